	.target	sm_103a

	.elftype	@"ET_EXEC"


//--------------------- .note.nv.tkinfo           --------------------------
	.section	.note.nv.tkinfo,"",@"SHT_NOTE"
	.sectionflags	@"SHF_NOTE_NV_TKINFO"
	.tkinfo
        /*0018*/ 	.word	0x00000002
        /*0030*/ 	.string	""
        /*0030*/ 	.string	"ptxas"
        /*0030*/ 	.string	"Cuda compilation tools, release 13.0, V13.0.88"
        /*0030*/ 	.string	"Build cuda_13.0.r13.0/compiler.36424714_0"
        /*0030*/ 	.string	"-arch sm_103a -m 64 "



//--------------------- .note.nv.cuinfo           --------------------------
	.section	.note.nv.cuinfo,"",@"SHT_NOTE"
	.sectionflags	@"SHF_NOTE_NV_CUINFO"
        /*0018*/ 	.short	0x0002
        /*001a*/ 	.short	0x0067
        /*001c*/ 	.short	0x0082
	.zero		2


//--------------------- .nv.info                  --------------------------
	.section	.nv.info,"",@"SHT_CUDA_INFO"
	.align	4


	//----- nvinfo : EIATTR_REGCOUNT
	.align		4
        /*0000*/ 	.byte	0x04, 0x2f
        /*0002*/ 	.short	(.L_12 - .L_11)
	.align		4
.L_11:
        /*0004*/ 	.word	index@(_ZN5flash16flash_fwd_kernelI23Flash_fwd_kernel_traitsILi192ELi64ELi64ELi4ELb0ELb0EN7cutlass6half_tE19Flash_kernel_traitsILi192ELi64ELi64ELi4ES3_EELb0ELb0ELb1ELb1ELb0ELb0ELb1ELb0EEEvNS_16Flash_fwd_paramsE)
        /*0008*/ 	.word	0x000000ed


	//----- nvinfo : EIATTR_FRAME_SIZE
	.align		4
.L_12:
        /*000c*/ 	.byte	0x04, 0x11
        /*000e*/ 	.short	(.L_14 - .L_13)
	.align		4
.L_13:
        /*0010*/ 	.word	index@(_ZN5flash16flash_fwd_kernelI23Flash_fwd_kernel_traitsILi192ELi64ELi64ELi4ELb0ELb0EN7cutlass6half_tE19Flash_kernel_traitsILi192ELi64ELi64ELi4ES3_EELb0ELb0ELb1ELb1ELb0ELb0ELb1ELb0EEEvNS_16Flash_fwd_paramsE)
        /*0014*/ 	.word	0x00000000


	//----- nvinfo : EIATTR_REGCOUNT
	.align		4
.L_14:
        /*0018*/ 	.byte	0x04, 0x2f
        /*001a*/ 	.short	(.L_16 - .L_15)
	.align		4
.L_15:
        /*001c*/ 	.word	index@(_ZN5flash16flash_fwd_kernelI23Flash_fwd_kernel_traitsILi192ELi64ELi64ELi4ELb0ELb0EN7cutlass6half_tE19Flash_kernel_traitsILi192ELi64ELi64ELi4ES3_EELb1ELb0ELb1ELb1ELb0ELb0ELb0ELb1EEEvNS_16Flash_fwd_paramsE)
        /*0020*/ 	.word	0x000000ff


	//----- nvinfo : EIATTR_FRAME_SIZE
	.align		4
.L_16:
        /*0024*/ 	.byte	0x04, 0x11
        /*0026*/ 	.short	(.L_18 - .L_17)
	.align		4
.L_17:
        /*0028*/ 	.word	index@(_ZN5flash16flash_fwd_kernelI23Flash_fwd_kernel_traitsILi192ELi64ELi64ELi4ELb0ELb0EN7cutlass6half_tE19Flash_kernel_traitsILi192ELi64ELi64ELi4ES3_EELb1ELb0ELb1ELb1ELb0ELb0ELb0ELb1EEEvNS_16Flash_fwd_paramsE)
        /*002c*/ 	.word	0x00000098


	//----- nvinfo : EIATTR_REGCOUNT
	.align		4
.L_18:
        /*0030*/ 	.byte	0x04, 0x2f
        /*0032*/ 	.short	(.L_20 - .L_19)
	.align		4
.L_19:
        /*0034*/ 	.word	index@(_ZN5flash16flash_fwd_kernelI23Flash_fwd_kernel_traitsILi192ELi64ELi64ELi4ELb0ELb0EN7cutlass6half_tE19Flash_kernel_traitsILi192ELi64ELi64ELi4ES3_EELb0ELb0ELb1ELb0ELb0ELb0ELb1ELb0EEEvNS_16Flash_fwd_paramsE)
        /*0038*/ 	.word	0x000000ff


	//----- nvinfo : EIATTR_FRAME_SIZE
	.align		4
.L_20:
        /*003c*/ 	.byte	0x04, 0x11
        /*003e*/ 	.short	(.L_22 - .L_21)
	.align		4
.L_21:
        /*0040*/ 	.word	index@(_ZN5flash16flash_fwd_kernelI23Flash_fwd_kernel_traitsILi192ELi64ELi64ELi4ELb0ELb0EN7cutlass6half_tE19Flash_kernel_traitsILi192ELi64ELi64ELi4ES3_EELb0ELb0ELb1ELb0ELb0ELb0ELb1ELb0EEEvNS_16Flash_fwd_paramsE)
        /*0044*/ 	.word	0x00000000


	//----- nvinfo : EIATTR_REGCOUNT
	.align		4
.L_22:
        /*0048*/ 	.byte	0x04, 0x2f
        /*004a*/ 	.short	(.L_24 - .L_23)
	.align		4
.L_23:
        /*004c*/ 	.word	index@(_ZN5flash16flash_fwd_kernelI23Flash_fwd_kernel_traitsILi192ELi64ELi64ELi4ELb0ELb0EN7cutlass6half_tE19Flash_kernel_traitsILi192ELi64ELi64ELi4ES3_EELb1ELb0ELb1ELb0ELb0ELb0ELb0ELb1EEEvNS_16Flash_fwd_paramsE)
        /*0050*/ 	.word	0x000000ff


	//----- nvinfo : EIATTR_FRAME_SIZE
	.align		4
.L_24:
        /*0054*/ 	.byte	0x04, 0x11
        /*0056*/ 	.short	(.L_26 - .L_25)
	.align		4
.L_25:
        /*0058*/ 	.word	index@(_ZN5flash16flash_fwd_kernelI23Flash_fwd_kernel_traitsILi192ELi64ELi64ELi4ELb0ELb0EN7cutlass6half_tE19Flash_kernel_traitsILi192ELi64ELi64ELi4ES3_EELb1ELb0ELb1ELb0ELb0ELb0ELb0ELb1EEEvNS_16Flash_fwd_paramsE)
        /*005c*/ 	.word	0x000000c0


	//----- nvinfo : EIATTR_REGCOUNT
	.align		4
.L_26:
        /*0060*/ 	.byte	0x04, 0x2f
        /*0062*/ 	.short	(.L_28 - .L_27)
	.align		4
.L_27:
        /*0064*/ 	.word	index@(_ZN5flash16flash_fwd_kernelI23Flash_fwd_kernel_traitsILi192ELi64ELi64ELi4ELb0ELb0EN7cutlass6half_tE19Flash_kernel_traitsILi192ELi64ELi64ELi4ES3_EELb1ELb0ELb1ELb1ELb0ELb0ELb0ELb0EEEvNS_16Flash_fwd_paramsE)
        /*0068*/ 	.word	0x000000fa


	//----- nvinfo : EIATTR_FRAME_SIZE
	.align		4
.L_28:
        /*006c*/ 	.byte	0x04, 0x11
        /*006e*/ 	.short	(.L_30 - .L_29)
	.align		4
.L_29:
        /*0070*/ 	.word	index@(_ZN5flash16flash_fwd_kernelI23Flash_fwd_kernel_traitsILi192ELi64ELi64ELi4ELb0ELb0EN7cutlass6half_tE19Flash_kernel_traitsILi192ELi64ELi64ELi4ES3_EELb1ELb0ELb1ELb1ELb0ELb0ELb0ELb0EEEvNS_16Flash_fwd_paramsE)
        /*0074*/ 	.word	0x00000000


	//----- nvinfo : EIATTR_REGCOUNT
	.align		4
.L_30:
        /*0078*/ 	.byte	0x04, 0x2f
        /*007a*/ 	.short	(.L_32 - .L_31)
	.align		4
.L_31:
        /*007c*/ 	.word	index@(_ZN5flash16flash_fwd_kernelI23Flash_fwd_kernel_traitsILi192ELi64ELi64ELi4ELb0ELb0EN7cutlass6half_tE19Flash_kernel_traitsILi192ELi64ELi64ELi4ES3_EELb0ELb0ELb1ELb0ELb0ELb1ELb1ELb0EEEvNS_16Flash_fwd_paramsE)
        /*0080*/ 	.word	0x000000fb


	//----- nvinfo : EIATTR_FRAME_SIZE
	.align		4
.L_32:
        /*0084*/ 	.byte	0x04, 0x11
        /*0086*/ 	.short	(.L_34 - .L_33)
	.align		4
.L_33:
        /*0088*/ 	.word	index@(_ZN5flash16flash_fwd_kernelI23Flash_fwd_kernel_traitsILi192ELi64ELi64ELi4ELb0ELb0EN7cutlass6half_tE19Flash_kernel_traitsILi192ELi64ELi64ELi4ES3_EELb0ELb0ELb1ELb0ELb0ELb1ELb1ELb0EEEvNS_16Flash_fwd_paramsE)
        /*008c*/ 	.word	0x00000000


	//----- nvinfo : EIATTR_REGCOUNT
	.align		4
.L_34:
        /*0090*/ 	.byte	0x04, 0x2f
        /*0092*/ 	.short	(.L_36 - .L_35)
	.align		4
.L_35:
        /*0094*/ 	.word	index@(_ZN5flash16flash_fwd_kernelI23Flash_fwd_kernel_traitsILi192ELi64ELi64ELi4ELb0ELb0EN7cutlass6half_tE19Flash_kernel_traitsILi192ELi64ELi64ELi4ES3_EELb1ELb0ELb1ELb0ELb0ELb1ELb0ELb0EEEvNS_16Flash_fwd_paramsE)
        /*0098*/ 	.word	0x000000ff


	//----- nvinfo : EIATTR_FRAME_SIZE
	.align		4
.L_36:
        /*009c*/ 	.byte	0x04, 0x11
        /*009e*/ 	.short	(.L_38 - .L_37)
	.align		4
.L_37:
        /*00a0*/ 	.word	index@(_ZN5flash16flash_fwd_kernelI23Flash_fwd_kernel_traitsILi192ELi64ELi64ELi4ELb0ELb0EN7cutlass6half_tE19Flash_kernel_traitsILi192ELi64ELi64ELi4ES3_EELb1ELb0ELb1ELb0ELb0ELb1ELb0ELb0EEEvNS_16Flash_fwd_paramsE)
        /*00a4*/ 	.word	0x00000000


	//----- nvinfo : EIATTR_REGCOUNT
	.align		4
.L_38:
        /*00a8*/ 	.byte	0x04, 0x2f
        /*00aa*/ 	.short	(.L_40 - .L_39)
	.align		4
.L_39:
        /*00ac*/ 	.word	index@(_ZN5flash16flash_fwd_kernelI23Flash_fwd_kernel_traitsILi192ELi64ELi64ELi4ELb0ELb0EN7cutlass6half_tE19Flash_kernel_traitsILi192ELi64ELi64ELi4ES3_EELb0ELb0ELb0ELb1ELb0ELb0ELb1ELb0EEEvNS_16Flash_fwd_paramsE)
        /*00b0*/ 	.word	0x000000fe


	//----- nvinfo : EIATTR_FRAME_SIZE
	.align		4
.L_40:
        /*00b4*/ 	.byte	0x04, 0x11
        /*00b6*/ 	.short	(.L_42 - .L_41)
	.align		4
.L_41:
        /*00b8*/ 	.word	index@(_ZN5flash16flash_fwd_kernelI23Flash_fwd_kernel_traitsILi192ELi64ELi64ELi4ELb0ELb0EN7cutlass6half_tE19Flash_kernel_traitsILi192ELi64ELi64ELi4ES3_EELb0ELb0ELb0ELb1ELb0ELb0ELb1ELb0EEEvNS_16Flash_fwd_paramsE)
        /*00bc*/ 	.word	0x00000000


	//----- nvinfo : EIATTR_REGCOUNT
	.align		4
.L_42:
        /*00c0*/ 	.byte	0x04, 0x2f
        /*00c2*/ 	.short	(.L_44 - .L_43)
	.align		4
.L_43:
        /*00c4*/ 	.word	index@(_ZN5flash16flash_fwd_kernelI23Flash_fwd_kernel_traitsILi192ELi64ELi64ELi4ELb0ELb0EN7cutlass6half_tE19Flash_kernel_traitsILi192ELi64ELi64ELi4ES3_EELb1ELb0ELb0ELb1ELb0ELb0ELb0ELb1EEEvNS_16Flash_fwd_paramsE)
        /*00c8*/ 	.word	0x000000ff


	//----- nvinfo : EIATTR_FRAME_SIZE
	.align		4
.L_44:
        /*00cc*/ 	.byte	0x04, 0x11
        /*00ce*/ 	.short	(.L_46 - .L_45)
	.align		4
.L_45:
        /*00d0*/ 	.word	index@(_ZN5flash16flash_fwd_kernelI23Flash_fwd_kernel_traitsILi192ELi64ELi64ELi4ELb0ELb0EN7cutlass6half_tE19Flash_kernel_traitsILi192ELi64ELi64ELi4ES3_EELb1ELb0ELb0ELb1ELb0ELb0ELb0ELb1EEEvNS_16Flash_fwd_paramsE)
        /*00d4*/ 	.word	0x00000078


	//----- nvinfo : EIATTR_REGCOUNT
	.align		4
.L_46:
        /*00d8*/ 	.byte	0x04, 0x2f
        /*00da*/ 	.short	(.L_48 - .L_47)
	.align		4
.L_47:
        /*00dc*/ 	.word	index@(_ZN5flash16flash_fwd_kernelI23Flash_fwd_kernel_traitsILi192ELi64ELi64ELi4ELb0ELb0EN7cutlass6half_tE19Flash_kernel_traitsILi192ELi64ELi64ELi4ES3_EELb0ELb0ELb0ELb0ELb0ELb0ELb1ELb0EEEvNS_16Flash_fwd_paramsE)
        /*00e0*/ 	.word	0x000000fe


	//----- nvinfo : EIATTR_FRAME_SIZE
	.align		4
.L_48:
        /*00e4*/ 	.byte	0x04, 0x11
        /*00e6*/ 	.short	(.L_50 - .L_49)
	.align		4
.L_49:
        /*00e8*/ 	.word	index@(_ZN5flash16flash_fwd_kernelI23Flash_fwd_kernel_traitsILi192ELi64ELi64ELi4ELb0ELb0EN7cutlass6half_tE19Flash_kernel_traitsILi192ELi64ELi64ELi4ES3_EELb0ELb0ELb0ELb0ELb0ELb0ELb1ELb0EEEvNS_16Flash_fwd_paramsE)
        /*00ec*/ 	.word	0x00000000


	//----- nvinfo : EIATTR_REGCOUNT
	.align		4
.L_50:
        /*00f0*/ 	.byte	0x04, 0x2f
        /*00f2*/ 	.short	(.L_52 - .L_51)
	.align		4
.L_51:
        /*00f4*/ 	.word	index@(_ZN5flash16flash_fwd_kernelI23Flash_fwd_kernel_traitsILi192ELi64ELi64ELi4ELb0ELb0EN7cutlass6half_tE19Flash_kernel_traitsILi192ELi64ELi64ELi4ES3_EELb1ELb0ELb0ELb0ELb0ELb0ELb0ELb1EEEvNS_16Flash_fwd_paramsE)
        /*00f8*/ 	.word	0x000000ff


	//----- nvinfo : EIATTR_FRAME_SIZE
	.align		4
.L_52:
        /*00fc*/ 	.byte	0x04, 0x11
        /*00fe*/ 	.short	(.L_54 - .L_53)
	.align		4
.L_53:
        /*0100*/ 	.word	index@(_ZN5flash16flash_fwd_kernelI23Flash_fwd_kernel_traitsILi192ELi64ELi64ELi4ELb0ELb0EN7cutlass6half_tE19Flash_kernel_traitsILi192ELi64ELi64ELi4ES3_EELb1ELb0ELb0ELb0ELb0ELb0ELb0ELb1EEEvNS_16Flash_fwd_paramsE)
        /*0104*/ 	.word	0x00000080


	//----- nvinfo : EIATTR_REGCOUNT
	.align		4
.L_54:
        /*0108*/ 	.byte	0x04, 0x2f
        /*010a*/ 	.short	(.L_56 - .L_55)
	.align		4
.L_55:
        /*010c*/ 	.word	index@(_ZN5flash16flash_fwd_kernelI23Flash_fwd_kernel_traitsILi192ELi64ELi64ELi4ELb0ELb0EN7cutlass6half_tE19Flash_kernel_traitsILi192ELi64ELi64ELi4ES3_EELb1ELb0ELb0ELb1ELb0ELb0ELb0ELb0EEEvNS_16Flash_fwd_paramsE)
        /*0110*/ 	.word	0x000000f7


	//----- nvinfo : EIATTR_FRAME_SIZE
	.align		4
.L_56:
        /*0114*/ 	.byte	0x04, 0x11
        /*0116*/ 	.short	(.L_58 - .L_57)
	.align		4
.L_57:
        /*0118*/ 	.word	index@(_ZN5flash16flash_fwd_kernelI23Flash_fwd_kernel_traitsILi192ELi64ELi64ELi4ELb0ELb0EN7cutlass6half_tE19Flash_kernel_traitsILi192ELi64ELi64ELi4ES3_EELb1ELb0ELb0ELb1ELb0ELb0ELb0ELb0EEEvNS_16Flash_fwd_paramsE)
        /*011c*/ 	.word	0x00000000


	//----- nvinfo : EIATTR_REGCOUNT
	.align		4
.L_58:
        /*0120*/ 	.byte	0x04, 0x2f
        /*0122*/ 	.short	(.L_60 - .L_59)
	.align		4
.L_59:
        /*0124*/ 	.word	index@(_ZN5flash16flash_fwd_kernelI23Flash_fwd_kernel_traitsILi192ELi64ELi64ELi4ELb0ELb0EN7cutlass6half_tE19Flash_kernel_traitsILi192ELi64ELi64ELi4ES3_EELb0ELb0ELb0ELb0ELb0ELb1ELb1ELb0EEEvNS_16Flash_fwd_paramsE)
        /*0128*/ 	.word	0x000000f4


	//----- nvinfo : EIATTR_FRAME_SIZE
	.align		4
.L_60:
        /*012c*/ 	.byte	0x04, 0x11
        /*012e*/ 	.short	(.L_62 - .L_61)
	.align		4
.L_61:
        /*0130*/ 	.word	index@(_ZN5flash16flash_fwd_kernelI23Flash_fwd_kernel_traitsILi192ELi64ELi64ELi4ELb0ELb0EN7cutlass6half_tE19Flash_kernel_traitsILi192ELi64ELi64ELi4ES3_EELb0ELb0ELb0ELb0ELb0ELb1ELb1ELb0EEEvNS_16Flash_fwd_paramsE)
        /*0134*/ 	.word	0x00000000


	//----- nvinfo : EIATTR_REGCOUNT
	.align		4
.L_62:
        /*0138*/ 	.byte	0x04, 0x2f
        /*013a*/ 	.short	(.L_64 - .L_63)
	.align		4
.L_63:
        /*013c*/ 	.word	index@(_ZN5flash16flash_fwd_kernelI23Flash_fwd_kernel_traitsILi192ELi64ELi64ELi4ELb0ELb0EN7cutlass6half_tE19Flash_kernel_traitsILi192ELi64ELi64ELi4ES3_EELb1ELb0ELb0ELb0ELb0ELb1ELb0ELb0EEEvNS_16Flash_fwd_paramsE)
        /*0140*/ 	.word	0x000000f2


	//----- nvinfo : EIATTR_FRAME_SIZE
	.align		4
.L_64:
        /*0144*/ 	.byte	0x04, 0x11
        /*0146*/ 	.short	(.L_66 - .L_65)
	.align		4
.L_65:
        /*0148*/ 	.word	index@(_ZN5flash16flash_fwd_kernelI23Flash_fwd_kernel_traitsILi192ELi64ELi64ELi4ELb0ELb0EN7cutlass6half_tE19Flash_kernel_traitsILi192ELi64ELi64ELi4ES3_EELb1ELb0ELb0ELb0ELb0ELb1ELb0ELb0EEEvNS_16Flash_fwd_paramsE)
        /*014c*/ 	.word	0x00000000


	//----- nvinfo : EIATTR_REGCOUNT
	.align		4
.L_66:
        /*0150*/ 	.byte	0x04, 0x2f
        /*0152*/ 	.short	(.L_68 - .L_67)
	.align		4
.L_67:
        /*0154*/ 	.word	index@(_ZN5flash16flash_fwd_kernelI23Flash_fwd_kernel_traitsILi192ELi64ELi64ELi4ELb0ELb0EN7cutlass6half_tE19Flash_kernel_traitsILi192ELi64ELi64ELi4ES3_EELb1ELb0ELb1ELb0ELb0ELb0ELb0ELb0EEEvNS_16Flash_fwd_paramsE)
        /*0158*/ 	.word	0x000000ff


	//----- nvinfo : EIATTR_FRAME_SIZE
	.align		4
.L_68:
        /*015c*/ 	.byte	0x04, 0x11
        /*015e*/ 	.short	(.L_70 - .L_69)
	.align		4
.L_69:
        /*0160*/ 	.word	index@(_ZN5flash16flash_fwd_kernelI23Flash_fwd_kernel_traitsILi192ELi64ELi64ELi4ELb0ELb0EN7cutlass6half_tE19Flash_kernel_traitsILi192ELi64ELi64ELi4ES3_EELb1ELb0ELb1ELb0ELb0ELb0ELb0ELb0EEEvNS_16Flash_fwd_paramsE)
        /*0164*/ 	.word	0x00000000


	//----- nvinfo : EIATTR_REGCOUNT
	.align		4
.L_70:
        /*0168*/ 	.byte	0x04, 0x2f
        /*016a*/ 	.short	(.L_72 - .L_71)
	.align		4
.L_71:
        /*016c*/ 	.word	index@(_ZN5flash16flash_fwd_kernelI23Flash_fwd_kernel_traitsILi192ELi64ELi64ELi4ELb0ELb0EN7cutlass6half_tE19Flash_kernel_traitsILi192ELi64ELi64ELi4ES3_EELb1ELb0ELb0ELb0ELb0ELb0ELb0ELb0EEEvNS_16Flash_fwd_paramsE)
        /*0170*/ 	.word	0x000000f2


	//----- nvinfo : EIATTR_FRAME_SIZE
	.align		4
.L_72:
        /*0174*/ 	.byte	0x04, 0x11
        /*0176*/ 	.short	(.L_74 - .L_73)
	.align		4
.L_73:
        /*0178*/ 	.word	index@(_ZN5flash16flash_fwd_kernelI23Flash_fwd_kernel_traitsILi192ELi64ELi64ELi4ELb0ELb0EN7cutlass6half_tE19Flash_kernel_traitsILi192ELi64ELi64ELi4ES3_EELb1ELb0ELb0ELb0ELb0ELb0ELb0ELb0EEEvNS_16Flash_fwd_paramsE)
        /*017c*/ 	.word	0x00000000


	//----- nvinfo : EIATTR_REGCOUNT
	.align		4
.L_74:
        /*0180*/ 	.byte	0x04, 0x2f
        /*0182*/ 	.short	(.L_76 - .L_75)
	.align		4
.L_75:
        /*0184*/ 	.word	index@(_ZN5flash16flash_fwd_kernelI23Flash_fwd_kernel_traitsILi192ELi128ELi64ELi8ELb0ELb0EN7cutlass6half_tE19Flash_kernel_traitsILi192ELi128ELi64ELi8ES3_EELb0ELb0ELb1ELb1ELb0ELb0ELb1ELb0EEEvNS_16Flash_fwd_paramsE)
        /*0188*/ 	.word	0x000000e6


	//----- nvinfo : EIATTR_FRAME_SIZE
	.align		4
.L_76:
        /*018c*/ 	.byte	0x04, 0x11
        /*018e*/ 	.short	(.L_78 - .L_77)
	.align		4
.L_77:
        /*0190*/ 	.word	index@(_ZN5flash16flash_fwd_kernelI23Flash_fwd_kernel_traitsILi192ELi128ELi64ELi8ELb0ELb0EN7cutlass6half_tE19Flash_kernel_traitsILi192ELi128ELi64ELi8ES3_EELb0ELb0ELb1ELb1ELb0ELb0ELb1ELb0EEEvNS_16Flash_fwd_paramsE)
        /*0194*/ 	.word	0x00000000


	//----- nvinfo : EIATTR_REGCOUNT
	.align		4
.L_78:
        /*0198*/ 	.byte	0x04, 0x2f
        /*019a*/ 	.short	(.L_80 - .L_79)
	.align		4
.L_79:
        /*019c*/ 	.word	index@(_ZN5flash16flash_fwd_kernelI23Flash_fwd_kernel_traitsILi192ELi128ELi64ELi8ELb0ELb0EN7cutlass6half_tE19Flash_kernel_traitsILi192ELi128ELi64ELi8ES3_EELb0ELb0ELb1ELb1ELb0ELb0ELb0ELb0EEEvNS_16Flash_fwd_paramsE)
        /*01a0*/ 	.word	0x000000f4


	//----- nvinfo : EIATTR_FRAME_SIZE
	.align		4
.L_80:
        /*01a4*/ 	.byte	0x04, 0x11
        /*01a6*/ 	.short	(.L_82 - .L_81)
	.align		4
.L_81:
        /*01a8*/ 	.word	index@(_ZN5flash16flash_fwd_kernelI23Flash_fwd_kernel_traitsILi192ELi128ELi64ELi8ELb0ELb0EN7cutlass6half_tE19Flash_kernel_traitsILi192ELi128ELi64ELi8ES3_EELb0ELb0ELb1ELb1ELb0ELb0ELb0ELb0EEEvNS_16Flash_fwd_paramsE)
        /*01ac*/ 	.word	0x00000000


	//----- nvinfo : EIATTR_REGCOUNT
	.align		4
.L_82:
        /*01b0*/ 	.byte	0x04, 0x2f
        /*01b2*/ 	.short	(.L_84 - .L_83)
	.align		4
.L_83:
        /*01b4*/ 	.word	index@(_ZN5flash16flash_fwd_kernelI23Flash_fwd_kernel_traitsILi192ELi128ELi64ELi8ELb0ELb0EN7cutlass6half_tE19Flash_kernel_traitsILi192ELi128ELi64ELi8ES3_EELb0ELb0ELb1ELb0ELb0ELb0ELb1ELb0EEEvNS_16Flash_fwd_paramsE)
        /*01b8*/ 	.word	0x000000fe


	//----- nvinfo : EIATTR_FRAME_SIZE
	.align		4
.L_84:
        /*01bc*/ 	.byte	0x04, 0x11
        /*01be*/ 	.short	(.L_86 - .L_85)
	.align		4
.L_85:
        /*01c0*/ 	.word	index@(_ZN5flash16flash_fwd_kernelI23Flash_fwd_kernel_traitsILi192ELi128ELi64ELi8ELb0ELb0EN7cutlass6half_tE19Flash_kernel_traitsILi192ELi128ELi64ELi8ES3_EELb0ELb0ELb1ELb0ELb0ELb0ELb1ELb0EEEvNS_16Flash_fwd_paramsE)
        /*01c4*/ 	.word	0x00000000


	//----- nvinfo : EIATTR_REGCOUNT
	.align		4
.L_86:
        /*01c8*/ 	.byte	0x04, 0x2f
        /*01ca*/ 	.short	(.L_88 - .L_87)
	.align		4
.L_87:
        /*01cc*/ 	.word	index@(_ZN5flash16flash_fwd_kernelI23Flash_fwd_kernel_traitsILi192ELi128ELi64ELi8ELb0ELb0EN7cutlass6half_tE19Flash_kernel_traitsILi192ELi128ELi64ELi8ES3_EELb0ELb0ELb1ELb0ELb0ELb0ELb0ELb0EEEvNS_16Flash_fwd_paramsE)
        /*01d0*/ 	.word	0x000000ff


	//----- nvinfo : EIATTR_FRAME_SIZE
	.align		4
.L_88:
        /*01d4*/ 	.byte	0x04, 0x11
        /*01d6*/ 	.short	(.L_90 - .L_89)
	.align		4
.L_89:
        /*01d8*/ 	.word	index@(_ZN5flash16flash_fwd_kernelI23Flash_fwd_kernel_traitsILi192ELi128ELi64ELi8ELb0ELb0EN7cutlass6half_tE19Flash_kernel_traitsILi192ELi128ELi64ELi8ES3_EELb0ELb0ELb1ELb0ELb0ELb0ELb0ELb0EEEvNS_16Flash_fwd_paramsE)
        /*01dc*/ 	.word	0x00000000


	//----- nvinfo : EIATTR_REGCOUNT
	.align		4
.L_90:
        /*01e0*/ 	.byte	0x04, 0x2f
        /*01e2*/ 	.short	(.L_92 - .L_91)
	.align		4
.L_91:
        /*01e4*/ 	.word	index@(_ZN5flash16flash_fwd_kernelI23Flash_fwd_kernel_traitsILi192ELi128ELi64ELi8ELb0ELb0EN7cutlass6half_tE19Flash_kernel_traitsILi192ELi128ELi64ELi8ES3_EELb0ELb0ELb1ELb0ELb0ELb1ELb1ELb0EEEvNS_16Flash_fwd_paramsE)
        /*01e8*/ 	.word	0x000000f3


	//----- nvinfo : EIATTR_FRAME_SIZE
	.align		4
.L_92:
        /*01ec*/ 	.byte	0x04, 0x11
        /*01ee*/ 	.short	(.L_94 - .L_93)
	.align		4
.L_93:
        /*01f0*/ 	.word	index@(_ZN5flash16flash_fwd_kernelI23Flash_fwd_kernel_traitsILi192ELi128ELi64ELi8ELb0ELb0EN7cutlass6half_tE19Flash_kernel_traitsILi192ELi128ELi64ELi8ES3_EELb0ELb0ELb1ELb0ELb0ELb1ELb1ELb0EEEvNS_16Flash_fwd_paramsE)
        /*01f4*/ 	.word	0x00000000


	//----- nvinfo : EIATTR_REGCOUNT
	.align		4
.L_94:
        /*01f8*/ 	.byte	0x04, 0x2f
        /*01fa*/ 	.short	(.L_96 - .L_95)
	.align		4
.L_95:
        /*01fc*/ 	.word	index@(_ZN5flash16flash_fwd_kernelI23Flash_fwd_kernel_traitsILi192ELi128ELi64ELi8ELb0ELb0EN7cutlass6half_tE19Flash_kernel_traitsILi192ELi128ELi64ELi8ES3_EELb0ELb0ELb1ELb0ELb0ELb1ELb0ELb0EEEvNS_16Flash_fwd_paramsE)
        /*0200*/ 	.word	0x000000ff


	//----- nvinfo : EIATTR_FRAME_SIZE
	.align		4
.L_96:
        /*0204*/ 	.byte	0x04, 0x11
        /*0206*/ 	.short	(.L_98 - .L_97)
	.align		4
.L_97:
        /*0208*/ 	.word	index@(_ZN5flash16flash_fwd_kernelI23Flash_fwd_kernel_traitsILi192ELi128ELi64ELi8ELb0ELb0EN7cutlass6half_tE19Flash_kernel_traitsILi192ELi128ELi64ELi8ES3_EELb0ELb0ELb1ELb0ELb0ELb1ELb0ELb0EEEvNS_16Flash_fwd_paramsE)
        /*020c*/ 	.word	0x00000000


	//----- nvinfo : EIATTR_REGCOUNT
	.align		4
.L_98:
        /*0210*/ 	.byte	0x04, 0x2f
        /*0212*/ 	.short	(.L_100 - .L_99)
	.align		4
.L_99:
        /*0214*/ 	.word	index@(_ZN5flash16flash_fwd_kernelI23Flash_fwd_kernel_traitsILi192ELi128ELi64ELi8ELb0ELb0EN7cutlass6half_tE19Flash_kernel_traitsILi192ELi128ELi64ELi8ES3_EELb0ELb0ELb0ELb1ELb0ELb0ELb1ELb0EEEvNS_16Flash_fwd_paramsE)
        /*0218*/ 	.word	0x000000fe


	//----- nvinfo : EIATTR_FRAME_SIZE
	.align		4
.L_100:
        /*021c*/ 	.byte	0x04, 0x11
        /*021e*/ 	.short	(.L_102 - .L_101)
	.align		4
.L_101:
        /*0220*/ 	.word	index@(_ZN5flash16flash_fwd_kernelI23Flash_fwd_kernel_traitsILi192ELi128ELi64ELi8ELb0ELb0EN7cutlass6half_tE19Flash_kernel_traitsILi192ELi128ELi64ELi8ES3_EELb0ELb0ELb0ELb1ELb0ELb0ELb1ELb0EEEvNS_16Flash_fwd_paramsE)
        /*0224*/ 	.word	0x00000000


	//----- nvinfo : EIATTR_REGCOUNT
	.align		4
.L_102:
        /*0228*/ 	.byte	0x04, 0x2f
        /*022a*/ 	.short	(.L_104 - .L_103)
	.align		4
.L_103:
        /*022c*/ 	.word	index@(_ZN5flash16flash_fwd_kernelI23Flash_fwd_kernel_traitsILi192ELi128ELi64ELi8ELb0ELb0EN7cutlass6half_tE19Flash_kernel_traitsILi192ELi128ELi64ELi8ES3_EELb0ELb0ELb0ELb1ELb0ELb0ELb0ELb0EEEvNS_16Flash_fwd_paramsE)
        /*0230*/ 	.word	0x000000dd


	//----- nvinfo : EIATTR_FRAME_SIZE
	.align		4
.L_104:
        /*0234*/ 	.byte	0x04, 0x11
        /*0236*/ 	.short	(.L_106 - .L_105)
	.align		4
.L_105:
        /*0238*/ 	.word	index@(_ZN5flash16flash_fwd_kernelI23Flash_fwd_kernel_traitsILi192ELi128ELi64ELi8ELb0ELb0EN7cutlass6half_tE19Flash_kernel_traitsILi192ELi128ELi64ELi8ES3_EELb0ELb0ELb0ELb1ELb0ELb0ELb0ELb0EEEvNS_16Flash_fwd_paramsE)
        /*023c*/ 	.word	0x00000000


	//----- nvinfo : EIATTR_REGCOUNT
	.align		4
.L_106:
        /*0240*/ 	.byte	0x04, 0x2f
        /*0242*/ 	.short	(.L_108 - .L_107)
	.align		4
.L_107:
        /*0244*/ 	.word	index@(_ZN5flash16flash_fwd_kernelI23Flash_fwd_kernel_traitsILi192ELi128ELi64ELi8ELb0ELb0EN7cutlass6half_tE19Flash_kernel_traitsILi192ELi128ELi64ELi8ES3_EELb0ELb0ELb0ELb0ELb0ELb0ELb1ELb0EEEvNS_16Flash_fwd_paramsE)
        /*0248*/ 	.word	0x000000fc


	//----- nvinfo : EIATTR_FRAME_SIZE
	.align		4
.L_108:
        /*024c*/ 	.byte	0x04, 0x11
        /*024e*/ 	.short	(.L_110 - .L_109)
	.align		4
.L_109:
        /*0250*/ 	.word	index@(_ZN5flash16flash_fwd_kernelI23Flash_fwd_kernel_traitsILi192ELi128ELi64ELi8ELb0ELb0EN7cutlass6half_tE19Flash_kernel_traitsILi192ELi128ELi64ELi8ES3_EELb0ELb0ELb0ELb0ELb0ELb0ELb1ELb0EEEvNS_16Flash_fwd_paramsE)
        /*0254*/ 	.word	0x00000000


	//----- nvinfo : EIATTR_REGCOUNT
	.align		4
.L_110:
        /*0258*/ 	.byte	0x04, 0x2f
        /*025a*/ 	.short	(.L_112 - .L_111)
	.align		4
.L_111:
        /*025c*/ 	.word	index@(_ZN5flash16flash_fwd_kernelI23Flash_fwd_kernel_traitsILi192ELi128ELi64ELi8ELb0ELb0EN7cutlass6half_tE19Flash_kernel_traitsILi192ELi128ELi64ELi8ES3_EELb0ELb0ELb0ELb0ELb0ELb0ELb0ELb0EEEvNS_16Flash_fwd_paramsE)
        /*0260*/ 	.word	0x000000d6


	//----- nvinfo : EIATTR_FRAME_SIZE
	.align		4
.L_112:
        /*0264*/ 	.byte	0x04, 0x11
        /*0266*/ 	.short	(.L_114 - .L_113)
	.align		4
.L_113:
        /*0268*/ 	.word	index@(_ZN5flash16flash_fwd_kernelI23Flash_fwd_kernel_traitsILi192ELi128ELi64ELi8ELb0ELb0EN7cutlass6half_tE19Flash_kernel_traitsILi192ELi128ELi64ELi8ES3_EELb0ELb0ELb0ELb0ELb0ELb0ELb0ELb0EEEvNS_16Flash_fwd_paramsE)
        /*026c*/ 	.word	0x00000000


	//----- nvinfo : EIATTR_REGCOUNT
	.align		4
.L_114:
        /*0270*/ 	.byte	0x04, 0x2f
        /*0272*/ 	.short	(.L_116 - .L_115)
	.align		4
.L_115:
        /*0274*/ 	.word	index@(_ZN5flash16flash_fwd_kernelI23Flash_fwd_kernel_traitsILi192ELi128ELi64ELi8ELb0ELb0EN7cutlass6half_tE19Flash_kernel_traitsILi192ELi128ELi64ELi8ES3_EELb0ELb0ELb0ELb0ELb0ELb1ELb1ELb0EEEvNS_16Flash_fwd_paramsE)
        /*0278*/ 	.word	0x000000ea


	//----- nvinfo : EIATTR_FRAME_SIZE
	.align		4
.L_116:
        /*027c*/ 	.byte	0x04, 0x11
        /*027e*/ 	.short	(.L_118 - .L_117)
	.align		4
.L_117:
        /*0280*/ 	.word	index@(_ZN5flash16flash_fwd_kernelI23Flash_fwd_kernel_traitsILi192ELi128ELi64ELi8ELb0ELb0EN7cutlass6half_tE19Flash_kernel_traitsILi192ELi128ELi64ELi8ES3_EELb0ELb0ELb0ELb0ELb0ELb1ELb1ELb0EEEvNS_16Flash_fwd_paramsE)
        /*0284*/ 	.word	0x00000000


	//----- nvinfo : EIATTR_REGCOUNT
	.align		4
.L_118:
        /*0288*/ 	.byte	0x04, 0x2f
        /*028a*/ 	.short	(.L_120 - .L_119)
	.align		4
.L_119:
        /*028c*/ 	.word	index@(_ZN5flash16flash_fwd_kernelI23Flash_fwd_kernel_traitsILi192ELi128ELi64ELi8ELb0ELb0EN7cutlass6half_tE19Flash_kernel_traitsILi192ELi128ELi64ELi8ES3_EELb0ELb0ELb0ELb0ELb0ELb1ELb0ELb0EEEvNS_16Flash_fwd_paramsE)
        /*0290*/ 	.word	0x000000ba


	//----- nvinfo : EIATTR_FRAME_SIZE
	.align		4
.L_120:
        /*0294*/ 	.byte	0x04, 0x11
        /*0296*/ 	.short	(.L_122 - .L_121)
	.align		4
.L_121:
        /*0298*/ 	.word	index@(_ZN5flash16flash_fwd_kernelI23Flash_fwd_kernel_traitsILi192ELi128ELi64ELi8ELb0ELb0EN7cutlass6half_tE19Flash_kernel_traitsILi192ELi128ELi64ELi8ES3_EELb0ELb0ELb0ELb0ELb0ELb1ELb0ELb0EEEvNS_16Flash_fwd_paramsE)
        /*029c*/ 	.word	0x00000000


	//----- nvinfo : EIATTR_MIN_STACK_SIZE
	.align		4
.L_122:
        /*02a0*/ 	.byte	0x04, 0x12
        /*02a2*/ 	.short	(.L_124 - .L_123)
	.align		4
.L_123:
        /*02a4*/ 	.word	index@(_ZN5flash16flash_fwd_kernelI23Flash_fwd_kernel_traitsILi192ELi128ELi64ELi8ELb0ELb0EN7cutlass6half_tE19Flash_kernel_traitsILi192ELi128ELi64ELi8ES3_EELb0ELb0ELb0ELb0ELb0ELb1ELb0ELb0EEEvNS_16Flash_fwd_paramsE)
        /*02a8*/ 	.word	0x00000000


	//----- nvinfo : EIATTR_MIN_STACK_SIZE
	.align		4
.L_124:
        /*02ac*/ 	.byte	0x04, 0x12
        /*02ae*/ 	.short	(.L_126 - .L_125)
	.align		4
.L_125:
        /*02b0*/ 	.word	index@(_ZN5flash16flash_fwd_kernelI23Flash_fwd_kernel_traitsILi192ELi128ELi64ELi8ELb0ELb0EN7cutlass6half_tE19Flash_kernel_traitsILi192ELi128ELi64ELi8ES3_EELb0ELb0ELb0ELb0ELb0ELb1ELb1ELb0EEEvNS_16Flash_fwd_paramsE)
        /*02b4*/ 	.word	0x00000000


	//----- nvinfo : EIATTR_MIN_STACK_SIZE
	.align		4
.L_126:
        /*02b8*/ 	.byte	0x04, 0x12
        /*02ba*/ 	.short	(.L_128 - .L_127)
	.align		4
.L_127:
        /*02bc*/ 	.word	index@(_ZN5flash16flash_fwd_kernelI23Flash_fwd_kernel_traitsILi192ELi128ELi64ELi8ELb0ELb0EN7cutlass6half_tE19Flash_kernel_traitsILi192ELi128ELi64ELi8ES3_EELb0ELb0ELb0ELb0ELb0ELb0ELb0ELb0EEEvNS_16Flash_fwd_paramsE)
        /*02c0*/ 	.word	0x00000000


	//----- nvinfo : EIATTR_MIN_STACK_SIZE
	.align		4
.L_128:
        /*02c4*/ 	.byte	0x04, 0x12
        /*02c6*/ 	.short	(.L_130 - .L_129)
	.align		4
.L_129:
        /*02c8*/ 	.word	index@(_ZN5flash16flash_fwd_kernelI23Flash_fwd_kernel_traitsILi192ELi128ELi64ELi8ELb0ELb0EN7cutlass6half_tE19Flash_kernel_traitsILi192ELi128ELi64ELi8ES3_EELb0ELb0ELb0ELb0ELb0ELb0ELb1ELb0EEEvNS_16Flash_fwd_paramsE)
        /*02cc*/ 	.word	0x00000000


	//----- nvinfo : EIATTR_MIN_STACK_SIZE
	.align		4
.L_130:
        /*02d0*/ 	.byte	0x04, 0x12
        /*02d2*/ 	.short	(.L_132 - .L_131)
	.align		4
.L_131:
        /*02d4*/ 	.word	index@(_ZN5flash16flash_fwd_kernelI23Flash_fwd_kernel_traitsILi192ELi128ELi64ELi8ELb0ELb0EN7cutlass6half_tE19Flash_kernel_traitsILi192ELi128ELi64ELi8ES3_EELb0ELb0ELb0ELb1ELb0ELb0ELb0ELb0EEEvNS_16Flash_fwd_paramsE)
        /*02d8*/ 	.word	0x00000000


	//----- nvinfo : EIATTR_MIN_STACK_SIZE
	.align		4
.L_132:
        /*02dc*/ 	.byte	0x04, 0x12
        /*02de*/ 	.short	(.L_134 - .L_133)
	.align		4
.L_133:
        /*02e0*/ 	.word	index@(_ZN5flash16flash_fwd_kernelI23Flash_fwd_kernel_traitsILi192ELi128ELi64ELi8ELb0ELb0EN7cutlass6half_tE19Flash_kernel_traitsILi192ELi128ELi64ELi8ES3_EELb0ELb0ELb0ELb1ELb0ELb0ELb1ELb0EEEvNS_16Flash_fwd_paramsE)
        /*02e4*/ 	.word	0x00000000


	//----- nvinfo : EIATTR_MIN_STACK_SIZE
	.align		4
.L_134:
        /*02e8*/ 	.byte	0x04, 0x12
        /*02ea*/ 	.short	(.L_136 - .L_135)
	.align		4
.L_135:
        /*02ec*/ 	.word	index@(_ZN5flash16flash_fwd_kernelI23Flash_fwd_kernel_traitsILi192ELi128ELi64ELi8ELb0ELb0EN7cutlass6half_tE19Flash_kernel_traitsILi192ELi128ELi64ELi8ES3_EELb0ELb0ELb1ELb0ELb0ELb1ELb0ELb0EEEvNS_16Flash_fwd_paramsE)
        /*02f0*/ 	.word	0x00000000


	//----- nvinfo : EIATTR_MIN_STACK_SIZE
	.align		4
.L_136:
        /*02f4*/ 	.byte	0x04, 0x12
        /*02f6*/ 	.short	(.L_138 - .L_137)
	.align		4
.L_137:
        /*02f8*/ 	.word	index@(_ZN5flash16flash_fwd_kernelI23Flash_fwd_kernel_traitsILi192ELi128ELi64ELi8ELb0ELb0EN7cutlass6half_tE19Flash_kernel_traitsILi192ELi128ELi64ELi8ES3_EELb0ELb0ELb1ELb0ELb0ELb1ELb1ELb0EEEvNS_16Flash_fwd_paramsE)
        /*02fc*/ 	.word	0x00000000


	//----- nvinfo : EIATTR_MIN_STACK_SIZE
	.align		4
.L_138:
        /*0300*/ 	.byte	0x04, 0x12
        /*0302*/ 	.short	(.L_140 - .L_139)
	.align		4
.L_139:
        /*0304*/ 	.word	index@(_ZN5flash16flash_fwd_kernelI23Flash_fwd_kernel_traitsILi192ELi128ELi64ELi8ELb0ELb0EN7cutlass6half_tE19Flash_kernel_traitsILi192ELi128ELi64ELi8ES3_EELb0ELb0ELb1ELb0ELb0ELb0ELb0ELb0EEEvNS_16Flash_fwd_paramsE)
        /*0308*/ 	.word	0x00000000


	//----- nvinfo : EIATTR_MIN_STACK_SIZE
	.align		4
.L_140:
        /*030c*/ 	.byte	0x04, 0x12
        /*030e*/ 	.short	(.L_142 - .L_141)
	.align		4
.L_141:
        /*0310*/ 	.word	index@(_ZN5flash16flash_fwd_kernelI23Flash_fwd_kernel_traitsILi192ELi128ELi64ELi8ELb0ELb0EN7cutlass6half_tE19Flash_kernel_traitsILi192ELi128ELi64ELi8ES3_EELb0ELb0ELb1ELb0ELb0ELb0ELb1ELb0EEEvNS_16Flash_fwd_paramsE)
        /*0314*/ 	.word	0x00000000


	//----- nvinfo : EIATTR_MIN_STACK_SIZE
	.align		4
.L_142:
        /*0318*/ 	.byte	0x04, 0x12
        /*031a*/ 	.short	(.L_144 - .L_143)
	.align		4
.L_143:
        /*031c*/ 	.word	index@(_ZN5flash16flash_fwd_kernelI23Flash_fwd_kernel_traitsILi192ELi128ELi64ELi8ELb0ELb0EN7cutlass6half_tE19Flash_kernel_traitsILi192ELi128ELi64ELi8ES3_EELb0ELb0ELb1ELb1ELb0ELb0ELb0ELb0EEEvNS_16Flash_fwd_paramsE)
        /*0320*/ 	.word	0x00000000


	//----- nvinfo : EIATTR_MIN_STACK_SIZE
	.align		4
.L_144:
        /*0324*/ 	.byte	0x04, 0x12
        /*0326*/ 	.short	(.L_146 - .L_145)
	.align		4
.L_145:
        /*0328*/ 	.word	index@(_ZN5flash16flash_fwd_kernelI23Flash_fwd_kernel_traitsILi192ELi128ELi64ELi8ELb0ELb0EN7cutlass6half_tE19Flash_kernel_traitsILi192ELi128ELi64ELi8ES3_EELb0ELb0ELb1ELb1ELb0ELb0ELb1ELb0EEEvNS_16Flash_fwd_paramsE)
        /*032c*/ 	.word	0x00000000


	//----- nvinfo : EIATTR_MIN_STACK_SIZE
	.align		4
.L_146:
        /*0330*/ 	.byte	0x04, 0x12
        /*0332*/ 	.short	(.L_148 - .L_147)
	.align		4
.L_147:
        /*0334*/ 	.word	index@(_ZN5flash16flash_fwd_kernelI23Flash_fwd_kernel_traitsILi192ELi64ELi64ELi4ELb0ELb0EN7cutlass6half_tE19Flash_kernel_traitsILi192ELi64ELi64ELi4ES3_EELb1ELb0ELb0ELb0ELb0ELb0ELb0ELb0EEEvNS_16Flash_fwd_paramsE)
        /*0338*/ 	.word	0x00000000


	//----- nvinfo : EIATTR_MIN_STACK_SIZE
	.align		4
.L_148:
        /*033c*/ 	.byte	0x04, 0x12
        /*033e*/ 	.short	(.L_150 - .L_149)
	.align		4
.L_149:
        /*0340*/ 	.word	index@(_ZN5flash16flash_fwd_kernelI23Flash_fwd_kernel_traitsILi192ELi64ELi64ELi4ELb0ELb0EN7cutlass6half_tE19Flash_kernel_traitsILi192ELi64ELi64ELi4ES3_EELb1ELb0ELb1ELb0ELb0ELb0ELb0ELb0EEEvNS_16Flash_fwd_paramsE)
        /*0344*/ 	.word	0x00000000


	//----- nvinfo : EIATTR_MIN_STACK_SIZE
	.align		4
.L_150:
        /*0348*/ 	.byte	0x04, 0x12
        /*034a*/ 	.short	(.L_152 - .L_151)
	.align		4
.L_151:
        /*034c*/ 	.word	index@(_ZN5flash16flash_fwd_kernelI23Flash_fwd_kernel_traitsILi192ELi64ELi64ELi4ELb0ELb0EN7cutlass6half_tE19Flash_kernel_traitsILi192ELi64ELi64ELi4ES3_EELb1ELb0ELb0ELb0ELb0ELb1ELb0ELb0EEEvNS_16Flash_fwd_paramsE)
        /*0350*/ 	.word	0x00000000


	//----- nvinfo : EIATTR_MIN_STACK_SIZE
	.align		4
.L_152:
        /*0354*/ 	.byte	0x04, 0x12
        /*0356*/ 	.short	(.L_154 - .L_153)
	.align		4
.L_153:
        /*0358*/ 	.word	index@(_ZN5flash16flash_fwd_kernelI23Flash_fwd_kernel_traitsILi192ELi64ELi64ELi4ELb0ELb0EN7cutlass6half_tE19Flash_kernel_traitsILi192ELi64ELi64ELi4ES3_EELb0ELb0ELb0ELb0ELb0ELb1ELb1ELb0EEEvNS_16Flash_fwd_paramsE)
        /*035c*/ 	.word	0x00000000


	//----- nvinfo : EIATTR_MIN_STACK_SIZE
	.align		4
.L_154:
        /*0360*/ 	.byte	0x04, 0x12
        /*0362*/ 	.short	(.L_156 - .L_155)
	.align		4
.L_155:
        /*0364*/ 	.word	index@(_ZN5flash16flash_fwd_kernelI23Flash_fwd_kernel_traitsILi192ELi64ELi64ELi4ELb0ELb0EN7cutlass6half_tE19Flash_kernel_traitsILi192ELi64ELi64ELi4ES3_EELb1ELb0ELb0ELb1ELb0ELb0ELb0ELb0EEEvNS_16Flash_fwd_paramsE)
        /*0368*/ 	.word	0x00000000


	//----- nvinfo : EIATTR_MIN_STACK_SIZE
	.align		4
.L_156:
        /*036c*/ 	.byte	0x04, 0x12
        /*036e*/ 	.short	(.L_158 - .L_157)
	.align		4
.L_157:
        /*0370*/ 	.word	index@(_ZN5flash16flash_fwd_kernelI23Flash_fwd_kernel_traitsILi192ELi64ELi64ELi4ELb0ELb0EN7cutlass6half_tE19Flash_kernel_traitsILi192ELi64ELi64ELi4ES3_EELb1ELb0ELb0ELb0ELb0ELb0ELb0ELb1EEEvNS_16Flash_fwd_paramsE)
        /*0374*/ 	.word	0x00000080


	//----- nvinfo : EIATTR_MIN_STACK_SIZE
	.align		4
.L_158:
        /*0378*/ 	.byte	0x04, 0x12
        /*037a*/ 	.short	(.L_160 - .L_159)
	.align		4
.L_159:
        /*037c*/ 	.word	index@(_ZN5flash16flash_fwd_kernelI23Flash_fwd_kernel_traitsILi192ELi64ELi64ELi4ELb0ELb0EN7cutlass6half_tE19Flash_kernel_traitsILi192ELi64ELi64ELi4ES3_EELb0ELb0ELb0ELb0ELb0ELb0ELb1ELb0EEEvNS_16Flash_fwd_paramsE)
        /*0380*/ 	.word	0x00000000


	//----- nvinfo : EIATTR_MIN_STACK_SIZE
	.align		4
.L_160:
        /*0384*/ 	.byte	0x04, 0x12
        /*0386*/ 	.short	(.L_162 - .L_161)
	.align		4
.L_161:
        /*0388*/ 	.word	index@(_ZN5flash16flash_fwd_kernelI23Flash_fwd_kernel_traitsILi192ELi64ELi64ELi4ELb0ELb0EN7cutlass6half_tE19Flash_kernel_traitsILi192ELi64ELi64ELi4ES3_EELb1ELb0ELb0ELb1ELb0ELb0ELb0ELb1EEEvNS_16Flash_fwd_paramsE)
        /*038c*/ 	.word	0x00000078


	//----- nvinfo : EIATTR_MIN_STACK_SIZE
	.align		4
.L_162:
        /*0390*/ 	.byte	0x04, 0x12
        /*0392*/ 	.short	(.L_164 - .L_163)
	.align		4
.L_163:
        /*0394*/ 	.word	index@(_ZN5flash16flash_fwd_kernelI23Flash_fwd_kernel_traitsILi192ELi64ELi64ELi4ELb0ELb0EN7cutlass6half_tE19Flash_kernel_traitsILi192ELi64ELi64ELi4ES3_EELb0ELb0ELb0ELb1ELb0ELb0ELb1ELb0EEEvNS_16Flash_fwd_paramsE)
        /*0398*/ 	.word	0x00000000


	//----- nvinfo : EIATTR_MIN_STACK_SIZE
	.align		4
.L_164:
        /*039c*/ 	.byte	0x04, 0x12
        /*039e*/ 	.short	(.L_166 - .L_165)
	.align		4
.L_165:
        /*03a0*/ 	.word	index@(_ZN5flash16flash_fwd_kernelI23Flash_fwd_kernel_traitsILi192ELi64ELi64ELi4ELb0ELb0EN7cutlass6half_tE19Flash_kernel_traitsILi192ELi64ELi64ELi4ES3_EELb1ELb0ELb1ELb0ELb0ELb1ELb0ELb0EEEvNS_16Flash_fwd_paramsE)
        /*03a4*/ 	.word	0x00000000


	//----- nvinfo : EIATTR_MIN_STACK_SIZE
	.align		4
.L_166:
        /*03a8*/ 	.byte	0x04, 0x12
        /*03aa*/ 	.short	(.L_168 - .L_167)
	.align		4
.L_167:
        /*03ac*/ 	.word	index@(_ZN5flash16flash_fwd_kernelI23Flash_fwd_kernel_traitsILi192ELi64ELi64ELi4ELb0ELb0EN7cutlass6half_tE19Flash_kernel_traitsILi192ELi64ELi64ELi4ES3_EELb0ELb0ELb1ELb0ELb0ELb1ELb1ELb0EEEvNS_16Flash_fwd_paramsE)
        /*03b0*/ 	.word	0x00000000


	//----- nvinfo : EIATTR_MIN_STACK_SIZE
	.align		4
.L_168:
        /*03b4*/ 	.byte	0x04, 0x12
        /*03b6*/ 	.short	(.L_170 - .L_169)
	.align		4
.L_169:
        /*03b8*/ 	.word	index@(_ZN5flash16flash_fwd_kernelI23Flash_fwd_kernel_traitsILi192ELi64ELi64ELi4ELb0ELb0EN7cutlass6half_tE19Flash_kernel_traitsILi192ELi64ELi64ELi4ES3_EELb1ELb0ELb1ELb1ELb0ELb0ELb0ELb0EEEvNS_16Flash_fwd_paramsE)
        /*03bc*/ 	.word	0x00000000


	//----- nvinfo : EIATTR_MIN_STACK_SIZE
	.align		4
.L_170:
        /*03c0*/ 	.byte	0x04, 0x12
        /*03c2*/ 	.short	(.L_172 - .L_171)
	.align		4
.L_171:
        /*03c4*/ 	.word	index@(_ZN5flash16flash_fwd_kernelI23Flash_fwd_kernel_traitsILi192ELi64ELi64ELi4ELb0ELb0EN7cutlass6half_tE19Flash_kernel_traitsILi192ELi64ELi64ELi4ES3_EELb1ELb0ELb1ELb0ELb0ELb0ELb0ELb1EEEvNS_16Flash_fwd_paramsE)
        /*03c8*/ 	.word	0x000000c0


	//----- nvinfo : EIATTR_MIN_STACK_SIZE
	.align		4
.L_172:
        /*03cc*/ 	.byte	0x04, 0x12
        /*03ce*/ 	.short	(.L_174 - .L_173)
	.align		4
.L_173:
        /*03d0*/ 	.word	index@(_ZN5flash16flash_fwd_kernelI23Flash_fwd_kernel_traitsILi192ELi64ELi64ELi4ELb0ELb0EN7cutlass6half_tE19Flash_kernel_traitsILi192ELi64ELi64ELi4ES3_EELb0ELb0ELb1ELb0ELb0ELb0ELb1ELb0EEEvNS_16Flash_fwd_paramsE)
        /*03d4*/ 	.word	0x00000000


	//----- nvinfo : EIATTR_MIN_STACK_SIZE
	.align		4
.L_174:
        /*03d8*/ 	.byte	0x04, 0x12
        /*03da*/ 	.short	(.L_176 - .L_175)
	.align		4
.L_175:
        /*03dc*/ 	.word	index@(_ZN5flash16flash_fwd_kernelI23Flash_fwd_kernel_traitsILi192ELi64ELi64ELi4ELb0ELb0EN7cutlass6half_tE19Flash_kernel_traitsILi192ELi64ELi64ELi4ES3_EELb1ELb0ELb1ELb1ELb0ELb0ELb0ELb1EEEvNS_16Flash_fwd_paramsE)
        /*03e0*/ 	.word	0x00000098


	//----- nvinfo : EIATTR_MIN_STACK_SIZE
	.align		4
.L_176:
        /*03e4*/ 	.byte	0x04, 0x12
        /*03e6*/ 	.short	(.L_178 - .L_177)
	.align		4
.L_177:
        /*03e8*/ 	.word	index@(_ZN5flash16flash_fwd_kernelI23Flash_fwd_kernel_traitsILi192ELi64ELi64ELi4ELb0ELb0EN7cutlass6half_tE19Flash_kernel_traitsILi192ELi64ELi64ELi4ES3_EELb0ELb0ELb1ELb1ELb0ELb0ELb1ELb0EEEvNS_16Flash_fwd_paramsE)
        /*03ec*/ 	.word	0x00000000
.L_178:


//--------------------- .nv.compat                --------------------------
	.section	.nv.compat,"",@"SHT_CUDA_COMPAT_INFO"
	.align	4
        /*0000*/ 	.byte	0x02, 0x09, 0x01, 0x00, 0x02, 0x02, 0x01, 0x00, 0x02, 0x05, 0x05, 0x00, 0x03, 0x07, 0x01, 0x01
        /*0010*/ 	.byte	0x02, 0x03, 0x00, 0x00, 0x02, 0x06, 0x01, 0x00, 0x04, 0x0b, 0x08, 0x00, 0x00, 0x00, 0x00, 0x00
        /*0020*/ 	.byte	0x00, 0x00, 0x00, 0x00


//--------------------- .nv.info._ZN5flash16flash_fwd_kernelI23Flash_fwd_kernel_traitsILi192ELi128ELi64ELi8ELb0ELb0EN7cutlass6half_tE19Flash_kernel_traitsILi192ELi128ELi64ELi8ES3_EELb0ELb0ELb0ELb0ELb0ELb1ELb0ELb0EEEvNS_16Flash_fwd_paramsE --------------------------
	.section	.nv.info._ZN5flash16flash_fwd_kernelI23Flash_fwd_kernel_traitsILi192ELi128ELi64ELi8ELb0ELb0EN7cutlass6half_tE19Flash_kernel_traitsILi192ELi128ELi64ELi8ES3_EELb0ELb0ELb0ELb0ELb0ELb1ELb0ELb0EEEvNS_16Flash_fwd_paramsE,"",@"SHT_CUDA_INFO"
	.sectionflags	@""
	.align	4


	//----- nvinfo : EIATTR_CUDA_API_VERSION
	.align		4
        /*0000*/ 	.byte	0x04, 0x37
        /*0002*/ 	.short	(.L_180 - .L_179)
.L_179:
        /*0004*/ 	.word	0x00000082


	//----- nvinfo : EIATTR_KPARAM_INFO
	.align		4
.L_180:
        /*0008*/ 	.byte	0x04, 0x17
        /*000a*/ 	.short	(.L_182 - .L_181)
.L_181:
        /*000c*/ 	.word	0x00000000
        /*0010*/ 	.short	0x0000
        /*0012*/ 	.short	0x0000
        /*0014*/ 	.byte	0x00, 0xf0, 0x41, 0x07


	//----- nvinfo : EIATTR_SPARSE_MMA_MASK
	.align		4
.L_182:
        /*0018*/ 	.byte	0x03, 0x50
        /*001a*/ 	.short	0x0000


	//----- nvinfo : EIATTR_MAXREG_COUNT
	.align		4
        /*001c*/ 	.byte	0x03, 0x1b
        /*001e*/ 	.short	0x00ff


	//----- nvinfo : EIATTR_NUM_BARRIERS
	.align		4
        /*0020*/ 	.byte	0x02, 0x4c
        /*0022*/ 	.byte	0x01
	.zero		1


	//----- nvinfo : EIATTR_MERCURY_ISA_VERSION
	.align		4
        /*0024*/ 	.byte	0x03, 0x5f
        /*0026*/ 	.short	0x0101


	//----- nvinfo : EIATTR_COOP_GROUP_MASK_REGIDS
	.align		4
        /*0028*/ 	.byte	0x04, 0x29
        /*002a*/ 	.short	(.L_184 - .L_183)


	//   ....[0]....
.L_183:
        /*002c*/ 	.word	0xffffffff


	//   ....[1]....
        /*0030*/ 	.word	0xffffffff


	//   ....[2]....
        /*0034*/ 	.word	0xffffffff


	//   ....[3]....
        /*0038*/ 	.word	0xffffffff


	//   ....[4]....
        /*003c*/ 	.word	0xffffffff


	//   ....[5]....
        /*0040*/ 	.word	0xffffffff


	//   ....[6]....
        /*0044*/ 	.word	0xffffffff


	//   ....[7]....
        /*0048*/ 	.word	0xffffffff


	//   ....[8]....
        /*004c*/ 	.word	0xffffffff


	//   ....[9]....
        /*0050*/ 	.word	0xffffffff


	//   ....[10]....
        /*0054*/ 	.word	0xffffffff


	//   ....[11]....
        /*0058*/ 	.word	0xffffffff


	//----- nvinfo : EIATTR_COOP_GROUP_INSTR_OFFSETS
	.align		4
.L_184:
        /*005c*/ 	.byte	0x04, 0x28
        /*005e*/ 	.short	(.L_186 - .L_185)


	//   ....[0]....
.L_185:
        /*0060*/ 	.word	0x00002f40


	//   ....[1]....
        /*0064*/ 	.word	0x00002fe0


	//   ....[2]....
        /*0068*/ 	.word	0x00003050


	//   ....[3]....
        /*006c*/ 	.word	0x000030a0


	//   ....[4]....
        /*0070*/ 	.word	0x000050c0


	//   ....[5]....
        /*0074*/ 	.word	0x000050d0


	//   ....[6]....
        /*0078*/ 	.word	0x00005100


	//   ....[7]....
        /*007c*/ 	.word	0x00005110


	//   ....[8]....
        /*0080*/ 	.word	0x000068a0


	//   ....[9]....
        /*0084*/ 	.word	0x000068d0


	//   ....[10]....
        /*0088*/ 	.word	0x00006940


	//   ....[11]....
        /*008c*/ 	.word	0x00006950


	//----- nvinfo : EIATTR_VRC_CTA_INIT_COUNT
	.align		4
.L_186:
        /*0090*/ 	.byte	0x02, 0x4a
	.zero		1
	.zero		1


	//----- nvinfo : EIATTR_EXIT_INSTR_OFFSETS
	.align		4
        /*0094*/ 	.byte	0x04, 0x1c
        /*0096*/ 	.short	(.L_188 - .L_187)


	//   ....[0]....
.L_187:
        /*0098*/ 	.word	0x000003a0


	//   ....[1]....
        /*009c*/ 	.word	0x00000e50


	//   ....[2]....
        /*00a0*/ 	.word	0x00000ee0


	//   ....[3]....
        /*00a4*/ 	.word	0x00008170


	//   ....[4]....
        /*00a8*/ 	.word	0x00008270


	//----- nvinfo : EIATTR_CRS_STACK_SIZE
	.align		4
.L_188:
        /*00ac*/ 	.byte	0x04, 0x1e
        /*00ae*/ 	.short	(.L_190 - .L_189)
.L_189:
        /*00b0*/ 	.word	0x00000000


	//----- nvinfo : EIATTR_CBANK_PARAM_SIZE
	.align		4
.L_190:
        /*00b4*/ 	.byte	0x03, 0x19
        /*00b6*/ 	.short	0x01d0


	//----- nvinfo : EIATTR_PARAM_CBANK
	.align		4
        /*00b8*/ 	.byte	0x04, 0x0a
        /*00ba*/ 	.short	(.L_192 - .L_191)
	.align		4
.L_191:
        /*00bc*/ 	.word	index@(.nv.constant0._ZN5flash16flash_fwd_kernelI23Flash_fwd_kernel_traitsILi192ELi128ELi64ELi8ELb0ELb0EN7cutlass6half_tE19Flash_kernel_traitsILi192ELi128ELi64ELi8ES3_EELb0ELb0ELb0ELb0ELb0ELb1ELb0ELb0EEEvNS_16Flash_fwd_paramsE)
        /*00c0*/ 	.short	0x0380
        /*00c2*/ 	.short	0x01d0


	//----- nvinfo : EIATTR_SW_WAR
	.align		4
.L_192:
        /*00c4*/ 	.byte	0x04, 0x36
        /*00c6*/ 	.short	(.L_194 - .L_193)
.L_193:
        /*00c8*/ 	.word	0x00000008
.L_194:


//--------------------- .nv.info._ZN5flash16flash_fwd_kernelI23Flash_fwd_kernel_traitsILi192ELi128ELi64ELi8ELb0ELb0EN7cutlass6half_tE19Flash_kernel_traitsILi192ELi128ELi64ELi8ES3_EELb0ELb0ELb0ELb0ELb0ELb1ELb1ELb0EEEvNS_16Flash_fwd_paramsE --------------------------
	.section	.nv.info._ZN5flash16flash_fwd_kernelI23Flash_fwd_kernel_traitsILi192ELi128ELi64ELi8ELb0ELb0EN7cutlass6half_tE19Flash_kernel_traitsILi192ELi128ELi64ELi8ES3_EELb0ELb0ELb0ELb0ELb0ELb1ELb1ELb0EEEvNS_16Flash_fwd_paramsE,"",@"SHT_CUDA_INFO"
	.sectionflags	@""
	.align	4


	//----- nvinfo : EIATTR_CUDA_API_VERSION
	.align		4
        /*0000*/ 	.byte	0x04, 0x37
        /*0002*/ 	.short	(.L_196 - .L_195)
.L_195:
        /*0004*/ 	.word	0x00000082


	//----- nvinfo : EIATTR_KPARAM_INFO
	.align		4
.L_196:
        /*0008*/ 	.byte	0x04, 0x17
        /*000a*/ 	.short	(.L_198 - .L_197)
.L_197:
        /*000c*/ 	.word	0x00000000
        /*0010*/ 	.short	0x0000
        /*0012*/ 	.short	0x0000
        /*0014*/ 	.byte	0x00, 0xf0, 0x41, 0x07


	//----- nvinfo : EIATTR_SPARSE_MMA_MASK
	.align		4
.L_198:
        /*0018*/ 	.byte	0x03, 0x50
        /*001a*/ 	.short	0x0000


	//----- nvinfo : EIATTR_MAXREG_COUNT
	.align		4
        /*001c*/ 	.byte	0x03, 0x1b
        /*001e*/ 	.short	0x00ff


	//----- nvinfo : EIATTR_NUM_BARRIERS
	.align		4
        /*0020*/ 	.byte	0x02, 0x4c
        /*0022*/ 	.byte	0x01
	.zero		1


	//----- nvinfo : EIATTR_MERCURY_ISA_VERSION
	.align		4
        /*0024*/ 	.byte	0x03, 0x5f
        /*0026*/ 	.short	0x0101


	//----- nvinfo : EIATTR_COOP_GROUP_MASK_REGIDS
	.align		4
        /*0028*/ 	.byte	0x04, 0x29
        /*002a*/ 	.short	(.L_200 - .L_199)


	//   ....[0]....
.L_199:
        /*002c*/ 	.word	0xffffffff


	//   ....[1]....
        /*0030*/ 	.word	0xffffffff


	//   ....[2]....
        /*0034*/ 	.word	0xffffffff


	//   ....[3]....
        /*0038*/ 	.word	0xffffffff


	//   ....[4]....
        /*003c*/ 	.word	0xffffffff


	//   ....[5]....
        /*0040*/ 	.word	0xffffffff


	//   ....[6]....
        /*0044*/ 	.word	0xffffffff


	//   ....[7]....
        /*0048*/ 	.word	0xffffffff


	//   ....[8]....
        /*004c*/ 	.word	0xffffffff


	//   ....[9]....
        /*0050*/ 	.word	0xffffffff


	//   ....[10]....
        /*0054*/ 	.word	0xffffffff


	//   ....[11]....
        /*0058*/ 	.word	0xffffffff


	//----- nvinfo : EIATTR_COOP_GROUP_INSTR_OFFSETS
	.align		4
.L_200:
        /*005c*/ 	.byte	0x04, 0x28
        /*005e*/ 	.short	(.L_202 - .L_201)


	//   ....[0]....
.L_201:
        /*0060*/ 	.word	0x00003310


	//   ....[1]....
        /*0064*/ 	.word	0x000033c0


	//   ....[2]....
        /*0068*/ 	.word	0x00003410


	//   ....[3]....
        /*006c*/ 	.word	0x00003470


	//   ....[4]....
        /*0070*/ 	.word	0x000058a0


	//   ....[5]....
        /*0074*/ 	.word	0x000058c0


	//   ....[6]....
        /*0078*/ 	.word	0x000058e0


	//   ....[7]....
        /*007c*/ 	.word	0x00005900


	//   ....[8]....
        /*0080*/ 	.word	0x00007080


	//   ....[9]....
        /*0084*/ 	.word	0x000070b0


	//   ....[10]....
        /*0088*/ 	.word	0x00007120


	//   ....[11]....
        /*008c*/ 	.word	0x00007130


	//----- nvinfo : EIATTR_VRC_CTA_INIT_COUNT
	.align		4
.L_202:
        /*0090*/ 	.byte	0x02, 0x4a
	.zero		1
	.zero		1


	//----- nvinfo : EIATTR_EXIT_INSTR_OFFSETS
	.align		4
        /*0094*/ 	.byte	0x04, 0x1c
        /*0096*/ 	.short	(.L_204 - .L_203)


	//   ....[0]....
.L_203:
        /*0098*/ 	.word	0x000003a0


	//   ....[1]....
        /*009c*/ 	.word	0x00000e50


	//   ....[2]....
        /*00a0*/ 	.word	0x00000ee0


	//   ....[3]....
        /*00a4*/ 	.word	0x00008950


	//   ....[4]....
        /*00a8*/ 	.word	0x00008a50


	//----- nvinfo : EIATTR_CRS_STACK_SIZE
	.align		4
.L_204:
        /*00ac*/ 	.byte	0x04, 0x1e
        /*00ae*/ 	.short	(.L_206 - .L_205)
.L_205:
        /*00b0*/ 	.word	0x00000000


	//----- nvinfo : EIATTR_CBANK_PARAM_SIZE
	.align		4
.L_206:
        /*00b4*/ 	.byte	0x03, 0x19
        /*00b6*/ 	.short	0x01d0


	//----- nvinfo : EIATTR_PARAM_CBANK
	.align		4
        /*00b8*/ 	.byte	0x04, 0x0a
        /*00ba*/ 	.short	(.L_208 - .L_207)
	.align		4
.L_207:
        /*00bc*/ 	.word	index@(.nv.constant0._ZN5flash16flash_fwd_kernelI23Flash_fwd_kernel_traitsILi192ELi128ELi64ELi8ELb0ELb0EN7cutlass6half_tE19Flash_kernel_traitsILi192ELi128ELi64ELi8ES3_EELb0ELb0ELb0ELb0ELb0ELb1ELb1ELb0EEEvNS_16Flash_fwd_paramsE)
        /*00c0*/ 	.short	0x0380
        /*00c2*/ 	.short	0x01d0


	//----- nvinfo : EIATTR_SW_WAR
	.align		4
.L_208:
        /*00c4*/ 	.byte	0x04, 0x36
        /*00c6*/ 	.short	(.L_210 - .L_209)
.L_209:
        /*00c8*/ 	.word	0x00000008
.L_210:


//--------------------- .nv.info._ZN5flash16flash_fwd_kernelI23Flash_fwd_kernel_traitsILi192ELi128ELi64ELi8ELb0ELb0EN7cutlass6half_tE19Flash_kernel_traitsILi192ELi128ELi64ELi8ES3_EELb0ELb0ELb0ELb0ELb0ELb0ELb0ELb0EEEvNS_16Flash_fwd_paramsE --------------------------
	.section	.nv.info._ZN5flash16flash_fwd_kernelI23Flash_fwd_kernel_traitsILi192ELi128ELi64ELi8ELb0ELb0EN7cutlass6half_tE19Flash_kernel_traitsILi192ELi128ELi64ELi8ES3_EELb0ELb0ELb0ELb0ELb0ELb0ELb0ELb0EEEvNS_16Flash_fwd_paramsE,"",@"SHT_CUDA_INFO"
	.sectionflags	@""
	.align	4


	//----- nvinfo : EIATTR_CUDA_API_VERSION
	.align		4
        /*0000*/ 	.byte	0x04, 0x37
        /*0002*/ 	.short	(.L_212 - .L_211)
.L_211:
        /*0004*/ 	.word	0x00000082


	//----- nvinfo : EIATTR_KPARAM_INFO
	.align		4
.L_212:
        /*0008*/ 	.byte	0x04, 0x17
        /*000a*/ 	.short	(.L_214 - .L_213)
.L_213:
        /*000c*/ 	.word	0x00000000
        /*0010*/ 	.short	0x0000
        /*0012*/ 	.short	0x0000
        /*0014*/ 	.byte	0x00, 0xf0, 0x41, 0x07


	//----- nvinfo : EIATTR_SPARSE_MMA_MASK
	.align		4
.L_214:
        /*0018*/ 	.byte	0x03, 0x50
        /*001a*/ 	.short	0x0000


	//----- nvinfo : EIATTR_MAXREG_COUNT
	.align		4
        /*001c*/ 	.byte	0x03, 0x1b
        /*001e*/ 	.short	0x00ff


	//----- nvinfo : EIATTR_NUM_BARRIERS
	.align		4
        /*0020*/ 	.byte	0x02, 0x4c
        /*0022*/ 	.byte	0x01
	.zero		1


	//----- nvinfo : EIATTR_MERCURY_ISA_VERSION
	.align		4
        /*0024*/ 	.byte	0x03, 0x5f
        /*0026*/ 	.short	0x0101


	//----- nvinfo : EIATTR_COOP_GROUP_MASK_REGIDS
	.align		4
        /*0028*/ 	.byte	0x04, 0x29
        /*002a*/ 	.short	(.L_216 - .L_215)


	//   ....[0]....
.L_215:
        /*002c*/ 	.word	0xffffffff


	//   ....[1]....
        /*0030*/ 	.word	0xffffffff


	//   ....[2]....
        /*0034*/ 	.word	0xffffffff


	//   ....[3]....
        /*0038*/ 	.word	0xffffffff


	//   ....[4]....
        /*003c*/ 	.word	0xffffffff


	//   ....[5]....
        /*0040*/ 	.word	0xffffffff


	//   ....[6]....
        /*0044*/ 	.word	0xffffffff


	//   ....[7]....
        /*0048*/ 	.word	0xffffffff


	//   ....[8]....
        /*004c*/ 	.word	0xffffffff


	//   ....[9]....
        /*0050*/ 	.word	0xffffffff


	//   ....[10]....
        /*0054*/ 	.word	0xffffffff


	//   ....[11]....
        /*0058*/ 	.word	0xffffffff


	//----- nvinfo : EIATTR_COOP_GROUP_INSTR_OFFSETS
	.align		4
.L_216:
        /*005c*/ 	.byte	0x04, 0x28
        /*005e*/ 	.short	(.L_218 - .L_217)


	//   ....[0]....
.L_217:
        /*0060*/ 	.word	0x00003d40


	//   ....[1]....
        /*0064*/ 	.word	0x00003d60


	//   ....[2]....
        /*0068*/ 	.word	0x00003e10


	//   ....[3]....
        /*006c*/ 	.word	0x00003e20


	//   ....[4]....
        /*0070*/ 	.word	0x00006240


	//   ....[5]....
        /*0074*/ 	.word	0x00006250


	//   ....[6]....
        /*0078*/ 	.word	0x000062a0


	//   ....[7]....
        /*007c*/ 	.word	0x000062b0


	//   ....[8]....
        /*0080*/ 	.word	0x00007a20


	//   ....[9]....
        /*0084*/ 	.word	0x00007a60


	//   ....[10]....
        /*0088*/ 	.word	0x00007b00


	//   ....[11]....
        /*008c*/ 	.word	0x00007b10


	//----- nvinfo : EIATTR_VRC_CTA_INIT_COUNT
	.align		4
.L_218:
        /*0090*/ 	.byte	0x02, 0x4a
	.zero		1
	.zero		1


	//----- nvinfo : EIATTR_EXIT_INSTR_OFFSETS
	.align		4
        /*0094*/ 	.byte	0x04, 0x1c
        /*0096*/ 	.short	(.L_220 - .L_219)


	//   ....[0]....
.L_219:
        /*0098*/ 	.word	0x000003a0


	//   ....[1]....
        /*009c*/ 	.word	0x00000f80


	//   ....[2]....
        /*00a0*/ 	.word	0x00001010


	//   ....[3]....
        /*00a4*/ 	.word	0x000092f0


	//   ....[4]....
        /*00a8*/ 	.word	0x00009420


	//   ....[5]....
        /*00ac*/ 	.word	0x00009440


	//----- nvinfo : EIATTR_CRS_STACK_SIZE
	.align		4
.L_220:
        /*00b0*/ 	.byte	0x04, 0x1e
        /*00b2*/ 	.short	(.L_222 - .L_221)
.L_221:
        /*00b4*/ 	.word	0x00000000


	//----- nvinfo : EIATTR_CBANK_PARAM_SIZE
	.align		4
.L_222:
        /*00b8*/ 	.byte	0x03, 0x19
        /*00ba*/ 	.short	0x01d0


	//----- nvinfo : EIATTR_PARAM_CBANK
	.align		4
        /*00bc*/ 	.byte	0x04, 0x0a
        /*00be*/ 	.short	(.L_224 - .L_223)
	.align		4
.L_223:
        /*00c0*/ 	.word	index@(.nv.constant0._ZN5flash16flash_fwd_kernelI23Flash_fwd_kernel_traitsILi192ELi128ELi64ELi8ELb0ELb0EN7cutlass6half_tE19Flash_kernel_traitsILi192ELi128ELi64ELi8ES3_EELb0ELb0ELb0ELb0ELb0ELb0ELb0ELb0EEEvNS_16Flash_fwd_paramsE)
        /*00c4*/ 	.short	0x0380
        /*00c6*/ 	.short	0x01d0


	//----- nvinfo : EIATTR_SW_WAR
	.align		4
.L_224:
        /*00c8*/ 	.byte	0x04, 0x36
        /*00ca*/ 	.short	(.L_226 - .L_225)
.L_225:
        /*00cc*/ 	.word	0x00000008
.L_226:


//--------------------- .nv.info._ZN5flash16flash_fwd_kernelI23Flash_fwd_kernel_traitsILi192ELi128ELi64ELi8ELb0ELb0EN7cutlass6half_tE19Flash_kernel_traitsILi192ELi128ELi64ELi8ES3_EELb0ELb0ELb0ELb0ELb0ELb0ELb1ELb0EEEvNS_16Flash_fwd_paramsE --------------------------
	.section	.nv.info._ZN5flash16flash_fwd_kernelI23Flash_fwd_kernel_traitsILi192ELi128ELi64ELi8ELb0ELb0EN7cutlass6half_tE19Flash_kernel_traitsILi192ELi128ELi64ELi8ES3_EELb0ELb0ELb0ELb0ELb0ELb0ELb1ELb0EEEvNS_16Flash_fwd_paramsE,"",@"SHT_CUDA_INFO"
	.sectionflags	@""
	.align	4


	//----- nvinfo : EIATTR_CUDA_API_VERSION
	.align		4
        /*0000*/ 	.byte	0x04, 0x37
        /*0002*/ 	.short	(.L_228 - .L_227)
.L_227:
        /*0004*/ 	.word	0x00000082


	//----- nvinfo : EIATTR_KPARAM_INFO
	.align		4
.L_228:
        /*0008*/ 	.byte	0x04, 0x17
        /*000a*/ 	.short	(.L_230 - .L_229)
.L_229:
        /*000c*/ 	.word	0x00000000
        /*0010*/ 	.short	0x0000
        /*0012*/ 	.short	0x0000
        /*0014*/ 	.byte	0x00, 0xf0, 0x41, 0x07


	//----- nvinfo : EIATTR_SPARSE_MMA_MASK
	.align		4
.L_230:
        /*0018*/ 	.byte	0x03, 0x50
        /*001a*/ 	.short	0x0000


	//----- nvinfo : EIATTR_MAXREG_COUNT
	.align		4
        /*001c*/ 	.byte	0x03, 0x1b
        /*001e*/ 	.short	0x00ff


	//----- nvinfo : EIATTR_NUM_BARRIERS
	.align		4
        /*0020*/ 	.byte	0x02, 0x4c
        /*0022*/ 	.byte	0x01
	.zero		1


	//----- nvinfo : EIATTR_MERCURY_ISA_VERSION
	.align		4
        /*0024*/ 	.byte	0x03, 0x5f
        /*0026*/ 	.short	0x0101


	//----- nvinfo : EIATTR_COOP_GROUP_MASK_REGIDS
	.align		4
        /*0028*/ 	.byte	0x04, 0x29
        /*002a*/ 	.short	(.L_232 - .L_231)


	//   ....[0]....
.L_231:
        /*002c*/ 	.word	0xffffffff


	//   ....[1]....
        /*0030*/ 	.word	0xffffffff


	//   ....[2]....
        /*0034*/ 	.word	0xffffffff


	//   ....[3]....
        /*0038*/ 	.word	0xffffffff


	//   ....[4]....
        /*003c*/ 	.word	0xffffffff


	//   ....[5]....
        /*0040*/ 	.word	0xffffffff


	//   ....[6]....
        /*0044*/ 	.word	0xffffffff


	//   ....[7]....
        /*0048*/ 	.word	0xffffffff


	//   ....[8]....
        /*004c*/ 	.word	0xffffffff


	//   ....[9]....
        /*0050*/ 	.word	0xffffffff


	//   ....[10]....
        /*0054*/ 	.word	0xffffffff


	//   ....[11]....
        /*0058*/ 	.word	0xffffffff


	//----- nvinfo : EIATTR_COOP_GROUP_INSTR_OFFSETS
	.align		4
.L_232:
        /*005c*/ 	.byte	0x04, 0x28
        /*005e*/ 	.short	(.L_234 - .L_233)


	//   ....[0]....
.L_233:
        /*0060*/ 	.word	0x00004150


	//   ....[1]....
        /*0064*/ 	.word	0x00004170


	//   ....[2]....
        /*0068*/ 	.word	0x00004220


	//   ....[3]....
        /*006c*/ 	.word	0x00004230


	//   ....[4]....
        /*0070*/ 	.word	0x00006a60


	//   ....[5]....
        /*0074*/ 	.word	0x00006a90


	//   ....[6]....
        /*0078*/ 	.word	0x00006b60


	//   ....[7]....
        /*007c*/ 	.word	0x00006b70


	//   ....[8]....
        /*0080*/ 	.word	0x00008240


	//   ....[9]....
        /*0084*/ 	.word	0x00008280


	//   ....[10]....
        /*0088*/ 	.word	0x00008300


	//   ....[11]....
        /*008c*/ 	.word	0x00008310


	//----- nvinfo : EIATTR_VRC_CTA_INIT_COUNT
	.align		4
.L_234:
        /*0090*/ 	.byte	0x02, 0x4a
	.zero		1
	.zero		1


	//----- nvinfo : EIATTR_EXIT_INSTR_OFFSETS
	.align		4
        /*0094*/ 	.byte	0x04, 0x1c
        /*0096*/ 	.short	(.L_236 - .L_235)


	//   ....[0]....
.L_235:
        /*0098*/ 	.word	0x000003a0


	//   ....[1]....
        /*009c*/ 	.word	0x00000f80


	//   ....[2]....
        /*00a0*/ 	.word	0x00001010


	//   ....[3]....
        /*00a4*/ 	.word	0x00009b10


	//   ....[4]....
        /*00a8*/ 	.word	0x00009c40


	//   ....[5]....
        /*00ac*/ 	.word	0x00009c60


	//----- nvinfo : EIATTR_CRS_STACK_SIZE
	.align		4
.L_236:
        /*00b0*/ 	.byte	0x04, 0x1e
        /*00b2*/ 	.short	(.L_238 - .L_237)
.L_237:
        /*00b4*/ 	.word	0x00000000


	//----- nvinfo : EIATTR_CBANK_PARAM_SIZE
	.align		4
.L_238:
        /*00b8*/ 	.byte	0x03, 0x19
        /*00ba*/ 	.short	0x01d0


	//----- nvinfo : EIATTR_PARAM_CBANK
	.align		4
        /*00bc*/ 	.byte	0x04, 0x0a
        /*00be*/ 	.short	(.L_240 - .L_239)
	.align		4
.L_239:
        /*00c0*/ 	.word	index@(.nv.constant0._ZN5flash16flash_fwd_kernelI23Flash_fwd_kernel_traitsILi192ELi128ELi64ELi8ELb0ELb0EN7cutlass6half_tE19Flash_kernel_traitsILi192ELi128ELi64ELi8ES3_EELb0ELb0ELb0ELb0ELb0ELb0ELb1ELb0EEEvNS_16Flash_fwd_paramsE)
        /*00c4*/ 	.short	0x0380
        /*00c6*/ 	.short	0x01d0


	//----- nvinfo : EIATTR_SW_WAR
	.align		4
.L_240:
        /*00c8*/ 	.byte	0x04, 0x36
        /*00ca*/ 	.short	(.L_242 - .L_241)
.L_241:
        /*00cc*/ 	.word	0x00000008
.L_242:


//--------------------- .nv.info._ZN5flash16flash_fwd_kernelI23Flash_fwd_kernel_traitsILi192ELi128ELi64ELi8ELb0ELb0EN7cutlass6half_tE19Flash_kernel_traitsILi192ELi128ELi64ELi8ES3_EELb0ELb0ELb0ELb1ELb0ELb0ELb0ELb0EEEvNS_16Flash_fwd_paramsE --------------------------
	.section	.nv.info._ZN5flash16flash_fwd_kernelI23Flash_fwd_kernel_traitsILi192ELi128ELi64ELi8ELb0ELb0EN7cutlass6half_tE19Flash_kernel_traitsILi192ELi128ELi64ELi8ES3_EELb0ELb0ELb0ELb1ELb0ELb0ELb0ELb0EEEvNS_16Flash_fwd_paramsE,"",@"SHT_CUDA_INFO"
	.sectionflags	@""
	.align	4


	//----- nvinfo : EIATTR_CUDA_API_VERSION
	.align		4
        /*0000*/ 	.byte	0x04, 0x37
        /*0002*/ 	.short	(.L_244 - .L_243)
.L_243:
        /*0004*/ 	.word	0x00000082


	//----- nvinfo : EIATTR_KPARAM_INFO
	.align		4
.L_244:
        /*0008*/ 	.byte	0x04, 0x17
        /*000a*/ 	.short	(.L_246 - .L_245)
.L_245:
        /*000c*/ 	.word	0x00000000
        /*0010*/ 	.short	0x0000
        /*0012*/ 	.short	0x0000
        /*0014*/ 	.byte	0x00, 0xf0, 0x41, 0x07


	//----- nvinfo : EIATTR_SPARSE_MMA_MASK
	.align		4
.L_246:
        /*0018*/ 	.byte	0x03, 0x50
        /*001a*/ 	.short	0x0000


	//----- nvinfo : EIATTR_MAXREG_COUNT
	.align		4
        /*001c*/ 	.byte	0x03, 0x1b
        /*001e*/ 	.short	0x00ff


	//----- nvinfo : EIATTR_NUM_BARRIERS
	.align		4
        /*0020*/ 	.byte	0x02, 0x4c
        /*0022*/ 	.byte	0x01
	.zero		1


	//----- nvinfo : EIATTR_MERCURY_ISA_VERSION
	.align		4
        /*0024*/ 	.byte	0x03, 0x5f
        /*0026*/ 	.short	0x0101


	//----- nvinfo : EIATTR_COOP_GROUP_MASK_REGIDS
	.align		4
        /*0028*/ 	.byte	0x04, 0x29
        /*002a*/ 	.short	(.L_248 - .L_247)


	//   ....[0]....
.L_247:
        /*002c*/ 	.word	0xffffffff


	//   ....[1]....
        /*0030*/ 	.word	0xffffffff


	//   ....[2]....
        /*0034*/ 	.word	0xffffffff


	//   ....[3]....
        /*0038*/ 	.word	0xffffffff


	//   ....[4]....
        /*003c*/ 	.word	0xffffffff


	//   ....[5]....
        /*0040*/ 	.word	0xffffffff


	//   ....[6]....
        /*0044*/ 	.word	0xffffffff


	//   ....[7]....
        /*0048*/ 	.word	0xffffffff


	//   ....[8]....
        /*004c*/ 	.word	0xffffffff


	//   ....[9]....
        /*0050*/ 	.word	0xffffffff


	//   ....[10]....
        /*0054*/ 	.word	0xffffffff


	//   ....[11]....
        /*0058*/ 	.word	0xffffffff


	//----- nvinfo : EIATTR_COOP_GROUP_INSTR_OFFSETS
	.align		4
.L_248:
        /*005c*/ 	.byte	0x04, 0x28
        /*005e*/ 	.short	(.L_250 - .L_249)


	//   ....[0]....
.L_249:
        /*0060*/ 	.word	0x00004650


	//   ....[1]....
        /*0064*/ 	.word	0x00004670


	//   ....[2]....
        /*0068*/ 	.word	0x00004710


	//   ....[3]....
        /*006c*/ 	.word	0x00004720


	//   ....[4]....
        /*0070*/ 	.word	0x00007410


	//   ....[5]....
        /*0074*/ 	.word	0x00007420


	//   ....[6]....
        /*0078*/ 	.word	0x00007470


	//   ....[7]....
        /*007c*/ 	.word	0x00007480


	//   ....[8]....
        /*0080*/ 	.word	0x00008bf0


	//   ....[9]....
        /*0084*/ 	.word	0x00008c30


	//   ....[10]....
        /*0088*/ 	.word	0x00008cb0


	//   ....[11]....
        /*008c*/ 	.word	0x00008cc0


	//----- nvinfo : EIATTR_VRC_CTA_INIT_COUNT
	.align		4
.L_250:
        /*0090*/ 	.byte	0x02, 0x4a
	.zero		1
	.zero		1


	//----- nvinfo : EIATTR_EXIT_INSTR_OFFSETS
	.align		4
        /*0094*/ 	.byte	0x04, 0x1c
        /*0096*/ 	.short	(.L_252 - .L_251)


	//   ....[0]....
.L_251:
        /*0098*/ 	.word	0x000003a0


	//   ....[1]....
        /*009c*/ 	.word	0x00000f50


	//   ....[2]....
        /*00a0*/ 	.word	0x00000fe0


	//   ....[3]....
        /*00a4*/ 	.word	0x0000a4c0


	//   ....[4]....
        /*00a8*/ 	.word	0x0000a5f0


	//   ....[5]....
        /*00ac*/ 	.word	0x0000a610


	//----- nvinfo : EIATTR_CRS_STACK_SIZE
	.align		4
.L_252:
        /*00b0*/ 	.byte	0x04, 0x1e
        /*00b2*/ 	.short	(.L_254 - .L_253)
.L_253:
        /*00b4*/ 	.word	0x00000000


	//----- nvinfo : EIATTR_CBANK_PARAM_SIZE
	.align		4
.L_254:
        /*00b8*/ 	.byte	0x03, 0x19
        /*00ba*/ 	.short	0x01d0


	//----- nvinfo : EIATTR_PARAM_CBANK
	.align		4
        /*00bc*/ 	.byte	0x04, 0x0a
        /*00be*/ 	.short	(.L_256 - .L_255)
	.align		4
.L_255:
        /*00c0*/ 	.word	index@(.nv.constant0._ZN5flash16flash_fwd_kernelI23Flash_fwd_kernel_traitsILi192ELi128ELi64ELi8ELb0ELb0EN7cutlass6half_tE19Flash_kernel_traitsILi192ELi128ELi64ELi8ES3_EELb0ELb0ELb0ELb1ELb0ELb0ELb0ELb0EEEvNS_16Flash_fwd_paramsE)
        /*00c4*/ 	.short	0x0380
        /*00c6*/ 	.short	0x01d0


	//----- nvinfo : EIATTR_SW_WAR
	.align		4
.L_256:
        /*00c8*/ 	.byte	0x04, 0x36
        /*00ca*/ 	.short	(.L_258 - .L_257)
.L_257:
        /*00cc*/ 	.word	0x00000008
.L_258:


//--------------------- .nv.info._ZN5flash16flash_fwd_kernelI23Flash_fwd_kernel_traitsILi192ELi128ELi64ELi8ELb0ELb0EN7cutlass6half_tE19Flash_kernel_traitsILi192ELi128ELi64ELi8ES3_EELb0ELb0ELb0ELb1ELb0ELb0ELb1ELb0EEEvNS_16Flash_fwd_paramsE --------------------------
	.section	.nv.info._ZN5flash16flash_fwd_kernelI23Flash_fwd_kernel_traitsILi192ELi128ELi64ELi8ELb0ELb0EN7cutlass6half_tE19Flash_kernel_traitsILi192ELi128ELi64ELi8ES3_EELb0ELb0ELb0ELb1ELb0ELb0ELb1ELb0EEEvNS_16Flash_fwd_paramsE,"",@"SHT_CUDA_INFO"
	.sectionflags	@""
	.align	4


	//----- nvinfo : EIATTR_CUDA_API_VERSION
	.align		4
        /*0000*/ 	.byte	0x04, 0x37
        /*0002*/ 	.short	(.L_260 - .L_259)
.L_259:
        /*0004*/ 	.word	0x00000082


	//----- nvinfo : EIATTR_KPARAM_INFO
	.align		4
.L_260:
        /*0008*/ 	.byte	0x04, 0x17
        /*000a*/ 	.short	(.L_262 - .L_261)
.L_261:
        /*000c*/ 	.word	0x00000000
        /*0010*/ 	.short	0x0000
        /*0012*/ 	.short	0x0000
        /*0014*/ 	.byte	0x00, 0xf0, 0x41, 0x07


	//----- nvinfo : EIATTR_SPARSE_MMA_MASK
	.align		4
.L_262:
        /*0018*/ 	.byte	0x03, 0x50
        /*001a*/ 	.short	0x0000


	//----- nvinfo : EIATTR_MAXREG_COUNT
	.align		4
        /*001c*/ 	.byte	0x03, 0x1b
        /*001e*/ 	.short	0x00ff


	//----- nvinfo : EIATTR_NUM_BARRIERS
	.align		4
        /*0020*/ 	.byte	0x02, 0x4c
        /*0022*/ 	.byte	0x01
	.zero		1


	//----- nvinfo : EIATTR_MERCURY_ISA_VERSION
	.align		4
        /*0024*/ 	.byte	0x03, 0x5f
        /*0026*/ 	.short	0x0101


	//----- nvinfo : EIATTR_COOP_GROUP_MASK_REGIDS
	.align		4
        /*0028*/ 	.byte	0x04, 0x29
        /*002a*/ 	.short	(.L_264 - .L_263)


	//   ....[0]....
.L_263:
        /*002c*/ 	.word	0xffffffff


	//   ....[1]....
        /*0030*/ 	.word	0xffffffff


	//   ....[2]....
        /*0034*/ 	.word	0xffffffff


	//   ....[3]....
        /*0038*/ 	.word	0xffffffff


	//   ....[4]....
        /*003c*/ 	.word	0xffffffff


	//   ....[5]....
        /*0040*/ 	.word	0xffffffff


	//   ....[6]....
        /*0044*/ 	.word	0xffffffff


	//   ....[7]....
        /*0048*/ 	.word	0xffffffff


	//   ....[8]....
        /*004c*/ 	.word	0xffffffff


	//   ....[9]....
        /*0050*/ 	.word	0xffffffff


	//   ....[10]....
        /*0054*/ 	.word	0xffffffff


	//   ....[11]....
        /*0058*/ 	.word	0xffffffff


	//----- nvinfo : EIATTR_COOP_GROUP_INSTR_OFFSETS
	.align		4
.L_264:
        /*005c*/ 	.byte	0x04, 0x28
        /*005e*/ 	.short	(.L_266 - .L_265)


	//   ....[0]....
.L_265:
        /*0060*/ 	.word	0x00004a60


	//   ....[1]....
        /*0064*/ 	.word	0x00004a80


	//   ....[2]....
        /*0068*/ 	.word	0x00004b20


	//   ....[3]....
        /*006c*/ 	.word	0x00004b30


	//   ....[4]....
        /*0070*/ 	.word	0x00007c30


	//   ....[5]....
        /*0074*/ 	.word	0x00007c60


	//   ....[6]....
        /*0078*/ 	.word	0x00007d20


	//   ....[7]....
        /*007c*/ 	.word	0x00007d30


	//   ....[8]....
        /*0080*/ 	.word	0x00009410


	//   ....[9]....
        /*0084*/ 	.word	0x00009450


	//   ....[10]....
        /*0088*/ 	.word	0x000094d0


	//   ....[11]....
        /*008c*/ 	.word	0x000094e0


	//----- nvinfo : EIATTR_VRC_CTA_INIT_COUNT
	.align		4
.L_266:
        /*0090*/ 	.byte	0x02, 0x4a
	.zero		1
	.zero		1


	//----- nvinfo : EIATTR_EXIT_INSTR_OFFSETS
	.align		4
        /*0094*/ 	.byte	0x04, 0x1c
        /*0096*/ 	.short	(.L_268 - .L_267)


	//   ....[0]....
.L_267:
        /*0098*/ 	.word	0x000003a0


	//   ....[1]....
        /*009c*/ 	.word	0x00000f50


	//   ....[2]....
        /*00a0*/ 	.word	0x00000fe0


	//   ....[3]....
        /*00a4*/ 	.word	0x0000ace0


	//   ....[4]....
        /*00a8*/ 	.word	0x0000ae10


	//   ....[5]....
        /*00ac*/ 	.word	0x0000ae30


	//----- nvinfo : EIATTR_CRS_STACK_SIZE
	.align		4
.L_268:
        /*00b0*/ 	.byte	0x04, 0x1e
        /*00b2*/ 	.short	(.L_270 - .L_269)
.L_269:
        /*00b4*/ 	.word	0x00000000


	//----- nvinfo : EIATTR_CBANK_PARAM_SIZE
	.align		4
.L_270:
        /*00b8*/ 	.byte	0x03, 0x19
        /*00ba*/ 	.short	0x01d0


	//----- nvinfo : EIATTR_PARAM_CBANK
	.align		4
        /*00bc*/ 	.byte	0x04, 0x0a
        /*00be*/ 	.short	(.L_272 - .L_271)
	.align		4
.L_271:
        /*00c0*/ 	.word	index@(.nv.constant0._ZN5flash16flash_fwd_kernelI23Flash_fwd_kernel_traitsILi192ELi128ELi64ELi8ELb0ELb0EN7cutlass6half_tE19Flash_kernel_traitsILi192ELi128ELi64ELi8ES3_EELb0ELb0ELb0ELb1ELb0ELb0ELb1ELb0EEEvNS_16Flash_fwd_paramsE)
        /*00c4*/ 	.short	0x0380
        /*00c6*/ 	.short	0x01d0


	//----- nvinfo : EIATTR_SW_WAR
	.align		4
.L_272:
        /*00c8*/ 	.byte	0x04, 0x36
        /*00ca*/ 	.short	(.L_274 - .L_273)
.L_273:
        /*00cc*/ 	.word	0x00000008
.L_274:


//--------------------- .nv.info._ZN5flash16flash_fwd_kernelI23Flash_fwd_kernel_traitsILi192ELi128ELi64ELi8ELb0ELb0EN7cutlass6half_tE19Flash_kernel_traitsILi192ELi128ELi64ELi8ES3_EELb0ELb0ELb1ELb0ELb0ELb1ELb0ELb0EEEvNS_16Flash_fwd_paramsE --------------------------
	.section	.nv.info._ZN5flash16flash_fwd_kernelI23Flash_fwd_kernel_traitsILi192ELi128ELi64ELi8ELb0ELb0EN7cutlass6half_tE19Flash_kernel_traitsILi192ELi128ELi64ELi8ES3_EELb0ELb0ELb1ELb0ELb0ELb1ELb0ELb0EEEvNS_16Flash_fwd_paramsE,"",@"SHT_CUDA_INFO"
	.sectionflags	@""
	.align	4


	//----- nvinfo : EIATTR_CUDA_API_VERSION
	.align		4
        /*0000*/ 	.byte	0x04, 0x37
        /*0002*/ 	.short	(.L_276 - .L_275)
.L_275:
        /*0004*/ 	.word	0x00000082


	//----- nvinfo : EIATTR_KPARAM_INFO
	.align		4
.L_276:
        /*0008*/ 	.byte	0x04, 0x17
        /*000a*/ 	.short	(.L_278 - .L_277)
.L_277:
        /*000c*/ 	.word	0x00000000
        /*0010*/ 	.short	0x0000
        /*0012*/ 	.short	0x0000
        /*0014*/ 	.byte	0x00, 0xf0, 0x41, 0x07


	//----- nvinfo : EIATTR_SPARSE_MMA_MASK
	.align		4
.L_278:
        /*0018*/ 	.byte	0x03, 0x50
        /*001a*/ 	.short	0x0000


	//----- nvinfo : EIATTR_MAXREG_COUNT
	.align		4
        /*001c*/ 	.byte	0x03, 0x1b
        /*001e*/ 	.short	0x00ff


	//----- nvinfo : EIATTR_NUM_BARRIERS
	.align		4
        /*0020*/ 	.byte	0x02, 0x4c
        /*0022*/ 	.byte	0x01
	.zero		1


	//----- nvinfo : EIATTR_MERCURY_ISA_VERSION
	.align		4
        /*0024*/ 	.byte	0x03, 0x5f
        /*0026*/ 	.short	0x0101


	//----- nvinfo : EIATTR_COOP_GROUP_MASK_REGIDS
	.align		4
        /*0028*/ 	.byte	0x04, 0x29
        /*002a*/ 	.short	(.L_280 - .L_279)


	//   ....[0]....
.L_279:
        /*002c*/ 	.word	0xffffffff


	//   ....[1]....
        /*0030*/ 	.word	0xffffffff


	//   ....[2]....
        /*0034*/ 	.word	0xffffffff


	//   ....[3]....
        /*0038*/ 	.word	0xffffffff


	//   ....[4]....
        /*003c*/ 	.word	0xffffffff


	//   ....[5]....
        /*0040*/ 	.word	0xffffffff


	//   ....[6]....
        /*0044*/ 	.word	0xffffffff


	//   ....[7]....
        /*0048*/ 	.word	0xffffffff


	//   ....[8]....
        /*004c*/ 	.word	0xffffffff


	//   ....[9]....
        /*0050*/ 	.word	0xffffffff


	//   ....[10]....
        /*0054*/ 	.word	0xffffffff


	//   ....[11]....
        /*0058*/ 	.word	0xffffffff


	//   ....[12]....
        /*005c*/ 	.word	0xffffffff


	//   ....[13]....
        /*0060*/ 	.word	0xffffffff


	//   ....[14]....
        /*0064*/ 	.word	0xffffffff


	//   ....[15]....
        /*0068*/ 	.word	0xffffffff


	//   ....[16]....
        /*006c*/ 	.word	0xffffffff


	//   ....[17]....
        /*0070*/ 	.word	0xffffffff


	//   ....[18]....
        /*0074*/ 	.word	0xffffffff


	//   ....[19]....
        /*0078*/ 	.word	0xffffffff


	//----- nvinfo : EIATTR_COOP_GROUP_INSTR_OFFSETS
	.align		4
.L_280:
        /*007c*/ 	.byte	0x04, 0x28
        /*007e*/ 	.short	(.L_282 - .L_281)


	//   ....[0]....
.L_281:
        /*0080*/ 	.word	0x000035e0


	//   ....[1]....
        /*0084*/ 	.word	0x00003670


	//   ....[2]....
        /*0088*/ 	.word	0x000036f0


	//   ....[3]....
        /*008c*/ 	.word	0x00003730


	//   ....[4]....
        /*0090*/ 	.word	0x00005f80


	//   ....[5]....
        /*0094*/ 	.word	0x00005fe0


	//   ....[6]....
        /*0098*/ 	.word	0x00006010


	//   ....[7]....
        /*009c*/ 	.word	0x00006080


	//   ....[8]....
        /*00a0*/ 	.word	0x00009030


	//   ....[9]....
        /*00a4*/ 	.word	0x000090b0


	//   ....[10]....
        /*00a8*/ 	.word	0x00009110


	//   ....[11]....
        /*00ac*/ 	.word	0x00009130


	//   ....[12]....
        /*00b0*/ 	.word	0x0000c1a0


	//   ....[13]....
        /*00b4*/ 	.word	0x0000c1b0


	//   ....[14]....
        /*00b8*/ 	.word	0x0000c220


	//   ....[15]....
        /*00bc*/ 	.word	0x0000c230


	//   ....[16]....
        /*00c0*/ 	.word	0x0000d990


	//   ....[17]....
        /*00c4*/ 	.word	0x0000d9c0


	//   ....[18]....
        /*00c8*/ 	.word	0x0000da30


	//   ....[19]....
        /*00cc*/ 	.word	0x0000da40


	//----- nvinfo : EIATTR_VRC_CTA_INIT_COUNT
	.align		4
.L_282:
        /*00d0*/ 	.byte	0x02, 0x4a
	.zero		1
	.zero		1


	//----- nvinfo : EIATTR_EXIT_INSTR_OFFSETS
	.align		4
        /*00d4*/ 	.byte	0x04, 0x1c
        /*00d6*/ 	.short	(.L_284 - .L_283)


	//   ....[0]....
.L_283:
        /*00d8*/ 	.word	0x00000330


	//   ....[1]....
        /*00dc*/ 	.word	0x00000f40


	//   ....[2]....
        /*00e0*/ 	.word	0x00000fd0


	//   ....[3]....
        /*00e4*/ 	.word	0x0000f260


	//   ....[4]....
        /*00e8*/ 	.word	0x0000f360


	//----- nvinfo : EIATTR_CRS_STACK_SIZE
	.align		4
.L_284:
        /*00ec*/ 	.byte	0x04, 0x1e
        /*00ee*/ 	.short	(.L_286 - .L_285)
.L_285:
        /*00f0*/ 	.word	0x00000000


	//----- nvinfo : EIATTR_CBANK_PARAM_SIZE
	.align		4
.L_286:
        /*00f4*/ 	.byte	0x03, 0x19
        /*00f6*/ 	.short	0x01d0


	//----- nvinfo : EIATTR_PARAM_CBANK
	.align		4
        /*00f8*/ 	.byte	0x04, 0x0a
        /*00fa*/ 	.short	(.L_288 - .L_287)
	.align		4
.L_287:
        /*00fc*/ 	.word	index@(.nv.constant0._ZN5flash16flash_fwd_kernelI23Flash_fwd_kernel_traitsILi192ELi128ELi64ELi8ELb0ELb0EN7cutlass6half_tE19Flash_kernel_traitsILi192ELi128ELi64ELi8ES3_EELb0ELb0ELb1ELb0ELb0ELb1ELb0ELb0EEEvNS_16Flash_fwd_paramsE)
        /*0100*/ 	.short	0x0380
        /*0102*/ 	.short	0x01d0


	//----- nvinfo : EIATTR_SW_WAR
	.align		4
.L_288:
        /*0104*/ 	.byte	0x04, 0x36
        /*0106*/ 	.short	(.L_290 - .L_289)
.L_289:
        /*0108*/ 	.word	0x00000008
.L_290:


//--------------------- .nv.info._ZN5flash16flash_fwd_kernelI23Flash_fwd_kernel_traitsILi192ELi128ELi64ELi8ELb0ELb0EN7cutlass6half_tE19Flash_kernel_traitsILi192ELi128ELi64ELi8ES3_EELb0ELb0ELb1ELb0ELb0ELb1ELb1ELb0EEEvNS_16Flash_fwd_paramsE --------------------------
	.section	.nv.info._ZN5flash16flash_fwd_kernelI23Flash_fwd_kernel_traitsILi192ELi128ELi64ELi8ELb0ELb0EN7cutlass6half_tE19Flash_kernel_traitsILi192ELi128ELi64ELi8ES3_EELb0ELb0ELb1ELb0ELb0ELb1ELb1ELb0EEEvNS_16Flash_fwd_paramsE,"",@"SHT_CUDA_INFO"
	.sectionflags	@""
	.align	4


	//----- nvinfo : EIATTR_CUDA_API_VERSION
	.align		4
        /*0000*/ 	.byte	0x04, 0x37
        /*0002*/ 	.short	(.L_292 - .L_291)
.L_291:
        /*0004*/ 	.word	0x00000082


	//----- nvinfo : EIATTR_KPARAM_INFO
	.align		4
.L_292:
        /*0008*/ 	.byte	0x04, 0x17
        /*000a*/ 	.short	(.L_294 - .L_293)
.L_293:
        /*000c*/ 	.word	0x00000000
        /*0010*/ 	.short	0x0000
        /*0012*/ 	.short	0x0000
        /*0014*/ 	.byte	0x00, 0xf0, 0x41, 0x07


	//----- nvinfo : EIATTR_SPARSE_MMA_MASK
	.align		4
.L_294:
        /*0018*/ 	.byte	0x03, 0x50
        /*001a*/ 	.short	0x0000


	//----- nvinfo : EIATTR_MAXREG_COUNT
	.align		4
        /*001c*/ 	.byte	0x03, 0x1b
        /*001e*/ 	.short	0x00ff


	//----- nvinfo : EIATTR_NUM_BARRIERS
	.align		4
        /*0020*/ 	.byte	0x02, 0x4c
        /*0022*/ 	.byte	0x01
	.zero		1


	//----- nvinfo : EIATTR_MERCURY_ISA_VERSION
	.align		4
        /*0024*/ 	.byte	0x03, 0x5f
        /*0026*/ 	.short	0x0101


	//----- nvinfo : EIATTR_COOP_GROUP_MASK_REGIDS
	.align		4
        /*0028*/ 	.byte	0x04, 0x29
        /*002a*/ 	.short	(.L_296 - .L_295)


	//   ....[0]....
.L_295:
        /*002c*/ 	.word	0xffffffff


	//   ....[1]....
        /*0030*/ 	.word	0xffffffff


	//   ....[2]....
        /*0034*/ 	.word	0xffffffff


	//   ....[3]....
        /*0038*/ 	.word	0xffffffff


	//   ....[4]....
        /*003c*/ 	.word	0xffffffff


	//   ....[5]....
        /*0040*/ 	.word	0xffffffff


	//   ....[6]....
        /*0044*/ 	.word	0xffffffff


	//   ....[7]....
        /*0048*/ 	.word	0xffffffff


	//   ....[8]....
        /*004c*/ 	.word	0xffffffff


	//   ....[9]....
        /*0050*/ 	.word	0xffffffff


	//   ....[10]....
        /*0054*/ 	.word	0xffffffff


	//   ....[11]....
        /*0058*/ 	.word	0xffffffff


	//   ....[12]....
        /*005c*/ 	.word	0xffffffff


	//   ....[13]....
        /*0060*/ 	.word	0xffffffff


	//   ....[14]....
        /*0064*/ 	.word	0xffffffff


	//   ....[15]....
        /*0068*/ 	.word	0xffffffff


	//   ....[16]....
        /*006c*/ 	.word	0xffffffff


	//   ....[17]....
        /*0070*/ 	.word	0xffffffff


	//   ....[18]....
        /*0074*/ 	.word	0xffffffff


	//   ....[19]....
        /*0078*/ 	.word	0xffffffff


	//----- nvinfo : EIATTR_COOP_GROUP_INSTR_OFFSETS
	.align		4
.L_296:
        /*007c*/ 	.byte	0x04, 0x28
        /*007e*/ 	.short	(.L_298 - .L_297)


	//   ....[0]....
.L_297:
        /*0080*/ 	.word	0x00003a10


	//   ....[1]....
        /*0084*/ 	.word	0x00003a50


	//   ....[2]....
        /*0088*/ 	.word	0x00003ae0


	//   ....[3]....
        /*008c*/ 	.word	0x00003b10


	//   ....[4]....
        /*0090*/ 	.word	0x00006760


	//   ....[5]....
        /*0094*/ 	.word	0x000067f0


	//   ....[6]....
        /*0098*/ 	.word	0x00006820


	//   ....[7]....
        /*009c*/ 	.word	0x00006890


	//   ....[8]....
        /*00a0*/ 	.word	0x00009c40


	//   ....[9]....
        /*00a4*/ 	.word	0x00009cc0


	//   ....[10]....
        /*00a8*/ 	.word	0x00009d10


	//   ....[11]....
        /*00ac*/ 	.word	0x00009d30


	//   ....[12]....
        /*00b0*/ 	.word	0x0000d1c0


	//   ....[13]....
        /*00b4*/ 	.word	0x0000d1d0


	//   ....[14]....
        /*00b8*/ 	.word	0x0000d260


	//   ....[15]....
        /*00bc*/ 	.word	0x0000d280


	//   ....[16]....
        /*00c0*/ 	.word	0x0000e9b0


	//   ....[17]....
        /*00c4*/ 	.word	0x0000e9e0


	//   ....[18]....
        /*00c8*/ 	.word	0x0000ea50


	//   ....[19]....
        /*00cc*/ 	.word	0x0000ea60


	//----- nvinfo : EIATTR_VRC_CTA_INIT_COUNT
	.align		4
.L_298:
        /*00d0*/ 	.byte	0x02, 0x4a
	.zero		1
	.zero		1


	//----- nvinfo : EIATTR_EXIT_INSTR_OFFSETS
	.align		4
        /*00d4*/ 	.byte	0x04, 0x1c
        /*00d6*/ 	.short	(.L_300 - .L_299)


	//   ....[0]....
.L_299:
        /*00d8*/ 	.word	0x00000330


	//   ....[1]....
        /*00dc*/ 	.word	0x00000f40


	//   ....[2]....
        /*00e0*/ 	.word	0x00000fd0


	//   ....[3]....
        /*00e4*/ 	.word	0x00010280


	//   ....[4]....
        /*00e8*/ 	.word	0x00010380


	//----- nvinfo : EIATTR_CRS_STACK_SIZE
	.align		4
.L_300:
        /*00ec*/ 	.byte	0x04, 0x1e
        /*00ee*/ 	.short	(.L_302 - .L_301)
.L_301:
        /*00f0*/ 	.word	0x00000000


	//----- nvinfo : EIATTR_CBANK_PARAM_SIZE
	.align		4
.L_302:
        /*00f4*/ 	.byte	0x03, 0x19
        /*00f6*/ 	.short	0x01d0


	//----- nvinfo : EIATTR_PARAM_CBANK
	.align		4
        /*00f8*/ 	.byte	0x04, 0x0a
        /*00fa*/ 	.short	(.L_304 - .L_303)
	.align		4
.L_303:
        /*00fc*/ 	.word	index@(.nv.constant0._ZN5flash16flash_fwd_kernelI23Flash_fwd_kernel_traitsILi192ELi128ELi64ELi8ELb0ELb0EN7cutlass6half_tE19Flash_kernel_traitsILi192ELi128ELi64ELi8ES3_EELb0ELb0ELb1ELb0ELb0ELb1ELb1ELb0EEEvNS_16Flash_fwd_paramsE)
        /*0100*/ 	.short	0x0380
        /*0102*/ 	.short	0x01d0


	//----- nvinfo : EIATTR_SW_WAR
	.align		4
.L_304:
        /*0104*/ 	.byte	0x04, 0x36
        /*0106*/ 	.short	(.L_306 - .L_305)
.L_305:
        /*0108*/ 	.word	0x00000008
.L_306:


//--------------------- .nv.info._ZN5flash16flash_fwd_kernelI23Flash_fwd_kernel_traitsILi192ELi128ELi64ELi8ELb0ELb0EN7cutlass6half_tE19Flash_kernel_traitsILi192ELi128ELi64ELi8ES3_EELb0ELb0ELb1ELb0ELb0ELb0ELb0ELb0EEEvNS_16Flash_fwd_paramsE --------------------------
	.section	.nv.info._ZN5flash16flash_fwd_kernelI23Flash_fwd_kernel_traitsILi192ELi128ELi64ELi8ELb0ELb0EN7cutlass6half_tE19Flash_kernel_traitsILi192ELi128ELi64ELi8ES3_EELb0ELb0ELb1ELb0ELb0ELb0ELb0ELb0EEEvNS_16Flash_fwd_paramsE,"",@"SHT_CUDA_INFO"
	.sectionflags	@""
	.align	4


	//----- nvinfo : EIATTR_CUDA_API_VERSION
	.align		4
        /*0000*/ 	.byte	0x04, 0x37
        /*0002*/ 	.short	(.L_308 - .L_307)
.L_307:
        /*0004*/ 	.word	0x00000082


	//----- nvinfo : EIATTR_KPARAM_INFO
	.align		4
.L_308:
        /*0008*/ 	.byte	0x04, 0x17
        /*000a*/ 	.short	(.L_310 - .L_309)
.L_309:
        /*000c*/ 	.word	0x00000000
        /*0010*/ 	.short	0x0000
        /*0012*/ 	.short	0x0000
        /*0014*/ 	.byte	0x00, 0xf0, 0x41, 0x07


	//----- nvinfo : EIATTR_SPARSE_MMA_MASK
	.align		4
.L_310:
        /*0018*/ 	.byte	0x03, 0x50
        /*001a*/ 	.short	0x0000


	//----- nvinfo : EIATTR_MAXREG_COUNT
	.align		4
        /*001c*/ 	.byte	0x03, 0x1b
        /*001e*/ 	.short	0x00ff


	//----- nvinfo : EIATTR_NUM_BARRIERS
	.align		4
        /*0020*/ 	.byte	0x02, 0x4c
        /*0022*/ 	.byte	0x01
	.zero		1


	//----- nvinfo : EIATTR_MERCURY_ISA_VERSION
	.align		4
        /*0024*/ 	.byte	0x03, 0x5f
        /*0026*/ 	.short	0x0101


	//----- nvinfo : EIATTR_COOP_GROUP_MASK_REGIDS
	.align		4
        /*0028*/ 	.byte	0x04, 0x29
        /*002a*/ 	.short	(.L_312 - .L_311)


	//   ....[0]....
.L_311:
        /*002c*/ 	.word	0xffffffff


	//   ....[1]....
        /*0030*/ 	.word	0xffffffff


	//   ....[2]....
        /*0034*/ 	.word	0xffffffff


	//   ....[3]....
        /*0038*/ 	.word	0xffffffff


	//   ....[4]....
        /*003c*/ 	.word	0xffffffff


	//   ....[5]....
        /*0040*/ 	.word	0xffffffff


	//   ....[6]....
        /*0044*/ 	.word	0xffffffff


	//   ....[7]....
        /*0048*/ 	.word	0xffffffff


	//   ....[8]....
        /*004c*/ 	.word	0xffffffff


	//   ....[9]....
        /*0050*/ 	.word	0xffffffff


	//   ....[10]....
        /*0054*/ 	.word	0xffffffff


	//   ....[11]....
        /*0058*/ 	.word	0xffffffff


	//   ....[12]....
        /*005c*/ 	.word	0xffffffff


	//   ....[13]....
        /*0060*/ 	.word	0xffffffff


	//   ....[14]....
        /*0064*/ 	.word	0xffffffff


	//   ....[15]....
        /*0068*/ 	.word	0xffffffff


	//   ....[16]....
        /*006c*/ 	.word	0xffffffff


	//   ....[17]....
        /*0070*/ 	.word	0xffffffff


	//   ....[18]....
        /*0074*/ 	.word	0xffffffff


	//   ....[19]....
        /*0078*/ 	.word	0xffffffff


	//----- nvinfo : EIATTR_COOP_GROUP_INSTR_OFFSETS
	.align		4
.L_312:
        /*007c*/ 	.byte	0x04, 0x28
        /*007e*/ 	.short	(.L_314 - .L_313)


	//   ....[0]....
.L_313:
        /*0080*/ 	.word	0x00004750


	//   ....[1]....
        /*0084*/ 	.word	0x00004780


	//   ....[2]....
        /*0088*/ 	.word	0x000047a0


	//   ....[3]....
        /*008c*/ 	.word	0x000047c0


	//   ....[4]....
        /*0090*/ 	.word	0x00007380


	//   ....[5]....
        /*0094*/ 	.word	0x000073b0


	//   ....[6]....
        /*0098*/ 	.word	0x000073e0


	//   ....[7]....
        /*009c*/ 	.word	0x00007400


	//   ....[8]....
        /*00a0*/ 	.word	0x0000a790


	//   ....[9]....
        /*00a4*/ 	.word	0x0000a7c0


	//   ....[10]....
        /*00a8*/ 	.word	0x0000a820


	//   ....[11]....
        /*00ac*/ 	.word	0x0000a830


	//   ....[12]....
        /*00b0*/ 	.word	0x0000dcb0


	//   ....[13]....
        /*00b4*/ 	.word	0x0000dcf0


	//   ....[14]....
        /*00b8*/ 	.word	0x0000ddc0


	//   ....[15]....
        /*00bc*/ 	.word	0x0000ddd0


	//   ....[16]....
        /*00c0*/ 	.word	0x0000f4a0


	//   ....[17]....
        /*00c4*/ 	.word	0x0000f4e0


	//   ....[18]....
        /*00c8*/ 	.word	0x0000f590


	//   ....[19]....
        /*00cc*/ 	.word	0x0000f5c0


	//----- nvinfo : EIATTR_VRC_CTA_INIT_COUNT
	.align		4
.L_314:
        /*00d0*/ 	.byte	0x02, 0x4a
	.zero		1
	.zero		1


	//----- nvinfo : EIATTR_EXIT_INSTR_OFFSETS
	.align		4
        /*00d4*/ 	.byte	0x04, 0x1c
        /*00d6*/ 	.short	(.L_316 - .L_315)


	//   ....[0]....
.L_315:
        /*00d8*/ 	.word	0x00000490


	//   ....[1]....
        /*00dc*/ 	.word	0x000011f0


	//   ....[2]....
        /*00e0*/ 	.word	0x00001280


	//   ....[3]....
        /*00e4*/ 	.word	0x00010da0


	//   ....[4]....
        /*00e8*/ 	.word	0x00010ed0


	//   ....[5]....
        /*00ec*/ 	.word	0x00010ef0


	//----- nvinfo : EIATTR_CRS_STACK_SIZE
	.align		4
.L_316:
        /*00f0*/ 	.byte	0x04, 0x1e
        /*00f2*/ 	.short	(.L_318 - .L_317)
.L_317:
        /*00f4*/ 	.word	0x00000000


	//----- nvinfo : EIATTR_CBANK_PARAM_SIZE
	.align		4
.L_318:
        /*00f8*/ 	.byte	0x03, 0x19
        /*00fa*/ 	.short	0x01d0


	//----- nvinfo : EIATTR_PARAM_CBANK
	.align		4
        /*00fc*/ 	.byte	0x04, 0x0a
        /*00fe*/ 	.short	(.L_320 - .L_319)
	.align		4
.L_319:
        /*0100*/ 	.word	index@(.nv.constant0._ZN5flash16flash_fwd_kernelI23Flash_fwd_kernel_traitsILi192ELi128ELi64ELi8ELb0ELb0EN7cutlass6half_tE19Flash_kernel_traitsILi192ELi128ELi64ELi8ES3_EELb0ELb0ELb1ELb0ELb0ELb0ELb0ELb0EEEvNS_16Flash_fwd_paramsE)
        /*0104*/ 	.short	0x0380
        /*0106*/ 	.short	0x01d0


	//----- nvinfo : EIATTR_SW_WAR
	.align		4
.L_320:
        /*0108*/ 	.byte	0x04, 0x36
        /*010a*/ 	.short	(.L_322 - .L_321)
.L_321:
        /*010c*/ 	.word	0x00000008
.L_322:


//--------------------- .nv.info._ZN5flash16flash_fwd_kernelI23Flash_fwd_kernel_traitsILi192ELi128ELi64ELi8ELb0ELb0EN7cutlass6half_tE19Flash_kernel_traitsILi192ELi128ELi64ELi8ES3_EELb0ELb0ELb1ELb0ELb0ELb0ELb1ELb0EEEvNS_16Flash_fwd_paramsE --------------------------
	.section	.nv.info._ZN5flash16flash_fwd_kernelI23Flash_fwd_kernel_traitsILi192ELi128ELi64ELi8ELb0ELb0EN7cutlass6half_tE19Flash_kernel_traitsILi192ELi128ELi64ELi8ES3_EELb0ELb0ELb1ELb0ELb0ELb0ELb1ELb0EEEvNS_16Flash_fwd_paramsE,"",@"SHT_CUDA_INFO"
	.sectionflags	@""
	.align	4


	//----- nvinfo : EIATTR_CUDA_API_VERSION
	.align		4
        /*0000*/ 	.byte	0x04, 0x37
        /*0002*/ 	.short	(.L_324 - .L_323)
.L_323:
        /*0004*/ 	.word	0x00000082


	//----- nvinfo : EIATTR_KPARAM_INFO
	.align		4
.L_324:
        /*0008*/ 	.byte	0x04, 0x17
        /*000a*/ 	.short	(.L_326 - .L_325)
.L_325:
        /*000c*/ 	.word	0x00000000
        /*0010*/ 	.short	0x0000
        /*0012*/ 	.short	0x0000
        /*0014*/ 	.byte	0x00, 0xf0, 0x41, 0x07


	//----- nvinfo : EIATTR_SPARSE_MMA_MASK
	.align		4
.L_326:
        /*0018*/ 	.byte	0x03, 0x50
        /*001a*/ 	.short	0x0000


	//----- nvinfo : EIATTR_MAXREG_COUNT
	.align		4
        /*001c*/ 	.byte	0x03, 0x1b
        /*001e*/ 	.short	0x00ff


	//----- nvinfo : EIATTR_NUM_BARRIERS
	.align		4
        /*0020*/ 	.byte	0x02, 0x4c
        /*0022*/ 	.byte	0x01
	.zero		1


	//----- nvinfo : EIATTR_MERCURY_ISA_VERSION
	.align		4
        /*0024*/ 	.byte	0x03, 0x5f
        /*0026*/ 	.short	0x0101


	//----- nvinfo : EIATTR_COOP_GROUP_MASK_REGIDS
	.align		4
        /*0028*/ 	.byte	0x04, 0x29
        /*002a*/ 	.short	(.L_328 - .L_327)


	//   ....[0]....
.L_327:
        /*002c*/ 	.word	0xffffffff


	//   ....[1]....
        /*0030*/ 	.word	0xffffffff


	//   ....[2]....
        /*0034*/ 	.word	0xffffffff


	//   ....[3]....
        /*0038*/ 	.word	0xffffffff


	//   ....[4]....
        /*003c*/ 	.word	0xffffffff


	//   ....[5]....
        /*0040*/ 	.word	0xffffffff


	//   ....[6]....
        /*0044*/ 	.word	0xffffffff


	//   ....[7]....
        /*0048*/ 	.word	0xffffffff


	//   ....[8]....
        /*004c*/ 	.word	0xffffffff


	//   ....[9]....
        /*0050*/ 	.word	0xffffffff


	//   ....[10]....
        /*0054*/ 	.word	0xffffffff


	//   ....[11]....
        /*0058*/ 	.word	0xffffffff


	//   ....[12]....
        /*005c*/ 	.word	0xffffffff


	//   ....[13]....
        /*0060*/ 	.word	0xffffffff


	//   ....[14]....
        /*0064*/ 	.word	0xffffffff


	//   ....[15]....
        /*0068*/ 	.word	0xffffffff


	//   ....[16]....
        /*006c*/ 	.word	0xffffffff


	//   ....[17]....
        /*0070*/ 	.word	0xffffffff


	//   ....[18]....
        /*0074*/ 	.word	0xffffffff


	//   ....[19]....
        /*0078*/ 	.word	0xffffffff


	//----- nvinfo : EIATTR_COOP_GROUP_INSTR_OFFSETS
	.align		4
.L_328:
        /*007c*/ 	.byte	0x04, 0x28
        /*007e*/ 	.short	(.L_330 - .L_329)


	//   ....[0]....
.L_329:
        /*0080*/ 	.word	0x00004b90


	//   ....[1]....
        /*0084*/ 	.word	0x00004bc0


	//   ....[2]....
        /*0088*/ 	.word	0x00004be0


	//   ....[3]....
        /*008c*/ 	.word	0x00004c00


	//   ....[4]....
        /*0090*/ 	.word	0x00007bb0


	//   ....[5]....
        /*0094*/ 	.word	0x00007bc0


	//   ....[6]....
        /*0098*/ 	.word	0x00007c40


	//   ....[7]....
        /*009c*/ 	.word	0x00007c50


	//   ....[8]....
        /*00a0*/ 	.word	0x0000b3c0


	//   ....[9]....
        /*00a4*/ 	.word	0x0000b3f0


	//   ....[10]....
        /*00a8*/ 	.word	0x0000b480


	//   ....[11]....
        /*00ac*/ 	.word	0x0000b490


	//   ....[12]....
        /*00b0*/ 	.word	0x0000ecf0


	//   ....[13]....
        /*00b4*/ 	.word	0x0000ed30


	//   ....[14]....
        /*00b8*/ 	.word	0x0000ee00


	//   ....[15]....
        /*00bc*/ 	.word	0x0000ee10


	//   ....[16]....
        /*00c0*/ 	.word	0x000104e0


	//   ....[17]....
        /*00c4*/ 	.word	0x00010520


	//   ....[18]....
        /*00c8*/ 	.word	0x000105d0


	//   ....[19]....
        /*00cc*/ 	.word	0x00010600


	//----- nvinfo : EIATTR_VRC_CTA_INIT_COUNT
	.align		4
.L_330:
        /*00d0*/ 	.byte	0x02, 0x4a
	.zero		1
	.zero		1


	//----- nvinfo : EIATTR_EXIT_INSTR_OFFSETS
	.align		4
        /*00d4*/ 	.byte	0x04, 0x1c
        /*00d6*/ 	.short	(.L_332 - .L_331)


	//   ....[0]....
.L_331:
        /*00d8*/ 	.word	0x00000490


	//   ....[1]....
        /*00dc*/ 	.word	0x000011f0


	//   ....[2]....
        /*00e0*/ 	.word	0x00001280


	//   ....[3]....
        /*00e4*/ 	.word	0x00011de0


	//   ....[4]....
        /*00e8*/ 	.word	0x00011f10


	//   ....[5]....
        /*00ec*/ 	.word	0x00011f30


	//----- nvinfo : EIATTR_CRS_STACK_SIZE
	.align		4
.L_332:
        /*00f0*/ 	.byte	0x04, 0x1e
        /*00f2*/ 	.short	(.L_334 - .L_333)
.L_333:
        /*00f4*/ 	.word	0x00000000


	//----- nvinfo : EIATTR_CBANK_PARAM_SIZE
	.align		4
.L_334:
        /*00f8*/ 	.byte	0x03, 0x19
        /*00fa*/ 	.short	0x01d0


	//----- nvinfo : EIATTR_PARAM_CBANK
	.align		4
        /*00fc*/ 	.byte	0x04, 0x0a
        /*00fe*/ 	.short	(.L_336 - .L_335)
	.align		4
.L_335:
        /*0100*/ 	.word	index@(.nv.constant0._ZN5flash16flash_fwd_kernelI23Flash_fwd_kernel_traitsILi192ELi128ELi64ELi8ELb0ELb0EN7cutlass6half_tE19Flash_kernel_traitsILi192ELi128ELi64ELi8ES3_EELb0ELb0ELb1ELb0ELb0ELb0ELb1ELb0EEEvNS_16Flash_fwd_paramsE)
        /*0104*/ 	.short	0x0380
        /*0106*/ 	.short	0x01d0


	//----- nvinfo : EIATTR_SW_WAR
	.align		4
.L_336:
        /*0108*/ 	.byte	0x04, 0x36
        /*010a*/ 	.short	(.L_338 - .L_337)
.L_337:
        /*010c*/ 	.word	0x00000008
.L_338:


//--------------------- .nv.info._ZN5flash16flash_fwd_kernelI23Flash_fwd_kernel_traitsILi192ELi128ELi64ELi8ELb0ELb0EN7cutlass6half_tE19Flash_kernel_traitsILi192ELi128ELi64ELi8ES3_EELb0ELb0ELb1ELb1ELb0ELb0ELb0ELb0EEEvNS_16Flash_fwd_paramsE --------------------------
	.section	.nv.info._ZN5flash16flash_fwd_kernelI23Flash_fwd_kernel_traitsILi192ELi128ELi64ELi8ELb0ELb0EN7cutlass6half_tE19Flash_kernel_traitsILi192ELi128ELi64ELi8ES3_EELb0ELb0ELb1ELb1ELb0ELb0ELb0ELb0EEEvNS_16Flash_fwd_paramsE,"",@"SHT_CUDA_INFO"
	.sectionflags	@""
	.align	4


	//----- nvinfo : EIATTR_CUDA_API_VERSION
	.align		4
        /*0000*/ 	.byte	0x04, 0x37
        /*0002*/ 	.short	(.L_340 - .L_339)
.L_339:
        /*0004*/ 	.word	0x00000082


	//----- nvinfo : EIATTR_KPARAM_INFO
	.align		4
.L_340:
        /*0008*/ 	.byte	0x04, 0x17
        /*000a*/ 	.short	(.L_342 - .L_341)
.L_341:
        /*000c*/ 	.word	0x00000000
        /*0010*/ 	.short	0x0000
        /*0012*/ 	.short	0x0000
        /*0014*/ 	.byte	0x00, 0xf0, 0x41, 0x07


	//----- nvinfo : EIATTR_SPARSE_MMA_MASK
	.align		4
.L_342:
        /*0018*/ 	.byte	0x03, 0x50
        /*001a*/ 	.short	0x0000


	//----- nvinfo : EIATTR_MAXREG_COUNT
	.align		4
        /*001c*/ 	.byte	0x03, 0x1b
        /*001e*/ 	.short	0x00ff


	//----- nvinfo : EIATTR_NUM_BARRIERS
	.align		4
        /*0020*/ 	.byte	0x02, 0x4c
        /*0022*/ 	.byte	0x01
	.zero		1


	//----- nvinfo : EIATTR_MERCURY_ISA_VERSION
	.align		4
        /*0024*/ 	.byte	0x03, 0x5f
        /*0026*/ 	.short	0x0101


	//----- nvinfo : EIATTR_COOP_GROUP_MASK_REGIDS
	.align		4
        /*0028*/ 	.byte	0x04, 0x29
        /*002a*/ 	.short	(.L_344 - .L_343)


	//   ....[0]....
.L_343:
        /*002c*/ 	.word	0xffffffff


	//   ....[1]....
        /*0030*/ 	.word	0xffffffff


	//   ....[2]....
        /*0034*/ 	.word	0xffffffff


	//   ....[3]....
        /*0038*/ 	.word	0xffffffff


	//   ....[4]....
        /*003c*/ 	.word	0xffffffff


	//   ....[5]....
        /*0040*/ 	.word	0xffffffff


	//   ....[6]....
        /*0044*/ 	.word	0xffffffff


	//   ....[7]....
        /*0048*/ 	.word	0xffffffff


	//   ....[8]....
        /*004c*/ 	.word	0xffffffff


	//   ....[9]....
        /*0050*/ 	.word	0xffffffff


	//   ....[10]....
        /*0054*/ 	.word	0xffffffff


	//   ....[11]....
        /*0058*/ 	.word	0xffffffff


	//   ....[12]....
        /*005c*/ 	.word	0xffffffff


	//   ....[13]....
        /*0060*/ 	.word	0xffffffff


	//   ....[14]....
        /*0064*/ 	.word	0xffffffff


	//   ....[15]....
        /*0068*/ 	.word	0xffffffff


	//   ....[16]....
        /*006c*/ 	.word	0xffffffff


	//   ....[17]....
        /*0070*/ 	.word	0xffffffff


	//   ....[18]....
        /*0074*/ 	.word	0xffffffff


	//   ....[19]....
        /*0078*/ 	.word	0xffffffff


	//----- nvinfo : EIATTR_COOP_GROUP_INSTR_OFFSETS
	.align		4
.L_344:
        /*007c*/ 	.byte	0x04, 0x28
        /*007e*/ 	.short	(.L_346 - .L_345)


	//   ....[0]....
.L_345:
        /*0080*/ 	.word	0x00004fd0


	//   ....[1]....
        /*0084*/ 	.word	0x00004ff0


	//   ....[2]....
        /*0088*/ 	.word	0x000050a0


	//   ....[3]....
        /*008c*/ 	.word	0x000050b0


	//   ....[4]....
        /*0090*/ 	.word	0x00008510


	//   ....[5]....
        /*0094*/ 	.word	0x00008590


	//   ....[6]....
        /*0098*/ 	.word	0x000085f0


	//   ....[7]....
        /*009c*/ 	.word	0x00008610


	//   ....[8]....
        /*00a0*/ 	.word	0x0000c200


	//   ....[9]....
        /*00a4*/ 	.word	0x0000c230


	//   ....[10]....
        /*00a8*/ 	.word	0x0000c2b0


	//   ....[11]....
        /*00ac*/ 	.word	0x0000c2c0


	//   ....[12]....
        /*00b0*/ 	.word	0x0000ff40


	//   ....[13]....
        /*00b4*/ 	.word	0x0000ffc0


	//   ....[14]....
        /*00b8*/ 	.word	0x000100c0


	//   ....[15]....
        /*00bc*/ 	.word	0x000100d0


	//   ....[16]....
        /*00c0*/ 	.word	0x000117a0


	//   ....[17]....
        /*00c4*/ 	.word	0x000117e0


	//   ....[18]....
        /*00c8*/ 	.word	0x000118b0


	//   ....[19]....
        /*00cc*/ 	.word	0x000118e0


	//----- nvinfo : EIATTR_VRC_CTA_INIT_COUNT
	.align		4
.L_346:
        /*00d0*/ 	.byte	0x02, 0x4a
	.zero		1
	.zero		1


	//----- nvinfo : EIATTR_EXIT_INSTR_OFFSETS
	.align		4
        /*00d4*/ 	.byte	0x04, 0x1c
        /*00d6*/ 	.short	(.L_348 - .L_347)


	//   ....[0]....
.L_347:
        /*00d8*/ 	.word	0x00000490


	//   ....[1]....
        /*00dc*/ 	.word	0x000011f0


	//   ....[2]....
        /*00e0*/ 	.word	0x00001280


	//   ....[3]....
        /*00e4*/ 	.word	0x00013080


	//   ....[4]....
        /*00e8*/ 	.word	0x000131b0


	//   ....[5]....
        /*00ec*/ 	.word	0x000131d0


	//----- nvinfo : EIATTR_CRS_STACK_SIZE
	.align		4
.L_348:
        /*00f0*/ 	.byte	0x04, 0x1e
        /*00f2*/ 	.short	(.L_350 - .L_349)
.L_349:
        /*00f4*/ 	.word	0x00000000


	//----- nvinfo : EIATTR_CBANK_PARAM_SIZE
	.align		4
.L_350:
        /*00f8*/ 	.byte	0x03, 0x19
        /*00fa*/ 	.short	0x01d0


	//----- nvinfo : EIATTR_PARAM_CBANK
	.align		4
        /*00fc*/ 	.byte	0x04, 0x0a
        /*00fe*/ 	.short	(.L_352 - .L_351)
	.align		4
.L_351:
        /*0100*/ 	.word	index@(.nv.constant0._ZN5flash16flash_fwd_kernelI23Flash_fwd_kernel_traitsILi192ELi128ELi64ELi8ELb0ELb0EN7cutlass6half_tE19Flash_kernel_traitsILi192ELi128ELi64ELi8ES3_EELb0ELb0ELb1ELb1ELb0ELb0ELb0ELb0EEEvNS_16Flash_fwd_paramsE)
        /*0104*/ 	.short	0x0380
        /*0106*/ 	.short	0x01d0


	//----- nvinfo : EIATTR_SW_WAR
	.align		4
.L_352:
        /*0108*/ 	.byte	0x04, 0x36
        /*010a*/ 	.short	(.L_354 - .L_353)
.L_353:
        /*010c*/ 	.word	0x00000008
.L_354:


//--------------------- .nv.info._ZN5flash16flash_fwd_kernelI23Flash_fwd_kernel_traitsILi192ELi128ELi64ELi8ELb0ELb0EN7cutlass6half_tE19Flash_kernel_traitsILi192ELi128ELi64ELi8ES3_EELb0ELb0ELb1ELb1ELb0ELb0ELb1ELb0EEEvNS_16Flash_fwd_paramsE --------------------------
	.section	.nv.info._ZN5flash16flash_fwd_kernelI23Flash_fwd_kernel_traitsILi192ELi128ELi64ELi8ELb0ELb0EN7cutlass6half_tE19Flash_kernel_traitsILi192ELi128ELi64ELi8ES3_EELb0ELb0ELb1ELb1ELb0ELb0ELb1ELb0EEEvNS_16Flash_fwd_paramsE,"",@"SHT_CUDA_INFO"
	.sectionflags	@""
	.align	4


	//----- nvinfo : EIATTR_CUDA_API_VERSION
	.align		4
        /*0000*/ 	.byte	0x04, 0x37
        /*0002*/ 	.short	(.L_356 - .L_355)
.L_355:
        /*0004*/ 	.word	0x00000082


	//----- nvinfo : EIATTR_KPARAM_INFO
	.align		4
.L_356:
        /*0008*/ 	.byte	0x04, 0x17
        /*000a*/ 	.short	(.L_358 - .L_357)
.L_357:
        /*000c*/ 	.word	0x00000000
        /*0010*/ 	.short	0x0000
        /*0012*/ 	.short	0x0000
        /*0014*/ 	.byte	0x00, 0xf0, 0x41, 0x07


	//----- nvinfo : EIATTR_SPARSE_MMA_MASK
	.align		4
.L_358:
        /*0018*/ 	.byte	0x03, 0x50
        /*001a*/ 	.short	0x0000


	//----- nvinfo : EIATTR_MAXREG_COUNT
	.align		4
        /*001c*/ 	.byte	0x03, 0x1b
        /*001e*/ 	.short	0x00ff


	//----- nvinfo : EIATTR_NUM_BARRIERS
	.align		4
        /*0020*/ 	.byte	0x02, 0x4c
        /*0022*/ 	.byte	0x01
	.zero		1


	//----- nvinfo : EIATTR_MERCURY_ISA_VERSION
	.align		4
        /*0024*/ 	.byte	0x03, 0x5f
        /*0026*/ 	.short	0x0101


	//----- nvinfo : EIATTR_COOP_GROUP_MASK_REGIDS
	.align		4
        /*0028*/ 	.byte	0x04, 0x29
        /*002a*/ 	.short	(.L_360 - .L_359)


	//   ....[0]....
.L_359:
        /*002c*/ 	.word	0xffffffff


	//   ....[1]....
        /*0030*/ 	.word	0xffffffff


	//   ....[2]....
        /*0034*/ 	.word	0xffffffff


	//   ....[3]....
        /*0038*/ 	.word	0xffffffff


	//   ....[4]....
        /*003c*/ 	.word	0xffffffff


	//   ....[5]....
        /*0040*/ 	.word	0xffffffff


	//   ....[6]....
        /*0044*/ 	.word	0xffffffff


	//   ....[7]....
        /*0048*/ 	.word	0xffffffff


	//   ....[8]....
        /*004c*/ 	.word	0xffffffff


	//   ....[9]....
        /*0050*/ 	.word	0xffffffff


	//   ....[10]....
        /*0054*/ 	.word	0xffffffff


	//   ....[11]....
        /*0058*/ 	.word	0xffffffff


	//   ....[12]....
        /*005c*/ 	.word	0xffffffff


	//   ....[13]....
        /*0060*/ 	.word	0xffffffff


	//   ....[14]....
        /*0064*/ 	.word	0xffffffff


	//   ....[15]....
        /*0068*/ 	.word	0xffffffff


	//   ....[16]....
        /*006c*/ 	.word	0xffffffff


	//   ....[17]....
        /*0070*/ 	.word	0xffffffff


	//   ....[18]....
        /*0074*/ 	.word	0xffffffff


	//   ....[19]....
        /*0078*/ 	.word	0xffffffff


	//----- nvinfo : EIATTR_COOP_GROUP_INSTR_OFFSETS
	.align		4
.L_360:
        /*007c*/ 	.byte	0x04, 0x28
        /*007e*/ 	.short	(.L_362 - .L_361)


	//   ....[0]....
.L_361:
        /*0080*/ 	.word	0x00005400


	//   ....[1]....
        /*0084*/ 	.word	0x00005420


	//   ....[2]....
        /*0088*/ 	.word	0x000054d0


	//   ....[3]....
        /*008c*/ 	.word	0x000054e0


	//   ....[4]....
        /*0090*/ 	.word	0x00008da0


	//   ....[5]....
        /*0094*/ 	.word	0x00008de0


	//   ....[6]....
        /*0098*/ 	.word	0x00008e50


	//   ....[7]....
        /*009c*/ 	.word	0x00008e60


	//   ....[8]....
        /*00a0*/ 	.word	0x0000ce60


	//   ....[9]....
        /*00a4*/ 	.word	0x0000ce90


	//   ....[10]....
        /*00a8*/ 	.word	0x0000cf10


	//   ....[11]....
        /*00ac*/ 	.word	0x0000cf20


	//   ....[12]....
        /*00b0*/ 	.word	0x00011020


	//   ....[13]....
        /*00b4*/ 	.word	0x00011050


	//   ....[14]....
        /*00b8*/ 	.word	0x00011070


	//   ....[15]....
        /*00bc*/ 	.word	0x00011090


	//   ....[16]....
        /*00c0*/ 	.word	0x00012800


	//   ....[17]....
        /*00c4*/ 	.word	0x00012840


	//   ....[18]....
        /*00c8*/ 	.word	0x000128e0


	//   ....[19]....
        /*00cc*/ 	.word	0x00012910


	//----- nvinfo : EIATTR_VRC_CTA_INIT_COUNT
	.align		4
.L_362:
        /*00d0*/ 	.byte	0x02, 0x4a
	.zero		1
	.zero		1


	//----- nvinfo : EIATTR_EXIT_INSTR_OFFSETS
	.align		4
        /*00d4*/ 	.byte	0x04, 0x1c
        /*00d6*/ 	.short	(.L_364 - .L_363)


	//   ....[0]....
.L_363:
        /*00d8*/ 	.word	0x00000490


	//   ....[1]....
        /*00dc*/ 	.word	0x000011f0


	//   ....[2]....
        /*00e0*/ 	.word	0x00001280


	//   ....[3]....
        /*00e4*/ 	.word	0x000140e0


	//   ....[4]....
        /*00e8*/ 	.word	0x00014210


	//   ....[5]....
        /*00ec*/ 	.word	0x00014230


	//----- nvinfo : EIATTR_CRS_STACK_SIZE
	.align		4
.L_364:
        /*00f0*/ 	.byte	0x04, 0x1e
        /*00f2*/ 	.short	(.L_366 - .L_365)
.L_365:
        /*00f4*/ 	.word	0x00000000


	//----- nvinfo : EIATTR_CBANK_PARAM_SIZE
	.align		4
.L_366:
        /*00f8*/ 	.byte	0x03, 0x19
        /*00fa*/ 	.short	0x01d0


	//----- nvinfo : EIATTR_PARAM_CBANK
	.align		4
        /*00fc*/ 	.byte	0x04, 0x0a
        /*00fe*/ 	.short	(.L_368 - .L_367)
	.align		4
.L_367:
        /*0100*/ 	.word	index@(.nv.constant0._ZN5flash16flash_fwd_kernelI23Flash_fwd_kernel_traitsILi192ELi128ELi64ELi8ELb0ELb0EN7cutlass6half_tE19Flash_kernel_traitsILi192ELi128ELi64ELi8ES3_EELb0ELb0ELb1ELb1ELb0ELb0ELb1ELb0EEEvNS_16Flash_fwd_paramsE)
        /*0104*/ 	.short	0x0380
        /*0106*/ 	.short	0x01d0


	//----- nvinfo : EIATTR_SW_WAR
	.align		4
.L_368:
        /*0108*/ 	.byte	0x04, 0x36
        /*010a*/ 	.short	(.L_370 - .L_369)
.L_369:
        /*010c*/ 	.word	0x00000008
.L_370:


//--------------------- .nv.info._ZN5flash16flash_fwd_kernelI23Flash_fwd_kernel_traitsILi192ELi64ELi64ELi4ELb0ELb0EN7cutlass6half_tE19Flash_kernel_traitsILi192ELi64ELi64ELi4ES3_EELb1ELb0ELb0ELb0ELb0ELb0ELb0ELb0EEEvNS_16Flash_fwd_paramsE --------------------------
	.section	.nv.info._ZN5flash16flash_fwd_kernelI23Flash_fwd_kernel_traitsILi192ELi64ELi64ELi4ELb0ELb0EN7cutlass6half_tE19Flash_kernel_traitsILi192ELi64ELi64ELi4ES3_EELb1ELb0ELb0ELb0ELb0ELb0ELb0ELb0EEEvNS_16Flash_fwd_paramsE,"",@"SHT_CUDA_INFO"
	.sectionflags	@""
	.align	4


	//----- nvinfo : EIATTR_CUDA_API_VERSION
	.align		4
        /*0000*/ 	.byte	0x04, 0x37
        /*0002*/ 	.short	(.L_372 - .L_371)
.L_371:
        /*0004*/ 	.word	0x00000082


	//----- nvinfo : EIATTR_KPARAM_INFO
	.align		4
.L_372:
        /*0008*/ 	.byte	0x04, 0x17
        /*000a*/ 	.short	(.L_374 - .L_373)
.L_373:
        /*000c*/ 	.word	0x00000000
        /*0010*/ 	.short	0x0000
        /*0012*/ 	.short	0x0000
        /*0014*/ 	.byte	0x00, 0xf0, 0x41, 0x07


	//----- nvinfo : EIATTR_SPARSE_MMA_MASK
	.align		4
.L_374:
        /*0018*/ 	.byte	0x03, 0x50
        /*001a*/ 	.short	0x0000


	//----- nvinfo : EIATTR_MAXREG_COUNT
	.align		4
        /*001c*/ 	.byte	0x03, 0x1b
        /*001e*/ 	.short	0x00ff


	//----- nvinfo : EIATTR_NUM_BARRIERS
	.align		4
        /*0020*/ 	.byte	0x02, 0x4c
        /*0022*/ 	.byte	0x01
	.zero		1


	//----- nvinfo : EIATTR_MERCURY_ISA_VERSION
	.align		4
        /*0024*/ 	.byte	0x03, 0x5f
        /*0026*/ 	.short	0x0101


	//----- nvinfo : EIATTR_COOP_GROUP_MASK_REGIDS
	.align		4
        /*0028*/ 	.byte	0x04, 0x29
        /*002a*/ 	.short	(.L_376 - .L_375)


	//   ....[0]....
.L_375:
        /*002c*/ 	.word	0xffffffff


	//   ....[1]....
        /*0030*/ 	.word	0xffffffff


	//   ....[2]....
        /*0034*/ 	.word	0xffffffff


	//   ....[3]....
        /*0038*/ 	.word	0xffffffff


	//   ....[4]....
        /*003c*/ 	.word	0xffffffff


	//   ....[5]....
        /*0040*/ 	.word	0xffffffff


	//   ....[6]....
        /*0044*/ 	.word	0xffffffff


	//   ....[7]....
        /*0048*/ 	.word	0xffffffff


	//   ....[8]....
        /*004c*/ 	.word	0xffffffff


	//   ....[9]....
        /*0050*/ 	.word	0xffffffff


	//   ....[10]....
        /*0054*/ 	.word	0xffffffff


	//   ....[11]....
        /*0058*/ 	.word	0xffffffff


	//----- nvinfo : EIATTR_COOP_GROUP_INSTR_OFFSETS
	.align		4
.L_376:
        /*005c*/ 	.byte	0x04, 0x28
        /*005e*/ 	.short	(.L_378 - .L_377)


	//   ....[0]....
.L_377:
        /*0060*/ 	.word	0x00004a90


	//   ....[1]....
        /*0064*/ 	.word	0x00004ad0


	//   ....[2]....
        /*0068*/ 	.word	0x00004c10


	//   ....[3]....
        /*006c*/ 	.word	0x00004c40


	//   ....[4]....
        /*0070*/ 	.word	0x00007d30


	//   ....[5]....
        /*0074*/ 	.word	0x00007d90


	//   ....[6]....
        /*0078*/ 	.word	0x00007ff0


	//   ....[7]....
        /*007c*/ 	.word	0x00008000


	//   ....[8]....
        /*0080*/ 	.word	0x00009eb0


	//   ....[9]....
        /*0084*/ 	.word	0x00009ef0


	//   ....[10]....
        /*0088*/ 	.word	0x00009f70


	//   ....[11]....
        /*008c*/ 	.word	0x00009f90


	//----- nvinfo : EIATTR_VRC_CTA_INIT_COUNT
	.align		4
.L_378:
        /*0090*/ 	.byte	0x02, 0x4a
	.zero		1
	.zero		1


	//----- nvinfo : EIATTR_EXIT_INSTR_OFFSETS
	.align		4
        /*0094*/ 	.byte	0x04, 0x1c
        /*0096*/ 	.short	(.L_380 - .L_379)


	//   ....[0]....
.L_379:
        /*0098*/ 	.word	0x000004d0


	//   ....[1]....
        /*009c*/ 	.word	0x000010c0


	//   ....[2]....
        /*00a0*/ 	.word	0x00001150


	//   ....[3]....
        /*00a4*/ 	.word	0x0000b7b0


	//   ....[4]....
        /*00a8*/ 	.word	0x0000b8f0


	//   ....[5]....
        /*00ac*/ 	.word	0x0000b910


	//----- nvinfo : EIATTR_CRS_STACK_SIZE
	.align		4
.L_380:
        /*00b0*/ 	.byte	0x04, 0x1e
        /*00b2*/ 	.short	(.L_382 - .L_381)
.L_381:
        /*00b4*/ 	.word	0x00000000


	//----- nvinfo : EIATTR_CBANK_PARAM_SIZE
	.align		4
.L_382:
        /*00b8*/ 	.byte	0x03, 0x19
        /*00ba*/ 	.short	0x01d0


	//----- nvinfo : EIATTR_PARAM_CBANK
	.align		4
        /*00bc*/ 	.byte	0x04, 0x0a
        /*00be*/ 	.short	(.L_384 - .L_383)
	.align		4
.L_383:
        /*00c0*/ 	.word	index@(.nv.constant0._ZN5flash16flash_fwd_kernelI23Flash_fwd_kernel_traitsILi192ELi64ELi64ELi4ELb0ELb0EN7cutlass6half_tE19Flash_kernel_traitsILi192ELi64ELi64ELi4ES3_EELb1ELb0ELb0ELb0ELb0ELb0ELb0ELb0EEEvNS_16Flash_fwd_paramsE)
        /*00c4*/ 	.short	0x0380
        /*00c6*/ 	.short	0x01d0


	//----- nvinfo : EIATTR_SW_WAR
	.align		4
.L_384:
        /*00c8*/ 	.byte	0x04, 0x36
        /*00ca*/ 	.short	(.L_386 - .L_385)
.L_385:
        /*00cc*/ 	.word	0x00000008
.L_386:


//--------------------- .nv.info._ZN5flash16flash_fwd_kernelI23Flash_fwd_kernel_traitsILi192ELi64ELi64ELi4ELb0ELb0EN7cutlass6half_tE19Flash_kernel_traitsILi192ELi64ELi64ELi4ES3_EELb1ELb0ELb1ELb0ELb0ELb0ELb0ELb0EEEvNS_16Flash_fwd_paramsE --------------------------
	.section	.nv.info._ZN5flash16flash_fwd_kernelI23Flash_fwd_kernel_traitsILi192ELi64ELi64ELi4ELb0ELb0EN7cutlass6half_tE19Flash_kernel_traitsILi192ELi64ELi64ELi4ES3_EELb1ELb0ELb1ELb0ELb0ELb0ELb0ELb0EEEvNS_16Flash_fwd_paramsE,"",@"SHT_CUDA_INFO"
	.sectionflags	@""
	.align	4


	//----- nvinfo : EIATTR_CUDA_API_VERSION
	.align		4
        /*0000*/ 	.byte	0x04, 0x37
        /*0002*/ 	.short	(.L_388 - .L_387)
.L_387:
        /*0004*/ 	.word	0x00000082


	//----- nvinfo : EIATTR_KPARAM_INFO
	.align		4
.L_388:
        /*0008*/ 	.byte	0x04, 0x17
        /*000a*/ 	.short	(.L_390 - .L_389)
.L_389:
        /*000c*/ 	.word	0x00000000
        /*0010*/ 	.short	0x0000
        /*0012*/ 	.short	0x0000
        /*0014*/ 	.byte	0x00, 0xf0, 0x41, 0x07


	//----- nvinfo : EIATTR_SPARSE_MMA_MASK
	.align		4
.L_390:
        /*0018*/ 	.byte	0x03, 0x50
        /*001a*/ 	.short	0x0000


	//----- nvinfo : EIATTR_MAXREG_COUNT
	.align		4
        /*001c*/ 	.byte	0x03, 0x1b
        /*001e*/ 	.short	0x00ff


	//----- nvinfo : EIATTR_NUM_BARRIERS
	.align		4
        /*0020*/ 	.byte	0x02, 0x4c
        /*0022*/ 	.byte	0x01
	.zero		1


	//----- nvinfo : EIATTR_MERCURY_ISA_VERSION
	.align		4
        /*0024*/ 	.byte	0x03, 0x5f
        /*0026*/ 	.short	0x0101


	//----- nvinfo : EIATTR_COOP_GROUP_MASK_REGIDS
	.align		4
        /*0028*/ 	.byte	0x04, 0x29
        /*002a*/ 	.short	(.L_392 - .L_391)


	//   ....[0]....
.L_391:
        /*002c*/ 	.word	0xffffffff


	//   ....[1]....
        /*0030*/ 	.word	0xffffffff


	//   ....[2]....
        /*0034*/ 	.word	0xffffffff


	//   ....[3]....
        /*0038*/ 	.word	0xffffffff


	//   ....[4]....
        /*003c*/ 	.word	0xffffffff


	//   ....[5]....
        /*0040*/ 	.word	0xffffffff


	//   ....[6]....
        /*0044*/ 	.word	0xffffffff


	//   ....[7]....
        /*0048*/ 	.word	0xffffffff


	//   ....[8]....
        /*004c*/ 	.word	0xffffffff


	//   ....[9]....
        /*0050*/ 	.word	0xffffffff


	//   ....[10]....
        /*0054*/ 	.word	0xffffffff


	//   ....[11]....
        /*0058*/ 	.word	0xffffffff


	//   ....[12]....
        /*005c*/ 	.word	0xffffffff


	//   ....[13]....
        /*0060*/ 	.word	0xffffffff


	//   ....[14]....
        /*0064*/ 	.word	0xffffffff


	//   ....[15]....
        /*0068*/ 	.word	0xffffffff


	//----- nvinfo : EIATTR_COOP_GROUP_INSTR_OFFSETS
	.align		4
.L_392:
        /*006c*/ 	.byte	0x04, 0x28
        /*006e*/ 	.short	(.L_394 - .L_393)


	//   ....[0]....
.L_393:
        /*0070*/ 	.word	0x000051f0


	//   ....[1]....
        /*0074*/ 	.word	0x000052f0


	//   ....[2]....
        /*0078*/ 	.word	0x00005350


	//   ....[3]....
        /*007c*/ 	.word	0x000053f0


	//   ....[4]....
        /*0080*/ 	.word	0x00008c30


	//   ....[5]....
        /*0084*/ 	.word	0x00008c60


	//   ....[6]....
        /*0088*/ 	.word	0x00008d80


	//   ....[7]....
        /*008c*/ 	.word	0x00008db0


	//   ....[8]....
        /*0090*/ 	.word	0x0000cfa0


	//   ....[9]....
        /*0094*/ 	.word	0x0000d020


	//   ....[10]....
        /*0098*/ 	.word	0x0000d160


	//   ....[11]....
        /*009c*/ 	.word	0x0000d190


	//   ....[12]....
        /*00a0*/ 	.word	0x0000f1a0


	//   ....[13]....
        /*00a4*/ 	.word	0x0000f1e0


	//   ....[14]....
        /*00a8*/ 	.word	0x0000f290


	//   ....[15]....
        /*00ac*/ 	.word	0x0000f2a0


	//----- nvinfo : EIATTR_VRC_CTA_INIT_COUNT
	.align		4
.L_394:
        /*00b0*/ 	.byte	0x02, 0x4a
	.zero		1
	.zero		1


	//----- nvinfo : EIATTR_EXIT_INSTR_OFFSETS
	.align		4
        /*00b4*/ 	.byte	0x04, 0x1c
        /*00b6*/ 	.short	(.L_396 - .L_395)


	//   ....[0]....
.L_395:
        /*00b8*/ 	.word	0x000004b0


	//   ....[1]....
        /*00bc*/ 	.word	0x000011c0


	//   ....[2]....
        /*00c0*/ 	.word	0x00001250


	//   ....[3]....
        /*00c4*/ 	.word	0x00010a80


	//   ....[4]....
        /*00c8*/ 	.word	0x00010bc0


	//   ....[5]....
        /*00cc*/ 	.word	0x00010be0


	//----- nvinfo : EIATTR_CRS_STACK_SIZE
	.align		4
.L_396:
        /*00d0*/ 	.byte	0x04, 0x1e
        /*00d2*/ 	.short	(.L_398 - .L_397)
.L_397:
        /*00d4*/ 	.word	0x00000000


	//----- nvinfo : EIATTR_CBANK_PARAM_SIZE
	.align		4
.L_398:
        /*00d8*/ 	.byte	0x03, 0x19
        /*00da*/ 	.short	0x01d0


	//----- nvinfo : EIATTR_PARAM_CBANK
	.align		4
        /*00dc*/ 	.byte	0x04, 0x0a
        /*00de*/ 	.short	(.L_400 - .L_399)
	.align		4
.L_399:
        /*00e0*/ 	.word	index@(.nv.constant0._ZN5flash16flash_fwd_kernelI23Flash_fwd_kernel_traitsILi192ELi64ELi64ELi4ELb0ELb0EN7cutlass6half_tE19Flash_kernel_traitsILi192ELi64ELi64ELi4ES3_EELb1ELb0ELb1ELb0ELb0ELb0ELb0ELb0EEEvNS_16Flash_fwd_paramsE)
        /*00e4*/ 	.short	0x0380
        /*00e6*/ 	.short	0x01d0


	//----- nvinfo : EIATTR_SW_WAR
	.align		4
.L_400:
        /*00e8*/ 	.byte	0x04, 0x36
        /*00ea*/ 	.short	(.L_402 - .L_401)
.L_401:
        /*00ec*/ 	.word	0x00000008
.L_402:


//--------------------- .nv.info._ZN5flash16flash_fwd_kernelI23Flash_fwd_kernel_traitsILi192ELi64ELi64ELi4ELb0ELb0EN7cutlass6half_tE19Flash_kernel_traitsILi192ELi64ELi64ELi4ES3_EELb1ELb0ELb0ELb0ELb0ELb1ELb0ELb0EEEvNS_16Flash_fwd_paramsE --------------------------
	.section	.nv.info._ZN5flash16flash_fwd_kernelI23Flash_fwd_kernel_traitsILi192ELi64ELi64ELi4ELb0ELb0EN7cutlass6half_tE19Flash_kernel_traitsILi192ELi64ELi64ELi4ES3_EELb1ELb0ELb0ELb0ELb0ELb1ELb0ELb0EEEvNS_16Flash_fwd_paramsE,"",@"SHT_CUDA_INFO"
	.sectionflags	@""
	.align	4


	//----- nvinfo : EIATTR_CUDA_API_VERSION
	.align		4
        /*0000*/ 	.byte	0x04, 0x37
        /*0002*/ 	.short	(.L_404 - .L_403)
.L_403:
        /*0004*/ 	.word	0x00000082


	//----- nvinfo : EIATTR_KPARAM_INFO
	.align		4
.L_404:
        /*0008*/ 	.byte	0x04, 0x17
        /*000a*/ 	.short	(.L_406 - .L_405)
.L_405:
        /*000c*/ 	.word	0x00000000
        /*0010*/ 	.short	0x0000
        /*0012*/ 	.short	0x0000
        /*0014*/ 	.byte	0x00, 0xf0, 0x41, 0x07


	//----- nvinfo : EIATTR_SPARSE_MMA_MASK
	.align		4
.L_406:
        /*0018*/ 	.byte	0x03, 0x50
        /*001a*/ 	.short	0x0000


	//----- nvinfo : EIATTR_MAXREG_COUNT
	.align		4
        /*001c*/ 	.byte	0x03, 0x1b
        /*001e*/ 	.short	0x00ff


	//----- nvinfo : EIATTR_NUM_BARRIERS
	.align		4
        /*0020*/ 	.byte	0x02, 0x4c
        /*0022*/ 	.byte	0x01
	.zero		1


	//----- nvinfo : EIATTR_MERCURY_ISA_VERSION
	.align		4
        /*0024*/ 	.byte	0x03, 0x5f
        /*0026*/ 	.short	0x0101


	//----- nvinfo : EIATTR_COOP_GROUP_MASK_REGIDS
	.align		4
        /*0028*/ 	.byte	0x04, 0x29
        /*002a*/ 	.short	(.L_408 - .L_407)


	//   ....[0]....
.L_407:
        /*002c*/ 	.word	0xffffffff


	//   ....[1]....
        /*0030*/ 	.word	0xffffffff


	//   ....[2]....
        /*0034*/ 	.word	0xffffffff


	//   ....[3]....
        /*0038*/ 	.word	0xffffffff


	//   ....[4]....
        /*003c*/ 	.word	0xffffffff


	//   ....[5]....
        /*0040*/ 	.word	0xffffffff


	//   ....[6]....
        /*0044*/ 	.word	0xffffffff


	//   ....[7]....
        /*0048*/ 	.word	0xffffffff


	//   ....[8]....
        /*004c*/ 	.word	0xffffffff


	//   ....[9]....
        /*0050*/ 	.word	0xffffffff


	//   ....[10]....
        /*0054*/ 	.word	0xffffffff


	//   ....[11]....
        /*0058*/ 	.word	0xffffffff


	//----- nvinfo : EIATTR_COOP_GROUP_INSTR_OFFSETS
	.align		4
.L_408:
        /*005c*/ 	.byte	0x04, 0x28
        /*005e*/ 	.short	(.L_410 - .L_409)


	//   ....[0]....
.L_409:
        /*0060*/ 	.word	0x00003740


	//   ....[1]....
        /*0064*/ 	.word	0x000037d0


	//   ....[2]....
        /*0068*/ 	.word	0x000038e0


	//   ....[3]....
        /*006c*/ 	.word	0x00003970


	//   ....[4]....
        /*0070*/ 	.word	0x000064c0


	//   ....[5]....
        /*0074*/ 	.word	0x000064f0


	//   ....[6]....
        /*0078*/ 	.word	0x00006630


	//   ....[7]....
        /*007c*/ 	.word	0x00006660


	//   ....[8]....
        /*0080*/ 	.word	0x00008750


	//   ....[9]....
        /*0084*/ 	.word	0x00008790


	//   ....[10]....
        /*0088*/ 	.word	0x00008830


	//   ....[11]....
        /*008c*/ 	.word	0x00008840


	//----- nvinfo : EIATTR_VRC_CTA_INIT_COUNT
	.align		4
.L_410:
        /*0090*/ 	.byte	0x02, 0x4a
	.zero		1
	.zero		1


	//----- nvinfo : EIATTR_EXIT_INSTR_OFFSETS
	.align		4
        /*0094*/ 	.byte	0x04, 0x1c
        /*0096*/ 	.short	(.L_412 - .L_411)


	//   ....[0]....
.L_411:
        /*0098*/ 	.word	0x000004d0


	//   ....[1]....
        /*009c*/ 	.word	0x00000fb0


	//   ....[2]....
        /*00a0*/ 	.word	0x00001040


	//   ....[3]....
        /*00a4*/ 	.word	0x00009fc0


	//   ....[4]....
        /*00a8*/ 	.word	0x0000a0b0


	//----- nvinfo : EIATTR_CRS_STACK_SIZE
	.align		4
.L_412:
        /*00ac*/ 	.byte	0x04, 0x1e
        /*00ae*/ 	.short	(.L_414 - .L_413)
.L_413:
        /*00b0*/ 	.word	0x00000000


	//----- nvinfo : EIATTR_CBANK_PARAM_SIZE
	.align		4
.L_414:
        /*00b4*/ 	.byte	0x03, 0x19
        /*00b6*/ 	.short	0x01d0


	//----- nvinfo : EIATTR_PARAM_CBANK
	.align		4
        /*00b8*/ 	.byte	0x04, 0x0a
        /*00ba*/ 	.short	(.L_416 - .L_415)
	.align		4
.L_415:
        /*00bc*/ 	.word	index@(.nv.constant0._ZN5flash16flash_fwd_kernelI23Flash_fwd_kernel_traitsILi192ELi64ELi64ELi4ELb0ELb0EN7cutlass6half_tE19Flash_kernel_traitsILi192ELi64ELi64ELi4ES3_EELb1ELb0ELb0ELb0ELb0ELb1ELb0ELb0EEEvNS_16Flash_fwd_paramsE)
        /*00c0*/ 	.short	0x0380
        /*00c2*/ 	.short	0x01d0


	//----- nvinfo : EIATTR_SW_WAR
	.align		4
.L_416:
        /*00c4*/ 	.byte	0x04, 0x36
        /*00c6*/ 	.short	(.L_418 - .L_417)
.L_417:
        /*00c8*/ 	.word	0x00000008
.L_418:


//--------------------- .nv.info._ZN5flash16flash_fwd_kernelI23Flash_fwd_kernel_traitsILi192ELi64ELi64ELi4ELb0ELb0EN7cutlass6half_tE19Flash_kernel_traitsILi192ELi64ELi64ELi4ES3_EELb0ELb0ELb0ELb0ELb0ELb1ELb1ELb0EEEvNS_16Flash_fwd_paramsE --------------------------
	.section	.nv.info._ZN5flash16flash_fwd_kernelI23Flash_fwd_kernel_traitsILi192ELi64ELi64ELi4ELb0ELb0EN7cutlass6half_tE19Flash_kernel_traitsILi192ELi64ELi64ELi4ES3_EELb0ELb0ELb0ELb0ELb0ELb1ELb1ELb0EEEvNS_16Flash_fwd_paramsE,"",@"SHT_CUDA_INFO"
	.sectionflags	@""
	.align	4


	//----- nvinfo : EIATTR_CUDA_API_VERSION
	.align		4
        /*0000*/ 	.byte	0x04, 0x37
        /*0002*/ 	.short	(.L_420 - .L_419)
.L_419:
        /*0004*/ 	.word	0x00000082


	//----- nvinfo : EIATTR_KPARAM_INFO
	.align		4
.L_420:
        /*0008*/ 	.byte	0x04, 0x17
        /*000a*/ 	.short	(.L_422 - .L_421)
.L_421:
        /*000c*/ 	.word	0x00000000
        /*0010*/ 	.short	0x0000
        /*0012*/ 	.short	0x0000
        /*0014*/ 	.byte	0x00, 0xf0, 0x41, 0x07


	//----- nvinfo : EIATTR_SPARSE_MMA_MASK
	.align		4
.L_422:
        /*0018*/ 	.byte	0x03, 0x50
        /*001a*/ 	.short	0x0000


	//----- nvinfo : EIATTR_MAXREG_COUNT
	.align		4
        /*001c*/ 	.byte	0x03, 0x1b
        /*001e*/ 	.short	0x00ff


	//----- nvinfo : EIATTR_NUM_BARRIERS
	.align		4
        /*0020*/ 	.byte	0x02, 0x4c
        /*0022*/ 	.byte	0x01
	.zero		1


	//----- nvinfo : EIATTR_MERCURY_ISA_VERSION
	.align		4
        /*0024*/ 	.byte	0x03, 0x5f
        /*0026*/ 	.short	0x0101


	//----- nvinfo : EIATTR_COOP_GROUP_MASK_REGIDS
	.align		4
        /*0028*/ 	.byte	0x04, 0x29
        /*002a*/ 	.short	(.L_424 - .L_423)


	//   ....[0]....
.L_423:
        /*002c*/ 	.word	0xffffffff


	//   ....[1]....
        /*0030*/ 	.word	0xffffffff


	//   ....[2]....
        /*0034*/ 	.word	0xffffffff


	//   ....[3]....
        /*0038*/ 	.word	0xffffffff


	//   ....[4]....
        /*003c*/ 	.word	0xffffffff


	//   ....[5]....
        /*0040*/ 	.word	0xffffffff


	//   ....[6]....
        /*0044*/ 	.word	0xffffffff


	//   ....[7]....
        /*0048*/ 	.word	0xffffffff


	//   ....[8]....
        /*004c*/ 	.word	0xffffffff


	//   ....[9]....
        /*0050*/ 	.word	0xffffffff


	//   ....[10]....
        /*0054*/ 	.word	0xffffffff


	//   ....[11]....
        /*0058*/ 	.word	0xffffffff


	//----- nvinfo : EIATTR_COOP_GROUP_INSTR_OFFSETS
	.align		4
.L_424:
        /*005c*/ 	.byte	0x04, 0x28
        /*005e*/ 	.short	(.L_426 - .L_425)


	//   ....[0]....
.L_425:
        /*0060*/ 	.word	0x00003850


	//   ....[1]....
        /*0064*/ 	.word	0x00003890


	//   ....[2]....
        /*0068*/ 	.word	0x00003920


	//   ....[3]....
        /*006c*/ 	.word	0x00003950


	//   ....[4]....
        /*0070*/ 	.word	0x00005ff0


	//   ....[5]....
        /*0074*/ 	.word	0x00006020


	//   ....[6]....
        /*0078*/ 	.word	0x000060f0


	//   ....[7]....
        /*007c*/ 	.word	0x00006100


	//   ....[8]....
        /*0080*/ 	.word	0x00007800


	//   ....[9]....
        /*0084*/ 	.word	0x00007830


	//   ....[10]....
        /*0088*/ 	.word	0x000078a0


	//   ....[11]....
        /*008c*/ 	.word	0x000078b0


	//----- nvinfo : EIATTR_VRC_CTA_INIT_COUNT
	.align		4
.L_426:
        /*0090*/ 	.byte	0x02, 0x4a
	.zero		1
	.zero		1


	//----- nvinfo : EIATTR_EXIT_INSTR_OFFSETS
	.align		4
        /*0094*/ 	.byte	0x04, 0x1c
        /*0096*/ 	.short	(.L_428 - .L_427)


	//   ....[0]....
.L_427:
        /*0098*/ 	.word	0x000003a0


	//   ....[1]....
        /*009c*/ 	.word	0x00000e60


	//   ....[2]....
        /*00a0*/ 	.word	0x00000ef0


	//   ....[3]....
        /*00a4*/ 	.word	0x000090d0


	//   ....[4]....
        /*00a8*/ 	.word	0x000091d0


	//----- nvinfo : EIATTR_CRS_STACK_SIZE
	.align		4
.L_428:
        /*00ac*/ 	.byte	0x04, 0x1e
        /*00ae*/ 	.short	(.L_430 - .L_429)
.L_429:
        /*00b0*/ 	.word	0x00000000


	//----- nvinfo : EIATTR_CBANK_PARAM_SIZE
	.align		4
.L_430:
        /*00b4*/ 	.byte	0x03, 0x19
        /*00b6*/ 	.short	0x01d0


	//----- nvinfo : EIATTR_PARAM_CBANK
	.align		4
        /*00b8*/ 	.byte	0x04, 0x0a
        /*00ba*/ 	.short	(.L_432 - .L_431)
	.align		4
.L_431:
        /*00bc*/ 	.word	index@(.nv.constant0._ZN5flash16flash_fwd_kernelI23Flash_fwd_kernel_traitsILi192ELi64ELi64ELi4ELb0ELb0EN7cutlass6half_tE19Flash_kernel_traitsILi192ELi64ELi64ELi4ES3_EELb0ELb0ELb0ELb0ELb0ELb1ELb1ELb0EEEvNS_16Flash_fwd_paramsE)
        /*00c0*/ 	.short	0x0380
        /*00c2*/ 	.short	0x01d0


	//----- nvinfo : EIATTR_SW_WAR
	.align		4
.L_432:
        /*00c4*/ 	.byte	0x04, 0x36
        /*00c6*/ 	.short	(.L_434 - .L_433)
.L_433:
        /*00c8*/ 	.word	0x00000008
.L_434:


//--------------------- .nv.info._ZN5flash16flash_fwd_kernelI23Flash_fwd_kernel_traitsILi192ELi64ELi64ELi4ELb0ELb0EN7cutlass6half_tE19Flash_kernel_traitsILi192ELi64ELi64ELi4ES3_EELb1ELb0ELb0ELb1ELb0ELb0ELb0ELb0EEEvNS_16Flash_fwd_paramsE --------------------------
	.section	.nv.info._ZN5flash16flash_fwd_kernelI23Flash_fwd_kernel_traitsILi192ELi64ELi64ELi4ELb0ELb0EN7cutlass6half_tE19Flash_kernel_traitsILi192ELi64ELi64ELi4ES3_EELb1ELb0ELb0ELb1ELb0ELb0ELb0ELb0EEEvNS_16Flash_fwd_paramsE,"",@"SHT_CUDA_INFO"
	.sectionflags	@""
	.align	4


	//----- nvinfo : EIATTR_CUDA_API_VERSION
	.align		4
        /*0000*/ 	.byte	0x04, 0x37
        /*0002*/ 	.short	(.L_436 - .L_435)
.L_435:
        /*0004*/ 	.word	0x00000082


	//----- nvinfo : EIATTR_KPARAM_INFO
	.align		4
.L_436:
        /*0008*/ 	.byte	0x04, 0x17
        /*000a*/ 	.short	(.L_438 - .L_437)
.L_437:
        /*000c*/ 	.word	0x00000000
        /*0010*/ 	.short	0x0000
        /*0012*/ 	.short	0x0000
        /*0014*/ 	.byte	0x00, 0xf0, 0x41, 0x07


	//----- nvinfo : EIATTR_SPARSE_MMA_MASK
	.align		4
.L_438:
        /*0018*/ 	.byte	0x03, 0x50
        /*001a*/ 	.short	0x0000


	//----- nvinfo : EIATTR_MAXREG_COUNT
	.align		4
        /*001c*/ 	.byte	0x03, 0x1b
        /*001e*/ 	.short	0x00ff


	//----- nvinfo : EIATTR_NUM_BARRIERS
	.align		4
        /*0020*/ 	.byte	0x02, 0x4c
        /*0022*/ 	.byte	0x01
	.zero		1


	//----- nvinfo : EIATTR_MERCURY_ISA_VERSION
	.align		4
        /*0024*/ 	.byte	0x03, 0x5f
        /*0026*/ 	.short	0x0101


	//----- nvinfo : EIATTR_COOP_GROUP_MASK_REGIDS
	.align		4
        /*0028*/ 	.byte	0x04, 0x29
        /*002a*/ 	.short	(.L_440 - .L_439)


	//   ....[0]....
.L_439:
        /*002c*/ 	.word	0xffffffff


	//   ....[1]....
        /*0030*/ 	.word	0xffffffff


	//   ....[2]....
        /*0034*/ 	.word	0xffffffff


	//   ....[3]....
        /*0038*/ 	.word	0xffffffff


	//   ....[4]....
        /*003c*/ 	.word	0xffffffff


	//   ....[5]....
        /*0040*/ 	.word	0xffffffff


	//   ....[6]....
        /*0044*/ 	.word	0xffffffff


	//   ....[7]....
        /*0048*/ 	.word	0xffffffff


	//   ....[8]....
        /*004c*/ 	.word	0xffffffff


	//   ....[9]....
        /*0050*/ 	.word	0xffffffff


	//   ....[10]....
        /*0054*/ 	.word	0xffffffff


	//   ....[11]....
        /*0058*/ 	.word	0xffffffff


	//----- nvinfo : EIATTR_COOP_GROUP_INSTR_OFFSETS
	.align		4
.L_440:
        /*005c*/ 	.byte	0x04, 0x28
        /*005e*/ 	.short	(.L_442 - .L_441)


	//   ....[0]....
.L_441:
        /*0060*/ 	.word	0x000052e0


	//   ....[1]....
        /*0064*/ 	.word	0x00005370


	//   ....[2]....
        /*0068*/ 	.word	0x00005450


	//   ....[3]....
        /*006c*/ 	.word	0x000054d0


	//   ....[4]....
        /*0070*/ 	.word	0x00008ef0


	//   ....[5]....
        /*0074*/ 	.word	0x00008f40


	//   ....[6]....
        /*0078*/ 	.word	0x00009070


	//   ....[7]....
        /*007c*/ 	.word	0x000090a0


	//   ....[8]....
        /*0080*/ 	.word	0x0000b080


	//   ....[9]....
        /*0084*/ 	.word	0x0000b0c0


	//   ....[10]....
        /*0088*/ 	.word	0x0000b1b0


	//   ....[11]....
        /*008c*/ 	.word	0x0000b1c0


	//----- nvinfo : EIATTR_VRC_CTA_INIT_COUNT
	.align		4
.L_442:
        /*0090*/ 	.byte	0x02, 0x4a
	.zero		1
	.zero		1


	//----- nvinfo : EIATTR_EXIT_INSTR_OFFSETS
	.align		4
        /*0094*/ 	.byte	0x04, 0x1c
        /*0096*/ 	.short	(.L_444 - .L_443)


	//   ....[0]....
.L_443:
        /*0098*/ 	.word	0x000004d0


	//   ....[1]....
        /*009c*/ 	.word	0x00001080


	//   ....[2]....
        /*00a0*/ 	.word	0x00001110


	//   ....[3]....
        /*00a4*/ 	.word	0x0000c9a0


	//   ....[4]....
        /*00a8*/ 	.word	0x0000cad0


	//   ....[5]....
        /*00ac*/ 	.word	0x0000caf0


	//----- nvinfo : EIATTR_CRS_STACK_SIZE
	.align		4
.L_444:
        /*00b0*/ 	.byte	0x04, 0x1e
        /*00b2*/ 	.short	(.L_446 - .L_445)
.L_445:
        /*00b4*/ 	.word	0x00000000


	//----- nvinfo : EIATTR_CBANK_PARAM_SIZE
	.align		4
.L_446:
        /*00b8*/ 	.byte	0x03, 0x19
        /*00ba*/ 	.short	0x01d0


	//----- nvinfo : EIATTR_PARAM_CBANK
	.align		4
        /*00bc*/ 	.byte	0x04, 0x0a
        /*00be*/ 	.short	(.L_448 - .L_447)
	.align		4
.L_447:
        /*00c0*/ 	.word	index@(.nv.constant0._ZN5flash16flash_fwd_kernelI23Flash_fwd_kernel_traitsILi192ELi64ELi64ELi4ELb0ELb0EN7cutlass6half_tE19Flash_kernel_traitsILi192ELi64ELi64ELi4ES3_EELb1ELb0ELb0ELb1ELb0ELb0ELb0ELb0EEEvNS_16Flash_fwd_paramsE)
        /*00c4*/ 	.short	0x0380
        /*00c6*/ 	.short	0x01d0


	//----- nvinfo : EIATTR_SW_WAR
	.align		4
.L_448:
        /*00c8*/ 	.byte	0x04, 0x36
        /*00ca*/ 	.short	(.L_450 - .L_449)
.L_449:
        /*00cc*/ 	.word	0x00000008
.L_450:


//--------------------- .nv.info._ZN5flash16flash_fwd_kernelI23Flash_fwd_kernel_traitsILi192ELi64ELi64ELi4ELb0ELb0EN7cutlass6half_tE19Flash_kernel_traitsILi192ELi64ELi64ELi4ES3_EELb1ELb0ELb0ELb0ELb0ELb0ELb0ELb1EEEvNS_16Flash_fwd_paramsE --------------------------
	.section	.nv.info._ZN5flash16flash_fwd_kernelI23Flash_fwd_kernel_traitsILi192ELi64ELi64ELi4ELb0ELb0EN7cutlass6half_tE19Flash_kernel_traitsILi192ELi64ELi64ELi4ES3_EELb1ELb0ELb0ELb0ELb0ELb0ELb0ELb1EEEvNS_16Flash_fwd_paramsE,"",@"SHT_CUDA_INFO"
	.sectionflags	@""
	.align	4


	//----- nvinfo : EIATTR_CUDA_API_VERSION
	.align		4
        /*0000*/ 	.byte	0x04, 0x37
        /*0002*/ 	.short	(.L_452 - .L_451)
.L_451:
        /*0004*/ 	.word	0x00000082


	//----- nvinfo : EIATTR_KPARAM_INFO
	.align		4
.L_452:
        /*0008*/ 	.byte	0x04, 0x17
        /*000a*/ 	.short	(.L_454 - .L_453)
.L_453:
        /*000c*/ 	.word	0x00000000
        /*0010*/ 	.short	0x0000
        /*0012*/ 	.short	0x0000
        /*0014*/ 	.byte	0x00, 0xf0, 0x41, 0x07


	//----- nvinfo : EIATTR_SPARSE_MMA_MASK
	.align		4
.L_454:
        /*0018*/ 	.byte	0x03, 0x50
        /*001a*/ 	.short	0x0000


	//----- nvinfo : EIATTR_MAXREG_COUNT
	.align		4
        /*001c*/ 	.byte	0x03, 0x1b
        /*001e*/ 	.short	0x00ff


	//----- nvinfo : EIATTR_NUM_BARRIERS
	.align		4
        /*0020*/ 	.byte	0x02, 0x4c
        /*0022*/ 	.byte	0x01
	.zero		1


	//----- nvinfo : EIATTR_ANNOTATIONS
	.align		4
        /*0024*/ 	.byte	0x04, 0x55
        /*0026*/ 	.short	(.L_456 - .L_455)


	//   ....[0]....
.L_455:
        /*0028*/ 	.word	0x00000001
        /*002c*/ 	.byte	0x80, 0x04, 0x00, 0x00, 0x01, 0x00, 0x00, 0x00, 0xd0, 0x18, 0x00, 0x00, 0x01, 0x00, 0x00, 0x00
        /* <DEDUP_REMOVED lines=29> */
        /*020c*/ 	.byte	0xb0, 0xda, 0x00, 0x00


	//----- nvinfo : EIATTR_MERCURY_ISA_VERSION
	.align		4
.L_456:
        /*0210*/ 	.byte	0x03, 0x5f
        /*0212*/ 	.short	0x0101


	//----- nvinfo : EIATTR_COOP_GROUP_MASK_REGIDS
	.align		4
        /*0214*/ 	.byte	0x04, 0x29
        /*0216*/ 	.short	(.L_458 - .L_457)


	//   ....[0]....
.L_457:
        /*0218*/ 	.word	0xffffffff


	//   ....[1]....
        /*021c*/ 	.word	0xffffffff


	//   ....[2]....
        /*0220*/ 	.word	0xffffffff


	//   ....[3]....
        /*0224*/ 	.word	0xffffffff


	//   ....[4]....
        /*0228*/ 	.word	0xffffffff


	//   ....[5]....
        /*022c*/ 	.word	0xffffffff


	//   ....[6]....
        /*0230*/ 	.word	0xffffffff


	//   ....[7]....
        /*0234*/ 	.word	0xffffffff


	//   ....[8]....
        /*0238*/ 	.word	0xffffffff


	//   ....[9]....
        /*023c*/ 	.word	0xffffffff


	//   ....[10]....
        /*0240*/ 	.word	0xffffffff


	//   ....[11]....
        /*0244*/ 	.word	0xffffffff


	//----- nvinfo : EIATTR_COOP_GROUP_INSTR_OFFSETS
	.align		4
.L_458:
        /*0248*/ 	.byte	0x04, 0x28
        /*024a*/ 	.short	(.L_460 - .L_459)


	//   ....[0]....
.L_459:
        /*024c*/ 	.word	0x00004b30


	//   ....[1]....
        /*0250*/ 	.word	0x00004b40


	//   ....[2]....
        /*0254*/ 	.word	0x00004b80


	//   ....[3]....
        /*0258*/ 	.word	0x00004bc0


	//   ....[4]....
        /*025c*/ 	.word	0x000097a0


	//   ....[5]....
        /*0260*/ 	.word	0x000097c0


	//   ....[6]....
        /*0264*/ 	.word	0x00009810


	//   ....[7]....
        /*0268*/ 	.word	0x00009840


	//   ....[8]....
        /*026c*/ 	.word	0x0000c750


	//   ....[9]....
        /*0270*/ 	.word	0x0000c780


	//   ....[10]....
        /*0274*/ 	.word	0x0000c7b0


	//   ....[11]....
        /*0278*/ 	.word	0x0000c7c0


	//----- nvinfo : EIATTR_VRC_CTA_INIT_COUNT
	.align		4
.L_460:
        /*027c*/ 	.byte	0x02, 0x4a
	.zero		1
	.zero		1


	//----- nvinfo : EIATTR_EXIT_INSTR_OFFSETS
	.align		4
        /*0280*/ 	.byte	0x04, 0x1c
        /*0282*/ 	.short	(.L_462 - .L_461)


	//   ....[0]....
.L_461:
        /*0284*/ 	.word	0x00000520


	//   ....[1]....
        /*0288*/ 	.word	0x000010f0


	//   ....[2]....
        /*028c*/ 	.word	0x00001180


	//   ....[3]....
        /*0290*/ 	.word	0x0000e040


	//   ....[4]....
        /*0294*/ 	.word	0x0000e180


	//   ....[5]....
        /*0298*/ 	.word	0x0000e1a0


	//----- nvinfo : EIATTR_CRS_STACK_SIZE
	.align		4
.L_462:
        /*029c*/ 	.byte	0x04, 0x1e
        /*029e*/ 	.short	(.L_464 - .L_463)
.L_463:
        /*02a0*/ 	.word	0x00000000


	//----- nvinfo : EIATTR_CBANK_PARAM_SIZE
	.align		4
.L_464:
        /*02a4*/ 	.byte	0x03, 0x19
        /*02a6*/ 	.short	0x01d0


	//----- nvinfo : EIATTR_PARAM_CBANK
	.align		4
        /*02a8*/ 	.byte	0x04, 0x0a
        /*02aa*/ 	.short	(.L_466 - .L_465)
	.align		4
.L_465:
        /*02ac*/ 	.word	index@(.nv.constant0._ZN5flash16flash_fwd_kernelI23Flash_fwd_kernel_traitsILi192ELi64ELi64ELi4ELb0ELb0EN7cutlass6half_tE19Flash_kernel_traitsILi192ELi64ELi64ELi4ES3_EELb1ELb0ELb0ELb0ELb0ELb0ELb0ELb1EEEvNS_16Flash_fwd_paramsE)
        /*02b0*/ 	.short	0x0380
        /*02b2*/ 	.short	0x01d0


	//----- nvinfo : EIATTR_SW_WAR
	.align		4
.L_466:
        /*02b4*/ 	.byte	0x04, 0x36
        /*02b6*/ 	.short	(.L_468 - .L_467)
.L_467:
        /*02b8*/ 	.word	0x00000008
.L_468:


//--------------------- .nv.info._ZN5flash16flash_fwd_kernelI23Flash_fwd_kernel_traitsILi192ELi64ELi64ELi4ELb0ELb0EN7cutlass6half_tE19Flash_kernel_traitsILi192ELi64ELi64ELi4ES3_EELb0ELb0ELb0ELb0ELb0ELb0ELb1ELb0EEEvNS_16Flash_fwd_paramsE --------------------------
	.section	.nv.info._ZN5flash16flash_fwd_kernelI23Flash_fwd_kernel_traitsILi192ELi64ELi64ELi4ELb0ELb0EN7cutlass6half_tE19Flash_kernel_traitsILi192ELi64ELi64ELi4ES3_EELb0ELb0ELb0ELb0ELb0ELb0ELb1ELb0EEEvNS_16Flash_fwd_paramsE,"",@"SHT_CUDA_INFO"
	.sectionflags	@""
	.align	4


	//----- nvinfo : EIATTR_CUDA_API_VERSION
	.align		4
        /*0000*/ 	.byte	0x04, 0x37
        /*0002*/ 	.short	(.L_470 - .L_469)
.L_469:
        /*0004*/ 	.word	0x00000082


	//----- nvinfo : EIATTR_KPARAM_INFO
	.align		4
.L_470:
        /*0008*/ 	.byte	0x04, 0x17
        /*000a*/ 	.short	(.L_472 - .L_471)
.L_471:
        /*000c*/ 	.word	0x00000000
        /*0010*/ 	.short	0x0000
        /*0012*/ 	.short	0x0000
        /*0014*/ 	.byte	0x00, 0xf0, 0x41, 0x07


	//----- nvinfo : EIATTR_SPARSE_MMA_MASK
	.align		4
.L_472:
        /*0018*/ 	.byte	0x03, 0x50
        /*001a*/ 	.short	0x0000


	//----- nvinfo : EIATTR_MAXREG_COUNT
	.align		4
        /*001c*/ 	.byte	0x03, 0x1b
        /*001e*/ 	.short	0x00ff


	//----- nvinfo : EIATTR_NUM_BARRIERS
	.align		4
        /*0020*/ 	.byte	0x02, 0x4c
        /*0022*/ 	.byte	0x01
	.zero		1


	//----- nvinfo : EIATTR_MERCURY_ISA_VERSION
	.align		4
        /*0024*/ 	.byte	0x03, 0x5f
        /*0026*/ 	.short	0x0101


	//----- nvinfo : EIATTR_COOP_GROUP_MASK_REGIDS
	.align		4
        /*0028*/ 	.byte	0x04, 0x29
        /*002a*/ 	.short	(.L_474 - .L_473)


	//   ....[0]....
.L_473:
        /*002c*/ 	.word	0xffffffff


	//   ....[1]....
        /*0030*/ 	.word	0xffffffff


	//   ....[2]....
        /*0034*/ 	.word	0xffffffff


	//   ....[3]....
        /*0038*/ 	.word	0xffffffff


	//   ....[4]....
        /*003c*/ 	.word	0xffffffff


	//   ....[5]....
        /*0040*/ 	.word	0xffffffff


	//   ....[6]....
        /*0044*/ 	.word	0xffffffff


	//   ....[7]....
        /*0048*/ 	.word	0xffffffff


	//   ....[8]....
        /*004c*/ 	.word	0xffffffff


	//   ....[9]....
        /*0050*/ 	.word	0xffffffff


	//   ....[10]....
        /*0054*/ 	.word	0xffffffff


	//   ....[11]....
        /*0058*/ 	.word	0xffffffff


	//----- nvinfo : EIATTR_COOP_GROUP_INSTR_OFFSETS
	.align		4
.L_474:
        /*005c*/ 	.byte	0x04, 0x28
        /*005e*/ 	.short	(.L_476 - .L_475)


	//   ....[0]....
.L_475:
        /*0060*/ 	.word	0x00004be0


	//   ....[1]....
        /*0064*/ 	.word	0x00004c00


	//   ....[2]....
        /*0068*/ 	.word	0x00004cb0


	//   ....[3]....
        /*006c*/ 	.word	0x00004cc0


	//   ....[4]....
        /*0070*/ 	.word	0x000079b0


	//   ....[5]....
        /*0074*/ 	.word	0x000079e0


	//   ....[6]....
        /*0078*/ 	.word	0x00007ab0


	//   ....[7]....
        /*007c*/ 	.word	0x00007ac0


	//   ....[8]....
        /*0080*/ 	.word	0x00009190


	//   ....[9]....
        /*0084*/ 	.word	0x000091d0


	//   ....[10]....
        /*0088*/ 	.word	0x00009250


	//   ....[11]....
        /*008c*/ 	.word	0x00009260


	//----- nvinfo : EIATTR_VRC_CTA_INIT_COUNT
	.align		4
.L_476:
        /*0090*/ 	.byte	0x02, 0x4a
	.zero		1
	.zero		1


	//----- nvinfo : EIATTR_EXIT_INSTR_OFFSETS
	.align		4
        /*0094*/ 	.byte	0x04, 0x1c
        /*0096*/ 	.short	(.L_478 - .L_477)


	//   ....[0]....
.L_477:
        /*0098*/ 	.word	0x000003a0


	//   ....[1]....
        /*009c*/ 	.word	0x00000f90


	//   ....[2]....
        /*00a0*/ 	.word	0x00001020


	//   ....[3]....
        /*00a4*/ 	.word	0x0000aa60


	//   ....[4]....
        /*00a8*/ 	.word	0x0000aba0


	//   ....[5]....
        /*00ac*/ 	.word	0x0000abc0


	//----- nvinfo : EIATTR_CRS_STACK_SIZE
	.align		4
.L_478:
        /*00b0*/ 	.byte	0x04, 0x1e
        /*00b2*/ 	.short	(.L_480 - .L_479)
.L_479:
        /*00b4*/ 	.word	0x00000000


	//----- nvinfo : EIATTR_CBANK_PARAM_SIZE
	.align		4
.L_480:
        /*00b8*/ 	.byte	0x03, 0x19
        /*00ba*/ 	.short	0x01d0


	//----- nvinfo : EIATTR_PARAM_CBANK
	.align		4
        /*00bc*/ 	.byte	0x04, 0x0a
        /*00be*/ 	.short	(.L_482 - .L_481)
	.align		4
.L_481:
        /*00c0*/ 	.word	index@(.nv.constant0._ZN5flash16flash_fwd_kernelI23Flash_fwd_kernel_traitsILi192ELi64ELi64ELi4ELb0ELb0EN7cutlass6half_tE19Flash_kernel_traitsILi192ELi64ELi64ELi4ES3_EELb0ELb0ELb0ELb0ELb0ELb0ELb1ELb0EEEvNS_16Flash_fwd_paramsE)
        /*00c4*/ 	.short	0x0380
        /*00c6*/ 	.short	0x01d0


	//----- nvinfo : EIATTR_SW_WAR
	.align		4
.L_482:
        /*00c8*/ 	.byte	0x04, 0x36
        /*00ca*/ 	.short	(.L_484 - .L_483)
.L_483:
        /*00cc*/ 	.word	0x00000008
.L_484:


//--------------------- .nv.info._ZN5flash16flash_fwd_kernelI23Flash_fwd_kernel_traitsILi192ELi64ELi64ELi4ELb0ELb0EN7cutlass6half_tE19Flash_kernel_traitsILi192ELi64ELi64ELi4ES3_EELb1ELb0ELb0ELb1ELb0ELb0ELb0ELb1EEEvNS_16Flash_fwd_paramsE --------------------------
	.section	.nv.info._ZN5flash16flash_fwd_kernelI23Flash_fwd_kernel_traitsILi192ELi64ELi64ELi4ELb0ELb0EN7cutlass6half_tE19Flash_kernel_traitsILi192ELi64ELi64ELi4ES3_EELb1ELb0ELb0ELb1ELb0ELb0ELb0ELb1EEEvNS_16Flash_fwd_paramsE,"",@"SHT_CUDA_INFO"
	.sectionflags	@""
	.align	4


	//----- nvinfo : EIATTR_CUDA_API_VERSION
	.align		4
        /*0000*/ 	.byte	0x04, 0x37
        /*0002*/ 	.short	(.L_486 - .L_485)
.L_485:
        /*0004*/ 	.word	0x00000082


	//----- nvinfo : EIATTR_KPARAM_INFO
	.align		4
.L_486:
        /*0008*/ 	.byte	0x04, 0x17
        /*000a*/ 	.short	(.L_488 - .L_487)
.L_487:
        /*000c*/ 	.word	0x00000000
        /*0010*/ 	.short	0x0000
        /*0012*/ 	.short	0x0000
        /*0014*/ 	.byte	0x00, 0xf0, 0x41, 0x07


	//----- nvinfo : EIATTR_SPARSE_MMA_MASK
	.align		4
.L_488:
        /*0018*/ 	.byte	0x03, 0x50
        /*001a*/ 	.short	0x0000


	//----- nvinfo : EIATTR_MAXREG_COUNT
	.align		4
        /*001c*/ 	.byte	0x03, 0x1b
        /*001e*/ 	.short	0x00ff


	//----- nvinfo : EIATTR_NUM_BARRIERS
	.align		4
        /*0020*/ 	.byte	0x02, 0x4c
        /*0022*/ 	.byte	0x01
	.zero		1


	//----- nvinfo : EIATTR_ANNOTATIONS
	.align		4
        /*0024*/ 	.byte	0x04, 0x55
        /*0026*/ 	.short	(.L_490 - .L_489)


	//   ....[0]....
.L_489:
        /* <DEDUP_REMOVED lines=37> */


	//----- nvinfo : EIATTR_MERCURY_ISA_VERSION
	.align		4
.L_490:
        /*0260*/ 	.byte	0x03, 0x5f
        /*0262*/ 	.short	0x0101


	//----- nvinfo : EIATTR_COOP_GROUP_MASK_REGIDS
	.align		4
        /*0264*/ 	.byte	0x04, 0x29
        /*0266*/ 	.short	(.L_492 - .L_491)


	//   ....[0]....
.L_491:
        /*0268*/ 	.word	0xffffffff


	//   ....[1]....
        /*026c*/ 	.word	0xffffffff


	//   ....[2]....
        /*0270*/ 	.word	0xffffffff


	//   ....[3]....
        /*0274*/ 	.word	0xffffffff


	//   ....[4]....
        /*0278*/ 	.word	0xffffffff


	//   ....[5]....
        /*027c*/ 	.word	0xffffffff


	//   ....[6]....
        /*0280*/ 	.word	0xffffffff


	//   ....[7]....
        /*0284*/ 	.word	0xffffffff


	//   ....[8]....
        /*0288*/ 	.word	0xffffffff


	//   ....[9]....
        /*028c*/ 	.word	0xffffffff


	//   ....[10]....
        /*0290*/ 	.word	0xffffffff


	//   ....[11]....
        /*0294*/ 	.word	0xffffffff


	//----- nvinfo : EIATTR_COOP_GROUP_INSTR_OFFSETS
	.align		4
.L_492:
        /*0298*/ 	.byte	0x04, 0x28
        /*029a*/ 	.short	(.L_494 - .L_493)


	//   ....[0]....
.L_493:
        /*029c*/ 	.word	0x00005690


	//   ....[1]....
        /*02a0*/ 	.word	0x000056f0


	//   ....[2]....
        /*02a4*/ 	.word	0x00005750


	//   ....[3]....
        /*02a8*/ 	.word	0x00005820


	//   ....[4]....
        /*02ac*/ 	.word	0x0000a8c0


	//   ....[5]....
        /*02b0*/ 	.word	0x0000a900


	//   ....[6]....
        /*02b4*/ 	.word	0x0000a950


	//   ....[7]....
        /*02b8*/ 	.word	0x0000a980


	//   ....[8]....
        /*02bc*/ 	.word	0x0000d800


	//   ....[9]....
        /*02c0*/ 	.word	0x0000d810


	//   ....[10]....
        /*02c4*/ 	.word	0x0000d840


	//   ....[11]....
        /*02c8*/ 	.word	0x0000d850


	//----- nvinfo : EIATTR_VRC_CTA_INIT_COUNT
	.align		4
.L_494:
        /*02cc*/ 	.byte	0x02, 0x4a
	.zero		1
	.zero		1


	//----- nvinfo : EIATTR_EXIT_INSTR_OFFSETS
	.align		4
        /*02d0*/ 	.byte	0x04, 0x1c
        /*02d2*/ 	.short	(.L_496 - .L_495)


	//   ....[0]....
.L_495:
        /*02d4*/ 	.word	0x00000540


	//   ....[1]....
        /*02d8*/ 	.word	0x00001130


	//   ....[2]....
        /*02dc*/ 	.word	0x000011c0


	//   ....[3]....
        /*02e0*/ 	.word	0x0000f120


	//   ....[4]....
        /*02e4*/ 	.word	0x0000f260


	//   ....[5]....
        /*02e8*/ 	.word	0x0000f280


	//----- nvinfo : EIATTR_CRS_STACK_SIZE
	.align		4
.L_496:
        /*02ec*/ 	.byte	0x04, 0x1e
        /*02ee*/ 	.short	(.L_498 - .L_497)
.L_497:
        /*02f0*/ 	.word	0x00000000


	//----- nvinfo : EIATTR_CBANK_PARAM_SIZE
	.align		4
.L_498:
        /*02f4*/ 	.byte	0x03, 0x19
        /*02f6*/ 	.short	0x01d0


	//----- nvinfo : EIATTR_PARAM_CBANK
	.align		4
        /*02f8*/ 	.byte	0x04, 0x0a
        /*02fa*/ 	.short	(.L_500 - .L_499)
	.align		4
.L_499:
        /*02fc*/ 	.word	index@(.nv.constant0._ZN5flash16flash_fwd_kernelI23Flash_fwd_kernel_traitsILi192ELi64ELi64ELi4ELb0ELb0EN7cutlass6half_tE19Flash_kernel_traitsILi192ELi64ELi64ELi4ES3_EELb1ELb0ELb0ELb1ELb0ELb0ELb0ELb1EEEvNS_16Flash_fwd_paramsE)
        /*0300*/ 	.short	0x0380
        /*0302*/ 	.short	0x01d0


	//----- nvinfo : EIATTR_SW_WAR
	.align		4
.L_500:
        /*0304*/ 	.byte	0x04, 0x36
        /*0306*/ 	.short	(.L_502 - .L_501)
.L_501:
        /*0308*/ 	.word	0x00000008
.L_502:


//--------------------- .nv.info._ZN5flash16flash_fwd_kernelI23Flash_fwd_kernel_traitsILi192ELi64ELi64ELi4ELb0ELb0EN7cutlass6half_tE19Flash_kernel_traitsILi192ELi64ELi64ELi4ES3_EELb0ELb0ELb0ELb1ELb0ELb0ELb1ELb0EEEvNS_16Flash_fwd_paramsE --------------------------
	.section	.nv.info._ZN5flash16flash_fwd_kernelI23Flash_fwd_kernel_traitsILi192ELi64ELi64ELi4ELb0ELb0EN7cutlass6half_tE19Flash_kernel_traitsILi192ELi64ELi64ELi4ES3_EELb0ELb0ELb0ELb1ELb0ELb0ELb1ELb0EEEvNS_16Flash_fwd_paramsE,"",@"SHT_CUDA_INFO"
	.sectionflags	@""
	.align	4


	//----- nvinfo : EIATTR_CUDA_API_VERSION
	.align		4
        /*0000*/ 	.byte	0x04, 0x37
        /*0002*/ 	.short	(.L_504 - .L_503)
.L_503:
        /*0004*/ 	.word	0x00000082


	//----- nvinfo : EIATTR_KPARAM_INFO
	.align		4
.L_504:
        /*0008*/ 	.byte	0x04, 0x17
        /*000a*/ 	.short	(.L_506 - .L_505)
.L_505:
        /*000c*/ 	.word	0x00000000
        /*0010*/ 	.short	0x0000
        /*0012*/ 	.short	0x0000
        /*0014*/ 	.byte	0x00, 0xf0, 0x41, 0x07


	//----- nvinfo : EIATTR_SPARSE_MMA_MASK
	.align		4
.L_506:
        /*0018*/ 	.byte	0x03, 0x50
        /*001a*/ 	.short	0x0000


	//----- nvinfo : EIATTR_MAXREG_COUNT
	.align		4
        /*001c*/ 	.byte	0x03, 0x1b
        /*001e*/ 	.short	0x00ff


	//----- nvinfo : EIATTR_NUM_BARRIERS
	.align		4
        /*0020*/ 	.byte	0x02, 0x4c
        /*0022*/ 	.byte	0x01
	.zero		1


	//----- nvinfo : EIATTR_MERCURY_ISA_VERSION
	.align		4
        /*0024*/ 	.byte	0x03, 0x5f
        /*0026*/ 	.short	0x0101


	//----- nvinfo : EIATTR_COOP_GROUP_MASK_REGIDS
	.align		4
        /*0028*/ 	.byte	0x04, 0x29
        /*002a*/ 	.short	(.L_508 - .L_507)


	//   ....[0]....
.L_507:
        /*002c*/ 	.word	0xffffffff


	//   ....[1]....
        /*0030*/ 	.word	0xffffffff


	//   ....[2]....
        /*0034*/ 	.word	0xffffffff


	//   ....[3]....
        /*0038*/ 	.word	0xffffffff


	//   ....[4]....
        /*003c*/ 	.word	0xffffffff


	//   ....[5]....
        /*0040*/ 	.word	0xffffffff


	//   ....[6]....
        /*0044*/ 	.word	0xffffffff


	//   ....[7]....
        /*0048*/ 	.word	0xffffffff


	//   ....[8]....
        /*004c*/ 	.word	0xffffffff


	//   ....[9]....
        /*0050*/ 	.word	0xffffffff


	//   ....[10]....
        /*0054*/ 	.word	0xffffffff


	//   ....[11]....
        /*0058*/ 	.word	0xffffffff


	//----- nvinfo : EIATTR_COOP_GROUP_INSTR_OFFSETS
	.align		4
.L_508:
        /*005c*/ 	.byte	0x04, 0x28
        /*005e*/ 	.short	(.L_510 - .L_509)


	//   ....[0]....
.L_509:
        /*0060*/ 	.word	0x000054e0


	//   ....[1]....
        /*0064*/ 	.word	0x00005500


	//   ....[2]....
        /*0068*/ 	.word	0x000055a0


	//   ....[3]....
        /*006c*/ 	.word	0x000055b0


	//   ....[4]....
        /*0070*/ 	.word	0x00008b70


	//   ....[5]....
        /*0074*/ 	.word	0x00008ba0


	//   ....[6]....
        /*0078*/ 	.word	0x00008c60


	//   ....[7]....
        /*007c*/ 	.word	0x00008c70


	//   ....[8]....
        /*0080*/ 	.word	0x0000a350


	//   ....[9]....
        /*0084*/ 	.word	0x0000a390


	//   ....[10]....
        /*0088*/ 	.word	0x0000a410


	//   ....[11]....
        /*008c*/ 	.word	0x0000a420


	//----- nvinfo : EIATTR_VRC_CTA_INIT_COUNT
	.align		4
.L_510:
        /*0090*/ 	.byte	0x02, 0x4a
	.zero		1
	.zero		1


	//----- nvinfo : EIATTR_EXIT_INSTR_OFFSETS
	.align		4
        /*0094*/ 	.byte	0x04, 0x1c
        /*0096*/ 	.short	(.L_512 - .L_511)


	//   ....[0]....
.L_511:
        /*0098*/ 	.word	0x000003a0


	//   ....[1]....
        /*009c*/ 	.word	0x00000f60


	//   ....[2]....
        /*00a0*/ 	.word	0x00000ff0


	//   ....[3]....
        /*00a4*/ 	.word	0x0000bc20


	//   ....[4]....
        /*00a8*/ 	.word	0x0000bd50


	//   ....[5]....
        /*00ac*/ 	.word	0x0000bd70


	//----- nvinfo : EIATTR_CRS_STACK_SIZE
	.align		4
.L_512:
        /*00b0*/ 	.byte	0x04, 0x1e
        /*00b2*/ 	.short	(.L_514 - .L_513)
.L_513:
        /*00b4*/ 	.word	0x00000000


	//----- nvinfo : EIATTR_CBANK_PARAM_SIZE
	.align		4
.L_514:
        /*00b8*/ 	.byte	0x03, 0x19
        /*00ba*/ 	.short	0x01d0


	//----- nvinfo : EIATTR_PARAM_CBANK
	.align		4
        /*00bc*/ 	.byte	0x04, 0x0a
        /*00be*/ 	.short	(.L_516 - .L_515)
	.align		4
.L_515:
        /*00c0*/ 	.word	index@(.nv.constant0._ZN5flash16flash_fwd_kernelI23Flash_fwd_kernel_traitsILi192ELi64ELi64ELi4ELb0ELb0EN7cutlass6half_tE19Flash_kernel_traitsILi192ELi64ELi64ELi4ES3_EELb0ELb0ELb0ELb1ELb0ELb0ELb1ELb0EEEvNS_16Flash_fwd_paramsE)
        /*00c4*/ 	.short	0x0380
        /*00c6*/ 	.short	0x01d0


	//----- nvinfo : EIATTR_SW_WAR
	.align		4
.L_516:
        /*00c8*/ 	.byte	0x04, 0x36
        /*00ca*/ 	.short	(.L_518 - .L_517)
.L_517:
        /*00cc*/ 	.word	0x00000008
.L_518:


//--------------------- .nv.info._ZN5flash16flash_fwd_kernelI23Flash_fwd_kernel_traitsILi192ELi64ELi64ELi4ELb0ELb0EN7cutlass6half_tE19Flash_kernel_traitsILi192ELi64ELi64ELi4ES3_EELb1ELb0ELb1ELb0ELb0ELb1ELb0ELb0EEEvNS_16Flash_fwd_paramsE --------------------------
	.section	.nv.info._ZN5flash16flash_fwd_kernelI23Flash_fwd_kernel_traitsILi192ELi64ELi64ELi4ELb0ELb0EN7cutlass6half_tE19Flash_kernel_traitsILi192ELi64ELi64ELi4ES3_EELb1ELb0ELb1ELb0ELb0ELb1ELb0ELb0EEEvNS_16Flash_fwd_paramsE,"",@"SHT_CUDA_INFO"
	.sectionflags	@""
	.align	4


	//----- nvinfo : EIATTR_CUDA_API_VERSION
	.align		4
        /*0000*/ 	.byte	0x04, 0x37
        /*0002*/ 	.short	(.L_520 - .L_519)
.L_519:
        /*0004*/ 	.word	0x00000082


	//----- nvinfo : EIATTR_KPARAM_INFO
	.align		4
.L_520:
        /*0008*/ 	.byte	0x04, 0x17
        /*000a*/ 	.short	(.L_522 - .L_521)
.L_521:
        /*000c*/ 	.word	0x00000000
        /*0010*/ 	.short	0x0000
        /*0012*/ 	.short	0x0000
        /*0014*/ 	.byte	0x00, 0xf0, 0x41, 0x07


	//----- nvinfo : EIATTR_SPARSE_MMA_MASK
	.align		4
.L_522:
        /*0018*/ 	.byte	0x03, 0x50
        /*001a*/ 	.short	0x0000


	//----- nvinfo : EIATTR_MAXREG_COUNT
	.align		4
        /*001c*/ 	.byte	0x03, 0x1b
        /*001e*/ 	.short	0x00ff


	//----- nvinfo : EIATTR_NUM_BARRIERS
	.align		4
        /*0020*/ 	.byte	0x02, 0x4c
        /*0022*/ 	.byte	0x01
	.zero		1


	//----- nvinfo : EIATTR_MERCURY_ISA_VERSION
	.align		4
        /*0024*/ 	.byte	0x03, 0x5f
        /*0026*/ 	.short	0x0101


	//----- nvinfo : EIATTR_COOP_GROUP_MASK_REGIDS
	.align		4
        /*0028*/ 	.byte	0x04, 0x29
        /*002a*/ 	.short	(.L_524 - .L_523)


	//   ....[0]....
.L_523:
        /*002c*/ 	.word	0xffffffff


	//   ....[1]....
        /*0030*/ 	.word	0xffffffff


	//   ....[2]....
        /*0034*/ 	.word	0xffffffff


	//   ....[3]....
        /*0038*/ 	.word	0xffffffff


	//   ....[4]....
        /*003c*/ 	.word	0xffffffff


	//   ....[5]....
        /*0040*/ 	.word	0xffffffff


	//   ....[6]....
        /*0044*/ 	.word	0xffffffff


	//   ....[7]....
        /*0048*/ 	.word	0xffffffff


	//   ....[8]....
        /*004c*/ 	.word	0xffffffff


	//   ....[9]....
        /*0050*/ 	.word	0xffffffff


	//   ....[10]....
        /*0054*/ 	.word	0xffffffff


	//   ....[11]....
        /*0058*/ 	.word	0xffffffff


	//   ....[12]....
        /*005c*/ 	.word	0xffffffff


	//   ....[13]....
        /*0060*/ 	.word	0xffffffff


	//   ....[14]....
        /*0064*/ 	.word	0xffffffff


	//   ....[15]....
        /*0068*/ 	.word	0xffffffff


	//----- nvinfo : EIATTR_COOP_GROUP_INSTR_OFFSETS
	.align		4
.L_524:
        /*006c*/ 	.byte	0x04, 0x28
        /*006e*/ 	.short	(.L_526 - .L_525)


	//   ....[0]....
.L_525:
        /*0070*/ 	.word	0x00003d90


	//   ....[1]....
        /*0074*/ 	.word	0x00003e00


	//   ....[2]....
        /*0078*/ 	.word	0x00003f20


	//   ....[3]....
        /*007c*/ 	.word	0x00003fc0


	//   ....[4]....
        /*0080*/ 	.word	0x00007320


	//   ....[5]....
        /*0084*/ 	.word	0x00007470


	//   ....[6]....
        /*0088*/ 	.word	0x00007520


	//   ....[7]....
        /*008c*/ 	.word	0x00007670


	//   ....[8]....
        /*0090*/ 	.word	0x0000b1b0


	//   ....[9]....
        /*0094*/ 	.word	0x0000b1e0


	//   ....[10]....
        /*0098*/ 	.word	0x0000b340


	//   ....[11]....
        /*009c*/ 	.word	0x0000b370


	//   ....[12]....
        /*00a0*/ 	.word	0x0000d440


	//   ....[13]....
        /*00a4*/ 	.word	0x0000d480


	//   ....[14]....
        /*00a8*/ 	.word	0x0000d520


	//   ....[15]....
        /*00ac*/ 	.word	0x0000d530


	//----- nvinfo : EIATTR_VRC_CTA_INIT_COUNT
	.align		4
.L_526:
        /*00b0*/ 	.byte	0x02, 0x4a
	.zero		1
	.zero		1


	//----- nvinfo : EIATTR_EXIT_INSTR_OFFSETS
	.align		4
        /*00b4*/ 	.byte	0x04, 0x1c
        /*00b6*/ 	.short	(.L_528 - .L_527)


	//   ....[0]....
.L_527:
        /*00b8*/ 	.word	0x00000470


	//   ....[1]....
        /*00bc*/ 	.word	0x00001070


	//   ....[2]....
        /*00c0*/ 	.word	0x00001100


	//   ....[3]....
        /*00c4*/ 	.word	0x0000ecb0


	//   ....[4]....
        /*00c8*/ 	.word	0x0000eda0


	//----- nvinfo : EIATTR_CRS_STACK_SIZE
	.align		4
.L_528:
        /*00cc*/ 	.byte	0x04, 0x1e
        /*00ce*/ 	.short	(.L_530 - .L_529)
.L_529:
        /*00d0*/ 	.word	0x00000000


	//----- nvinfo : EIATTR_CBANK_PARAM_SIZE
	.align		4
.L_530:
        /*00d4*/ 	.byte	0x03, 0x19
        /*00d6*/ 	.short	0x01d0


	//----- nvinfo : EIATTR_PARAM_CBANK
	.align		4
        /*00d8*/ 	.byte	0x04, 0x0a
        /*00da*/ 	.short	(.L_532 - .L_531)
	.align		4
.L_531:
        /*00dc*/ 	.word	index@(.nv.constant0._ZN5flash16flash_fwd_kernelI23Flash_fwd_kernel_traitsILi192ELi64ELi64ELi4ELb0ELb0EN7cutlass6half_tE19Flash_kernel_traitsILi192ELi64ELi64ELi4ES3_EELb1ELb0ELb1ELb0ELb0ELb1ELb0ELb0EEEvNS_16Flash_fwd_paramsE)
        /*00e0*/ 	.short	0x0380
        /*00e2*/ 	.short	0x01d0


	//----- nvinfo : EIATTR_SW_WAR
	.align		4
.L_532:
        /*00e4*/ 	.byte	0x04, 0x36
        /*00e6*/ 	.short	(.L_534 - .L_533)
.L_533:
        /*00e8*/ 	.word	0x00000008
.L_534:


//--------------------- .nv.info._ZN5flash16flash_fwd_kernelI23Flash_fwd_kernel_traitsILi192ELi64ELi64ELi4ELb0ELb0EN7cutlass6half_tE19Flash_kernel_traitsILi192ELi64ELi64ELi4ES3_EELb0ELb0ELb1ELb0ELb0ELb1ELb1ELb0EEEvNS_16Flash_fwd_paramsE --------------------------
	.section	.nv.info._ZN5flash16flash_fwd_kernelI23Flash_fwd_kernel_traitsILi192ELi64ELi64ELi4ELb0ELb0EN7cutlass6half_tE19Flash_kernel_traitsILi192ELi64ELi64ELi4ES3_EELb0ELb0ELb1ELb0ELb0ELb1ELb1ELb0EEEvNS_16Flash_fwd_paramsE,"",@"SHT_CUDA_INFO"
	.sectionflags	@""
	.align	4


	//----- nvinfo : EIATTR_CUDA_API_VERSION
	.align		4
        /*0000*/ 	.byte	0x04, 0x37
        /*0002*/ 	.short	(.L_536 - .L_535)
.L_535:
        /*0004*/ 	.word	0x00000082


	//----- nvinfo : EIATTR_KPARAM_INFO
	.align		4
.L_536:
        /*0008*/ 	.byte	0x04, 0x17
        /*000a*/ 	.short	(.L_538 - .L_537)
.L_537:
        /*000c*/ 	.word	0x00000000
        /*0010*/ 	.short	0x0000
        /*0012*/ 	.short	0x0000
        /*0014*/ 	.byte	0x00, 0xf0, 0x41, 0x07


	//----- nvinfo : EIATTR_SPARSE_MMA_MASK
	.align		4
.L_538:
        /*0018*/ 	.byte	0x03, 0x50
        /*001a*/ 	.short	0x0000


	//----- nvinfo : EIATTR_MAXREG_COUNT
	.align		4
        /*001c*/ 	.byte	0x03, 0x1b
        /*001e*/ 	.short	0x00ff


	//----- nvinfo : EIATTR_NUM_BARRIERS
	.align		4
        /*0020*/ 	.byte	0x02, 0x4c
        /*0022*/ 	.byte	0x01
	.zero		1


	//----- nvinfo : EIATTR_MERCURY_ISA_VERSION
	.align		4
        /*0024*/ 	.byte	0x03, 0x5f
        /*0026*/ 	.short	0x0101


	//----- nvinfo : EIATTR_COOP_GROUP_MASK_REGIDS
	.align		4
        /*0028*/ 	.byte	0x04, 0x29
        /*002a*/ 	.short	(.L_540 - .L_539)


	//   ....[0]....
.L_539:
        /*002c*/ 	.word	0xffffffff


	//   ....[1]....
        /*0030*/ 	.word	0xffffffff


	//   ....[2]....
        /*0034*/ 	.word	0xffffffff


	//   ....[3]....
        /*0038*/ 	.word	0xffffffff


	//   ....[4]....
        /*003c*/ 	.word	0xffffffff


	//   ....[5]....
        /*0040*/ 	.word	0xffffffff


	//   ....[6]....
        /*0044*/ 	.word	0xffffffff


	//   ....[7]....
        /*0048*/ 	.word	0xffffffff


	//   ....[8]....
        /*004c*/ 	.word	0xffffffff


	//   ....[9]....
        /*0050*/ 	.word	0xffffffff


	//   ....[10]....
        /*0054*/ 	.word	0xffffffff


	//   ....[11]....
        /*0058*/ 	.word	0xffffffff


	//   ....[12]....
        /*005c*/ 	.word	0xffffffff


	//   ....[13]....
        /*0060*/ 	.word	0xffffffff


	//   ....[14]....
        /*0064*/ 	.word	0xffffffff


	//   ....[15]....
        /*0068*/ 	.word	0xffffffff


	//----- nvinfo : EIATTR_COOP_GROUP_INSTR_OFFSETS
	.align		4
.L_540:
        /*006c*/ 	.byte	0x04, 0x28
        /*006e*/ 	.short	(.L_542 - .L_541)


	//   ....[0]....
.L_541:
        /*0070*/ 	.word	0x00003eb0


	//   ....[1]....
        /*0074*/ 	.word	0x00003f10


	//   ....[2]....
        /*0078*/ 	.word	0x00003fa0


	//   ....[3]....
        /*007c*/ 	.word	0x00003fd0


	//   ....[4]....
        /*0080*/ 	.word	0x00006f60


	//   ....[5]....
        /*0084*/ 	.word	0x00007000


	//   ....[6]....
        /*0088*/ 	.word	0x00007070


	//   ....[7]....
        /*008c*/ 	.word	0x00007090


	//   ....[8]....
        /*0090*/ 	.word	0x0000a800


	//   ....[9]....
        /*0094*/ 	.word	0x0000a820


	//   ....[10]....
        /*0098*/ 	.word	0x0000a8b0


	//   ....[11]....
        /*009c*/ 	.word	0x0000a8d0


	//   ....[12]....
        /*00a0*/ 	.word	0x0000c020


	//   ....[13]....
        /*00a4*/ 	.word	0x0000c050


	//   ....[14]....
        /*00a8*/ 	.word	0x0000c0c0


	//   ....[15]....
        /*00ac*/ 	.word	0x0000c0d0


	//----- nvinfo : EIATTR_VRC_CTA_INIT_COUNT
	.align		4
.L_542:
        /*00b0*/ 	.byte	0x02, 0x4a
	.zero		1
	.zero		1


	//----- nvinfo : EIATTR_EXIT_INSTR_OFFSETS
	.align		4
        /*00b4*/ 	.byte	0x04, 0x1c
        /*00b6*/ 	.short	(.L_544 - .L_543)


	//   ....[0]....
.L_543:
        /*00b8*/ 	.word	0x00000340


	//   ....[1]....
        /*00bc*/ 	.word	0x00000f50


	//   ....[2]....
        /*00c0*/ 	.word	0x00000fe0


	//   ....[3]....
        /*00c4*/ 	.word	0x0000d8f0


	//   ....[4]....
        /*00c8*/ 	.word	0x0000d9f0


	//----- nvinfo : EIATTR_CRS_STACK_SIZE
	.align		4
.L_544:
        /*00cc*/ 	.byte	0x04, 0x1e
        /*00ce*/ 	.short	(.L_546 - .L_545)
.L_545:
        /*00d0*/ 	.word	0x00000000


	//----- nvinfo : EIATTR_CBANK_PARAM_SIZE
	.align		4
.L_546:
        /*00d4*/ 	.byte	0x03, 0x19
        /*00d6*/ 	.short	0x01d0


	//----- nvinfo : EIATTR_PARAM_CBANK
	.align		4
        /*00d8*/ 	.byte	0x04, 0x0a
        /*00da*/ 	.short	(.L_548 - .L_547)
	.align		4
.L_547:
        /*00dc*/ 	.word	index@(.nv.constant0._ZN5flash16flash_fwd_kernelI23Flash_fwd_kernel_traitsILi192ELi64ELi64ELi4ELb0ELb0EN7cutlass6half_tE19Flash_kernel_traitsILi192ELi64ELi64ELi4ES3_EELb0ELb0ELb1ELb0ELb0ELb1ELb1ELb0EEEvNS_16Flash_fwd_paramsE)
        /*00e0*/ 	.short	0x0380
        /*00e2*/ 	.short	0x01d0


	//----- nvinfo : EIATTR_SW_WAR
	.align		4
.L_548:
        /*00e4*/ 	.byte	0x04, 0x36
        /*00e6*/ 	.short	(.L_550 - .L_549)
.L_549:
        /*00e8*/ 	.word	0x00000008
.L_550:


//--------------------- .nv.info._ZN5flash16flash_fwd_kernelI23Flash_fwd_kernel_traitsILi192ELi64ELi64ELi4ELb0ELb0EN7cutlass6half_tE19Flash_kernel_traitsILi192ELi64ELi64ELi4ES3_EELb1ELb0ELb1ELb1ELb0ELb0ELb0ELb0EEEvNS_16Flash_fwd_paramsE --------------------------
	.section	.nv.info._ZN5flash16flash_fwd_kernelI23Flash_fwd_kernel_traitsILi192ELi64ELi64ELi4ELb0ELb0EN7cutlass6half_tE19Flash_kernel_traitsILi192ELi64ELi64ELi4ES3_EELb1ELb0ELb1ELb1ELb0ELb0ELb0ELb0EEEvNS_16Flash_fwd_paramsE,"",@"SHT_CUDA_INFO"
	.sectionflags	@""
	.align	4


	//----- nvinfo : EIATTR_CUDA_API_VERSION
	.align		4
        /*0000*/ 	.byte	0x04, 0x37
        /*0002*/ 	.short	(.L_552 - .L_551)
.L_551:
        /*0004*/ 	.word	0x00000082


	//----- nvinfo : EIATTR_KPARAM_INFO
	.align		4
.L_552:
        /*0008*/ 	.byte	0x04, 0x17
        /*000a*/ 	.short	(.L_554 - .L_553)
.L_553:
        /*000c*/ 	.word	0x00000000
        /*0010*/ 	.short	0x0000
        /*0012*/ 	.short	0x0000
        /*0014*/ 	.byte	0x00, 0xf0, 0x41, 0x07


	//----- nvinfo : EIATTR_SPARSE_MMA_MASK
	.align		4
.L_554:
        /*0018*/ 	.byte	0x03, 0x50
        /*001a*/ 	.short	0x0000


	//----- nvinfo : EIATTR_MAXREG_COUNT
	.align		4
        /*001c*/ 	.byte	0x03, 0x1b
        /*001e*/ 	.short	0x00ff


	//----- nvinfo : EIATTR_NUM_BARRIERS
	.align		4
        /*0020*/ 	.byte	0x02, 0x4c
        /*0022*/ 	.byte	0x01
	.zero		1


	//----- nvinfo : EIATTR_MERCURY_ISA_VERSION
	.align		4
        /*0024*/ 	.byte	0x03, 0x5f
        /*0026*/ 	.short	0x0101


	//----- nvinfo : EIATTR_COOP_GROUP_MASK_REGIDS
	.align		4
        /*0028*/ 	.byte	0x04, 0x29
        /*002a*/ 	.short	(.L_556 - .L_555)


	//   ....[0]....
.L_555:
        /*002c*/ 	.word	0xffffffff


	//   ....[1]....
        /*0030*/ 	.word	0xffffffff


	//   ....[2]....
        /*0034*/ 	.word	0xffffffff


	//   ....[3]....
        /*0038*/ 	.word	0xffffffff


	//   ....[4]....
        /*003c*/ 	.word	0xffffffff


	//   ....[5]....
        /*0040*/ 	.word	0xffffffff


	//   ....[6]....
        /*0044*/ 	.word	0xffffffff


	//   ....[7]....
        /*0048*/ 	.word	0xffffffff


	//   ....[8]....
        /*004c*/ 	.word	0xffffffff


	//   ....[9]....
        /*0050*/ 	.word	0xffffffff


	//   ....[10]....
        /*0054*/ 	.word	0xffffffff


	//   ....[11]....
        /*0058*/ 	.word	0xffffffff


	//   ....[12]....
        /*005c*/ 	.word	0xffffffff


	//   ....[13]....
        /*0060*/ 	.word	0xffffffff


	//   ....[14]....
        /*0064*/ 	.word	0xffffffff


	//   ....[15]....
        /*0068*/ 	.word	0xffffffff


	//----- nvinfo : EIATTR_COOP_GROUP_INSTR_OFFSETS
	.align		4
.L_556:
        /*006c*/ 	.byte	0x04, 0x28
        /*006e*/ 	.short	(.L_558 - .L_557)


	//   ....[0]....
.L_557:
        /*0070*/ 	.word	0x00005b40


	//   ....[1]....
        /*0074*/ 	.word	0x00005ba0


	//   ....[2]....
        /*0078*/ 	.word	0x00005d00


	//   ....[3]....
        /*007c*/ 	.word	0x00005d30


	//   ....[4]....
        /*0080*/ 	.word	0x00009f50


	//   ....[5]....
        /*0084*/ 	.word	0x00009f80


	//   ....[6]....
        /*0088*/ 	.word	0x0000a080


	//   ....[7]....
        /*008c*/ 	.word	0x0000a0b0


	//   ....[8]....
        /*0090*/ 	.word	0x0000ea80


	//   ....[9]....
        /*0094*/ 	.word	0x0000eb40


	//   ....[10]....
        /*0098*/ 	.word	0x0000edc0


	//   ....[11]....
        /*009c*/ 	.word	0x0000edf0


	//   ....[12]....
        /*00a0*/ 	.word	0x00010c80


	//   ....[13]....
        /*00a4*/ 	.word	0x00010cc0


	//   ....[14]....
        /*00a8*/ 	.word	0x00010d30


	//   ....[15]....
        /*00ac*/ 	.word	0x00010d40


	//----- nvinfo : EIATTR_VRC_CTA_INIT_COUNT
	.align		4
.L_558:
        /*00b0*/ 	.byte	0x02, 0x4a
	.zero		1
	.zero		1


	//----- nvinfo : EIATTR_EXIT_INSTR_OFFSETS
	.align		4
        /*00b4*/ 	.byte	0x04, 0x1c
        /*00b6*/ 	.short	(.L_560 - .L_559)


	//   ....[0]....
.L_559:
        /*00b8*/ 	.word	0x00000560


	//   ....[1]....
        /*00bc*/ 	.word	0x00001280


	//   ....[2]....
        /*00c0*/ 	.word	0x00001310


	//   ....[3]....
        /*00c4*/ 	.word	0x00012560


	//   ....[4]....
        /*00c8*/ 	.word	0x000126a0


	//   ....[5]....
        /*00cc*/ 	.word	0x000126c0


	//----- nvinfo : EIATTR_CRS_STACK_SIZE
	.align		4
.L_560:
        /*00d0*/ 	.byte	0x04, 0x1e
        /*00d2*/ 	.short	(.L_562 - .L_561)
.L_561:
        /*00d4*/ 	.word	0x00000000


	//----- nvinfo : EIATTR_CBANK_PARAM_SIZE
	.align		4
.L_562:
        /*00d8*/ 	.byte	0x03, 0x19
        /*00da*/ 	.short	0x01d0


	//----- nvinfo : EIATTR_PARAM_CBANK
	.align		4
        /*00dc*/ 	.byte	0x04, 0x0a
        /*00de*/ 	.short	(.L_564 - .L_563)
	.align		4
.L_563:
        /*00e0*/ 	.word	index@(.nv.constant0._ZN5flash16flash_fwd_kernelI23Flash_fwd_kernel_traitsILi192ELi64ELi64ELi4ELb0ELb0EN7cutlass6half_tE19Flash_kernel_traitsILi192ELi64ELi64ELi4ES3_EELb1ELb0ELb1ELb1ELb0ELb0ELb0ELb0EEEvNS_16Flash_fwd_paramsE)
        /*00e4*/ 	.short	0x0380
        /*00e6*/ 	.short	0x01d0


	//----- nvinfo : EIATTR_SW_WAR
	.align		4
.L_564:
        /*00e8*/ 	.byte	0x04, 0x36
        /*00ea*/ 	.short	(.L_566 - .L_565)
.L_565:
        /*00ec*/ 	.word	0x00000008
.L_566:


//--------------------- .nv.info._ZN5flash16flash_fwd_kernelI23Flash_fwd_kernel_traitsILi192ELi64ELi64ELi4ELb0ELb0EN7cutlass6half_tE19Flash_kernel_traitsILi192ELi64ELi64ELi4ES3_EELb1ELb0ELb1ELb0ELb0ELb0ELb0ELb1EEEvNS_16Flash_fwd_paramsE --------------------------
	.section	.nv.info._ZN5flash16flash_fwd_kernelI23Flash_fwd_kernel_traitsILi192ELi64ELi64ELi4ELb0ELb0EN7cutlass6half_tE19Flash_kernel_traitsILi192ELi64ELi64ELi4ES3_EELb1ELb0ELb1ELb0ELb0ELb0ELb0ELb1EEEvNS_16Flash_fwd_paramsE,"",@"SHT_CUDA_INFO"
	.sectionflags	@""
	.align	4


	//----- nvinfo : EIATTR_CUDA_API_VERSION
	.align		4
        /*0000*/ 	.byte	0x04, 0x37
        /*0002*/ 	.short	(.L_568 - .L_567)
.L_567:
        /*0004*/ 	.word	0x00000082


	//----- nvinfo : EIATTR_KPARAM_INFO
	.align		4
.L_568:
        /*0008*/ 	.byte	0x04, 0x17
        /*000a*/ 	.short	(.L_570 - .L_569)
.L_569:
        /*000c*/ 	.word	0x00000000
        /*0010*/ 	.short	0x0000
        /*0012*/ 	.short	0x0000
        /*0014*/ 	.byte	0x00, 0xf0, 0x41, 0x07


	//----- nvinfo : EIATTR_SPARSE_MMA_MASK
	.align		4
.L_570:
        /*0018*/ 	.byte	0x03, 0x50
        /*001a*/ 	.short	0x0000


	//----- nvinfo : EIATTR_MAXREG_COUNT
	.align		4
        /*001c*/ 	.byte	0x03, 0x1b
        /*001e*/ 	.short	0x00ff


	//----- nvinfo : EIATTR_NUM_BARRIERS
	.align		4
        /*0020*/ 	.byte	0x02, 0x4c
        /*0022*/ 	.byte	0x01
	.zero		1


	//----- nvinfo : EIATTR_ANNOTATIONS
	.align		4
        /*0024*/ 	.byte	0x04, 0x55
        /*0026*/ 	.short	(.L_572 - .L_571)


	//   ....[0]....
.L_571:
        /* <DEDUP_REMOVED lines=71> */


	//----- nvinfo : EIATTR_MERCURY_ISA_VERSION
	.align		4
.L_572:
        /*0480*/ 	.byte	0x03, 0x5f
        /*0482*/ 	.short	0x0101


	//----- nvinfo : EIATTR_COOP_GROUP_MASK_REGIDS
	.align		4
        /*0484*/ 	.byte	0x04, 0x29
        /*0486*/ 	.short	(.L_574 - .L_573)


	//   ....[0]....
.L_573:
        /*0488*/ 	.word	0xffffffff


	//   ....[1]....
        /*048c*/ 	.word	0xffffffff


	//   ....[2]....
        /*0490*/ 	.word	0xffffffff


	//   ....[3]....
        /*0494*/ 	.word	0xffffffff


	//   ....[4]....
        /*0498*/ 	.word	0xffffffff


	//   ....[5]....
        /*049c*/ 	.word	0xffffffff


	//   ....[6]....
        /*04a0*/ 	.word	0xffffffff


	//   ....[7]....
        /*04a4*/ 	.word	0xffffffff


	//   ....[8]....
        /*04a8*/ 	.word	0xffffffff


	//   ....[9]....
        /*04ac*/ 	.word	0xffffffff


	//   ....[10]....
        /*04b0*/ 	.word	0xffffffff


	//   ....[11]....
        /*04b4*/ 	.word	0xffffffff


	//   ....[12]....
        /*04b8*/ 	.word	0xffffffff


	//   ....[13]....
        /*04bc*/ 	.word	0xffffffff


	//   ....[14]....
        /*04c0*/ 	.word	0xffffffff


	//   ....[15]....
        /*04c4*/ 	.word	0xffffffff


	//----- nvinfo : EIATTR_COOP_GROUP_INSTR_OFFSETS
	.align		4
.L_574:
        /*04c8*/ 	.byte	0x04, 0x28
        /*04ca*/ 	.short	(.L_576 - .L_575)


	//   ....[0]....
.L_575:
        /*04cc*/ 	.word	0x00005310


	//   ....[1]....
        /*04d0*/ 	.word	0x00005370


	//   ....[2]....
        /*04d4*/ 	.word	0x000053d0


	//   ....[3]....
        /*04d8*/ 	.word	0x00005450


	//   ....[4]....
        /*04dc*/ 	.word	0x0000a080


	//   ....[5]....
        /*04e0*/ 	.word	0x0000a130


	//   ....[6]....
        /*04e4*/ 	.word	0x0000a1e0


	//   ....[7]....
        /*04e8*/ 	.word	0x0000a230


	//   ....[8]....
        /*04ec*/ 	.word	0x0000fd10


	//   ....[9]....
        /*04f0*/ 	.word	0x0000fd60


	//   ....[10]....
        /*04f4*/ 	.word	0x0000fd90


	//   ....[11]....
        /*04f8*/ 	.word	0x0000fdc0


	//   ....[12]....
        /*04fc*/ 	.word	0x00012d40


	//   ....[13]....
        /*0500*/ 	.word	0x00012d50


	//   ....[14]....
        /*0504*/ 	.word	0x00012d90


	//   ....[15]....
        /*0508*/ 	.word	0x00012da0


	//----- nvinfo : EIATTR_VRC_CTA_INIT_COUNT
	.align		4
.L_576:
        /*050c*/ 	.byte	0x02, 0x4a
	.zero		1
	.zero		1


	//----- nvinfo : EIATTR_EXIT_INSTR_OFFSETS
	.align		4
        /*0510*/ 	.byte	0x04, 0x1c
        /*0512*/ 	.short	(.L_578 - .L_577)


	//   ....[0]....
.L_577:
        /*0514*/ 	.word	0x000004c0


	//   ....[1]....
        /*0518*/ 	.word	0x00001220


	//   ....[2]....
        /*051c*/ 	.word	0x000012b0


	//   ....[3]....
        /*0520*/ 	.word	0x00014660


	//   ....[4]....
        /*0524*/ 	.word	0x000147a0


	//   ....[5]....
        /*0528*/ 	.word	0x000147c0


	//----- nvinfo : EIATTR_CRS_STACK_SIZE
	.align		4
.L_578:
        /*052c*/ 	.byte	0x04, 0x1e
        /*052e*/ 	.short	(.L_580 - .L_579)
.L_579:
        /*0530*/ 	.word	0x00000000


	//----- nvinfo : EIATTR_CBANK_PARAM_SIZE
	.align		4
.L_580:
        /*0534*/ 	.byte	0x03, 0x19
        /*0536*/ 	.short	0x01d0


	//----- nvinfo : EIATTR_PARAM_CBANK
	.align		4
        /*0538*/ 	.byte	0x04, 0x0a
        /*053a*/ 	.short	(.L_582 - .L_581)
	.align		4
.L_581:
        /*053c*/ 	.word	index@(.nv.constant0._ZN5flash16flash_fwd_kernelI23Flash_fwd_kernel_traitsILi192ELi64ELi64ELi4ELb0ELb0EN7cutlass6half_tE19Flash_kernel_traitsILi192ELi64ELi64ELi4ES3_EELb1ELb0ELb1ELb0ELb0ELb0ELb0ELb1EEEvNS_16Flash_fwd_paramsE)
        /*0540*/ 	.short	0x0380
        /*0542*/ 	.short	0x01d0


	//----- nvinfo : EIATTR_SW_WAR
	.align		4
.L_582:
        /*0544*/ 	.byte	0x04, 0x36
        /*0546*/ 	.short	(.L_584 - .L_583)
.L_583:
        /*0548*/ 	.word	0x00000008
.L_584:


//--------------------- .nv.info._ZN5flash16flash_fwd_kernelI23Flash_fwd_kernel_traitsILi192ELi64ELi64ELi4ELb0ELb0EN7cutlass6half_tE19Flash_kernel_traitsILi192ELi64ELi64ELi4ES3_EELb0ELb0ELb1ELb0ELb0ELb0ELb1ELb0EEEvNS_16Flash_fwd_paramsE --------------------------
	.section	.nv.info._ZN5flash16flash_fwd_kernelI23Flash_fwd_kernel_traitsILi192ELi64ELi64ELi4ELb0ELb0EN7cutlass6half_tE19Flash_kernel_traitsILi192ELi64ELi64ELi4ES3_EELb0ELb0ELb1ELb0ELb0ELb0ELb1ELb0EEEvNS_16Flash_fwd_paramsE,"",@"SHT_CUDA_INFO"
	.sectionflags	@""
	.align	4


	//----- nvinfo : EIATTR_CUDA_API_VERSION
	.align		4
        /*0000*/ 	.byte	0x04, 0x37
        /*0002*/ 	.short	(.L_586 - .L_585)
.L_585:
        /*0004*/ 	.word	0x00000082


	//----- nvinfo : EIATTR_KPARAM_INFO
	.align		4
.L_586:
        /*0008*/ 	.byte	0x04, 0x17
        /*000a*/ 	.short	(.L_588 - .L_587)
.L_587:
        /*000c*/ 	.word	0x00000000
        /*0010*/ 	.short	0x0000
        /*0012*/ 	.short	0x0000
        /*0014*/ 	.byte	0x00, 0xf0, 0x41, 0x07


	//----- nvinfo : EIATTR_SPARSE_MMA_MASK
	.align		4
.L_588:
        /*0018*/ 	.byte	0x03, 0x50
        /*001a*/ 	.short	0x0000


	//----- nvinfo : EIATTR_MAXREG_COUNT
	.align		4
        /*001c*/ 	.byte	0x03, 0x1b
        /*001e*/ 	.short	0x00ff


	//----- nvinfo : EIATTR_NUM_BARRIERS
	.align		4
        /*0020*/ 	.byte	0x02, 0x4c
        /*0022*/ 	.byte	0x01
	.zero		1


	//----- nvinfo : EIATTR_MERCURY_ISA_VERSION
	.align		4
        /*0024*/ 	.byte	0x03, 0x5f
        /*0026*/ 	.short	0x0101


	//----- nvinfo : EIATTR_COOP_GROUP_MASK_REGIDS
	.align		4
        /*0028*/ 	.byte	0x04, 0x29
        /*002a*/ 	.short	(.L_590 - .L_589)


	//   ....[0]....
.L_589:
        /*002c*/ 	.word	0xffffffff


	//   ....[1]....
        /*0030*/ 	.word	0xffffffff


	//   ....[2]....
        /*0034*/ 	.word	0xffffffff


	//   ....[3]....
        /*0038*/ 	.word	0xffffffff


	//   ....[4]....
        /*003c*/ 	.word	0xffffffff


	//   ....[5]....
        /*0040*/ 	.word	0xffffffff


	//   ....[6]....
        /*0044*/ 	.word	0xffffffff


	//   ....[7]....
        /*0048*/ 	.word	0xffffffff


	//   ....[8]....
        /*004c*/ 	.word	0xffffffff


	//   ....[9]....
        /*0050*/ 	.word	0xffffffff


	//   ....[10]....
        /*0054*/ 	.word	0xffffffff


	//   ....[11]....
        /*0058*/ 	.word	0xffffffff


	//   ....[12]....
        /*005c*/ 	.word	0xffffffff


	//   ....[13]....
        /*0060*/ 	.word	0xffffffff


	//   ....[14]....
        /*0064*/ 	.word	0xffffffff


	//   ....[15]....
        /*0068*/ 	.word	0xffffffff


	//----- nvinfo : EIATTR_COOP_GROUP_INSTR_OFFSETS
	.align		4
.L_590:
        /*006c*/ 	.byte	0x04, 0x28
        /*006e*/ 	.short	(.L_592 - .L_591)


	//   ....[0]....
.L_591:
        /*0070*/ 	.word	0x00005350


	//   ....[1]....
        /*0074*/ 	.word	0x00005370


	//   ....[2]....
        /*0078*/ 	.word	0x00005390


	//   ....[3]....
        /*007c*/ 	.word	0x000053b0


	//   ....[4]....
        /*0080*/ 	.word	0x000087c0


	//   ....[5]....
        /*0084*/ 	.word	0x000087f0


	//   ....[6]....
        /*0088*/ 	.word	0x00008890


	//   ....[7]....
        /*008c*/ 	.word	0x000088a0


	//   ....[8]....
        /*0090*/ 	.word	0x0000c5e0


	//   ....[9]....
        /*0094*/ 	.word	0x0000c610


	//   ....[10]....
        /*0098*/ 	.word	0x0000c6d0


	//   ....[11]....
        /*009c*/ 	.word	0x0000c6e0


	//   ....[12]....
        /*00a0*/ 	.word	0x0000ddd0


	//   ....[13]....
        /*00a4*/ 	.word	0x0000de10


	//   ....[14]....
        /*00a8*/ 	.word	0x0000de70


	//   ....[15]....
        /*00ac*/ 	.word	0x0000de90


	//----- nvinfo : EIATTR_VRC_CTA_INIT_COUNT
	.align		4
.L_592:
        /*00b0*/ 	.byte	0x02, 0x4a
	.zero		1
	.zero		1


	//----- nvinfo : EIATTR_EXIT_INSTR_OFFSETS
	.align		4
        /*00b4*/ 	.byte	0x04, 0x1c
        /*00b6*/ 	.short	(.L_594 - .L_593)


	//   ....[0]....
.L_593:
        /*00b8*/ 	.word	0x00000340


	//   ....[1]....
        /*00bc*/ 	.word	0x00001070


	//   ....[2]....
        /*00c0*/ 	.word	0x00001100


	//   ....[3]....
        /*00c4*/ 	.word	0x0000f6a0


	//   ....[4]....
        /*00c8*/ 	.word	0x0000f7e0


	//   ....[5]....
        /*00cc*/ 	.word	0x0000f800


	//----- nvinfo : EIATTR_CRS_STACK_SIZE
	.align		4
.L_594:
        /*00d0*/ 	.byte	0x04, 0x1e
        /*00d2*/ 	.short	(.L_596 - .L_595)
.L_595:
        /*00d4*/ 	.word	0x00000000


	//----- nvinfo : EIATTR_CBANK_PARAM_SIZE
	.align		4
.L_596:
        /*00d8*/ 	.byte	0x03, 0x19
        /*00da*/ 	.short	0x01d0


	//----- nvinfo : EIATTR_PARAM_CBANK
	.align		4
        /*00dc*/ 	.byte	0x04, 0x0a
        /*00de*/ 	.short	(.L_598 - .L_597)
	.align		4
.L_597:
        /*00e0*/ 	.word	index@(.nv.constant0._ZN5flash16flash_fwd_kernelI23Flash_fwd_kernel_traitsILi192ELi64ELi64ELi4ELb0ELb0EN7cutlass6half_tE19Flash_kernel_traitsILi192ELi64ELi64ELi4ES3_EELb0ELb0ELb1ELb0ELb0ELb0ELb1ELb0EEEvNS_16Flash_fwd_paramsE)
        /*00e4*/ 	.short	0x0380
        /*00e6*/ 	.short	0x01d0


	//----- nvinfo : EIATTR_SW_WAR
	.align		4
.L_598:
        /*00e8*/ 	.byte	0x04, 0x36
        /*00ea*/ 	.short	(.L_600 - .L_599)
.L_599:
        /*00ec*/ 	.word	0x00000008
.L_600:


//--------------------- .nv.info._ZN5flash16flash_fwd_kernelI23Flash_fwd_kernel_traitsILi192ELi64ELi64ELi4ELb0ELb0EN7cutlass6half_tE19Flash_kernel_traitsILi192ELi64ELi64ELi4ES3_EELb1ELb0ELb1ELb1ELb0ELb0ELb0ELb1EEEvNS_16Flash_fwd_paramsE --------------------------
	.section	.nv.info._ZN5flash16flash_fwd_kernelI23Flash_fwd_kernel_traitsILi192ELi64ELi64ELi4ELb0ELb0EN7cutlass6half_tE19Flash_kernel_traitsILi192ELi64ELi64ELi4ES3_EELb1ELb0ELb1ELb1ELb0ELb0ELb0ELb1EEEvNS_16Flash_fwd_paramsE,"",@"SHT_CUDA_INFO"
	.sectionflags	@""
	.align	4


	//----- nvinfo : EIATTR_CUDA_API_VERSION
	.align		4
        /*0000*/ 	.byte	0x04, 0x37
        /*0002*/ 	.short	(.L_602 - .L_601)
.L_601:
        /*0004*/ 	.word	0x00000082


	//----- nvinfo : EIATTR_KPARAM_INFO
	.align		4
.L_602:
        /*0008*/ 	.byte	0x04, 0x17
        /*000a*/ 	.short	(.L_604 - .L_603)
.L_603:
        /*000c*/ 	.word	0x00000000
        /*0010*/ 	.short	0x0000
        /*0012*/ 	.short	0x0000
        /*0014*/ 	.byte	0x00, 0xf0, 0x41, 0x07


	//----- nvinfo : EIATTR_SPARSE_MMA_MASK
	.align		4
.L_604:
        /*0018*/ 	.byte	0x03, 0x50
        /*001a*/ 	.short	0x0000


	//----- nvinfo : EIATTR_MAXREG_COUNT
	.align		4
        /*001c*/ 	.byte	0x03, 0x1b
        /*001e*/ 	.short	0x00ff


	//----- nvinfo : EIATTR_NUM_BARRIERS
	.align		4
        /*0020*/ 	.byte	0x02, 0x4c
        /*0022*/ 	.byte	0x01
	.zero		1


	//----- nvinfo : EIATTR_ANNOTATIONS
	.align		4
        /*0024*/ 	.byte	0x04, 0x55
        /*0026*/ 	.short	(.L_606 - .L_605)


	//   ....[0]....
.L_605:
        /* <DEDUP_REMOVED lines=54> */
        /*037c*/ 	.byte	0xb0, 0x64, 0x01, 0x00, 0x01, 0x00, 0x00, 0x00, 0xc0, 0x64, 0x01, 0x00


	//----- nvinfo : EIATTR_MERCURY_ISA_VERSION
	.align		4
.L_606:
        /*0388*/ 	.byte	0x03, 0x5f
        /*038a*/ 	.short	0x0101


	//----- nvinfo : EIATTR_COOP_GROUP_MASK_REGIDS
	.align		4
        /*038c*/ 	.byte	0x04, 0x29
        /*038e*/ 	.short	(.L_608 - .L_607)


	//   ....[0]....
.L_607:
        /*0390*/ 	.word	0xffffffff


	//   ....[1]....
        /*0394*/ 	.word	0xffffffff


	//   ....[2]....
        /*0398*/ 	.word	0xffffffff


	//   ....[3]....
        /*039c*/ 	.word	0xffffffff


	//   ....[4]....
        /*03a0*/ 	.word	0xffffffff


	//   ....[5]....
        /*03a4*/ 	.word	0xffffffff


	//   ....[6]....
        /*03a8*/ 	.word	0xffffffff


	//   ....[7]....
        /*03ac*/ 	.word	0xffffffff


	//   ....[8]....
        /*03b0*/ 	.word	0xffffffff


	//   ....[9]....
        /*03b4*/ 	.word	0xffffffff


	//   ....[10]....
        /*03b8*/ 	.word	0xffffffff


	//   ....[11]....
        /*03bc*/ 	.word	0xffffffff


	//   ....[12]....
        /*03c0*/ 	.word	0xffffffff


	//   ....[13]....
        /*03c4*/ 	.word	0xffffffff


	//   ....[14]....
        /*03c8*/ 	.word	0xffffffff


	//   ....[15]....
        /*03cc*/ 	.word	0xffffffff


	//----- nvinfo : EIATTR_COOP_GROUP_INSTR_OFFSETS
	.align		4
.L_608:
        /*03d0*/ 	.byte	0x04, 0x28
        /*03d2*/ 	.short	(.L_610 - .L_609)


	//   ....[0]....
.L_609:
        /*03d4*/ 	.word	0x00006130


	//   ....[1]....
        /*03d8*/ 	.word	0x00006170


	//   ....[2]....
        /*03dc*/ 	.word	0x00006260


	//   ....[3]....
        /*03e0*/ 	.word	0x00006290


	//   ....[4]....
        /*03e4*/ 	.word	0x0000bb60


	//   ....[5]....
        /*03e8*/ 	.word	0x0000bbb0


	//   ....[6]....
        /*03ec*/ 	.word	0x0000bca0


	//   ....[7]....
        /*03f0*/ 	.word	0x0000bce0


	//   ....[8]....
        /*03f4*/ 	.word	0x00012100


	//   ....[9]....
        /*03f8*/ 	.word	0x00012120


	//   ....[10]....
        /*03fc*/ 	.word	0x00012180


	//   ....[11]....
        /*0400*/ 	.word	0x00012190


	//   ....[12]....
        /*0404*/ 	.word	0x00015230


	//   ....[13]....
        /*0408*/ 	.word	0x00015240


	//   ....[14]....
        /*040c*/ 	.word	0x00015280


	//   ....[15]....
        /*0410*/ 	.word	0x00015290


	//----- nvinfo : EIATTR_VRC_CTA_INIT_COUNT
	.align		4
.L_610:
        /*0414*/ 	.byte	0x02, 0x4a
	.zero		1
	.zero		1


	//----- nvinfo : EIATTR_EXIT_INSTR_OFFSETS
	.align		4
        /*0418*/ 	.byte	0x04, 0x1c
        /*041a*/ 	.short	(.L_612 - .L_611)


	//   ....[0]....
.L_611:
        /*041c*/ 	.word	0x00000620


	//   ....[1]....
        /*0420*/ 	.word	0x00001380


	//   ....[2]....
        /*0424*/ 	.word	0x00001410


	//   ....[3]....
        /*0428*/ 	.word	0x00016a70


	//   ....[4]....
        /*042c*/ 	.word	0x00016bb0


	//   ....[5]....
        /*0430*/ 	.word	0x00016bd0


	//----- nvinfo : EIATTR_CRS_STACK_SIZE
	.align		4
.L_612:
        /*0434*/ 	.byte	0x04, 0x1e
        /*0436*/ 	.short	(.L_614 - .L_613)
.L_613:
        /*0438*/ 	.word	0x00000000


	//----- nvinfo : EIATTR_CBANK_PARAM_SIZE
	.align		4
.L_614:
        /*043c*/ 	.byte	0x03, 0x19
        /*043e*/ 	.short	0x01d0


	//----- nvinfo : EIATTR_PARAM_CBANK
	.align		4
        /*0440*/ 	.byte	0x04, 0x0a
        /*0442*/ 	.short	(.L_616 - .L_615)
	.align		4
.L_615:
        /*0444*/ 	.word	index@(.nv.constant0._ZN5flash16flash_fwd_kernelI23Flash_fwd_kernel_traitsILi192ELi64ELi64ELi4ELb0ELb0EN7cutlass6half_tE19Flash_kernel_traitsILi192ELi64ELi64ELi4ES3_EELb1ELb0ELb1ELb1ELb0ELb0ELb0ELb1EEEvNS_16Flash_fwd_paramsE)
        /*0448*/ 	.short	0x0380
        /*044a*/ 	.short	0x01d0


	//----- nvinfo : EIATTR_SW_WAR
	.align		4
.L_616:
        /*044c*/ 	.byte	0x04, 0x36
        /*044e*/ 	.short	(.L_618 - .L_617)
.L_617:
        /*0450*/ 	.word	0x00000008
.L_618:


//--------------------- .nv.info._ZN5flash16flash_fwd_kernelI23Flash_fwd_kernel_traitsILi192ELi64ELi64ELi4ELb0ELb0EN7cutlass6half_tE19Flash_kernel_traitsILi192ELi64ELi64ELi4ES3_EELb0ELb0ELb1ELb1ELb0ELb0ELb1ELb0EEEvNS_16Flash_fwd_paramsE --------------------------
	.section	.nv.info._ZN5flash16flash_fwd_kernelI23Flash_fwd_kernel_traitsILi192ELi64ELi64ELi4ELb0ELb0EN7cutlass6half_tE19Flash_kernel_traitsILi192ELi64ELi64ELi4ES3_EELb0ELb0ELb1ELb1ELb0ELb0ELb1ELb0EEEvNS_16Flash_fwd_paramsE,"",@"SHT_CUDA_INFO"
	.sectionflags	@""
	.align	4


	//----- nvinfo : EIATTR_CUDA_API_VERSION
	.align		4
        /*0000*/ 	.byte	0x04, 0x37
        /*0002*/ 	.short	(.L_620 - .L_619)
.L_619:
        /*0004*/ 	.word	0x00000082


	//----- nvinfo : EIATTR_KPARAM_INFO
	.align		4
.L_620:
        /*0008*/ 	.byte	0x04, 0x17
        /*000a*/ 	.short	(.L_622 - .L_621)
.L_621:
        /*000c*/ 	.word	0x00000000
        /*0010*/ 	.short	0x0000
        /*0012*/ 	.short	0x0000
        /*0014*/ 	.byte	0x00, 0xf0, 0x41, 0x07


	//----- nvinfo : EIATTR_SPARSE_MMA_MASK
	.align		4
.L_622:
        /*0018*/ 	.byte	0x03, 0x50
        /*001a*/ 	.short	0x0000


	//----- nvinfo : EIATTR_MAXREG_COUNT
	.align		4
        /*001c*/ 	.byte	0x03, 0x1b
        /*001e*/ 	.short	0x00ff


	//----- nvinfo : EIATTR_NUM_BARRIERS
	.align		4
        /*0020*/ 	.byte	0x02, 0x4c
        /*0022*/ 	.byte	0x01
	.zero		1


	//----- nvinfo : EIATTR_MERCURY_ISA_VERSION
	.align		4
        /*0024*/ 	.byte	0x03, 0x5f
        /*0026*/ 	.short	0x0101


	//----- nvinfo : EIATTR_COOP_GROUP_MASK_REGIDS
	.align		4
        /*0028*/ 	.byte	0x04, 0x29
        /*002a*/ 	.short	(.L_624 - .L_623)


	//   ....[0]....
.L_623:
        /*002c*/ 	.word	0xffffffff


	//   ....[1]....
        /*0030*/ 	.word	0xffffffff


	//   ....[2]....
        /*0034*/ 	.word	0xffffffff


	//   ....[3]....
        /*0038*/ 	.word	0xffffffff


	//   ....[4]....
        /*003c*/ 	.word	0xffffffff


	//   ....[5]....
        /*0040*/ 	.word	0xffffffff


	//   ....[6]....
        /*0044*/ 	.word	0xffffffff


	//   ....[7]....
        /*0048*/ 	.word	0xffffffff


	//   ....[8]....
        /*004c*/ 	.word	0xffffffff


	//   ....[9]....
        /*0050*/ 	.word	0xffffffff


	//   ....[10]....
        /*0054*/ 	.word	0xffffffff


	//   ....[11]....
        /*0058*/ 	.word	0xffffffff


	//   ....[12]....
        /*005c*/ 	.word	0xffffffff


	//   ....[13]....
        /*0060*/ 	.word	0xffffffff


	//   ....[14]....
        /*0064*/ 	.word	0xffffffff


	//   ....[15]....
        /*0068*/ 	.word	0xffffffff


	//----- nvinfo : EIATTR_COOP_GROUP_INSTR_OFFSETS
	.align		4
.L_624:
        /*006c*/ 	.byte	0x04, 0x28
        /*006e*/ 	.short	(.L_626 - .L_625)


	//   ....[0]....
.L_625:
        /*0070*/ 	.word	0x00005bc0


	//   ....[1]....
        /*0074*/ 	.word	0x00005be0


	//   ....[2]....
        /*0078*/ 	.word	0x00005c90


	//   ....[3]....
        /*007c*/ 	.word	0x00005ca0


	//   ....[4]....
        /*0080*/ 	.word	0x000099c0


	//   ....[5]....
        /*0084*/ 	.word	0x000099f0


	//   ....[6]....
        /*0088*/ 	.word	0x00009a70


	//   ....[7]....
        /*008c*/ 	.word	0x00009a80


	//   ....[8]....
        /*0090*/ 	.word	0x0000e020


	//   ....[9]....
        /*0094*/ 	.word	0x0000e050


	//   ....[10]....
        /*0098*/ 	.word	0x0000e080


	//   ....[11]....
        /*009c*/ 	.word	0x0000e0a0


	//   ....[12]....
        /*00a0*/ 	.word	0x0000f830


	//   ....[13]....
        /*00a4*/ 	.word	0x0000f870


	//   ....[14]....
        /*00a8*/ 	.word	0x0000f8e0


	//   ....[15]....
        /*00ac*/ 	.word	0x0000f8f0


	//----- nvinfo : EIATTR_VRC_CTA_INIT_COUNT
	.align		4
.L_626:
        /*00b0*/ 	.byte	0x02, 0x4a
	.zero		1
	.zero		1


	//----- nvinfo : EIATTR_EXIT_INSTR_OFFSETS
	.align		4
        /*00b4*/ 	.byte	0x04, 0x1c
        /*00b6*/ 	.short	(.L_628 - .L_627)


	//   ....[0]....
.L_627:
        /*00b8*/ 	.word	0x00000330


	//   ....[1]....
        /*00bc*/ 	.word	0x00001080


	//   ....[2]....
        /*00c0*/ 	.word	0x00001110


	//   ....[3]....
        /*00c4*/ 	.word	0x000110e0


	//   ....[4]....
        /*00c8*/ 	.word	0x00011220


	//   ....[5]....
        /*00cc*/ 	.word	0x00011240


	//----- nvinfo : EIATTR_CRS_STACK_SIZE
	.align		4
.L_628:
        /*00d0*/ 	.byte	0x04, 0x1e
        /*00d2*/ 	.short	(.L_630 - .L_629)
.L_629:
        /*00d4*/ 	.word	0x00000000


	//----- nvinfo : EIATTR_CBANK_PARAM_SIZE
	.align		4
.L_630:
        /*00d8*/ 	.byte	0x03, 0x19
        /*00da*/ 	.short	0x01d0


	//----- nvinfo : EIATTR_PARAM_CBANK
	.align		4
        /*00dc*/ 	.byte	0x04, 0x0a
        /*00de*/ 	.short	(.L_632 - .L_631)
	.align		4
.L_631:
        /*00e0*/ 	.word	index@(.nv.constant0._ZN5flash16flash_fwd_kernelI23Flash_fwd_kernel_traitsILi192ELi64ELi64ELi4ELb0ELb0EN7cutlass6half_tE19Flash_kernel_traitsILi192ELi64ELi64ELi4ES3_EELb0ELb0ELb1ELb1ELb0ELb0ELb1ELb0EEEvNS_16Flash_fwd_paramsE)
        /*00e4*/ 	.short	0x0380
        /*00e6*/ 	.short	0x01d0


	//----- nvinfo : EIATTR_SW_WAR
	.align		4
.L_632:
        /*00e8*/ 	.byte	0x04, 0x36
        /*00ea*/ 	.short	(.L_634 - .L_633)
.L_633:
        /*00ec*/ 	.word	0x00000008
.L_634:


//--------------------- .nv.callgraph             --------------------------
	.section	.nv.callgraph,"",@"SHT_CUDA_CALLGRAPH"
	.align	4
	.sectionentsize	8
	.align		4
        /*0000*/ 	.word	0x00000000
	.align		4
        /*0004*/ 	.word	0xffffffff
	.align		4
        /*0008*/ 	.word	0x00000000
	.align		4
        /*000c*/ 	.word	0xfffffffe
	.align		4
        /*0010*/ 	.word	0x00000000
	.align		4
        /*0014*/ 	.word	0xfffffffd
	.align		4
        /*0018*/ 	.word	0x00000000
	.align		4
        /*001c*/ 	.word	0xfffffffc


//--------------------- .nv.constant4             --------------------------
	.section	.nv.constant4,"a",@progbits
	.align	8
	.align		8
.nv.constant4:
        /*0000*/ 	.dword	_ZN66_INTERNAL_d401c04c_30_flash_fwd_hdim192_fp16_sm80_cu_e763cb1e_28954cuda3std3__45__cpo5beginE
	.align		8
        /*0008*/ 	.dword	_ZN66_INTERNAL_d401c04c_30_flash_fwd_hdim192_fp16_sm80_cu_e763cb1e_28954cuda3std3__45__cpo3endE
	.align		8
        /*0010*/ 	.dword	_ZN66_INTERNAL_d401c04c_30_flash_fwd_hdim192_fp16_sm80_cu_e763cb1e_28954cuda3std3__45__cpo6cbeginE
	.align		8
        /*0018*/ 	.dword	_ZN66_INTERNAL_d401c04c_30_flash_fwd_hdim192_fp16_sm80_cu_e763cb1e_28954cuda3std3__45__cpo4cendE
	.align		8
        /*0020*/ 	.dword	_ZN66_INTERNAL_d401c04c_30_flash_fwd_hdim192_fp16_sm80_cu_e763cb1e_28954cuda3std3__468_GLOBAL__N__d401c04c_30_flash_fwd_hdim192_fp16_sm80_cu_e763cb1e_28956ignoreE
	.align		8
        /*0028*/ 	.dword	_ZN66_INTERNAL_d401c04c_30_flash_fwd_hdim192_fp16_sm80_cu_e763cb1e_28954cuda3std3__419piecewise_constructE
	.align		8
        /*0030*/ 	.dword	_ZN66_INTERNAL_d401c04c_30_flash_fwd_hdim192_fp16_sm80_cu_e763cb1e_28954cuda3std3__48in_placeE
	.align		8
        /*0038*/ 	.dword	_ZN66_INTERNAL_d401c04c_30_flash_fwd_hdim192_fp16_sm80_cu_e763cb1e_28954cuda3std6ranges3__45__cpo4swapE
	.align		8
        /*0040*/ 	.dword	_ZN66_INTERNAL_d401c04c_30_flash_fwd_hdim192_fp16_sm80_cu_e763cb1e_28954cuda3std6ranges3__45__cpo9iter_moveE
	.align		8
        /*0048*/ 	.dword	_ZN66_INTERNAL_d401c04c_30_flash_fwd_hdim192_fp16_sm80_cu_e763cb1e_28954cute7productE
	.align		8
        /*0050*/ 	.dword	_ZN66_INTERNAL_d401c04c_30_flash_fwd_hdim192_fp16_sm80_cu_e763cb1e_28954cute1_E


//--------------------- .text._ZN5flash16flash_fwd_kernelI23Flash_fwd_kernel_traitsILi192ELi128ELi64ELi8ELb0ELb0EN7cutlass6half_tE19Flash_kernel_traitsILi192ELi128ELi64ELi8ES3_EELb0ELb0ELb0ELb0ELb0ELb1ELb0ELb0EEEvNS_16Flash_fwd_paramsE --------------------------
	.section	.text._ZN5flash16flash_fwd_kernelI23Flash_fwd_kernel_traitsILi192ELi128ELi64ELi8ELb0ELb0EN7cutlass6half_tE19Flash_kernel_traitsILi192ELi128ELi64ELi8ES3_EELb0ELb0ELb0ELb0ELb0ELb1ELb0ELb0EEEvNS_16Flash_fwd_paramsE,"ax",@progbits
	.align	128
        .global         _ZN5flash16flash_fwd_kernelI23Flash_fwd_kernel_traitsILi192ELi128ELi64ELi8ELb0ELb0EN7cutlass6half_tE19Flash_kernel_traitsILi192ELi128ELi64ELi8ES3_EELb0ELb0ELb0ELb0ELb0ELb1ELb0ELb0EEEvNS_16Flash_fwd_paramsE
        .type           _ZN5flash16flash_fwd_kernelI23Flash_fwd_kernel_traitsILi192ELi128ELi64ELi8ELb0ELb0EN7cutlass6half_tE19Flash_kernel_traitsILi192ELi128ELi64ELi8ES3_EELb0ELb0ELb0ELb0ELb0ELb1ELb0ELb0EEEvNS_16Flash_fwd_paramsE,@function
        .size           _ZN5flash16flash_fwd_kernelI23Flash_fwd_kernel_traitsILi192ELi128ELi64ELi8ELb0ELb0EN7cutlass6half_tE19Flash_kernel_traitsILi192ELi128ELi64ELi8ES3_EELb0ELb0ELb0ELb0ELb0ELb1ELb0ELb0EEEvNS_16Flash_fwd_paramsE,(.L_x_1802 - _ZN5flash16flash_fwd_kernelI23Flash_fwd_kernel_traitsILi192ELi128ELi64ELi8ELb0ELb0EN7cutlass6half_tE19Flash_kernel_traitsILi192ELi128ELi64ELi8ES3_EELb0ELb0ELb0ELb0ELb0ELb1ELb0ELb0EEEvNS_16Flash_fwd_paramsE)
        .other          _ZN5flash16flash_fwd_kernelI23Flash_fwd_kernel_traitsILi192ELi128ELi64ELi8ELb0ELb0EN7cutlass6half_tE19Flash_kernel_traitsILi192ELi128ELi64ELi8ES3_EELb0ELb0ELb0ELb0ELb0ELb1ELb0ELb0EEEvNS_16Flash_fwd_paramsE,@"STO_CUDA_ENTRY STV_DEFAULT"
_ZN5flash16flash_fwd_kernelI23Flash_fwd_kernel_traitsILi192ELi128ELi64ELi8ELb0ELb0EN7cutlass6half_tE19Flash_kernel_traitsILi192ELi128ELi64ELi8ES3_EELb0ELb0ELb0ELb0ELb0ELb1ELb0ELb0EEEvNS_16Flash_fwd_paramsE:
.text._ZN5flash16flash_fwd_kernelI23Flash_fwd_kernel_traitsILi192ELi128ELi64ELi8ELb0ELb0EN7cutlass6half_tE19Flash_kernel_traitsILi192ELi128ELi64ELi8ES3_EELb0ELb0ELb0ELb0ELb0ELb1ELb0ELb0EEEvNS_16Flash_fwd_paramsE:
[----:B------:R-:W-:Y:S01]  /*0000*/  LDC R1, c[0x0][0x37c] ;  /* 0x0000df00ff017b82 */ /* 0x000fe20000000800 */
[----:B------:R-:W1:Y:S01]  /*0010*/  S2R R16, SR_CTAID.Y ;  /* 0x0000000000107919 */ /* 0x000e620000002600 */
[----:B------:R-:W2:Y:S06]  /*0020*/  LDCU.64 UR6, c[0x0][0x470] ;  /* 0x00008e00ff0677ac */ /* 0x000eac0008000a00 */
[----:B------:R-:W3:Y:S01]  /*0030*/  LDC.64 R10, c[0x0][0x460] ;  /* 0x00011800ff0a7b82 */ /* 0x000ee20000000a00 */
[----:B------:R-:W-:Y:S01]  /*0040*/  IMAD.MOV.U32 R171, RZ, RZ, -0x1 ;  /* 0xffffffffffab7424 */ /* 0x000fe200078e00ff */
[----:B------:R-:W4:Y:S01]  /*0050*/  LDCU.64 UR4, c[0x0][0x478] ;  /* 0x00008f00ff0477ac */ /* 0x000f220008000a00 */
[----:B------:R-:W1:Y:S05]  /*0060*/  LDCU.64 UR8, c[0x0][0x460] ;  /* 0x00008c00ff0877ac */ /* 0x000e6a0008000a00 */
[----:B------:R-:W3:Y:S01]  /*0070*/  LDC.64 R4, c[0x0][0x468] ;  /* 0x00011a00ff047b82 */ /* 0x000ee20000000a00 */
[----:B------:R-:W3:Y:S01]  /*0080*/  LDCU.64 UR16, c[0x0][0x358] ;  /* 0x00006b00ff1077ac */ /* 0x000ee20008000a00 */
[----:B--2---:R-:W-:-:S02]  /*0090*/  ISETP.NE.U32.AND P3, PT, RZ, UR6, PT ;  /* 0x00000006ff007c0c */ /* 0x004fc4000bf65070 */
[----:B----4-:R-:W-:Y:S02]  /*00a0*/  ISETP.NE.U32.AND P2, PT, RZ, UR4, PT ;  /* 0x00000004ff007c0c */ /* 0x010fe4000bf45070 */
[----:B------:R-:W-:Y:S02]  /*00b0*/  ISETP.NE.AND.EX P3, PT, RZ, UR7, PT, P3 ;  /* 0x00000007ff007c0c */ /* 0x000fe4000bf65330 */
[----:B-1----:R-:W-:Y:S02]  /*00c0*/  ISETP.NE.U32.AND P5, PT, RZ, UR8, PT ;  /* 0x00000008ff007c0c */ /* 0x002fe4000bfa5070 */
[----:B------:R-:W-:Y:S02]  /*00d0*/  ISETP.NE.U32.AND P4, PT, RZ, UR8, PT ;  /* 0x00000008ff007c0c */ /* 0x000fe4000bf85070 */
[----:B------:R-:W-:Y:S01]  /*00e0*/  ISETP.NE.AND.EX P2, PT, RZ, UR5, PT, P2 ;  /* 0x00000005ff007c0c */ /* 0x000fe2000bf45320 */
[C---:B------:R-:W-:Y:S01]  /*00f0*/  IMAD.SHL.U32 R15, R16.reuse, 0x4, RZ ;  /* 0x00000004100f7824 */ /* 0x040fe200078e00ff */
[----:B------:R-:W-:Y:S01]  /*0100*/  ISETP.NE.AND.EX P5, PT, RZ, UR9, PT, P5 ;  /* 0x00000009ff007c0c */ /* 0x000fe2000bfa5350 */
[----:B---3--:R-:W-:Y:S01]  /*0110*/  IMAD.WIDE.U32 R10, R16, 0x4, R10 ;  /* 0x00000004100a7825 */ /* 0x008fe200078e000a */
[----:B------:R-:W-:-:S02]  /*0120*/  ISETP.NE.AND.EX P4, PT, RZ, UR9, PT, P4 ;  /* 0x00000009ff007c0c */ /* 0x000fc4000bf85340 */
[----:B------:R-:W-:Y:S02]  /*0130*/  SHF.R.U32.HI R0, RZ, 0x1e, R16 ;  /* 0x0000001eff007819 */ /* 0x000fe40000011610 */
[----:B------:R-:W-:Y:S01]  /*0140*/  @P3 IADD3 R2, P1, PT, R15, UR6, RZ ;  /* 0x000000060f023c10 */ /* 0x000fe2000ff3e0ff */
[----:B------:R-:W-:-:S04]  /*0150*/  IMAD.MOV.U32 R7, RZ, RZ, RZ ;  /* 0x000000ffff077224 */ /* 0x000fc800078e00ff */
[----:B------:R-:W-:Y:S02]  /*0160*/  @P2 IADD3 R8, P0, PT, R15, UR4, RZ ;  /* 0x000000040f082c10 */ /* 0x000fe4000ff1e0ff */
[----:B------:R-:W2:Y:S01]  /*0170*/  @P5 LDG.E R171, desc[UR16][R10.64] ;  /* 0x000000100aab5981 */ /* 0x000ea2000c1e1900 */
[----:B------:R-:W-:-:S03]  /*0180*/  @P3 IADD3.X R3, PT, PT, R0, UR7, RZ, P1, !PT ;  /* 0x0000000700033c10 */ /* 0x000fc60008ffe4ff */
[----:B------:R1:W2:Y:S01]  /*0190*/  @P4 LDG.E R12, desc[UR16][R10.64+0x4] ;  /* 0x000004100a0c4981 */ /* 0x0002a2000c1e1900 */
[----:B------:R-:W-:Y:S01]  /*01a0*/  @P2 IADD3.X R9, PT, PT, R0, UR5, RZ, P0, !PT ;  /* 0x0000000500092c10 */ /* 0x000fe200087fe4ff */
[----:B------:R-:W3:Y:S02]  /*01b0*/  LDCU.U8 UR4, c[0x0][0x532] ;  /* 0x0000a640ff0477ac */ /* 0x000ee40008000000 */
[----:B------:R4:W2:Y:S04]  /*01c0*/  @P3 LDG.E R7, desc[UR16][R2.64] ;  /* 0x0000001002073981 */ /* 0x0008a8000c1e1900 */
[----:B------:R-:W2:Y:S01]  /*01d0*/  @P2 LDG.E R8, desc[UR16][R8.64] ;  /* 0x0000001008082981 */ /* 0x000ea2000c1e1900 */
[----:B------:R-:W-:Y:S02]  /*01e0*/  ISETP.EQ.U32.AND P3, PT, R4, RZ, PT ;  /* 0x000000ff0400720c */ /* 0x000fe40003f62070 */
[----:B------:R-:W-:-:S05]  /*01f0*/  IADD3 R14, P0, PT, R15, R4, RZ ;  /* 0x000000040f0e7210 */ /* 0x000fca0007f1e0ff */
[----:B------:R-:W-:Y:S01]  /*0200*/  IMAD.X R15, R0, 0x1, R5, P0 ;  /* 0x00000001000f7824 */ /* 0x000fe200000e0605 */
[----:B---3--:R-:W-:Y:S01]  /*0210*/  ISETP.NE.AND P1, PT, RZ, UR4, PT ;  /* 0x00000004ff007c0c */ /* 0x008fe2000bf25270 */
[----:B------:R-:W3:Y:S01]  /*0220*/  S2UR UR14, SR_CTAID.X ;  /* 0x00000000000e79c3 */ /* 0x000ee20000002500 */
[----:B-1----:R-:W-:Y:S02]  /*0230*/  IMAD.MOV.U32 R10, RZ, RZ, -0x1 ;  /* 0xffffffffff0a7424 */ /* 0x002fe400078e00ff */
[----:B------:R-:W-:-:S05]  /*0240*/  ISETP.EQ.OR.EX P3, PT, R5, RZ, !P1, P3 ;  /* 0x000000ff0500720c */ /* 0x000fca0004f62730 */
[----:B----4-:R-:W1:Y:S01]  /*0250*/  @!P2 LDC.64 R2, c[0x0][0x488] ;  /* 0x00012200ff02ab82 */ /* 0x010e620000000a00 */
[----:B------:R-:W-:-:S04]  /*0260*/  ISETP.NE.U32.AND P0, PT, R4, RZ, PT ;  /* 0x000000ff0400720c */ /* 0x000fc80003f05070 */
[----:B------:R-:W-:-:S03]  /*0270*/  ISETP.NE.AND.EX P0, PT, R5, RZ, PT, P0 ;  /* 0x000000ff0500720c */ /* 0x000fc60003f05300 */
[----:B------:R-:W4:Y:S01]  /*0280*/  @!P4 LDC R166, c[0x0][0x434] ;  /* 0x00010d00ffa6cb82 */ /* 0x000f220000000800 */
[----:B------:R1:W5:Y:S01]  /*0290*/  @!P3 LDG.E R10, desc[UR16][R14.64] ;  /* 0x000000100e0ab981 */ /* 0x000362000c1e1900 */
[----:B------:R-:W1:Y:S06]  /*02a0*/  S2R R19, SR_CTAID.Z ;  /* 0x0000000000137919 */ /* 0x000e6c0000002700 */
[----:B------:R-:W4:Y:S01]  /*02b0*/  @!P2 LDC R0, c[0x0][0x43c] ;  /* 0x00010f00ff00ab82 */ /* 0x000f220000000800 */
[----:B---3--:R-:W-:Y:S01]  /*02c0*/  USHF.L.U32 UR10, UR14, 0x7, URZ ;  /* 0x000000070e0a7899 */ /* 0x008fe200080006ff */
[----:B------:R-:W3:Y:S01]  /*02d0*/  S2R R6, SR_TID.X ;  /* 0x0000000000067919 */ /* 0x000ee20000002100 */
[----:B-1----:R-:W-:-:S04]  /*02e0*/  @!P2 ISETP.NE.U32.AND P3, PT, R2, RZ, PT ;  /* 0x000000ff0200a20c */ /* 0x002fc80003f65070 */
[----:B------:R-:W-:Y:S02]  /*02f0*/  @!P2 ISETP.NE.AND.EX P3, PT, R3, RZ, PT, P3 ;  /* 0x000000ff0300a20c */ /* 0x000fe40003f65330 */
[----:B------:R-:W1:Y:S02]  /*0300*/  @!P0 LDC R3, c[0x0][0x438] ;  /* 0x00010e00ff038b82 */ /* 0x000e640000000800 */
[----:B----4-:R-:W-:Y:S01]  /*0310*/  @!P2 SEL R0, R0, RZ, P3 ;  /* 0x000000ff0000a207 */ /* 0x010fe20001800000 */
[----:B--2---:R-:W-:-:S05]  /*0320*/  @P4 IMAD.IADD R166, R12, 0x1, -R171 ;  /* 0x000000010ca64824 */ /* 0x004fca00078e0aab */
[----:B------:R-:W-:Y:S01]  /*0330*/  ISETP.GT.AND P4, PT, R166, UR10, PT ;  /* 0x0000000aa6007c0c */ /* 0x000fe2000bf84270 */
[----:B------:R-:W-:Y:S01]  /*0340*/  @P2 IMAD.IADD R87, R8, 0x1, -R7 ;  /* 0x0000000108572824 */ /* 0x000fe200078e0a07 */
[----:B-1-3--:R-:W-:Y:S11]  /*0350*/  @!P0 BRA `(.L_x_0) ;  /* 0x00000000000c8947 */ /* 0x00aff60003800000 */
[----:B------:R-:W2:Y:S02]  /*0360*/  @P1 LDG.E R3, desc[UR16][R14.64+0x4] ;  /* 0x000004100e031981 */ /* 0x000ea4000c1e1900 */
[----:B--2--5:R-:W-:-:S06]  /*0370*/  @P1 IADD3 R3, PT, PT, R3, -R10, RZ ;  /* 0x8000000a03031210 */ /* 0x024fcc0007ffe0ff */
[----:B------:R1:W5:Y:S02]  /*0380*/  @!P1 LDG.E R3, desc[UR16][R14.64] ;  /* 0x000000100e039981 */ /* 0x000364000c1e1900 */
.L_x_0:
[----:B-----5:R-:W-:Y:S01]  /*0390*/  @!P2 IADD3 R87, PT, PT, R0, R3, -R7 ;  /* 0x000000030057a210 */ /* 0x020fe20007ffe807 */
[----:B------:R-:W-:Y:S06]  /*03a0*/  @!P4 EXIT ;  /* 0x000000000000c94d */ /* 0x000fec0003800000 */
[C---:B------:R-:W-:Y:S01]  /*03b0*/  ISETP.GT.AND P0, PT, R87.reuse, RZ, PT ;  /* 0x000000ff5700720c */ /* 0x040fe20003f04270 */
[----:B------:R-:W-:-:S05]  /*03c0*/  VIADD R0, R87, 0x3f ;  /* 0x0000003f57007836 */ /* 0x000fca0000000000 */
[----:B------:R-:W-:-:S04]  /*03d0*/  SHF.R.S32.HI R3, RZ, 0x1f, R0 ;  /* 0x0000001fff037819 */ /* 0x000fc80000011400 */
[----:B------:R-:W-:-:S03]  /*03e0*/  LEA.HI R3, R3, R0, RZ, 0x6 ;  /* 0x0000000003037211 */ /* 0x000fc600078f30ff */
[----:B------:R-:W-:Y:S05]  /*03f0*/  @P0 BRA `(.L_x_1) ;  /* 0x0000000800bc0947 */ /* 0x000fea0003800000 */
[----:B------:R-:W2:Y:S01]  /*0400*/  LDC.U8 R0, c[0x0][0x549] ;  /* 0x00015240ff007b82 */ /* 0x000ea20000000000 */
[----:B------:R-:W-:-:S07]  /*0410*/  ISETP.NE.AND P1, PT, R171, -0x1, PT ;  /* 0xffffffffab00780c */ /* 0x000fce0003f25270 */
[----:B------:R-:W3:Y:S08]  /*0420*/  LDC.U8 R10, c[0x0][0x548] ;  /* 0x00015200ff0a7b82 */ /* 0x000ef00000000000 */
[----:B------:R-:W1:Y:S01]  /*0430*/  @!P1 LDC.64 R8, c[0x0][0x400] ;  /* 0x00010000ff089b82 */ /* 0x000e620000000a00 */
[----:B--2---:R-:W-:-:S07]  /*0440*/  ISETP.NE.AND P0, PT, R0, RZ, PT ;  /* 0x000000ff0000720c */ /* 0x004fce0003f05270 */
[----:B------:R-:W2:Y:S01]  /*0450*/  @P1 LDC.64 R4, c[0x0][0x408] ;  /* 0x00010200ff041b82 */ /* 0x000ea20000000a00 */
[----:B---3--:R-:W-:-:S07]  /*0460*/  ISETP.NE.AND P4, PT, R10, RZ, !P0 ;  /* 0x000000ff0a00720c */ /* 0x008fce0004785270 */
[----:B------:R-:W3:Y:S01]  /*0470*/  LDC R7, c[0x0][0x434] ;  /* 0x00010d00ff077b82 */ /* 0x000ee20000000800 */
[----:B-1----:R-:W-:-:S07]  /*0480*/  @!P1 IMAD.WIDE.U32 R14, R16, R8, RZ ;  /* 0x00000008100e9225 */ /* 0x002fce00078e00ff */
[----:B------:R-:W1:Y:S01]  /*0490*/  @P0 LDC.64 R2, c[0x0][0x430] ;  /* 0x00010c00ff020b82 */ /* 0x000e620000000a00 */
[----:B------:R-:W-:-:S07]  /*04a0*/  @!P1 IMAD R8, R16, R9, R15 ;  /* 0x0000000910089224 */ /* 0x000fce00078e020f */
[----:B------:R-:W4:Y:S01]  /*04b0*/  @P0 LDC R0, c[0x0][0x430] ;  /* 0x00010c00ff000b82 */ /* 0x000f220000000800 */
[----:B--2---:R-:W-:-:S04]  /*04c0*/  @P1 IMAD.WIDE.U32 R12, R171, R4, RZ ;  /* 0x00000004ab0c1225 */ /* 0x004fc800078e00ff */
[----:B------:R-:W-:Y:S01]  /*04d0*/  @P1 IMAD R8, R171, R5, R13 ;  /* 0x00000005ab081224 */ /* 0x000fe200078e020d */
[----:B------:R-:W-:Y:S01]  /*04e0*/  @P1 MOV R14, R12 ;  /* 0x0000000c000e1202 */ /* 0x000fe20000000f00 */
[----:B-1----:R-:W-:Y:S01]  /*04f0*/  @P0 IMAD R4, R2, R3, RZ ;  /* 0x0000000302040224 */ /* 0x002fe200078e02ff */
[----:B------:R-:W-:Y:S02]  /*0500*/  SHF.L.U32 R3, R6, 0x3, RZ ;  /* 0x0000000306037819 */ /* 0x000fe400000006ff */
[----:B------:R-:W-:Y:S01]  /*0510*/  @P0 MOV R2, 0x1 ;  /* 0x0000000100020802 */ /* 0x000fe20000000f00 */
[----:B---3--:R-:W-:Y:S06]  /*0520*/  @P0 BRA `(.L_x_2) ;  /* 0x0000000000280947 */ /* 0x008fec0003800000 */
[----:B------:R-:W-:Y:S02]  /*0530*/  ISETP.NE.AND P0, PT, R10, RZ, PT ;  /* 0x000000ff0a00720c */ /* 0x000fe40003f05270 */
[----:B------:R-:W1:Y:S11]  /*0540*/  LDC R10, c[0x0][0x3e0] ;  /* 0x0000f800ff0a7b82 */ /* 0x000e760000000800 */
[----:B------:R-:W2:Y:S01]  /*0550*/  @P0 LDC R4, c[0x0][0x454] ;  /* 0x00011500ff040b82 */ /* 0x000ea20000000800 */
[----:B----4-:R-:W-:-:S02]  /*0560*/  @P0 MOV R0, 0x1 ;  /* 0x0000000100000802 */ /* 0x010fc40000000f00 */
[----:B------:R-:W-:-:S05]  /*0570*/  @!P0 MOV R0, 0x1 ;  /* 0x0000000100008802 */ /* 0x000fca0000000f00 */
[----:B------:R-:W1:Y:S08]  /*0580*/  @P0 LDC R9, c[0x0][0x454] ;  /* 0x00011500ff090b82 */ /* 0x000e700000000800 */
[----:B------:R-:W3:Y:S08]  /*0590*/  @!P0 LDC R5, c[0x0][0x434] ;  /* 0x00010d00ff058b82 */ /* 0x000ef00000000800 */
[----:B------:R-:W4:Y:S01]  /*05a0*/  @!P0 LDC R4, c[0x0][0x434] ;  /* 0x00010d00ff048b82 */ /* 0x000f220000000800 */
[----:B-1----:R-:W-:-:S02]  /*05b0*/  @P0 IMAD R2, R9, R10, RZ ;  /* 0x0000000a09020224 */ /* 0x002fc400078e02ff */
[----:B--23--:R-:W-:-:S07]  /*05c0*/  @!P0 IMAD R2, R5, R10, RZ ;  /* 0x0000000a05028224 */ /* 0x00cfce00078e02ff */
.L_x_2:
[----:B------:R-:W1:Y:S01]  /*05d0*/  LDCU.64 UR4, c[0x0][0x410] ;  /* 0x00008200ff0477ac */ /* 0x000e620008000a00 */
[----:B------:R-:W-:Y:S01]  /*05e0*/  LOP3.LUT R15, R3, 0x38, RZ, 0xc0, !PT ;  /* 0x00000038030f7812 */ /* 0x000fe200078ec0ff */
[----:B----4-:R-:W-:Y:S01]  /*05f0*/  IMAD R3, R19, R4, RZ ;  /* 0x0000000413037224 */ /* 0x010fe200078e02ff */
[----:B------:R-:W-:Y:S01]  /*0600*/  ISETP.NE.AND P1, PT, R171, -0x1, PT ;  /* 0xffffffffab00780c */ /* 0x000fe20003f25270 */
[----:B------:R-:W-:Y:S01]  /*0610*/  IMAD R4, R16, R7, RZ ;  /* 0x0000000710047224 */ /* 0x000fe200078e02ff */
[----:B------:R-:W-:Y:S01]  /*0620*/  SHF.R.U32.HI R7, RZ, 0x3, R6 ;  /* 0x00000003ff077819 */ /* 0x000fe20000011606 */
[----:B------:R-:W-:Y:S01]  /*0630*/  VIADD R166, R166, -UR10 ;  /* 0x8000000aa6a67c36 */ /* 0x000fe20008000000 */
[----:B------:R-:W-:Y:S01]  /*0640*/  IADD3 R14, P0, PT, R15, R14, RZ ;  /* 0x0000000e0f0e7210 */ /* 0x000fe20007f1e0ff */
[----:B------:R-:W-:Y:S01]  /*0650*/  @!P4 IMAD R3, R16, R2, R3 ;  /* 0x000000021003c224 */ /* 0x000fe200078e0203 */
[----:B------:R-:W-:Y:S01]  /*0660*/  SEL R171, R4, R171, !P1 ;  /* 0x000000ab04ab7207 */ /* 0x000fe20004800000 */
[C---:B------:R-:W-:Y:S01]  /*0670*/  VIADD R11, R7.reuse, 0x20 ;  /* 0x00000020070b7836 */ /* 0x040fe20000000000 */
[CC--:B------:R-:W-:Y:S01]  /*0680*/  ISETP.GE.AND P3, PT, R7.reuse, R166.reuse, PT ;  /* 0x000000a60700720c */ /* 0x0c0fe20003f66270 */
[----:B------:R-:W-:Y:S01]  /*0690*/  IMAD.X R15, RZ, RZ, R8, P0 ;  /* 0x000000ffff0f7224 */ /* 0x000fe200000e0608 */
[----:B------:R-:W-:Y:S01]  /*06a0*/  UIMAD.WIDE.U32 UR8, UR14, 0x80, URZ ;  /* 0x000000800e0878a5 */ /* 0x000fe2000f8e00ff */
[C---:B------:R-:W-:Y:S01]  /*06b0*/  VIADD R9, R7.reuse, 0x40 ;  /* 0x0000004007097836 */ /* 0x040fe20000000000 */
[----:B------:R-:W-:Y:S01]  /*06c0*/  SHF.R.S32.HI R2, RZ, 0x1f, R171 ;  /* 0x0000001fff027819 */ /* 0x000fe200000114ab */
[----:B------:R-:W-:Y:S01]  /*06d0*/  VIADD R13, R7, 0x60 ;  /* 0x00000060070d7836 */ /* 0x000fe20000000000 */
[----:B------:R-:W-:Y:S01]  /*06e0*/  LOP3.LUT P6, R6, R6, 0x7, RZ, 0xc0, !PT ;  /* 0x0000000706067812 */ /* 0x000fe200078cc0ff */
[----:B-1----:R-:W-:Y:S01]  /*06f0*/  IMAD.WIDE.U32 R14, R19, UR4, R14 ;  /* 0x00000004130e7c25 */ /* 0x002fe2000f8e000e */
[-C--:B------:R-:W-:Y:S01]  /*0700*/  ISETP.GE.AND P1, PT, R11, R166.reuse, PT ;  /* 0x000000a60b00720c */ /* 0x080fe20003f26270 */
[----:B------:R-:W-:Y:S01]  /*0710*/  BSSY.RECONVERGENT B0, `(.L_x_3) ;  /* 0x0000018000007945 */ /* 0x000fe20003800200 */
[----:B------:R-:W-:Y:S01]  /*0720*/  ISETP.GE.AND P2, PT, R9, R166, PT ;  /* 0x000000a60900720c */ /* 0x000fe20003f46270 */
[----:B------:R-:W-:Y:S01]  /*0730*/  IMAD R19, R19, UR5, R15 ;  /* 0x0000000513137c24 */ /* 0x000fe2000f8e020f */
[----:B------:R-:W-:Y:S01]  /*0740*/  SEL R8, R171, RZ, P4 ;  /* 0x000000ffab087207 */ /* 0x000fe20002000000 */
[----:B------:R-:W-:Y:S01]  /*0750*/  IMAD R12, R0, UR10, RZ ;  /* 0x0000000a000c7c24 */ /* 0x000fe2000f8e02ff */
[----:B------:R-:W-:-:S02]  /*0760*/  SEL R2, R2, RZ, P4 ;  /* 0x000000ff02027207 */ /* 0x000fc40002000000 */
[-C--:B------:R-:W-:Y:S02]  /*0770*/  ISETP.GE.AND P0, PT, R13, R166.reuse, PT ;  /* 0x000000a60d00720c */ /* 0x080fe40003f06270 */
[C---:B------:R-:W-:Y:S02]  /*0780*/  ISETP.GE.OR P6, PT, R7.reuse, R166, P6 ;  /* 0x000000a60700720c */ /* 0x040fe400037c6670 */
[C---:B------:R-:W-:Y:S02]  /*0790*/  ISETP.NE.OR P5, PT, R6.reuse, RZ, P1 ;  /* 0x000000ff0600720c */ /* 0x040fe40000fa5670 */
[----:B------:R-:W-:Y:S02]  /*07a0*/  ISETP.NE.OR P4, PT, R6, RZ, P2 ;  /* 0x000000ff0600720c */ /* 0x000fe40001785670 */
[----:B------:R-:W-:Y:S01]  /*07b0*/  LOP3.LUT R17, R7, UR8, RZ, 0xfc, !PT ;  /* 0x0000000807117c12 */ /* 0x000fe2000f8efcff */
[----:B------:R-:W-:Y:S10]  /*07c0*/  @P3 BRA `(.L_x_4) ;  /* 0x0000000000303947 */ /* 0x000ff40003800000 */
[----:B------:R-:W1:Y:S01]  /*07d0*/  LDC.64 R4, c[0x0][0x408] ;  /* 0x00010200ff047b82 */ /* 0x000e620000000a00 */
[----:B------:R-:W2:Y:S01]  /*07e0*/  LDCU.64 UR4, c[0x0][0x3f0] ;  /* 0x00007e00ff0477ac */ /* 0x000ea20008000a00 */
[----:B------:R-:W-:Y:S01]  /*07f0*/  MOV R18, R14 ;  /* 0x0000000e00127202 */ /* 0x000fe20000000f00 */
[----:B-1----:R-:W-:-:S04]  /*0800*/  IMAD R10, R4, UR9, RZ ;  /* 0x00000009040a7c24 */ /* 0x002fc8000f8e02ff */
[----:B------:R-:W-:-:S04]  /*0810*/  IMAD.WIDE.U32 R20, R17, R4, R18 ;  /* 0x0000000411147225 */ /* 0x000fc800078e0012 */
[----:B------:R-:W-:Y:S01]  /*0820*/  IMAD R5, R17, R5, R10 ;  /* 0x0000000511057224 */ /* 0x000fe200078e020a */
[----:B--2---:R-:W-:-:S04]  /*0830*/  LEA R4, P3, R20, UR4, 0x1 ;  /* 0x0000000414047c11 */ /* 0x004fc8000f8608ff */
[----:B------:R-:W-:-:S04]  /*0840*/  IADD3 R5, PT, PT, R21, R5, RZ ;  /* 0x0000000515057210 */ /* 0x000fc80007ffe0ff */
[----:B------:R-:W-:-:S05]  /*0850*/  LEA.HI.X R5, R20, UR5, R5, 0x1, P3 ;  /* 0x0000000514057c11 */ /* 0x000fca00098f0c05 */
[----:B------:R1:W-:Y:S04]  /*0860*/  STG.E.128 desc[UR16][R4.64], RZ ;  /* 0x000000ff04007986 */ /* 0x0003e8000c101d10 */
[----:B------:R1:W-:Y:S04]  /*0870*/  STG.E.128 desc[UR16][R4.64+0x80], RZ ;  /* 0x000080ff04007986 */ /* 0x0003e8000c101d10 */
[----:B------:R1:W-:Y:S02]  /*0880*/  STG.E.128 desc[UR16][R4.64+0x100], RZ ;  /* 0x000100ff04007986 */ /* 0x0003e4000c101d10 */
.L_x_4:
[----:B------:R-:W-:Y:S05]  /*0890*/  BSYNC.RECONVERGENT B0 ;  /* 0x0000000000007941 */ /* 0x000fea0003800200 */
.L_x_3:
[----:B------:R-:W-:Y:S01]  /*08a0*/  BSSY.RECONVERGENT B0, `(.L_x_5) ;  /* 0x0000012000007945 */ /* 0x000fe20003800200 */
[----:B------:R-:W-:-:S03]  /*08b0*/  ISETP.NE.OR P3, PT, R6, RZ, P0 ;  /* 0x000000ff0600720c */ /* 0x000fc60000765670 */
[----:B------:R-:W-:Y:S10]  /*08c0*/  @P1 BRA `(.L_x_6) ;  /* 0x00000000003c1947 */ /* 0x000ff40003800000 */
[----:B------:R-:W2:Y:S01]  /*08d0*/  LDCU.64 UR6, c[0x0][0x408] ;  /* 0x00008100ff0677ac */ /* 0x000ea20008000a00 */
[----:B-1----:R-:W-:Y:S01]  /*08e0*/  IADD3 R5, P1, PT, R17, 0x20, RZ ;  /* 0x0000002011057810 */ /* 0x002fe20007f3e0ff */
[----:B------:R-:W-:Y:S01]  /*08f0*/  IMAD.MOV.U32 R20, RZ, RZ, R14 ;  /* 0x000000ffff147224 */ /* 0x000fe200078e000e */
[----:B------:R-:W-:Y:S01]  /*0900*/  MOV R21, R19 ;  /* 0x0000001300157202 */ /* 0x000fe20000000f00 */
[----:B------:R-:W1:Y:S02]  /*0910*/  LDCU.64 UR4, c[0x0][0x3f0] ;  /* 0x00007e00ff0477ac */ /* 0x000e640008000a00 */
[----:B------:R-:W-:-:S04]  /*0920*/  IMAD.X R4, RZ, RZ, UR9, P1 ;  /* 0x00000009ff047e24 */ /* 0x000fc800088e06ff */
[----:B--2---:R-:W-:Y:S02]  /*0930*/  IMAD R4, R4, UR6, RZ ;  /* 0x0000000604047c24 */ /* 0x004fe4000f8e02ff */
[----:B------:R-:W-:-:S04]  /*0940*/  IMAD.WIDE.U32 R20, R5, UR6, R20 ;  /* 0x0000000605147c25 */ /* 0x000fc8000f8e0014 */
[----:B------:R-:W-:Y:S01]  /*0950*/  IMAD R4, R5, UR7, R4 ;  /* 0x0000000705047c24 */ /* 0x000fe2000f8e0204 */
[----:B-1----:R-:W-:-:S04]  /*0960*/  LEA R22, P1, R20, UR4, 0x1 ;  /* 0x0000000414167c11 */ /* 0x002fc8000f8208ff */
[----:B------:R-:W-:-:S04]  /*0970*/  IADD3 R5, PT, PT, R21, R4, RZ ;  /* 0x0000000415057210 */ /* 0x000fc80007ffe0ff */
[----:B------:R-:W-:-:S05]  /*0980*/  LEA.HI.X R23, R20, UR5, R5, 0x1, P1 ;  /* 0x0000000514177c11 */ /* 0x000fca00088f0c05 */
[----:B------:R2:W-:Y:S04]  /*0990*/  STG.E.128 desc[UR16][R22.64], RZ ;  /* 0x000000ff16007986 */ /* 0x0005e8000c101d10 */
[----:B------:R2:W-:Y:S04]  /*09a0*/  STG.E.128 desc[UR16][R22.64+0x80], RZ ;  /* 0x000080ff16007986 */ /* 0x0005e8000c101d10 */
[----:B------:R2:W-:Y:S02]  /*09b0*/  STG.E.128 desc[UR16][R22.64+0x100], RZ ;  /* 0x000100ff16007986 */ /* 0x0005e4000c101d10 */
.L_x_6:
[----:B------:R-:W-:Y:S05]  /*09c0*/  BSYNC.RECONVERGENT B0 ;  /* 0x0000000000007941 */ /* 0x000fea0003800200 */
.L_x_5:
[----:B------:R-:W-:Y:S04]  /*09d0*/  BSSY.RECONVERGENT B0, `(.L_x_7) ;  /* 0x0000011000007945 */ /* 0x000fe80003800200 */
[----:B------:R-:W-:Y:S05]  /*09e0*/  @P2 BRA `(.L_x_8) ;  /* 0x00000000003c2947 */ /* 0x000fea0003800000 */
[----:B------:R-:W3:Y:S01]  /*09f0*/  LDCU.64 UR6, c[0x0][0x408] ;  /* 0x00008100ff0677ac */ /* 0x000ee20008000a00 */
[----:B-1----:R-:W-:Y:S01]  /*0a00*/  IADD3 R5, P1, PT, R17, 0x40, RZ ;  /* 0x0000004011057810 */ /* 0x002fe20007f3e0ff */
[----:B------:R-:W-:Y:S01]  /*0a10*/  IMAD.MOV.U32 R20, RZ, RZ, R14 ;  /* 0x000000ffff147224 */ /* 0x000fe200078e000e */
[----:B------:R-:W-:Y:S01]  /*0a20*/  MOV R21, R19 ;  /* 0x0000001300157202 */ /* 0x000fe20000000f00 */
[----:B------:R-:W2:Y:S02]  /*0a30*/  LDCU.64 UR4, c[0x0][0x3f0] ;  /* 0x00007e00ff0477ac */ /* 0x000ea40008000a00 */
[----:B------:R-:W-:-:S04]  /*0a40*/  IMAD.X R4, RZ, RZ, UR9, P1 ;  /* 0x00000009ff047e24 */ /* 0x000fc800088e06ff */
[----:B---3--:R-:W-:Y:S02]  /*0a50*/  IMAD R4, R4, UR6, RZ ;  /* 0x0000000604047c24 */ /* 0x008fe4000f8e02ff */
[----:B------:R-:W-:-:S04]  /*0a60*/  IMAD.WIDE.U32 R20, R5, UR6, R20 ;  /* 0x0000000605147c25 */ /* 0x000fc8000f8e0014 */
[----:B------:R-:W-:Y:S01]  /*0a70*/  IMAD R4, R5, UR7, R4 ;  /* 0x0000000705047c24 */ /* 0x000fe2000f8e0204 */
[----:B--2---:R-:W-:-:S04]  /*0a80*/  LEA R22, P1, R20, UR4, 0x1 ;  /* 0x0000000414167c11 */ /* 0x004fc8000f8208ff */
[----:B------:R-:W-:-:S04]  /*0a90*/  IADD3 R5, PT, PT, R21, R4, RZ ;  /* 0x0000000415057210 */ /* 0x000fc80007ffe0ff */
[----:B------:R-:W-:-:S05]  /*0aa0*/  LEA.HI.X R23, R20, UR5, R5, 0x1, P1 ;  /* 0x0000000514177c11 */ /* 0x000fca00088f0c05 */
[----:B------:R3:W-:Y:S04]  /*0ab0*/  STG.E.128 desc[UR16][R22.64], RZ ;  /* 0x000000ff16007986 */ /* 0x0007e8000c101d10 */
[----:B------:R3:W-:Y:S04]  /*0ac0*/  STG.E.128 desc[UR16][R22.64+0x80], RZ ;  /* 0x000080ff16007986 */ /* 0x0007e8000c101d10 */
[----:B------:R3:W-:Y:S02]  /*0ad0*/  STG.E.128 desc[UR16][R22.64+0x100], RZ ;  /* 0x000100ff16007986 */ /* 0x0007e4000c101d10 */
.L_x_8:
[----:B------:R-:W-:Y:S05]  /*0ae0*/  BSYNC.RECONVERGENT B0 ;  /* 0x0000000000007941 */ /* 0x000fea0003800200 */
.L_x_7:
[----:B------:R-:W-:Y:S01]  /*0af0*/  BSSY.RECONVERGENT B0, `(.L_x_9) ;  /* 0x0000013000007945 */ /* 0x000fe20003800200 */
[--C-:B------:R-:W-:Y:S02]  /*0b00*/  IADD3 R8, P2, P1, R12, R8, R3.reuse ;  /* 0x000000080c087210 */ /* 0x100fe4000795e003 */
[----:B-1----:R-:W-:Y:S02]  /*0b10*/  SHF.R.S32.HI R5, RZ, 0x1f, R12 ;  /* 0x0000001fff057819 */ /* 0x002fe4000001140c */
[----:B------:R-:W-:Y:S01]  /*0b20*/  SHF.R.S32.HI R3, RZ, 0x1f, R3 ;  /* 0x0000001fff037819 */ /* 0x000fe20000011403 */
[----:B------:R-:W-:Y:S05]  /*0b30*/  @P0 BRA `(.L_x_10) ;  /* 0x0000000000380947 */ /* 0x000fea0003800000 */
[----:B------:R-:W1:Y:S01]  /*0b40*/  LDCU.64 UR6, c[0x0][0x408] ;  /* 0x00008100ff0677ac */ /* 0x000e620008000a00 */
[----:B------:R-:W-:Y:S02]  /*0b50*/  IADD3 R17, P0, PT, R17, 0x60, RZ ;  /* 0x0000006011117810 */ /* 0x000fe40007f1e0ff */
[----:B------:R-:W-:Y:S01]  /*0b60*/  MOV R15, R19 ;  /* 0x00000013000f7202 */ /* 0x000fe20000000f00 */
[----:B------:R-:W4:Y:S01]  /*0b70*/  LDCU.64 UR4, c[0x0][0x3f0] ;  /* 0x00007e00ff0477ac */ /* 0x000f220008000a00 */
[----:B------:R-:W-:-:S05]  /*0b80*/  IADD3.X R4, PT, PT, RZ, UR9, RZ, P0, !PT ;  /* 0x00000009ff047c10 */ /* 0x000fca00087fe4ff */
[----:B-1----:R-:W-:Y:S02]  /*0b90*/  IMAD R4, R4, UR6, RZ ;  /* 0x0000000604047c24 */ /* 0x002fe4000f8e02ff */
[----:B------:R-:W-:-:S04]  /*0ba0*/  IMAD.WIDE.U32 R14, R17, UR6, R14 ;  /* 0x00000006110e7c25 */ /* 0x000fc8000f8e000e */
[----:B------:R-:W-:Y:S01]  /*0bb0*/  IMAD R17, R17, UR7, R4 ;  /* 0x0000000711117c24 */ /* 0x000fe2000f8e0204 */
[----:B----4-:R-:W-:-:S04]  /*0bc0*/  LEA R16, P0, R14, UR4, 0x1 ;  /* 0x000000040e107c11 */ /* 0x010fc8000f8008ff */
[----:B------:R-:W-:-:S04]  /*0bd0*/  IADD3 R17, PT, PT, R15, R17, RZ ;  /* 0x000000110f117210 */ /* 0x000fc80007ffe0ff */
[----:B------:R-:W-:-:S05]  /*0be0*/  LEA.HI.X R17, R14, UR5, R17, 0x1, P0 ;  /* 0x000000050e117c11 */ /* 0x000fca00080f0c11 */
[----:B------:R1:W-:Y:S04]  /*0bf0*/  STG.E.128 desc[UR16][R16.64], RZ ;  /* 0x000000ff10007986 */ /* 0x0003e8000c101d10 */
[----:B------:R1:W-:Y:S04]  /*0c00*/  STG.E.128 desc[UR16][R16.64+0x80], RZ ;  /* 0x000080ff10007986 */ /* 0x0003e8000c101d10 */
[----:B------:R1:W-:Y:S02]  /*0c10*/  STG.E.128 desc[UR16][R16.64+0x100], RZ ;  /* 0x000100ff10007986 */ /* 0x0003e4000c101d10 */
.L_x_10:
[----:B------:R-:W-:Y:S05]  /*0c20*/  BSYNC.RECONVERGENT B0 ;  /* 0x0000000000007941 */ /* 0x000fea0003800200 */
.L_x_9:
[----:B------:R-:W-:Y:S01]  /*0c30*/  BSSY.RECONVERGENT B0, `(.L_x_11) ;  /* 0x000000b000007945 */ /* 0x000fe20003800200 */
[----:B------:R-:W-:-:S03]  /*0c40*/  IADD3.X R2, PT, PT, R5, R2, R3, P2, P1 ;  /* 0x0000000205027210 */ /* 0x000fc600017e2403 */
[----:B------:R-:W-:Y:S05]  /*0c50*/  @P6 BRA `(.L_x_12) ;  /* 0x0000000000206947 */ /* 0x000fea0003800000 */
[----:B------:R-:W4:Y:S01]  /*0c60*/  LDCU.64 UR4, c[0x0][0x420] ;  /* 0x00008400ff0477ac */ /* 0x000f220008000a00 */
[----:B------:R-:W-:-:S05]  /*0c70*/  IMAD R3, R7, R0, RZ ;  /* 0x0000000007037224 */ /* 0x000fca00078e02ff */
[----:B------:R-:W-:-:S04]  /*0c80*/  IADD3 R4, P0, PT, R3, R8, RZ ;  /* 0x0000000803047210 */ /* 0x000fc80007f1e0ff */
[----:B------:R-:W-:Y:S02]  /*0c90*/  LEA.HI.X.SX32 R3, R3, R2, 0x1, P0 ;  /* 0x0000000203037211 */ /* 0x000fe400000f0eff */
[----:B----4-:R-:W-:-:S04]  /*0ca0*/  LEA R6, P0, R4, UR4, 0x2 ;  /* 0x0000000404067c11 */ /* 0x010fc8000f8010ff */
[----:B------:R-:W-:Y:S01]  /*0cb0*/  LEA.HI.X R7, R4, UR5, R3, 0x2, P0 ;  /* 0x0000000504077c11 */ /* 0x000fe200080f1403 */
[----:B------:R-:W-:-:S05]  /*0cc0*/  IMAD.MOV.U32 R3, RZ, RZ, 0x7f800000 ;  /* 0x7f800000ff037424 */ /* 0x000fca00078e00ff */
[----:B------:R4:W-:Y:S03]  /*0cd0*/  STG.E desc[UR16][R6.64], R3 ;  /* 0x0000000306007986 */ /* 0x0009e6000c101910 */
.L_x_12:
[----:B------:R-:W-:Y:S05]  /*0ce0*/  BSYNC.RECONVERGENT B0 ;  /* 0x0000000000007941 */ /* 0x000fea0003800200 */
.L_x_11:
[----:B------:R-:W-:Y:S04]  /*0cf0*/  BSSY.RECONVERGENT B0, `(.L_x_13) ;  /* 0x000000a000007945 */ /* 0x000fe80003800200 */
[----:B------:R-:W-:Y:S05]  /*0d00*/  @P5 BRA `(.L_x_14) ;  /* 0x0000000000205947 */ /* 0x000fea0003800000 */
[----:B------:R-:W5:Y:S01]  /*0d10*/  LDCU.64 UR4, c[0x0][0x420] ;  /* 0x00008400ff0477ac */ /* 0x000f620008000a00 */
[----:B----4-:R-:W-:-:S05]  /*0d20*/  IMAD R3, R11, R0, RZ ;  /* 0x000000000b037224 */ /* 0x010fca00078e02ff */
[----:B------:R-:W-:-:S04]  /*0d30*/  IADD3 R4, P0, PT, R3, R8, RZ ;  /* 0x0000000803047210 */ /* 0x000fc80007f1e0ff */
[----:B------:R-:W-:Y:S02]  /*0d40*/  LEA.HI.X.SX32 R3, R3, R2, 0x1, P0 ;  /* 0x0000000203037211 */ /* 0x000fe400000f0eff */
[----:B-----5:R-:W-:-:S04]  /*0d50*/  LEA R6, P0, R4, UR4, 0x2 ;  /* 0x0000000404067c11 */ /* 0x020fc8000f8010ff */
[----:B------:R-:W-:Y:S01]  /*0d60*/  LEA.HI.X R7, R4, UR5, R3, 0x2, P0 ;  /* 0x0000000504077c11 */ /* 0x000fe200080f1403 */
[----:B------:R-:W-:-:S05]  /*0d70*/  IMAD.MOV.U32 R3, RZ, RZ, 0x7f800000 ;  /* 0x7f800000ff037424 */ /* 0x000fca00078e00ff */
[----:B------:R4:W-:Y:S03]  /*0d80*/  STG.E desc[UR16][R6.64], R3 ;  /* 0x0000000306007986 */ /* 0x0009e6000c101910 */
.L_x_14:
[----:B------:R-:W-:Y:S05]  /*0d90*/  BSYNC.RECONVERGENT B0 ;  /* 0x0000000000007941 */ /* 0x000fea0003800200 */
.L_x_13:
        /* <DEDUP_REMOVED lines=10> */
.L_x_16:
[----:B------:R-:W-:Y:S05]  /*0e40*/  BSYNC.RECONVERGENT B0 ;  /* 0x0000000000007941 */ /* 0x000fea0003800200 */
.L_x_15:
[----:B------:R-:W-:Y:S05]  /*0e50*/  @P3 EXIT ;  /* 0x000000000000394d */ /* 0x000fea0003800000 */
[----:B------:R-:W5:Y:S01]  /*0e60*/  LDCU.64 UR4, c[0x0][0x420] ;  /* 0x00008400ff0477ac */ /* 0x000f620008000a00 */
[----:B------:R-:W-:Y:S02]  /*0e70*/  IMAD R13, R13, R0, RZ ;  /* 0x000000000d0d7224 */ /* 0x000fe400078e02ff */
[----:B------:R-:W-:-:S03]  /*0e80*/  IMAD.MOV.U32 R5, RZ, RZ, 0x7f800000 ;  /* 0x7f800000ff057424 */ /* 0x000fc600078e00ff */
[----:B------:R-:W-:-:S04]  /*0e90*/  IADD3 R8, P0, PT, R13, R8, RZ ;  /* 0x000000080d087210 */ /* 0x000fc80007f1e0ff */
[----:B------:R-:W-:Y:S02]  /*0ea0*/  LEA.HI.X.SX32 R13, R13, R2, 0x1, P0 ;  /* 0x000000020d0d7211 */ /* 0x000fe400000f0eff */
[----:B-----5:R-:W-:-:S04]  /*0eb0*/  LEA R2, P0, R8, UR4, 0x2 ;  /* 0x0000000408027c11 */ /* 0x020fc8000f8010ff */
[----:B----4-:R-:W-:-:S05]  /*0ec0*/  LEA.HI.X R3, R8, UR5, R13, 0x2, P0 ;  /* 0x0000000508037c11 */ /* 0x010fca00080f140d */
[----:B------:R-:W-:Y:S01]  /*0ed0*/  STG.E desc[UR16][R2.64], R5 ;  /* 0x0000000502007986 */ /* 0x000fe2000c101910 */
[----:B------:R-:W-:Y:S05]  /*0ee0*/  EXIT ;  /* 0x000000000000794d */ /* 0x000fea0003800000 */
.L_x_1:
[----:B------:R-:W-:Y:S02]  /*0ef0*/  ISETP.NE.AND P0, PT, R171, -0x1, PT ;  /* 0xffffffffab00780c */ /* 0x000fe40003f05270 */
[----:B------:R-:W-:-:S11]  /*0f00*/  ISETP.NE.AND P2, PT, R10, -0x1, PT ;  /* 0xffffffff0a00780c */ /* 0x000fd60003f45270 */
[----:B------:R-:W2:Y:S08]  /*0f10*/  @!P0 LDC.64 R8, c[0x0][0x398] ;  /* 0x0000e600ff088b82 */ /* 0x000eb00000000a00 */
[----:B------:R-:W3:Y:S01]  /*0f20*/  @P0 LDC.64 R4, c[0x0][0x3b0] ;  /* 0x0000ec00ff040b82 */ /* 0x000ee20000000a00 */
[----:B--2---:R-:W-:-:S04]  /*0f30*/  @!P0 IMAD.WIDE.U32 R20, R16, R8, RZ ;  /* 0x0000000810148225 */ /* 0x004fc800078e00ff */
[----:B------:R-:W-:Y:S02]  /*0f40*/  @!P0 IMAD R2, R16, R9, R21 ;  /* 0x0000000910028224 */ /* 0x000fe400078e0215 */
[----:B---3--:R-:W-:-:S04]  /*0f50*/  @P0 IMAD.WIDE.U32 R12, R171, R4, RZ ;  /* 0x00000004ab0c0225 */ /* 0x008fc800078e00ff */
[----:B------:R-:W-:Y:S01]  /*0f60*/  @P0 IMAD R2, R171, R5, R13 ;  /* 0x00000005ab020224 */ /* 0x000fe200078e020d */
[----:B------:R-:W-:Y:S01]  /*0f70*/  @P0 MOV R20, R12 ;  /* 0x0000000c00140202 */ /* 0x000fe20000000f00 */
[----:B------:R-:W-:Y:S06]  /*0f80*/  @P2 BRA `(.L_x_17) ;  /* 0x0000000000282947 */ /* 0x000fec0003800000 */
[----:B------:R-:W2:Y:S01]  /*0f90*/  LDCU.64 UR6, c[0x0][0x3b8] ;  /* 0x00007700ff0677ac */ /* 0x000ea20008000a00 */
[----:B------:R-:W-:Y:S01]  /*0fa0*/  SHF.R.S32.HI R0, RZ, 0x1f, R7 ;  /* 0x0000001fff007819 */ /* 0x000fe20000011407 */
[----:B------:R-:W3:Y:S04]  /*0fb0*/  LDCU.64 UR4, c[0x0][0x3a0] ;  /* 0x00007400ff0477ac */ /* 0x000ee80008000a00 */
[----:B--2---:R-:W-:Y:S02]  /*0fc0*/  IMAD R0, R0, UR6, RZ ;  /* 0x0000000600007c24 */ /* 0x004fe4000f8e02ff */
[----:B------:R-:W-:-:S04]  /*0fd0*/  IMAD.WIDE.U32 R4, R7, UR6, RZ ;  /* 0x0000000607047c25 */ /* 0x000fc8000f8e00ff */
[----:B------:R-:W-:-:S05]  /*0fe0*/  IMAD R0, R7, UR7, R0 ;  /* 0x0000000707007c24 */ /* 0x000fca000f8e0200 */
[----:B------:R-:W-:-:S03]  /*0ff0*/  IADD3 R5, PT, PT, R5, R0, RZ ;  /* 0x0000000005057210 */ /* 0x000fc60007ffe0ff */
[----:B---3--:R-:W-:-:S04]  /*1000*/  IMAD.WIDE.U32 R26, R16, UR4, R4 ;  /* 0x00000004101a7c25 */ /* 0x008fc8000f8e0004 */
[----:B-1----:R-:W-:Y:S01]  /*1010*/  IMAD R14, R16, UR5, R27 ;  /* 0x00000005100e7c24 */ /* 0x002fe2000f8e021b */
[----:B------:R-:W-:Y:S06]  /*1020*/  BRA `(.L_x_18) ;  /* 0x0000000000147947 */ /* 0x000fec0003800000 */
.L_x_17:
[----:B------:R-:W1:Y:S01]  /*1030*/  LDCU.64 UR6, c[0x0][0x3b8] ;  /* 0x00007700ff0677ac */ /* 0x000e620008000a00 */
[----:B------:R-:W-:-:S05]  /*1040*/  IADD3 R26, PT, PT, R7, R10, RZ ;  /* 0x0000000a071a7210 */ /* 0x000fca0007ffe0ff */
[C---:B-1----:R-:W-:Y:S02]  /*1050*/  IMAD R14, R26.reuse, UR7, RZ ;  /* 0x000000071a0e7c24 */ /* 0x042fe4000f8e02ff */
[----:B------:R-:W-:-:S05]  /*1060*/  IMAD.WIDE.U32 R26, R26, UR6, RZ ;  /* 0x000000061a1a7c25 */ /* 0x000fca000f8e00ff */
[----:B------:R-:W-:Y:S02]  /*1070*/  IADD3 R14, PT, PT, R27, R14, RZ ;  /* 0x0000000e1b0e7210 */ /* 0x000fe40007ffe0ff */
.L_x_18:
[----:B------:R-:W1:Y:S02]  /*1080*/  LDC R4, c[0x0][0x3e8] ;  /* 0x0000fa00ff047b82 */ /* 0x000e640000000800 */
[----:B-1----:R-:W-:-:S04]  /*1090*/  IABS R8, R4 ;  /* 0x0000000400087213 */ /* 0x002fc80000000000 */
[----:B------:R-:W1:Y:S08]  /*10a0*/  I2F.RP R11, R8 ;  /* 0x00000008000b7306 */ /* 0x000e700000209400 */
[----:B-1----:R-:W1:Y:S02]  /*10b0*/  MUFU.RCP R12, R11 ;  /* 0x0000000b000c7308 */ /* 0x002e640000001000 */
[----:B-1----:R-:W-:-:S06]  /*10c0*/  VIADD R12, R12, 0xffffffe ;  /* 0x0ffffffe0c0c7836 */ /* 0x002fcc0000000000 */
[----:B------:R-:W1:Y:S02]  /*10d0*/  F2I.FTZ.U32.TRUNC.NTZ R13, R12 ;  /* 0x0000000c000d7305 */ /* 0x000e64000021f000 */
[----:B-1----:R-:W-:Y:S01]  /*10e0*/  IMAD.MOV R0, RZ, RZ, -R13 ;  /* 0x000000ffff007224 */ /* 0x002fe200078e0a0d */
[----:B------:R-:W-:-:S03]  /*10f0*/  MOV R12, RZ ;  /* 0x000000ff000c7202 */ /* 0x000fc60000000f00 */
[----:B------:R-:W-:Y:S01]  /*1100*/  IMAD R5, R0, R8, RZ ;  /* 0x0000000800057224 */ /* 0x000fe200078e02ff */
[----:B------:R-:W-:-:S03]  /*1110*/  IABS R0, R19 ;  /* 0x0000001300007213 */ /* 0x000fc60000000000 */
[----:B------:R-:W-:-:S06]  /*1120*/  IMAD.HI.U32 R5, R13, R5, R12 ;  /* 0x000000050d057227 */ /* 0x000fcc00078e000c */
[----:B------:R-:W-:-:S04]  /*1130*/  IMAD.HI.U32 R9, R5, R0, RZ ;  /* 0x0000000005097227 */ /* 0x000fc800078e00ff */
[----:B------:R-:W-:-:S04]  /*1140*/  IMAD.MOV R5, RZ, RZ, -R9 ;  /* 0x000000ffff057224 */ /* 0x000fc800078e0a09 */
[----:B------:R-:W-:Y:S01]  /*1150*/  IMAD R5, R8, R5, R0 ;  /* 0x0000000508057224 */ /* 0x000fe200078e0200 */
[----:B------:R-:W-:-:S04]  /*1160*/  LOP3.LUT R0, R19, R4, RZ, 0x3c, !PT ;  /* 0x0000000413007212 */ /* 0x000fc800078e3cff */
[----:B------:R-:W-:Y:S02]  /*1170*/  ISETP.GT.U32.AND P1, PT, R8, R5, PT ;  /* 0x000000050800720c */ /* 0x000fe40003f24070 */
[----:B------:R-:W-:-:S11]  /*1180*/  ISETP.GE.AND P0, PT, R0, RZ, PT ;  /* 0x000000ff0000720c */ /* 0x000fd60003f06270 */
[-C--:B------:R-:W-:Y:S01]  /*1190*/  @!P1 IADD3 R5, PT, PT, R5, -R8.reuse, RZ ;  /* 0x8000000805059210 */ /* 0x080fe20007ffe0ff */
[----:B------:R-:W-:Y:S01]  /*11a0*/  @!P1 VIADD R9, R9, 0x1 ;  /* 0x0000000109099836 */ /* 0x000fe20000000000 */
[----:B------:R-:W-:Y:S02]  /*11b0*/  ISETP.NE.AND P1, PT, R4, RZ, PT ;  /* 0x000000ff0400720c */ /* 0x000fe40003f25270 */
[----:B------:R-:W-:-:S13]  /*11c0*/  ISETP.GE.U32.AND P3, PT, R5, R8, PT ;  /* 0x000000080500720c */ /* 0x000fda0003f66070 */
[----:B------:R-:W-:-:S05]  /*11d0*/  @P3 IADD3 R9, PT, PT, R9, 0x1, RZ ;  /* 0x0000000109093810 */ /* 0x000fca0007ffe0ff */
[----:B------:R-:W-:-:S05]  /*11e0*/  IMAD.MOV.U32 R0, RZ, RZ, R9 ;  /* 0x000000ffff007224 */ /* 0x000fca00078e0009 */
[----:B------:R-:W-:Y:S02]  /*11f0*/  @!P0 IADD3 R0, PT, PT, -R0, RZ, RZ ;  /* 0x000000ff00008210 */ /* 0x000fe40007ffe1ff */
[----:B------:R-:W-:Y:S01]  /*1200*/  @!P1 LOP3.LUT R0, RZ, R4, RZ, 0x33, !PT ;  /* 0x00000004ff009212 */ /* 0x000fe200078e33ff */
[----:B------:R-:W-:Y:S06]  /*1210*/  @P2 BRA `(.L_x_19) ;  /* 0x0000000000302947 */ /* 0x000fec0003800000 */
[----:B------:R-:W1:Y:S01]  /*1220*/  LDCU.64 UR4, c[0x0][0x3c0] ;  /* 0x00007800ff0477ac */ /* 0x000e620008000a00 */
[----:B------:R-:W-:Y:S01]  /*1230*/  SHF.R.S32.HI R5, RZ, 0x1f, R7 ;  /* 0x0000001fff057819 */ /* 0x000fe20000011407 */
[----:B------:R-:W2:Y:S01]  /*1240*/  LDCU.64 UR8, c[0x0][0x3a8] ;  /* 0x00007500ff0877ac */ /* 0x000ea20008000a00 */
[----:B-1----:R-:W-:Y:S02]  /*1250*/  MOV R8, UR4 ;  /* 0x0000000400087c02 */ /* 0x002fe40008000f00 */
[----:B------:R-:W-:-:S03]  /*1260*/  MOV R9, UR5 ;  /* 0x0000000500097c02 */ /* 0x000fc60008000f00 */
[-C--:B------:R-:W-:Y:S02]  /*1270*/  IMAD R4, R5, R8.reuse, RZ ;  /* 0x0000000805047224 */ /* 0x080fe400078e02ff */
[----:B------:R-:W-:-:S04]  /*1280*/  IMAD.WIDE.U32 R10, R7, R8, RZ ;  /* 0x00000008070a7225 */ /* 0x000fc800078e00ff */
[----:B------:R-:W-:-:S05]  /*1290*/  IMAD R7, R7, R9, R4 ;  /* 0x0000000907077224 */ /* 0x000fca00078e0204 */
[----:B------:R-:W-:-:S03]  /*12a0*/  IADD3 R11, PT, PT, R11, R7, RZ ;  /* 0x000000070b0b7210 */ /* 0x000fc60007ffe0ff */
[----:B--2---:R-:W-:-:S04]  /*12b0*/  IMAD.WIDE.U32 R24, R16, UR8, R10 ;  /* 0x0000000810187c25 */ /* 0x004fc8000f8e000a */
[----:B------:R-:W-:Y:S01]  /*12c0*/  IMAD R16, R16, UR9, R25 ;  /* 0x0000000910107c24 */ /* 0x000fe2000f8e0219 */
[----:B------:R-:W-:Y:S06]  /*12d0*/  BRA `(.L_x_20) ;  /* 0x0000000000147947 */ /* 0x000fec0003800000 */
.L_x_19:
[----:B------:R-:W1:Y:S01]  /*12e0*/  LDC.64 R8, c[0x0][0x3c0] ;  /* 0x0000f000ff087b82 */ /* 0x000e620000000a00 */
[----:B------:R-:W-:-:S05]  /*12f0*/  IADD3 R7, PT, PT, R7, R10, RZ ;  /* 0x0000000a07077210 */ /* 0x000fca0007ffe0ff */
[C---:B-1----:R-:W-:Y:S02]  /*1300*/  IMAD R16, R7.reuse, R9, RZ ;  /* 0x0000000907107224 */ /* 0x042fe400078e02ff */
[----:B------:R-:W-:-:S05]  /*1310*/  IMAD.WIDE.U32 R24, R7, R8, RZ ;  /* 0x0000000807187225 */ /* 0x000fca00078e00ff */
[----:B------:R-:W-:-:S07]  /*1320*/  IADD3 R16, PT, PT, R25, R16, RZ ;  /* 0x0000001019107210 */ /* 0x000fce0007ffe0ff */
.L_x_20:
[----:B------:R-:W-:Y:S01]  /*1330*/  VIADD R166, R166, -UR10 ;  /* 0x8000000aa6a67c36 */ /* 0x000fe20008000000 */
[----:B------:R-:W-:Y:S01]  /*1340*/  SHF.R.U32.HI R17, RZ, 0x3, R6 ;  /* 0x00000003ff117819 */ /* 0x000fe20000011606 */
[----:B------:R-:W-:Y:S01]  /*1350*/  IMAD.SHL.U32 R7, R6, 0x8, RZ ;  /* 0x0000000806077824 */ /* 0x000fe200078e00ff */
[----:B------:R-:W1:Y:S01]  /*1360*/  LDCU.64 UR8, c[0x0][0x3c8] ;  /* 0x00007900ff0877ac */ /* 0x000e620008000a00 */
[----:B------:R-:W2:Y:S01]  /*1370*/  S2UR UR5, SR_CgaCtaId ;  /* 0x00000000000579c3 */ /* 0x000ea20000008800 */
[CC--:B------:R-:W-:Y:S01]  /*1380*/  ISETP.GE.AND P3, PT, R17.reuse, R166.reuse, PT ;  /* 0x000000a61100720c */ /* 0x0c0fe20003f66270 */
[----:B------:R-:W-:Y:S01]  /*1390*/  VIADD R15, R17, 0x20 ;  /* 0x00000020110f7836 */ /* 0x000fe20000000000 */
[----:B------:R-:W-:Y:S01]  /*13a0*/  LOP3.LUT R18, R7, 0x38, RZ, 0xc0, !PT ;  /* 0x0000003807127812 */ /* 0x000fe200078ec0ff */
[----:B------:R-:W-:Y:S01]  /*13b0*/  USHF.L.U32 UR4, UR14, 0x7, URZ ;  /* 0x000000070e047899 */ /* 0x000fe200080006ff */
[----:B------:R-:W-:Y:S01]  /*13c0*/  IMAD.MOV.U32 R84, RZ, RZ, 0x20 ;  /* 0x00000020ff547424 */ /* 0x000fe200078e00ff */
[----:B------:R-:W-:Y:S01]  /*13d0*/  USHF.R.U32.HI UR14, URZ, 0x19, UR14 ;  /* 0x00000019ff0e7899 */ /* 0x000fe2000801160e */
[----:B------:R-:W-:Y:S01]  /*13e0*/  ISETP.GE.AND P1, PT, R15, R166, PT ;  /* 0x000000a60f00720c */ /* 0x000fe20003f26270 */
[----:B------:R-:W-:Y:S01]  /*13f0*/  USHF.L.U32 UR15, UR6, 0x6, URZ ;  /* 0x00000006060f7899 */ /* 0x000fe200080006ff */
[----:B------:R-:W-:Y:S01]  /*1400*/  IADD3 R20, P0, PT, R18, R20, RZ ;  /* 0x0000001412147210 */ /* 0x000fe20007f1e0ff */
[----:B------:R-:W3:Y:S01]  /*1410*/  LDCU.64 UR12, c[0x0][0x388] ;  /* 0x00007100ff0c77ac */ /* 0x000ee20008000a00 */
[----:B------:R-:W-:-:S02]  /*1420*/  LOP3.LUT R22, R17, UR4, RZ, 0xfc, !PT ;  /* 0x0000000411167c12 */ /* 0x000fc4000f8efcff */
[C---:B------:R-:W-:Y:S01]  /*1430*/  IADD3 R26, P2, PT, R18.reuse, R26, RZ ;  /* 0x0000001a121a7210 */ /* 0x040fe20007f5e0ff */
[----:B------:R-:W4:Y:S01]  /*1440*/  @!P3 LDC.64 R10, c[0x0][0x3b0] ;  /* 0x0000ec00ff0abb82 */ /* 0x000f220000000a00 */
[----:B------:R-:W-:Y:S01]  /*1450*/  IMAD.X R21, RZ, RZ, R2, P0 ;  /* 0x000000ffff157224 */ /* 0x000fe200000e0602 */
[----:B------:R-:W-:Y:S01]  /*1460*/  IADD3 R18, P0, PT, R18, R24, RZ ;  /* 0x0000001812127210 */ /* 0x000fe20007f1e0ff */
[----:B------:R-:W-:Y:S01]  /*1470*/  UMOV UR4, 0x400 ;  /* 0x0000040000047882 */ /* 0x000fe20000000000 */
[C---:B-1----:R-:W-:Y:S02]  /*1480*/  IMAD.WIDE.U32 R20, R19.reuse, UR8, R20 ;  /* 0x0000000813147c25 */ /* 0x042fe4000f8e0014 */
[----:B------:R-:W-:Y:S02]  /*1490*/  @!P1 IADD3 R23, P4, PT, R22, 0x20, RZ ;  /* 0x0000002016179810 */ /* 0x000fe40007f9e0ff */
[----:B------:R-:W1:Y:S01]  /*14a0*/  @!P3 LDC.64 R12, c[0x0][0x380] ;  /* 0x0000e000ff0cbb82 */ /* 0x000e620000000a00 */
[----:B------:R-:W-:Y:S01]  /*14b0*/  IMAD R21, R19, UR9, R21 ;  /* 0x0000000913157c24 */ /* 0x000fe2000f8e0215 */
[----:B--2---:R-:W-:Y:S01]  /*14c0*/  ULEA UR5, UR5, UR4, 0x18 ;  /* 0x0000000405057291 */ /* 0x004fe2000f8ec0ff */
[----:B------:R-:W-:Y:S01]  /*14d0*/  VIADD R19, R17, 0x40 ;  /* 0x0000004011137836 */ /* 0x000fe20000000000 */
[----:B------:R-:W-:Y:S01]  /*14e0*/  USHF.L.U64.HI UR4, UR6, 0x6, UR7 ;  /* 0x0000000606047899 */ /* 0x000fe20008010207 */
[----:B------:R-:W-:Y:S01]  /*14f0*/  @!P1 IMAD.X R27, RZ, RZ, UR14, P4 ;  /* 0x0000000eff1b9e24 */ /* 0x000fe2000a0e06ff */
[----:B------:R-:W2:Y:S01]  /*1500*/  LDCU.128 UR8, c[0x0][0x3d0] ;  /* 0x00007a00ff0877ac */ /* 0x000ea20008000c00 */
[----:B------:R-:W-:Y:S01]  /*1510*/  @!P1 IMAD.MOV.U32 R30, RZ, RZ, R20 ;  /* 0x000000ffff1e9224 */ /* 0x000fe200078e0014 */
[----:B------:R-:W5:Y:S01]  /*1520*/  @!P1 LDC.64 R4, c[0x0][0x3b0] ;  /* 0x0000ec00ff049b82 */ /* 0x000f620000000a00 */
[----:B------:R-:W-:Y:S01]  /*1530*/  ISETP.GE.AND P6, PT, R19, R166, PT ;  /* 0x000000a61300720c */ /* 0x000fe20003fc6270 */
[----:B------:R-:W-:-:S02]  /*1540*/  @!P1 IMAD.MOV.U32 R31, RZ, RZ, R21 ;  /* 0x000000ffff1f9224 */ /* 0x000fc400078e0015 */
[----:B----4-:R-:W-:Y:S02]  /*1550*/  @!P3 IMAD R2, R10, UR14, RZ ;  /* 0x0000000e0a02bc24 */ /* 0x010fe4000f8e02ff */
[----:B------:R-:W-:-:S04]  /*1560*/  @!P3 IMAD.WIDE.U32 R24, R22, R10, R20 ;  /* 0x0000000a1618b225 */ /* 0x000fc800078e0014 */
[----:B------:R-:W-:Y:S01]  /*1570*/  @!P3 IMAD R2, R22, R11, R2 ;  /* 0x0000000b1602b224 */ /* 0x000fe200078e0202 */
[----:B------:R-:W-:Y:S02]  /*1580*/  LOP3.LUT R11, R7, 0x1f8, RZ, 0xc0, !PT ;  /* 0x000001f8070b7812 */ /* 0x000fe400078ec0ff */
[C---:B-1----:R-:W-:Y:S01]  /*1590*/  @!P3 LEA R28, P5, R24.reuse, R12, 0x1 ;  /* 0x0000000c181cb211 */ /* 0x042fe200078a08ff */
[----:B------:R-:W-:Y:S01]  /*15a0*/  @!P3 IMAD.IADD R2, R25, 0x1, R2 ;  /* 0x000000011902b824 */ /* 0x000fe200078e0202 */
[----:B------:R-:W-:Y:S01]  /*15b0*/  LOP3.LUT R172, R11, 0x38, R6, 0x78, !PT ;  /* 0x000000380bac7812 */ /* 0x000fe200078e7806 */
[----:B------:R-:W-:Y:S01]  /*15c0*/  VIADD R25, R17, 0x60 ;  /* 0x0000006011197836 */ /* 0x000fe20000000000 */
[----:B------:R-:W1:Y:S02]  /*15d0*/  @!P1 LDC.64 R10, c[0x0][0x380] ;  /* 0x0000e000ff0a9b82 */ /* 0x000e640000000a00 */
[----:B------:R-:W-:Y:S01]  /*15e0*/  @!P3 LEA.HI.X R29, R24, R13, R2, 0x1, P5 ;  /* 0x0000000d181db211 */ /* 0x000fe200028f0c02 */
[-C--:B-----5:R-:W-:Y:S01]  /*15f0*/  @!P1 IMAD R2, R27, R4.reuse, RZ ;  /* 0x000000041b029224 */ /* 0x0a0fe200078e02ff */
[----:B------:R-:W-:Y:S01]  /*1600*/  LOP3.LUT R172, R172, 0x1e00, R7, 0xf8, !PT ;  /* 0x00001e00acac7812 */ /* 0x000fe200078ef807 */
[----:B------:R-:W-:Y:S01]  /*1610*/  @!P1 IMAD.WIDE.U32 R30, R23, R4, R30 ;  /* 0x00000004171e9225 */ /* 0x000fe200078e001e */
[----:B------:R-:W-:-:S02]  /*1620*/  SHF.L.U64.HI R13, R8, 0x6, R9 ;  /* 0x00000006080d7819 */ /* 0x000fc40000010209 */
[----:B------:R-:W-:Y:S01]  /*1630*/  LEA R172, R172, UR5, 0x1 ;  /* 0x00000005acac7c11 */ /* 0x000fe2000f8e08ff */
[----:B------:R-:W-:Y:S01]  /*1640*/  @!P1 IMAD R19, R23, R5, R2 ;  /* 0x0000000517139224 */ /* 0x000fe200078e0202 */
[----:B------:R-:W-:Y:S01]  /*1650*/  LEA.HI.SX32 R2, R3, 0xffffffff, 0x1a ;  /* 0xffffffff03027811 */ /* 0x000fe200078fd2ff */
[----:B------:R-:W4:Y:S01]  /*1660*/  @!P6 LDC.64 R4, c[0x0][0x3b0] ;  /* 0x0000ec00ff04eb82 */ /* 0x000f220000000a00 */
[----:B------:R-:W-:Y:S01]  /*1670*/  ISETP.GE.AND P5, PT, R25, R166, PT ;  /* 0x000000a61900720c */ /* 0x000fe20003fa6270 */
[----:B------:R-:W-:Y:S01]  /*1680*/  @!P1 IMAD.IADD R24, R31, 0x1, R19 ;  /* 0x000000011f189824 */ /* 0x000fe200078e0213 */
[----:B------:R-:W-:Y:S01]  /*1690*/  SHF.R.S32.HI R23, RZ, 0x1f, R2 ;  /* 0x0000001fff177819 */ /* 0x000fe20000011402 */
[----:B------:R-:W-:Y:S01]  /*16a0*/  IMAD.X R27, RZ, RZ, R14, P2 ;  /* 0x000000ffff1b7224 */ /* 0x000fe200010e060e */
[----:B------:R-:W-:Y:S01]  /*16b0*/  @!PT LDS RZ, [RZ] ;  /* 0x00000000fffff984 */ /* 0x000fe20000000800 */
[----:B------:R-:W-:Y:S01]  /*16c0*/  @!PT LDS RZ, [RZ] ;  /* 0x00000000fffff984 */ /* 0x000fe20000000800 */
[----:B------:R-:W-:Y:S01]  /*16d0*/  @!PT LDS RZ, [RZ] ;  /* 0x00000000fffff984 */ /* 0x000fe20000000800 */
[----:B------:R-:W-:Y:S01]  /*16e0*/  @!P3 LDGSTS.E.BYPASS.LTC128B.128 [R172], desc[UR16][R28.64] ;  /* 0x000000001cacbfae */ /* 0x000fe2000b981a10 */
[----:B------:R-:W-:Y:S02]  /*16f0*/  IMAD R12, R2, -0x40, R87 ;  /* 0xffffffc0020c7824 */ /* 0x000fe400078e0257 */
[----:B------:R-:W-:Y:S01]  /*1700*/  IMAD R14, R13, R2, RZ ;  /* 0x000000020d0e7224 */ /* 0x000fe200078e02ff */
[----:B------:R-:W-:Y:S01]  /*1710*/  @!P3 LDGSTS.E.BYPASS.LTC128B.128 [R172+0x4000], desc[UR16][R28.64+0x80] ;  /* 0x040000801cacbfae */ /* 0x000fe2000b981a10 */
[----:B------:R-:W-:Y:S01]  /*1720*/  IMAD.SHL.U32 R25, R8, 0x40, RZ ;  /* 0x0000004008197824 */ /* 0x000fe200078e00ff */
[----:B------:R-:W-:Y:S01]  /*1730*/  ISETP.GE.AND P2, PT, R15, R12, PT ;  /* 0x0000000c0f00720c */ /* 0x000fe20003f46270 */
[----:B------:R-:W-:Y:S01]  /*1740*/  IMAD.WIDE.U32 R34, R17, UR6, R26 ;  /* 0x0000000611227c25 */ /* 0x000fe2000f8e001a */
[C---:B-1----:R-:W-:Y:S01]  /*1750*/  @!P1 LEA R10, P4, R30.reuse, R10, 0x1 ;  /* 0x0000000a1e0a9211 */ /* 0x042fe200078808ff */
[----:B------:R1:W-:Y:S01]  /*1760*/  @!P3 LDGSTS.E.BYPASS.LTC128B.128 [R172+0x8000], desc[UR16][R28.64+0x100] ;  /* 0x080001001cacbfae */ /* 0x0003e2000b981a10 */
[-C--:B------:R-:W-:Y:S01]  /*1770*/  ISETP.GE.AND P3, PT, R15, R12.reuse, PT ;  /* 0x0000000c0f00720c */ /* 0x080fe20003f66270 */
[----:B------:R-:W-:Y:S01]  /*1780*/  IMAD.X R19, RZ, RZ, R16, P0 ;  /* 0x000000ffff137224 */ /* 0x000fe200000e0610 */
[----:B------:R-:W-:Y:S01]  /*1790*/  @!P1 LEA.HI.X R11, R30, R11, R24, 0x1, P4 ;  /* 0x0000000b1e0b9211 */ /* 0x000fe200020f0c18 */
[----:B------:R-:W-:Y:S01]  /*17a0*/  IMAD R24, R2, UR4, RZ ;  /* 0x0000000402187c24 */ /* 0x000fe2000f8e02ff */
[C---:B------:R-:W-:Y:S01]  /*17b0*/  @!P6 IADD3 R30, P4, PT, R22.reuse, 0x40, RZ ;  /* 0x00000040161ee810 */ /* 0x040fe20007f9e0ff */
[----:B------:R-:W-:Y:S01]  /*17c0*/  IMAD R35, R17, UR7, R35 ;  /* 0x0000000711237c24 */ /* 0x000fe2000f8e0223 */
[----:B------:R-:W-:Y:S01]  /*17d0*/  SHF.R.S32.HI R26, RZ, 0x1f, R0 ;  /* 0x0000001fff1a7819 */ /* 0x000fe20000011400 */
[C---:B------:R-:W-:Y:S01]  /*17e0*/  IMAD R24, R23.reuse, UR15, R24 ;  /* 0x0000000f17187c24 */ /* 0x040fe2000f8e0218 */
[----:B------:R-:W-:Y:S01]  /*17f0*/  @!P1 LDGSTS.E.BYPASS.LTC128B.128 [R172+0x1000], desc[UR16][R10.64] ;  /* 0x010000000aac9fae */ /* 0x000fe2000b981a10 */
[----:B------:R-:W-:Y:S01]  /*1800*/  IMAD R23, R23, R25, R14 ;  /* 0x0000001917177224 */ /* 0x000fe200078e020e */
[----:B------:R-:W-:Y:S01]  /*1810*/  @!P5 IADD3 R22, P0, PT, R22, 0x60, RZ ;  /* 0x000000601616d810 */ /* 0x000fe20007f1e0ff */
[----:B------:R-:W5:Y:S01]  /*1820*/  @!P6 LDC.64 R14, c[0x0][0x380] ;  /* 0x0000e000ff0eeb82 */ /* 0x000f620000000a00 */
[----:B------:R-:W-:Y:S01]  /*1830*/  @!P6 IMAD.X R27, RZ, RZ, UR14, P4 ;  /* 0x0000000eff1bee24 */ /* 0x000fe2000a0e06ff */
[----:B------:R-:W-:Y:S01]  /*1840*/  ISETP.GE.AND P4, PT, R17, R12, PT ;  /* 0x0000000c1100720c */ /* 0x000fe20003f86270 */
[----:B------:R-:W-:Y:S01]  /*1850*/  @!P1 LDGSTS.E.BYPASS.LTC128B.128 [R172+0x5000], desc[UR16][R10.64+0x80] ;  /* 0x050000800aac9fae */ /* 0x000fe2000b981a10 */
[----:B--2---:R-:W-:-:S02]  /*1860*/  IMAD R169, R26, UR8, RZ ;  /* 0x000000081aa97c24 */ /* 0x004fc4000f8e02ff */
[----:B----4-:R-:W-:Y:S01]  /*1870*/  @!P6 IMAD R27, R27, R4, RZ ;  /* 0x000000041b1be224 */ /* 0x010fe200078e02ff */
[----:B------:R2:W-:Y:S01]  /*1880*/  @!P1 LDGSTS.E.BYPASS.LTC128B.128 [R172+0x9000], desc[UR16][R10.64+0x100] ;  /* 0x090001000aac9fae */ /* 0x0005e2000b981a10 */
[----:B------:R-:W4:Y:S01]  /*1890*/  @!P5 LDC.64 R12, c[0x0][0x3b0] ;  /* 0x0000ec00ff0cdb82 */ /* 0x000f220000000a00 */
[----:B------:R-:W-:Y:S01]  /*18a0*/  IMAD R169, R0, UR9, R169 ;  /* 0x0000000900a97c24 */ /* 0x000fe2000f8e02a9 */
[----:B------:R-:W-:Y:S01]  /*18b0*/  USHF.L.U64.HI UR9, UR6, 0x5, UR7 ;  /* 0x0000000506097899 */ /* 0x000fe20008010207 */
[----:B------:R-:W-:Y:S02]  /*18c0*/  @!P6 IMAD R27, R30, R5, R27 ;  /* 0x000000051e1be224 */ /* 0x000fe400078e021b */
[----:B------:R-:W-:Y:S02]  /*18d0*/  IMAD.SHL.U32 R5, R6, 0x40, RZ ;  /* 0x0000004006057824 */ /* 0x000fe400078e00ff */
[----:B-1----:R-:W-:Y:S02]  /*18e0*/  @!P5 IMAD.X R29, RZ, RZ, UR14, P0 ;  /* 0x0000000eff1dde24 */ /* 0x002fe400080e06ff */
[----:B------:R-:W-:Y:S01]  /*18f0*/  IMAD.WIDE.U32 R34, R0, UR8, R34 ;  /* 0x0000000800227c25 */ /* 0x000fe2000f8e0022 */
[C---:B------:R-:W-:Y:S01]  /*1900*/  LOP3.LUT R33, R5.reuse, 0x200, RZ, 0xc0, !PT ;  /* 0x0000020005217812 */ /* 0x040fe200078ec0ff */
[----:B------:R-:W-:Y:S01]  /*1910*/  USHF.L.U32 UR8, UR6, 0x5, URZ ;  /* 0x0000000506087899 */ /* 0x000fe200080006ff */
[----:B------:R-:W-:Y:S01]  /*1920*/  LOP3.LUT R132, R5, 0x1c0, RZ, 0xc0, !PT ;  /* 0x000001c005847812 */ /* 0x000fe200078ec0ff */
[----:B------:R-:W-:Y:S01]  /*1930*/  IMAD.SHL.U32 R16, R6, 0x20, RZ ;  /* 0x0000002006107824 */ /* 0x000fe200078e00ff */
[----:B---3--:R-:W-:Y:S01]  /*1940*/  LEA R170, P1, R34, UR12, 0x1 ;  /* 0x0000000c22aa7c11 */ /* 0x008fe2000f8208ff */
[----:B------:R-:W-:Y:S01]  /*1950*/  IMAD.IADD R169, R35, 0x1, R169 ;  /* 0x0000000123a97824 */ /* 0x000fe200078e02a9 */
[----:B------:R-:W1:Y:S01]  /*1960*/  LDCU.64 UR6, c[0x0][0x390] ;  /* 0x00007200ff0677ac */ /* 0x000e620008000a00 */
[----:B------:R-:W-:Y:S01]  /*1970*/  IMAD.WIDE.U32 R18, R17, R8, R18 ;  /* 0x0000000811127225 */ /* 0x000fe200078e0012 */
[----:B------:R-:W-:-:S02]  /*1980*/  LOP3.LUT R90, R5, 0x400, RZ, 0xc0, !PT ;  /* 0x00000400055a7812 */ /* 0x000fc400078ec0ff */
[----:B------:R-:W-:Y:S01]  /*1990*/  LEA.HI.X R169, R34, UR13, R169, 0x1, P1 ;  /* 0x0000000d22a97c11 */ /* 0x000fe200088f0ca9 */
[----:B------:R-:W-:Y:S02]  /*19a0*/  IMAD R19, R17, R9, R19 ;  /* 0x0000000911137224 */ /* 0x000fe400078e0213 */
[----:B----4-:R-:W-:Y:S02]  /*19b0*/  @!P5 IMAD R29, R29, R12, RZ ;  /* 0x0000000c1d1dd224 */ /* 0x010fe400078e02ff */
[----:B--2---:R-:W-:Y:S02]  /*19c0*/  @!P6 IMAD.MOV.U32 R10, RZ, RZ, R20 ;  /* 0x000000ffff0ae224 */ /* 0x004fe400078e0014 */
[----:B------:R-:W-:Y:S02]  /*19d0*/  @!P6 IMAD.MOV.U32 R11, RZ, RZ, R21 ;  /* 0x000000ffff0be224 */ /* 0x000fe400078e0015 */
[----:B------:R-:W-:Y:S02]  /*19e0*/  @!P5 IMAD R13, R22, R13, R29 ;  /* 0x0000000d160dd224 */ /* 0x000fe400078e021d */
[----:B------:R-:W-:-:S02]  /*19f0*/  @!P6 IMAD.WIDE.U32 R30, R30, R4, R10 ;  /* 0x000000041e1ee225 */ /* 0x000fc400078e000a */
[----:B------:R-:W2:Y:S02]  /*1a00*/  @!P5 LDC.64 R10, c[0x0][0x380] ;  /* 0x0000e000ff0adb82 */ /* 0x000ea40000000a00 */
[----:B------:R-:W-:Y:S01]  /*1a10*/  @!P6 IMAD.IADD R4, R31, 0x1, R27 ;  /* 0x000000011f04e824 */ /* 0x000fe200078e021b */
[----:B-----5:R-:W-:Y:S01]  /*1a20*/  @!P6 LEA R14, P0, R30, R14, 0x1 ;  /* 0x0000000e1e0ee211 */ /* 0x020fe200078008ff */
[----:B------:R-:W-:Y:S01]  /*1a30*/  @!P5 IMAD.WIDE.U32 R28, R22, R12, R20 ;  /* 0x0000000c161cd225 */ /* 0x000fe200078e0014 */
[----:B------:R-:W-:Y:S02]  /*1a40*/  LOP3.LUT R27, R33, 0x7c00, R16, 0xf8, !PT ;  /* 0x00007c00211b7812 */ /* 0x000fe400078ef810 */
[----:B------:R-:W-:Y:S01]  /*1a50*/  @!P6 LEA.HI.X R15, R30, R15, R4, 0x1, P0 ;  /* 0x0000000f1e0fe211 */ /* 0x000fe200000f0c04 */
[----:B------:R-:W-:-:S04]  /*1a60*/  IMAD.WIDE.U32 R30, R2, UR15, RZ ;  /* 0x0000000f021e7c25 */ /* 0x000fc8000f8e00ff */
[----:B------:R-:W-:Y:S01]  /*1a70*/  IMAD.IADD R24, R31, 0x1, R24 ;  /* 0x000000011f187824 */ /* 0x000fe200078e0218 */
[CC--:B------:R-:W-:Y:S01]  /*1a80*/  @!P4 LEA R16, P1, R30.reuse, R170.reuse, 0x1 ;  /* 0x000000aa1e10c211 */ /* 0x0c0fe200078208ff */
[----:B------:R-:W-:Y:S01]  /*1a90*/  @!P5 IMAD.IADD R13, R29, 0x1, R13 ;  /* 0x000000011d0dd824 */ /* 0x000fe200078e020d */
[C---:B------:R-:W-:Y:S01]  /*1aa0*/  @!P3 IADD3 R4, P0, PT, R30.reuse, UR8, RZ ;  /* 0x000000081e04bc10 */ /* 0x040fe2000ff1e0ff */
[----:B------:R-:W-:Y:S01]  /*1ab0*/  @!P6 LDGSTS.E.BYPASS.LTC128B.128 [R172+0x2000], desc[UR16][R14.64] ;  /* 0x020000000eacefae */ /* 0x000fe2000b981a10 */
[-C--:B------:R-:W-:Y:S01]  /*1ac0*/  @!P4 LEA.HI.X R17, R30, R169.reuse, R24, 0x1, P1 ;  /* 0x000000a91e11c211 */ /* 0x080fe200008f0c18 */
[----:B------:R-:W-:Y:S01]  /*1ad0*/  IMAD R21, R26, UR10, RZ ;  /* 0x0000000a1a157c24 */ /* 0x000fe2000f8e02ff */
[----:B------:R-:W-:Y:S01]  /*1ae0*/  @!P3 IADD3.X R24, PT, PT, R24, UR9, RZ, P0, !PT ;  /* 0x000000091818bc10 */ /* 0x000fe200087fe4ff */
[----:B------:R-:W-:Y:S01]  /*1af0*/  @!P6 LDGSTS.E.BYPASS.LTC128B.128 [R172+0x6000], desc[UR16][R14.64+0x80] ;  /* 0x060000800eacefae */ /* 0x000fe2000b981a10 */
[----:B------:R-:W-:Y:S01]  /*1b00*/  @!P3 LEA R30, P0, R4, R170, 0x1 ;  /* 0x000000aa041eb211 */ /* 0x000fe200078008ff */
[----:B------:R-:W-:Y:S01]  /*1b10*/  IMAD R21, R0, UR11, R21 ;  /* 0x0000000b00157c24 */ /* 0x000fe2000f8e0215 */
[----:B--2---:R-:W-:Y:S01]  /*1b20*/  @!P5 LEA R10, P1, R28, R10, 0x1 ;  /* 0x0000000a1c0ad211 */ /* 0x004fe200078208ff */
[----:B------:R2:W-:Y:S01]  /*1b30*/  @!P6 LDGSTS.E.BYPASS.LTC128B.128 [R172+0xa000], desc[UR16][R14.64+0x100] ;  /* 0x0a0001000eacefae */ /* 0x0005e2000b981a10 */
[----:B------:R-:W-:Y:S01]  /*1b40*/  @!P3 LEA.HI.X R31, R4, R169, R24, 0x1, P0 ;  /* 0x000000a9041fb211 */ /* 0x000fe200000f0c18 */
[----:B------:R-:W-:Y:S01]  /*1b50*/  IMAD.WIDE.U32 R24, R25, R2, RZ ;  /* 0x0000000219187225 */ /* 0x000fe200078e00ff */
[----:B------:R-:W-:-:S02]  /*1b60*/  @!P5 LEA.HI.X R11, R28, R11, R13, 0x1, P1 ;  /* 0x0000000b1c0bd211 */ /* 0x000fc400008f0c0d */
[----:B------:R-:W-:Y:S01]  /*1b70*/  LOP3.LUT P6, RZ, R6, 0x4, RZ, 0xc0, !PT ;  /* 0x0000000406ff7812 */ /* 0x000fe200078cc0ff */
[----:B------:R-:W-:Y:S01]  /*1b80*/  IMAD.WIDE.U32 R18, R0, UR10, R18 ;  /* 0x0000000a00127c25 */ /* 0x000fe2000f8e0012 */
[----:B------:R-:W-:Y:S01]  /*1b90*/  @!P2 LEA R4, P0, R8, R24, 0x5 ;  /* 0x000000180804a211 */ /* 0x000fe200078028ff */
[----:B------:R-:W-:Y:S01]  /*1ba0*/  @!P5 LDGSTS.E.BYPASS.LTC128B.128 [R172+0x3000], desc[UR16][R10.64] ;  /* 0x030000000aacdfae */ /* 0x000fe2000b981a10 */
[----:B------:R-:W-:Y:S01]  /*1bb0*/  SHF.R.U32.HI R0, RZ, 0x1, R6 ;  /* 0x00000001ff007819 */ /* 0x000fe20000011606 */
[----:B------:R-:W-:Y:S01]  /*1bc0*/  IMAD.IADD R12, R25, 0x1, R23 ;  /* 0x00000001190c7824 */ /* 0x000fe200078e0217 */
[----:B-1----:R-:W-:Y:S01]  /*1bd0*/  LEA R168, P1, R18, UR6, 0x1 ;  /* 0x0000000612a87c11 */ /* 0x002fe2000f8208ff */
[----:B------:R-:W-:Y:S01]  /*1be0*/  @!P5 LDGSTS.E.BYPASS.LTC128B.128 [R172+0x7000], desc[UR16][R10.64+0x80] ;  /* 0x070000800aacdfae */ /* 0x000fe2000b981a10 */
[----:B------:R-:W-:Y:S02]  /*1bf0*/  IMAD.IADD R21, R19, 0x1, R21 ;  /* 0x0000000113157824 */ /* 0x000fe400078e0215 */
[----:B------:R-:W-:Y:S01]  /*1c00*/  @!P2 LEA.HI.X R8, R8, R12, R9, 0x5, P0 ;  /* 0x0000000c0808a211 */ /* 0x000fe200000f2c09 */
[----:B------:R1:W-:Y:S01]  /*1c10*/  @!P5 LDGSTS.E.BYPASS.LTC128B.128 [R172+0xb000], desc[UR16][R10.64+0x100] ;  /* 0x0b0001000aacdfae */ /* 0x0003e2000b981a10 */
[----:B------:R-:W-:-:S02]  /*1c20*/  LOP3.LUT R9, R132, 0x38, R7, 0xf8, !PT ;  /* 0x0000003884097812 */ /* 0x000fc400078ef807 */
[----:B------:R-:W-:Y:S01]  /*1c30*/  LEA.HI.X R167, R18, UR7, R21, 0x1, P1 ;  /* 0x0000000712a77c11 */ /* 0x000fe200088f0c15 */
[----:B------:R-:W-:Y:S01]  /*1c40*/  @!P4 LDGSTS.E.BYPASS.LTC128B.128 [R172+0xc000], desc[UR16][R16.64] ;  /* 0x0c00000010accfae */ /* 0x000fe2000b981a10 */
[C---:B------:R-:W-:Y:S02]  /*1c50*/  LOP3.LUT R0, R9.reuse, 0x8, R0, 0x78, !PT ;  /* 0x0000000809007812 */ /* 0x040fe400078e7800 */
[----:B------:R-:W-:Y:S01]  /*1c60*/  LOP3.LUT R9, R9, 0x8, R6, 0x78, !PT ;  /* 0x0000000809097812 */ /* 0x000fe200078e7806 */
[----:B------:R-:W-:Y:S02]  /*1c70*/  @!P4 LDGSTS.E.BYPASS.LTC128B.128 [R172+0xe000], desc[UR16][R16.64+0x80] ;  /* 0x0e00008010accfae */ /* 0x000fe4000b981a10 */
[----:B------:R-:W-:Y:S01]  /*1c80*/  IMAD.IADD R27, R0, 0x1, R27 ;  /* 0x00000001001b7824 */ /* 0x000fe200078e021b */
[----:B--2---:R-:W-:Y:S01]  /*1c90*/  @!P2 LEA R14, P0, R4, R168, 0x1 ;  /* 0x000000a8040ea211 */ /* 0x004fe200078008ff */
[----:B------:R2:W-:Y:S01]  /*1ca0*/  @!P4 LDGSTS.E.BYPASS.LTC128B.128 [R172+0x10000], desc[UR16][R16.64+0x100] ;  /* 0x1000010010accfae */ /* 0x0005e2000b981a10 */
[----:B------:R-:W-:-:S02]  /*1cb0*/  IMAD R90, R9, 0x2, R90 ;  /* 0x00000002095a7824 */ /* 0x000fc400078e025a */
[----:B------:R-:W-:Y:S01]  /*1cc0*/  @!P2 LEA.HI.X R15, R4, R167, R8, 0x1, P0 ;  /* 0x000000a7040fa211 */ /* 0x000fe200000f0c08 */
[----:B------:R-:W-:Y:S01]  /*1cd0*/  @!P3 LDGSTS.E.BYPASS.LTC128B.128 [R172+0xd000], desc[UR16][R30.64] ;  /* 0x0d0000001eacbfae */ /* 0x000fe2000b981a10 */
[----:B------:R-:W-:Y:S01]  /*1ce0*/  LEA R81, R27, UR5, 0x1 ;  /* 0x000000051b517c11 */ /* 0x000fe2000f8e08ff */
[----:B------:R-:W-:Y:S01]  /*1cf0*/  VIADD R89, R90, UR5 ;  /* 0x000000055a597c36 */ /* 0x000fe20008000000 */
[----:B------:R-:W-:Y:S01]  /*1d00*/  LOP3.LUT P0, RZ, R6, 0x2, RZ, 0xc0, !PT ;  /* 0x0000000206ff7812 */ /* 0x000fe2000780c0ff */
[----:B------:R-:W-:Y:S01]  /*1d10*/  @!P3 LDGSTS.E.BYPASS.LTC128B.128 [R172+0xf000], desc[UR16][R30.64+0x80] ;  /* 0x0f0000801eacbfae */ /* 0x000fe2000b981a10 */
[----:B------:R-:W-:Y:S02]  /*1d20*/  IMAD.MOV.U32 R4, RZ, RZ, 0x40 ;  /* 0x00000040ff047424 */ /* 0x000fe400078e00ff */
[----:B------:R-:W-:Y:S01]  /*1d30*/  SEL R84, R84, 0xffffffe0, !P0 ;  /* 0xffffffe054547807 */ /* 0x000fe20004000000 */
[----:B------:R-:W-:Y:S02]  /*1d40*/  @!P3 LDGSTS.E.BYPASS.LTC128B.128 [R172+0x11000], desc[UR16][R30.64+0x100] ;  /* 0x110001001eacbfae */ /* 0x000fe4000b981a10 */
[----:B------:R-:W-:-:S02]  /*1d50*/  SEL R4, R4, 0xffffffc0, !P6 ;  /* 0xffffffc004047807 */ /* 0x000fc40007000000 */
[----:B------:R-:W0:Y:S01]  /*1d60*/  LDGDEPBAR ;  /* 0x00000000000079af */ /* 0x000e220000000000 */
[C---:B-1----:R-:W-:Y:S01]  /*1d70*/  @!P4 LEA R10, P1, R24.reuse, R168, 0x1 ;  /* 0x000000a8180ac211 */ /* 0x042fe200078208ff */
[--C-:B------:R-:W-:Y:S02]  /*1d80*/  IMAD.IADD R80, R81, 0x1, R84.reuse ;  /* 0x0000000151507824 */ /* 0x100fe400078e0254 */
[----:B------:R-:W-:Y:S01]  /*1d90*/  IMAD.IADD R88, R89, 0x1, R84 ;  /* 0x0000000159587824 */ /* 0x000fe200078e0254 */
[----:B------:R-:W-:Y:S01]  /*1da0*/  @!P4 LEA.HI.X R11, R24, R167, R12, 0x1, P1 ;  /* 0x000000a7180bc211 */ /* 0x000fe200008f0c0c */
[--C-:B------:R-:W-:Y:S02]  /*1db0*/  IMAD.IADD R91, R81, 0x1, R4.reuse ;  /* 0x00000001515b7824 */ /* 0x100fe400078e0204 */
[----:B------:R-:W-:Y:S02]  /*1dc0*/  IMAD.IADD R89, R89, 0x1, R4 ;  /* 0x0000000159597824 */ /* 0x000fe400078e0204 */
[----:B------:R-:W-:-:S02]  /*1dd0*/  IMAD.IADD R86, R84, 0x1, R91 ;  /* 0x0000000154567824 */ /* 0x000fc400078e025b */
[----:B------:R-:W-:Y:S01]  /*1de0*/  IMAD.IADD R85, R84, 0x1, R89 ;  /* 0x0000000154557824 */ /* 0x000fe200078e0259 */
[----:B------:R-:W-:-:S04]  /*1df0*/  DEPBAR.LE SB0, 0x0 ;  /* 0x000080000000791a */ /* 0x000fc80000000000 */
[----:B------:R-:W-:Y:S06]  /*1e00*/  BAR.SYNC.DEFER_BLOCKING 0x0 ;  /* 0x0000000000007b1d */ /* 0x000fec0000010000 */
[----:B------:R-:W-:Y:S01]  /*1e10*/  @!PT LDS RZ, [RZ] ;  /* 0x00000000fffff984 */ /* 0x000fe20000000800 */
[----:B------:R-:W-:Y:S01]  /*1e20*/  @!PT LDS RZ, [RZ] ;  /* 0x00000000fffff984 */ /* 0x000fe20000000800 */
[----:B------:R-:W-:Y:S01]  /*1e30*/  @!PT LDS RZ, [RZ] ;  /* 0x00000000fffff984 */ /* 0x000fe20000000800 */
[----:B------:R-:W-:Y:S04]  /*1e40*/  @!P4 LDGSTS.E.BYPASS.LTC128B.128 [R172+0x12000], desc[UR16][R10.64] ;  /* 0x120000000aaccfae */ /* 0x000fe8000b981a10 */
[----:B------:R-:W-:Y:S04]  /*1e50*/  @!P4 LDGSTS.E.BYPASS.LTC128B.128 [R172+0x14000], desc[UR16][R10.64+0x80] ;  /* 0x140000800aaccfae */ /* 0x000fe8000b981a10 */
[----:B------:R1:W-:Y:S04]  /*1e60*/  @!P4 LDGSTS.E.BYPASS.LTC128B.128 [R172+0x16000], desc[UR16][R10.64+0x100] ;  /* 0x160001000aaccfae */ /* 0x0003e8000b981a10 */
[----:B------:R-:W-:Y:S04]  /*1e70*/  @P4 STS.128 [R172+0x12000], RZ ;  /* 0x012000ffac004388 */ /* 0x000fe80000000c00 */
[----:B------:R-:W-:Y:S04]  /*1e80*/  @P4 STS.128 [R172+0x14000], RZ ;  /* 0x014000ffac004388 */ /* 0x000fe80000000c00 */
[----:B------:R-:W-:Y:S04]  /*1e90*/  @P4 STS.128 [R172+0x16000], RZ ;  /* 0x016000ffac004388 */ /* 0x000fe80000000c00 */
[----:B------:R-:W-:Y:S04]  /*1ea0*/  @P2 STS.128 [R172+0x13000], RZ ;  /* 0x013000ffac002388 */ /* 0x000fe80000000c00 */
[----:B------:R-:W-:Y:S04]  /*1eb0*/  @P2 STS.128 [R172+0x15000], RZ ;  /* 0x015000ffac002388 */ /* 0x000fe80000000c00 */
[----:B------:R-:W-:Y:S04]  /*1ec0*/  @P2 STS.128 [R172+0x17000], RZ ;  /* 0x017000ffac002388 */ /* 0x000fe80000000c00 */
[----:B------:R-:W-:Y:S01]  /*1ed0*/  @!PT LDS RZ, [RZ] ;  /* 0x00000000fffff984 */ /* 0x000fe20000000800 */
[----:B------:R-:W-:Y:S01]  /*1ee0*/  @!PT LDS RZ, [RZ] ;  /* 0x00000000fffff984 */ /* 0x000fe20000000800 */
[----:B------:R-:W-:Y:S01]  /*1ef0*/  @!PT LDS RZ, [RZ] ;  /* 0x00000000fffff984 */ /* 0x000fe20000000800 */
[----:B------:R-:W-:Y:S04]  /*1f00*/  @!P2 LDGSTS.E.BYPASS.LTC128B.128 [R172+0x13000], desc[UR16][R14.64] ;  /* 0x130000000eacafae */ /* 0x000fe8000b981a10 */
[----:B------:R-:W-:Y:S04]  /*1f10*/  @!P2 LDGSTS.E.BYPASS.LTC128B.128 [R172+0x15000], desc[UR16][R14.64+0x80] ;  /* 0x150000800eacafae */ /* 0x000fe8000b981a10 */
[----:B------:R3:W-:Y:S04]  /*1f20*/  @!P2 LDGSTS.E.BYPASS.LTC128B.128 [R172+0x17000], desc[UR16][R14.64+0x100] ;  /* 0x170001000eacafae */ /* 0x0007e8000b981a10 */
[----:B------:R-:W-:Y:S04]  /*1f30*/  LDSM.16.M88.4 R44, [R81] ;  /* 0x00000000512c783b */ /* 0x000fe80000000200 */
[----:B--2---:R-:W2:Y:S04]  /*1f40*/  LDSM.16.M88.4 R16, [R90+UR5+0xc000] ;  /* 0x00c000055a10783b */ /* 0x004ea80008000200 */
[----:B------:R-:W4:Y:S04]  /*1f50*/  LDSM.16.M88.4 R60, [R90+UR5+0xc800] ;  /* 0x00c800055a3c783b */ /* 0x000f280008000200 */
[----:B------:R-:W5:Y:S04]  /*1f60*/  LDSM.16.M88.4 R52, [R90+UR5+0xd000] ;  /* 0x00d000055a34783b */ /* 0x000f680008000200 */
[----:B------:R-:W5:Y:S04]  /*1f70*/  LDSM.16.M88.4 R24, [R90+UR5+0xd800] ;  /* 0x00d800055a18783b */ /* 0x000f680008000200 */
[----:B-1----:R-:W-:Y:S04]  /*1f80*/  LDSM.16.M88.4 R8, [R80] ;  /* 0x000000005008783b */ /* 0x002fe80000000200 */
[----:B------:R-:W1:Y:S04]  /*1f90*/  LDSM.16.M88.4 R72, [R88+0xc000] ;  /* 0x00c000005848783b */ /* 0x000e680000000200 */
[----:B------:R-:W1:Y:S04]  /*1fa0*/  LDSM.16.M88.4 R68, [R88+0xc800] ;  /* 0x00c800005844783b */ /* 0x000e680000000200 */
[----:B------:R-:W1:Y:S04]  /*1fb0*/  LDSM.16.M88.4 R32, [R88+0xd000] ;  /* 0x00d000005820783b */ /* 0x000e680000000200 */
[----:B---3--:R-:W3:Y:S04]  /*1fc0*/  LDSM.16.M88.4 R12, [R88+0xd800] ;  /* 0x00d80000580c783b */ /* 0x008ee80000000200 */
[----:B------:R-:W-:Y:S01]  /*1fd0*/  LDSM.16.M88.4 R36, [R91] ;  /* 0x000000005b24783b */ /* 0x000fe20000000200 */
[C---:B--2---:R-:W-:Y:S03]  /*1fe0*/  HMMA.16816.F32 R20, R44.reuse, R16, RZ ;  /* 0x000000102c14723c */ /* 0x044fe600000018ff */
[----:B------:R-:W2:Y:S04]  /*1ff0*/  LDSM.16.M88.4 R40, [R89+0xc000] ;  /* 0x00c000005928783b */ /* 0x000ea80000000200 */
[----:B------:R-:W2:Y:S01]  /*2000*/  LDSM.16.M88.4 R28, [R89+0xc800] ;  /* 0x00c80000591c783b */ /* 0x000ea20000000200 */
[C---:B----4-:R-:W-:Y:S03]  /*2010*/  HMMA.16816.F32 R64, R44.reuse, R60, RZ ;  /* 0x0000003c2c40723c */ /* 0x050fe600000018ff */
[----:B------:R-:W-:Y:S04]  /*2020*/  LDSM.16.M88.4 R76, [R85+0xd000] ;  /* 0x00d00000554c783b */ /* 0x000fe80000000200 */
[----:B------:R-:W0:Y:S01]  /*2030*/  LDGDEPBAR ;  /* 0x00000000000079af */ /* 0x000e220000000000 */
[C---:B------:R-:W-:Y:S08]  /*2040*/  HMMA.16816.F32 R16, R44.reuse, R18, RZ ;  /* 0x000000122c10723c */ /* 0x040ff000000018ff */
[C---:B------:R-:W-:Y:S08]  /*2050*/  HMMA.16816.F32 R60, R44.reuse, R62, RZ ;  /* 0x0000003e2c3c723c */ /* 0x040ff000000018ff */
[C---:B-----5:R-:W-:Y:S08]  /*2060*/  HMMA.16816.F32 R56, R44.reuse, R52, RZ ;  /* 0x000000342c38723c */ /* 0x060ff000000018ff */
[C---:B------:R-:W-:Y:S08]  /*2070*/  HMMA.16816.F32 R52, R44.reuse, R54, RZ ;  /* 0x000000362c34723c */ /* 0x040ff000000018ff */
[C---:B------:R-:W-:Y:S08]  /*2080*/  HMMA.16816.F32 R48, R44.reuse, R24, RZ ;  /* 0x000000182c30723c */ /* 0x040ff000000018ff */
[----:B------:R-:W-:Y:S01]  /*2090*/  HMMA.16816.F32 R44, R44, R26, RZ ;  /* 0x0000001a2c2c723c */ /* 0x000fe200000018ff */
[----:B------:R-:W4:Y:S07]  /*20a0*/  LDSM.16.M88.4 R24, [R89+0xd000] ;  /* 0x00d000005918783b */ /* 0x000f2e0000000200 */
[C---:B-1----:R-:W-:Y:S08]  /*20b0*/  HMMA.16816.F32 R20, R8.reuse, R72, R20 ;  /* 0x000000480814723c */ /* 0x042ff00000001814 */
[C---:B------:R-:W-:Y:S01]  /*20c0*/  HMMA.16816.F32 R16, R8.reuse, R74, R16 ;  /* 0x0000004a0810723c */ /* 0x040fe20000001810 */
[----:B------:R-:W-:Y:S07]  /*20d0*/  LDSM.16.M88.4 R72, [R90+UR5+0xe800] ;  /* 0x00e800055a48783b */ /* 0x000fee0008000200 */
[C---:B------:R-:W-:Y:S08]  /*20e0*/  HMMA.16816.F32 R64, R8.reuse, R68, R64 ;  /* 0x000000440840723c */ /* 0x040ff00000001840 */
[C---:B------:R-:W-:Y:S01]  /*20f0*/  HMMA.16816.F32 R60, R8.reuse, R70, R60 ;  /* 0x00000046083c723c */ /* 0x040fe2000000183c */
[----:B------:R-:W1:Y:S07]  /*2100*/  LDSM.16.M88.4 R68, [R89+0xd800] ;  /* 0x00d800005944783b */ /* 0x000e6e0000000200 */
[C---:B------:R-:W-:Y:S08]  /*2110*/  HMMA.16816.F32 R56, R8.reuse, R32, R56 ;  /* 0x000000200838723c */ /* 0x040ff00000001838 */
[C---:B------:R-:W-:Y:S01]  /*2120*/  HMMA.16816.F32 R52, R8.reuse, R34, R52 ;  /* 0x000000220834723c */ /* 0x040fe20000001834 */
[----:B------:R-:W-:Y:S07]  /*2130*/  LDSM.16.M88.4 R32, [R85+0xc000] ;  /* 0x00c000005520783b */ /* 0x000fee0000000200 */
[C---:B---3--:R-:W-:Y:S08]  /*2140*/  HMMA.16816.F32 R48, R8.reuse, R12, R48 ;  /* 0x0000000c0830723c */ /* 0x048ff00000001830 */
[----:B------:R-:W-:Y:S01]  /*2150*/  HMMA.16816.F32 R44, R8, R14, R44 ;  /* 0x0000000e082c723c */ /* 0x000fe2000000182c */
[----:B------:R-:W3:Y:S04]  /*2160*/  LDSM.16.M88.4 R8, [R86] ;  /* 0x000000005608783b */ /* 0x000ee80000000200 */
[----:B------:R-:W5:Y:S03]  /*2170*/  LDSM.16.M88.4 R12, [R85+0xc800] ;  /* 0x00c80000550c783b */ /* 0x000f660000000200 */
[C---:B--2---:R-:W-:Y:S08]  /*2180*/  HMMA.16816.F32 R20, R36.reuse, R40, R20 ;  /* 0x000000282414723c */ /* 0x044ff00000001814 */
[C---:B------:R-:W-:Y:S01]  /*2190*/  HMMA.16816.F32 R16, R36.reuse, R42, R16 ;  /* 0x0000002a2410723c */ /* 0x040fe20000001810 */
[----:B------:R-:W2:Y:S07]  /*21a0*/  LDSM.16.M88.4 R40, [R85+0xd800] ;  /* 0x00d800005528783b */ /* 0x000eae0000000200 */
[C---:B------:R-:W-:Y:S08]  /*21b0*/  HMMA.16816.F32 R64, R36.reuse, R28, R64 ;  /* 0x0000001c2440723c */ /* 0x040ff00000001840 */
[C---:B------:R-:W-:Y:S01]  /*21c0*/  HMMA.16816.F32 R60, R36.reuse, R30, R60 ;  /* 0x0000001e243c723c */ /* 0x040fe2000000183c */
[----:B------:R-:W-:Y:S07]  /*21d0*/  LDSM.16.M88.4 R28, [R90+UR5+0xe000] ;  /* 0x00e000055a1c783b */ /* 0x000fee0008000200 */
[C---:B----4-:R-:W-:Y:S08]  /*21e0*/  HMMA.16816.F32 R56, R36.reuse, R24, R56 ;  /* 0x000000182438723c */ /* 0x050ff00000001838 */
[C---:B------:R-:W-:Y:S01]  /*21f0*/  HMMA.16816.F32 R52, R36.reuse, R26, R52 ;  /* 0x0000001a2434723c */ /* 0x040fe20000001834 */
[----:B------:R-:W4:Y:S07]  /*2200*/  LDSM.16.M88.4 R24, [R81+0x4000] ;  /* 0x004000005118783b */ /* 0x000f2e0000000200 */
[C---:B-1----:R-:W-:Y:S08]  /*2210*/  HMMA.16816.F32 R48, R36.reuse, R68, R48 ;  /* 0x000000442430723c */ /* 0x042ff00000001830 */
[----:B------:R-:W-:Y:S01]  /*2220*/  HMMA.16816.F32 R44, R36, R70, R44 ;  /* 0x00000046242c723c */ /* 0x000fe2000000182c */
[----:B------:R-:W1:Y:S04]  /*2230*/  LDSM.16.M88.4 R68, [R90+UR5+0xf000] ;  /* 0x00f000055a44783b */ /* 0x000e680008000200 */
[----:B------:R-:W-:Y:S03]  /*2240*/  LDSM.16.M88.4 R36, [R80+0x4000] ;  /* 0x004000005024783b */ /* 0x000fe60000000200 */
[C---:B---3--:R-:W-:Y:S08]  /*2250*/  HMMA.16816.F32 R20, R8.reuse, R32, R20 ;  /* 0x000000200814723c */ /* 0x048ff00000001814 */
[C---:B------:R-:W-:Y:S01]  /*2260*/  HMMA.16816.F32 R16, R8.reuse, R34, R16 ;  /* 0x000000220810723c */ /* 0x040fe20000001810 */
[----:B------:R-:W3:Y:S07]  /*2270*/  LDSM.16.M88.4 R32, [R90+UR5+0xf800] ;  /* 0x00f800055a20783b */ /* 0x000eee0008000200 */
[C---:B-----5:R-:W-:Y:S08]  /*2280*/  HMMA.16816.F32 R64, R8.reuse, R12, R64 ;  /* 0x0000000c0840723c */ /* 0x060ff00000001840 */
[C---:B------:R-:W-:Y:S01]  /*2290*/  HMMA.16816.F32 R60, R8.reuse, R14, R60 ;  /* 0x0000000e083c723c */ /* 0x040fe2000000183c */
[----:B------:R-:W5:Y:S07]  /*22a0*/  LDSM.16.M88.4 R12, [R88+0xe000] ;  /* 0x00e00000580c783b */ /* 0x000f6e0000000200 */
[C---:B------:R-:W-:Y:S08]  /*22b0*/  HMMA.16816.F32 R56, R8.reuse, R76, R56 ;  /* 0x0000004c0838723c */ /* 0x040ff00000001838 */
[C---:B------:R-:W-:Y:S01]  /*22c0*/  HMMA.16816.F32 R52, R8.reuse, R78, R52 ;  /* 0x0000004e0834723c */ /* 0x040fe20000001834 */
[----:B------:R-:W-:Y:S07]  /*22d0*/  LDSM.16.M88.4 R76, [R88+0x10800] ;  /* 0x01080000584c783b */ /* 0x000fee0000000200 */
[C---:B--2---:R-:W-:Y:S08]  /*22e0*/  HMMA.16816.F32 R48, R8.reuse, R40, R48 ;  /* 0x000000280830723c */ /* 0x044ff00000001830 */
[----:B------:R-:W-:Y:S01]  /*22f0*/  HMMA.16816.F32 R44, R8, R42, R44 ;  /* 0x0000002a082c723c */ /* 0x000fe2000000182c */
[----:B------:R-:W2:Y:S04]  /*2300*/  LDSM.16.M88.4 R8, [R88+0xe800] ;  /* 0x00e800005808783b */ /* 0x000ea80000000200 */
[----:B------:R-:W-:Y:S03]  /*2310*/  LDSM.16.M88.4 R40, [R88+0xf800] ;  /* 0x00f800005828783b */ /* 0x000fe60000000200 */
[C---:B----4-:R-:W-:Y:S08]  /*2320*/  HMMA.16816.F32 R20, R24.reuse, R28, R20 ;  /* 0x0000001c1814723c */ /* 0x050ff00000001814 */
[C---:B------:R-:W-:Y:S01]  /*2330*/  HMMA.16816.F32 R16, R24.reuse, R30, R16 ;  /* 0x0000001e1810723c */ /* 0x040fe20000001810 */
[----:B------:R-:W4:Y:S07]  /*2340*/  LDSM.16.M88.4 R28, [R88+0xf000] ;  /* 0x00f00000581c783b */ /* 0x000f2e0000000200 */
[C---:B------:R-:W-:Y:S08]  /*2350*/  HMMA.16816.F32 R64, R24.reuse, R72, R64 ;  /* 0x000000481840723c */ /* 0x040ff00000001840 */
[C---:B------:R-:W-:Y:S01]  /*2360*/  HMMA.16816.F32 R60, R24.reuse, R74, R60 ;  /* 0x0000004a183c723c */ /* 0x040fe2000000183c */
[----:B------:R-:W-:Y:S07]  /*2370*/  LDSM.16.M88.4 R72, [R85+0xe000] ;  /* 0x00e000005548783b */ /* 0x000fee0000000200 */
[C---:B-1----:R-:W-:Y:S08]  /*2380*/  HMMA.16816.F32 R56, R24.reuse, R68, R56 ;  /* 0x000000441838723c */ /* 0x042ff00000001838 */
[C---:B------:R-:W-:Y:S01]  /*2390*/  HMMA.16816.F32 R52, R24.reuse, R70, R52 ;  /* 0x000000461834723c */ /* 0x040fe20000001834 */
[----:B------:R-:W-:Y:S07]  /*23a0*/  LDSM.16.M88.4 R68, [R85+0xf800] ;  /* 0x00f800005544783b */ /* 0x000fee0000000200 */
[C---:B---3--:R-:W-:Y:S08]  /*23b0*/  HMMA.16816.F32 R48, R24.reuse, R32, R48 ;  /* 0x000000201830723c */ /* 0x048ff00000001830 */
[----:B------:R-:W-:Y:S01]  /*23c0*/  HMMA.16816.F32 R44, R24, R34, R44 ;  /* 0x00000022182c723c */ /* 0x000fe2000000182c */
[----:B------:R-:W-:Y:S04]  /*23d0*/  LDSM.16.M88.4 R24, [R89+0xe000] ;  /* 0x00e000005918783b */ /* 0x000fe80000000200 */
[----:B------:R-:W-:Y:S03]  /*23e0*/  LDSM.16.M88.4 R32, [R89+0xf000] ;  /* 0x00f000005920783b */ /* 0x000fe60000000200 */
[C---:B-----5:R-:W-:Y:S08]  /*23f0*/  HMMA.16816.F32 R20, R36.reuse, R12, R20 ;  /* 0x0000000c2414723c */ /* 0x060ff00000001814 */
[C---:B------:R-:W-:Y:S01]  /*2400*/  HMMA.16816.F32 R16, R36.reuse, R14, R16 ;  /* 0x0000000e2410723c */ /* 0x040fe20000001810 */
[----:B------:R-:W1:Y:S07]  /*2410*/  LDSM.16.M88.4 R12, [R91+0x4000] ;  /* 0x004000005b0c783b */ /* 0x000e6e0000000200 */
[C---:B--2---:R-:W-:Y:S08]  /*2420*/  HMMA.16816.F32 R64, R36.reuse, R8, R64 ;  /* 0x000000082440723c */ /* 0x044ff00000001840 */
[C---:B------:R-:W-:Y:S01]  /*2430*/  HMMA.16816.F32 R60, R36.reuse, R10, R60 ;  /* 0x0000000a243c723c */ /* 0x040fe2000000183c */
[----:B------:R-:W2:Y:S07]  /*2440*/  LDSM.16.M88.4 R8, [R89+0xe800] ;  /* 0x00e800005908783b */ /* 0x000eae0000000200 */
[C---:B----4-:R-:W-:Y:S08]  /*2450*/  HMMA.16816.F32 R56, R36.reuse, R28, R56 ;  /* 0x0000001c2438723c */ /* 0x050ff00000001838 */
[C---:B------:R-:W-:Y:S01]  /*2460*/  HMMA.16816.F32 R52, R36.reuse, R30, R52 ;  /* 0x0000001e2434723c */ /* 0x040fe20000001834 */
[----:B------:R-:W3:Y:S07]  /*2470*/  LDSM.16.M88.4 R28, [R89+0xf800] ;  /* 0x00f80000591c783b */ /* 0x000eee0000000200 */
[C---:B------:R-:W-:Y:S08]  /*2480*/  HMMA.16816.F32 R48, R36.reuse, R40, R48 ;  /* 0x000000282430723c */ /* 0x040ff00000001830 */
[----:B------:R-:W-:Y:S01]  /*2490*/  HMMA.16816.F32 R44, R36, R42, R44 ;  /* 0x0000002a242c723c */ /* 0x000fe2000000182c */
[----:B------:R-:W-:Y:S04]  /*24a0*/  LDSM.16.M88.4 R40, [R86+0x4000] ;  /* 0x004000005628783b */ /* 0x000fe80000000200 */
[----:B------:R-:W-:Y:S03]  /*24b0*/  LDSM.16.M88.4 R36, [R90+UR5+0x10000] ;  /* 0x010000055a24783b */ /* 0x000fe60008000200 */
[C---:B-1----:R-:W-:Y:S08]  /*24c0*/  HMMA.16816.F32 R20, R12.reuse, R24, R20 ;  /* 0x000000180c14723c */ /* 0x042ff00000001814 */
[C---:B------:R-:W-:Y:S01]  /*24d0*/  HMMA.16816.F32 R16, R12.reuse, R26, R16 ;  /* 0x0000001a0c10723c */ /* 0x040fe20000001810 */
[----:B------:R-:W1:Y:S07]  /*24e0*/  LDSM.16.M88.4 R24, [R85+0xe800] ;  /* 0x00e800005518783b */ /* 0x000e6e0000000200 */
[C---:B--2---:R-:W-:Y:S08]  /*24f0*/  HMMA.16816.F32 R64, R12.reuse, R8, R64 ;  /* 0x000000080c40723c */ /* 0x044ff00000001840 */
[C---:B------:R-:W-:Y:S01]  /*2500*/  HMMA.16816.F32 R60, R12.reuse, R10, R60 ;  /* 0x0000000a0c3c723c */ /* 0x040fe2000000183c */
[----:B------:R-:W2:Y:S07]  /*2510*/  LDSM.16.M88.4 R8, [R85+0xf000] ;  /* 0x00f000005508783b */ /* 0x000eae0000000200 */
[C---:B------:R-:W-:Y:S08]  /*2520*/  HMMA.16816.F32 R56, R12.reuse, R32, R56 ;  /* 0x000000200c38723c */ /* 0x040ff00000001838 */
[C---:B------:R-:W-:Y:S01]  /*2530*/  HMMA.16816.F32 R52, R12.reuse, R34, R52 ;  /* 0x000000220c34723c */ /* 0x040fe20000001834 */
[----:B------:R-:W-:Y:S07]  /*2540*/  LDSM.16.M88.4 R32, [R90+UR5+0x10800] ;  /* 0x010800055a20783b */ /* 0x000fee0008000200 */
[C---:B---3--:R-:W-:Y:S08]  /*2550*/  HMMA.16816.F32 R48, R12.reuse, R28, R48 ;  /* 0x0000001c0c30723c */ /* 0x048ff00000001830 */
[----:B------:R-:W-:Y:S01]  /*2560*/  HMMA.16816.F32 R44, R12, R30, R44 ;  /* 0x0000001e0c2c723c */ /* 0x000fe2000000182c */
[----:B------:R-:W3:Y:S04]  /*2570*/  LDSM.16.M88.4 R12, [R81+0x8000] ;  /* 0x00800000510c783b */ /* 0x000ee80000000200 */
[----:B------:R-:W-:Y:S03]  /*2580*/  LDSM.16.M88.4 R28, [R90+UR5+0x11000] ;  /* 0x011000055a1c783b */ /* 0x000fe60008000200 */
[C---:B-1----:R-:W-:Y:S01]  /*2590*/  HMMA.16816.F32 R64, R40.reuse, R24, R64 ;  /* 0x000000182840723c */ /* 0x042fe20000001840 */
[----:B------:R-:W-:Y:S07]  /*25a0*/  LDSM.16.M88.4 R80, [R80+0x8000] ;  /* 0x008000005050783b */ /* 0x000fee0000000200 */
[C---:B------:R-:W-:Y:S01]  /*25b0*/  HMMA.16816.F32 R60, R40.reuse, R26, R60 ;  /* 0x0000001a283c723c */ /* 0x040fe2000000183c */
[----:B------:R-:W1:Y:S07]  /*25c0*/  LDSM.16.M88.4 R24, [R90+UR5+0x11800] ;  /* 0x011800055a18783b */ /* 0x000e6e0008000200 */
[C---:B--2---:R-:W-:Y:S08]  /*25d0*/  HMMA.16816.F32 R56, R40.reuse, R8, R56 ;  /* 0x000000082838723c */ /* 0x044ff00000001838 */
[C---:B------:R-:W-:Y:S01]  /*25e0*/  HMMA.16816.F32 R52, R40.reuse, R10, R52 ;  /* 0x0000000a2834723c */ /* 0x040fe20000001834 */
[----:B------:R-:W2:Y:S07]  /*25f0*/  LDSM.16.M88.4 R8, [R88+0x10000] ;  /* 0x010000005808783b */ /* 0x000eae0000000200 */
[C---:B------:R-:W-:Y:S08]  /*2600*/  HMMA.16816.F32 R20, R40.reuse, R72, R20 ;  /* 0x000000482814723c */ /* 0x040ff00000001814 */
[C---:B------:R-:W-:Y:S01]  /*2610*/  HMMA.16816.F32 R16, R40.reuse, R74, R16 ;  /* 0x0000004a2810723c */ /* 0x040fe20000001810 */
[----:B------:R-:W-:Y:S07]  /*2620*/  LDSM.16.M88.4 R72, [R88+0x11000] ;  /* 0x011000005848783b */ /* 0x000fee0000000200 */
[C---:B------:R-:W-:Y:S08]  /*2630*/  HMMA.16816.F32 R48, R40.reuse, R68, R48 ;  /* 0x000000442830723c */ /* 0x040ff00000001830 */
[----:B------:R-:W-:Y:S01]  /*2640*/  HMMA.16816.F32 R44, R40, R70, R44 ;  /* 0x00000046282c723c */ /* 0x000fe2000000182c */
[----:B------:R-:W4:Y:S04]  /*2650*/  LDSM.16.M88.4 R68, [R88+0x11800] ;  /* 0x011800005844783b */ /* 0x000f280000000200 */
[----:B------:R-:W-:Y:S03]  /*2660*/  LDSM.16.M88.4 R40, [R91+0x8000] ;  /* 0x008000005b28783b */ /* 0x000fe60000000200 */
[C---:B---3--:R-:W-:Y:S08]  /*2670*/  HMMA.16816.F32 R20, R12.reuse, R36, R20 ;  /* 0x000000240c14723c */ /* 0x048ff00000001814 */
[C---:B------:R-:W-:Y:S01]  /*2680*/  HMMA.16816.F32 R16, R12.reuse, R38, R16 ;  /* 0x000000260c10723c */ /* 0x040fe20000001810 */
[----:B------:R-:W3:Y:S07]  /*2690*/  LDSM.16.M88.4 R36, [R89+0x10000] ;  /* 0x010000005924783b */ /* 0x000eee0000000200 */
[C---:B-1----:R-:W-:Y:S08]  /*26a0*/  HMMA.16816.F32 R48, R12.reuse, R24, R48 ;  /* 0x000000180c30723c */ /* 0x042ff00000001830 */
[C---:B------:R-:W-:Y:S01]  /*26b0*/  HMMA.16816.F32 R44, R12.reuse, R26, R44 ;  /* 0x0000001a0c2c723c */ /* 0x040fe2000000182c */
[----:B------:R-:W1:Y:S07]  /*26c0*/  LDSM.16.M88.4 R24, [R89+0x11800] ;  /* 0x011800005918783b */ /* 0x000e6e0000000200 */
[C---:B------:R-:W-:Y:S08]  /*26d0*/  HMMA.16816.F32 R56, R12.reuse, R28, R56 ;  /* 0x0000001c0c38723c */ /* 0x040ff00000001838 */
[C---:B------:R-:W-:Y:S01]  /*26e0*/  HMMA.16816.F32 R52, R12.reuse, R30, R52 ;  /* 0x0000001e0c34723c */ /* 0x040fe20000001834 */
[----:B------:R-:W5:Y:S07]  /*26f0*/  LDSM.16.M88.4 R28, [R89+0x11000] ;  /* 0x01100000591c783b */ /* 0x000f6e0000000200 */
[C---:B------:R-:W-:Y:S08]  /*2700*/  HMMA.16816.F32 R64, R12.reuse, R32, R64 ;  /* 0x000000200c40723c */ /* 0x040ff00000001840 */
[----:B------:R-:W-:Y:S01]  /*2710*/  HMMA.16816.F32 R60, R12, R34, R60 ;  /* 0x000000220c3c723c */ /* 0x000fe2000000183c */
[----:B------:R-:W-:Y:S04]  /*2720*/  LDSM.16.M88.4 R12, [R86+0x8000] ;  /* 0x00800000560c783b */ /* 0x000fe80000000200 */
[----:B------:R-:W-:Y:S03]  /*2730*/  LDSM.16.M88.4 R32, [R89+0x10800] ;  /* 0x010800005920783b */ /* 0x000fe60000000200 */
[C---:B--2---:R-:W-:Y:S08]  /*2740*/  HMMA.16816.F32 R20, R80.reuse, R8, R20 ;  /* 0x000000085014723c */ /* 0x044ff00000001814 */
[C---:B------:R-:W-:Y:S01]  /*2750*/  HMMA.16816.F32 R16, R80.reuse, R10, R16 ;  /* 0x0000000a5010723c */ /* 0x040fe20000001810 */
[----:B------:R-:W2:Y:S07]  /*2760*/  LDSM.16.M88.4 R8, [R85+0x10000] ;  /* 0x010000005508783b */ /* 0x000eae0000000200 */
[C---:B----4-:R-:W-:Y:S08]  /*2770*/  HMMA.16816.F32 R48, R80.reuse, R68, R48 ;  /* 0x000000445030723c */ /* 0x050ff00000001830 */
[C---:B------:R-:W-:Y:S01]  /*2780*/  HMMA.16816.F32 R68, R80.reuse, R70, R44 ;  /* 0x000000465044723c */ /* 0x040fe2000000182c */
[----:B------:R-:W-:Y:S07]  /*2790*/  LDSM.16.M88.4 R44, [R85+0x10800] ;  /* 0x01080000552c783b */ /* 0x000fee0000000200 */
[----:B------:R-:W-:Y:S08]  /*27a0*/  HMMA.16816.F32 R56, R80, R72, R56 ;  /* 0x000000485038723c */ /* 0x000ff00000001838 */
[C---:B---3--:R-:W-:Y:S08]  /*27b0*/  HMMA.16816.F32 R20, R40.reuse, R36, R20 ;  /* 0x000000242814723c */ /* 0x048ff00000001814 */
[C---:B------:R-:W-:Y:S08]  /*27c0*/  HMMA.16816.F32 R16, R40.reuse, R38, R16 ;  /* 0x000000262810723c */ /* 0x040ff00000001810 */
[C---:B-1----:R-:W-:Y:S08]  /*27d0*/  HMMA.16816.F32 R48, R40.reuse, R24, R48 ;  /* 0x000000182830723c */ /* 0x042ff00000001830 */
[C---:B------:R-:W-:Y:S01]  /*27e0*/  HMMA.16816.F32 R68, R40.reuse, R26, R68 ;  /* 0x0000001a2844723c */ /* 0x040fe20000001844 */
[----:B------:R-:W1:Y:S07]  /*27f0*/  LDSM.16.M88.4 R24, [R85+0x11000] ;  /* 0x011000005518783b */ /* 0x000e6e0000000200 */
[----:B-----5:R-:W-:Y:S01]  /*2800*/  HMMA.16816.F32 R56, R40, R28, R56 ;  /* 0x0000001c2838723c */ /* 0x020fe20000001838 */
[----:B------:R-:W-:-:S07]  /*2810*/  IMAD.SHL.U32 R28, R6, 0x2, RZ ;  /* 0x00000002061c7824 */ /* 0x000fce00078e00ff */
[C---:B------:R-:W-:Y:S08]  /*2820*/  HMMA.16816.F32 R64, R80.reuse, R76, R64 ;  /* 0x0000004c5040723c */ /* 0x040ff00000001840 */
[----:B------:R-:W-:Y:S08]  /*2830*/  HMMA.16816.F32 R60, R80, R78, R60 ;  /* 0x0000004e503c723c */ /* 0x000ff0000000183c */
[----:B--2---:R-:W-:Y:S01]  /*2840*/  HMMA.16816.F32 R20, R12, R8, R20 ;  /* 0x000000080c14723c */ /* 0x004fe20000001814 */
[----:B------:R-:W-:-:S05]  /*2850*/  LOP3.LUT R9, R28, 0x6, RZ, 0xc0, !PT ;  /* 0x000000061c097812 */ /* 0x000fca00078ec0ff */
[----:B------:R-:W-:Y:S02]  /*2860*/  IMAD R2, R2, 0x40, R9 ;  /* 0x0000004002027824 */ /* 0x000fe400078e0209 */
[----:B------:R-:W-:Y:S01]  /*2870*/  HMMA.16816.F32 R16, R12, R10, R16 ;  /* 0x0000000a0c10723c */ /* 0x000fe20000001810 */
[----:B------:R-:W2:Y:S01]  /*2880*/  LDSM.16.M88.4 R8, [R85+0x11800] ;  /* 0x011800005508783b */ /* 0x000ea20000000200 */
[C---:B------:R-:W-:Y:S01]  /*2890*/  VIADD R28, R2.reuse, 0x8 ;  /* 0x00000008021c7836 */ /* 0x040fe20000000000 */
[----:B------:R-:W-:Y:S01]  /*28a0*/  ISETP.GE.AND P3, PT, R2, R87, PT ;  /* 0x000000570200720c */ /* 0x000fe20003f66270 */
[----:B------:R-:W-:-:S04]  /*28b0*/  DEPBAR.LE SB0, 0x0 ;  /* 0x000080000000791a */ /* 0x000fc80000000000 */
[----:B------:R-:W-:Y:S01]  /*28c0*/  HMMA.16816.F32 R52, R80, R74, R52 ;  /* 0x0000004a5034723c */ /* 0x000fe20000001834 */
[-C--:B------:R-:W-:Y:S01]  /*28d0*/  ISETP.GE.AND P1, PT, R28, R87.reuse, PT ;  /* 0x000000571c00720c */ /* 0x080fe20003f26270 */
[----:B------:R-:W-:Y:S01]  /*28e0*/  VIADD R28, R2, 0x9 ;  /* 0x00000009021c7836 */ /* 0x000fe20000000000 */
[----:B------:R-:W-:Y:S02]  /*28f0*/  FSEL R37, R22, -INF , !P3 ;  /* 0xff80000016257808 */ /* 0x000fe40005800000 */
[----:B------:R-:W-:Y:S01]  /*2900*/  FSEL R20, R20, -INF , !P3 ;  /* 0xff80000014147808 */ /* 0x000fe20005800000 */
[----:B------:R-:W-:Y:S01]  /*2910*/  BAR.SYNC.DEFER_BLOCKING 0x0 ;  /* 0x0000000000007b1d */ /* 0x000fe20000010000 */
[----:B------:R-:W-:Y:S01]  /*2920*/  ISETP.GE.AND P5, PT, R28, R87, PT ;  /* 0x000000571c00720c */ /* 0x000fe20003fa6270 */
[----:B------:R-:W-:Y:S01]  /*2930*/  HMMA.16816.F32 R64, R40, R32, R64 ;  /* 0x000000202840723c */ /* 0x000fe20000001840 */
[----:B------:R-:W-:Y:S02]  /*2940*/  VIADD R28, R2, 0x11 ;  /* 0x00000011021c7836 */ /* 0x000fe40000000000 */
[----:B------:R-:W-:-:S02]  /*2950*/  FSEL R16, R16, -INF , !P1 ;  /* 0xff80000010107808 */ /* 0x000fc40004800000 */
[----:B------:R-:W-:Y:S02]  /*2960*/  FSEL R19, R19, -INF , !P5 ;  /* 0xff80000013137808 */ /* 0x000fe40006800000 */
[----:B------:R-:W-:Y:S01]  /*2970*/  ISETP.GE.AND P3, PT, R28, R87, PT ;  /* 0x000000571c00720c */ /* 0x000fe20003f66270 */
[----:B------:R-:W-:Y:S01]  /*2980*/  HMMA.16816.F32 R60, R40, R34, R60 ;  /* 0x00000022283c723c */ /* 0x000fe2000000183c */
[----:B------:R-:W-:-:S07]  /*2990*/  VIADD R28, R2, 0x19 ;  /* 0x00000019021c7836 */ /* 0x000fce0000000000 */
[----:B------:R-:W-:Y:S01]  /*29a0*/  HMMA.16816.F32 R52, R40, R30, R52 ;  /* 0x0000001e2834723c */ /* 0x000fe20000001834 */
[----:B------:R-:W-:-:S05]  /*29b0*/  VIADD R30, R2, 0x1 ;  /* 0x00000001021e7836 */ /* 0x000fca0000000000 */
[-C--:B------:R-:W-:Y:S01]  /*29c0*/  ISETP.GE.AND P2, PT, R30, R87.reuse, PT ;  /* 0x000000571e00720c */ /* 0x080fe20003f46270 */
[C---:B------:R-:W-:Y:S01]  /*29d0*/  VIADD R30, R2.reuse, 0x10 ;  /* 0x00000010021e7836 */ /* 0x040fe20000000000 */
[C---:B-1----:R-:W-:Y:S01]  /*29e0*/  HMMA.16816.F32 R56, R12.reuse, R24, R56 ;  /* 0x000000180c38723c */ /* 0x042fe20000001838 */
[----:B------:R-:W-:Y:S01]  /*29f0*/  VIADD R24, R2, 0x21 ;  /* 0x0000002102187836 */ /* 0x000fe20000000000 */
[----:B------:R-:W-:Y:S02]  /*2a00*/  FSEL R22, R21, -INF , !P2 ;  /* 0xff80000015167808 */ /* 0x000fe40005000000 */
[----:B------:R-:W-:Y:S02]  /*2a10*/  FSEL R21, R18, -INF , !P1 ;  /* 0xff80000012157808 */ /* 0x000fe40004800000 */
[----:B------:R-:W-:Y:S01]  /*2a20*/  ISETP.GE.AND P1, PT, R28, R87, PT ;  /* 0x000000571c00720c */ /* 0x000fe20003f26270 */
[----:B------:R-:W-:Y:S01]  /*2a30*/  VIADD R28, R2, 0x20 ;  /* 0x00000020021c7836 */ /* 0x000fe20000000000 */
[----:B------:R-:W-:Y:S01]  /*2a40*/  HMMA.16816.F32 R64, R12, R44, R64 ;  /* 0x0000002c0c40723c */ /* 0x000fe20000001840 */
[----:B------:R-:W-:-:S02]  /*2a50*/  FSEL R18, R17, -INF , !P5 ;  /* 0xff80000011127808 */ /* 0x000fc40006800000 */
[-C--:B------:R-:W-:Y:S01]  /*2a60*/  ISETP.GE.AND P4, PT, R30, R87.reuse, PT ;  /* 0x000000571e00720c */ /* 0x080fe20003f86270 */
[----:B------:R-:W-:Y:S01]  /*2a70*/  VIADD R30, R2, 0x18 ;  /* 0x00000018021e7836 */ /* 0x000fe20000000000 */
[-C--:B------:R-:W-:Y:S01]  /*2a80*/  ISETP.GE.AND P5, PT, R28, R87.reuse, PT ;  /* 0x000000571c00720c */ /* 0x080fe20003fa6270 */
[----:B------:R-:W-:Y:S01]  /*2a90*/  VIADD R28, R2, 0x28 ;  /* 0x00000028021c7836 */ /* 0x000fe20000000000 */
[----:B------:R-:W-:Y:S01]  /*2aa0*/  FSEL R23, R23, -INF , !P2 ;  /* 0xff80000017177808 */ /* 0x000fe20005000000 */
[----:B------:R-:W-:Y:S01]  /*2ab0*/  HMMA.16816.F32 R60, R12, R46, R60 ;  /* 0x0000002e0c3c723c */ /* 0x000fe2000000183c */
[----:B------:R-:W-:Y:S02]  /*2ac0*/  ISETP.GE.AND P2, PT, R30, R87, PT ;  /* 0x000000571e00720c */ /* 0x000fe40003f46270 */
[----:B------:R-:W-:Y:S02]  /*2ad0*/  FSEL R91, R58, -INF , !P5 ;  /* 0xff8000003a5b7808 */ /* 0x000fe40006800000 */
[----:B------:R-:W-:-:S03]  /*2ae0*/  FSEL R92, R56, -INF , !P5 ;  /* 0xff800000385c7808 */ /* 0x000fc60006800000 */
[C---:B--2---:R-:W-:Y:S01]  /*2af0*/  HMMA.16816.F32 R48, R12.reuse, R8, R48 ;  /* 0x000000080c30723c */ /* 0x044fe20000001830 */
[----:B------:R-:W-:Y:S02]  /*2b00*/  VIADD R8, R2, 0x31 ;  /* 0x0000003102087836 */ /* 0x000fe40000000000 */
[----:B------:R-:W-:Y:S02]  /*2b10*/  FSEL R25, R66, -INF , !P4 ;  /* 0xff80000042197808 */ /* 0x000fe40006000000 */
[----:B------:R-:W-:Y:S02]  /*2b20*/  FSEL R64, R64, -INF , !P4 ;  /* 0xff80000040407808 */ /* 0x000fe40006000000 */
[-C--:B------:R-:W-:Y:S01]  /*2b30*/  ISETP.GE.AND P5, PT, R8, R87.reuse, PT ;  /* 0x000000570800720c */ /* 0x080fe20003fa6270 */
[----:B------:R-:W-:Y:S01]  /*2b40*/  HMMA.16816.F32 R52, R12, R26, R52 ;  /* 0x0000001a0c34723c */ /* 0x000fe20000001834 */
[----:B------:R-:W-:Y:S01]  /*2b50*/  ISETP.GE.AND P4, PT, R24, R87, PT ;  /* 0x000000571800720c */ /* 0x000fe20003f86270 */
[----:B------:R-:W-:Y:S01]  /*2b60*/  VIADD R24, R2, 0x29 ;  /* 0x0000002902187836 */ /* 0x000fe20000000000 */
[----:B------:R-:W-:-:S02]  /*2b70*/  FSEL R26, R65, -INF , !P3 ;  /* 0xff800000411a7808 */ /* 0x000fc40005800000 */
[----:B------:R-:W-:Y:S02]  /*2b80*/  FSEL R60, R60, -INF , !P2 ;  /* 0xff8000003c3c7808 */ /* 0x000fe40005000000 */
[----:B------:R-:W-:Y:S01]  /*2b90*/  FSEL R67, R67, -INF , !P3 ;  /* 0xff80000043437808 */ /* 0x000fe20005800000 */
[----:B------:R-:W-:Y:S01]  /*2ba0*/  HMMA.16816.F32 R8, R12, R10, R68 ;  /* 0x0000000a0c08723c */ /* 0x000fe20000001844 */
[----:B------:R-:W-:Y:S01]  /*2bb0*/  FMNMX3.FTZ R13, R20, R22, R16, !PT ;  /* 0x00000016140d7276 */ /* 0x000fe20007810010 */
[----:B------:R-:W-:Y:S01]  /*2bc0*/  VIADD R12, R2, 0x38 ;  /* 0x00000038020c7836 */ /* 0x000fe20000000000 */
[----:B------:R-:W-:Y:S01]  /*2bd0*/  ISETP.GE.AND P3, PT, R28, R87, PT ;  /* 0x000000571c00720c */ /* 0x000fe20003f66270 */
[C---:B------:R-:W-:Y:S01]  /*2be0*/  VIADD R28, R2.reuse, 0x30 ;  /* 0x00000030021c7836 */ /* 0x040fe20000000000 */
[----:B------:R-:W-:Y:S01]  /*2bf0*/  FMNMX3.FTZ R13, R13, R18, R64, !PT ;  /* 0x000000120d0d7276 */ /* 0x000fe20007810040 */
[----:B------:R-:W-:Y:S01]  /*2c00*/  VIADD R2, R2, 0x39 ;  /* 0x0000003902027836 */ /* 0x000fe20000000000 */
[----:B------:R-:W-:-:S02]  /*2c10*/  FSEL R27, R62, -INF , !P2 ;  /* 0xff8000003e1b7808 */ /* 0x000fc40005000000 */
[-C--:B------:R-:W-:Y:S02]  /*2c20*/  ISETP.GE.AND P2, PT, R24, R87.reuse, PT ;  /* 0x000000571800720c */ /* 0x080fe40003f46270 */
[----:B------:R-:W-:Y:S02]  /*2c30*/  FSEL R24, R61, -INF , !P1 ;  /* 0xff8000003d187808 */ /* 0x000fe40004800000 */
[----:B------:R-:W-:Y:S02]  /*2c40*/  FMNMX3.FTZ R13, R13, R26, R60, !PT ;  /* 0x0000001a0d0d7276 */ /* 0x000fe4000781003c */
[----:B------:R-:W-:Y:S02]  /*2c50*/  FSEL R63, R63, -INF , !P1 ;  /* 0xff8000003f3f7808 */ /* 0x000fe40004800000 */
[----:B------:R-:W-:Y:S02]  /*2c60*/  ISETP.GE.AND P1, PT, R28, R87, PT ;  /* 0x000000571c00720c */ /* 0x000fe40003f26270 */
[----:B------:R-:W-:-:S02]  /*2c70*/  FSEL R70, R57, -INF , !P4 ;  /* 0xff80000039467808 */ /* 0x000fc40006000000 */
[----:B------:R-:W-:Y:S02]  /*2c80*/  FSEL R68, R52, -INF , !P3 ;  /* 0xff80000034447808 */ /* 0x000fe40005800000 */
[----:B------:R-:W-:Y:S02]  /*2c90*/  FSEL R85, R55, -INF , !P2 ;  /* 0xff80000037557808 */ /* 0x000fe40005000000 */
[----:B------:R-:W-:Y:S02]  /*2ca0*/  FMNMX3.FTZ R13, R13, R24, R92, !PT ;  /* 0x000000180d0d7276 */ /* 0x000fe4000781005c */
[----:B------:R-:W-:Y:S02]  /*2cb0*/  FSEL R90, R53, -INF , !P2 ;  /* 0xff800000355a7808 */ /* 0x000fe40005000000 */
[----:B------:R-:W-:Y:S02]  /*2cc0*/  ISETP.GE.U32.AND P2, PT, R87, 0x41, PT ;  /* 0x000000415700780c */ /* 0x000fe40003f46070 */
[----:B------:R-:W-:-:S02]  /*2cd0*/  FSEL R89, R54, -INF , !P3 ;  /* 0xff80000036597808 */ /* 0x000fc40005800000 */
[----:B------:R-:W-:Y:S02]  /*2ce0*/  FSEL R93, R59, -INF , !P4 ;  /* 0xff8000003b5d7808 */ /* 0x000fe40006000000 */
[-C--:B------:R-:W-:Y:S02]  /*2cf0*/  ISETP.GE.AND P3, PT, R2, R87.reuse, PT ;  /* 0x000000570200720c */ /* 0x080fe40003f66270 */
[----:B------:R-:W-:Y:S02]  /*2d00*/  ISETP.GE.AND P4, PT, R12, R87, PT ;  /* 0x000000570c00720c */ /* 0x000fe40003f86270 */
[----:B------:R-:W-:Y:S02]  /*2d10*/  FSEL R88, R48, -INF , !P1 ;  /* 0xff80000030587808 */ /* 0x000fe40004800000 */
[----:B------:R-:W-:Y:S02]  /*2d20*/  FMNMX3.FTZ R2, R37, R23, R21, !PT ;  /* 0x0000001725027276 */ /* 0x000fe40007810015 */
[----:B------:R-:W-:-:S02]  /*2d30*/  FMNMX3.FTZ R13, R13, R70, R68, !PT ;  /* 0x000000460d0d7276 */ /* 0x000fc40007810044 */
[----:B------:R-:W-:Y:S02]  /*2d40*/  FSEL R86, R49, -INF , !P5 ;  /* 0xff80000031567808 */ /* 0x000fe40006800000 */
[----:B------:R-:W-:Y:S02]  /*2d50*/  FSEL R34, R8, -INF , !P4 ;  /* 0xff80000008227808 */ /* 0x000fe40006000000 */
[----:B------:R-:W-:Y:S02]  /*2d60*/  FMNMX3.FTZ R2, R2, R19, R25, !PT ;  /* 0x0000001302027276 */ /* 0x000fe40007810019 */
[----:B------:R-:W-:Y:S02]  /*2d70*/  FMNMX3.FTZ R13, R13, R90, R88, !PT ;  /* 0x0000005a0d0d7276 */ /* 0x000fe40007810058 */
[----:B------:R-:W-:Y:S02]  /*2d80*/  FSEL R32, R9, -INF , !P3 ;  /* 0xff80000009207808 */ /* 0x000fe40005800000 */
[----:B------:R-:W-:-:S02]  /*2d90*/  FMNMX3.FTZ R2, R2, R67, R27, !PT ;  /* 0x0000004302027276 */ /* 0x000fc4000781001b */
[----:B------:R-:W-:Y:S02]  /*2da0*/  FMNMX3.FTZ R9, R13, R86, R34, !PT ;  /* 0x000000560d097276 */ /* 0x000fe40007810022 */
[----:B------:R-:W-:Y:S02]  /*2db0*/  FSEL R33, R50, -INF , !P1 ;  /* 0xff80000032217808 */ /* 0x000fe40004800000 */
[----:B------:R-:W-:Y:S02]  /*2dc0*/  FMNMX3.FTZ R12, R2, R63, R91, !PT ;  /* 0x0000003f020c7276 */ /* 0x000fe4000781005b */
[----:B------:R-:W-:Y:S01]  /*2dd0*/  FMNMX.FTZ R9, R32, R9, !PT ;  /* 0x0000000920097209 */ /* 0x000fe20007810000 */
[----:B------:R-:W-:Y:S06]  /*2de0*/  @!P2 BRA `(.L_x_21) ;  /* 0x000000000050a947 */ /* 0x000fec0003800000 */
[----:B------:R-:W-:-:S05]  /*2df0*/  LEA.HI.SX32 R28, R3, 0xfffffffe, 0x1a ;  /* 0xfffffffe031c7811 */ /* 0x000fca00078fd2ff */
[C---:B------:R-:W-:Y:S02]  /*2e00*/  IMAD R13, R28.reuse, UR4, RZ ;  /* 0x000000041c0d7c24 */ /* 0x040fe4000f8e02ff */
[----:B------:R-:W-:-:S04]  /*2e10*/  IMAD.WIDE.U32 R28, R28, UR15, RZ ;  /* 0x0000000f1c1c7c25 */ /* 0x000fc8000f8e00ff */
[----:B------:R-:W-:Y:S01]  /*2e20*/  IMAD.IADD R2, R29, 0x1, R13 ;  /* 0x000000011d027824 */ /* 0x000fe200078e020d */
[----:B------:R-:W-:-:S04]  /*2e30*/  LEA R14, P1, R28, R170, 0x1 ;  /* 0x000000aa1c0e7211 */ /* 0x000fc800078208ff */
[C---:B------:R-:W-:Y:S02]  /*2e40*/  LEA.HI.X R15, R28.reuse, R169, R2, 0x1, P1 ;  /* 0x000000a91c0f7211 */ /* 0x040fe400008f0c02 */
[----:B------:R-:W-:-:S03]  /*2e50*/  IADD3 R8, P1, PT, R28, UR8, RZ ;  /* 0x000000081c087c10 */ /* 0x000fc6000ff3e0ff */
[----:B------:R-:W-:Y:S01]  /*2e60*/  @!PT LDS RZ, [RZ] ;  /* 0x00000000fffff984 */ /* 0x000fe20000000800 */
[----:B------:R-:W-:Y:S01]  /*2e70*/  @!PT LDS RZ, [RZ] ;  /* 0x00000000fffff984 */ /* 0x000fe20000000800 */
[----:B------:R-:W-:Y:S01]  /*2e80*/  @!PT LDS RZ, [RZ] ;  /* 0x00000000fffff984 */ /* 0x000fe20000000800 */
[----:B------:R1:W-:Y:S01]  /*2e90*/  LDGSTS.E.BYPASS.LTC128B.128 [R172+0xc000], desc[UR16][R14.64] ;  /* 0x0c0000000eac7fae */ /* 0x0003e2000b981a10 */
[----:B------:R-:W-:Y:S02]  /*2ea0*/  IADD3.X R2, PT, PT, R2, UR9, RZ, P1, !PT ;  /* 0x0000000902027c10 */ /* 0x000fe40008ffe4ff */
[C---:B------:R-:W-:Y:S01]  /*2eb0*/  LEA R28, P1, R8.reuse, R170, 0x1 ;  /* 0x000000aa081c7211 */ /* 0x040fe200078208ff */
[----:B------:R1:W-:Y:S03]  /*2ec0*/  LDGSTS.E.BYPASS.LTC128B.128 [R172+0xe000], desc[UR16][R14.64+0x80] ;  /* 0x0e0000800eac7fae */ /* 0x0003e6000b981a10 */
[----:B------:R-:W-:Y:S01]  /*2ed0*/  LEA.HI.X R29, R8, R169, R2, 0x1, P1 ;  /* 0x000000a9081d7211 */ /* 0x000fe200008f0c02 */
[----:B------:R1:W-:Y:S04]  /*2ee0*/  LDGSTS.E.BYPASS.LTC128B.128 [R172+0x10000], desc[UR16][R14.64+0x100] ;  /* 0x100001000eac7fae */ /* 0x0003e8000b981a10 */
[----:B------:R1:W-:Y:S04]  /*2ef0*/  LDGSTS.E.BYPASS.LTC128B.128 [R172+0xd000], desc[UR16][R28.64] ;  /* 0x0d0000001cac7fae */ /* 0x0003e8000b981a10 */
[----:B------:R1:W-:Y:S04]  /*2f00*/  LDGSTS.E.BYPASS.LTC128B.128 [R172+0xf000], desc[UR16][R28.64+0x80] ;  /* 0x0f0000801cac7fae */ /* 0x0003e8000b981a10 */
[----:B------:R1:W-:Y:S04]  /*2f10*/  LDGSTS.E.BYPASS.LTC128B.128 [R172+0x11000], desc[UR16][R28.64+0x100] ;  /* 0x110001001cac7fae */ /* 0x0003e8000b981a10 */
[----:B------:R-:W0:Y:S02]  /*2f20*/  LDGDEPBAR ;  /* 0x00000000000079af */ /* 0x000e240000000000 */
.L_x_21:
[----:B------:R-:W-:Y:S01]  /*2f30*/  FMNMX3.FTZ R12, R12, R93, R89, !PT ;  /* 0x0000005d0c0c7276 */ /* 0x000fe20007810059 */
[----:B------:R-:W2:Y:S01]  /*2f40*/  SHFL.BFLY PT, R2, R9, 0x2, 0x1f ;  /* 0x0c401f0009027f89 */ /* 0x000ea200000e0000 */
[----:B------:R-:W-:Y:S01]  /*2f50*/  FSEL R31, R51, -INF , !P5 ;  /* 0xff800000331f7808 */ /* 0x000fe20006800000 */
[----:B------:R-:W3:Y:S01]  /*2f60*/  LDCU UR4, c[0x0][0x45c] ;  /* 0x00008b80ff0477ac */ /* 0x000ee20008000800 */
[----:B-1----:R-:W-:Y:S02]  /*2f70*/  FSEL R29, R10, -INF , !P4 ;  /* 0xff8000000a1d7808 */ /* 0x002fe40006000000 */
[----:B------:R-:W-:Y:S02]  /*2f80*/  FMNMX3.FTZ R12, R12, R85, R33, !PT ;  /* 0x000000550c0c7276 */ /* 0x000fe40007810021 */
[----:B------:R-:W-:Y:S02]  /*2f90*/  FSEL R28, R11, -INF , !P3 ;  /* 0xff8000000b1c7808 */ /* 0x000fe40005800000 */
[----:B------:R-:W-:-:S02]  /*2fa0*/  FMNMX3.FTZ R13, R12, R31, R29, !PT ;  /* 0x0000001f0c0d7276 */ /* 0x000fc4000781001d */
[----:B------:R-:W-:Y:S02]  /*2fb0*/  LOP3.LUT R163, R0, 0x200, R5, 0xf8, !PT ;  /* 0x0000020000a37812 */ /* 0x000fe400078ef805 */
[----:B------:R-:W-:Y:S02]  /*2fc0*/  FMNMX.FTZ R13, R28, R13, !PT ;  /* 0x0000000d1c0d7209 */ /* 0x000fe40007810000 */
[----:B------:R-:W-:-:S03]  /*2fd0*/  LEA R163, R163, UR5, 0x1 ;  /* 0x00000005a3a37c11 */ /* 0x000fc6000f8e08ff */
[----:B------:R-:W1:Y:S01]  /*2fe0*/  SHFL.BFLY PT, R8, R13, 0x2, 0x1f ;  /* 0x0c401f000d087f89 */ /* 0x000e6200000e0000 */
[-C--:B------:R-:W-:Y:S02]  /*2ff0*/  IADD3 R100, PT, PT, R84, R163.reuse, RZ ;  /* 0x000000a354647210 */ /* 0x080fe40007ffe0ff */
[----:B------:R-:W-:Y:S01]  /*3000*/  IADD3 R162, PT, PT, R4, R163, RZ ;  /* 0x000000a304a27210 */ /* 0x000fe20007ffe0ff */
[----:B------:R-:W-:Y:S01]  /*3010*/  LDSM.16.MT88.4 R40, [R163+0x12000] ;  /* 0x01200000a328783b */ /* 0x000fe20000004200 */
[----:B--2---:R-:W-:-:S03]  /*3020*/  FMNMX.FTZ R11, R9, R2, !PT ;  /* 0x00000002090b7209 */ /* 0x004fc60007810000 */
[----:B------:R-:W-:Y:S01]  /*3030*/  LDSM.16.MT88.4 R48, [R100+0x12000] ;  /* 0x012000006430783b */ /* 0x000fe20000004200 */
[----:B------:R-:W-:-:S03]  /*3040*/  IADD3 R161, PT, PT, R84, R162, RZ ;  /* 0x000000a254a17210 */ /* 0x000fc60007ffe0ff */
[----:B------:R-:W2:Y:S04]  /*3050*/  SHFL.BFLY PT, R2, R11, 0x1, 0x1f ;  /* 0x0c201f000b027f89 */ /* 0x000ea800000e0000 */
[----:B------:R-:W-:Y:S04]  /*3060*/  LDSM.16.MT88.4 R80, [R100+0x14000] ;  /* 0x014000006450783b */ /* 0x000fe80000004200 */
[----:B------:R-:W-:Y:S01]  /*3070*/  LDSM.16.MT88.4 R56, [R162+0x12000] ;  /* 0x01200000a238783b */ /* 0x000fe20000004200 */
[----:B-1----:R-:W-:-:S03]  /*3080*/  FMNMX.FTZ R9, R13, R8, !PT ;  /* 0x000000080d097209 */ /* 0x002fc60007810000 */
[----:B------:R-:W-:Y:S04]  /*3090*/  LDSM.16.MT88.4 R72, [R163+0x14000] ;  /* 0x01400000a348783b */ /* 0x000fe80000004200 */
[----:B------:R-:W1:Y:S04]  /*30a0*/  SHFL.BFLY PT, R8, R9, 0x1, 0x1f ;  /* 0x0c201f0009087f89 */ /* 0x000e6800000e0000 */
[----:B------:R-:W-:Y:S01]  /*30b0*/  LDSM.16.MT88.4 R112, [R100+0x16000] ;  /* 0x016000006470783b */ /* 0x000fe20000004200 */
[----:B--2---:R-:W-:-:S03]  /*30c0*/  FMNMX.FTZ R2, R11, R2, !PT ;  /* 0x000000020b027209 */ /* 0x004fc60007810000 */
[----:B------:R-:W-:Y:S01]  /*30d0*/  LDSM.16.MT88.4 R104, [R163+0x16000] ;  /* 0x01600000a368783b */ /* 0x000fe20000004200 */
[C---:B------:R-:W-:Y:S01]  /*30e0*/  FSETP.NEU.FTZ.AND P1, PT, R2.reuse, -INF , PT ;  /* 0xff8000000200780b */ /* 0x040fe20003f3d000 */
[----:B---3--:R-:W-:Y:S02]  /*30f0*/  FMUL.FTZ R35, R2, UR4 ;  /* 0x0000000402237c20 */ /* 0x008fe40008410000 */
[----:B------:R-:W-:Y:S03]  /*3100*/  LDSM.16.MT88.4 R96, [R161+0x14000] ;  /* 0x01400000a160783b */ /* 0x000fe60000004200 */
[----:B------:R-:W-:Y:S01]  /*3110*/  FSEL R35, R35, RZ, P1 ;  /* 0x000000ff23237208 */ /* 0x000fe20000800000 */
[----:B------:R-:W-:Y:S04]  /*3120*/  LDSM.16.MT88.4 R120, [R162+0x16800] ;  /* 0x01680000a278783b */ /* 0x000fe80000004200 */
[--C-:B------:R-:W-:Y:S01]  /*3130*/  FFMA.FTZ R174, R20, UR4, -R35.reuse ;  /* 0x0000000414ae7c23 */ /* 0x100fe20008010823 */
[--C-:B------:R-:W-:Y:S01]  /*3140*/  FFMA.FTZ R173, R22, UR4, -R35.reuse ;  /* 0x0000000416ad7c23 */ /* 0x100fe20008010823 */
[----:B-1----:R-:W-:Y:S01]  /*3150*/  FMNMX.FTZ R0, R9, R8, !PT ;  /* 0x0000000809007209 */ /* 0x002fe20007810000 */
[--C-:B------:R-:W-:Y:S01]  /*3160*/  FFMA.FTZ R160, R16, UR4, -R35.reuse ;  /* 0x0000000410a07c23 */ /* 0x100fe20008010823 */
[--C-:B------:R-:W-:Y:S01]  /*3170*/  FFMA.FTZ R159, R18, UR4, -R35.reuse ;  /* 0x00000004129f7c23 */ /* 0x100fe20008010823 */
[--C-:B------:R-:W-:Y:S01]  /*3180*/  FFMA.FTZ R156, R64, UR4, -R35.reuse ;  /* 0x00000004409c7c23 */ /* 0x100fe20008010823 */
[C---:B------:R-:W-:Y:S01]  /*3190*/  FSETP.NEU.FTZ.AND P1, PT, R0.reuse, -INF , PT ;  /* 0xff8000000000780b */ /* 0x040fe20003f3d000 */
[----:B------:R-:W-:Y:S01]  /*31a0*/  FMUL.FTZ R30, R0, UR4 ;  /* 0x00000004001e7c20 */ /* 0x000fe20008410000 */
[----:B------:R-:W-:Y:S01]  /*31b0*/  MUFU.EX2 R174, R174 ;  /* 0x000000ae00ae7308 */ /* 0x000fe20000000800 */
[--C-:B------:R-:W-:Y:S01]  /*31c0*/  FFMA.FTZ R155, R26, UR4, -R35.reuse ;  /* 0x000000041a9b7c23 */ /* 0x100fe20008010823 */
[--C-:B------:R-:W-:Y:S01]  /*31d0*/  FFMA.FTZ R152, R60, UR4, -R35.reuse ;  /* 0x000000043c987c23 */ /* 0x100fe20008010823 */
[--C-:B------:R-:W-:Y:S01]  /*31e0*/  FFMA.FTZ R151, R24, UR4, -R35.reuse ;  /* 0x0000000418977c23 */ /* 0x100fe20008010823 */
[----:B------:R-:W-:Y:S01]  /*31f0*/  FSEL R30, R30, RZ, P1 ;  /* 0x000000ff1e1e7208 */ /* 0x000fe20000800000 */
[----:B------:R-:W1:Y:S01]  /*3200*/  MUFU.EX2 R173, R173 ;  /* 0x000000ad00ad7308 */ /* 0x000e620000000800 */
[----:B------:R-:W-:Y:S01]  /*3210*/  LDSM.16.MT88.4 R8, [R100+0x14800] ;  /* 0x014800006408783b */ /* 0x000fe20000004200 */
[--C-:B------:R-:W-:Y:S01]  /*3220*/  FFMA.FTZ R147, R70, UR4, -R35.reuse ;  /* 0x0000000446937c23 */ /* 0x100fe20008010823 */
[--C-:B------:R-:W-:Y:S01]  /*3230*/  FFMA.FTZ R144, R68, UR4, -R35.reuse ;  /* 0x0000000444907c23 */ /* 0x100fe20008010823 */
[--C-:B------:R-:W-:Y:S01]  /*3240*/  FFMA.FTZ R165, R37, UR4, -R30.reuse ;  /* 0x0000000425a57c23 */ /* 0x100fe2000801081e */
[--C-:B------:R-:W-:Y:S01]  /*3250*/  FFMA.FTZ R164, R23, UR4, -R30.reuse ;  /* 0x0000000417a47c23 */ /* 0x100fe2000801081e */
[--C-:B------:R-:W-:Y:S01]  /*3260*/  FFMA.FTZ R158, R21, UR4, -R30.reuse ;  /* 0x00000004159e7c23 */ /* 0x100fe2000801081e */
[--C-:B------:R-:W-:Y:S01]  /*3270*/  FFMA.FTZ R157, R19, UR4, -R30.reuse ;  /* 0x00000004139d7c23 */ /* 0x100fe2000801081e */
[----:B------:R-:W-:Y:S01]  /*3280*/  MUFU.EX2 R160, R160 ;  /* 0x000000a000a07308 */ /* 0x000fe20000000800 */
[----:B------:R-:W2:Y:S01]  /*3290*/  LDSM.16.MT88.4 R16, [R100+0x12800] ;  /* 0x012800006410783b */ /* 0x000ea20000004200 */
[--C-:B------:R-:W-:Y:S01]  /*32a0*/  FFMA.FTZ R154, R25, UR4, -R30.reuse ;  /* 0x00000004199a7c23 */ /* 0x100fe2000801081e */
[--C-:B------:R-:W-:Y:S01]  /*32b0*/  FFMA.FTZ R153, R67, UR4, -R30.reuse ;  /* 0x0000000443997c23 */ /* 0x100fe2000801081e */
[----:B------:R-:W3:Y:S01]  /*32c0*/  MUFU.EX2 R159, R159 ;  /* 0x0000009f009f7308 */ /* 0x000ee20000000800 */
[--C-:B------:R-:W-:Y:S01]  /*32d0*/  FFMA.FTZ R150, R27, UR4, -R30.reuse ;  /* 0x000000041b967c23 */ /* 0x100fe2000801081e */
[----:B-1----:R-:W-:Y:S01]  /*32e0*/  F2FP.F16.F32.PACK_AB R128, R173, R174 ;  /* 0x000000aead80723e */ /* 0x002fe200000000ff */
[--C-:B------:R-:W-:Y:S01]  /*32f0*/  FFMA.FTZ R149, R63, UR4, -R30.reuse ;  /* 0x000000043f957c23 */ /* 0x100fe2000801081e */
[----:B------:R-:W-:Y:S01]  /*3300*/  MUFU.EX2 R165, R165 ;  /* 0x000000a500a57308 */ /* 0x000fe20000000800 */
[----:B------:R-:W-:Y:S01]  /*3310*/  LDSM.16.MT88.4 R20, [R163+0x12800] ;  /* 0x01280000a314783b */ /* 0x000fe20000004200 */
[--C-:B------:R-:W-:Y:S01]  /*3320*/  FFMA.FTZ R148, R92, UR4, -R35.reuse ;  /* 0x000000045c947c23 */ /* 0x100fe20008010823 */
[--C-:B------:R-:W-:Y:S01]  /*3330*/  FFMA.FTZ R143, R90, UR4, -R35.reuse ;  /* 0x000000045a8f7c23 */ /* 0x100fe20008010823 */
[----:B------:R-:W1:Y:S01]  /*3340*/  MUFU.EX2 R164, R164 ;  /* 0x000000a400a47308 */ /* 0x000e620000000800 */
[----:B------:R-:W-:Y:S01]  /*3350*/  LDSM.16.MT88.4 R64, [R161+0x12000] ;  /* 0x01200000a140783b */ /* 0x000fe20000004200 */
[--C-:B------:R-:W-:Y:S01]  /*3360*/  FFMA.FTZ R146, R91, UR4, -R30.reuse ;  /* 0x000000045b927c23 */ /* 0x100fe2000801081e */
[--C-:B------:R-:W-:Y:S01]  /*3370*/  FFMA.FTZ R145, R93, UR4, -R30.reuse ;  /* 0x000000045d917c23 */ /* 0x100fe2000801081e */
[----:B------:R-:W-:Y:S01]  /*3380*/  MUFU.EX2 R158, R158 ;  /* 0x0000009e009e7308 */ /* 0x000fe20000000800 */
[----:B------:R-:W-:Y:S01]  /*3390*/  LDSM.16.MT88.4 R24, [R100+0x16800] ;  /* 0x016800006418783b */ /* 0x000fe20000004200 */
[----:B---3--:R-:W-:Y:S01]  /*33a0*/  F2FP.F16.F32.PACK_AB R130, R159, R160 ;  /* 0x000000a09f82723e */ /* 0x008fe200000000ff */
[--C-:B------:R-:W-:Y:S01]  /*33b0*/  FFMA.FTZ R142, R89, UR4, -R30.reuse ;  /* 0x00000004598e7c23 */ /* 0x100fe2000801081e */
[----:B------:R-:W3:Y:S01]  /*33c0*/  MUFU.EX2 R157, R157 ;  /* 0x0000009d009d7308 */ /* 0x000ee20000000800 */
[--C-:B------:R-:W-:Y:S01]  /*33d0*/  FFMA.FTZ R141, R85, UR4, -R30.reuse ;  /* 0x00000004558d7c23 */ /* 0x100fe2000801081e */
[--C-:B------:R-:W-:Y:S01]  /*33e0*/  FFMA.FTZ R140, R88, UR4, -R35.reuse ;  /* 0x00000004588c7c23 */ /* 0x100fe20008010823 */
[--C-:B------:R-:W-:Y:S01]  /*33f0*/  FFMA.FTZ R139, R86, UR4, -R35.reuse ;  /* 0x00000004568b7c23 */ /* 0x100fe20008010823 */
[----:B------:R-:W-:Y:S01]  /*3400*/  MUFU.EX2 R156, R156 ;  /* 0x0000009c009c7308 */ /* 0x000fe20000000800 */
[--C-:B------:R-:W-:Y:S01]  /*3410*/  FFMA.FTZ R138, R34, UR4, -R35.reuse ;  /* 0x00000004228a7c23 */ /* 0x100fe20008010823 */
[----:B-1----:R-:W-:Y:S01]  /*3420*/  F2FP.F16.F32.PACK_AB R129, R164, R165 ;  /* 0x000000a5a481723e */ /* 0x002fe200000000ff */
[----:B------:R-:W-:Y:S01]  /*3430*/  FFMA.FTZ R137, R32, UR4, -R35 ;  /* 0x0000000420897c23 */ /* 0x000fe20008010823 */
[----:B------:R-:W1:Y:S01]  /*3440*/  MUFU.EX2 R155, R155 ;  /* 0x0000009b009b7308 */ /* 0x000e620000000800 */
[--C-:B------:R-:W-:Y:S01]  /*3450*/  FFMA.FTZ R136, R33, UR4, -R30.reuse ;  /* 0x0000000421887c23 */ /* 0x100fe2000801081e */
[--C-:B------:R-:W-:Y:S01]  /*3460*/  FFMA.FTZ R135, R31, UR4, -R30.reuse ;  /* 0x000000041f877c23 */ /* 0x100fe2000801081e */
[--C-:B------:R-:W-:Y:S01]  /*3470*/  FFMA.FTZ R134, R29, UR4, -R30.reuse ;  /* 0x000000041d867c23 */ /* 0x100fe2000801081e */
[----:B------:R-:W-:Y:S01]  /*3480*/  MUFU.EX2 R152, R152 ;  /* 0x0000009800987308 */ /* 0x000fe20000000800 */
[----:B------:R-:W-:Y:S01]  /*3490*/  FFMA.FTZ R133, R28, UR4, -R30 ;  /* 0x000000041c857c23 */ /* 0x000fe2000801081e */
[----:B---3--:R-:W-:Y:S01]  /*34a0*/  F2FP.F16.F32.PACK_AB R131, R157, R158 ;  /* 0x0000009e9d83723e */ /* 0x008fe200000000ff */
[----:B------:R-:W-:Y:S01]  /*34b0*/  LDSM.16.MT88.4 R88, [R162+0x14000] ;  /* 0x01400000a258783b */ /* 0x000fe20000004200 */
[----:B------:R-:W3:Y:S01]  /*34c0*/  MUFU.EX2 R151, R151 ;  /* 0x0000009700977308 */ /* 0x000ee20000000800 */
[----:B------:R-:W-:Y:S01]  /*34d0*/  FADD.FTZ R173, R174, R173 ;  /* 0x000000adaead7221 */ /* 0x000fe20000010000 */
[----:B------:R-:W-:Y:S01]  /*34e0*/  FADD.FTZ R165, R165, R164 ;  /* 0x000000a4a5a57221 */ /* 0x000fe20000010000 */
[----:B------:R-:W-:Y:S01]  /*34f0*/  LDSM.16.MT88.4 R32, [R162+0x14800] ;  /* 0x01480000a220783b */ /* 0x000fe20000004200 */
[----:B------:R-:W-:Y:S01]  /*3500*/  MUFU.EX2 R154, R154 ;  /* 0x0000009a009a7308 */ /* 0x000fe20000000800 */
[----:B------:R-:W-:Y:S01]  /*3510*/  HMMA.16816.F32 R44, R128, R48, RZ ;  /* 0x00000030802c723c */ /* 0x000fe200000018ff */
[----:B-1----:R-:W-:Y:S01]  /*3520*/  F2FP.F16.F32.PACK_AB R12, R155, R156 ;  /* 0x0000009c9b0c723e */ /* 0x002fe200000000ff */
[----:B------:R-:W-:Y:S01]  /*3530*/  LDSM.16.MT88.4 R28, [R161+0x14800] ;  /* 0x01480000a11c783b */ /* 0x000fe20000004200 */
[----:B------:R-:W1:Y:S01]  /*3540*/  MUFU.EX2 R153, R153 ;  /* 0x0000009900997308 */ /* 0x000e620000000800 */
[----:B------:R-:W-:Y:S01]  /*3550*/  FADD.FTZ R160, R160, R173 ;  /* 0x000000ada0a07221 */ /* 0x000fe20000010000 */
[----:B------:R-:W-:-:S02]  /*3560*/  FADD.FTZ R158, R158, R165 ;  /* 0x000000a59e9e7221 */ /* 0x000fc40000010000 */
[----:B------:R-:W-:Y:S01]  /*3570*/  MUFU.EX2 R150, R150 ;  /* 0x0000009600967308 */ /* 0x000fe20000000800 */
[C---:B------:R-:W-:Y:S01]  /*3580*/  HMMA.16816.F32 R48, R128.reuse, R50, RZ ;  /* 0x000000328030723c */ /* 0x040fe200000018ff */
[----:B---3--:R-:W-:Y:S01]  /*3590*/  F2FP.F16.F32.PACK_AB R14, R151, R152 ;  /* 0x00000098970e723e */ /* 0x008fe200000000ff */
[----:B------:R-:W-:Y:S01]  /*35a0*/  FADD.FTZ R159, R159, R160 ;  /* 0x000000a09f9f7221 */ /* 0x000fe20000010000 */
[----:B------:R-:W3:Y:S01]  /*35b0*/  MUFU.EX2 R149, R149 ;  /* 0x0000009500957308 */ /* 0x000ee20000000800 */
[----:B------:R-:W-:Y:S02]  /*35c0*/  FADD.FTZ R157, R157, R158 ;  /* 0x0000009e9d9d7221 */ /* 0x000fe40000010000 */
[----:B------:R-:W-:Y:S01]  /*35d0*/  FADD.FTZ R156, R156, R159 ;  /* 0x0000009f9c9c7221 */ /* 0x000fe20000010000 */
[----:B------:R-:W-:Y:S01]  /*35e0*/  MUFU.EX2 R148, R148 ;  /* 0x0000009400947308 */ /* 0x000fe20000000800 */
[----:B------:R-:W-:Y:S01]  /*35f0*/  HMMA.16816.F32 R76, R128, R80, RZ ;  /* 0x00000050804c723c */ /* 0x000fe200000018ff */
[----:B-1----:R-:W-:Y:S01]  /*3600*/  F2FP.F16.F32.PACK_AB R13, R153, R154 ;  /* 0x0000009a990d723e */ /* 0x002fe200000000ff */
[----:B------:R-:W-:Y:S01]  /*3610*/  FADD.FTZ R154, R154, R157 ;  /* 0x0000009d9a9a7221 */ /* 0x000fe20000010000 */
[----:B------:R-:W1:Y:S01]  /*3620*/  MUFU.EX2 R147, R147 ;  /* 0x0000009300937308 */ /* 0x000e620000000800 */
[----:B------:R-:W-:-:S02]  /*3630*/  FADD.FTZ R155, R155, R156 ;  /* 0x0000009c9b9b7221 */ /* 0x000fc40000010000 */
[----:B------:R-:W-:Y:S01]  /*3640*/  FADD.FTZ R153, R153, R154 ;  /* 0x0000009a99997221 */ /* 0x000fe20000010000 */
[----:B------:R-:W-:Y:S01]  /*3650*/  MUFU.EX2 R144, R144 ;  /* 0x0000009000907308 */ /* 0x000fe20000000800 */
[----:B------:R-:W-:Y:S01]  /*3660*/  HMMA.16816.F32 R52, R128, R56, RZ ;  /* 0x000000388034723c */ /* 0x000fe200000018ff */
[----:B---3--:R-:W-:Y:S01]  /*3670*/  F2FP.F16.F32.PACK_AB R15, R149, R150 ;  /* 0x00000096950f723e */ /* 0x008fe200000000ff */
[----:B------:R-:W-:Y:S01]  /*3680*/  FADD.FTZ R152, R152, R155 ;  /* 0x0000009b98987221 */ /* 0x000fe20000010000 */
[----:B------:R-:W-:Y:S01]  /*3690*/  MUFU.EX2 R143, R143 ;  /* 0x0000008f008f7308 */ /* 0x000fe20000000800 */
[----:B------:R-:W-:Y:S02]  /*36a0*/  FADD.FTZ R150, R150, R153 ;  /* 0x0000009996967221 */ /* 0x000fe40000010000 */
[----:B------:R-:W-:Y:S01]  /*36b0*/  FADD.FTZ R151, R151, R152 ;  /* 0x0000009897977221 */ /* 0x000fe20000010000 */
[----:B------:R-:W-:Y:S01]  /*36c0*/  MUFU.EX2 R146, R146 ;  /* 0x0000009200927308 */ /* 0x000fe20000000800 */
[----:B--2---:R-:W-:Y:S01]  /*36d0*/  HMMA.16816.F32 R44, R12, R16, R44 ;  /* 0x000000100c2c723c */ /* 0x004fe2000000182c */
[----:B------:R-:W-:-:S02]  /*36e0*/  FADD.FTZ R149, R149, R150 ;  /* 0x0000009695957221 */ /* 0x000fc40000010000 */
[----:B------:R-:W2:Y:S04]  /*36f0*/  MUFU.EX2 R145, R145 ;  /* 0x0000009100917308 */ /* 0x000ea80000000800 */
[----:B------:R-:W-:Y:S01]  /*3700*/  MUFU.EX2 R142, R142 ;  /* 0x0000008e008e7308 */ /* 0x000fe20000000800 */
[----:B------:R-:W-:Y:S01]  /*3710*/  HMMA.16816.F32 R48, R12, R18, R48 ;  /* 0x000000120c30723c */ /* 0x000fe20000001830 */
[----:B------:R-:W3:Y:S02]  /*3720*/  LDSM.16.MT88.4 R16, [R162+0x12800] ;  /* 0x01280000a210783b */ /* 0x000ee40000004200 */
[----:B------:R-:W4:Y:S04]  /*3730*/  MUFU.EX2 R141, R141 ;  /* 0x0000008d008d7308 */ /* 0x000f280000000800 */
[----:B------:R-:W-:Y:S01]  /*3740*/  MUFU.EX2 R140, R140 ;  /* 0x0000008c008c7308 */ /* 0x000fe20000000800 */
[C---:B------:R-:W-:Y:S03]  /*3750*/  HMMA.16816.F32 R80, R128.reuse, R82, RZ ;  /* 0x000000528050723c */ /* 0x040fe600000018ff */
[----:B------:R-:W5:Y:S04]  /*3760*/  MUFU.EX2 R139, R139 ;  /* 0x0000008b008b7308 */ /* 0x000f680000000800 */
[----:B------:R-:W-:Y:S01]  /*3770*/  MUFU.EX2 R138, R138 ;  /* 0x0000008a008a7308 */ /* 0x000fe20000000800 */
[C---:B------:R-:W-:Y:S03]  /*3780*/  HMMA.16816.F32 R56, R128.reuse, R58, RZ ;  /* 0x0000003a8038723c */ /* 0x040fe600000018ff */
[----:B------:R-:W-:Y:S04]  /*3790*/  MUFU.EX2 R137, R137 ;  /* 0x0000008900897308 */ /* 0x000fe80000000800 */
[----:B------:R-:W-:Y:S01]  /*37a0*/  MUFU.EX2 R136, R136 ;  /* 0x0000008800887308 */ /* 0x000fe20000000800 */
[C---:B------:R-:W-:Y:S03]  /*37b0*/  HMMA.16816.F32 R36, R128.reuse, R40, RZ ;  /* 0x000000288024723c */ /* 0x040fe600000018ff */
[----:B------:R-:W5:Y:S04]  /*37c0*/  MUFU.EX2 R135, R135 ;  /* 0x0000008700877308 */ /* 0x000f680000000800 */
[----:B------:R-:W-:Y:S01]  /*37d0*/  MUFU.EX2 R134, R134 ;  /* 0x0000008600867308 */ /* 0x000fe20000000800 */
[----:B------:R-:W-:Y:S03]  /*37e0*/  HMMA.16816.F32 R40, R128, R42, RZ ;  /* 0x0000002a8028723c */ /* 0x000fe600000018ff */
[----:B------:R-:W5:Y:S05]  /*37f0*/  MUFU.EX2 R133, R133 ;  /* 0x0000008500857308 */ /* 0x000f6a0000000800 */
[C---:B------:R-:W-:Y:S08]  /*3800*/  HMMA.16816.F32 R76, R12.reuse, R8, R76 ;  /* 0x000000080c4c723c */ /* 0x040ff0000000184c */
[C---:B------:R-:W-:Y:S01]  /*3810*/  HMMA.16816.F32 R80, R12.reuse, R10, R80 ;  /* 0x0000000a0c50723c */ /* 0x040fe20000001850 */
[----:B------:R-:W1:Y:S07]  /*3820*/  LDSM.16.MT88.4 R8, [R161+0x12800] ;  /* 0x01280000a108783b */ /* 0x000e6e0000004200 */
[C---:B---3--:R-:W-:Y:S08]  /*3830*/  HMMA.16816.F32 R52, R12.reuse, R16, R52 ;  /* 0x000000100c34723c */ /* 0x048ff00000001834 */
[C---:B------:R-:W-:Y:S01]  /*3840*/  HMMA.16816.F32 R56, R12.reuse, R18, R56 ;  /* 0x000000120c38723c */ /* 0x040fe20000001838 */
[----:B------:R-:W3:Y:S07]  /*3850*/  LDSM.16.MT88.4 R16, [R163+0x14800] ;  /* 0x01480000a310783b */ /* 0x000eee0000004200 */
[C---:B------:R-:W-:Y:S08]  /*3860*/  HMMA.16816.F32 R36, R12.reuse, R20, R36 ;  /* 0x000000140c24723c */ /* 0x040ff00000001824 */
[----:B------:R-:W-:Y:S01]  /*3870*/  HMMA.16816.F32 R40, R12, R22, R40 ;  /* 0x000000160c28723c */ /* 0x000fe20000001828 */
[----:B------:R-:W5:Y:S07]  /*3880*/  LDSM.16.MT88.4 R20, [R100+0x13000] ;  /* 0x013000006414783b */ /* 0x000f6e0000004200 */
[C---:B------:R-:W-:Y:S08]  /*3890*/  HMMA.16816.F32 R60, R128.reuse, R64, RZ ;  /* 0x00000040803c723c */ /* 0x040ff000000018ff */
[C---:B------:R-:W-:Y:S08]  /*38a0*/  HMMA.16816.F32 R68, R128.reuse, R72, RZ ;  /* 0x000000488044723c */ /* 0x040ff000000018ff */
[C---:B------:R-:W-:Y:S08]  /*38b0*/  HMMA.16816.F32 R64, R128.reuse, R66, RZ ;  /* 0x000000428040723c */ /* 0x040ff000000018ff */
[C---:B------:R-:W-:Y:S08]  /*38c0*/  HMMA.16816.F32 R72, R128.reuse, R74, RZ ;  /* 0x0000004a8048723c */ /* 0x040ff000000018ff */
[----:B------:R-:W-:Y:S08]  /*38d0*/  HMMA.16816.F32 R108, R128, R112, RZ ;  /* 0x00000070806c723c */ /* 0x000ff000000018ff */
[C---:B-1----:R-:W-:Y:S08]  /*38e0*/  HMMA.16816.F32 R60, R12.reuse, R8, R60 ;  /* 0x000000080c3c723c */ /* 0x042ff0000000183c */
[C---:B------:R-:W-:Y:S01]  /*38f0*/  HMMA.16816.F32 R64, R12.reuse, R10, R64 ;  /* 0x0000000a0c40723c */ /* 0x040fe20000001840 */
[----:B------:R-:W1:Y:S07]  /*3900*/  LDSM.16.MT88.4 R8, [R100+0x17000] ;  /* 0x017000006408783b */ /* 0x000e6e0000004200 */
[----:B---3--:R-:W-:Y:S01]  /*3910*/  HMMA.16816.F32 R68, R12, R16, R68 ;  /* 0x000000100c44723c */ /* 0x008fe20000001844 */
[----:B------:R-:W-:Y:S01]  /*3920*/  F2FP.F16.F32.PACK_AB R16, R147, R148 ;  /* 0x000000949310723e */ /* 0x000fe200000000ff */
[----:B------:R-:W-:Y:S01]  /*3930*/  FADD.FTZ R148, R148, R151 ;  /* 0x0000009794947221 */ /* 0x000fe20000010000 */
[----:B--2---:R-:W-:Y:S01]  /*3940*/  F2FP.F16.F32.PACK_AB R17, R145, R146 ;  /* 0x000000929111723e */ /* 0x004fe200000000ff */
[----:B------:R-:W-:-:S02]  /*3950*/  FADD.FTZ R146, R146, R149 ;  /* 0x0000009592927221 */ /* 0x000fc40000010000 */
[----:B------:R-:W-:Y:S02]  /*3960*/  FADD.FTZ R147, R147, R148 ;  /* 0x0000009493937221 */ /* 0x000fe40000010000 */
[----:B------:R-:W-:Y:S01]  /*3970*/  HMMA.16816.F32 R72, R12, R18, R72 ;  /* 0x000000120c48723c */ /* 0x000fe20000001848 */
[----:B------:R-:W-:Y:S01]  /*3980*/  F2FP.F16.F32.PACK_AB R18, R143, R144 ;  /* 0x000000908f12723e */ /* 0x000fe200000000ff */
[----:B------:R-:W-:Y:S01]  /*3990*/  FADD.FTZ R145, R145, R146 ;  /* 0x0000009291917221 */ /* 0x000fe20000010000 */
[----:B----4-:R-:W-:Y:S01]  /*39a0*/  F2FP.F16.F32.PACK_AB R19, R141, R142 ;  /* 0x0000008e8d13723e */ /* 0x010fe200000000ff */
[----:B------:R-:W-:Y:S02]  /*39b0*/  FADD.FTZ R144, R144, R147 ;  /* 0x0000009390907221 */ /* 0x000fe40000010000 */
[----:B------:R-:W-:Y:S02]  /*39c0*/  FADD.FTZ R142, R142, R145 ;  /* 0x000000918e8e7221 */ /* 0x000fe40000010000 */
[----:B------:R-:W-:Y:S01]  /*39d0*/  HMMA.16816.F32 R112, R128, R114, RZ ;  /* 0x000000728070723c */ /* 0x000fe200000018ff */
[----:B------:R-:W-:Y:S01]  /*39e0*/  FADD.FTZ R143, R143, R144 ;  /* 0x000000908f8f7221 */ /* 0x000fe20000010000 */
[----:B------:R-:W-:-:S06]  /*39f0*/  FADD.FTZ R141, R141, R142 ;  /* 0x0000008e8d8d7221 */ /* 0x000fcc0000010000 */
[C---:B-----5:R-:W-:Y:S08]  /*3a00*/  HMMA.16816.F32 R44, R16.reuse, R20, R44 ;  /* 0x00000014102c723c */ /* 0x060ff0000000182c */
[----:B------:R-:W-:Y:S01]  /*3a10*/  HMMA.16816.F32 R48, R16, R22, R48 ;  /* 0x000000161030723c */ /* 0x000fe20000001830 */
[----:B------:R-:W2:Y:S07]  /*3a20*/  LDSM.16.MT88.4 R20, [R100+0x13800] ;  /* 0x013800006414783b */ /* 0x000eae0000004200 */
[C---:B------:R-:W-:Y:S08]  /*3a30*/  HMMA.16816.F32 R108, R12.reuse, R24, R108 ;  /* 0x000000180c6c723c */ /* 0x040ff0000000186c */
[----:B------:R-:W-:Y:S01]  /*3a40*/  HMMA.16816.F32 R112, R12, R26, R112 ;  /* 0x0000001a0c70723c */ /* 0x000fe20000001870 */
[----:B------:R-:W3:Y:S07]  /*3a50*/  LDSM.16.MT88.4 R24, [R100+0x15000] ;  /* 0x015000006418783b */ /* 0x000eee0000004200 */
[----:B------:R-:W-:Y:S08]  /*3a60*/  HMMA.16816.F32 R84, R128, R88, RZ ;  /* 0x000000588054723c */ /* 0x000ff000000018ff */
[----:B-1----:R-:W-:Y:S01]  /*3a70*/  HMMA.16816.F32 R108, R16, R8, R108 ;  /* 0x00000008106c723c */ /* 0x002fe2000000186c */
[----:B------:R-:W-:Y:S01]  /*3a80*/  F2FP.F16.F32.PACK_AB R8, R139, R140 ;  /* 0x0000008c8b08723e */ /* 0x000fe200000000ff */
[----:B------:R-:W-:Y:S01]  /*3a90*/  FADD.FTZ R140, R140, R143 ;  /* 0x0000008f8c8c7221 */ /* 0x000fe20000010000 */
[----:B------:R-:W-:Y:S01]  /*3aa0*/  F2FP.F16.F32.PACK_AB R9, R135, R136 ;  /* 0x000000888709723e */ /* 0x000fe200000000ff */
[----:B------:R-:W-:-:S02]  /*3ab0*/  FADD.FTZ R136, R136, R141 ;  /* 0x0000008d88887221 */ /* 0x000fc40000010000 */
[----:B------:R-:W-:Y:S02]  /*3ac0*/  FADD.FTZ R139, R139, R140 ;  /* 0x0000008c8b8b7221 */ /* 0x000fe40000010000 */
[----:B------:R-:W-:Y:S01]  /*3ad0*/  HMMA.16816.F32 R112, R16, R10, R112 ;  /* 0x0000000a1070723c */ /* 0x000fe20000001870 */
[----:B------:R-:W-:Y:S01]  /*3ae0*/  F2FP.F16.F32.PACK_AB R10, R137, R138 ;  /* 0x0000008a890a723e */ /* 0x000fe200000000ff */
[----:B------:R-:W-:Y:S01]  /*3af0*/  FADD.FTZ R135, R135, R136 ;  /* 0x0000008887877221 */ /* 0x000fe20000010000 */
[----:B------:R-:W-:Y:S01]  /*3b00*/  F2FP.F16.F32.PACK_AB R11, R133, R134 ;  /* 0x00000086850b723e */ /* 0x000fe200000000ff */
[----:B------:R-:W-:Y:S02]  /*3b10*/  FADD.FTZ R138, R138, R139 ;  /* 0x0000008b8a8a7221 */ /* 0x000fe40000010000 */
[----:B------:R-:W-:Y:S02]  /*3b20*/  FADD.FTZ R134, R134, R135 ;  /* 0x0000008786867221 */ /* 0x000fe40000010000 */
[----:B------:R-:W-:Y:S01]  /*3b30*/  HMMA.16816.F32 R92, R128, R96, RZ ;  /* 0x00000060805c723c */ /* 0x000fe200000018ff */
[----:B------:R-:W-:Y:S01]  /*3b40*/  FADD.FTZ R177, R137, R138 ;  /* 0x0000008a89b17221 */ /* 0x000fe20000010000 */
[----:B------:R-:W-:-:S06]  /*3b50*/  FADD.FTZ R176, R133, R134 ;  /* 0x0000008685b07221 */ /* 0x000fcc0000010000 */
[C---:B--2---:R-:W-:Y:S08]  /*3b60*/  HMMA.16816.F32 R44, R8.reuse, R20, R44 ;  /* 0x00000014082c723c */ /* 0x044ff0000000182c */
[----:B------:R-:W-:Y:S01]  /*3b70*/  HMMA.16816.F32 R48, R8, R22, R48 ;  /* 0x000000160830723c */ /* 0x000fe20000001830 */
[----:B------:R-:W1:Y:S07]  /*3b80*/  LDSM.16.MT88.4 R20, [R100+0x17800] ;  /* 0x017800006414783b */ /* 0x000e6e0000004200 */
[C---:B---3--:R-:W-:Y:S08]  /*3b90*/  HMMA.16816.F32 R76, R16.reuse, R24, R76 ;  /* 0x00000018104c723c */ /* 0x048ff0000000184c */
[----:B------:R-:W-:Y:S01]  /*3ba0*/  HMMA.16816.F32 R80, R16, R26, R80 ;  /* 0x0000001a1050723c */ /* 0x000fe20000001850 */
[----:B------:R2:W3:Y:S07]  /*3bb0*/  LDSM.16.MT88.4 R24, [R100+0x15800] ;  /* 0x015800006418783b */ /* 0x0004ee0000004200 */
[C---:B------:R-:W-:Y:S08]  /*3bc0*/  HMMA.16816.F32 R88, R128.reuse, R90, RZ ;  /* 0x0000005a8058723c */ /* 0x040ff000000018ff */
[C---:B------:R-:W-:Y:S08]  /*3bd0*/  HMMA.16816.F32 R96, R128.reuse, R98, RZ ;  /* 0x000000628060723c */ /* 0x040ff000000018ff */
[----:B--2---:R-:W-:Y:S08]  /*3be0*/  HMMA.16816.F32 R100, R128, R104, RZ ;  /* 0x000000688064723c */ /* 0x004ff000000018ff */
[C---:B-1----:R-:W-:Y:S08]  /*3bf0*/  HMMA.16816.F32 R108, R8.reuse, R20, R108 ;  /* 0x00000014086c723c */ /* 0x042ff0000000186c */
[----:B------:R-:W-:Y:S01]  /*3c00*/  HMMA.16816.F32 R112, R8, R22, R112 ;  /* 0x000000160870723c */ /* 0x000fe20000001870 */
[----:B------:R-:W1:Y:S07]  /*3c10*/  LDSM.16.MT88.4 R20, [R163+0x16800] ;  /* 0x01680000a314783b */ /* 0x000e6e0000004200 */
[----:B------:R-:W-:Y:S08]  /*3c20*/  HMMA.16816.F32 R104, R128, R106, RZ ;  /* 0x0000006a8068723c */ /* 0x000ff000000018ff */
[C---:B---3--:R-:W-:Y:S08]  /*3c30*/  HMMA.16816.F32 R76, R8.reuse, R24, R76 ;  /* 0x00000018084c723c */ /* 0x048ff0000000184c */
[----:B------:R-:W-:Y:S01]  /*3c40*/  HMMA.16816.F32 R80, R8, R26, R80 ;  /* 0x0000001a0850723c */ /* 0x000fe20000001850 */
[----:B------:R-:W2:Y:S07]  /*3c50*/  LDSM.16.MT88.4 R24, [R162+0x16000] ;  /* 0x01600000a218783b */ /* 0x000eae0000004200 */
[C---:B------:R-:W-:Y:S08]  /*3c60*/  HMMA.16816.F32 R84, R12.reuse, R32, R84 ;  /* 0x000000200c54723c */ /* 0x040ff00000001854 */
[C---:B------:R-:W-:Y:S08]  /*3c70*/  HMMA.16816.F32 R88, R12.reuse, R34, R88 ;  /* 0x000000220c58723c */ /* 0x040ff00000001858 */
[C---:B-1----:R-:W-:Y:S08]  /*3c80*/  HMMA.16816.F32 R100, R12.reuse, R20, R100 ;  /* 0x000000140c64723c */ /* 0x042ff00000001864 */
[C---:B------:R-:W-:Y:S01]  /*3c90*/  HMMA.16816.F32 R104, R12.reuse, R22, R104 ;  /* 0x000000160c68723c */ /* 0x040fe20000001868 */
[----:B------:R-:W1:Y:S07]  /*3ca0*/  LDSM.16.MT88.4 R20, [R161+0x16000] ;  /* 0x01600000a114783b */ /* 0x000e6e0000004200 */
[----:B------:R-:W-:Y:S08]  /*3cb0*/  HMMA.16816.F32 R92, R12, R28, R92 ;  /* 0x0000001c0c5c723c */ /* 0x000ff0000000185c */
[C---:B--2---:R-:W-:Y:S08]  /*3cc0*/  HMMA.16816.F32 R116, R128.reuse, R24, RZ ;  /* 0x000000188074723c */ /* 0x044ff000000018ff */
[----:B------:R-:W-:Y:S08]  /*3cd0*/  HMMA.16816.F32 R24, R128, R26, RZ ;  /* 0x0000001a8018723c */ /* 0x000ff000000018ff */
[C---:B------:R-:W-:Y:S08]  /*3ce0*/  HMMA.16816.F32 R96, R12.reuse, R30, R96 ;  /* 0x0000001e0c60723c */ /* 0x040ff00000001860 */
[----:B------:R-:W-:Y:S08]  /*3cf0*/  HMMA.16816.F32 R116, R12, R120, R116 ;  /* 0x000000780c74723c */ /* 0x000ff00000001874 */
[C---:B-1----:R-:W-:Y:S08]  /*3d00*/  HMMA.16816.F32 R124, R128.reuse, R20, RZ ;  /* 0x00000014807c723c */ /* 0x042ff000000018ff */
[----:B------:R-:W-:Y:S01]  /*3d10*/  HMMA.16816.F32 R128, R128, R22, RZ ;  /* 0x000000168080723c */ /* 0x000fe200000018ff */
[----:B------:R-:W1:Y:S07]  /*3d20*/  LDSM.16.MT88.4 R20, [R161+0x16800] ;  /* 0x01680000a114783b */ /* 0x000e6e0000004200 */
[C---:B------:R-:W-:Y:S01]  /*3d30*/  HMMA.16816.F32 R120, R12.reuse, R122, R24 ;  /* 0x0000007a0c78723c */ /* 0x040fe20000001818 */
[----:B------:R-:W-:Y:S07]  /*3d40*/  LDSM.16.MT88.4 R24, [R162+0x13800] ;  /* 0x01380000a218783b */ /* 0x000fee0000004200 */
[C---:B-1----:R-:W-:Y:S08]  /*3d50*/  HMMA.16816.F32 R124, R12.reuse, R20, R124 ;  /* 0x000000140c7c723c */ /* 0x042ff0000000187c */
[----:B------:R-:W-:Y:S01]  /*3d60*/  HMMA.16816.F32 R128, R12, R22, R128 ;  /* 0x000000160c80723c */ /* 0x000fe20000001880 */
[----:B------:R-:W1:Y:S04]  /*3d70*/  LDSM.16.MT88.4 R12, [R163+0x13000] ;  /* 0x01300000a30c783b */ /* 0x000e680000004200 */
[----:B------:R-:W2:Y:S03]  /*3d80*/  LDSM.16.MT88.4 R20, [R162+0x13000] ;  /* 0x01300000a214783b */ /* 0x000ea60000004200 */
[C---:B-1----:R-:W-:Y:S08]  /*3d90*/  HMMA.16816.F32 R36, R16.reuse, R12, R36 ;  /* 0x0000000c1024723c */ /* 0x042ff00000001824 */
[C---:B------:R-:W-:Y:S01]  /*3da0*/  HMMA.16816.F32 R40, R16.reuse, R14, R40 ;  /* 0x0000000e1028723c */ /* 0x040fe20000001828 */
[----:B------:R-:W1:Y:S07]  /*3db0*/  LDSM.16.MT88.4 R12, [R161+0x13000] ;  /* 0x01300000a10c783b */ /* 0x000e6e0000004200 */
[C---:B--2---:R-:W-:Y:S08]  /*3dc0*/  HMMA.16816.F32 R52, R16.reuse, R20, R52 ;  /* 0x000000141034723c */ /* 0x044ff00000001834 */
[----:B------:R-:W-:Y:S01]  /*3dd0*/  HMMA.16816.F32 R56, R16, R22, R56 ;  /* 0x000000161038723c */ /* 0x000fe20000001838 */
[----:B------:R-:W2:Y:S11]  /*3de0*/  LDSM.16.MT88.4 R20, [R163+0x15000] ;  /* 0x01500000a314783b */ /* 0x000eb60000004200 */
[C---:B------:R-:W-:Y:S08]  /*3df0*/  HMMA.16816.F32 R52, R8.reuse, R24, R52 ;  /* 0x000000180834723c */ /* 0x040ff00000001834 */
[----:B------:R-:W-:Y:S08]  /*3e00*/  HMMA.16816.F32 R56, R8, R26, R56 ;  /* 0x0000001a0838723c */ /* 0x000ff00000001838 */
[C---:B-1----:R-:W-:Y:S08]  /*3e10*/  HMMA.16816.F32 R60, R16.reuse, R12, R60 ;  /* 0x0000000c103c723c */ /* 0x042ff0000000183c */
[C---:B------:R-:W-:Y:S01]  /*3e20*/  HMMA.16816.F32 R64, R16.reuse, R14, R64 ;  /* 0x0000000e1040723c */ /* 0x040fe20000001840 */
[----:B------:R-:W1:Y:S07]  /*3e30*/  LDSM.16.MT88.4 R12, [R162+0x15000] ;  /* 0x01500000a20c783b */ /* 0x000e6e0000004200 */
[C---:B--2---:R-:W-:Y:S08]  /*3e40*/  HMMA.16816.F32 R68, R16.reuse, R20, R68 ;  /* 0x000000141044723c */ /* 0x044ff00000001844 */
[C---:B------:R-:W-:Y:S01]  /*3e50*/  HMMA.16816.F32 R72, R16.reuse, R22, R72 ;  /* 0x000000161048723c */ /* 0x040fe20000001848 */
[----:B------:R-:W2:Y:S07]  /*3e60*/  LDSM.16.MT88.4 R20, [R161+0x15000] ;  /* 0x01500000a114783b */ /* 0x000eae0000004200 */
        /* <DEDUP_REMOVED lines=13> */
[----:B------:R-:W-:Y:S01]  /*3f40*/  HMMA.16816.F32 R120, R16, R14, R120 ;  /* 0x0000000e1078723c */ /* 0x000fe20000001878 */
[----:B------:R-:W1:Y:S04]  /*3f50*/  LDSM.16.MT88.4 R12, [R163+0x13800] ;  /* 0x01380000a30c783b */ /* 0x000e680000004200 */
[----:B------:R-:W3:Y:S03]  /*3f60*/  LDSM.16.MT88.4 R16, [R163+0x15800] ;  /* 0x01580000a310783b */ /* 0x000ee60000004200 */
[C---:B--2---:R-:W-:Y:S08]  /*3f70*/  HMMA.16816.F32 R60, R8.reuse, R20, R60 ;  /* 0x00000014083c723c */ /* 0x044ff0000000183c */
[C---:B------:R-:W-:Y:S08]  /*3f80*/  HMMA.16816.F32 R64, R8.reuse, R22, R64 ;  /* 0x000000160840723c */ /* 0x040ff00000001840 */
[C---:B-1----:R-:W-:Y:S08]  /*3f90*/  HMMA.16816.F32 R36, R8.reuse, R12, R36 ;  /* 0x0000000c0824723c */ /* 0x042ff00000001824 */
[C---:B------:R-:W-:Y:S01]  /*3fa0*/  HMMA.16816.F32 R40, R8.reuse, R14, R40 ;  /* 0x0000000e0828723c */ /* 0x040fe20000001828 */
[----:B------:R-:W1:Y:S07]  /*3fb0*/  LDSM.16.MT88.4 R12, [R163+0x17800] ;  /* 0x01780000a30c783b */ /* 0x000e6e0000004200 */
[C---:B---3--:R-:W-:Y:S08]  /*3fc0*/  HMMA.16816.F32 R68, R8.reuse, R16, R68 ;  /* 0x000000100844723c */ /* 0x048ff00000001844 */
        /* <DEDUP_REMOVED lines=12> */
[C---:B------:R-:W-:Y:S08]  /*4090*/  HMMA.16816.F32 R96, R8.reuse, R18, R96 ;  /* 0x000000120860723c */ /* 0x040ff00000001860 */
[C---:B-1----:R-:W-:Y:S08]  /*40a0*/  HMMA.16816.F32 R124, R8.reuse, R12, R124 ;  /* 0x0000000c087c723c */ /* 0x042ff0000000187c */
[----:B------:R-:W-:Y:S01]  /*40b0*/  HMMA.16816.F32 R128, R8, R14, R128 ;  /* 0x0000000e0880723c */ /* 0x000fe20000001880 */
[----:B------:R-:W-:-:S04]  /*40c0*/  NOP ;  /* 0x0000000000007918 */ /* 0x000fc80000000000 */
[----:B------:R-:W-:-:S15]  /*40d0*/  @!P2 BRA `(.L_x_22) ;  /* 0x0000002400f0a947 */ /* 0x000fde0003800000 */
[----:B------:R-:W-:Y:S01]  /*40e0*/  LOP3.LUT R132, R132, 0x38, R7, 0xf8, !PT ;  /* 0x0000003884847812 */ /* 0x000fe200078ef807 */
[----:B------:R-:W-:Y:S01]  /*40f0*/  IMAD.SHL.U32 R8, R6, 0x20, RZ ;  /* 0x0000002006087824 */ /* 0x000fe200078e00ff */
[C---:B------:R-:W-:Y:S01]  /*4100*/  LOP3.LUT R9, R5.reuse, 0x200, RZ, 0xc0, !PT ;  /* 0x0000020005097812 */ /* 0x040fe200078ec0ff */
[----:B------:R-:W1:Y:S01]  /*4110*/  LDCU.64 UR6, c[0x0][0x3c0] ;  /* 0x00007800ff0677ac */ /* 0x000e620008000a00 */
[----:B------:R-:W-:Y:S01]  /*4120*/  SHF.R.U32.HI R7, RZ, 0x1, R6 ;  /* 0x00000001ff077819 */ /* 0x000fe20000011606 */
[----:B------:R-:W-:Y:S01]  /*4130*/  IMAD.MOV.U32 R159, RZ, RZ, 0x20 ;  /* 0x00000020ff9f7424 */ /* 0x000fe200078e00ff */
[----:B------:R-:W-:Y:S01]  /*4140*/  LOP3.LUT R161, R5, 0x400, RZ, 0xc0, !PT ;  /* 0x0000040005a17812 */ /* 0x000fe200078ec0ff */
[----:B------:R-:W-:Y:S01]  /*4150*/  IMAD.MOV.U32 R133, RZ, RZ, R2 ;  /* 0x000000ffff857224 */ /* 0x000fe200078e0002 */
[----:B------:R-:W-:Y:S01]  /*4160*/  LOP3.LUT R6, R132, 0x8, R6, 0x78, !PT ;  /* 0x0000000884067812 */ /* 0x000fe200078e7806 */
[----:B------:R-:W2:Y:S01]  /*4170*/  LDCU UR4, c[0x0][0x45c] ;  /* 0x00008b80ff0477ac */ /* 0x000ea20008000800 */
[----:B------:R-:W-:-:S02]  /*4180*/  LOP3.LUT R8, R9, 0x7c00, R8, 0xf8, !PT ;  /* 0x00007c0009087812 */ /* 0x000fc400078ef808 */
[----:B------:R-:W-:Y:S01]  /*4190*/  LOP3.LUT R7, R132, 0x8, R7, 0x78, !PT ;  /* 0x0000000884077812 */ /* 0x000fe200078e7807 */
[----:B------:R-:W-:Y:S01]  /*41a0*/  IMAD R161, R6, 0x2, R161 ;  /* 0x0000000206a17824 */ /* 0x000fe200078e02a1 */
[----:B------:R-:W-:Y:S01]  /*41b0*/  LEA.HI.SX32 R173, R3, 0xfffffffe, 0x1a ;  /* 0xfffffffe03ad7811 */ /* 0x000fe200078fd2ff */
[----:B------:R-:W-:Y:S01]  /*41c0*/  IMAD.MOV.U32 R3, RZ, RZ, R0 ;  /* 0x000000ffff037224 */ /* 0x000fe200078e0000 */
[----:B------:R-:W-:Y:S01]  /*41d0*/  LOP3.LUT R165, R8, R7, RZ, 0xfc, !PT ;  /* 0x0000000708a57212 */ /* 0x000fe200078efcff */
[----:B------:R-:W-:Y:S01]  /*41e0*/  VIADD R0, R161, UR5 ;  /* 0x00000005a1007c36 */ /* 0x000fe20008000000 */
[----:B------:R-:W-:Y:S02]  /*41f0*/  LOP3.LUT R156, R7, 0x200, R5, 0xf8, !PT ;  /* 0x00000200079c7812 */ /* 0x000fe400078ef805 */
[----:B------:R-:W-:Y:S01]  /*4200*/  LEA R165, R165, UR5, 0x1 ;  /* 0x00000005a5a57c11 */ /* 0x000fe2000f8e08ff */
[----:B-1----:R-:W-:Y:S01]  /*4210*/  USHF.L.U64.HI UR8, UR6, 0x5, UR7 ;  /* 0x0000000506087899 */ /* 0x002fe20008010207 */
[----:B------:R-:W-:Y:S01]  /*4220*/  SEL R159, R159, 0xffffffe0, !P0 ;  /* 0xffffffe09f9f7807 */ /* 0x000fe20004000000 */
[----:B------:R-:W-:Y:S01]  /*4230*/  USHF.L.U32 UR9, UR6, 0x5, URZ ;  /* 0x0000000506097899 */ /* 0x000fe200080006ff */
[----:B------:R-:W-:Y:S01]  /*4240*/  LEA R156, R156, UR5, 0x1 ;  /* 0x000000059c9c7c11 */ /* 0x000fe2000f8e08ff */
[----:B------:R-:W-:Y:S01]  /*4250*/  IMAD.IADD R164, R4, 0x1, R165 ;  /* 0x0000000104a47824 */ /* 0x000fe200078e02a5 */
[C---:B------:R-:W-:Y:S01]  /*4260*/  IADD3 R160, PT, PT, R0.reuse, R4, RZ ;  /* 0x0000000400a07210 */ /* 0x040fe20007ffe0ff */
[----:B------:R-:W-:Y:S01]  /*4270*/  IMAD.IADD R157, R0, 0x1, R159 ;  /* 0x00000001009d7824 */ /* 0x000fe200078e029f */
[C---:B------:R-:W-:Y:S01]  /*4280*/  IADD3 R174, PT, PT, R156.reuse, 0x12040, RZ ;  /* 0x000120409cae7810 */ /* 0x040fe20007ffe0ff */
[----:B------:R-:W-:Y:S01]  /*4290*/  IMAD.IADD R162, R159, 0x1, R165 ;  /* 0x000000019fa27824 */ /* 0x000fe200078e02a5 */
[----:B------:R-:W1:Y:S01]  /*42a0*/  LDCU.64 UR6, c[0x0][0x3c0] ;  /* 0x00007800ff0677ac */ /* 0x000e620008000a00 */
[----:B------:R-:W-:-:S02]  /*42b0*/  VIADD R175, R156, 0x12000 ;  /* 0x000120009caf7836 */ /* 0x000fc40000000000 */
[C---:B------:R-:W-:Y:S02]  /*42c0*/  IMAD.IADD R134, R159.reuse, 0x1, R156 ;  /* 0x000000019f867824 */ /* 0x040fe400078e029c */
[C---:B------:R-:W-:Y:S02]  /*42d0*/  IMAD.IADD R158, R159.reuse, 0x1, R160 ;  /* 0x000000019f9e7824 */ /* 0x040fe400078e02a0 */
[----:B------:R-:W-:Y:S01]  /*42e0*/  IMAD.IADD R163, R159, 0x1, R164 ;  /* 0x000000019fa37824 */ /* 0x000fe200078e02a4 */
[----:B--2---:R-:W-:Y:S06]  /*42f0*/  BRA `(.L_x_23) ;  /* 0x00000000005c7947 */ /* 0x004fec0003800000 */
.L_x_25:
[----:B------:R-:W1:Y:S01]  /*4300*/  LDC.64 R136, c[0x0][0x3b8] ;  /* 0x0000ee00ff887b82 */ /* 0x000e620000000a00 */
[----:B------:R-:W-:Y:S04]  /*4310*/  VIADD R135, R173, 0xffffffff ;  /* 0xffffffffad877836 */ /* 0x000fe80000000000 */
[C---:B-1----:R-:W-:Y:S04]  /*4320*/  IMAD.WIDE.U32 R138, R135.reuse, R136, RZ ;  /* 0x00000088878a7225 */ /* 0x042fe800078e00ff */
[----:B------:R-:W-:Y:S01]  /*4330*/  IMAD R0, R135, R137, R139 ;  /* 0x0000008987007224 */ /* 0x000fe200078e028b */
[C---:B------:R-:W-:Y:S01]  /*4340*/  LEA R140, P1, R138.reuse, R170, 0x7 ;  /* 0x000000aa8a8c7211 */ /* 0x040fe200078238ff */
[C---:B------:R-:W-:Y:S03]  /*4350*/  IMAD.SHL.U32 R135, R138.reuse, 0x40, RZ ;  /* 0x000000408a877824 */ /* 0x040fe600078e00ff */
[--C-:B------:R-:W-:Y:S02]  /*4360*/  LEA.HI.X R141, R138, R169, R0.reuse, 0x7, P1 ;  /* 0x000000a98a8d7211 */ /* 0x100fe400008f3c00 */
[----:B------:R-:W-:Y:S02]  /*4370*/  LEA R132, P0, R136, R135, 0x5 ;  /* 0x0000008788847211 */ /* 0x000fe400078028ff */
[----:B------:R-:W-:Y:S01]  /*4380*/  SHF.L.U64.HI R2, R138, 0x6, R0 ;  /* 0x000000068a027819 */ /* 0x000fe20000010200 */
[----:B------:R-:W-:Y:S01]  /*4390*/  @!PT LDS RZ, [RZ] ;  /* 0x00000000fffff984 */ /* 0x000fe20000000800 */
[----:B------:R-:W-:Y:S01]  /*43a0*/  @!PT LDS RZ, [RZ] ;  /* 0x00000000fffff984 */ /* 0x000fe20000000800 */
[----:B------:R-:W-:Y:S01]  /*43b0*/  @!PT LDS RZ, [RZ] ;  /* 0x00000000fffff984 */ /* 0x000fe20000000800 */
[----:B------:R1:W-:Y:S03]  /*43c0*/  LDGSTS.E.BYPASS.LTC128B.128 [R172+0xc000], desc[UR16][R140.64] ;  /* 0x0c0000008cac7fae */ /* 0x0003e6000b981a10 */
[----:B------:R-:W-:Y:S01]  /*43d0*/  LEA.HI.X R2, R136, R2, R137, 0x5, P0 ;  /* 0x0000000288027211 */ /* 0x000fe200000f2c89 */
[----:B------:R1:W-:Y:S01]  /*43e0*/  LDGSTS.E.BYPASS.LTC128B.128 [R172+0xe000], desc[UR16][R140.64+0x80] ;  /* 0x0e0000808cac7fae */ /* 0x0003e2000b981a10 */
[C---:B------:R-:W-:Y:S03]  /*43f0*/  LEA R136, P0, R132.reuse, R170, 0x1 ;  /* 0x000000aa84887211 */ /* 0x040fe600078008ff */
[----:B------:R1:W-:Y:S01]  /*4400*/  LDGSTS.E.BYPASS.LTC128B.128 [R172+0x10000], desc[UR16][R140.64+0x100] ;  /* 0x100001008cac7fae */ /* 0x0003e2000b981a10 */
[----:B------:R-:W-:Y:S05]  /*4410*/  LEA.HI.X R137, R132, R169, R2, 0x1, P0 ;  /* 0x000000a984897211 */ /* 0x000fea00000f0c02 */
[----:B------:R1:W-:Y:S04]  /*4420*/  LDGSTS.E.BYPASS.LTC128B.128 [R172+0xd000], desc[UR16][R136.64] ;  /* 0x0d00000088ac7fae */ /* 0x0003e8000b981a10 */
[----:B------:R1:W-:Y:S04]  /*4430*/  LDGSTS.E.BYPASS.LTC128B.128 [R172+0xf000], desc[UR16][R136.64+0x80] ;  /* 0x0f00008088ac7fae */ /* 0x0003e8000b981a10 */
[----:B------:R1:W-:Y:S04]  /*4440*/  LDGSTS.E.BYPASS.LTC128B.128 [R172+0x11000], desc[UR16][R136.64+0x100] ;  /* 0x1100010088ac7fae */ /* 0x0003e8000b981a10 */
[----:B------:R-:W0:Y:S01]  /*4450*/  LDGDEPBAR ;  /* 0x00000000000079af */ /* 0x000e220000000000 */
[----:B------:R-:W-:Y:S05]  /*4460*/  BRA `(.L_x_24) ;  /* 0x0000000800d47947 */ /* 0x000fea0003800000 */
.L_x_23:
[----:B------:R-:W-:Y:S04]  /*4470*/  DEPBAR.LE SB0, 0x0 ;  /* 0x000080000000791a */ /* 0x000fe80000000000 */
[----:B------:R-:W-:Y:S01]  /*4480*/  BAR.SYNC.DEFER_BLOCKING 0x0 ;  /* 0x0000000000007b1d */ /* 0x000fe20000010000 */
[C---:B-1----:R-:W-:Y:S04]  /*4490*/  IMAD.WIDE.U32 R178, R173.reuse, UR6, RZ ;  /* 0x00000006adb27c25 */ /* 0x042fe8000f8e00ff */
[----:B------:R-:W-:Y:S01]  /*44a0*/  IMAD R0, R173, UR7, R179 ;  /* 0x00000007ad007c24 */ /* 0x000fe2000f8e02b3 */
[CC--:B------:R-:W-:Y:S02]  /*44b0*/  LEA R182, P1, R178.reuse, R168.reuse, 0x7 ;  /* 0x000000a8b2b67211 */ /* 0x0c0fe400078238ff */
[C---:B------:R-:W-:Y:S02]  /*44c0*/  LEA R135, P0, R178.reuse, UR9, 0x6 ;  /* 0x00000009b2877c11 */ /* 0x040fe4000f8030ff */
[CCC-:B------:R-:W-:Y:S02]  /*44d0*/  LEA.HI.X R183, R178.reuse, R167.reuse, R0.reuse, 0x7, P1 ;  /* 0x000000a7b2b77211 */ /* 0x1c0fe400008f3c00 */
[----:B------:R-:W-:Y:S02]  /*44e0*/  LEA.HI.X R2, R178, UR8, R0, 0x6, P0 ;  /* 0x00000008b2027c11 */ /* 0x000fe400080f3400 */
[C---:B------:R-:W-:Y:S04]  /*44f0*/  LEA R180, P0, R135.reuse, R168, 0x1 ;  /* 0x000000a887b47211 */ /* 0x040fe800078008ff */
[----:B------:R-:W-:Y:S02]  /*4500*/  LEA.HI.X R181, R135, R167, R2, 0x1, P0 ;  /* 0x000000a787b57211 */ /* 0x000fe400000f0c02 */
[----:B------:R-:W-:Y:S01]  /*4510*/  ISETP.NE.AND P0, PT, R173, RZ, PT ;  /* 0x000000ffad00720c */ /* 0x000fe20003f05270 */
[----:B------:R-:W-:Y:S01]  /*4520*/  @!PT LDS RZ, [RZ] ;  /* 0x00000000fffff984 */ /* 0x000fe20000000800 */
[----:B------:R-:W-:Y:S01]  /*4530*/  @!PT LDS RZ, [RZ] ;  /* 0x00000000fffff984 */ /* 0x000fe20000000800 */
[----:B------:R-:W-:Y:S01]  /*4540*/  @!PT LDS RZ, [RZ] ;  /* 0x00000000fffff984 */ /* 0x000fe20000000800 */
[----:B------:R1:W-:Y:S04]  /*4550*/  LDGSTS.E.BYPASS.LTC128B.128 [R172+0x12000], desc[UR16][R182.64] ;  /* 0x12000000b6ac7fae */ /* 0x0003e8000b981a10 */
[----:B------:R1:W-:Y:S04]  /*4560*/  LDGSTS.E.BYPASS.LTC128B.128 [R172+0x14000], desc[UR16][R182.64+0x80] ;  /* 0x14000080b6ac7fae */ /* 0x0003e8000b981a10 */
[----:B------:R1:W-:Y:S04]  /*4570*/  LDGSTS.E.BYPASS.LTC128B.128 [R172+0x16000], desc[UR16][R182.64+0x100] ;  /* 0x16000100b6ac7fae */ /* 0x0003e8000b981a10 */
[----:B------:R1:W-:Y:S04]  /*4580*/  LDGSTS.E.BYPASS.LTC128B.128 [R172+0x13000], desc[UR16][R180.64] ;  /* 0x13000000b4ac7fae */ /* 0x0003e8000b981a10 */
[----:B------:R1:W-:Y:S04]  /*4590*/  LDGSTS.E.BYPASS.LTC128B.128 [R172+0x15000], desc[UR16][R180.64+0x80] ;  /* 0x15000080b4ac7fae */ /* 0x0003e8000b981a10 */
[----:B------:R1:W-:Y:S04]  /*45a0*/  LDGSTS.E.BYPASS.LTC128B.128 [R172+0x17000], desc[UR16][R180.64+0x100] ;  /* 0x17000100b4ac7fae */ /* 0x0003e8000b981a10 */
[----:B------:R-:W-:Y:S04]  /*45b0*/  LDSM.16.M88.4 R136, [R165] ;  /* 0x00000000a588783b */ /* 0x000fe80000000200 */
[----:B------:R-:W2:Y:S04]  /*45c0*/  LDSM.16.M88.4 R140, [R161+UR5+0xc000] ;  /* 0x00c00005a18c783b */ /* 0x000ea80008000200 */
[----:B------:R-:W3:Y:S04]  /*45d0*/  LDSM.16.M88.4 R144, [R161+UR5+0xc800] ;  /* 0x00c80005a190783b */ /* 0x000ee80008000200 */
[----:B------:R-:W4:Y:S04]  /*45e0*/  LDSM.16.M88.4 R148, [R161+UR5+0xd000] ;  /* 0x00d00005a194783b */ /* 0x000f280008000200 */
[----:B------:R-:W0:Y:S04]  /*45f0*/  LDGDEPBAR ;  /* 0x00000000000079af */ /* 0x000e280000000000 */
[----:B------:R-:W5:Y:S01]  /*4600*/  LDSM.16.M88.4 R152, [R161+UR5+0xd800] ;  /* 0x00d80005a198783b */ /* 0x000f620008000200 */
[C---:B--2---:R-:W-:Y:S08]  /*4610*/  HMMA.16816.F32 R4, R136.reuse, R140, RZ ;  /* 0x0000008c8804723c */ /* 0x044ff000000018ff */
[C---:B------:R-:W-:Y:S01]  /*4620*/  HMMA.16816.F32 R8, R136.reuse, R142, RZ ;  /* 0x0000008e8808723c */ /* 0x040fe200000018ff */
[----:B------:R-:W-:Y:S07]  /*4630*/  LDSM.16.M88.4 R140, [R162] ;  /* 0x00000000a28c783b */ /* 0x000fee0000000200 */
[C---:B---3--:R-:W-:Y:S08]  /*4640*/  HMMA.16816.F32 R12, R136.reuse, R144, RZ ;  /* 0x00000090880c723c */ /* 0x048ff000000018ff */
[C---:B------:R-:W-:Y:S08]  /*4650*/  HMMA.16816.F32 R16, R136.reuse, R146, RZ ;  /* 0x000000928810723c */ /* 0x040ff000000018ff */
[C---:B----4-:R-:W-:Y:S08]  /*4660*/  HMMA.16816.F32 R20, R136.reuse, R148, RZ ;  /* 0x000000948814723c */ /* 0x050ff000000018ff */
[C---:B------:R-:W-:Y:S08]  /*4670*/  HMMA.16816.F32 R24, R136.reuse, R150, RZ ;  /* 0x000000968818723c */ /* 0x040ff000000018ff */
[C---:B-----5:R-:W-:Y:S08]  /*4680*/  HMMA.16816.F32 R28, R136.reuse, R152, RZ ;  /* 0x00000098881c723c */ /* 0x060ff000000018ff */
[----:B------:R-:W-:Y:S01]  /*4690*/  HMMA.16816.F32 R32, R136, R154, RZ ;  /* 0x0000009a8820723c */ /* 0x000fe200000018ff */
[----:B------:R-:W2:Y:S07]  /*46a0*/  LDSM.16.M88.4 R136, [R157+0xc000] ;  /* 0x00c000009d88783b */ /* 0x000eae0000000200 */
[C---:B--2---:R-:W-:Y:S08]  /*46b0*/  HMMA.16816.F32 R4, R140.reuse, R136, R4 ;  /* 0x000000888c04723c */ /* 0x044ff00000001804 */
[C---:B------:R-:W-:Y:S01]  /*46c0*/  HMMA.16816.F32 R8, R140.reuse, R138, R8 ;  /* 0x0000008a8c08723c */ /* 0x040fe20000001808 */
        /* <DEDUP_REMOVED lines=8> */
[----:B------:R-:W-:Y:S01]  /*4750*/  HMMA.16816.F32 R32, R140, R138, R32 ;  /* 0x0000008a8c20723c */ /* 0x000fe20000001820 */
[----:B------:R-:W-:Y:S04]  /*4760*/  LDSM.16.M88.4 R136, [R164] ;  /* 0x00000000a488783b */ /* 0x000fe80000000200 */
[----:B------:R-:W2:Y:S03]  /*4770*/  LDSM.16.M88.4 R140, [R160+0xc000] ;  /* 0x00c00000a08c783b */ /* 0x000ea60000000200 */
        /* <DEDUP_REMOVED lines=24> */
[----:B------:R-:W-:Y:S04]  /*4900*/  LDSM.16.M88.4 R136, [R165+0x4000] ;  /* 0x00400000a588783b */ /* 0x000fe80000000200 */
[----:B------:R-:W2:Y:S03]  /*4910*/  LDSM.16.M88.4 R140, [R161+UR5+0xe000] ;  /* 0x00e00005a18c783b */ /* 0x000ea60008000200 */
[C---:B--2---:R-:W-:Y:S08]  /*4920*/  HMMA.16816.F32 R4, R136.reuse, R140, R4 ;  /* 0x0000008c8804723c */ /* 0x044ff00000001804 */
[C---:B------:R-:W-:Y:S01]  /*4930*/  HMMA.16816.F32 R8, R136.reuse, R142, R8 ;  /* 0x0000008e8808723c */ /* 0x040fe20000001808 */
[----:B------:R-:W2:Y:S07]  /*4940*/  LDSM.16.M88.4 R140, [R161+UR5+0xe800] ;  /* 0x00e80005a18c783b */ /* 0x000eae0008000200 */
[C---:B--2---:R-:W-:Y:S08]  /*4950*/  HMMA.16816.F32 R12, R136.reuse, R140, R12 ;  /* 0x0000008c880c723c */ /* 0x044ff0000000180c */
[C---:B------:R-:W-:Y:S01]  /*4960*/  HMMA.16816.F32 R16, R136.reuse, R142, R16 ;  /* 0x0000008e8810723c */ /* 0x040fe20000001810 */
[----:B------:R-:W2:Y:S07]  /*4970*/  LDSM.16.M88.4 R140, [R161+UR5+0xf000] ;  /* 0x00f00005a18c783b */ /* 0x000eae0008000200 */
[C---:B--2---:R-:W-:Y:S08]  /*4980*/  HMMA.16816.F32 R20, R136.reuse, R140, R20 ;  /* 0x0000008c8814723c */ /* 0x044ff00000001814 */
[C---:B------:R-:W-:Y:S01]  /*4990*/  HMMA.16816.F32 R24, R136.reuse, R142, R24 ;  /* 0x0000008e8818723c */ /* 0x040fe20000001818 */
[----:B------:R-:W2:Y:S07]  /*49a0*/  LDSM.16.M88.4 R140, [R161+UR5+0xf800] ;  /* 0x00f80005a18c783b */ /* 0x000eae0008000200 */
[C---:B--2---:R-:W-:Y:S08]  /*49b0*/  HMMA.16816.F32 R28, R136.reuse, R140, R28 ;  /* 0x0000008c881c723c */ /* 0x044ff0000000181c */
[----:B------:R-:W-:Y:S01]  /*49c0*/  HMMA.16816.F32 R32, R136, R142, R32 ;  /* 0x0000008e8820723c */ /* 0x000fe20000001820 */
[----:B------:R-:W-:Y:S04]  /*49d0*/  LDSM.16.M88.4 R136, [R162+0x4000] ;  /* 0x00400000a288783b */ /* 0x000fe80000000200 */
        /* <DEDUP_REMOVED lines=87> */
[----:B------:R-:W2:Y:S01]  /*4f50*/  LDSM.16.M88.4 R140, [R158+0x11800] ;  /* 0x011800009e8c783b */ /* 0x000ea20000000200 */
[----:B------:R-:W-:Y:S04]  /*4f60*/  DEPBAR.LE SB0, 0x0 ;  /* 0x000080000000791a */ /* 0x000fe80000000000 */
[----:B------:R-:W-:Y:S02]  /*4f70*/  BAR.SYNC.DEFER_BLOCKING 0x0 ;  /* 0x0000000000007b1d */ /* 0x000fe40000010000 */
[C---:B--2---:R-:W-:Y:S08]  /*4f80*/  HMMA.16816.F32 R28, R136.reuse, R140, R28 ;  /* 0x0000008c881c723c */ /* 0x044ff0000000181c */
[----:B------:R-:W-:Y:S01]  /*4f90*/  HMMA.16816.F32 R32, R136, R142, R32 ;  /* 0x0000008e8820723c */ /* 0x000fe20000001820 */
[----:B------:R-:W-:Y:S08]  /*4fa0*/  @!UPT UIADD3 URZ, UPT, UPT, URZ, URZ, URZ ;  /* 0x000000fffffff290 */ /* 0x000ff0000fffe0ff */
[----:B-1----:R-:W-:Y:S11]  /*4fb0*/  @P0 BRA `(.L_x_25) ;  /* 0xfffffff000d00947 */ /* 0x002ff6000383ffff */
.L_x_24:
[----:B------:R-:W-:Y:S02]  /*4fc0*/  FMNMX3.FTZ R2, R133, R4, R5, !PT ;  /* 0x0000000485027276 */ /* 0x000fe40007810005 */
        /* <DEDUP_REMOVED lines=13> */
[----:B-1----:R-:W-:Y:S02]  /*50a0*/  FMNMX3.FTZ R141, R2, R32, R33, !PT ;  /* 0x00000020028d7276 */ /* 0x002fe40007810021 */
[----:B------:R-:W-:Y:S03]  /*50b0*/  FMNMX3.FTZ R137, R0, R34, R35, !PT ;  /* 0x0000002200897276 */ /* 0x000fe60007810023 */
[----:B------:R-:W-:Y:S08]  /*50c0*/  SHFL.BFLY PT, R2, R141, 0x2, 0x1f ;  /* 0x0c401f008d027f89 */ /* 0x000ff000000e0000 */
[----:B------:R-:W1:Y:S02]  /*50d0*/  SHFL.BFLY PT, R0, R137, 0x2, 0x1f ;  /* 0x0c401f0089007f89 */ /* 0x000e6400000e0000 */
[----:B-1----:R-:W-:Y:S02]  /*50e0*/  FMNMX.FTZ R135, R137, R0, !PT ;  /* 0x0000000089877209 */ /* 0x002fe40007810000 */
[----:B------:R-:W-:Y:S04]  /*50f0*/  FMNMX.FTZ R139, R141, R2, !PT ;  /* 0x000000028d8b7209 */ /* 0x000fe80007810000 */
[----:B------:R-:W1:Y:S08]  /*5100*/  SHFL.BFLY PT, R0, R135, 0x1, 0x1f ;  /* 0x0c201f0087007f89 */ /* 0x000e7000000e0000 */
[----:B------:R-:W2:Y:S01]  /*5110*/  SHFL.BFLY PT, R2, R139, 0x1, 0x1f ;  /* 0x0c201f008b027f89 */ /* 0x000ea200000e0000 */
[----:B-1----:R-:W-:Y:S02]  /*5120*/  FMNMX.FTZ R0, R135, R0, !PT ;  /* 0x0000000087007209 */ /* 0x002fe40007810000 */
[----:B--2---:R-:W-:Y:S03]  /*5130*/  FMNMX.FTZ R2, R139, R2, !PT ;  /* 0x000000028b027209 */ /* 0x004fe60007810000 */
[C---:B------:R-:W-:Y:S02]  /*5140*/  FMUL.FTZ R135, R0.reuse, UR4 ;  /* 0x0000000400877c20 */ /* 0x040fe40008410000 */
[----:B------:R-:W1:Y:S01]  /*5150*/  LDSM.16.MT88.4 R136, [R156+0x12000] ;  /* 0x012000009c88783b */ /* 0x000e620000004200 */
[----:B------:R-:W-:Y:S01]  /*5160*/  FADD.FTZ R3, -R0, R3 ;  /* 0x0000000300037221 */ /* 0x000fe20000010100 */
[C---:B------:R-:W-:Y:S01]  /*5170*/  FSETP.NEU.FTZ.AND P0, PT, R2.reuse, -INF , PT ;  /* 0xff8000000200780b */ /* 0x040fe20003f1d000 */
[C---:B------:R-:W-:Y:S01]  /*5180*/  FMUL.FTZ R140, R2.reuse, UR4 ;  /* 0x00000004028c7c20 */ /* 0x040fe20008410000 */
[----:B------:R-:W-:Y:S01]  /*5190*/  FADD.FTZ R133, -R2, R133 ;  /* 0x0000008502857221 */ /* 0x000fe20000010100 */
[----:B------:R-:W-:Y:S03]  /*51a0*/  FMUL.FTZ R3, R3, UR4 ;  /* 0x0000000403037c20 */ /* 0x000fe60008410000 */
[----:B------:R-:W-:Y:S01]  /*51b0*/  FSEL R140, R140, RZ, P0 ;  /* 0x000000ff8c8c7208 */ /* 0x000fe20000000000 */
[----:B------:R-:W-:Y:S01]  /*51c0*/  FMUL.FTZ R132, R133, UR4 ;  /* 0x0000000485847c20 */ /* 0x000fe20008410000 */
[----:B------:R-:W-:Y:S01]  /*51d0*/  FSETP.NEU.FTZ.AND P0, PT, R0, -INF , PT ;  /* 0xff8000000000780b */ /* 0x000fe20003f1d000 */
[----:B------:R-:W2:Y:S01]  /*51e0*/  MUFU.EX2 R3, R3 ;  /* 0x0000000300037308 */ /* 0x000ea20000000800 */
[----:B------:R-:W-:Y:S01]  /*51f0*/  MOV R133, R2 ;  /* 0x0000000200857202 */ /* 0x000fe20000000f00 */
[--C-:B------:R-:W-:Y:S01]  /*5200*/  FFMA.FTZ R145, R4, UR4, -R140.reuse ;  /* 0x0000000404917c23 */ /* 0x100fe2000801088c */
[--C-:B------:R-:W-:Y:S07]  /*5210*/  FFMA.FTZ R154, R5, UR4, -R140.reuse ;  /* 0x00000004059a7c23 */ /* 0x100fee000801088c */
[----:B------:R-:W3:Y:S01]  /*5220*/  MUFU.EX2 R132, R132 ;  /* 0x0000008400847308 */ /* 0x000ee20000000800 */
[--C-:B------:R-:W-:Y:S01]  /*5230*/  FFMA.FTZ R144, R8, UR4, -R140.reuse ;  /* 0x0000000408907c23 */ /* 0x100fe2000801088c */
[--C-:B------:R-:W-:Y:S01]  /*5240*/  FFMA.FTZ R150, R12, UR4, -R140.reuse ;  /* 0x000000040c967c23 */ /* 0x100fe2000801088c */
[--C-:B------:R-:W-:Y:S07]  /*5250*/  FFMA.FTZ R147, R13, UR4, -R140.reuse ;  /* 0x000000040d937c23 */ /* 0x100fee000801088c */
[----:B------:R-:W4:Y:S01]  /*5260*/  MUFU.EX2 R145, R145 ;  /* 0x0000009100917308 */ /* 0x000f220000000800 */
[--C-:B------:R-:W-:Y:S01]  /*5270*/  FFMA.FTZ R148, R16, UR4, -R140.reuse ;  /* 0x0000000410947c23 */ /* 0x100fe2000801088c */
[--C-:B------:R-:W-:Y:S01]  /*5280*/  FFMA.FTZ R24, R24, UR4, -R140.reuse ;  /* 0x0000000418187c23 */ /* 0x100fe2000801088c */
[--C-:B------:R-:W-:Y:S07]  /*5290*/  FFMA.FTZ R25, R25, UR4, -R140.reuse ;  /* 0x0000000419197c23 */ /* 0x100fee000801088c */
[----:B------:R-:W5:Y:S01]  /*52a0*/  MUFU.EX2 R154, R154 ;  /* 0x0000009a009a7308 */ /* 0x000f620000000800 */
[--C-:B------:R-:W-:Y:S01]  /*52b0*/  FFMA.FTZ R28, R28, UR4, -R140.reuse ;  /* 0x000000041c1c7c23 */ /* 0x100fe2000801088c */
[C---:B--2---:R-:W-:Y:S01]  /*52c0*/  FMUL.FTZ R38, R3.reuse, R38 ;  /* 0x0000002603267220 */ /* 0x044fe20000410000 */
[C---:B------:R-:W-:Y:S07]  /*52d0*/  FMUL.FTZ R39, R3.reuse, R39 ;  /* 0x0000002703277220 */ /* 0x040fee0000410000 */
[----:B------:R-:W-:Y:S01]  /*52e0*/  MUFU.EX2 R144, R144 ;  /* 0x0000009000907308 */ /* 0x000fe20000000800 */
[----:B------:R-:W-:Y:S01]  /*52f0*/  FMUL.FTZ R42, R3, R42 ;  /* 0x0000002a032a7220 */ /* 0x000fe20000410000 */
[C---:B---3--:R-:W-:Y:S01]  /*5300*/  FMUL.FTZ R36, R132.reuse, R36 ;  /* 0x0000002484247220 */ /* 0x048fe20000410000 */
[C---:B------:R-:W-:Y:S01]  /*5310*/  FMUL.FTZ R37, R132.reuse, R37 ;  /* 0x0000002584257220 */ /* 0x040fe20000410000 */
        /* <DEDUP_REMOVED lines=46> */
[----:B----4-:R-:W-:Y:S01]  /*5600*/  FFMA.FTZ R177, R132, R177, R145 ;  /* 0x000000b184b17223 */ /* 0x010fe20000010091 */
[----:B------:R-:W-:Y:S01]  /*5610*/  FSEL R132, R135, RZ, P0 ;  /* 0x000000ff87847208 */ /* 0x000fe20000000000 */
[----:B------:R-:W-:Y:S01]  /*5620*/  FFMA.FTZ R135, R9, UR4, -R140 ;  /* 0x0000000409877c23 */ /* 0x000fe2000801088c */
[----:B-----5:R-:W-:Y:S01]  /*5630*/  F2FP.F16.F32.PACK_AB R8, R154, R145 ;  /* 0x000000919a08723e */ /* 0x020fe200000000ff */
[C---:B------:R-:W-:Y:S01]  /*5640*/  FMUL.FTZ R43, R3.reuse, R43 ;  /* 0x0000002b032b7220 */ /* 0x040fe20000410000 */
[----:B------:R-:W-:Y:S01]  /*5650*/  FMUL.FTZ R46, R3, R46 ;  /* 0x0000002e032e7220 */ /* 0x000fe20000410000 */
[--C-:B------:R-:W-:Y:S01]  /*5660*/  FFMA.FTZ R143, R7, UR4, -R132.reuse ;  /* 0x00000004078f7c23 */ /* 0x100fe20008010884 */
[--C-:B------:R-:W-:Y:S01]  /*5670*/  FFMA.FTZ R146, R6, UR4, -R132.reuse ;  /* 0x0000000406927c23 */ /* 0x100fe20008010884 */
[--C-:B------:R-:W-:Y:S01]  /*5680*/  FFMA.FTZ R142, R10, UR4, -R132.reuse ;  /* 0x000000040a8e7c23 */ /* 0x100fe20008010884 */
[--C-:B------:R-:W-:Y:S01]  /*5690*/  FFMA.FTZ R141, R11, UR4, -R132.reuse ;  /* 0x000000040b8d7c23 */ /* 0x100fe20008010884 */
[----:B------:R-:W2:Y:S01]  /*56a0*/  MUFU.EX2 R135, R135 ;  /* 0x0000008700877308 */ /* 0x000ea20000000800 */
[C---:B------:R-:W-:Y:S01]  /*56b0*/  FMUL.FTZ R47, R3.reuse, R47 ;  /* 0x0000002f032f7220 */ /* 0x040fe20000410000 */
[C---:B------:R-:W-:Y:S01]  /*56c0*/  FMUL.FTZ R50, R3.reuse, R50 ;  /* 0x0000003203327220 */ /* 0x040fe20000410000 */
[C---:B------:R-:W-:Y:S07]  /*56d0*/  FMUL.FTZ R51, R3.reuse, R51 ;  /* 0x0000003303337220 */ /* 0x040fee0000410000 */
[----:B------:R-:W-:Y:S01]  /*56e0*/  MUFU.EX2 R146, R146 ;  /* 0x0000009200927308 */ /* 0x000fe20000000800 */
[----:B------:R-:W-:Y:S01]  /*56f0*/  MOV R6, R174 ;  /* 0x000000ae00067202 */ /* 0x000fe20000000f00 */
[----:B------:R-:W-:Y:S01]  /*5700*/  FMUL.FTZ R54, R3, R54 ;  /* 0x0000003603367220 */ /* 0x000fe20000410000 */
[----:B------:R-:W-:Y:S07]  /*5710*/  @P6 IADD3 R6, PT, PT, R175, -0x40, RZ ;  /* 0xffffffc0af066810 */ /* 0x000fee0007ffe0ff */
[----:B------:R-:W3:Y:S01]  /*5720*/  MUFU.EX2 R143, R143 ;  /* 0x0000008f008f7308 */ /* 0x000ee20000000800 */
[C---:B------:R-:W-:Y:S01]  /*5730*/  FMUL.FTZ R55, R3.reuse, R55 ;  /* 0x0000003703377220 */ /* 0x040fe20000410000 */
[C---:B------:R-:W-:Y:S01]  /*5740*/  FMUL.FTZ R58, R3.reuse, R58 ;  /* 0x0000003a033a7220 */ /* 0x040fe20000410000 */
[----:B------:R-:W-:Y:S07]  /*5750*/  FMUL.FTZ R59, R3, R59 ;  /* 0x0000003b033b7220 */ /* 0x000fee0000410000 */
[----:B------:R-:W-:Y:S01]  /*5760*/  MUFU.EX2 R142, R142 ;  /* 0x0000008e008e7308 */ /* 0x000fe20000000800 */
[----:B------:R-:W-:Y:S01]  /*5770*/  IADD3 R7, PT, PT, R159, R6, RZ ;  /* 0x000000069f077210 */ /* 0x000fe20007ffe0ff */
[----:B------:R-:W-:Y:S01]  /*5780*/  FMUL.FTZ R62, R3, R62 ;  /* 0x0000003e033e7220 */ /* 0x000fe20000410000 */
[----:B--2---:R-:W-:Y:S07]  /*5790*/  F2FP.F16.F32.PACK_AB R10, R135, R144 ;  /* 0x00000090870a723e */ /* 0x004fee00000000ff */
[----:B------:R-:W2:Y:S01]  /*57a0*/  MUFU.EX2 R141, R141 ;  /* 0x0000008d008d7308 */ /* 0x000ea20000000800 */
[C---:B------:R-:W-:Y:S01]  /*57b0*/  FMUL.FTZ R63, R3.reuse, R63 ;  /* 0x0000003f033f7220 */ /* 0x040fe20000410000 */
[C---:B------:R-:W-:Y:S01]  /*57c0*/  FMUL.FTZ R66, R3.reuse, R66 ;  /* 0x0000004203427220 */ /* 0x040fe20000410000 */
[C---:B------:R-:W-:Y:S01]  /*57d0*/  FMUL.FTZ R67, R3.reuse, R67 ;  /* 0x0000004303437220 */ /* 0x040fe20000410000 */
[C---:B------:R-:W-:Y:S01]  /*57e0*/  FMUL.FTZ R70, R3.reuse, R70 ;  /* 0x0000004603467220 */ /* 0x040fe20000410000 */
[----:B------:R-:W-:Y:S01]  /*57f0*/  FMUL.FTZ R71, R3, R71 ;  /* 0x0000004703477220 */ /* 0x000fe20000410000 */
[----:B---3--:R-:W-:Y:S01]  /*5800*/  F2FP.F16.F32.PACK_AB R9, R143, R146 ;  /* 0x000000928f09723e */ /* 0x008fe200000000ff */
[C---:B------:R-:W-:Y:S01]  /*5810*/  FMUL.FTZ R74, R3.reuse, R74 ;  /* 0x0000004a034a7220 */ /* 0x040fe20000410000 */
[C---:B------:R-:W-:Y:S01]  /*5820*/  FMUL.FTZ R75, R3.reuse, R75 ;  /* 0x0000004b034b7220 */ /* 0x040fe20000410000 */
[C---:B------:R-:W-:Y:S01]  /*5830*/  FMUL.FTZ R78, R3.reuse, R78 ;  /* 0x0000004e034e7220 */ /* 0x040fe20000410000 */
[C---:B------:R-:W-:Y:S01]  /*5840*/  FMUL.FTZ R79, R3.reuse, R79 ;  /* 0x0000004f034f7220 */ /* 0x040fe20000410000 */
[C---:B------:R-:W-:Y:S01]  /*5850*/  FMUL.FTZ R82, R3.reuse, R82 ;  /* 0x0000005203527220 */ /* 0x040fe20000410000 */
[C---:B------:R-:W-:Y:S01]  /*5860*/  FMUL.FTZ R83, R3.reuse, R83 ;  /* 0x0000005303537220 */ /* 0x040fe20000410000 */
[----:B------:R-:W-:Y:S01]  /*5870*/  FMUL.FTZ R86, R3, R86 ;  /* 0x0000005603567220 */ /* 0x000fe20000410000 */
[----:B--2---:R-:W-:Y:S01]  /*5880*/  F2FP.F16.F32.PACK_AB R11, R141, R142 ;  /* 0x0000008e8d0b723e */ /* 0x004fe200000000ff */
[--C-:B------:R-:W-:Y:S01]  /*5890*/  FFMA.FTZ R152, R14, UR4, -R132.reuse ;  /* 0x000000040e987c23 */ /* 0x100fe20008010884 */
[----:B------:R-:W-:Y:S01]  /*58a0*/  FFMA.FTZ R149, R15, UR4, -R132 ;  /* 0x000000040f957c23 */ /* 0x000fe20008010884 */
[----:B------:R-:W-:Y:S01]  /*58b0*/  FFMA.FTZ R145, R17, UR4, -R140 ;  /* 0x0000000411917c23 */ /* 0x000fe2000801088c */
[----:B------:R-:W-:Y:S01]  /*58c0*/  LDSM.16.MT88.4 R12, [R134+0x12800] ;  /* 0x01280000860c783b */ /* 0x000fe20000004200 */
[----:B------:R-:W-:Y:S01]  /*58d0*/  FFMA.FTZ R151, R26, UR4, -R132 ;  /* 0x000000041a977c23 */ /* 0x000fe20008010884 */
[----:B------:R-:W-:Y:S01]  /*58e0*/  FFMA.FTZ R29, R29, UR4, -R140 ;  /* 0x000000041d1d7c23 */ /* 0x000fe2000801088c */
[C---:B-1----:R-:W-:Y:S01]  /*58f0*/  HMMA.16816.F32 R36, R8.reuse, R136, R36 ;  /* 0x000000880824723c */ /* 0x042fe20000001824 */
[----:B------:R-:W-:Y:S04]  /*5900*/  MUFU.EX2 R150, R150 ;  /* 0x0000009600967308 */ /* 0x000fe80000000800 */
[C---:B------:R-:W-:Y:S01]  /*5910*/  FMUL.FTZ R87, R3.reuse, R87 ;  /* 0x0000005703577220 */ /* 0x040fe20000410000 */
[C---:B------:R-:W-:Y:S01]  /*5920*/  FMUL.FTZ R90, R3.reuse, R90 ;  /* 0x0000005a035a7220 */ /* 0x040fe20000410000 */
[C---:B------:R-:W-:Y:S01]  /*5930*/  FMUL.FTZ R91, R3.reuse, R91 ;  /* 0x0000005b035b7220 */ /* 0x040fe20000410000 */
[C---:B------:R-:W-:Y:S01]  /*5940*/  HMMA.16816.F32 R40, R8.reuse, R138, R40 ;  /* 0x0000008a0828723c */ /* 0x040fe20000001828 */
[----:B------:R-:W1:Y:S02]  /*5950*/  LDSM.16.MT88.4 R136, [R134+0x12000] ;  /* 0x012000008688783b */ /* 0x000e640000004200 */
[----:B------:R-:W2:Y:S01]  /*5960*/  MUFU.EX2 R147, R147 ;  /* 0x0000009300937308 */ /* 0x000ea20000000800 */
        /* <DEDUP_REMOVED lines=20> */
[----:B------:R-:W-:Y:S01]  /*5ab0*/  FFMA.FTZ R176, R3, R176, R146 ;  /* 0x000000b003b07223 */ /* 0x000fe20000010092 */
[--C-:B------:R-:W-:Y:S01]  /*5ac0*/  FFMA.FTZ R146, R18, UR4, -R132.reuse ;  /* 0x0000000412927c23 */ /* 0x100fe20008010884 */
[--C-:B------:R-:W-:Y:S01]  /*5ad0*/  FFMA.FTZ R3, R19, UR4, -R132.reuse ;  /* 0x0000000413037c23 */ /* 0x100fe20008010884 */
[----:B------:R-:W-:Y:S01]  /*5ae0*/  FADD.FTZ R177, R154, R177 ;  /* 0x000000b19ab17221 */ /* 0x000fe20000010000 */
[----:B------:R-:W-:Y:S01]  /*5af0*/  LDSM.16.MT88.4 R16, [R134+0x13000] ;  /* 0x013000008610783b */ /* 0x000fe20000004200 */
[----:B------:R-:W-:Y:S01]  /*5b00*/  FFMA.FTZ R154, R22, UR4, -R132 ;  /* 0x00000004169a7c23 */ /* 0x000fe20008010884 */
[----:B------:R-:W-:Y:S01]  /*5b10*/  MUFU.EX2 R152, R152 ;  /* 0x0000009800987308 */ /* 0x000fe20000000800 */
[--C-:B------:R-:W-:Y:S01]  /*5b20*/  FFMA.FTZ R32, R32, UR4, -R140.reuse ;  /* 0x0000000420207c23 */ /* 0x100fe2000801088c */
[----:B------:R-:W-:Y:S08]  /*5b30*/  ISETP.GT.AND P0, PT, R173, RZ, PT ;  /* 0x000000ffad00720c */ /* 0x000ff00003f04270 */
[----:B------:R-:W3:Y:S10]  /*5b40*/  MUFU.EX2 R149, R149 ;  /* 0x0000009500957308 */ /* 0x000ef40000000800 */
[----:B------:R-:W-:Y:S01]  /*5b50*/  MUFU.EX2 R148, R148 ;  /* 0x0000009400947308 */ /* 0x000fe20000000800 */
[C---:B-1----:R-:W-:Y:S09]  /*5b60*/  HMMA.16816.F32 R44, R8.reuse, R136, R44 ;  /* 0x00000088082c723c */ /* 0x042ff2000000182c */
[----:B------:R-:W1:Y:S10]  /*5b70*/  MUFU.EX2 R145, R145 ;  /* 0x0000009100917308 */ /* 0x000e740000000800 */
[----:B------:R-:W-:Y:S01]  /*5b80*/  MUFU.EX2 R146, R146 ;  /* 0x0000009200927308 */ /* 0x000fe20000000800 */
[C---:B------:R-:W-:Y:S01]  /*5b90*/  HMMA.16816.F32 R48, R8.reuse, R138, R48 ;  /* 0x0000008a0830723c */ /* 0x040fe20000001830 */
[----:B------:R-:W4:Y:S08]  /*5ba0*/  LDSM.16.MT88.4 R136, [R6] ;  /* 0x000000000688783b */ /* 0x000f300000004200 */
[----:B------:R-:W5:Y:S10]  /*5bb0*/  MUFU.EX2 R3, R3 ;  /* 0x0000000300037308 */ /* 0x000f740000000800 */
[----:B------:R-:W-:Y:S10]  /*5bc0*/  MUFU.EX2 R154, R154 ;  /* 0x0000009a009a7308 */ /* 0x000ff40000000800 */
[----:B------:R-:W-:Y:S10]  /*5bd0*/  MUFU.EX2 R151, R151 ;  /* 0x0000009700977308 */ /* 0x000ff40000000800 */
[----:B------:R-:W-:Y:S01]  /*5be0*/  MUFU.EX2 R32, R32 ;  /* 0x0000002000207308 */ /* 0x000fe20000000800 */
[C---:B----4-:R-:W-:Y:S08]  /*5bf0*/  HMMA.16816.F32 R52, R8.reuse, R136, R52 ;  /* 0x000000880834723c */ /* 0x050ff00000001834 */
[C---:B------:R-:W-:Y:S01]  /*5c00*/  HMMA.16816.F32 R56, R8.reuse, R138, R56 ;  /* 0x0000008a0838723c */ /* 0x040fe20000001838 */
[----:B------:R-:W4:Y:S07]  /*5c10*/  LDSM.16.MT88.4 R136, [R7] ;  /* 0x000000000788783b */ /* 0x000f2e0000004200 */
[C---:B----4-:R-:W-:Y:S08]  /*5c20*/  HMMA.16816.F32 R60, R8.reuse, R136, R60 ;  /* 0x00000088083c723c */ /* 0x050ff0000000183c */
[C---:B------:R-:W-:Y:S01]  /*5c30*/  HMMA.16816.F32 R64, R8.reuse, R138, R64 ;  /* 0x0000008a0840723c */ /* 0x040fe20000001840 */
[----:B------:R-:W4:Y:S07]  /*5c40*/  LDSM.16.MT88.4 R136, [R156+0x14000] ;  /* 0x014000009c88783b */ /* 0x000f2e0000004200 */
        /* <DEDUP_REMOVED lines=22> */
[----:B------:R-:W-:Y:S01]  /*5db0*/  HMMA.16816.F32 R128, R8, R138, R128 ;  /* 0x0000008a0880723c */ /* 0x000fe20000001880 */
[----:B------:R-:W4:Y:S02]  /*5dc0*/  LDSM.16.MT88.4 R136, [R156+0x12800] ;  /* 0x012800009c88783b */ /* 0x000f240000004200 */
[----:B--2---:R-:W-:Y:S02]  /*5dd0*/  F2FP.F16.F32.PACK_AB R8, R147, R150 ;  /* 0x000000969308723e */ /* 0x004fe400000000ff */
[----:B---3--:R-:W-:Y:S02]  /*5de0*/  F2FP.F16.F32.PACK_AB R9, R149, R152 ;  /* 0x000000989509723e */ /* 0x008fe400000000ff */
[----:B-1----:R-:W-:Y:S02]  /*5df0*/  F2FP.F16.F32.PACK_AB R10, R145, R148 ;  /* 0x00000094910a723e */ /* 0x002fe400000000ff */
[----:B-----5:R-:W-:Y:S07]  /*5e00*/  F2FP.F16.F32.PACK_AB R11, R3, R146 ;  /* 0x00000092030b723e */ /* 0x020fee00000000ff */
[C---:B----4-:R-:W-:Y:S03]  /*5e10*/  HMMA.16816.F32 R36, R8.reuse, R136, R36 ;  /* 0x000000880824723c */ /* 0x050fe60000001824 */
[----:B------:R-:W-:Y:S01]  /*5e20*/  FFMA.FTZ R136, R20, UR4, -R140 ;  /* 0x0000000414887c23 */ /* 0x000fe2000801088c */
[----:B------:R-:W-:Y:S04]  /*5e30*/  FFMA.FTZ R137, R23, UR4, -R132 ;  /* 0x0000000417897c23 */ /* 0x000fe80008010884 */
[C---:B------:R-:W-:Y:S01]  /*5e40*/  HMMA.16816.F32 R40, R8.reuse, R138, R40 ;  /* 0x0000008a0828723c */ /* 0x040fe20000001828 */
[----:B------:R-:W-:Y:S02]  /*5e50*/  MUFU.EX2 R136, R136 ;  /* 0x0000008800887308 */ /* 0x000fe40000000800 */
[----:B------:R-:W-:Y:S01]  /*5e60*/  FFMA.FTZ R139, R21, UR4, -R140 ;  /* 0x00000004158b7c23 */ /* 0x000fe2000801088c */
[----:B------:R-:W-:Y:S01]  /*5e70*/  FFMA.FTZ R138, R27, UR4, -R132 ;  /* 0x000000041b8a7c23 */ /* 0x000fe20008010884 */
[----:B------:R-:W-:Y:S01]  /*5e80*/  LDSM.16.MT88.4 R20, [R134+0x13800] ;  /* 0x013800008614783b */ /* 0x000fe20000004200 */
[----:B------:R-:W-:Y:S01]  /*5e90*/  FFMA.FTZ R140, R33, UR4, -R140 ;  /* 0x00000004218c7c23 */ /* 0x000fe2000801088c */
[----:B------:R-:W-:Y:S01]  /*5ea0*/  FFMA.FTZ R33, R31, UR4, -R132 ;  /* 0x000000041f217c23 */ /* 0x000fe20008010884 */
[C---:B------:R-:W-:Y:S03]  /*5eb0*/  HMMA.16816.F32 R44, R8.reuse, R12, R44 ;  /* 0x0000000c082c723c */ /* 0x040fe6000000182c */
[----:B------:R-:W-:Y:S10]  /*5ec0*/  MUFU.EX2 R139, R139 ;  /* 0x0000008b008b7308 */ /* 0x000ff40000000800 */
[----:B------:R-:W-:Y:S01]  /*5ed0*/  MUFU.EX2 R137, R137 ;  /* 0x0000008900897308 */ /* 0x000fe20000000800 */
[C---:B------:R-:W-:Y:S01]  /*5ee0*/  HMMA.16816.F32 R48, R8.reuse, R14, R48 ;  /* 0x0000000e0830723c */ /* 0x040fe20000001830 */
[----:B------:R-:W1:Y:S08]  /*5ef0*/  LDSM.16.MT88.4 R12, [R6+0x800] ;  /* 0x00080000060c783b */ /* 0x000e700000004200 */
[----:B------:R-:W2:Y:S10]  /*5f00*/  MUFU.EX2 R138, R138 ;  /* 0x0000008a008a7308 */ /* 0x000eb40000000800 */
[----:B------:R-:W-:Y:S01]  /*5f10*/  MUFU.EX2 R33, R33 ;  /* 0x0000002100217308 */ /* 0x000fe20000000800 */
[C---:B-1----:R-:W-:Y:S08]  /*5f20*/  HMMA.16816.F32 R52, R8.reuse, R12, R52 ;  /* 0x0000000c0834723c */ /* 0x042ff00000001834 */
[C---:B------:R-:W-:Y:S01]  /*5f30*/  HMMA.16816.F32 R56, R8.reuse, R14, R56 ;  /* 0x0000000e0838723c */ /* 0x040fe20000001838 */
[----:B------:R-:W1:Y:S07]  /*5f40*/  LDSM.16.MT88.4 R12, [R7+0x800] ;  /* 0x00080000070c783b */ /* 0x000e6e0000004200 */
        /* <DEDUP_REMOVED lines=25> */
[----:B------:R-:W-:Y:S01]  /*60e0*/  HMMA.16816.F32 R128, R8, R14, R128 ;  /* 0x0000000e0880723c */ /* 0x000fe20000001880 */
[----:B------:R-:W1:Y:S02]  /*60f0*/  LDSM.16.MT88.4 R12, [R156+0x13000] ;  /* 0x013000009c0c783b */ /* 0x000e640000004200 */
[----:B------:R-:W-:Y:S01]  /*6100*/  FADD.FTZ R9, R143, R176 ;  /* 0x000000b08f097221 */ /* 0x000fe20000010000 */
[----:B------:R-:W-:Y:S01]  /*6110*/  FADD.FTZ R8, R144, R177 ;  /* 0x000000b190087221 */ /* 0x000fe20000010000 */
[----:B------:R-:W-:Y:S01]  /*6120*/  MUFU.EX2 R143, R24 ;  /* 0x00000018008f7308 */ /* 0x000fe20000000800 */
[----:B--2---:R-:W-:Y:S01]  /*6130*/  F2FP.F16.F32.PACK_AB R11, R138, R151 ;  /* 0x000000978a0b723e */ /* 0x004fe200000000ff */
[----:B------:R-:W-:Y:S01]  /*6140*/  FADD.FTZ R142, R142, R9 ;  /* 0x000000098e8e7221 */ /* 0x000fe20000010000 */
[----:B------:R-:W-:Y:S07]  /*6150*/  FADD.FTZ R135, R135, R8 ;  /* 0x0000000887877221 */ /* 0x000fee0000010000 */
[----:B------:R-:W2:Y:S01]  /*6160*/  MUFU.EX2 R144, R25 ;  /* 0x0000001900907308 */ /* 0x000ea20000000800 */
[----:B------:R-:W-:Y:S01]  /*6170*/  F2FP.F16.F32.PACK_AB R8, R139, R136 ;  /* 0x000000888b08723e */ /* 0x000fe200000000ff */
[----:B------:R-:W-:Y:S01]  /*6180*/  FADD.FTZ R141, R141, R142 ;  /* 0x0000008e8d8d7221 */ /* 0x000fe20000010000 */
[----:B------:R-:W-:Y:S01]  /*6190*/  F2FP.F16.F32.PACK_AB R9, R137, R154 ;  /* 0x0000009a8909723e */ /* 0x000fe200000000ff */
[--C-:B------:R-:W-:Y:S01]  /*61a0*/  FFMA.FTZ R142, R30, UR4, -R132.reuse ;  /* 0x000000041e8e7c23 */ /* 0x100fe20008010884 */
[--C-:B------:R-:W-:Y:S01]  /*61b0*/  FFMA.FTZ R30, R34, UR4, -R132.reuse ;  /* 0x00000004221e7c23 */ /* 0x100fe20008010884 */
[----:B------:R-:W-:Y:S04]  /*61c0*/  FFMA.FTZ R132, R35, UR4, -R132 ;  /* 0x0000000423847c23 */ /* 0x000fe80008010884 */
[----:B------:R-:W-:Y:S01]  /*61d0*/  MUFU.EX2 R34, R28 ;  /* 0x0000001c00227308 */ /* 0x000fe20000000800 */
[----:B------:R-:W-:Y:S01]  /*61e0*/  FADD.FTZ R150, R150, R135 ;  /* 0x0000008796967221 */ /* 0x000fe20000010000 */
[----:B------:R-:W-:Y:S08]  /*61f0*/  FADD.FTZ R152, R152, R141 ;  /* 0x0000008d98987221 */ /* 0x000ff00000010000 */
[----:B------:R-:W3:Y:S01]  /*6200*/  MUFU.EX2 R135, R29 ;  /* 0x0000001d00877308 */ /* 0x000ee20000000800 */
[----:B------:R-:W-:Y:S01]  /*6210*/  FADD.FTZ R147, R147, R150 ;  /* 0x0000009693937221 */ /* 0x000fe20000010000 */
[----:B------:R-:W-:Y:S01]  /*6220*/  FADD.FTZ R149, R149, R152 ;  /* 0x0000009895957221 */ /* 0x000fe20000010000 */
[----:B--2---:R-:W-:Y:S01]  /*6230*/  F2FP.F16.F32.PACK_AB R10, R144, R143 ;  /* 0x0000008f900a723e */ /* 0x004fe200000000ff */
[----:B------:R-:W-:Y:S06]  /*6240*/  LDSM.16.MT88.4 R24, [R6+0x1800] ;  /* 0x001800000618783b */ /* 0x000fec0000004200 */
[----:B------:R2:W-:Y:S01]  /*6250*/  MUFU.EX2 R35, R30 ;  /* 0x0000001e00237308 */ /* 0x0005e20000000800 */
[----:B------:R-:W-:Y:S01]  /*6260*/  FADD.FTZ R148, R148, R147 ;  /* 0x0000009394947221 */ /* 0x000fe20000010000 */
[----:B------:R-:W-:Y:S08]  /*6270*/  FADD.FTZ R146, R146, R149 ;  /* 0x0000009592927221 */ /* 0x000ff00000010000 */
[----:B------:R-:W4:Y:S01]  /*6280*/  MUFU.EX2 R142, R142 ;  /* 0x0000008e008e7308 */ /* 0x000f220000000800 */
[----:B------:R-:W-:Y:S01]  /*6290*/  FADD.FTZ R145, R145, R148 ;  /* 0x0000009491917221 */ /* 0x000fe20000010000 */
[----:B------:R-:W-:Y:S08]  /*62a0*/  FADD.FTZ R3, R3, R146 ;  /* 0x0000009203037221 */ /* 0x000ff00000010000 */
[----:B------:R-:W5:Y:S01]  /*62b0*/  MUFU.EX2 R177, R140 ;  /* 0x0000008c00b17308 */ /* 0x000f620000000800 */
[----:B------:R-:W-:Y:S01]  /*62c0*/  FADD.FTZ R136, R136, R145 ;  /* 0x0000009188887221 */ /* 0x000fe20000010000 */
[----:B------:R-:W-:Y:S08]  /*62d0*/  FADD.FTZ R154, R154, R3 ;  /* 0x000000039a9a7221 */ /* 0x000ff00000010000 */
[----:B------:R-:W5:Y:S01]  /*62e0*/  MUFU.EX2 R132, R132 ;  /* 0x0000008400847308 */ /* 0x000f620000000800 */
[----:B--2---:R-:W-:Y:S01]  /*62f0*/  LDSM.16.MT88.4 R28, [R7+0x5800] ;  /* 0x00580000071c783b */ /* 0x004fe20000004200 */
[----:B------:R-:W-:Y:S01]  /*6300*/  FADD.FTZ R154, R137, R154 ;  /* 0x0000009a899a7221 */ /* 0x000fe20000010000 */
[C---:B-1----:R-:W-:Y:S03]  /*6310*/  HMMA.16816.F32 R36, R8.reuse, R12, R36 ;  /* 0x0000000c0824723c */ /* 0x042fe60000001824 */
[----:B------:R-:W-:Y:S04]  /*6320*/  FADD.FTZ R151, R151, R154 ;  /* 0x0000009a97977221 */ /* 0x000fe80000010000 */
[----:B------:R-:W-:Y:S01]  /*6330*/  FADD.FTZ R151, R138, R151 ;  /* 0x000000978a977221 */ /* 0x000fe20000010000 */
[C---:B------:R-:W-:Y:S01]  /*6340*/  HMMA.16816.F32 R40, R8.reuse, R14, R40 ;  /* 0x0000000e0828723c */ /* 0x040fe20000001828 */
[----:B------:R-:W1:Y:S07]  /*6350*/  LDSM.16.MT88.4 R12, [R6+0x1000] ;  /* 0x00100000060c783b */ /* 0x000e6e0000004200 */
[C---:B------:R-:W-:Y:S08]  /*6360*/  HMMA.16816.F32 R44, R8.reuse, R16, R44 ;  /* 0x00000010082c723c */ /* 0x040ff0000000182c */
        /* <DEDUP_REMOVED lines=30> */
[----:B------:R-:W-:Y:S01]  /*6550*/  HMMA.16816.F32 R128, R8, R18, R128 ;  /* 0x000000120880723c */ /* 0x000fe20000001880 */
[----:B------:R-:W2:Y:S02]  /*6560*/  LDSM.16.MT88.4 R16, [R7+0x1800] ;  /* 0x001800000710783b */ /* 0x000ea40000004200 */
[----:B---3--:R-:W-:Y:S02]  /*6570*/  F2FP.F16.F32.PACK_AB R8, R135, R34 ;  /* 0x000000228708723e */ /* 0x008fe400000000ff */
[----:B----4-:R-:W-:Y:S01]  /*6580*/  F2FP.F16.F32.PACK_AB R9, R33, R142 ;  /* 0x0000008e2109723e */ /* 0x010fe200000000ff */
[----:B------:R-:W-:Y:S01]  /*6590*/  FADD.FTZ R142, R142, R151 ;  /* 0x000000978e8e7221 */ /* 0x000fe20000010000 */
[----:B-----5:R-:W-:Y:S02]  /*65a0*/  F2FP.F16.F32.PACK_AB R10, R177, R32 ;  /* 0x00000020b10a723e */ /* 0x020fe400000000ff */
[C---:B------:R-:W-:Y:S01]  /*65b0*/  F2FP.F16.F32.PACK_AB R11, R132.reuse, R35 ;  /* 0x00000023840b723e */ /* 0x040fe200000000ff */
[----:B------:R-:W-:Y:S04]  /*65c0*/  FADD.FTZ R142, R33, R142 ;  /* 0x0000008e218e7221 */ /* 0x000fe80000010000 */
[----:B------:R-:W-:Y:S04]  /*65d0*/  FADD.FTZ R35, R35, R142 ;  /* 0x0000008e23237221 */ /* 0x000fe80000010000 */
[----:B------:R-:W-:Y:S01]  /*65e0*/  FADD.FTZ R176, R132, R35 ;  /* 0x0000002384b07221 */ /* 0x000fe20000010000 */
[C---:B-1----:R-:W-:Y:S08]  /*65f0*/  HMMA.16816.F32 R36, R8.reuse, R12, R36 ;  /* 0x0000000c0824723c */ /* 0x042ff00000001824 */
[C---:B------:R-:W-:Y:S01]  /*6600*/  HMMA.16816.F32 R40, R8.reuse, R14, R40 ;  /* 0x0000000e0828723c */ /* 0x040fe20000001828 */
[----:B------:R-:W1:Y:S07]  /*6610*/  LDSM.16.MT88.4 R12, [R156+0x15800] ;  /* 0x015800009c0c783b */ /* 0x000e6e0000004200 */
[C---:B------:R-:W-:Y:S08]  /*6620*/  HMMA.16816.F32 R44, R8.reuse, R20, R44 ;  /* 0x00000014082c723c */ /* 0x040ff0000000182c */
[C---:B------:R-:W-:Y:S01]  /*6630*/  HMMA.16816.F32 R48, R8.reuse, R22, R48 ;  /* 0x000000160830723c */ /* 0x040fe20000001830 */
[----:B------:R-:W3:Y:S07]  /*6640*/  LDSM.16.MT88.4 R20, [R134+0x15800] ;  /* 0x015800008614783b */ /* 0x000eee0000004200 */
[C---:B------:R-:W-:Y:S08]  /*6650*/  HMMA.16816.F32 R52, R8.reuse, R24, R52 ;  /* 0x000000180834723c */ /* 0x040ff00000001834 */
[C---:B------:R-:W-:Y:S01]  /*6660*/  HMMA.16816.F32 R56, R8.reuse, R26, R56 ;  /* 0x0000001a0838723c */ /* 0x040fe20000001838 */
[----:B------:R-:W4:Y:S07]  /*6670*/  LDSM.16.MT88.4 R24, [R6+0x3800] ;  /* 0x003800000618783b */ /* 0x000f2e0000004200 */
[C---:B--2---:R-:W-:Y:S08]  /*6680*/  HMMA.16816.F32 R60, R8.reuse, R16, R60 ;  /* 0x00000010083c723c */ /* 0x044ff0000000183c */
[C---:B------:R-:W-:Y:S01]  /*6690*/  HMMA.16816.F32 R64, R8.reuse, R18, R64 ;  /* 0x000000120840723c */ /* 0x040fe20000001840 */
[----:B------:R-:W2:Y:S07]  /*66a0*/  LDSM.16.MT88.4 R16, [R7+0x3800] ;  /* 0x003800000710783b */ /* 0x000eae0000004200 */
[C---:B-1----:R-:W-:Y:S08]  /*66b0*/  HMMA.16816.F32 R68, R8.reuse, R12, R68 ;  /* 0x0000000c0844723c */ /* 0x042ff00000001844 */
[C---:B------:R-:W-:Y:S01]  /*66c0*/  HMMA.16816.F32 R72, R8.reuse, R14, R72 ;  /* 0x0000000e0848723c */ /* 0x040fe20000001848 */
[----:B------:R-:W1:Y:S07]  /*66d0*/  LDSM.16.MT88.4 R12, [R156+0x17800] ;  /* 0x017800009c0c783b */ /* 0x000e6e0000004200 */
[C---:B---3--:R-:W-:Y:S08]  /*66e0*/  HMMA.16816.F32 R76, R8.reuse, R20, R76 ;  /* 0x00000014084c723c */ /* 0x048ff0000000184c */
[C---:B------:R-:W-:Y:S01]  /*66f0*/  HMMA.16816.F32 R80, R8.reuse, R22, R80 ;  /* 0x000000160850723c */ /* 0x040fe20000001850 */
[----:B------:R-:W3:Y:S07]  /*6700*/  LDSM.16.MT88.4 R20, [R134+0x17800] ;  /* 0x017800008614783b */ /* 0x000eee0000004200 */
[C---:B----4-:R-:W-:Y:S08]  /*6710*/  HMMA.16816.F32 R84, R8.reuse, R24, R84 ;  /* 0x000000180854723c */ /* 0x050ff00000001854 */
[C---:B------:R-:W-:Y:S01]  /*6720*/  HMMA.16816.F32 R88, R8.reuse, R26, R88 ;  /* 0x0000001a0858723c */ /* 0x040fe20000001858 */
[----:B------:R4:W5:Y:S07]  /*6730*/  LDSM.16.MT88.4 R24, [R6+0x5800] ;  /* 0x005800000618783b */ /* 0x00096e0000004200 */
[C---:B--2---:R-:W-:Y:S08]  /*6740*/  HMMA.16816.F32 R92, R8.reuse, R16, R92 ;  /* 0x00000010085c723c */ /* 0x044ff0000000185c */
[C---:B------:R-:W-:Y:S08]  /*6750*/  HMMA.16816.F32 R96, R8.reuse, R18, R96 ;  /* 0x000000120860723c */ /* 0x040ff00000001860 */
[C---:B-1----:R-:W-:Y:S03]  /*6760*/  HMMA.16816.F32 R100, R8.reuse, R12, R100 ;  /* 0x0000000c0864723c */ /* 0x042fe60000001864 */
[----:B----4-:R-:W-:Y:S04]  /*6770*/  FADD.FTZ R6, R139, R136 ;  /* 0x000000888b067221 */ /* 0x010fe80000010000 */
[----:B------:R-:W-:Y:S01]  /*6780*/  FADD.FTZ R3, R143, R6 ;  /* 0x000000068f037221 */ /* 0x000fe20000010000 */
[C---:B------:R-:W-:Y:S03]  /*6790*/  HMMA.16816.F32 R104, R8.reuse, R14, R104 ;  /* 0x0000000e0868723c */ /* 0x040fe60000001868 */
[----:B------:R-:W-:Y:S04]  /*67a0*/  FADD.FTZ R3, R144, R3 ;  /* 0x0000000390037221 */ /* 0x000fe80000010000 */
[----:B------:R-:W-:Y:S01]  /*67b0*/  FADD.FTZ R34, R34, R3 ;  /* 0x0000000322227221 */ /* 0x000fe20000010000 */
[C---:B---3--:R-:W-:Y:S03]  /*67c0*/  HMMA.16816.F32 R108, R8.reuse, R20, R108 ;  /* 0x00000014086c723c */ /* 0x048fe6000000186c */
[----:B------:R-:W-:Y:S01]  /*67d0*/  IADD3 R3, PT, PT, R173, -0x1, RZ ;  /* 0xffffffffad037810 */ /* 0x000fe20007ffe0ff */
[----:B------:R-:W-:Y:S03]  /*67e0*/  FADD.FTZ R135, R135, R34 ;  /* 0x0000002287877221 */ /* 0x000fe60000010000 */
[----:B------:R-:W-:Y:S01]  /*67f0*/  MOV R173, R3 ;  /* 0x0000000300ad7202 */ /* 0x000fe20000000f00 */
[C---:B------:R-:W-:Y:S03]  /*6800*/  HMMA.16816.F32 R112, R8.reuse, R22, R112 ;  /* 0x000000160870723c */ /* 0x040fe60000001870 */
[----:B------:R-:W-:Y:S01]  /*6810*/  FADD.FTZ R32, R32, R135 ;  /* 0x0000008720207221 */ /* 0x000fe20000010000 */
[----:B------:R-:W-:Y:S03]  /*6820*/  MOV R3, R0 ;  /* 0x0000000000037202 */ /* 0x000fe60000000f00 */
[----:B------:R-:W-:Y:S01]  /*6830*/  FADD.FTZ R177, R177, R32 ;  /* 0x00000020b1b17221 */ /* 0x000fe20000010000 */
[C---:B-----5:R-:W-:Y:S08]  /*6840*/  HMMA.16816.F32 R116, R8.reuse, R24, R116 ;  /* 0x000000180874723c */ /* 0x060ff00000001874 */
[C---:B------:R-:W-:Y:S08]  /*6850*/  HMMA.16816.F32 R120, R8.reuse, R26, R120 ;  /* 0x0000001a0878723c */ /* 0x040ff00000001878 */
[C---:B------:R-:W-:Y:S08]  /*6860*/  HMMA.16816.F32 R124, R8.reuse, R28, R124 ;  /* 0x0000001c087c723c */ /* 0x040ff0000000187c */
[----:B------:R-:W-:Y:S01]  /*6870*/  HMMA.16816.F32 R128, R8, R30, R128 ;  /* 0x0000001e0880723c */ /* 0x000fe20000001880 */
[----:B------:R-:W-:Y:S08]  /*6880*/  @!UPT UIADD3 URZ, UPT, UPT, URZ, URZ, URZ ;  /* 0x000000fffffff290 */ /* 0x000ff0000fffe0ff */
[----:B------:R-:W-:Y:S11]  /*6890*/  @P0 BRA `(.L_x_23) ;  /* 0xffffffd800f40947 */ /* 0x000ff6000383ffff */
.L_x_22:
[----:B------:R-:W1:Y:S01]  /*68a0*/  SHFL.BFLY PT, R4, R177, 0x2, 0x1f ;  /* 0x0c401f00b1047f89 */ /* 0x000e6200000e0000 */
[----:B------:R-:W2:Y:S01]  /*68b0*/  S2UR UR4, SR_CgaCtaId ;  /* 0x00000000000479c3 */ /* 0x000ea20000008800 */
[----:B------:R-:W-:Y:S02]  /*68c0*/  UMOV UR5, 0x400 ;  /* 0x0000040000057882 */ /* 0x000fe40000000000 */
[----:B------:R-:W3:Y:S01]  /*68d0*/  SHFL.BFLY PT, R3, R176, 0x2, 0x1f ;  /* 0x0c401f00b0037f89 */ /* 0x000ee200000e0000 */
[----:B------:R-:W4:Y:S04]  /*68e0*/  S2R R6, SR_TID.X ;  /* 0x0000000000067919 */ /* 0x000f280000002100 */
[----:B------:R-:W5:Y:S01]  /*68f0*/  LDC R14, c[0x0][0x434] ;  /* 0x00010d00ff0e7b82 */ /* 0x000f620000000800 */
[----:B------:R-:W5:Y:S01]  /*6900*/  S2R R25, SR_CTAID.Y ;  /* 0x0000000000197919 */ /* 0x000f620000002600 */
[----:B-1----:R-:W-:Y:S01]  /*6910*/  FADD.FTZ R13, R4, R177 ;  /* 0x000000b1040d7221 */ /* 0x002fe20000010000 */
[----:B--2---:R-:W-:Y:S01]  /*6920*/  ULEA UR4, UR4, UR5, 0x18 ;  /* 0x0000000504047291 */ /* 0x004fe2000f8ec0ff */
[----:B---3--:R-:W-:-:S03]  /*6930*/  FADD.FTZ R12, R3, R176 ;  /* 0x000000b0030c7221 */ /* 0x008fc60000010000 */
[----:B------:R-:W1:Y:S04]  /*6940*/  SHFL.BFLY PT, R8, R13, 0x1, 0x1f ;  /* 0x0c201f000d087f89 */ /* 0x000e6800000e0000 */
[----:B------:R-:W2:Y:S01]  /*6950*/  SHFL.BFLY PT, R7, R12, 0x1, 0x1f ;  /* 0x0c201f000c077f89 */ /* 0x000ea200000e0000 */
[C---:B----4-:R-:W-:Y:S02]  /*6960*/  SHF.L.U32 R5, R6.reuse, 0x1, RZ ;  /* 0x0000000106057819 */ /* 0x050fe400000006ff */
[C---:B------:R-:W-:Y:S02]  /*6970*/  SHF.L.U32 R3, R6.reuse, 0x5, RZ ;  /* 0x0000000506037819 */ /* 0x040fe400000006ff */
[----:B------:R-:W-:Y:S02]  /*6980*/  LOP3.LUT R4, R5, 0x6, RZ, 0xc0, !PT ;  /* 0x0000000605047812 */ /* 0x000fe400078ec0ff */
[----:B------:R-:W-:-:S02]  /*6990*/  SHF.L.U32 R10, R6, 0x4, RZ ;  /* 0x00000004060a7819 */ /* 0x000fc400000006ff */
[----:B------:R-:W-:Y:S02]  /*69a0*/  LOP3.LUT R3, R4, 0x7c00, R3, 0xf8, !PT ;  /* 0x00007c0004037812 */ /* 0x000fe400078ef803 */
[----:B------:R-:W-:Y:S02]  /*69b0*/  MOV R4, 0x10 ;  /* 0x0000001000047802 */ /* 0x000fe40000000f00 */
[----:B------:R-:W-:Y:S01]  /*69c0*/  LOP3.LUT P0, RZ, R6, 0x4, RZ, 0xc0, !PT ;  /* 0x0000000406ff7812 */ /* 0x000fe2000780c0ff */
[----:B-1----:R-:W-:Y:S01]  /*69d0*/  FADD.FTZ R8, R13, R8 ;  /* 0x000000080d087221 */ /* 0x002fe20000010000 */
[----:B------:R-:W-:Y:S02]  /*69e0*/  LOP3.LUT R10, R10, 0x1c0, RZ, 0xc0, !PT ;  /* 0x000001c00a0a7812 */ /* 0x000fe400078ec0ff */
[----:B------:R-:W-:Y:S01]  /*69f0*/  SEL R4, R4, 0xfffffff0, !P0 ;  /* 0xfffffff004047807 */ /* 0x000fe20004000000 */
[----:B--2---:R-:W-:Y:S01]  /*6a00*/  FADD.FTZ R7, R12, R7 ;  /* 0x000000070c077221 */ /* 0x004fe20000010000 */
[----:B------:R-:W-:Y:S01]  /*6a10*/  LOP3.LUT R10, R10, 0x38, R5, 0xf8, !PT ;  /* 0x000000380a0a7812 */ /* 0x000fe200078ef805 */
[----:B------:R-:W1:Y:S01]  /*6a20*/  MUFU.RCP R11, R8 ;  /* 0x00000008000b7308 */ /* 0x000e620000001000 */
[----:B------:R-:W-:-:S02]  /*6a30*/  LOP3.LUT P0, RZ, R6, 0x10, RZ, 0xc0, !PT ;  /* 0x0000001006ff7812 */ /* 0x000fc4000780c0ff */
[----:B------:R-:W-:Y:S02]  /*6a40*/  LOP3.LUT R3, R3, R10, RZ, 0xfc, !PT ;  /* 0x0000000a03037212 */ /* 0x000fe400078efcff */
[----:B------:R-:W-:Y:S02]  /*6a50*/  MOV R5, 0x20 ;  /* 0x0000002000057802 */ /* 0x000fe40000000f00 */
[----:B------:R-:W-:Y:S01]  /*6a60*/  LOP3.LUT P1, RZ, R6, 0x8, RZ, 0xc0, !PT ;  /* 0x0000000806ff7812 */ /* 0x000fe2000782c0ff */
[----:B------:R-:W2:Y:S01]  /*6a70*/  MUFU.RCP R9, R7 ;  /* 0x0000000700097308 */ /* 0x000ea20000001000 */
[----:B------:R-:W-:Y:S02]  /*6a80*/  LEA R3, R3, UR4, 0x1 ;  /* 0x0000000403037c11 */ /* 0x000fe4000f8e08ff */
[----:B------:R-:W-:Y:S02]  /*6a90*/  SEL R10, R5, 0xffffffe0, !P1 ;  /* 0xffffffe0050a7807 */ /* 0x000fe40004800000 */
[----:B------:R-:W-:-:S02]  /*6aa0*/  IADD3 R15, PT, PT, R3, 0x40, RZ ;  /* 0x00000040030f7810 */ /* 0x000fc40007ffe0ff */
[C---:B------:R-:W-:Y:S02]  /*6ab0*/  @P0 IADD3 R15, PT, PT, R3.reuse, -0x40, RZ ;  /* 0xffffffc0030f0810 */ /* 0x040fe40007ffe0ff */
[----:B------:R-:W-:Y:S02]  /*6ac0*/  IADD3 R13, PT, PT, R3, R10, RZ ;  /* 0x0000000a030d7210 */ /* 0x000fe40007ffe0ff */
[----:B------:R-:W-:Y:S02]  /*6ad0*/  IADD3 R19, PT, PT, R10, R15, RZ ;  /* 0x0000000f0a137210 */ /* 0x000fe40007ffe0ff */
[----:B------:R-:W-:Y:S01]  /*6ae0*/  FSETP.NE.FTZ.AND P4, PT, R8, RZ, PT ;  /* 0x000000ff0800720b */ /* 0x000fe20003f95000 */
[----:B------:R-:W3:Y:S01]  /*6af0*/  LDC.U8 R10, c[0x0][0x549] ;  /* 0x00015240ff0a7b82 */ /* 0x000ee20000000000 */
[----:B------:R-:W-:Y:S02]  /*6b00*/  FSETP.NE.FTZ.AND P3, PT, R7, RZ, PT ;  /* 0x000000ff0700720b */ /* 0x000fe40003f75000 */
[----:B-1----:R-:W-:-:S02]  /*6b10*/  FSEL R11, R11, 1, P4 ;  /* 0x3f8000000b0b7808 */ /* 0x002fc40002000000 */
[----:B--2---:R-:W-:Y:S02]  /*6b20*/  FSEL R9, R9, 1, P3 ;  /* 0x3f80000009097808 */ /* 0x004fe40001800000 */
[----:B------:R-:W-:Y:S01]  /*6b30*/  IADD3 R5, PT, PT, R3, R4, RZ ;  /* 0x0000000403057210 */ /* 0x000fe20007ffe0ff */
[C---:B------:R-:W-:Y:S01]  /*6b40*/  FMUL.FTZ R36, R11.reuse, R36 ;  /* 0x000000240b247220 */ /* 0x040fe20000410000 */
[----:B------:R-:W-:Y:S01]  /*6b50*/  FMUL.FTZ R37, R11, R37 ;  /* 0x000000250b257220 */ /* 0x000fe20000410000 */
        /* <DEDUP_REMOVED lines=22> */
[----:B------:R-:W-:Y:S01]  /*6cc0*/  F2FP.F16.F32.PACK_AB R36, R37, R36 ;  /* 0x000000242524723e */ /* 0x000fe200000000ff */
[----:B------:R-:W-:Y:S01]  /*6cd0*/  FMUL.FTZ R60, R11, R60 ;  /* 0x0000003c0b3c7220 */ /* 0x000fe20000410000 */
[----:B------:R-:W-:Y:S01]  /*6ce0*/  F2FP.F16.F32.PACK_AB R38, R39, R38 ;  /* 0x000000262726723e */ /* 0x000fe200000000ff */
        /* <DEDUP_REMOVED lines=19> */
[C---:B------:R-:W-:Y:S01]  /*6e20*/  IADD3 R17, PT, PT, R4.reuse, R13, RZ ;  /* 0x0000000d04117210 */ /* 0x040fe20007ffe0ff */
        /* <DEDUP_REMOVED lines=9> */
[----:B------:R-:W-:Y:S01]  /*6ec0*/  STS [R3], R36 ;  /* 0x0000002403007388 */ /* 0x000fe20000000800 */
[----:B------:R-:W-:Y:S01]  /*6ed0*/  F2FP.F16.F32.PACK_AB R58, R59, R58 ;  /* 0x0000003a3b3a723e */ /* 0x000fe200000000ff */
[C---:B------:R-:W-:Y:S01]  /*6ee0*/  FMUL.FTZ R80, R11.reuse, R80 ;  /* 0x000000500b507220 */ /* 0x040fe20000410000 */
[C---:B------:R-:W-:Y:S01]  /*6ef0*/  IADD3 R21, PT, PT, R4.reuse, R15, RZ ;  /* 0x0000000f04157210 */ /* 0x040fe20007ffe0ff */
[----:B------:R-:W-:Y:S01]  /*6f00*/  STS [R3+0x400], R38 ;  /* 0x0004002603007388 */ /* 0x000fe20000000800 */
[----:B------:R-:W-:Y:S01]  /*6f10*/  FMUL.FTZ R81, R11, R81 ;  /* 0x000000510b517220 */ /* 0x000fe20000410000 */
[C---:B------:R-:W-:Y:S01]  /*6f20*/  FMUL.FTZ R82, R9.reuse, R82 ;  /* 0x0000005209527220 */ /* 0x040fe20000410000 */
[----:B------:R-:W-:Y:S01]  /*6f30*/  FMUL.FTZ R83, R9, R83 ;  /* 0x0000005309537220 */ /* 0x000fe20000410000 */
[----:B------:R-:W-:Y:S01]  /*6f40*/  F2FP.F16.F32.PACK_AB R60, R61, R60 ;  /* 0x0000003c3d3c723e */ /* 0x000fe200000000ff */
[----:B------:R-:W-:Y:S01]  /*6f50*/  STS [R5], R40 ;  /* 0x0000002805007388 */ /* 0x000fe20000000800 */
[----:B------:R-:W-:Y:S01]  /*6f60*/  F2FP.F16.F32.PACK_AB R62, R63, R62 ;  /* 0x0000003e3f3e723e */ /* 0x000fe200000000ff */
[C---:B------:R-:W-:Y:S01]  /*6f70*/  FMUL.FTZ R84, R11.reuse, R84 ;  /* 0x000000540b547220 */ /* 0x040fe20000410000 */
[----:B------:R-:W-:Y:S01]  /*6f80*/  FMUL.FTZ R85, R11, R85 ;  /* 0x000000550b557220 */ /* 0x000fe20000410000 */
[----:B------:R-:W-:Y:S01]  /*6f90*/  STS [R5+0x400], R42 ;  /* 0x0004002a05007388 */ /* 0x000fe20000000800 */
[C---:B------:R-:W-:Y:S01]  /*6fa0*/  FMUL.FTZ R86, R9.reuse, R86 ;  /* 0x0000005609567220 */ /* 0x040fe20000410000 */
[----:B------:R-:W-:Y:S01]  /*6fb0*/  FMUL.FTZ R87, R9, R87 ;  /* 0x0000005709577220 */ /* 0x000fe20000410000 */
[----:B------:R-:W-:Y:S01]  /*6fc0*/  F2FP.F16.F32.PACK_AB R64, R65, R64 ;  /* 0x000000404140723e */ /* 0x000fe200000000ff */
[----:B------:R-:W-:Y:S01]  /*6fd0*/  STS [R13], R44 ;  /* 0x0000002c0d007388 */ /* 0x000fe20000000800 */
[----:B------:R-:W-:Y:S01]  /*6fe0*/  F2FP.F16.F32.PACK_AB R66, R67, R66 ;  /* 0x000000424342723e */ /* 0x000fe200000000ff */
[C---:B------:R-:W-:Y:S01]  /*6ff0*/  FMUL.FTZ R88, R11.reuse, R88 ;  /* 0x000000580b587220 */ /* 0x040fe20000410000 */
[----:B------:R-:W-:Y:S01]  /*7000*/  IADD3 R23, PT, PT, R4, R19, RZ ;  /* 0x0000001304177210 */ /* 0x000fe20007ffe0ff */
        /* <DEDUP_REMOVED lines=24> */
[----:B---3--:R-:W-:Y:S01]  /*7190*/  ISETP.NE.AND P2, PT, R10, RZ, PT ;  /* 0x000000ff0a00720c */ /* 0x008fe20003f45270 */
        /* <DEDUP_REMOVED lines=21> */
[----:B------:R-:W-:Y:S01]  /*72f0*/  STS [R3+0x4000], R68 ;  /* 0x0040004403007388 */ /* 0x000fe20000000800 */
        /* <DEDUP_REMOVED lines=9> */
[----:B------:R-:W-:Y:S01]  /*7390*/  FMUL.FTZ R116, R11, R116 ;  /* 0x000000740b747220 */ /* 0x000fe20000410000 */
[----:B------:R-:W-:Y:S01]  /*73a0*/  ISETP.NE.AND P0, PT, R171, -0x1, PT ;  /* 0xffffffffab00780c */ /* 0x000fe20003f05270 */
[----:B------:R-:W-:Y:S01]  /*73b0*/  STS [R5+0x4400], R74 ;  /* 0x0044004a05007388 */ /* 0x000fe20000000800 */
[----:B------:R-:W-:Y:S01]  /*73c0*/  FMUL.FTZ R117, R11, R117 ;  /* 0x000000750b757220 */ /* 0x000fe20000410000 */
        /* <DEDUP_REMOVED lines=13> */
[----:B------:R-:W5:Y:S01]  /*74a0*/  LDC R10, c[0x0][0x434] ;  /* 0x00010d00ff0a7b82 */ /* 0x000f620000000800 */
[----:B------:R-:W-:Y:S01]  /*74b0*/  F2FP.F16.F32.PACK_AB R104, R105, R104 ;  /* 0x000000686968723e */ /* 0x000fe200000000ff */
[----:B------:R-:W-:Y:S01]  /*74c0*/  STS [R17+0x4400], R82 ;  /* 0x0044005211007388 */ /* 0x000fe20000000800 */
[----:B------:R-:W-:Y:S01]  /*74d0*/  F2FP.F16.F32.PACK_AB R106, R107, R106 ;  /* 0x0000006a6b6a723e */ /* 0x000fe200000000ff */
[----:B------:R-:W-:Y:S01]  /*74e0*/  FMUL.FTZ R126, R9, R126 ;  /* 0x0000007e097e7220 */ /* 0x000fe20000410000 */
[----:B------:R-:W-:Y:S01]  /*74f0*/  F2FP.F16.F32.PACK_AB R108, R109, R108 ;  /* 0x0000006c6d6c723e */ /* 0x000fe200000000ff */
[----:B------:R-:W-:Y:S01]  /*7500*/  STS [R15+0x4000], R84 ;  /* 0x004000540f007388 */ /* 0x000fe20000000800 */
[----:B------:R-:W-:Y:S01]  /*7510*/  F2FP.F16.F32.PACK_AB R110, R111, R110 ;  /* 0x0000006e6f6e723e */ /* 0x000fe200000000ff */
[----:B------:R-:W5:Y:S01]  /*7520*/  @P2 LDC R27, c[0x0][0x430] ;  /* 0x00010c00ff1b2b82 */ /* 0x000f620000000800 */
[----:B------:R-:W-:Y:S01]  /*7530*/  F2FP.F16.F32.PACK_AB R112, R113, R112 ;  /* 0x000000707170723e */ /* 0x000fe200000000ff */
[----:B------:R-:W-:Y:S01]  /*7540*/  STS [R15+0x4400], R86 ;  /* 0x004400560f007388 */ /* 0x000fe20000000800 */
[----:B------:R-:W-:Y:S01]  /*7550*/  F2FP.F16.F32.PACK_AB R114, R115, R114 ;  /* 0x000000727372723e */ /* 0x000fe200000000ff */
[----:B------:R-:W-:Y:S01]  /*7560*/  FMUL.FTZ R127, R9, R127 ;  /* 0x0000007f097f7220 */ /* 0x000fe20000410000 */
        /* <DEDUP_REMOVED lines=8> */
[----:B------:R-:W1:Y:S01]  /*75f0*/  @P2 LDC R20, c[0x0][0x430] ;  /* 0x00010c00ff142b82 */ /* 0x000e620000000800 */
[----:B------:R-:W-:Y:S01]  /*7600*/  STS [R19+0x4000], R92 ;  /* 0x0040005c13007388 */ /* 0x000fe20000000800 */
[C---:B------:R-:W-:Y:S01]  /*7610*/  FMUL.FTZ R124, R11.reuse, R124 ;  /* 0x0000007c0b7c7220 */ /* 0x040fe20000410000 */
[C---:B------:R-:W-:Y:S01]  /*7620*/  FMUL.FTZ R125, R11.reuse, R125 ;  /* 0x0000007d0b7d7220 */ /* 0x040fe20000410000 */
[C---:B------:R-:W-:Y:S01]  /*7630*/  FMUL.FTZ R128, R11.reuse, R128 ;  /* 0x000000800b807220 */ /* 0x040fe20000410000 */
[----:B------:R-:W-:Y:S01]  /*7640*/  STS [R19+0x4400], R94 ;  /* 0x0044005e13007388 */ /* 0x000fe20000000800 */
[----:B------:R-:W-:Y:S01]  /*7650*/  FMUL.FTZ R11, R11, R129 ;  /* 0x000000810b0b7220 */ /* 0x000fe20000410000 */
[----:B------:R-:W-:Y:S01]  /*7660*/  F2FP.F16.F32.PACK_AB R126, R127, R126 ;  /* 0x0000007e7f7e723e */ /* 0x000fe200000000ff */
[----:B------:R-:W2:Y:S01]  /*7670*/  LDC.U8 R9, c[0x0][0x548] ;  /* 0x00015200ff097b82 */ /* 0x000ea20000000000 */
[----:B------:R-:W-:Y:S01]  /*7680*/  STS [R23+0x4000], R96 ;  /* 0x0040006017007388 */ /* 0x000fe20000000800 */
[----:B------:R-:W-:Y:S01]  /*7690*/  F2FP.F16.F32.PACK_AB R124, R125, R124 ;  /* 0x0000007c7d7c723e */ /* 0x000fe200000000ff */
[----:B-----5:R-:W-:Y:S01]  /*76a0*/  @P2 IMAD R14, R27, R10, RZ ;  /* 0x0000000a1b0e2224 */ /* 0x020fe200078e02ff */
[----:B------:R-:W-:Y:S01]  /*76b0*/  F2FP.F16.F32.PACK_AB R11, R11, R128 ;  /* 0x000000800b0b723e */ /* 0x000fe200000000ff */
[----:B------:R-:W-:Y:S01]  /*76c0*/  STS [R23+0x4400], R98 ;  /* 0x0044006217007388 */ /* 0x000fe20000000800 */
[----:B------:R-:W-:-:S02]  /*76d0*/  F2FP.F16.F32.PACK_AB R26, R131, R26 ;  /* 0x0000001a831a723e */ /* 0x000fc400000000ff */
[----:B------:R-:W-:Y:S01]  /*76e0*/  @P2 MOV R22, 0x1 ;  /* 0x0000000100162802 */ /* 0x000fe20000000f00 */
[----:B------:R-:W-:Y:S04]  /*76f0*/  STS [R3+0x8000], R100 ;  /* 0x0080006403007388 */ /* 0x000fe80000000800 */
[----:B------:R-:W-:Y:S04]  /*7700*/  STS [R3+0x8400], R102 ;  /* 0x0084006603007388 */ /* 0x000fe80000000800 */
[----:B------:R-:W-:Y:S04]  /*7710*/  STS [R5+0x8000], R104 ;  /* 0x0080006805007388 */ /* 0x000fe80000000800 */
[----:B------:R3:W-:Y:S04]  /*7720*/  STS [R5+0x8400], R106 ;  /* 0x0084006a05007388 */ /* 0x0007e80000000800 */
[----:B------:R-:W-:Y:S04]  /*7730*/  STS [R13+0x8000], R108 ;  /* 0x0080006c0d007388 */ /* 0x000fe80000000800 */
[----:B------:R4:W-:Y:S04]  /*7740*/  STS [R13+0x8400], R110 ;  /* 0x0084006e0d007388 */ /* 0x0009e80000000800 */
[----:B------:R-:W-:Y:S04]  /*7750*/  STS [R17+0x8000], R112 ;  /* 0x0080007011007388 */ /* 0x000fe80000000800 */
[----:B------:R-:W-:Y:S04]  /*7760*/  STS [R17+0x8400], R114 ;  /* 0x0084007211007388 */ /* 0x000fe80000000800 */
[----:B------:R-:W-:Y:S04]  /*7770*/  STS [R15+0x8000], R116 ;  /* 0x008000740f007388 */ /* 0x000fe80000000800 */
[----:B------:R5:W-:Y:S01]  /*7780*/  STS [R15+0x8400], R118 ;  /* 0x008400760f007388 */ /* 0x000be20000000800 */
[----:B---3--:R-:W3:Y:S03]  /*7790*/  @P0 LDC.64 R4, c[0x0][0x408] ;  /* 0x00010200ff040b82 */ /* 0x008ee60000000a00 */
[----:B------:R-:W-:Y:S04]  /*77a0*/  STS [R21+0x8000], R120 ;  /* 0x0080007815007388 */ /* 0x000fe80000000800 */
[----:B------:R1:W-:Y:S01]  /*77b0*/  STS [R21+0x8400], R122 ;  /* 0x0084007a15007388 */ /* 0x0003e20000000800 */
[----:B----4-:R-:W4:Y:S01]  /*77c0*/  @!P0 LDC.64 R12, c[0x0][0x400] ;  /* 0x00010000ff0c8b82 */ /* 0x010f220000000a00 */
[----:B------:R-:W2:Y:S02]  /*77d0*/  S2R R3, SR_CTAID.X ;  /* 0x0000000000037919 */ /* 0x000ea40000002500 */
[----:B------:R-:W-:Y:S04]  /*77e0*/  STS [R19+0x8000], R124 ;  /* 0x0080007c13007388 */ /* 0x000fe80000000800 */
[----:B------:R-:W-:Y:S04]  /*77f0*/  STS [R19+0x8400], R126 ;  /* 0x0084007e13007388 */ /* 0x000fe80000000800 */
[----:B------:R2:W-:Y:S01]  /*7800*/  STS [R23+0x8000], R11 ;  /* 0x0080000b17007388 */ /* 0x0005e20000000800 */
[----:B-----5:R-:W-:-:S04]  /*7810*/  SHF.L.U32 R15, R6, 0x3, RZ ;  /* 0x00000003060f7819 */ /* 0x020fc800000006ff */
[----:B------:R-:W-:Y:S01]  /*7820*/  LOP3.LUT R17, R15, 0x1f8, RZ, 0xc0, !PT ;  /* 0x000001f80f117812 */ /* 0x000fe200078ec0ff */
[----:B-1----:R-:W1:Y:S03]  /*7830*/  S2R R21, SR_CTAID.Z ;  /* 0x0000000000157919 */ /* 0x002e660000002700 */
[----:B------:R-:W-:-:S04]  /*7840*/  LOP3.LUT R16, R17, 0x38, R6, 0x78, !PT ;  /* 0x0000003811107812 */ /* 0x000fc800078e7806 */
[----:B--2---:R-:W-:Y:S01]  /*7850*/  LOP3.LUT R11, R16, 0x1e00, R15, 0xf8, !PT ;  /* 0x00001e00100b7812 */ /* 0x004fe200078ef80f */
[----:B------:R-:W-:Y:S06]  /*7860*/  @P2 BRA `(.L_x_26) ;  /* 0x0000000000202947 */ /* 0x000fec0003800000 */
[----:B------:R-:W-:Y:S01]  /*7870*/  ISETP.NE.AND P1, PT, R9, RZ, PT ;  /* 0x000000ff0900720c */ /* 0x000fe20003f25270 */
[----:B------:R-:W2:-:S12]  /*7880*/  LDC R17, c[0x0][0x3e0] ;  /* 0x0000f800ff117b82 */ /* 0x000e980000000800 */
[----:B------:R-:W2:Y:S01]  /*7890*/  @P1 LDC R22, c[0x0][0x454] ;  /* 0x00011500ff161b82 */ /* 0x000ea20000000800 */
[----:B------:R-:W-:Y:S02]  /*78a0*/  @P1 MOV R20, 0x1 ;  /* 0x0000000100141802 */ /* 0x000fe40000000f00 */
[----:B------:R-:W-:-:S05]  /*78b0*/  @!P1 MOV R20, 0x1 ;  /* 0x0000000100149802 */ /* 0x000fca0000000f00 */
[----:B------:R-:W1:Y:S01]  /*78c0*/  @P1 LDC R14, c[0x0][0x454] ;  /* 0x00011500ff0e1b82 */ /* 0x000e620000000800 */
[-C--:B--2---:R-:W-:Y:S02]  /*78d0*/  @P1 IMAD R22, R22, R17.reuse, RZ ;  /* 0x0000001116161224 */ /* 0x084fe400078e02ff */
[----:B------:R-:W-:-:S07]  /*78e0*/  @!P1 IMAD R22, R10, R17, RZ ;  /* 0x000000110a169224 */ /* 0x000fce00078e02ff */
.L_x_26:
[----:B------:R3:W-:Y:S01]  /*78f0*/  STS [R23+0x8400], R26 ;  /* 0x0084001a17007388 */ /* 0x0007e20000000800 */
[----:B------:R-:W-:Y:S01]  /*7900*/  LEA R11, R11, UR4, 0x1 ;  /* 0x000000040b0b7c11 */ /* 0x000fe2000f8e08ff */
[----:B----4-:R-:W-:Y:S01]  /*7910*/  @!P0 IMAD.WIDE.U32 R28, R25, R12, RZ ;  /* 0x0000000c191c8225 */ /* 0x010fe200078e00ff */
[----:B------:R-:W-:Y:S01]  /*7920*/  ISETP.NE.AND P1, PT, R9, RZ, !P2 ;  /* 0x000000ff0900720c */ /* 0x000fe20005725270 */
[----:B------:R-:W-:Y:S01]  /*7930*/  BAR.SYNC.DEFER_BLOCKING 0x0 ;  /* 0x0000000000007b1d */ /* 0x000fe20000010000 */
[----:B------:R-:W-:Y:S01]  /*7940*/  ISETP.NE.AND P2, PT, R171, -0x1, PT ;  /* 0xffffffffab00780c */ /* 0x000fe20003f45270 */
[----:B------:R-:W-:Y:S01]  /*7950*/  @!P0 IMAD R13, R25, R13, R29 ;  /* 0x0000000d190d8224 */ /* 0x000fe200078e021d */
[----:B------:R-:W-:Y:S01]  /*7960*/  LOP3.LUT P5, RZ, R6, 0x3, RZ, 0xc0, !PT ;  /* 0x0000000306ff7812 */ /* 0x000fe200078ac0ff */
[----:B-1----:R-:W-:Y:S01]  /*7970*/  IMAD R14, R21, R14, RZ ;  /* 0x0000000e150e7224 */ /* 0x002fe200078e02ff */
[--C-:B------:R-:W-:Y:S01]  /*7980*/  SHF.R.U32.HI R24, RZ, 0x1, R6.reuse ;  /* 0x00000001ff187819 */ /* 0x100fe20000011606 */
[----:B------:R-:W1:Y:S02]  /*7990*/  @P3 MUFU.LG2 R7, R7 ;  /* 0x0000000700073308 */ /* 0x000e640000000c00 */
[----:B------:R-:W2:Y:S01]  /*79a0*/  @P4 LDC R29, c[0x0][0x458] ;  /* 0x00011600ff1d4b82 */ /* 0x000ea20000000800 */
[----:B------:R-:W-:Y:S01]  /*79b0*/  SHF.R.U32.HI R12, RZ, 0x2, R6 ;  /* 0x00000002ff0c7819 */ /* 0x000fe20000011606 */
[----:B------:R-:W-:Y:S02]  /*79c0*/  BSSY.RECONVERGENT B0, `(.L_x_27) ;  /* 0x000002b000007945 */ /* 0x000fe40003800200 */
[----:B------:R-:W-:-:S02]  /*79d0*/  @!P1 IMAD R14, R25, R22, R14 ;  /* 0x00000016190e9224 */ /* 0x000fc400078e020e */
[----:B------:R-:W4:Y:S02]  /*79e0*/  @P4 MUFU.LG2 R8, R8 ;  /* 0x0000000800084308 */ /* 0x000f240000000c00 */
[----:B------:R-:W5:Y:S01]  /*79f0*/  @P3 LDC R9, c[0x0][0x458] ;  /* 0x00011600ff093b82 */ /* 0x000f620000000800 */
[----:B------:R-:W-:Y:S01]  /*7a00*/  SHF.R.S32.HI R33, RZ, 0x1f, R14 ;  /* 0x0000001fff217819 */ /* 0x000fe2000001140e */
[C---:B---3--:R-:W-:Y:S01]  /*7a10*/  @P0 IMAD.WIDE.U32 R26, R171.reuse, R4, RZ ;  /* 0x00000004ab1a0225 */ /* 0x048fe200078e00ff */
[----:B------:R-:W-:Y:S01]  /*7a20*/  LOP3.LUT R23, R24, 0x70, RZ, 0xc0, !PT ;  /* 0x0000007018177812 */ /* 0x000fe200078ec0ff */
[----:B------:R3:W3:Y:S02]  /*7a30*/  LDS.128 R16, [R11+0x3000] ;  /* 0x003000000b107984 */ /* 0x0006e40000000c00 */
[----:B------:R-:W-:Y:S02]  /*7a40*/  @P0 IMAD R13, R171, R5, R27 ;  /* 0x00000005ab0d0224 */ /* 0x000fe400078e021b */
[----:B-1----:R-:W-:Y:S01]  /*7a50*/  @P3 FMUL.FTZ R31, R7, 0.69314718246459960938 ;  /* 0x3f317218071f3820 */ /* 0x002fe20000410000 */
[----:B------:R-:W-:Y:S01]  /*7a60*/  @!P2 IMAD R171, R25, R10, RZ ;  /* 0x0000000a19aba224 */ /* 0x000fe200078e02ff */
[----:B------:R-:W-:Y:S01]  /*7a70*/  LOP3.LUT R23, R23, 0x7, R12, 0xf8, !PT ;  /* 0x0000000717177812 */ /* 0x000fe200078ef80c */
[----:B------:R-:W-:-:S02]  /*7a80*/  IMAD R5, R3, R20, RZ ;  /* 0x0000001403057224 */ /* 0x000fc400078e02ff */
[----:B------:R-:W-:Y:S01]  /*7a90*/  IMAD.MOV.U32 R12, RZ, RZ, 0x7f800000 ;  /* 0x7f800000ff0c7424 */ /* 0x000fe200078e00ff */
[----:B------:R-:W-:Y:S01]  /*7aa0*/  SHF.R.S32.HI R4, RZ, 0x1f, R171 ;  /* 0x0000001fff047819 */ /* 0x000fe200000114ab */
[----:B------:R-:W-:Y:S01]  /*7ab0*/  IMAD.SHL.U32 R5, R5, 0x80, RZ ;  /* 0x0000008005057824 */ /* 0x000fe200078e00ff */
[----:B------:R-:W-:Y:S01]  /*7ac0*/  SEL R171, R171, RZ, P1 ;  /* 0x000000ffabab7207 */ /* 0x000fe20000800000 */
[----:B----4-:R-:W-:Y:S01]  /*7ad0*/  @P4 FMUL.FTZ R25, R8, 0.69314718246459960938 ;  /* 0x3f31721808194820 */ /* 0x010fe20000410000 */
[----:B------:R-:W-:Y:S01]  /*7ae0*/  SEL R4, R4, RZ, P1 ;  /* 0x000000ff04047207 */ /* 0x000fe20000800000 */
[----:B------:R-:W-:Y:S01]  /*7af0*/  IMAD.MOV.U32 R10, RZ, RZ, 0x7f800000 ;  /* 0x7f800000ff0a7424 */ /* 0x000fe200078e00ff */
[----:B------:R-:W-:Y:S01]  /*7b00*/  IADD3 R7, P2, P1, R5, R171, R14 ;  /* 0x000000ab05077210 */ /* 0x000fe2000795e00e */
[----:B--2---:R-:W-:Y:S01]  /*7b10*/  @P4 FFMA.FTZ R12, R2, R29, R25 ;  /* 0x0000001d020c4223 */ /* 0x004fe20000010019 */
[----:B------:R-:W-:Y:S01]  /*7b20*/  SHF.R.S32.HI R5, RZ, 0x1f, R5 ;  /* 0x0000001fff057819 */ /* 0x000fe20000011405 */
[----:B-----5:R-:W-:-:S03]  /*7b30*/  @P3 FFMA.FTZ R10, R0, R9, R31 ;  /* 0x00000009000a3223 */ /* 0x020fc6000001001f */
[----:B------:R-:W-:Y:S01]  /*7b40*/  IADD3.X R33, PT, PT, R5, R4, R33, P2, P1 ;  /* 0x0000000405217210 */ /* 0x000fe200017e2421 */
[----:B---3--:R-:W-:Y:S06]  /*7b50*/  @P5 BRA `(.L_x_28) ;  /* 0x0000000000445947 */ /* 0x008fec0003800000 */
[C---:B------:R-:W-:Y:S01]  /*7b60*/  VIADD R25, R23.reuse, 0x8 ;  /* 0x0000000817197836 */ /* 0x040fe20000000000 */
[----:B------:R-:W-:-:S04]  /*7b70*/  ISETP.GE.AND P4, PT, R23, R166, PT ;  /* 0x000000a61700720c */ /* 0x000fc80003f86270 */
[----:B------:R-:W-:-:S09]  /*7b80*/  ISETP.GE.AND P3, PT, R25, R166, PT ;  /* 0x000000a61900720c */ /* 0x000fd20003f66270 */
[----:B------:R-:W1:Y:S01]  /*7b90*/  @!P4 LDC.64 R8, c[0x0][0x420] ;  /* 0x00010800ff08cb82 */ /* 0x000e620000000a00 */
[----:B------:R-:W-:-:S03]  /*7ba0*/  @!P4 IMAD R0, R23, R20, RZ ;  /* 0x000000141700c224 */ /* 0x000fc600078e02ff */
[----:B------:R-:W-:Y:S02]  /*7bb0*/  @!P3 IMAD R20, R25, R20, RZ ;  /* 0x000000141914b224 */ /* 0x000fe400078e02ff */
[-C--:B------:R-:W-:Y:S02]  /*7bc0*/  @!P4 IADD3 R2, P2, PT, R0, R7.reuse, RZ ;  /* 0x000000070002c210 */ /* 0x080fe40007f5e0ff */
[----:B------:R-:W2:Y:S01]  /*7bd0*/  @!P3 LDC.64 R4, c[0x0][0x420] ;  /* 0x00010800ff04bb82 */ /* 0x000ea20000000a00 */
[----:B------:R-:W-:Y:S02]  /*7be0*/  @!P3 IADD3 R7, P1, PT, R20, R7, RZ ;  /* 0x000000071407b210 */ /* 0x000fe40007f3e0ff */
[-C--:B------:R-:W-:Y:S02]  /*7bf0*/  @!P4 LEA.HI.X.SX32 R0, R0, R33.reuse, 0x1, P2 ;  /* 0x000000210000c211 */ /* 0x080fe400010f0eff */
[----:B------:R-:W-:Y:S02]  /*7c00*/  @!P3 LEA.HI.X.SX32 R20, R20, R33, 0x1, P1 ;  /* 0x000000211414b211 */ /* 0x000fe400008f0eff */
[----:B-1----:R-:W-:-:S04]  /*7c10*/  @!P4 LEA R8, P2, R2, R8, 0x2 ;  /* 0x000000080208c211 */ /* 0x002fc800078410ff */
[----:B------:R-:W-:Y:S02]  /*7c20*/  @!P4 LEA.HI.X R9, R2, R9, R0, 0x2, P2 ;  /* 0x000000090209c211 */ /* 0x000fe400010f1400 */
[----:B--2---:R-:W-:-:S03]  /*7c30*/  @!P3 LEA R4, P1, R7, R4, 0x2 ;  /* 0x000000040704b211 */ /* 0x004fc600078210ff */
[----:B------:R1:W-:Y:S01]  /*7c40*/  @!P4 STG.E desc[UR16][R8.64], R12 ;  /* 0x0000000c0800c986 */ /* 0x0003e2000c101910 */
[----:B------:R-:W-:-:S05]  /*7c50*/  @!P3 LEA.HI.X R5, R7, R5, R20, 0x2, P1 ;  /* 0x000000050705b211 */ /* 0x000fca00008f1414 */
[----:B------:R1:W-:Y:S04]  /*7c60*/  @!P3 STG.E desc[UR16][R4.64], R10 ;  /* 0x0000000a0400b986 */ /* 0x0003e8000c101910 */
.L_x_28:
[----:B------:R-:W-:Y:S05]  /*7c70*/  BSYNC.RECONVERGENT B0 ;  /* 0x0000000000007941 */ /* 0x000fea0003800200 */
.L_x_27:
[----:B------:R-:W2:Y:S01]  /*7c80*/  LDCU.64 UR4, c[0x0][0x410] ;  /* 0x00008200ff0477ac */ /* 0x000ea20008000a00 */
[----:B------:R-:W-:Y:S01]  /*7c90*/  @P0 IMAD.MOV.U32 R28, RZ, RZ, R26 ;  /* 0x000000ffff1c0224 */ /* 0x000fe200078e001a */
[----:B------:R-:W-:Y:S01]  /*7ca0*/  LOP3.LUT R15, R15, 0x38, RZ, 0xc0, !PT ;  /* 0x000000380f0f7812 */ /* 0x000fe200078ec0ff */
[----:B------:R-:W-:Y:S01]  /*7cb0*/  BSSY.RECONVERGENT B0, `(.L_x_29) ;  /* 0x000001f000007945 */ /* 0x000fe20003800200 */
[----:B-1----:R-:W-:Y:S02]  /*7cc0*/  SHF.R.U32.HI R5, RZ, 0x3, R6 ;  /* 0x00000003ff057819 */ /* 0x002fe40000011606 */
[----:B------:R-:W-:Y:S02]  /*7cd0*/  IADD3 R24, P0, PT, R15, R28, RZ ;  /* 0x0000001c0f187210 */ /* 0x000fe40007f1e0ff */
[C---:B------:R-:W-:Y:S01]  /*7ce0*/  ISETP.GE.AND P3, PT, R5.reuse, R166, PT ;  /* 0x000000a60500720c */ /* 0x040fe20003f66270 */
[----:B------:R-:W-:Y:S02]  /*7cf0*/  VIADD R9, R5, 0x40 ;  /* 0x0000004005097836 */ /* 0x000fe40000000000 */
[----:B------:R-:W-:-:S02]  /*7d00*/  IMAD.X R25, RZ, RZ, R13, P0 ;  /* 0x000000ffff197224 */ /* 0x000fc400000e060d */
[----:B------:R-:W-:Y:S01]  /*7d10*/  VIADD R7, R5, 0x20 ;  /* 0x0000002005077836 */ /* 0x000fe20000000000 */
[-C--:B------:R-:W-:Y:S01]  /*7d20*/  ISETP.GE.AND P1, PT, R9, R166.reuse, PT ;  /* 0x000000a60900720c */ /* 0x080fe20003f26270 */
[----:B------:R-:W-:Y:S01]  /*7d30*/  IMAD.WIDE.U32 R8, R3, 0x80, RZ ;  /* 0x0000008003087825 */ /* 0x000fe200078e00ff */
[----:B------:R1:W3:Y:S02]  /*7d40*/  LDS.128 R12, [R11+0x4000] ;  /* 0x004000000b0c7984 */ /* 0x0002e40000000c00 */
[----:B------:R-:W-:Y:S01]  /*7d50*/  ISETP.GE.AND P2, PT, R7, R166, PT ;  /* 0x000000a60700720c */ /* 0x000fe20003f46270 */
[----:B--2---:R-:W-:Y:S01]  /*7d60*/  IMAD.WIDE.U32 R24, R21, UR4, R24 ;  /* 0x0000000415187c25 */ /* 0x004fe2000f8e0018 */
[----:B------:R-:W-:-:S03]  /*7d70*/  LOP3.LUT R2, R8, R5, RZ, 0xfc, !PT ;  /* 0x0000000508027212 */ /* 0x000fc600078efcff */
[----:B------:R-:W-:Y:S02]  /*7d80*/  VIADD R3, R5, 0x60 ;  /* 0x0000006005037836 */ /* 0x000fe40000000000 */
[----:B------:R-:W-:Y:S01]  /*7d90*/  IMAD R27, R21, UR5, R25 ;  /* 0x00000005151b7c24 */ /* 0x000fe2000f8e0219 */
[----:B------:R1:W2:Y:S02]  /*7da0*/  LDS.128 R4, [R11+0x8000] ;  /* 0x008000000b047984 */ /* 0x0002a40000000c00 */
[----:B------:R-:W-:Y:S02]  /*7db0*/  ISETP.GE.AND P0, PT, R3, R166, PT ;  /* 0x000000a60300720c */ /* 0x000fe40003f06270 */
[----:B------:R1:W4:Y:S01]  /*7dc0*/  LDS.128 R20, [R11] ;  /* 0x000000000b147984 */ /* 0x0003220000000c00 */
[----:B------:R-:W-:Y:S10]  /*7dd0*/  @P3 BRA `(.L_x_30) ;  /* 0x0000000000303947 */ /* 0x000ff40003800000 */
[----:B------:R-:W5:Y:S01]  /*7de0*/  LDCU.64 UR6, c[0x0][0x408] ;  /* 0x00008100ff0677ac */ /* 0x000f620008000a00 */
[----:B------:R-:W-:Y:S01]  /*7df0*/  MOV R26, R24 ;  /* 0x00000018001a7202 */ /* 0x000fe20000000f00 */
[----:B------:R-:W1:Y:S01]  /*7e00*/  LDCU.64 UR4, c[0x0][0x3f0] ;  /* 0x00007e00ff0477ac */ /* 0x000e620008000a00 */
[----:B-----5:R-:W-:-:S03]  /*7e10*/  IMAD R3, R9, UR6, RZ ;  /* 0x0000000609037c24 */ /* 0x020fc6000f8e02ff */
[----:B------:R-:W-:-:S04]  /*7e20*/  IMAD.WIDE.U32 R28, R2, UR6, R26 ;  /* 0x00000006021c7c25 */ /* 0x000fc8000f8e001a */
[----:B------:R-:W-:Y:S01]  /*7e30*/  IMAD R0, R2, UR7, R3 ;  /* 0x0000000702007c24 */ /* 0x000fe2000f8e0203 */
[----:B-1----:R-:W-:-:S04]  /*7e40*/  LEA R30, P3, R28, UR4, 0x1 ;  /* 0x000000041c1e7c11 */ /* 0x002fc8000f8608ff */
[----:B------:R-:W-:-:S04]  /*7e50*/  IADD3 R0, PT, PT, R0, R29, RZ ;  /* 0x0000001d00007210 */ /* 0x000fc80007ffe0ff */
[----:B------:R-:W-:-:S05]  /*7e60*/  LEA.HI.X R31, R28, UR5, R0, 0x1, P3 ;  /* 0x000000051c1f7c11 */ /* 0x000fca00098f0c00 */
[----:B----4-:R1:W-:Y:S04]  /*7e70*/  STG.E.128 desc[UR16][R30.64], R20 ;  /* 0x000000141e007986 */ /* 0x0103e8000c101d10 */
[----:B---3--:R1:W-:Y:S04]  /*7e80*/  STG.E.128 desc[UR16][R30.64+0x80], R12 ;  /* 0x0000800c1e007986 */ /* 0x0083e8000c101d10 */
[----:B--2---:R1:W-:Y:S02]  /*7e90*/  STG.E.128 desc[UR16][R30.64+0x100], R4 ;  /* 0x000100041e007986 */ /* 0x0043e4000c101d10 */
.L_x_30:
[----:B------:R-:W-:Y:S05]  /*7ea0*/  BSYNC.RECONVERGENT B0 ;  /* 0x0000000000007941 */ /* 0x000fea0003800200 */
.L_x_29:
[----:B-1--4-:R1:W4:Y:S01]  /*7eb0*/  LDS.128 R20, [R11+0x1000] ;  /* 0x001000000b147984 */ /* 0x0123220000000c00 */
[----:B------:R-:W-:Y:S03]  /*7ec0*/  BSSY.RECONVERGENT B0, `(.L_x_31) ;  /* 0x0000013000007945 */ /* 0x000fe60003800200 */
[----:B---3--:R1:W3:Y:S04]  /*7ed0*/  LDS.128 R12, [R11+0x5000] ;  /* 0x005000000b0c7984 */ /* 0x0082e80000000c00 */
[----:B--2---:R1:W2:Y:S01]  /*7ee0*/  LDS.128 R4, [R11+0x9000] ;  /* 0x009000000b047984 */ /* 0x0042a20000000c00 */
[----:B------:R-:W-:Y:S05]  /*7ef0*/  @P2 BRA `(.L_x_32) ;  /* 0x00000000003c2947 */ /* 0x000fea0003800000 */
[----:B------:R-:W5:Y:S01]  /*7f00*/  LDCU.64 UR6, c[0x0][0x408] ;  /* 0x00008100ff0677ac */ /* 0x000f620008000a00 */
[----:B------:R-:W-:Y:S01]  /*7f10*/  IADD3 R3, P2, PT, R2, 0x20, RZ ;  /* 0x0000002002037810 */ /* 0x000fe20007f5e0ff */
[----:B------:R-:W-:Y:S01]  /*7f20*/  IMAD.MOV.U32 R28, RZ, RZ, R24 ;  /* 0x000000ffff1c7224 */ /* 0x000fe200078e0018 */
[----:B------:R-:W-:Y:S01]  /*7f30*/  MOV R29, R27 ;  /* 0x0000001b001d7202 */ /* 0x000fe20000000f00 */
[----:B------:R-:W1:Y:S02]  /*7f40*/  LDCU.64 UR4, c[0x0][0x3f0] ;  /* 0x00007e00ff0477ac */ /* 0x000e640008000a00 */
[----:B------:R-:W-:-:S04]  /*7f50*/  IMAD.X R0, RZ, RZ, R9, P2 ;  /* 0x000000ffff007224 */ /* 0x000fc800010e0609 */
[----:B-----5:R-:W-:Y:S02]  /*7f60*/  IMAD R0, R0, UR6, RZ ;  /* 0x0000000600007c24 */ /* 0x020fe4000f8e02ff */
        /* <DEDUP_REMOVED lines=8> */
.L_x_32:
[----:B------:R-:W-:Y:S05]  /*7ff0*/  BSYNC.RECONVERGENT B0 ;  /* 0x0000000000007941 */ /* 0x000fea0003800200 */
.L_x_31:
        /* <DEDUP_REMOVED lines=20> */
.L_x_34:
[----:B------:R-:W-:Y:S05]  /*8140*/  BSYNC.RECONVERGENT B0 ;  /* 0x0000000000007941 */ /* 0x000fea0003800200 */
.L_x_33:
[----:B-12---:R1:W2:Y:S04]  /*8150*/  LDS.128 R4, [R11+0x7000] ;  /* 0x007000000b047984 */ /* 0x0062a80000000c00 */
[----:B---3--:R1:W3:Y:S01]  /*8160*/  LDS.128 R12, [R11+0xb000] ;  /* 0x00b000000b0c7984 */ /* 0x0082e20000000c00 */
[----:B------:R-:W-:Y:S05]  /*8170*/  @P0 EXIT ;  /* 0x000000000000094d */ /* 0x000fea0003800000 */
[----:B------:R-:W5:Y:S01]  /*8180*/  LDCU.64 UR6, c[0x0][0x408] ;  /* 0x00008100ff0677ac */ /* 0x000f620008000a00 */
[----:B------:R-:W-:Y:S01]  /*8190*/  IADD3 R2, P0, PT, R2, 0x60, RZ ;  /* 0x0000006002027810 */ /* 0x000fe20007f1e0ff */
[----:B------:R-:W-:Y:S01]  /*81a0*/  IMAD.MOV.U32 R8, RZ, RZ, R24 ;  /* 0x000000ffff087224 */ /* 0x000fe200078e0018 */
[----:B------:R-:W1:Y:S03]  /*81b0*/  LDCU.64 UR4, c[0x0][0x3f0] ;  /* 0x00007e00ff0477ac */ /* 0x000e660008000a00 */
[----:B------:R-:W-:Y:S01]  /*81c0*/  IMAD.X R3, RZ, RZ, R9, P0 ;  /* 0x000000ffff037224 */ /* 0x000fe200000e0609 */
[----:B------:R-:W-:-:S03]  /*81d0*/  MOV R9, R27 ;  /* 0x0000001b00097202 */ /* 0x000fc60000000f00 */
[----:B-----5:R-:W-:Y:S02]  /*81e0*/  IMAD R3, R3, UR6, RZ ;  /* 0x0000000603037c24 */ /* 0x020fe4000f8e02ff */
[----:B------:R-:W-:-:S04]  /*81f0*/  IMAD.WIDE.U32 R8, R2, UR6, R8 ;  /* 0x0000000602087c25 */ /* 0x000fc8000f8e0008 */
[----:B------:R-:W-:Y:S01]  /*8200*/  IMAD R3, R2, UR7, R3 ;  /* 0x0000000702037c24 */ /* 0x000fe2000f8e0203 */
[----:B-1----:R-:W-:-:S04]  /*8210*/  LEA R2, P0, R8, UR4, 0x1 ;  /* 0x0000000408027c11 */ /* 0x002fc8000f8008ff */
[----:B------:R-:W-:-:S04]  /*8220*/  IADD3 R3, PT, PT, R3, R9, RZ ;  /* 0x0000000903037210 */ /* 0x000fc80007ffe0ff */
[----:B------:R-:W-:-:S05]  /*8230*/  LEA.HI.X R3, R8, UR5, R3, 0x1, P0 ;  /* 0x0000000508037c11 */ /* 0x000fca00080f0c03 */
[----:B------:R-:W-:Y:S04]  /*8240*/  STG.E.128 desc[UR16][R2.64], R16 ;  /* 0x0000001002007986 */ /* 0x000fe8000c101d10 */
[----:B--2---:R-:W-:Y:S04]  /*8250*/  STG.E.128 desc[UR16][R2.64+0x80], R4 ;  /* 0x0000800402007986 */ /* 0x004fe8000c101d10 */
[----:B---3--:R-:W-:Y:S01]  /*8260*/  STG.E.128 desc[UR16][R2.64+0x100], R12 ;  /* 0x0001000c02007986 */ /* 0x008fe2000c101d10 */
[----:B------:R-:W-:Y:S05]  /*8270*/  EXIT ;  /* 0x000000000000794d */ /* 0x000fea0003800000 */
.L_x_35:
[----:B------:R-:W-:-:S00]  /*8280*/  BRA `(.L_x_35) ;  /* 0xfffffffc00fc7947 */ /* 0x000fc0000383ffff */
[----:B------:R-:W-:-:S00]  /*8290*/  NOP ;  /* 0x0000000000007918 */ /* 0x000fc00000000000 */
        /* <DEDUP_REMOVED lines=14> */
.L_x_1802:


//--------------------- .text._ZN5flash16flash_fwd_kernelI23Flash_fwd_kernel_traitsILi192ELi128ELi64ELi8ELb0ELb0EN7cutlass6half_tE19Flash_kernel_traitsILi192ELi128ELi64ELi8ES3_EELb0ELb0ELb0ELb0ELb0ELb1ELb1ELb0EEEvNS_16Flash_fwd_paramsE --------------------------
	.section	.text._ZN5flash16flash_fwd_kernelI23Flash_fwd_kernel_traitsILi192ELi128ELi64ELi8ELb0ELb0EN7cutlass6half_tE19Flash_kernel_traitsILi192ELi128ELi64ELi8ES3_EELb0ELb0ELb0ELb0ELb0ELb1ELb1ELb0EEEvNS_16Flash_fwd_paramsE,"ax",@progbits
	.align	128
        .global         _ZN5flash16flash_fwd_kernelI23Flash_fwd_kernel_traitsILi192ELi128ELi64ELi8ELb0ELb0EN7cutlass6half_tE19Flash_kernel_traitsILi192ELi128ELi64ELi8ES3_EELb0ELb0ELb0ELb0ELb0ELb1ELb1ELb0EEEvNS_16Flash_fwd_paramsE
        .type           _ZN5flash16flash_fwd_kernelI23Flash_fwd_kernel_traitsILi192ELi128ELi64ELi8ELb0ELb0EN7cutlass6half_tE19Flash_kernel_traitsILi192ELi128ELi64ELi8ES3_EELb0ELb0ELb0ELb0ELb0ELb1ELb1ELb0EEEvNS_16Flash_fwd_paramsE,@function
        .size           _ZN5flash16flash_fwd_kernelI23Flash_fwd_kernel_traitsILi192ELi128ELi64ELi8ELb0ELb0EN7cutlass6half_tE19Flash_kernel_traitsILi192ELi128ELi64ELi8ES3_EELb0ELb0ELb0ELb0ELb0ELb1ELb1ELb0EEEvNS_16Flash_fwd_paramsE,(.L_x_1803 - _ZN5flash16flash_fwd_kernelI23Flash_fwd_kernel_traitsILi192ELi128ELi64ELi8ELb0ELb0EN7cutlass6half_tE19Flash_kernel_traitsILi192ELi128ELi64ELi8ES3_EELb0ELb0ELb0ELb0ELb0ELb1ELb1ELb0EEEvNS_16Flash_fwd_paramsE)
        .other          _ZN5flash16flash_fwd_kernelI23Flash_fwd_kernel_traitsILi192ELi128ELi64ELi8ELb0ELb0EN7cutlass6half_tE19Flash_kernel_traitsILi192ELi128ELi64ELi8ES3_EELb0ELb0ELb0ELb0ELb0ELb1ELb1ELb0EEEvNS_16Flash_fwd_paramsE,@"STO_CUDA_ENTRY STV_DEFAULT"
_ZN5flash16flash_fwd_kernelI23Flash_fwd_kernel_traitsILi192ELi128ELi64ELi8ELb0ELb0EN7cutlass6half_tE19Flash_kernel_traitsILi192ELi128ELi64ELi8ES3_EELb0ELb0ELb0ELb0ELb0ELb1ELb1ELb0EEEvNS_16Flash_fwd_paramsE:
.text._ZN5flash16flash_fwd_kernelI23Flash_fwd_kernel_traitsILi192ELi128ELi64ELi8ELb0ELb0EN7cutlass6half_tE19Flash_kernel_traitsILi192ELi128ELi64ELi8ES3_EELb0ELb0ELb0ELb0ELb0ELb1ELb1ELb0EEEvNS_16Flash_fwd_paramsE:
        /* <DEDUP_REMOVED lines=28> */
[----:B------:R-:W4:Y:S04]  /*01c0*/  @P3 LDG.E R0, desc[UR16][R16.64] ;  /* 0x0000001010003981 */ /* 0x000f28000c1e1900 */
[----:B------:R1:W4:Y:S01]  /*01d0*/  @P2 LDG.E R93, desc[UR16][R14.64] ;  /* 0x000000100e5d2981 */ /* 0x000322000c1e1900 */
[----:B------:R-:W-:Y:S02]  /*01e0*/  IADD3 R10, P0, PT, R11, R4, RZ ;  /* 0x000000040b0a7210 */ /* 0x000fe40007f1e0ff */
[----:B------:R-:W-:-:S03]  /*01f0*/  ISETP.EQ.U32.AND P3, PT, R4, RZ, PT ;  /* 0x000000ff0400720c */ /* 0x000fc60003f62070 */
[----:B------:R-:W-:Y:S02]  /*0200*/  IMAD.X R11, R2, 0x1, R5, P0 ;  /* 0x00000001020b7824 */ /* 0x000fe400000e0605 */
[----:B------:R-:W1:Y:S01]  /*0210*/  @!P2 LDC.64 R2, c[0x0][0x488] ;  /* 0x00012200ff02ab82 */ /* 0x000e620000000a00 */
[----:B------:R-:W-:Y:S02]  /*0220*/  ISETP.NE.U32.AND P0, PT, R4, RZ, PT ;  /* 0x000000ff0400720c */ /* 0x000fe40003f05070 */
[----:B---3--:R-:W-:Y:S02]  /*0230*/  ISETP.NE.AND P1, PT, RZ, UR4, PT ;  /* 0x00000004ff007c0c */ /* 0x008fe4000bf25270 */
[C---:B------:R-:W-:Y:S02]  /*0240*/  ISETP.NE.AND.EX P0, PT, R5.reuse, RZ, PT, P0 ;  /* 0x000000ff0500720c */ /* 0x040fe40003f05300 */
[----:B------:R-:W-:Y:S01]  /*0250*/  ISETP.EQ.OR.EX P3, PT, R5, RZ, !P1, P3 ;  /* 0x000000ff0500720c */ /* 0x000fe20004f62730 */
[----:B------:R-:W3:Y:S01]  /*0260*/  S2UR UR14, SR_CTAID.X ;  /* 0x00000000000e79c3 */ /* 0x000ee20000002500 */
[----:B-1----:R-:W-:-:S07]  /*0270*/  IMAD.MOV.U32 R7, RZ, RZ, -0x1 ;  /* 0xffffffffff077424 */ /* 0x002fce00078e00ff */
[----:B------:R-:W1:Y:S01]  /*0280*/  @!P4 LDC R167, c[0x0][0x434] ;  /* 0x00010d00ffa7cb82 */ /* 0x000e620000000800 */
[----:B------:R-:W1:Y:S03]  /*0290*/  S2R R15, SR_CTAID.Z ;  /* 0x00000000000f7919 */ /* 0x000e660000002700 */
[----:B------:R1:W5:Y:S01]  /*02a0*/  @!P3 LDG.E R7, desc[UR16][R10.64] ;  /* 0x000000100a07b981 */ /* 0x000362000c1e1900 */
[----:B------:R-:W-:-:S03]  /*02b0*/  @!P2 ISETP.NE.U32.AND P3, PT, R2, RZ, PT ;  /* 0x000000ff0200a20c */ /* 0x000fc60003f65070 */
[----:B------:R-:W1:Y:S01]  /*02c0*/  @!P2 LDC R6, c[0x0][0x43c] ;  /* 0x00010f00ff06ab82 */ /* 0x000e620000000800 */
[----:B------:R-:W1:Y:S01]  /*02d0*/  S2R R34, SR_TID.X ;  /* 0x0000000000227919 */ /* 0x000e620000002100 */
[----:B------:R-:W-:-:S06]  /*02e0*/  @!P2 ISETP.NE.AND.EX P3, PT, R3, RZ, PT, P3 ;  /* 0x000000ff0300a20c */ /* 0x000fcc0003f65330 */
[----:B------:R-:W2:Y:S01]  /*02f0*/  @!P0 LDC R2, c[0x0][0x438] ;  /* 0x00010e00ff028b82 */ /* 0x000ea20000000800 */
[----:B---3--:R-:W-:Y:S01]  /*0300*/  USHF.L.U32 UR10, UR14, 0x7, URZ ;  /* 0x000000070e0a7899 */ /* 0x008fe200080006ff */
[----:B-1----:R-:W-:Y:S01]  /*0310*/  @!P2 SEL R3, R6, RZ, P3 ;  /* 0x000000ff0603a207 */ /* 0x002fe20001800000 */
[----:B--2---:R-:W-:-:S05]  /*0320*/  @P4 IMAD.IADD R167, R8, 0x1, -R173 ;  /* 0x0000000108a74824 */ /* 0x004fca00078e0aad */
[----:B------:R-:W-:Y:S01]  /*0330*/  ISETP.GT.AND P4, PT, R167, UR10, PT ;  /* 0x0000000aa7007c0c */ /* 0x000fe2000bf84270 */
[----:B----4-:R-:W-:Y:S01]  /*0340*/  @P2 IMAD.IADD R93, R93, 0x1, -R0 ;  /* 0x000000015d5d2824 */ /* 0x010fe200078e0a00 */
[----:B------:R-:W-:Y:S11]  /*0350*/  @!P0 BRA `(.L_x_36) ;  /* 0x00000000000c8947 */ /* 0x000ff60003800000 */
[----:B------:R-:W2:Y:S02]  /*0360*/  @P1 LDG.E R2, desc[UR16][R10.64+0x4] ;  /* 0x000004100a021981 */ /* 0x000ea4000c1e1900 */
[----:B--2--5:R-:W-:-:S06]  /*0370*/  @P1 IADD3 R2, PT, PT, R2, -R7, RZ ;  /* 0x8000000702021210 */ /* 0x024fcc0007ffe0ff */
[----:B------:R1:W5:Y:S02]  /*0380*/  @!P1 LDG.E R2, desc[UR16][R10.64] ;  /* 0x000000100a029981 */ /* 0x000364000c1e1900 */
.L_x_36:
        /* <DEDUP_REMOVED lines=9> */
[----:B------:R-:W3:Y:S08]  /*0420*/  LDC R8, c[0x0][0x434] ;  /* 0x00010d00ff087b82 */ /* 0x000ef00000000800 */
[----:B------:R-:W1:Y:S01]  /*0430*/  @P1 LDC.64 R4, c[0x0][0x408] ;  /* 0x00010200ff041b82 */ /* 0x000e620000000a00 */
[----:B--2---:R-:W-:-:S07]  /*0440*/  ISETP.NE.AND P0, PT, R0, RZ, PT ;  /* 0x000000ff0000720c */ /* 0x004fce0003f05270 */
[----:B------:R-:W2:Y:S08]  /*0450*/  @!P1 LDC.64 R6, c[0x0][0x400] ;  /* 0x00010000ff069b82 */ /* 0x000eb00000000a00 */
[----:B------:R-:W4:Y:S01]  /*0460*/  LDC.U8 R0, c[0x0][0x548] ;  /* 0x00015200ff007b82 */ /* 0x000f220000000000 */
[----:B-1----:R-:W-:-:S07]  /*0470*/  @P1 IMAD.WIDE.U32 R10, R173, R4, RZ ;  /* 0x00000004ad0a1225 */ /* 0x002fce00078e00ff */
[----:B------:R-:W1:Y:S01]  /*0480*/  @P0 LDC.64 R2, c[0x0][0x430] ;  /* 0x00010c00ff020b82 */ /* 0x000e620000000a00 */
[----:B------:R-:W-:Y:S01]  /*0490*/  SHF.L.U32 R4, R34, 0x3, RZ ;  /* 0x0000000322047819 */ /* 0x000fe200000006ff */
[----:B--2---:R-:W-:Y:S01]  /*04a0*/  @!P1 IMAD.WIDE.U32 R16, R13, R6, RZ ;  /* 0x000000060d109225 */ /* 0x004fe200078e00ff */
[----:B------:R-:W-:-:S03]  /*04b0*/  @P1 MOV R16, R10 ;  /* 0x0000000a00101202 */ /* 0x000fc60000000f00 */
[----:B------:R-:W-:Y:S02]  /*04c0*/  @!P1 IMAD R6, R13, R7, R17 ;  /* 0x000000070d069224 */ /* 0x000fe400078e0211 */
[----:B------:R-:W-:Y:S01]  /*04d0*/  @P1 IMAD R6, R173, R5, R11 ;  /* 0x00000005ad061224 */ /* 0x000fe200078e020b */
[----:B----4-:R-:W-:Y:S01]  /*04e0*/  ISETP.NE.AND P4, PT, R0, RZ, !P0 ;  /* 0x000000ff0000720c */ /* 0x010fe20004785270 */
[----:B-1----:R-:W-:Y:S01]  /*04f0*/  @P0 IMAD R10, R2, R3, RZ ;  /* 0x00000003020a0224 */ /* 0x002fe200078e02ff */
[----:B------:R-:W-:Y:S01]  /*0500*/  @P0 MOV R3, 0x1 ;  /* 0x0000000100030802 */ /* 0x000fe20000000f00 */
[----:B------:R-:W1:Y:S01]  /*0510*/  @P0 LDC R2, c[0x0][0x430] ;  /* 0x00010c00ff020b82 */ /* 0x000e620000000800 */
[----:B---3--:R-:W-:Y:S09]  /*0520*/  @P0 BRA `(.L_x_38) ;  /* 0x0000000000280947 */ /* 0x008ff20003800000 */
[----:B------:R-:W-:Y:S01]  /*0530*/  ISETP.NE.AND P0, PT, R0, RZ, PT ;  /* 0x000000ff0000720c */ /* 0x000fe20003f05270 */
[----:B------:R-:W2:-:S12]  /*0540*/  LDC R5, c[0x0][0x3e0] ;  /* 0x0000f800ff057b82 */ /* 0x000e980000000800 */
[----:B------:R-:W3:Y:S01]  /*0550*/  @P0 LDC R10, c[0x0][0x454] ;  /* 0x00011500ff0a0b82 */ /* 0x000ee20000000800 */
[----:B-1----:R-:W-:Y:S02]  /*0560*/  @P0 MOV R2, 0x1 ;  /* 0x0000000100020802 */ /* 0x002fe40000000f00 */
[----:B------:R-:W-:-:S05]  /*0570*/  @!P0 MOV R2, 0x1 ;  /* 0x0000000100028802 */ /* 0x000fca0000000f00 */
[----:B------:R-:W2:Y:S08]  /*0580*/  @P0 LDC R12, c[0x0][0x454] ;  /* 0x00011500ff0c0b82 */ /* 0x000eb00000000800 */
[----:B------:R-:W1:Y:S08]  /*0590*/  @!P0 LDC R0, c[0x0][0x434] ;  /* 0x00010d00ff008b82 */ /* 0x000e700000000800 */
[----:B------:R-:W4:Y:S01]  /*05a0*/  @!P0 LDC R10, c[0x0][0x434] ;  /* 0x00010d00ff0a8b82 */ /* 0x000f220000000800 */
[----:B--2---:R-:W-:-:S02]  /*05b0*/  @P0 IMAD R3, R12, R5, RZ ;  /* 0x000000050c030224 */ /* 0x004fc400078e02ff */
[----:B-1-3--:R-:W-:-:S07]  /*05c0*/  @!P0 IMAD R3, R0, R5, RZ ;  /* 0x0000000500038224 */ /* 0x00afce00078e02ff */
.L_x_38:
[----:B------:R-:W-:Y:S01]  /*05d0*/  IMAD R8, R13, R8, RZ ;  /* 0x000000080d087224 */ /* 0x000fe200078e02ff */
[----:B------:R-:W-:Y:S01]  /*05e0*/  ISETP.NE.AND P1, PT, R173, -0x1, PT ;  /* 0xffffffffad00780c */ /* 0x000fe20003f25270 */
[----:B------:R-:W2:Y:S01]  /*05f0*/  LDCU.64 UR4, c[0x0][0x410] ;  /* 0x00008200ff0477ac */ /* 0x000ea20008000a00 */
[----:B----4-:R-:W-:Y:S01]  /*0600*/  IMAD R0, R15, R10, RZ ;  /* 0x0000000a0f007224 */ /* 0x010fe200078e02ff */
[----:B------:R-:W-:Y:S01]  /*0610*/  LOP3.LUT R17, R4, 0x38, RZ, 0xc0, !PT ;  /* 0x0000003804117812 */ /* 0x000fe200078ec0ff */
[----:B-1----:R-:W-:Y:S01]  /*0620*/  IMAD R10, R2, UR10, RZ ;  /* 0x0000000a020a7c24 */ /* 0x002fe2000f8e02ff */
[----:B------:R-:W-:Y:S01]  /*0630*/  SEL R11, R8, R173, !P1 ;  /* 0x000000ad080b7207 */ /* 0x000fe20004800000 */
[----:B------:R-:W-:Y:S01]  /*0640*/  @!P4 IMAD R0, R13, R3, R0 ;  /* 0x000000030d00c224 */ /* 0x000fe200078e0200 */
[----:B------:R-:W-:Y:S01]  /*0650*/  SHF.R.U32.HI R3, RZ, 0x3, R34 ;  /* 0x00000003ff037819 */ /* 0x000fe20000011622 */
[----:B------:R-:W-:Y:S01]  /*0660*/  VIADD R8, R167, -UR10 ;  /* 0x8000000aa7087c36 */ /* 0x000fe20008000000 */
[----:B------:R-:W-:Y:S01]  /*0670*/  IADD3 R16, P0, PT, R17, R16, RZ ;  /* 0x0000001011107210 */ /* 0x000fe20007f1e0ff */
[----:B------:R-:W-:Y:S01]  /*0680*/  UIMAD.WIDE.U32 UR8, UR14, 0x80, URZ ;  /* 0x000000800e0878a5 */ /* 0x000fe2000f8e00ff */
[----:B------:R-:W-:Y:S01]  /*0690*/  SHF.R.S32.HI R4, RZ, 0x1f, R11 ;  /* 0x0000001fff047819 */ /* 0x000fe2000001140b */
[C---:B------:R-:W-:Y:S01]  /*06a0*/  VIADD R9, R3.reuse, 0x20 ;  /* 0x0000002003097836 */ /* 0x040fe20000000000 */
[CC--:B------:R-:W-:Y:S01]  /*06b0*/  ISETP.GE.AND P3, PT, R3.reuse, R8.reuse, PT ;  /* 0x000000080300720c */ /* 0x0c0fe20003f66270 */
[----:B------:R-:W-:Y:S01]  /*06c0*/  IMAD.X R17, RZ, RZ, R6, P0 ;  /* 0x000000ffff117224 */ /* 0x000fe200000e0606 */
[----:B------:R-:W-:Y:S01]  /*06d0*/  LOP3.LUT P6, R34, R34, 0x7, RZ, 0xc0, !PT ;  /* 0x0000000722227812 */ /* 0x000fe200078cc0ff */
[----:B------:R-:W-:Y:S01]  /*06e0*/  VIADD R7, R3, 0x40 ;  /* 0x0000004003077836 */ /* 0x000fe20000000000 */
[-C--:B------:R-:W-:Y:S01]  /*06f0*/  ISETP.GE.AND P1, PT, R9, R8.reuse, PT ;  /* 0x000000080900720c */ /* 0x080fe20003f26270 */
[----:B------:R-:W-:Y:S01]  /*0700*/  VIADD R13, R3, 0x60 ;  /* 0x00000060030d7836 */ /* 0x000fe20000000000 */
[----:B------:R-:W-:Y:S01]  /*0710*/  BSSY.RECONVERGENT B0, `(.L_x_39) ;  /* 0x0000018000007945 */ /* 0x000fe20003800200 */
[----:B--2---:R-:W-:Y:S01]  /*0720*/  IMAD.WIDE.U32 R16, R15, UR4, R16 ;  /* 0x000000040f107c25 */ /* 0x004fe2000f8e0010 */
[----:B------:R-:W-:-:S02]  /*0730*/  ISETP.GE.AND P2, PT, R7, R8, PT ;  /* 0x000000080700720c */ /* 0x000fc40003f46270 */
[----:B------:R-:W-:Y:S01]  /*0740*/  SEL R11, R11, RZ, P4 ;  /* 0x000000ff0b0b7207 */ /* 0x000fe20002000000 */
[----:B------:R-:W-:Y:S01]  /*0750*/  IMAD R19, R15, UR5, R17 ;  /* 0x000000050f137c24 */ /* 0x000fe2000f8e0211 */
[----:B------:R-:W-:Y:S02]  /*0760*/  SEL R6, R4, RZ, P4 ;  /* 0x000000ff04067207 */ /* 0x000fe40002000000 */
[-C--:B------:R-:W-:Y:S02]  /*0770*/  ISETP.GE.AND P0, PT, R13, R8.reuse, PT ;  /* 0x000000080d00720c */ /* 0x080fe40003f06270 */
[----:B------:R-:W-:Y:S02]  /*0780*/  ISETP.GE.OR P6, PT, R3, R8, P6 ;  /* 0x000000080300720c */ /* 0x000fe400037c6670 */
[C---:B------:R-:W-:Y:S02]  /*0790*/  ISETP.NE.OR P5, PT, R34.reuse, RZ, P1 ;  /* 0x000000ff2200720c */ /* 0x040fe40000fa5670 */
[----:B------:R-:W-:-:S02]  /*07a0*/  ISETP.NE.OR P4, PT, R34, RZ, P2 ;  /* 0x000000ff2200720c */ /* 0x000fc40001785670 */
        /* <DEDUP_REMOVED lines=14> */
.L_x_40:
[----:B------:R-:W-:Y:S05]  /*0890*/  BSYNC.RECONVERGENT B0 ;  /* 0x0000000000007941 */ /* 0x000fea0003800200 */
.L_x_39:
        /* <DEDUP_REMOVED lines=18> */
.L_x_42:
[----:B------:R-:W-:Y:S05]  /*09c0*/  BSYNC.RECONVERGENT B0 ;  /* 0x0000000000007941 */ /* 0x000fea0003800200 */
.L_x_41:
        /* <DEDUP_REMOVED lines=17> */
.L_x_44:
[----:B------:R-:W-:Y:S05]  /*0ae0*/  BSYNC.RECONVERGENT B0 ;  /* 0x0000000000007941 */ /* 0x000fea0003800200 */
.L_x_43:
[----:B------:R-:W-:Y:S01]  /*0af0*/  BSSY.RECONVERGENT B0, `(.L_x_45) ;  /* 0x0000013000007945 */ /* 0x000fe20003800200 */
[----:B------:R-:W-:Y:S02]  /*0b00*/  IADD3 R11, P2, P1, R10, R11, R0 ;  /* 0x0000000b0a0b7210 */ /* 0x000fe4000795e000 */
        /* <DEDUP_REMOVED lines=17> */
.L_x_46:
[----:B------:R-:W-:Y:S05]  /*0c20*/  BSYNC.RECONVERGENT B0 ;  /* 0x0000000000007941 */ /* 0x000fea0003800200 */
.L_x_45:
[----:B------:R-:W-:Y:S01]  /*0c30*/  BSSY.RECONVERGENT B0, `(.L_x_47) ;  /* 0x000000b000007945 */ /* 0x000fe20003800200 */
[----:B------:R-:W-:-:S03]  /*0c40*/  IADD3.X R0, PT, PT, R5, R6, R0, P2, P1 ;  /* 0x0000000605007210 */ /* 0x000fc600017e2400 */
[----:B------:R-:W-:Y:S05]  /*0c50*/  @P6 BRA `(.L_x_48) ;  /* 0x0000000000206947 */ /* 0x000fea0003800000 */
[----:B------:R-:W1:Y:S01]  /*0c60*/  LDCU.64 UR4, c[0x0][0x420] ;  /* 0x00008400ff0477ac */ /* 0x000e620008000a00 */
[----:B------:R-:W-:-:S05]  /*0c70*/  IMAD R3, R3, R2, RZ ;  /* 0x0000000203037224 */ /* 0x000fca00078e02ff */
[----:B------:R-:W-:-:S04]  /*0c80*/  IADD3 R4, P0, PT, R3, R11, RZ ;  /* 0x0000000b03047210 */ /* 0x000fc80007f1e0ff */
[----:B------:R-:W-:Y:S02]  /*0c90*/  LEA.HI.X.SX32 R3, R3, R0, 0x1, P0 ;  /* 0x0000000003037211 */ /* 0x000fe400000f0eff */
[----:B-1----:R-:W-:-:S04]  /*0ca0*/  LEA R14, P0, R4, UR4, 0x2 ;  /* 0x00000004040e7c11 */ /* 0x002fc8000f8010ff */
[----:B------:R-:W-:Y:S01]  /*0cb0*/  LEA.HI.X R15, R4, UR5, R3, 0x2, P0 ;  /* 0x00000005040f7c11 */ /* 0x000fe200080f1403 */
[----:B------:R-:W-:-:S05]  /*0cc0*/  IMAD.MOV.U32 R3, RZ, RZ, 0x7f800000 ;  /* 0x7f800000ff037424 */ /* 0x000fca00078e00ff */
[----:B------:R4:W-:Y:S03]  /*0cd0*/  STG.E desc[UR16][R14.64], R3 ;  /* 0x000000030e007986 */ /* 0x0009e6000c101910 */
.L_x_48:
[----:B------:R-:W-:Y:S05]  /*0ce0*/  BSYNC.RECONVERGENT B0 ;  /* 0x0000000000007941 */ /* 0x000fea0003800200 */
.L_x_47:
        /* <DEDUP_REMOVED lines=10> */
.L_x_50:
[----:B------:R-:W-:Y:S05]  /*0d90*/  BSYNC.RECONVERGENT B0 ;  /* 0x0000000000007941 */ /* 0x000fea0003800200 */
.L_x_49:
        /* <DEDUP_REMOVED lines=10> */
.L_x_52:
[----:B------:R-:W-:Y:S05]  /*0e40*/  BSYNC.RECONVERGENT B0 ;  /* 0x0000000000007941 */ /* 0x000fea0003800200 */
.L_x_51:
        /* <DEDUP_REMOVED lines=10> */
.L_x_37:
        /* <DEDUP_REMOVED lines=20> */
.L_x_53:
[----:B------:R-:W1:Y:S01]  /*1030*/  LDCU.64 UR6, c[0x0][0x3b8] ;  /* 0x00007700ff0677ac */ /* 0x000e620008000a00 */
[----:B------:R-:W-:-:S05]  /*1040*/  IADD3 R22, PT, PT, R0, R7, RZ ;  /* 0x0000000700167210 */ /* 0x000fca0007ffe0ff */
[C---:B-1----:R-:W-:Y:S02]  /*1050*/  IMAD R11, R22.reuse, UR7, RZ ;  /* 0x00000007160b7c24 */ /* 0x042fe4000f8e02ff */
[----:B------:R-:W-:-:S05]  /*1060*/  IMAD.WIDE.U32 R22, R22, UR6, RZ ;  /* 0x0000000616167c25 */ /* 0x000fca000f8e00ff */
[----:B------:R-:W-:Y:S02]  /*1070*/  IADD3 R11, PT, PT, R23, R11, RZ ;  /* 0x0000000b170b7210 */ /* 0x000fe40007ffe0ff */
.L_x_54:
        /* <DEDUP_REMOVED lines=17> */
[----:B------:R-:W-:Y:S01]  /*1190*/  @!P1 IMAD.IADD R4, R4, 0x1, -R5 ;  /* 0x0000000104049824 */ /* 0x000fe200078e0a05 */
[----:B------:R-:W-:Y:S02]  /*11a0*/  @!P1 IADD3 R12, PT, PT, R12, 0x1, RZ ;  /* 0x000000010c0c9810 */ /* 0x000fe40007ffe0ff */
[----:B------:R-:W-:Y:S02]  /*11b0*/  ISETP.NE.AND P1, PT, R2, RZ, PT ;  /* 0x000000ff0200720c */ /* 0x000fe40003f25270 */
[----:B------:R-:W-:-:S13]  /*11c0*/  ISETP.GE.U32.AND P3, PT, R4, R5, PT ;  /* 0x000000050400720c */ /* 0x000fda0003f66070 */
[----:B------:R-:W-:-:S05]  /*11d0*/  @P3 VIADD R12, R12, 0x1 ;  /* 0x000000010c0c3836 */ /* 0x000fca0000000000 */
        /* <DEDUP_REMOVED lines=15> */
.L_x_55:
[----:B------:R-:W1:Y:S01]  /*12d0*/  LDC.64 R4, c[0x0][0x3c0] ;  /* 0x0000f000ff047b82 */ /* 0x000e620000000a00 */
[----:B------:R-:W-:-:S05]  /*12e0*/  IADD3 R0, PT, PT, R0, R7, RZ ;  /* 0x0000000700007210 */ /* 0x000fca0007ffe0ff */
[C---:B-1----:R-:W-:Y:S02]  /*12f0*/  IMAD R13, R0.reuse, R5, RZ ;  /* 0x00000005000d7224 */ /* 0x042fe400078e02ff */
[----:B------:R-:W-:-:S05]  /*1300*/  IMAD.WIDE.U32 R20, R0, R4, RZ ;  /* 0x0000000400147225 */ /* 0x000fca00078e00ff */
[----:B------:R-:W-:-:S07]  /*1310*/  IADD3 R13, PT, PT, R21, R13, RZ ;  /* 0x0000000d150d7210 */ /* 0x000fce0007ffe0ff */
.L_x_56:
        /* <DEDUP_REMOVED lines=9> */
[----:B------:R-:W-:Y:S01]  /*13b0*/  IMAD.SHL.U32 R21, R4, 0x40, RZ ;  /* 0x0000004004157824 */ /* 0x000fe200078e00ff */
[----:B------:R-:W-:Y:S01]  /*13c0*/  USHF.R.U32.HI UR14, URZ, 0x19, UR14 ;  /* 0x00000019ff0e7899 */ /* 0x000fe2000801160e */
[----:B------:R-:W-:Y:S01]  /*13d0*/  ISETP.GE.AND P1, PT, R10, R167, PT ;  /* 0x000000a70a00720c */ /* 0x000fe20003f26270 */
[----:B------:R-:W-:Y:S01]  /*13e0*/  USHF.L.U32 UR15, UR6, 0x6, URZ ;  /* 0x00000006060f7899 */ /* 0x000fe200080006ff */
[----:B------:R-:W-:Y:S01]  /*13f0*/  IADD3 R16, P0, PT, R14, R16, RZ ;  /* 0x000000100e107210 */ /* 0x000fe20007f1e0ff */
[----:B------:R-:W3:Y:S01]  /*1400*/  LDCU.64 UR12, c[0x0][0x388] ;  /* 0x00007100ff0c77ac */ /* 0x000ee20008000a00 */
[----:B------:R-:W-:Y:S01]  /*1410*/  LOP3.LUT R18, R0, UR4, RZ, 0xfc, !PT ;  /* 0x0000000400127c12 */ /* 0x000fe2000f8efcff */
[----:B------:R-:W-:Y:S01]  /*1420*/  IMAD.SHL.U32 R33, R34, 0x40, RZ ;  /* 0x0000004022217824 */ /* 0x000fe200078e00ff */
[C---:B------:R-:W-:Y:S01]  /*1430*/  IADD3 R22, P2, PT, R14.reuse, R22, RZ ;  /* 0x000000160e167210 */ /* 0x040fe20007f5e0ff */
[----:B------:R-:W4:Y:S01]  /*1440*/  @!P3 LDC.64 R8, c[0x0][0x3b0] ;  /* 0x0000ec00ff08bb82 */ /* 0x000f220000000a00 */
[----:B------:R-:W-:Y:S01]  /*1450*/  IMAD.X R17, RZ, RZ, R6, P0 ;  /* 0x000000ffff117224 */ /* 0x000fe200000e0606 */
[----:B------:R-:W-:Y:S01]  /*1460*/  IADD3 R14, P0, PT, R14, R20, RZ ;  /* 0x000000140e0e7210 */ /* 0x000fe20007f1e0ff */
[----:B------:R-:W-:Y:S01]  /*1470*/  VIADD R20, R0, 0x40 ;  /* 0x0000004000147836 */ /* 0x000fe20000000000 */
[----:B------:R-:W-:Y:S01]  /*1480*/  UMOV UR4, 0x400 ;  /* 0x0000040000047882 */ /* 0x000fe20000000000 */
[----:B-1----:R-:W-:Y:S01]  /*1490*/  IMAD.WIDE.U32 R16, R15, UR8, R16 ;  /* 0x000000080f107c25 */ /* 0x002fe2000f8e0010 */
[----:B------:R-:W-:-:S02]  /*14a0*/  LOP3.LUT R132, R33, 0x1c0, RZ, 0xc0, !PT ;  /* 0x000001c021847812 */ /* 0x000fc400078ec0ff */
[----:B------:R-:W1:Y:S01]  /*14b0*/  @!P3 LDC.64 R2, c[0x0][0x380] ;  /* 0x0000e000ff02bb82 */ /* 0x000e620000000a00 */
[----:B------:R-:W-:Y:S01]  /*14c0*/  IMAD R17, R15, UR9, R17 ;  /* 0x000000090f117c24 */ /* 0x000fe2000f8e0211 */
[----:B------:R-:W-:Y:S01]  /*14d0*/  @!P1 IADD3 R15, P4, PT, R18, 0x20, RZ ;  /* 0x00000020120f9810 */ /* 0x000fe20007f9e0ff */
[----:B--2---:R-:W-:Y:S01]  /*14e0*/  ULEA UR5, UR5, UR4, 0x18 ;  /* 0x0000000405057291 */ /* 0x004fe2000f8ec0ff */
[----:B------:R-:W-:Y:S01]  /*14f0*/  ISETP.GE.AND P6, PT, R20, R167, PT ;  /* 0x000000a71400720c */ /* 0x000fe20003fc6270 */
[----:B------:R-:W-:Y:S01]  /*1500*/  @!P1 IMAD.MOV.U32 R25, RZ, RZ, R17 ;  /* 0x000000ffff199224 */ /* 0x000fe200078e0011 */
[----:B------:R-:W-:Y:S01]  /*1510*/  USHF.L.U64.HI UR4, UR6, 0x6, UR7 ;  /* 0x0000000606047899 */ /* 0x000fe20008010207 */
[----:B------:R-:W-:Y:S01]  /*1520*/  @!P1 IMAD.X R19, RZ, RZ, UR14, P4 ;  /* 0x0000000eff139e24 */ /* 0x000fe2000a0e06ff */
[----:B------:R-:W2:Y:S01]  /*1530*/  @!P1 LDC.64 R6, c[0x0][0x3b0] ;  /* 0x0000ec00ff069b82 */ /* 0x000ea20000000a00 */
[----:B------:R-:W-:Y:S01]  /*1540*/  IMAD.X R23, RZ, RZ, R11, P2 ;  /* 0x000000ffff177224 */ /* 0x000fe200010e060b */
[----:B------:R-:W5:Y:S01]  /*1550*/  LDCU.128 UR8, c[0x0][0x3d0] ;  /* 0x00007a00ff0877ac */ /* 0x000f620008000c00 */
[----:B------:R-:W-:Y:S01]  /*1560*/  LOP3.LUT R92, R33, 0x400, RZ, 0xc0, !PT ;  /* 0x00000400215c7812 */ /* 0x000fe200078ec0ff */
[----:B------:R-:W-:-:S02]  /*1570*/  IMAD.MOV.U32 R89, RZ, RZ, 0x20 ;  /* 0x00000020ff597424 */ /* 0x000fc400078e00ff */
[----:B----4-:R-:W-:Y:S02]  /*1580*/  @!P3 IMAD R24, R8, UR14, RZ ;  /* 0x0000000e0818bc24 */ /* 0x010fe4000f8e02ff */
[----:B------:R-:W-:-:S04]  /*1590*/  @!P3 IMAD.WIDE.U32 R26, R18, R8, R16 ;  /* 0x00000008121ab225 */ /* 0x000fc800078e0010 */
[----:B------:R-:W-:Y:S01]  /*15a0*/  @!P3 IMAD R24, R18, R9, R24 ;  /* 0x000000091218b224 */ /* 0x000fe200078e0218 */
[----:B------:R-:W-:Y:S02]  /*15b0*/  LOP3.LUT R9, R35, 0x1f8, RZ, 0xc0, !PT ;  /* 0x000001f823097812 */ /* 0x000fe400078ec0ff */
[----:B-1----:R-:W-:Y:S01]  /*15c0*/  @!P3 LEA R28, P5, R26, R2, 0x1 ;  /* 0x000000021a1cb211 */ /* 0x002fe200078a08ff */
[----:B------:R-:W-:Y:S01]  /*15d0*/  @!P3 IMAD.IADD R24, R27, 0x1, R24 ;  /* 0x000000011b18b824 */ /* 0x000fe200078e0218 */
[----:B------:R-:W-:Y:S01]  /*15e0*/  LOP3.LUT R174, R9, 0x38, R34, 0x78, !PT ;  /* 0x0000003809ae7812 */ /* 0x000fe200078e7822 */
[----:B------:R-:W-:Y:S01]  /*15f0*/  VIADD R2, R0, 0x60 ;  /* 0x0000006000027836 */ /* 0x000fe20000000000 */
[----:B------:R-:W1:Y:S02]  /*1600*/  @!P1 LDC.64 R8, c[0x0][0x380] ;  /* 0x0000e000ff089b82 */ /* 0x000e640000000a00 */
[----:B------:R-:W-:Y:S01]  /*1610*/  @!P3 LEA.HI.X R29, R26, R3, R24, 0x1, P5 ;  /* 0x000000031a1db211 */ /* 0x000fe200028f0c18 */
[----:B------:R-:W-:Y:S01]  /*1620*/  @!P1 IMAD.MOV.U32 R24, RZ, RZ, R16 ;  /* 0x000000ffff189224 */ /* 0x000fe200078e0010 */
[----:B------:R-:W-:Y:S01]  /*1630*/  ISETP.GE.AND P5, PT, R2, R167, PT ;  /* 0x000000a70200720c */ /* 0x000fe20003fa6270 */
[-C--:B--2---:R-:W-:Y:S01]  /*1640*/  @!P1 IMAD R2, R19, R6.reuse, RZ ;  /* 0x0000000613029224 */ /* 0x084fe200078e02ff */
[----:B------:R-:W-:Y:S01]  /*1650*/  LOP3.LUT R174, R174, 0x1e00, R35, 0xf8, !PT ;  /* 0x00001e00aeae7812 */ /* 0x000fe200078ef823 */
[----:B------:R-:W-:-:S03]  /*1660*/  @!P1 IMAD.WIDE.U32 R24, R15, R6, R24 ;  /* 0x000000060f189225 */ /* 0x000fc600078e0018 */
[----:B------:R-:W-:Y:S01]  /*1670*/  LEA R174, R174, UR5, 0x1 ;  /* 0x00000005aeae7c11 */ /* 0x000fe2000f8e08ff */
[----:B------:R-:W-:Y:S01]  /*1680*/  @!P1 IMAD R19, R15, R7, R2 ;  /* 0x000000070f139224 */ /* 0x000fe200078e0202 */
[----:B------:R-:W-:Y:S01]  /*1690*/  LEA.HI.SX32 R2, R32, 0xffffffff, 0x1a ;  /* 0xffffffff20027811 */ /* 0x000fe200078fd2ff */
[----:B------:R-:W2:Y:S01]  /*16a0*/  @!P6 LDC.64 R6, c[0x0][0x3b0] ;  /* 0x0000ec00ff06eb82 */ /* 0x000ea20000000a00 */
[----:B------:R-:W-:Y:S01]  /*16b0*/  SHF.L.U64.HI R15, R4, 0x6, R5 ;  /* 0x00000006040f7819 */ /* 0x000fe20000010205 */
[----:B------:R-:W-:Y:S01]  /*16c0*/  @!P1 IMAD.IADD R20, R25, 0x1, R19 ;  /* 0x0000000119149824 */ /* 0x000fe200078e0213 */
[----:B------:R-:W-:Y:S01]  /*16d0*/  @!PT LDS RZ, [RZ] ;  /* 0x00000000fffff984 */ /* 0x000fe20000000800 */
[----:B------:R-:W-:Y:S01]  /*16e0*/  @!PT LDS RZ, [RZ] ;  /* 0x00000000fffff984 */ /* 0x000fe20000000800 */
[----:B------:R-:W-:Y:S01]  /*16f0*/  @!PT LDS RZ, [RZ] ;  /* 0x00000000fffff984 */ /* 0x000fe20000000800 */
[----:B------:R-:W-:Y:S01]  /*1700*/  @!P3 LDGSTS.E.BYPASS.LTC128B.128 [R174], desc[UR16][R28.64] ;  /* 0x000000001caebfae */ /* 0x000fe2000b981a10 */
[----:B------:R-:W-:-:S03]  /*1710*/  IMAD R3, R2, -0x40, R93 ;  /* 0xffffffc002037824 */ /* 0x000fc600078e025d */
[----:B------:R-:W-:Y:S02]  /*1720*/  @!P3 LDGSTS.E.BYPASS.LTC128B.128 [R174+0x4000], desc[UR16][R28.64+0x80] ;  /* 0x040000801caebfae */ /* 0x000fe4000b981a10 */
[-C--:B------:R-:W-:Y:S02]  /*1730*/  ISETP.GE.AND P2, PT, R10, R3.reuse, PT ;  /* 0x000000030a00720c */ /* 0x080fe40003f46270 */
[----:B-1----:R-:W-:Y:S01]  /*1740*/  @!P1 LEA R26, P4, R24, R8, 0x1 ;  /* 0x00000008181a9211 */ /* 0x002fe200078808ff */
[----:B------:R1:W-:Y:S01]  /*1750*/  @!P3 LDGSTS.E.BYPASS.LTC128B.128 [R174+0x8000], desc[UR16][R28.64+0x100] ;  /* 0x080001001caebfae */ /* 0x0003e2000b981a10 */
[----:B------:R-:W-:Y:S01]  /*1760*/  ISETP.GE.AND P3, PT, R10, R3, PT ;  /* 0x000000030a00720c */ /* 0x000fe20003f66270 */
[----:B------:R-:W-:Y:S01]  /*1770*/  IMAD R10, R2, UR4, RZ ;  /* 0x00000004020a7c24 */ /* 0x000fe2000f8e02ff */
[----:B------:R-:W-:Y:S01]  /*1780*/  @!P1 LEA.HI.X R27, R24, R9, R20, 0x1, P4 ;  /* 0x00000009181b9211 */ /* 0x000fe200020f0c14 */
[----:B------:R-:W-:Y:S01]  /*1790*/  IMAD R8, R15, R2, RZ ;  /* 0x000000020f087224 */ /* 0x000fe200078e02ff */
[----:B------:R-:W-:-:S02]  /*17a0*/  SHF.R.S32.HI R9, RZ, 0x1f, R2 ;  /* 0x0000001fff097819 */ /* 0x000fc40000011402 */
[----:B------:R-:W-:Y:S01]  /*17b0*/  @!P6 IADD3 R24, P4, PT, R18, 0x40, RZ ;  /* 0x000000401218e810 */ /* 0x000fe20007f9e0ff */
[----:B------:R-:W-:Y:S01]  /*17c0*/  @!P1 LDGSTS.E.BYPASS.LTC128B.128 [R174+0x1000], desc[UR16][R26.64] ;  /* 0x010000001aae9fae */ /* 0x000fe2000b981a10 */
[----:B------:R-:W-:Y:S01]  /*17d0*/  SHF.R.S32.HI R20, RZ, 0x1f, R12 ;  /* 0x0000001fff147819 */ /* 0x000fe2000001140c */
[C---:B------:R-:W-:Y:S02]  /*17e0*/  IMAD R19, R9.reuse, UR15, R10 ;  /* 0x0000000f09137c24 */ /* 0x040fe4000f8e020a */
[----:B------:R-:W4:Y:S01]  /*17f0*/  @!P6 LDC.64 R10, c[0x0][0x380] ;  /* 0x0000e000ff0aeb82 */ /* 0x000f220000000a00 */
[----:B------:R-:W-:Y:S01]  /*1800*/  @!P6 IMAD.X R15, RZ, RZ, UR14, P4 ;  /* 0x0000000eff0fee24 */ /* 0x000fe2000a0e06ff */
[----:B------:R-:W-:Y:S01]  /*1810*/  ISETP.GE.AND P4, PT, R0, R3, PT ;  /* 0x000000030000720c */ /* 0x000fe20003f86270 */
[----:B------:R-:W-:Y:S01]  /*1820*/  IMAD R3, R9, R21, R8 ;  /* 0x0000001509037224 */ /* 0x000fe200078e0208 */
[----:B------:R-:W-:Y:S01]  /*1830*/  @!P1 LDGSTS.E.BYPASS.LTC128B.128 [R174+0x5000], desc[UR16][R26.64+0x80] ;  /* 0x050000801aae9fae */ /* 0x000fe2000b981a10 */
[----:B-----5:R-:W-:-:S03]  /*1840*/  IMAD R171, R20, UR8, RZ ;  /* 0x0000000814ab7c24 */ /* 0x020fc6000f8e02ff */
[----:B------:R-:W5:Y:S01]  /*1850*/  @!P5 LDC.64 R8, c[0x0][0x3b0] ;  /* 0x0000ec00ff08db82 */ /* 0x000f620000000a00 */
[----:B------:R-:W-:Y:S01]  /*1860*/  IMAD R171, R12, UR9, R171 ;  /* 0x000000090cab7c24 */ /* 0x000fe2000f8e02ab */
[----:B------:R3:W-:Y:S01]  /*1870*/  @!P1 LDGSTS.E.BYPASS.LTC128B.128 [R174+0x9000], desc[UR16][R26.64+0x100] ;  /* 0x090001001aae9fae */ /* 0x0007e2000b981a10 */
[----:B------:R-:W-:Y:S01]  /*1880*/  USHF.L.U64.HI UR9, UR6, 0x5, UR7 ;  /* 0x0000000506097899 */ /* 0x000fe20008010207 */
[----:B-1----:R-:W-:-:S04]  /*1890*/  IMAD.WIDE.U32 R28, R0, UR6, R22 ;  /* 0x00000006001c7c25 */ /* 0x002fc8000f8e0016 */
[-C--:B--2---:R-:W-:Y:S02]  /*18a0*/  @!P6 IMAD R22, R15, R6.reuse, RZ ;  /* 0x000000060f16e224 */ /* 0x084fe400078e02ff */
[----:B------:R-:W-:Y:S01]  /*18b0*/  IMAD.X R15, RZ, RZ, R13, P0 ;  /* 0x000000ffff0f7224 */ /* 0x000fe200000e060d */
[----:B------:R-:W-:Y:S01]  /*18c0*/  @!P5 IADD3 R18, P0, PT, R18, 0x60, RZ ;  /* 0x000000601212d810 */ /* 0x000fe20007f1e0ff */
[C---:B------:R-:W-:Y:S02]  /*18d0*/  @!P6 IMAD R22, R24.reuse, R7, R22 ;  /* 0x000000071816e224 */ /* 0x040fe400078e0216 */
[----:B------:R-:W-:Y:S02]  /*18e0*/  @!P6 IMAD.WIDE.U32 R24, R24, R6, R16 ;  /* 0x000000061818e225 */ /* 0x000fe400078e0010 */
[----:B------:R-:W1:Y:S02]  /*18f0*/  @!P5 LDC.64 R6, c[0x0][0x380] ;  /* 0x0000e000ff06db82 */ /* 0x000e640000000a00 */
[----:B------:R-:W-:-:S02]  /*1900*/  IMAD R29, R0, UR7, R29 ;  /* 0x00000007001d7c24 */ /* 0x000fc4000f8e021d */
[----:B------:R-:W-:Y:S01]  /*1910*/  @!P5 IMAD.X R23, RZ, RZ, UR14, P0 ;  /* 0x0000000eff17de24 */ /* 0x000fe200080e06ff */
[----:B----4-:R-:W-:Y:S01]  /*1920*/  @!P6 LEA R10, P0, R24, R10, 0x1 ;  /* 0x0000000a180ae211 */ /* 0x010fe200078008ff */
[----:B------:R-:W-:Y:S02]  /*1930*/  @!P6 IMAD.IADD R22, R25, 0x1, R22 ;  /* 0x000000011916e824 */ /* 0x000fe400078e0216 */
[----:B------:R-:W-:Y:S01]  /*1940*/  IMAD.WIDE.U32 R28, R12, UR8, R28 ;  /* 0x000000080c1c7c25 */ /* 0x000fe2000f8e001c */
[----:B------:R-:W-:Y:S01]  /*1950*/  USHF.L.U32 UR8, UR6, 0x5, URZ ;  /* 0x0000000506087899 */ /* 0x000fe200080006ff */
[----:B---3--:R-:W-:Y:S01]  /*1960*/  LOP3.LUT R26, R33, 0x200, RZ, 0xc0, !PT ;  /* 0x00000200211a7812 */ /* 0x008fe200078ec0ff */
[----:B------:R-:W2:Y:S01]  /*1970*/  LDCU.64 UR6, c[0x0][0x390] ;  /* 0x00007200ff0677ac */ /* 0x000ea20008000a00 */
[----:B------:R-:W-:Y:S01]  /*1980*/  IMAD.SHL.U32 R13, R34, 0x20, RZ ;  /* 0x00000020220d7824 */ /* 0x000fe200078e00ff */
[----:B------:R-:W-:Y:S01]  /*1990*/  @!P6 LEA.HI.X R11, R24, R11, R22, 0x1, P0 ;  /* 0x0000000b180be211 */ /* 0x000fe200000f0c16 */
[----:B------:R-:W-:Y:S01]  /*19a0*/  IMAD.IADD R171, R29, 0x1, R171 ;  /* 0x000000011dab7824 */ /* 0x000fe200078e02ab */
[----:B------:R-:W-:Y:S01]  /*19b0*/  LEA R172, P1, R28, UR12, 0x1 ;  /* 0x0000000c1cac7c11 */ /* 0x000fe2000f8208ff */
[----:B------:R-:W-:Y:S01]  /*19c0*/  IMAD.WIDE.U32 R24, R2, UR15, RZ ;  /* 0x0000000f02187c25 */ /* 0x000fe2000f8e00ff */
[----:B------:R-:W-:Y:S01]  /*19d0*/  LOP3.LUT R13, R26, 0x7c00, R13, 0xf8, !PT ;  /* 0x00007c001a0d7812 */ /* 0x000fe200078ef80d */
[----:B------:R-:W-:Y:S01]  /*19e0*/  @!P6 LDGSTS.E.BYPASS.LTC128B.128 [R174+0x2000], desc[UR16][R10.64] ;  /* 0x020000000aaeefae */ /* 0x000fe2000b981a10 */
[----:B------:R-:W-:Y:S01]  /*19f0*/  LEA.HI.X R171, R28, UR13, R171, 0x1, P1 ;  /* 0x0000000d1cab7c11 */ /* 0x000fe200088f0cab */
[----:B-----5:R-:W-:Y:S01]  /*1a00*/  @!P5 IMAD R23, R23, R8, RZ ;  /* 0x000000081717d224 */ /* 0x020fe200078e02ff */
[----:B------:R-:W-:Y:S01]  /*1a10*/  @!P4 LEA R22, P1, R24, R172, 0x1 ;  /* 0x000000ac1816c211 */ /* 0x000fe200078208ff */
[----:B------:R-:W-:Y:S01]  /*1a20*/  IMAD.IADD R19, R25, 0x1, R19 ;  /* 0x0000000119137824 */ /* 0x000fe200078e0213 */
[----:B------:R-:W-:Y:S01]  /*1a30*/  @!P6 LDGSTS.E.BYPASS.LTC128B.128 [R174+0x6000], desc[UR16][R10.64+0x80] ;  /* 0x060000800aaeefae */ /* 0x000fe2000b981a10 */
[----:B------:R-:W-:-:S02]  /*1a40*/  @!P5 IMAD R9, R18, R9, R23 ;  /* 0x000000091209d224 */ /* 0x000fc400078e0217 */
[----:B------:R-:W-:Y:S01]  /*1a50*/  @!P5 IMAD.WIDE.U32 R26, R18, R8, R16 ;  /* 0x00000008121ad225 */ /* 0x000fe200078e0010 */
[----:B------:R-:W-:Y:S01]  /*1a60*/  @!P4 LEA.HI.X R23, R24, R171, R19, 0x1, P1 ;  /* 0x000000ab1817c211 */ /* 0x000fe200008f0c13 */
[----:B------:R3:W-:Y:S01]  /*1a70*/  @!P6 LDGSTS.E.BYPASS.LTC128B.128 [R174+0xa000], desc[UR16][R10.64+0x100] ;  /* 0x0a0001000aaeefae */ /* 0x0007e2000b981a10 */
[----:B------:R-:W-:Y:S01]  /*1a80*/  LOP3.LUT P6, RZ, R34, 0x4, RZ, 0xc0, !PT ;  /* 0x0000000422ff7812 */ /* 0x000fe200078cc0ff */
[----:B------:R-:W-:Y:S01]  /*1a90*/  IMAD.WIDE.U32 R14, R0, R4, R14 ;  /* 0x00000004000e7225 */ /* 0x000fe200078e000e */
[----:B-1----:R-:W-:-:S03]  /*1aa0*/  @!P5 LEA R6, P1, R26, R6, 0x1 ;  /* 0x000000061a06d211 */ /* 0x002fc600078208ff */
[----:B------:R-:W-:Y:S02]  /*1ab0*/  @!P5 IMAD.IADD R9, R27, 0x1, R9 ;  /* 0x000000011b09d824 */ /* 0x000fe400078e0209 */
[----:B------:R-:W-:Y:S01]  /*1ac0*/  IMAD R15, R0, R5, R15 ;  /* 0x00000005000f7224 */ /* 0x000fe200078e020f */
[----:B------:R-:W-:Y:S01]  /*1ad0*/  @!P3 IADD3 R0, P0, PT, R24, UR8, RZ ;  /* 0x000000081800bc10 */ /* 0x000fe2000ff1e0ff */
[----:B------:R-:W-:Y:S01]  /*1ae0*/  IMAD R17, R20, UR10, RZ ;  /* 0x0000000a14117c24 */ /* 0x000fe2000f8e02ff */
[----:B------:R-:W-:Y:S01]  /*1af0*/  @!P5 LEA.HI.X R7, R26, R7, R9, 0x1, P1 ;  /* 0x000000071a07d211 */ /* 0x000fe200008f0c09 */
[----:B------:R-:W-:Y:S01]  /*1b00*/  IMAD.WIDE.U32 R20, R21, R2, RZ ;  /* 0x0000000215147225 */ /* 0x000fe200078e00ff */
[----:B------:R-:W-:Y:S02]  /*1b10*/  @!P3 IADD3.X R19, PT, PT, R19, UR9, RZ, P0, !PT ;  /* 0x000000091313bc10 */ /* 0x000fe400087fe4ff */
[----:B------:R-:W-:Y:S01]  /*1b20*/  @!P3 LEA R18, P0, R0, R172, 0x1 ;  /* 0x000000ac0012b211 */ /* 0x000fe200078008ff */
[----:B------:R-:W-:Y:S01]  /*1b30*/  @!P5 LDGSTS.E.BYPASS.LTC128B.128 [R174+0x3000], desc[UR16][R6.64] ;  /* 0x0300000006aedfae */ /* 0x000fe2000b981a10 */
[----:B------:R-:W-:-:S02]  /*1b40*/  IMAD R17, R12, UR11, R17 ;  /* 0x0000000b0c117c24 */ /* 0x000fc4000f8e0211 */
[----:B------:R-:W-:Y:S01]  /*1b50*/  @!P3 LEA.HI.X R19, R0, R171, R19, 0x1, P0 ;  /* 0x000000ab0013b211 */ /* 0x000fe200000f0c13 */
[----:B------:R-:W-:Y:S01]  /*1b60*/  @!P5 LDGSTS.E.BYPASS.LTC128B.128 [R174+0x7000], desc[UR16][R6.64+0x80] ;  /* 0x0700008006aedfae */ /* 0x000fe2000b981a10 */
[----:B------:R-:W-:Y:S01]  /*1b70*/  IMAD.WIDE.U32 R14, R12, UR10, R14 ;  /* 0x0000000a0c0e7c25 */ /* 0x000fe2000f8e000e */
[----:B------:R-:W-:Y:S02]  /*1b80*/  SHF.R.U32.HI R0, RZ, 0x1, R34 ;  /* 0x00000001ff007819 */ /* 0x000fe40000011622 */
[----:B------:R1:W-:Y:S01]  /*1b90*/  @!P5 LDGSTS.E.BYPASS.LTC128B.128 [R174+0xb000], desc[UR16][R6.64+0x100] ;  /* 0x0b00010006aedfae */ /* 0x0003e2000b981a10 */
[----:B------:R-:W-:Y:S01]  /*1ba0*/  IMAD.IADD R8, R21, 0x1, R3 ;  /* 0x0000000115087824 */ /* 0x000fe200078e0203 */
[----:B------:R-:W-:Y:S01]  /*1bb0*/  @!P2 LEA R3, P0, R4, R20, 0x5 ;  /* 0x000000140403a211 */ /* 0x000fe200078028ff */
[----:B------:R-:W-:Y:S01]  /*1bc0*/  IMAD.IADD R17, R15, 0x1, R17 ;  /* 0x000000010f117824 */ /* 0x000fe200078e0211 */
[----:B------:R-:W-:Y:S01]  /*1bd0*/  @!P4 LDGSTS.E.BYPASS.LTC128B.128 [R174+0xc000], desc[UR16][R22.64] ;  /* 0x0c00000016aecfae */ /* 0x000fe2000b981a10 */
[----:B--2---:R-:W-:Y:S01]  /*1be0*/  LEA R170, P1, R14, UR6, 0x1 ;  /* 0x000000060eaa7c11 */ /* 0x004fe2000f8208ff */
[----:B------:R-:W2:Y:S01]  /*1bf0*/  LDCU UR6, c[0x0][0x50c] ;  /* 0x0000a180ff0677ac */ /* 0x000ea20008000800 */
[----:B------:R-:W-:Y:S01]  /*1c00*/  @!P2 LEA.HI.X R4, R4, R8, R5, 0x5, P0 ;  /* 0x000000080404a211 */ /* 0x000fe200000f2c05 */
[----:B------:R-:W-:Y:S01]  /*1c10*/  @!P4 LDGSTS.E.BYPASS.LTC128B.128 [R174+0xe000], desc[UR16][R22.64+0x80] ;  /* 0x0e00008016aecfae */ /* 0x000fe2000b981a10 */
[----:B------:R-:W-:-:S02]  /*1c20*/  LOP3.LUT R5, R132, 0x38, R35, 0xf8, !PT ;  /* 0x0000003884057812 */ /* 0x000fc400078ef823 */
[----:B------:R-:W-:Y:S01]  /*1c30*/  LEA.HI.X R169, R14, UR7, R17, 0x1, P1 ;  /* 0x000000070ea97c11 */ /* 0x000fe200088f0c11 */
[----:B------:R-:W-:Y:S01]  /*1c40*/  @!P4 LDGSTS.E.BYPASS.LTC128B.128 [R174+0x10000], desc[UR16][R22.64+0x100] ;  /* 0x1000010016aecfae */ /* 0x000fe2000b981a10 */
[----:B------:R-:W-:Y:S02]  /*1c50*/  LOP3.LUT R0, R5, 0x8, R0, 0x78, !PT ;  /* 0x0000000805007812 */ /* 0x000fe400078e7800 */
[-C--:B---3--:R-:W-:Y:S01]  /*1c60*/  @!P2 LEA R10, P0, R3, R170.reuse, 0x1 ;  /* 0x000000aa030aa211 */ /* 0x088fe200078008ff */
[----:B------:R-:W-:Y:S01]  /*1c70*/  @!P3 LDGSTS.E.BYPASS.LTC128B.128 [R174+0xd000], desc[UR16][R18.64] ;  /* 0x0d00000012aebfae */ /* 0x000fe2000b981a10 */
[----:B------:R-:W-:Y:S01]  /*1c80*/  LOP3.LUT R5, R5, 0x8, R34, 0x78, !PT ;  /* 0x0000000805057812 */ /* 0x000fe200078e7822 */
[----:B------:R-:W-:Y:S01]  /*1c90*/  IMAD.IADD R13, R0, 0x1, R13 ;  /* 0x00000001000d7824 */ /* 0x000fe200078e020d */
[----:B------:R-:W-:Y:S01]  /*1ca0*/  @!P2 LEA.HI.X R11, R3, R169, R4, 0x1, P0 ;  /* 0x000000a9030ba211 */ /* 0x000fe200000f0c04 */
[----:B------:R-:W-:Y:S01]  /*1cb0*/  @!P3 LDGSTS.E.BYPASS.LTC128B.128 [R174+0xf000], desc[UR16][R18.64+0x80] ;  /* 0x0f00008012aebfae */ /* 0x000fe2000b981a10 */
[----:B------:R-:W-:Y:S01]  /*1cc0*/  LOP3.LUT P0, RZ, R34, 0x2, RZ, 0xc0, !PT ;  /* 0x0000000222ff7812 */ /* 0x000fe2000780c0ff */
[----:B------:R-:W-:Y:S01]  /*1cd0*/  IMAD R92, R5, 0x2, R92 ;  /* 0x00000002055c7824 */ /* 0x000fe200078e025c */
[----:B------:R-:W-:Y:S01]  /*1ce0*/  LEA R86, R13, UR5, 0x1 ;  /* 0x000000050d567c11 */ /* 0x000fe2000f8e08ff */
[----:B------:R-:W-:Y:S01]  /*1cf0*/  @!P3 LDGSTS.E.BYPASS.LTC128B.128 [R174+0x11000], desc[UR16][R18.64+0x100] ;  /* 0x1100010012aebfae */ /* 0x000fe2000b981a10 */
[----:B------:R-:W-:Y:S01]  /*1d00*/  SEL R89, R89, 0xffffffe0, !P0 ;  /* 0xffffffe059597807 */ /* 0x000fe20004000000 */
[----:B------:R-:W-:Y:S01]  /*1d10*/  VIADD R90, R92, UR5 ;  /* 0x000000055c5a7c36 */ /* 0x000fe20008000000 */
[----:B-1----:R-:W-:Y:S01]  /*1d20*/  @!P4 LEA R6, P1, R20, R170, 0x1 ;  /* 0x000000aa1406c211 */ /* 0x002fe200078208ff */
[----:B------:R-:W0:Y:S01]  /*1d30*/  LDGDEPBAR ;  /* 0x00000000000079af */ /* 0x000e220000000000 */
[----:B------:R-:W-:-:S02]  /*1d40*/  IMAD.MOV.U32 R3, RZ, RZ, 0x40 ;  /* 0x00000040ff037424 */ /* 0x000fc400078e00ff */
[----:B------:R-:W-:Y:S01]  /*1d50*/  @!P4 LEA.HI.X R7, R20, R169, R8, 0x1, P1 ;  /* 0x000000a91407c211 */ /* 0x000fe200008f0c08 */
[--C-:B------:R-:W-:Y:S02]  /*1d60*/  IMAD.IADD R85, R86, 0x1, R89.reuse ;  /* 0x0000000156557824 */ /* 0x100fe400078e0259 */
[----:B------:R-:W-:Y:S01]  /*1d70*/  IMAD.IADD R91, R90, 0x1, R89 ;  /* 0x000000015a5b7824 */ /* 0x000fe200078e0259 */
[----:B------:R-:W-:-:S05]  /*1d80*/  SEL R3, R3, 0xffffffc0, !P6 ;  /* 0xffffffc003037807 */ /* 0x000fca0007000000 */
[--C-:B------:R-:W-:Y:S02]  /*1d90*/  IMAD.IADD R84, R86, 0x1, R3.reuse ;  /* 0x0000000156547824 */ /* 0x100fe400078e0203 */
[----:B------:R-:W-:Y:S02]  /*1da0*/  IMAD.IADD R90, R90, 0x1, R3 ;  /* 0x000000015a5a7824 */ /* 0x000fe400078e0203 */
[C---:B------:R-:W-:Y:S02]  /*1db0*/  IMAD.IADD R94, R89.reuse, 0x1, R84 ;  /* 0x00000001595e7824 */ /* 0x040fe400078e0254 */
        /* <DEDUP_REMOVED lines=8> */
[----:B------:R-:W-:Y:S04]  /*1e40*/  @!P4 LDGSTS.E.BYPASS.LTC128B.128 [R174+0x16000], desc[UR16][R6.64+0x100] ;  /* 0x1600010006aecfae */ /* 0x000fe8000b981a10 */
        /* <DEDUP_REMOVED lines=13> */
[----:B------:R-:W3:Y:S04]  /*1f20*/  LDSM.16.M88.4 R36, [R92+UR5+0xc000] ;  /* 0x00c000055c24783b */ /* 0x000ee80008000200 */
[----:B------:R-:W4:Y:S04]  /*1f30*/  LDSM.16.M88.4 R24, [R92+UR5+0xc800] ;  /* 0x00c800055c18783b */ /* 0x000f280008000200 */
[----:B------:R-:W5:Y:S04]  /*1f40*/  LDSM.16.M88.4 R60, [R92+UR5+0xd000] ;  /* 0x00d000055c3c783b */ /* 0x000f680008000200 */
[----:B------:R-:W2:Y:S04]  /*1f50*/  LDSM.16.M88.4 R72, [R92+UR5+0xd800] ;  /* 0x00d800055c48783b */ /* 0x000ea80008000200 */
[----:B------:R-:W-:Y:S04]  /*1f60*/  LDSM.16.M88.4 R40, [R85] ;  /* 0x000000005528783b */ /* 0x000fe80000000200 */
[----:B------:R-:W2:Y:S04]  /*1f70*/  LDSM.16.M88.4 R48, [R91+0xc000] ;  /* 0x00c000005b30783b */ /* 0x000ea80000000200 */
[----:B------:R-:W2:Y:S04]  /*1f80*/  LDSM.16.M88.4 R44, [R91+0xc800] ;  /* 0x00c800005b2c783b */ /* 0x000ea80000000200 */
[----:B-1----:R-:W1:Y:S04]  /*1f90*/  LDSM.16.M88.4 R8, [R91+0xd000] ;  /* 0x00d000005b08783b */ /* 0x002e680000000200 */
[----:B------:R-:W1:Y:S04]  /*1fa0*/  LDSM.16.M88.4 R68, [R91+0xd800] ;  /* 0x00d800005b44783b */ /* 0x000e680000000200 */
[----:B------:R-:W-:Y:S01]  /*1fb0*/  LDSM.16.M88.4 R16, [R84] ;  /* 0x000000005410783b */ /* 0x000fe20000000200 */
[C---:B---3--:R-:W-:Y:S03]  /*1fc0*/  HMMA.16816.F32 R12, R52.reuse, R36, RZ ;  /* 0x00000024340c723c */ /* 0x048fe600000018ff */
[----:B------:R-:W3:Y:S04]  /*1fd0*/  LDSM.16.M88.4 R20, [R90+0xc000] ;  /* 0x00c000005a14783b */ /* 0x000ee80000000200 */
[----:B------:R-:W3:Y:S01]  /*1fe0*/  LDSM.16.M88.4 R4, [R90+0xc800] ;  /* 0x00c800005a04783b */ /* 0x000ee20000000200 */
[C---:B----4-:R-:W-:Y:S03]  /*1ff0*/  HMMA.16816.F32 R28, R52.reuse, R24, RZ ;  /* 0x00000018341c723c */ /* 0x050fe600000018ff */
[----:B------:R-:W4:Y:S04]  /*2000*/  LDSM.16.M88.4 R76, [R90+0xd000] ;  /* 0x00d000005a4c783b */ /* 0x000f280000000200 */
[----:B------:R-:W-:Y:S01]  /*2010*/  LDSM.16.M88.4 R80, [R88+0xe000] ;  /* 0x00e000005850783b */ /* 0x000fe20000000200 */
[C---:B-----5:R-:W-:Y:S03]  /*2020*/  HMMA.16816.F32 R64, R52.reuse, R60, RZ ;  /* 0x0000003c3440723c */ /* 0x060fe600000018ff */
[----:B------:R-:W0:Y:S05]  /*2030*/  LDGDEPBAR ;  /* 0x00000000000079af */ /* 0x000e2a0000000000 */
[C---:B------:R-:W-:Y:S08]  /*2040*/  HMMA.16816.F32 R36, R52.reuse, R38, RZ ;  /* 0x000000263424723c */ /* 0x040ff000000018ff */
[C---:B------:R-:W-:Y:S08]  /*2050*/  HMMA.16816.F32 R24, R52.reuse, R26, RZ ;  /* 0x0000001a3418723c */ /* 0x040ff000000018ff */
[C---:B------:R-:W-:Y:S08]  /*2060*/  HMMA.16816.F32 R60, R52.reuse, R62, RZ ;  /* 0x0000003e343c723c */ /* 0x040ff000000018ff */
[----:B--2---:R-:W-:Y:S08]  /*2070*/  HMMA.16816.F32 R56, R52, R72, RZ ;  /* 0x000000483438723c */ /* 0x004ff000000018ff */
[C---:B------:R-:W-:Y:S08]  /*2080*/  HMMA.16816.F32 R12, R40.reuse, R48, R12 ;  /* 0x00000030280c723c */ /* 0x040ff0000000180c */
[C---:B------:R-:W-:Y:S01]  /*2090*/  HMMA.16816.F32 R36, R40.reuse, R50, R36 ;  /* 0x000000322824723c */ /* 0x040fe20000001824 */
[----:B------:R-:W-:Y:S07]  /*20a0*/  LDSM.16.M88.4 R48, [R88+0xc000] ;  /* 0x00c000005830783b */ /* 0x000fee0000000200 */
[C---:B------:R-:W-:Y:S08]  /*20b0*/  HMMA.16816.F32 R28, R40.reuse, R44, R28 ;  /* 0x0000002c281c723c */ /* 0x040ff0000000181c */
[C---:B------:R-:W-:Y:S01]  /*20c0*/  HMMA.16816.F32 R24, R40.reuse, R46, R24 ;  /* 0x0000002e2818723c */ /* 0x040fe20000001818 */
[----:B------:R-:W2:Y:S07]  /*20d0*/  LDSM.16.M88.4 R44, [R90+0xd800] ;  /* 0x00d800005a2c783b */ /* 0x000eae0000000200 */
[C---:B-1----:R-:W-:Y:S08]  /*20e0*/  HMMA.16816.F32 R64, R40.reuse, R8, R64 ;  /* 0x000000082840723c */ /* 0x042ff00000001840 */
[----:B------:R-:W-:Y:S01]  /*20f0*/  HMMA.16816.F32 R60, R40, R10, R60 ;  /* 0x0000000a283c723c */ /* 0x000fe2000000183c */
[----:B------:R-:W1:Y:S07]  /*2100*/  LDSM.16.M88.4 R8, [R94] ;  /* 0x000000005e08783b */ /* 0x000e6e0000000200 */
[----:B------:R-:W-:Y:S01]  /*2110*/  HMMA.16816.F32 R52, R52, R74, RZ ;  /* 0x0000004a3434723c */ /* 0x000fe200000018ff */
[----:B------:R-:W5:Y:S07]  /*2120*/  LDSM.16.M88.4 R72, [R88+0xc800] ;  /* 0x00c800005848783b */ /* 0x000f6e0000000200 */
[----:B------:R-:W-:Y:S08]  /*2130*/  HMMA.16816.F32 R56, R40, R68, R56 ;  /* 0x000000442838723c */ /* 0x000ff00000001838 */
[----:B---3--:R-:W-:Y:S08]  /*2140*/  HMMA.16816.F32 R12, R16, R20, R12 ;  /* 0x00000014100c723c */ /* 0x008ff0000000180c */
[----:B------:R-:W-:Y:S01]  /*2150*/  HMMA.16816.F32 R52, R40, R70, R52 ;  /* 0x000000462834723c */ /* 0x000fe20000001834 */
[----:B------:R-:W3:Y:S04]  /*2160*/  LDSM.16.M88.4 R68, [R88+0xd000] ;  /* 0x00d000005844783b */ /* 0x000ee80000000200 */
[----:B------:R-:W-:Y:S03]  /*2170*/  LDSM.16.M88.4 R40, [R86+0x4000] ;  /* 0x004000005628783b */ /* 0x000fe60000000200 */
[C---:B------:R-:W-:Y:S01]  /*2180*/  HMMA.16816.F32 R36, R16.reuse, R22, R36 ;  /* 0x000000161024723c */ /* 0x040fe20000001824 */
[----:B------:R-:W3:Y:S07]  /*2190*/  LDSM.16.M88.4 R20, [R88+0xd800] ;  /* 0x00d800005814783b */ /* 0x000eee0000000200 */
[C---:B------:R-:W-:Y:S08]  /*21a0*/  HMMA.16816.F32 R28, R16.reuse, R4, R28 ;  /* 0x00000004101c723c */ /* 0x040ff0000000181c */
[C---:B------:R-:W-:Y:S01]  /*21b0*/  HMMA.16816.F32 R24, R16.reuse, R6, R24 ;  /* 0x000000061018723c */ /* 0x040fe20000001818 */
[----:B------:R-:W3:Y:S07]  /*21c0*/  LDSM.16.M88.4 R4, [R92+UR5+0xe000] ;  /* 0x00e000055c04783b */ /* 0x000eee0008000200 */
[C---:B----4-:R-:W-:Y:S08]  /*21d0*/  HMMA.16816.F32 R64, R16.reuse, R76, R64 ;  /* 0x0000004c1040723c */ /* 0x050ff00000001840 */
[C---:B------:R-:W-:Y:S01]  /*21e0*/  HMMA.16816.F32 R60, R16.reuse, R78, R60 ;  /* 0x0000004e103c723c */ /* 0x040fe2000000183c */
[----:B------:R-:W-:Y:S07]  /*21f0*/  LDSM.16.M88.4 R76, [R84+0x4000] ;  /* 0x00400000544c783b */ /* 0x000fee0000000200 */
[C---:B--2---:R-:W-:Y:S08]  /*2200*/  HMMA.16816.F32 R56, R16.reuse, R44, R56 ;  /* 0x0000002c1038723c */ /* 0x044ff00000001838 */
[----:B------:R-:W-:Y:S01]  /*2210*/  HMMA.16816.F32 R52, R16, R46, R52 ;  /* 0x0000002e1034723c */ /* 0x000fe20000001834 */
[----:B------:R-:W2:Y:S04]  /*2220*/  LDSM.16.M88.4 R16, [R92+UR5+0xe800] ;  /* 0x00e800055c10783b */ /* 0x000ea80008000200 */
[----:B------:R-:W4:Y:S03]  /*2230*/  LDSM.16.M88.4 R44, [R92+UR5+0xf000] ;  /* 0x00f000055c2c783b */ /* 0x000f260008000200 */
[C---:B-1----:R-:W-:Y:S08]  /*2240*/  HMMA.16816.F32 R12, R8.reuse, R48, R12 ;  /* 0x00000030080c723c */ /* 0x042ff0000000180c */
[C---:B------:R-:W-:Y:S01]  /*2250*/  HMMA.16816.F32 R36, R8.reuse, R50, R36 ;  /* 0x000000320824723c */ /* 0x040fe20000001824 */
[----:B------:R-:W1:Y:S07]  /*2260*/  LDSM.16.M88.4 R48, [R92+UR5+0xf800] ;  /* 0x00f800055c30783b */ /* 0x000e6e0008000200 */
[C---:B-----5:R-:W-:Y:S08]  /*2270*/  HMMA.16816.F32 R28, R8.reuse, R72, R28 ;  /* 0x00000048081c723c */ /* 0x060ff0000000181c */
[C---:B------:R-:W-:Y:S01]  /*2280*/  HMMA.16816.F32 R24, R8.reuse, R74, R24 ;  /* 0x0000004a0818723c */ /* 0x040fe20000001818 */
[----:B------:R-:W-:Y:S07]  /*2290*/  LDSM.16.M88.4 R72, [R90+0xf000] ;  /* 0x00f000005a48783b */ /* 0x000fee0000000200 */
[C---:B---3--:R-:W-:Y:S08]  /*22a0*/  HMMA.16816.F32 R64, R8.reuse, R68, R64 ;  /* 0x000000440840723c */ /* 0x048ff00000001840 */
[C---:B------:R-:W-:Y:S01]  /*22b0*/  HMMA.16816.F32 R60, R8.reuse, R70, R60 ;  /* 0x00000046083c723c */ /* 0x040fe2000000183c */
[----:B------:R-:W-:Y:S07]  /*22c0*/  LDSM.16.M88.4 R68, [R90+0xf800] ;  /* 0x00f800005a44783b */ /* 0x000fee0000000200 */
[C---:B------:R-:W-:Y:S08]  /*22d0*/  HMMA.16816.F32 R56, R8.reuse, R20, R56 ;  /* 0x000000140838723c */ /* 0x040ff00000001838 */
[----:B------:R-:W-:Y:S01]  /*22e0*/  HMMA.16816.F32 R52, R8, R22, R52 ;  /* 0x000000160834723c */ /* 0x000fe20000001834 */
[----:B------:R-:W-:Y:S04]  /*22f0*/  LDSM.16.M88.4 R8, [R85+0x4000] ;  /* 0x004000005508783b */ /* 0x000fe80000000200 */
[----:B------:R-:W3:Y:S03]  /*2300*/  LDSM.16.M88.4 R20, [R91+0xe000] ;  /* 0x00e000005b14783b */ /* 0x000ee60000000200 */
[C---:B------:R-:W-:Y:S08]  /*2310*/  HMMA.16816.F32 R12, R40.reuse, R4, R12 ;  /* 0x00000004280c723c */ /* 0x040ff0000000180c */
[C---:B------:R-:W-:Y:S01]  /*2320*/  HMMA.16816.F32 R36, R40.reuse, R6, R36 ;  /* 0x000000062824723c */ /* 0x040fe20000001824 */
[----:B------:R-:W5:Y:S07]  /*2330*/  LDSM.16.M88.4 R4, [R91+0xe800] ;  /* 0x00e800005b04783b */ /* 0x000f6e0000000200 */
[C---:B--2---:R-:W-:Y:S08]  /*2340*/  HMMA.16816.F32 R28, R40.reuse, R16, R28 ;  /* 0x00000010281c723c */ /* 0x044ff0000000181c */
[C---:B------:R-:W-:Y:S01]  /*2350*/  HMMA.16816.F32 R24, R40.reuse, R18, R24 ;  /* 0x000000122818723c */ /* 0x040fe20000001818 */
[----:B------:R-:W2:Y:S07]  /*2360*/  LDSM.16.M88.4 R16, [R91+0xf000] ;  /* 0x00f000005b10783b */ /* 0x000eae0000000200 */
[C---:B----4-:R-:W-:Y:S08]  /*2370*/  HMMA.16816.F32 R64, R40.reuse, R44, R64 ;  /* 0x0000002c2840723c */ /* 0x050ff00000001840 */
[C---:B------:R-:W-:Y:S01]  /*2380*/  HMMA.16816.F32 R60, R40.reuse, R46, R60 ;  /* 0x0000002e283c723c */ /* 0x040fe2000000183c */
[----:B------:R-:W-:Y:S07]  /*2390*/  LDSM.16.M88.4 R44, [R91+0xf800] ;  /* 0x00f800005b2c783b */ /* 0x000fee0000000200 */
[C---:B-1----:R-:W-:Y:S08]  /*23a0*/  HMMA.16816.F32 R56, R40.reuse, R48, R56 ;  /* 0x000000302838723c */ /* 0x042ff00000001838 */
[----:B------:R-:W-:Y:S01]  /*23b0*/  HMMA.16816.F32 R52, R40, R50, R52 ;  /* 0x000000322834723c */ /* 0x000fe20000001834 */
[----:B------:R-:W1:Y:S04]  /*23c0*/  LDSM.16.M88.4 R40, [R90+0xe000] ;  /* 0x00e000005a28783b */ /* 0x000e680000000200 */
[----:B------:R-:W-:Y:S03]  /*23d0*/  LDSM.16.M88.4 R48, [R94+0x4000] ;  /* 0x004000005e30783b */ /* 0x000fe60000000200 */
[C---:B---3--:R-:W-:Y:S08]  /*23e0*/  HMMA.16816.F32 R12, R8.reuse, R20, R12 ;  /* 0x00000014080c723c */ /* 0x048ff0000000180c */
[C---:B------:R-:W-:Y:S01]  /*23f0*/  HMMA.16816.F32 R36, R8.reuse, R22, R36 ;  /* 0x000000160824723c */ /* 0x040fe20000001824 */
[----:B------:R-:W-:Y:S07]  /*2400*/  LDSM.16.M88.4 R20, [R86+0x8000] ;  /* 0x008000005614783b */ /* 0x000fee0000000200 */
[C---:B-----5:R-:W-:Y:S08]  /*2410*/  HMMA.16816.F32 R28, R8.reuse, R4, R28 ;  /* 0x00000004081c723c */ /* 0x060ff0000000181c */
[C---:B------:R-:W-:Y:S01]  /*2420*/  HMMA.16816.F32 R24, R8.reuse, R6, R24 ;  /* 0x000000060818723c */ /* 0x040fe20000001818 */
[----:B------:R-:W3:Y:S07]  /*2430*/  LDSM.16.M88.4 R4, [R90+0xe800] ;  /* 0x00e800005a04783b */ /* 0x000eee0000000200 */
[----:B--2---:R-:W-:Y:S08]  /*2440*/  HMMA.16816.F32 R64, R8, R16, R64 ;  /* 0x000000100840723c */ /* 0x004ff00000001840 */
[C---:B-1----:R-:W-:Y:S08]  /*2450*/  HMMA.16816.F32 R12, R76.reuse, R40, R12 ;  /* 0x000000284c0c723c */ /* 0x042ff0000000180c */
[----:B------:R-:W-:Y:S01]  /*2460*/  HMMA.16816.F32 R36, R76, R42, R36 ;  /* 0x0000002a4c24723c */ /* 0x000fe20000001824 */
[----:B------:R-:W1:Y:S07]  /*2470*/  LDSM.16.M88.4 R40, [R88+0xf000] ;  /* 0x00f000005828783b */ /* 0x000e6e0000000200 */
[C---:B------:R-:W-:Y:S01]  /*2480*/  HMMA.16816.F32 R60, R8.reuse, R18, R60 ;  /* 0x00000012083c723c */ /* 0x040fe2000000183c */
[----:B------:R-:W2:Y:S07]  /*2490*/  LDSM.16.M88.4 R16, [R92+UR5+0x10000] ;  /* 0x010000055c10783b */ /* 0x000eae0008000200 */
[C---:B------:R-:W-:Y:S08]  /*24a0*/  HMMA.16816.F32 R56, R8.reuse, R44, R56 ;  /* 0x0000002c0838723c */ /* 0x040ff00000001838 */
[----:B------:R-:W-:Y:S01]  /*24b0*/  HMMA.16816.F32 R52, R8, R46, R52 ;  /* 0x0000002e0834723c */ /* 0x000fe20000001834 */
[----:B------:R-:W4:Y:S04]  /*24c0*/  LDSM.16.M88.4 R44, [R88+0xe800] ;  /* 0x00e80000582c783b */ /* 0x000f280000000200 */
[----:B------:R-:W-:Y:S03]  /*24d0*/  LDSM.16.M88.4 R8, [R85+0x8000] ;  /* 0x008000005508783b */ /* 0x000fe60000000200 */
[C---:B------:R-:W-:Y:S08]  /*24e0*/  HMMA.16816.F32 R64, R76.reuse, R72, R64 ;  /* 0x000000484c40723c */ /* 0x040ff00000001840 */
[C---:B------:R-:W-:Y:S01]  /*24f0*/  HMMA.16816.F32 R60, R76.reuse, R74, R60 ;  /* 0x0000004a4c3c723c */ /* 0x040fe2000000183c */
[----:B------:R-:W-:Y:S04]  /*2500*/  LDSM.16.M88.4 R72, [R84+0x8000] ;  /* 0x008000005448783b */ /* 0x000fe80000000200 */
[----:B------:R-:W-:Y:S03]  /*2510*/  LDSM.16.M88.4 R84, [R92+UR5+0x11000] ;  /* 0x011000055c54783b */ /* 0x000fe60008000200 */
[C---:B---3--:R-:W-:Y:S08]  /*2520*/  HMMA.16816.F32 R28, R76.reuse, R4, R28 ;  /* 0x000000044c1c723c */ /* 0x048ff0000000181c */
[----:B------:R-:W-:Y:S01]  /*2530*/  HMMA.16816.F32 R24, R76, R6, R24 ;  /* 0x000000064c18723c */ /* 0x000fe20000001818 */
[----:B------:R-:W3:Y:S07]  /*2540*/  LDSM.16.M88.4 R4, [R91+0x10000] ;  /* 0x010000005b04783b */ /* 0x000eee0000000200 */
[C---:B------:R-:W-:Y:S08]  /*2550*/  HMMA.16816.F32 R12, R48.reuse, R80, R12 ;  /* 0x00000050300c723c */ /* 0x040ff0000000180c */
[C---:B------:R-:W-:Y:S08]  /*2560*/  HMMA.16816.F32 R36, R48.reuse, R82, R36 ;  /* 0x000000523024723c */ /* 0x040ff00000001824 */
[C---:B-1----:R-:W-:Y:S08]  /*2570*/  HMMA.16816.F32 R64, R48.reuse, R40, R64 ;  /* 0x000000283040723c */ /* 0x042ff00000001840 */
[----:B------:R-:W-:Y:S01]  /*2580*/  HMMA.16816.F32 R60, R48, R42, R60 ;  /* 0x0000002a303c723c */ /* 0x000fe2000000183c */
[----:B------:R-:W1:Y:S07]  /*2590*/  LDSM.16.M88.4 R40, [R92+UR5+0x10800] ;  /* 0x010800055c28783b */ /* 0x000e6e0008000200 */
[C---:B------:R-:W-:Y:S08]  /*25a0*/  HMMA.16816.F32 R56, R76.reuse, R68, R56 ;  /* 0x000000444c38723c */ /* 0x040ff00000001838 */
[----:B------:R-:W-:Y:S01]  /*25b0*/  HMMA.16816.F32 R52, R76, R70, R52 ;  /* 0x000000464c34723c */ /* 0x000fe20000001834 */
[----:B------:R-:W-:Y:S07]  /*25c0*/  LDSM.16.M88.4 R68, [R88+0xf800] ;  /* 0x00f800005844783b */ /* 0x000fee0000000200 */
[C---:B--2---:R-:W-:Y:S01]  /*25d0*/  HMMA.16816.F32 R76, R20.reuse, R16, R12 ;  /* 0x00000010144c723c */ /* 0x044fe2000000180c */
[----:B------:R-:W2:Y:S07]  /*25e0*/  LDSM.16.M88.4 R12, [R90+0x10000] ;  /* 0x010000005a0c783b */ /* 0x000eae0000000200 */
[----:B------:R-:W-:Y:S01]  /*25f0*/  HMMA.16816.F32 R36, R20, R18, R36 ;  /* 0x000000121424723c */ /* 0x000fe20000001824 */
[----:B------:R-:W5:Y:S07]  /*2600*/  LDSM.16.M88.4 R16, [R91+0x10800] ;  /* 0x010800005b10783b */ /* 0x000f6e0000000200 */
[C---:B----4-:R-:W-:Y:S08]  /*2610*/  HMMA.16816.F32 R28, R48.reuse, R44, R28 ;  /* 0x0000002c301c723c */ /* 0x050ff0000000181c */
[----:B------:R-:W-:Y:S01]  /*2620*/  HMMA.16816.F32 R24, R48, R46, R24 ;  /* 0x0000002e3018723c */ /* 0x000fe20000001818 */
[----:B------:R-:W-:Y:S07]  /*2630*/  LDSM.16.M88.4 R44, [R88+0x10000] ;  /* 0x01000000582c783b */ /* 0x000fee0000000200 */
[C---:B---3--:R-:W-:Y:S01]  /*2640*/  HMMA.16816.F32 R80, R8.reuse, R4, R76 ;  /* 0x000000040850723c */ /* 0x048fe2000000184c */
[----:B------:R-:W3:Y:S07]  /*2650*/  LDSM.16.M88.4 R76, [R94+0x8000] ;  /* 0x008000005e4c783b */ /* 0x000eee0000000200 */
[----:B------:R-:W-:Y:S01]  /*2660*/  HMMA.16816.F32 R36, R8, R6, R36 ;  /* 0x000000060824723c */ /* 0x000fe20000001824 */
[----:B------:R-:W4:Y:S07]  /*2670*/  LDSM.16.M88.4 R4, [R90+0x10800] ;  /* 0x010800005a04783b */ /* 0x000f2e0000000200 */
[C---:B-1----:R-:W-:Y:S08]  /*2680*/  HMMA.16816.F32 R28, R20.reuse, R40, R28 ;  /* 0x00000028141c723c */ /* 0x042ff0000000181c */
[----:B------:R-:W-:Y:S01]  /*2690*/  HMMA.16816.F32 R24, R20, R42, R24 ;  /* 0x0000002a1418723c */ /* 0x000fe20000001818 */
[----:B------:R-:W-:Y:S07]  /*26a0*/  LDSM.16.M88.4 R40, [R91+0x11000] ;  /* 0x011000005b28783b */ /* 0x000fee0000000200 */
[C---:B--2---:R-:W-:Y:S08]  /*26b0*/  HMMA.16816.F32 R80, R72.reuse, R12, R80 ;  /* 0x0000000c4850723c */ /* 0x044ff00000001850 */
[----:B------:R-:W-:Y:S01]  /*26c0*/  HMMA.16816.F32 R36, R72, R14, R36 ;  /* 0x0000000e4824723c */ /* 0x000fe20000001824 */
[----:B------:R-:W1:Y:S07]  /*26d0*/  LDSM.16.M88.4 R12, [R88+0x10800] ;  /* 0x01080000580c783b */ /* 0x000e6e0000000200 */
[C---:B-----5:R-:W-:Y:S08]  /*26e0*/  HMMA.16816.F32 R28, R8.reuse, R16, R28 ;  /* 0x00000010081c723c */ /* 0x060ff0000000181c */
[----:B------:R-:W-:Y:S01]  /*26f0*/  HMMA.16816.F32 R24, R8, R18, R24 ;  /* 0x000000120818723c */ /* 0x000fe20000001818 */
[----:B------:R-:W2:Y:S07]  /*2700*/  LDSM.16.M88.4 R16, [R90+0x11000] ;  /* 0x011000005a10783b */ /* 0x000eae0000000200 */
[----:B---3--:R-:W-:Y:S08]  /*2710*/  HMMA.16816.F32 R80, R76, R44, R80 ;  /* 0x0000002c4c50723c */ /* 0x008ff00000001850 */
[----:B------:R-:W-:Y:S08]  /*2720*/  HMMA.16816.F32 R64, R20, R84, R64 ;  /* 0x000000541440723c */ /* 0x000ff00000001840 */
[----:B------:R-:W-:Y:S01]  /*2730*/  HMMA.16816.F32 R36, R76, R46, R36 ;  /* 0x0000002e4c24723c */ /* 0x000fe20000001824 */
[----:B------:R-:W3:Y:S07]  /*2740*/  LDSM.16.M88.4 R44, [R92+UR5+0x11800] ;  /* 0x011800055c2c783b */ /* 0x000eee0008000200 */
[----:B----4-:R-:W-:Y:S08]  /*2750*/  HMMA.16816.F32 R28, R72, R4, R28 ;  /* 0x00000004481c723c */ /* 0x010ff0000000181c */
[----:B------:R-:W-:Y:S03]  /*2760*/  HMMA.16816.F32 R60, R20, R86, R60 ;  /* 0x00000056143c723c */ /* 0x000fe6000000183c */
[----:B------:R-:W-:Y:S01]  /*2770*/  FMUL.FTZ R36, R36, UR6 ;  /* 0x0000000624247c20 */ /* 0x000fe20008410000 */
[----:B------:R-:W-:Y:S01]  /*2780*/  FMUL.FTZ R38, R38, UR6 ;  /* 0x0000000626267c20 */ /* 0x000fe20008410000 */
[----:B------:R-:W-:Y:S01]  /*2790*/  FMUL.FTZ R37, R37, UR6 ;  /* 0x0000000625257c20 */ /* 0x000fe20008410000 */
[----:B------:R-:W-:-:S02]  /*27a0*/  FMUL.FTZ R39, R39, UR6 ;  /* 0x0000000627277c20 */ /* 0x000fc40008410000 */
[----:B------:R-:W-:Y:S01]  /*27b0*/  HMMA.16816.F32 R24, R72, R6, R24 ;  /* 0x000000064818723c */ /* 0x000fe20000001818 */
[----:B------:R-:W4:Y:S01]  /*27c0*/  LDSM.16.M88.4 R4, [R88+0x11000] ;  /* 0x011000005804783b */ /* 0x000f220000000200 */
[----:B------:R-:W-:Y:S06]  /*27d0*/  MUFU.TANH R36, R36 ;  /* 0x0000002400247308 */ /* 0x000fec0000002400 */
[----:B-1----:R-:W-:Y:S02]  /*27e0*/  HMMA.16816.F32 R28, R76, R12, R28 ;  /* 0x0000000c4c1c723c */ /* 0x002fe4000000181c */
[----:B------:R-:W-:Y:S06]  /*27f0*/  MUFU.TANH R38, R38 ;  /* 0x0000002600267308 */ /* 0x000fec0000002400 */
[C---:B------:R-:W-:Y:S02]  /*2800*/  HMMA.16816.F32 R64, R8.reuse, R40, R64 ;  /* 0x000000280840723c */ /* 0x040fe40000001840 */
[----:B------:R-:W-:Y:S06]  /*2810*/  MUFU.TANH R37, R37 ;  /* 0x0000002500257308 */ /* 0x000fec0000002400 */
[----:B------:R-:W-:Y:S02]  /*2820*/  HMMA.16816.F32 R60, R8, R42, R60 ;  /* 0x0000002a083c723c */ /* 0x000fe4000000183c */
[----:B------:R-:W-:Y:S01]  /*2830*/  MUFU.TANH R39, R39 ;  /* 0x0000002700277308 */ /* 0x000fe20000002400 */
[----:B------:R-:W-:Y:S01]  /*2840*/  FMUL.FTZ R28, R28, UR6 ;  /* 0x000000061c1c7c20 */ /* 0x000fe20008410000 */
[----:B------:R-:W-:Y:S01]  /*2850*/  FMUL.FTZ R29, R29, UR6 ;  /* 0x000000061d1d7c20 */ /* 0x000fe20008410000 */
[----:B------:R-:W-:Y:S01]  /*2860*/  FMUL.FTZ R30, R30, UR6 ;  /* 0x000000061e1e7c20 */ /* 0x000fe20008410000 */
[----:B------:R-:W-:-:S02]  /*2870*/  FMUL.FTZ R31, R31, UR6 ;  /* 0x000000061f1f7c20 */ /* 0x000fc40008410000 */
[----:B------:R-:W-:Y:S01]  /*2880*/  HMMA.16816.F32 R24, R76, R14, R24 ;  /* 0x0000000e4c18723c */ /* 0x000fe20000001818 */
[----:B------:R-:W1:Y:S01]  /*2890*/  LDSM.16.M88.4 R12, [R91+0x11800] ;  /* 0x011800005b0c783b */ /* 0x000e620000000200 */
[----:B------:R-:W-:Y:S06]  /*28a0*/  MUFU.TANH R40, R28 ;  /* 0x0000001c00287308 */ /* 0x000fec0000002400 */
[----:B------:R-:W-:Y:S01]  /*28b0*/  HMMA.16816.F32 R56, R48, R68, R56 ;  /* 0x000000443038723c */ /* 0x000fe20000001838 */
[----:B------:R-:W-:Y:S01]  /*28c0*/  FMUL.FTZ R68, R80, UR6 ;  /* 0x0000000650447c20 */ /* 0x000fe20008410000 */
[----:B------:R-:W-:Y:S01]  /*28d0*/  MUFU.TANH R41, R29 ;  /* 0x0000001d00297308 */ /* 0x000fe20000002400 */
[----:B------:R-:W-:Y:S01]  /*28e0*/  FMUL.FTZ R80, R82, UR6 ;  /* 0x0000000652507c20 */ /* 0x000fe20008410000 */
[----:B------:R-:W-:Y:S01]  /*28f0*/  FMUL.FTZ R69, R81, UR6 ;  /* 0x0000000651457c20 */ /* 0x000fe20008410000 */
[----:B------:R-:W-:-:S03]  /*2900*/  FMUL.FTZ R81, R83, UR6 ;  /* 0x0000000653517c20 */ /* 0x000fc60008410000 */
[----:B------:R-:W-:Y:S02]  /*2910*/  HMMA.16816.F32 R52, R48, R70, R52 ;  /* 0x000000463034723c */ /* 0x000fe40000001834 */
[----:B------:R-:W-:Y:S01]  /*2920*/  MUFU.TANH R42, R30 ;  /* 0x0000001e002a7308 */ /* 0x000fe20000002400 */
[----:B------:R-:W-:-:S05]  /*2930*/  FMUL.FTZ R24, R24, UR6 ;  /* 0x0000000618187c20 */ /* 0x000fca0008410000 */
[C---:B--2---:R-:W-:Y:S02]  /*2940*/  HMMA.16816.F32 R64, R72.reuse, R16, R64 ;  /* 0x000000104840723c */ /* 0x044fe40000001840 */
[----:B------:R2:W-:Y:S06]  /*2950*/  MUFU.TANH R43, R31 ;  /* 0x0000001f002b7308 */ /* 0x0005ec0000002400 */
[----:B------:R-:W-:Y:S01]  /*2960*/  HMMA.16816.F32 R60, R72, R18, R60 ;  /* 0x00000012483c723c */ /* 0x000fe2000000183c */
[----:B------:R-:W5:Y:S01]  /*2970*/  LDSM.16.M88.4 R16, [R90+0x11800] ;  /* 0x011800005a10783b */ /* 0x000f620000000200 */
[----:B------:R-:W-:Y:S06]  /*2980*/  MUFU.TANH R68, R68 ;  /* 0x0000004400447308 */ /* 0x000fec0000002400 */
[----:B---3--:R-:W-:Y:S02]  /*2990*/  HMMA.16816.F32 R56, R20, R44, R56 ;  /* 0x0000002c1438723c */ /* 0x008fe40000001838 */
[----:B------:R-:W3:Y:S01]  /*29a0*/  MUFU.TANH R80, R80 ;  /* 0x0000005000507308 */ /* 0x000ee20000002400 */
[----:B--2---:R-:W2:Y:S01]  /*29b0*/  LDSM.16.M88.4 R28, [R88+0x11800] ;  /* 0x01180000581c783b */ /* 0x004ea20000000200 */
[----:B------:R-:W-:-:S04]  /*29c0*/  DEPBAR.LE SB0, 0x0 ;  /* 0x000080000000791a */ /* 0x000fc80000000000 */
[----:B------:R-:W-:Y:S02]  /*29d0*/  HMMA.16816.F32 R52, R20, R46, R52 ;  /* 0x0000002e1434723c */ /* 0x000fe40000001834 */
[----:B------:R-:W-:Y:S06]  /*29e0*/  MUFU.TANH R69, R69 ;  /* 0x0000004500457308 */ /* 0x000fec0000002400 */
[----:B----4-:R-:W-:Y:S02]  /*29f0*/  HMMA.16816.F32 R64, R76, R4, R64 ;  /* 0x000000044c40723c */ /* 0x010fe40000001840 */
[----:B------:R-:W4:Y:S01]  /*2a00*/  MUFU.TANH R81, R81 ;  /* 0x0000005100517308 */ /* 0x000f220000002400 */
[----:B------:R-:W-:Y:S01]  /*2a10*/  FMUL.FTZ R5, R26, UR6 ;  /* 0x000000061a057c20 */ /* 0x000fe20008410000 */
[----:B------:R-:W-:-:S04]  /*2a20*/  FMUL.FTZ R4, R25, UR6 ;  /* 0x0000000619047c20 */ /* 0x000fc80008410000 */
[----:B-1----:R-:W-:Y:S02]  /*2a30*/  HMMA.16816.F32 R56, R8, R12, R56 ;  /* 0x0000000c0838723c */ /* 0x002fe40000001838 */
[----:B------:R-:W-:Y:S01]  /*2a40*/  MUFU.TANH R24, R24 ;  /* 0x0000001800187308 */ /* 0x000fe20000002400 */
[----:B------:R-:W-:-:S05]  /*2a50*/  FMUL.FTZ R12, R27, UR6 ;  /* 0x000000061b0c7c20 */ /* 0x000fca0008410000 */
[----:B------:R-:W-:Y:S01]  /*2a60*/  HMMA.16816.F32 R52, R8, R14, R52 ;  /* 0x0000000e0834723c */ /* 0x000fe20000001834 */
[----:B------:R-:W-:Y:S01]  /*2a70*/  IMAD.SHL.U32 R9, R34, 0x2, RZ ;  /* 0x0000000222097824 */ /* 0x000fe200078e00ff */
[----:B------:R-:W1:Y:S01]  /*2a80*/  MUFU.TANH R5, R5 ;  /* 0x0000000500057308 */ /* 0x000e620000002400 */
[----:B------:R-:W-:Y:S01]  /*2a90*/  FMUL.FTZ R13, R67, UR6 ;  /* 0x00000006430d7c20 */ /* 0x000fe20008410000 */
[----:B------:R-:W-:Y:S02]  /*2aa0*/  FMUL.FTZ R66, R66, UR6 ;  /* 0x0000000642427c20 */ /* 0x000fe40008410000 */
[----:B------:R-:W-:Y:S02]  /*2ab0*/  LOP3.LUT R9, R9, 0x6, RZ, 0xc0, !PT ;  /* 0x0000000609097812 */ /* 0x000fe400078ec0ff */
[----:B------:R-:W-:Y:S01]  /*2ac0*/  HMMA.16816.F32 R60, R76, R6, R60 ;  /* 0x000000064c3c723c */ /* 0x000fe2000000183c */
[----:B------:R-:W-:Y:S01]  /*2ad0*/  FMUL.FTZ R7, R65, UR6 ;  /* 0x0000000641077c20 */ /* 0x000fe20008410000 */
[----:B------:R-:W-:Y:S01]  /*2ae0*/  FMUL.FTZ R6, R64, UR6 ;  /* 0x0000000640067c20 */ /* 0x000fe20008410000 */
[----:B------:R-:W-:Y:S01]  /*2af0*/  IMAD R2, R2, 0x40, R9 ;  /* 0x0000004002027824 */ /* 0x000fe200078e0209 */
[----:B------:R-:W-:Y:S03]  /*2b00*/  MUFU.TANH R4, R4 ;  /* 0x0000000400047308 */ /* 0x000fe60000002400 */
[C---:B------:R-:W-:Y:S01]  /*2b10*/  VIADD R20, R2.reuse, 0x1 ;  /* 0x0000000102147836 */ /* 0x040fe20000000000 */
[----:B-----5:R-:W-:Y:S01]  /*2b20*/  HMMA.16816.F32 R56, R72, R16, R56 ;  /* 0x000000104838723c */ /* 0x020fe20000001838 */
[----:B------:R-:W-:-:S03]  /*2b30*/  ISETP.GE.AND P3, PT, R2, R93, PT ;  /* 0x0000005d0200720c */ /* 0x000fc60003f66270 */
[-C--:B------:R-:W-:Y:S01]  /*2b40*/  ISETP.GE.AND P2, PT, R20, R93.reuse, PT ;  /* 0x0000005d1400720c */ /* 0x080fe20003f46270 */
[----:B------:R-:W-:Y:S01]  /*2b50*/  VIADD R20, R2, 0x8 ;  /* 0x0000000802147836 */ /* 0x000fe20000000000 */
[----:B---3--:R-:W-:Y:S01]  /*2b60*/  FSEL R9, R80, -INF , !P3 ;  /* 0xff80000050097808 */ /* 0x008fe20005800000 */
[----:B------:R-:W3:Y:S01]  /*2b70*/  MUFU.TANH R7, R7 ;  /* 0x0000000700077308 */ /* 0x000ee20000002400 */
[----:B------:R-:W-:Y:S01]  /*2b80*/  HMMA.16816.F32 R52, R72, R18, R52 ;  /* 0x000000124834723c */ /* 0x000fe20000001834 */
[----:B------:R-:W-:Y:S01]  /*2b90*/  VIADD R18, R2, 0x9 ;  /* 0x0000000902127836 */ /* 0x000fe20000000000 */
[-C--:B------:R-:W-:Y:S01]  /*2ba0*/  ISETP.GE.AND P1, PT, R20, R93.reuse, PT ;  /* 0x0000005d1400720c */ /* 0x080fe20003f26270 */
[----:B------:R-:W-:Y:S01]  /*2bb0*/  VIADD R20, R2, 0x10 ;  /* 0x0000001002147836 */ /* 0x000fe20000000000 */
[----:B------:R-:W-:Y:S01]  /*2bc0*/  FSEL R68, R68, -INF , !P3 ;  /* 0xff80000044447808 */ /* 0x000fe20005800000 */
[----:B------:R-:W-:Y:S01]  /*2bd0*/  FMUL.FTZ R10, R61, UR6 ;  /* 0x000000063d0a7c20 */ /* 0x000fe20008410000 */
[-C--:B------:R-:W-:Y:S01]  /*2be0*/  ISETP.GE.AND P5, PT, R18, R93.reuse, PT ;  /* 0x0000005d1200720c */ /* 0x080fe20003fa6270 */
[----:B------:R-:W-:Y:S01]  /*2bf0*/  VIADD R18, R2, 0x11 ;  /* 0x0000001102127836 */ /* 0x000fe20000000000 */
[-C--:B------:R-:W-:Y:S01]  /*2c00*/  ISETP.GE.AND P4, PT, R20, R93.reuse, PT ;  /* 0x0000005d1400720c */ /* 0x080fe20003f86270 */
[----:B------:R-:W-:Y:S01]  /*2c10*/  VIADD R20, R2, 0x18 ;  /* 0x0000001802147836 */ /* 0x000fe20000000000 */
[----:B----4-:R-:W-:Y:S01]  /*2c20*/  FSEL R81, R81, -INF , !P2 ;  /* 0xff80000051517808 */ /* 0x010fe20005000000 */
[----:B------:R-:W-:Y:S01]  /*2c30*/  FMUL.FTZ R21, R63, UR6 ;  /* 0x000000063f157c20 */ /* 0x000fe20008410000 */
[-C--:B------:R-:W-:Y:S01]  /*2c40*/  ISETP.GE.AND P3, PT, R18, R93.reuse, PT ;  /* 0x0000005d1200720c */ /* 0x080fe20003f66270 */
[C---:B--2---:R-:W-:Y:S01]  /*2c50*/  HMMA.16816.F32 R56, R76.reuse, R28, R56 ;  /* 0x0000001c4c38723c */ /* 0x044fe20000001838 */
[----:B------:R-:W-:Y:S01]  /*2c60*/  FSEL R18, R69, -INF , !P2 ;  /* 0xff80000045127808 */ /* 0x000fe20005000000 */
[----:B------:R-:W2:Y:S01]  /*2c70*/  MUFU.TANH R12, R12 ;  /* 0x0000000c000c7308 */ /* 0x000ea20000002400 */
[-C--:B------:R-:W-:Y:S01]  /*2c80*/  ISETP.GE.AND P2, PT, R20, R93.reuse, PT ;  /* 0x0000005d1400720c */ /* 0x080fe20003f46270 */
[----:B------:R-:W-:Y:S01]  /*2c90*/  VIADD R20, R2, 0x19 ;  /* 0x0000001902147836 */ /* 0x000fe20000000000 */
[----:B------:R-:W-:Y:S01]  /*2ca0*/  FSEL R15, R38, -INF , !P1 ;  /* 0xff800000260f7808 */ /* 0x000fe20004800000 */
[----:B------:R-:W-:Y:S01]  /*2cb0*/  FMUL.FTZ R60, R60, UR6 ;  /* 0x000000063c3c7c20 */ /* 0x000fe20008410000 */
[----:B------:R-:W-:Y:S01]  /*2cc0*/  FSEL R26, R36, -INF , !P1 ;  /* 0xff800000241a7808 */ /* 0x000fe20004800000 */
[----:B------:R-:W-:Y:S01]  /*2cd0*/  HMMA.16816.F32 R52, R76, R30, R52 ;  /* 0x0000001e4c34723c */ /* 0x000fe20000001834 */
[-C--:B------:R-:W-:Y:S01]  /*2ce0*/  ISETP.GE.AND P1, PT, R20, R93.reuse, PT ;  /* 0x0000005d1400720c */ /* 0x080fe20003f26270 */
[----:B------:R-:W-:Y:S01]  /*2cf0*/  VIADD R20, R2, 0x20 ;  /* 0x0000002002147836 */ /* 0x000fe20000000000 */
[----:B------:R-:W-:Y:S01]  /*2d00*/  FSEL R39, R39, -INF , !P5 ;  /* 0xff80000027277808 */ /* 0x000fe20006800000 */
[----:B------:R-:W4:Y:S01]  /*2d10*/  MUFU.TANH R6, R6 ;  /* 0x0000000600067308 */ /* 0x000f220000002400 */
[----:B------:R-:W-:Y:S01]  /*2d20*/  FSEL R44, R37, -INF , !P5 ;  /* 0xff800000252c7808 */ /* 0x000fe20006800000 */
[----:B------:R-:W-:Y:S01]  /*2d30*/  FMUL.FTZ R14, R62, UR6 ;  /* 0x000000063e0e7c20 */ /* 0x000fe20008410000 */
[-C--:B------:R-:W-:Y:S01]  /*2d40*/  ISETP.GE.AND P5, PT, R20, R93.reuse, PT ;  /* 0x0000005d1400720c */ /* 0x080fe20003fa6270 */
[----:B------:R-:W-:Y:S01]  /*2d50*/  VIADD R20, R2, 0x21 ;  /* 0x0000002102147836 */ /* 0x000fe20000000000 */
[----:B------:R-:W-:Y:S01]  /*2d60*/  FSEL R17, R42, -INF , !P4 ;  /* 0xff8000002a117808 */ /* 0x000fe20006000000 */
[----:B------:R-:W-:Y:S01]  /*2d70*/  VIADD R28, R2, 0x29 ;  /* 0x00000029021c7836 */ /* 0x000fe20000000000 */
[----:B------:R-:W-:Y:S01]  /*2d80*/  FSEL R40, R40, -INF , !P4 ;  /* 0xff80000028287808 */ /* 0x000fe20006000000 */
[----:B------:R-:W-:Y:S01]  /*2d90*/  FMUL.FTZ R19, R56, UR6 ;  /* 0x0000000638137c20 */ /* 0x000fe20008410000 */
[-C--:B------:R-:W-:Y:S01]  /*2da0*/  ISETP.GE.AND P4, PT, R20, R93.reuse, PT ;  /* 0x0000005d1400720c */ /* 0x080fe20003f86270 */
[----:B------:R-:W-:Y:S01]  /*2db0*/  VIADD R20, R2, 0x28 ;  /* 0x0000002802147836 */ /* 0x000fe20000000000 */
[----:B------:R-:W5:Y:S01]  /*2dc0*/  MUFU.TANH R8, R60 ;  /* 0x0000003c00087308 */ /* 0x000f620000002400 */
[----:B------:R-:W-:Y:S01]  /*2dd0*/  FMUL.FTZ R23, R57, UR6 ;  /* 0x0000000639177c20 */ /* 0x000fe20008410000 */
[----:B------:R-:W-:Y:S01]  /*2de0*/  FSEL R43, R43, -INF , !P3 ;  /* 0xff8000002b2b7808 */ /* 0x000fe20005800000 */
[----:B------:R-:W-:Y:S01]  /*2df0*/  FMUL.FTZ R29, R58, UR6 ;  /* 0x000000063a1d7c20 */ /* 0x000fe20008410000 */
[----:B------:R-:W-:Y:S01]  /*2e00*/  FSEL R22, R41, -INF , !P3 ;  /* 0xff80000029167808 */ /* 0x000fe20005800000 */
[----:B------:R-:W-:Y:S01]  /*2e10*/  FMUL.FTZ R30, R52, UR6 ;  /* 0x00000006341e7c20 */ /* 0x000fe20008410000 */
[-C--:B------:R-:W-:Y:S01]  /*2e20*/  ISETP.GE.AND P3, PT, R20, R93.reuse, PT ;  /* 0x0000005d1400720c */ /* 0x080fe20003f66270 */
[----:B------:R-:W-:Y:S01]  /*2e30*/  FMUL.FTZ R27, R59, UR6 ;  /* 0x000000063b1b7c20 */ /* 0x000fe20008410000 */
[----:B------:R-:W-:Y:S01]  /*2e40*/  MUFU.TANH R10, R10 ;  /* 0x0000000a000a7308 */ /* 0x000fe20000002400 */
[----:B-1----:R-:W-:Y:S01]  /*2e50*/  FSEL R11, R5, -INF , !P2 ;  /* 0xff800000050b7808 */ /* 0x002fe20005000000 */
[----:B------:R-:W-:Y:S01]  /*2e60*/  FMUL.FTZ R25, R54, UR6 ;  /* 0x0000000636197c20 */ /* 0x000fe20008410000 */
[----:B------:R-:W-:Y:S01]  /*2e70*/  FSEL R20, R24, -INF , !P2 ;  /* 0xff80000018147808 */ /* 0x000fe20005000000 */
[----:B------:R-:W-:Y:S01]  /*2e80*/  VIADD R24, R2, 0x30 ;  /* 0x0000003002187836 */ /* 0x000fe20000000000 */
[----:B------:R-:W-:Y:S01]  /*2e90*/  ISETP.GE.AND P2, PT, R28, R93, PT ;  /* 0x0000005d1c00720c */ /* 0x000fe20003f46270 */
[----:B------:R-:W-:Y:S01]  /*2ea0*/  FMUL.FTZ R28, R53, UR6 ;  /* 0x00000006351c7c20 */ /* 0x000fe20008410000 */
[----:B---3--:R-:W-:Y:S01]  /*2eb0*/  FSEL R38, R7, -INF , !P4 ;  /* 0xff80000007267808 */ /* 0x008fe20006000000 */
[----:B------:R-:W1:Y:S01]  /*2ec0*/  MUFU.TANH R21, R21 ;  /* 0x0000001500157308 */ /* 0x000e620000002400 */
[----:B------:R-:W-:-:S02]  /*2ed0*/  FMNMX3.FTZ R7, R68, R18, R26, !PT ;  /* 0x0000001244077276 */ /* 0x000fc4000781001a */
[----:B--2---:R-:W-:Y:S01]  /*2ee0*/  FSEL R5, R12, -INF , !P1 ;  /* 0xff8000000c057808 */ /* 0x004fe20004800000 */
[----:B------:R-:W-:Y:S01]  /*2ef0*/  VIADD R12, R2, 0x31 ;  /* 0x00000031020c7836 */ /* 0x000fe20000000000 */
[----:B------:R-:W-:Y:S02]  /*2f00*/  FMNMX3.FTZ R7, R7, R44, R40, !PT ;  /* 0x0000002c07077276 */ /* 0x000fe40007810028 */
[----:B------:R-:W-:Y:S01]  /*2f10*/  FSEL R4, R4, -INF , !P1 ;  /* 0xff80000004047808 */ /* 0x000fe20004800000 */
[----:B------:R-:W2:Y:S01]  /*2f20*/  MUFU.TANH R14, R14 ;  /* 0x0000000e000e7308 */ /* 0x000ea20000002400 */
[----:B----4-:R-:W-:Y:S01]  /*2f30*/  FSEL R58, R6, -INF , !P5 ;  /* 0xff800000063a7808 */ /* 0x010fe20006800000 */
[C---:B------:R-:W-:Y:S01]  /*2f40*/  VIADD R6, R2.reuse, 0x38 ;  /* 0x0000003802067836 */ /* 0x040fe20000000000 */
[----:B------:R-:W-:Y:S01]  /*2f50*/  FMNMX3.FTZ R7, R7, R22, R20, !PT ;  /* 0x0000001607077276 */ /* 0x000fe20007810014 */
[----:B------:R-:W-:Y:S01]  /*2f60*/  VIADD R2, R2, 0x39 ;  /* 0x0000003902027836 */ /* 0x000fe20000000000 */
[----:B------:R-:W-:Y:S01]  /*2f70*/  ISETP.GE.AND P1, PT, R24, R93, PT ;  /* 0x0000005d1800720c */ /* 0x000fe20003f26270 */
[----:B------:R-:W-:Y:S01]  /*2f80*/  FMUL.FTZ R24, R55, UR6 ;  /* 0x0000000637187c20 */ /* 0x000fe20008410000 */
[----:B-----5:R-:W-:Y:S01]  /*2f90*/  FSEL R36, R8, -INF , !P3 ;  /* 0xff80000008247808 */ /* 0x020fe20005800000 */
[----:B------:R-:W3:Y:S01]  /*2fa0*/  MUFU.TANH R16, R66 ;  /* 0x0000004200107308 */ /* 0x000ee20000002400 */
[----:B------:R-:W-:-:S02]  /*2fb0*/  FMNMX3.FTZ R7, R7, R4, R58, !PT ;  /* 0x0000000407077276 */ /* 0x000fc4000781003a */
[----:B-1----:R-:W-:Y:S02]  /*2fc0*/  FSEL R53, R21, -INF , !P2 ;  /* 0xff80000015357808 */ /* 0x002fe40005000000 */
[----:B------:R-:W-:Y:S02]  /*2fd0*/  FSEL R56, R10, -INF , !P2 ;  /* 0xff8000000a387808 */ /* 0x000fe40005000000 */
[----:B------:R-:W-:Y:S01]  /*2fe0*/  ISETP.GE.U32.AND P2, PT, R93, 0x41, PT ;  /* 0x000000415d00780c */ /* 0x000fe20003f46070 */
[----:B------:R-:W1:Y:S01]  /*2ff0*/  MUFU.TANH R13, R13 ;  /* 0x0000000d000d7308 */ /* 0x000e620000002400 */
[----:B------:R-:W-:Y:S02]  /*3000*/  FMNMX3.FTZ R7, R7, R38, R36, !PT ;  /* 0x0000002607077276 */ /* 0x000fe40007810024 */
[----:B--2---:R-:W-:Y:S02]  /*3010*/  FSEL R55, R14, -INF , !P3 ;  /* 0xff8000000e377808 */ /* 0x004fe40005800000 */
[----:B------:R-:W-:-:S02]  /*3020*/  ISETP.GE.AND P3, PT, R2, R93, PT ;  /* 0x0000005d0200720c */ /* 0x000fc40003f66270 */
[----:B------:R-:W-:Y:S01]  /*3030*/  FMNMX3.FTZ R2, R9, R81, R15, !PT ;  /* 0x0000005109027276 */ /* 0x000fe2000781000f */
[----:B------:R-:W2:Y:S01]  /*3040*/  MUFU.TANH R19, R19 ;  /* 0x0000001300137308 */ /* 0x000ea20000002400 */
[----:B---3--:R-:W-:Y:S02]  /*3050*/  FSEL R59, R16, -INF , !P5 ;  /* 0xff800000103b7808 */ /* 0x008fe40006800000 */
[----:B------:R-:W-:Y:S02]  /*3060*/  ISETP.GE.AND P5, PT, R12, R93, PT ;  /* 0x0000005d0c00720c */ /* 0x000fe40003fa6270 */
[----:B------:R-:W-:-:S03]  /*3070*/  FMNMX3.FTZ R2, R2, R39, R17, !PT ;  /* 0x0000002702027276 */ /* 0x000fc60007810011 */
[----:B------:R-:W3:Y:S01]  /*3080*/  MUFU.TANH R23, R23 ;  /* 0x0000001700177308 */ /* 0x000ee20000002400 */
[----:B-1----:R-:W-:Y:S02]  /*3090*/  FSEL R57, R13, -INF , !P4 ;  /* 0xff8000000d397808 */ /* 0x002fe40006000000 */
[----:B------:R-:W-:Y:S02]  /*30a0*/  ISETP.GE.AND P4, PT, R6, R93, PT ;  /* 0x0000005d0600720c */ /* 0x000fe40003f86270 */
[----:B------:R-:W-:-:S03]  /*30b0*/  FMNMX3.FTZ R2, R2, R43, R11, !PT ;  /* 0x0000002b02027276 */ /* 0x000fc6000781000b */
[----:B------:R-:W1:Y:S01]  /*30c0*/  MUFU.TANH R30, R30 ;  /* 0x0000001e001e7308 */ /* 0x000e620000002400 */
[----:B--2---:R-:W-:Y:S02]  /*30d0*/  FSEL R54, R19, -INF , !P1 ;  /* 0xff80000013367808 */ /* 0x004fe40004800000 */
[----:B------:R-:W-:Y:S02]  /*30e0*/  FMNMX3.FTZ R8, R2, R5, R59, !PT ;  /* 0x0000000502087276 */ /* 0x000fe4000781003b */
[----:B------:R-:W-:-:S03]  /*30f0*/  FMNMX3.FTZ R7, R7, R56, R54, !PT ;  /* 0x0000003807077276 */ /* 0x000fc60007810036 */
[----:B------:R-:W2:Y:S01]  /*3100*/  MUFU.TANH R28, R28 ;  /* 0x0000001c001c7308 */ /* 0x000ea20000002400 */
[----:B---3--:R-:W-:-:S07]  /*3110*/  FSEL R52, R23, -INF , !P5 ;  /* 0xff80000017347808 */ /* 0x008fce0006800000 */
[----:B------:R-:W3:Y:S01]  /*3120*/  MUFU.TANH R29, R29 ;  /* 0x0000001d001d7308 */ /* 0x000ee20000002400 */
[----:B-1----:R-:W-:-:S04]  /*3130*/  FSEL R30, R30, -INF , !P4 ;  /* 0xff8000001e1e7808 */ /* 0x002fc80006000000 */
[----:B------:R-:W-:-:S03]  /*3140*/  FMNMX3.FTZ R7, R7, R52, R30, !PT ;  /* 0x0000003407077276 */ /* 0x000fc6000781001e */
[----:B------:R-:W1:Y:S01]  /*3150*/  MUFU.TANH R27, R27 ;  /* 0x0000001b001b7308 */ /* 0x000e620000002400 */
[----:B--2---:R-:W-:-:S04]  /*3160*/  FSEL R28, R28, -INF , !P3 ;  /* 0xff8000001c1c7808 */ /* 0x004fc80005800000 */
[----:B------:R-:W-:-:S03]  /*3170*/  FMNMX.FTZ R7, R28, R7, !PT ;  /* 0x000000071c077209 */ /* 0x000fc60007810000 */
[----:B------:R-:W2:Y:S01]  /*3180*/  MUFU.TANH R25, R25 ;  /* 0x0000001900197308 */ /* 0x000ea20000002400 */
[----:B---3--:R-:W-:-:S07]  /*3190*/  FSEL R29, R29, -INF , !P1 ;  /* 0xff8000001d1d7808 */ /* 0x008fce0004800000 */
[----:B------:R-:W3:Y:S01]  /*31a0*/  MUFU.TANH R24, R24 ;  /* 0x0000001800187308 */ /* 0x000ee20000002400 */
[----:B------:R-:W-:Y:S06]  /*31b0*/  BAR.SYNC.DEFER_BLOCKING 0x0 ;  /* 0x0000000000007b1d */ /* 0x000fec0000010000 */
[----:B-1----:R-:W-:Y:S05]  /*31c0*/  @!P2 BRA `(.L_x_57) ;  /* 0x000000000050a947 */ /* 0x002fea0003800000 */
        /* <DEDUP_REMOVED lines=20> */
.L_x_57:
[----:B------:R-:W1:Y:S01]  /*3310*/  SHFL.BFLY PT, R2, R7, 0x2, 0x1f ;  /* 0x0c401f0007027f89 */ /* 0x000e6200000e0000 */
[----:B------:R-:W-:Y:S01]  /*3320*/  FMNMX3.FTZ R8, R8, R57, R55, !PT ;  /* 0x0000003908087276 */ /* 0x000fe20007810037 */
[----:B------:R-:W4:Y:S01]  /*3330*/  LDCU UR4, c[0x0][0x45c] ;  /* 0x00008b80ff0477ac */ /* 0x000f220008000800 */
[----:B------:R-:W-:Y:S02]  /*3340*/  FSEL R27, R27, -INF , !P5 ;  /* 0xff8000001b1b7808 */ /* 0x000fe40006800000 */
[----:B--2---:R-:W-:Y:S02]  /*3350*/  FSEL R25, R25, -INF , !P4 ;  /* 0xff80000019197808 */ /* 0x004fe40006000000 */
[----:B------:R-:W-:Y:S02]  /*3360*/  FMNMX3.FTZ R8, R8, R53, R29, !PT ;  /* 0x0000003508087276 */ /* 0x000fe4000781001d */
[----:B---3--:R-:W-:Y:S02]  /*3370*/  FSEL R24, R24, -INF , !P3 ;  /* 0xff80000018187808 */ /* 0x008fe40005800000 */
[----:B------:R-:W-:-:S02]  /*3380*/  FMNMX3.FTZ R19, R8, R27, R25, !PT ;  /* 0x0000001b08137276 */ /* 0x000fc40007810019 */
[----:B------:R-:W-:Y:S02]  /*3390*/  LOP3.LUT R164, R0, 0x200, R33, 0xf8, !PT ;  /* 0x0000020000a47812 */ /* 0x000fe400078ef821 */
[----:B------:R-:W-:Y:S02]  /*33a0*/  FMNMX.FTZ R19, R24, R19, !PT ;  /* 0x0000001318137209 */ /* 0x000fe40007810000 */
[----:B------:R-:W-:-:S03]  /*33b0*/  LEA R164, R164, UR5, 0x1 ;  /* 0x00000005a4a47c11 */ /* 0x000fc6000f8e08ff */
[----:B------:R-:W2:Y:S01]  /*33c0*/  SHFL.BFLY PT, R6, R19, 0x2, 0x1f ;  /* 0x0c401f0013067f89 */ /* 0x000ea200000e0000 */
[----:B------:R-:W-:Y:S02]  /*33d0*/  IADD3 R162, PT, PT, R3, R164, RZ ;  /* 0x000000a403a27210 */ /* 0x000fe40007ffe0ff */
[----:B-1----:R-:W-:Y:S01]  /*33e0*/  FMNMX.FTZ R13, R7, R2, !PT ;  /* 0x00000002070d7209 */ /* 0x002fe20007810000 */
[----:B------:R-:W-:Y:S01]  /*33f0*/  LDSM.16.MT88.4 R120, [R164+0x12000] ;  /* 0x01200000a478783b */ /* 0x000fe20000004200 */
[----:B------:R-:W-:-:S03]  /*3400*/  IADD3 R161, PT, PT, R89, R162, RZ ;  /* 0x000000a259a17210 */ /* 0x000fc60007ffe0ff */
[----:B------:R-:W1:Y:S04]  /*3410*/  SHFL.BFLY PT, R2, R13, 0x1, 0x1f ;  /* 0x0c201f000d027f89 */ /* 0x000e6800000e0000 */
[----:B------:R-:W-:Y:S04]  /*3420*/  LDSM.16.MT88.4 R104, [R162+0x12000] ;  /* 0x01200000a268783b */ /* 0x000fe80000004200 */
[----:B------:R-:W-:Y:S04]  /*3430*/  LDSM.16.MT88.4 R128, [R161+0x12000] ;  /* 0x01200000a180783b */ /* 0x000fe80000004200 */
[----:B------:R-:W-:Y:S01]  /*3440*/  LDSM.16.MT88.4 R72, [R164+0x16000] ;  /* 0x01600000a448783b */ /* 0x000fe20000004200 */
[----:B--2---:R-:W-:-:S03]  /*3450*/  FMNMX.FTZ R7, R19, R6, !PT ;  /* 0x0000000613077209 */ /* 0x004fc60007810000 */
[----:B------:R-:W-:Y:S04]  /*3460*/  LDSM.16.MT88.4 R64, [R161+0x14000] ;  /* 0x01400000a140783b */ /* 0x000fe80000004200 */
[----:B------:R-:W2:Y:S01]  /*3470*/  SHFL.BFLY PT, R6, R7, 0x1, 0x1f ;  /* 0x0c201f0007067f89 */ /* 0x000ea200000e0000 */
[----:B-1----:R-:W-:-:S04]  /*3480*/  FMNMX.FTZ R2, R13, R2, !PT ;  /* 0x000000020d027209 */ /* 0x002fc80007810000 */
[C---:B------:R-:W-:Y:S01]  /*3490*/  FSETP.NEU.FTZ.AND P1, PT, R2.reuse, -INF , PT ;  /* 0xff8000000200780b */ /* 0x040fe20003f3d000 */
[----:B----4-:R-:W-:-:S05]  /*34a0*/  FMUL.FTZ R31, R2, UR4 ;  /* 0x00000004021f7c20 */ /* 0x010fca0008410000 */
[----:B------:R-:W-:-:S05]  /*34b0*/  FSEL R31, R31, RZ, P1 ;  /* 0x000000ff1f1f7208 */ /* 0x000fca0000800000 */
[--C-:B------:R-:W-:Y:S01]  /*34c0*/  FFMA.FTZ R168, R68, UR4, -R31.reuse ;  /* 0x0000000444a87c23 */ /* 0x100fe2000801081f */
[----:B------:R-:W-:Y:S01]  /*34d0*/  IADD3 R68, PT, PT, R89, R164, RZ ;  /* 0x000000a459447210 */ /* 0x000fe20007ffe0ff */
[--C-:B------:R-:W-:Y:S01]  /*34e0*/  FFMA.FTZ R160, R26, UR4, -R31.reuse ;  /* 0x000000041aa07c23 */ /* 0x100fe2000801081f */
[--C-:B------:R-:W-:Y:S01]  /*34f0*/  FFMA.FTZ R165, R18, UR4, -R31.reuse ;  /* 0x0000000412a57c23 */ /* 0x100fe2000801081f */
[--C-:B------:R-:W-:Y:S01]  /*3500*/  FFMA.FTZ R159, R44, UR4, -R31.reuse ;  /* 0x000000042c9f7c23 */ /* 0x100fe2000801081f */
[----:B--2---:R-:W-:Y:S01]  /*3510*/  FMNMX.FTZ R0, R7, R6, !PT ;  /* 0x0000000607007209 */ /* 0x004fe20007810000 */
[----:B------:R-:W1:Y:S01]  /*3520*/  LDSM.16.MT88.4 R112, [R68+0x12000] ;  /* 0x012000004470783b */ /* 0x000e620000004200 */
[----:B------:R-:W-:Y:S01]  /*3530*/  MUFU.EX2 R168, R168 ;  /* 0x000000a800a87308 */ /* 0x000fe20000000800 */
[--C-:B------:R-:W-:Y:S01]  /*3540*/  FFMA.FTZ R156, R40, UR4, -R31.reuse ;  /* 0x00000004289c7c23 */ /* 0x100fe2000801081f */
[C---:B------:R-:W-:Y:S01]  /*3550*/  FSETP.NEU.FTZ.AND P1, PT, R0.reuse, -INF , PT ;  /* 0xff8000000000780b */ /* 0x040fe20003f3d000 */
[----:B------:R-:W-:Y:S01]  /*3560*/  FMUL.FTZ R26, R0, UR4 ;  /* 0x00000004001a7c20 */ /* 0x000fe20008410000 */
[----:B------:R-:W2:Y:S01]  /*3570*/  MUFU.EX2 R165, R165 ;  /* 0x000000a500a57308 */ /* 0x000ea20000000800 */
[--C-:B------:R-:W-:Y:S01]  /*3580*/  FFMA.FTZ R155, R22, UR4, -R31.reuse ;  /* 0x00000004169b7c23 */ /* 0x100fe2000801081f */
[--C-:B------:R-:W-:Y:S01]  /*3590*/  FFMA.FTZ R152, R20, UR4, -R31.reuse ;  /* 0x0000000414987c23 */ /* 0x100fe2000801081f */
[--C-:B------:R-:W-:Y:S01]  /*35a0*/  FFMA.FTZ R151, R4, UR4, -R31.reuse ;  /* 0x0000000404977c23 */ /* 0x100fe2000801081f */
[----:B------:R-:W-:Y:S01]  /*35b0*/  FSEL R26, R26, RZ, P1 ;  /* 0x000000ff1a1a7208 */ /* 0x000fe20000800000 */
[----:B------:R-:W-:Y:S01]  /*35c0*/  MUFU.EX2 R160, R160 ;  /* 0x000000a000a07308 */ /* 0x000fe20000000800 */
[----:B------:R-:W3:Y:S01]  /*35d0*/  LDSM.16.MT88.4 R48, [R68+0x14000] ;  /* 0x014000004430783b */ /* 0x000ee20000004200 */
[--C-:B------:R-:W-:Y:S01]  /*35e0*/  FFMA.FTZ R147, R38, UR4, -R31.reuse ;  /* 0x0000000426937c23 */ /* 0x100fe2000801081f */
[--C-:B------:R-:W-:Y:S01]  /*35f0*/  FFMA.FTZ R144, R36, UR4, -R31.reuse ;  /* 0x0000000424907c23 */ /* 0x100fe2000801081f */
[--C-:B------:R-:W-:Y:S01]  /*3600*/  FFMA.FTZ R166, R9, UR4, -R26.reuse ;  /* 0x0000000409a67c23 */ /* 0x100fe2000801081a */
[--C-:B------:R-:W-:Y:S01]  /*3610*/  FFMA.FTZ R163, R81, UR4, -R26.reuse ;  /* 0x0000000451a37c23 */ /* 0x100fe2000801081a */
[--C-:B------:R-:W-:Y:S01]  /*3620*/  FFMA.FTZ R158, R15, UR4, -R26.reuse ;  /* 0x000000040f9e7c23 */ /* 0x100fe2000801081a */
[--C-:B------:R-:W-:Y:S01]  /*3630*/  FFMA.FTZ R157, R39, UR4, -R26.reuse ;  /* 0x00000004279d7c23 */ /* 0x100fe2000801081a */
[----:B------:R-:W4:Y:S01]  /*3640*/  MUFU.EX2 R159, R159 ;  /* 0x0000009f009f7308 */ /* 0x000f220000000800 */
[----:B------:R-:W5:Y:S01]  /*3650*/  LDSM.16.MT88.4 R12, [R68+0x12800] ;  /* 0x01280000440c783b */ /* 0x000f620000004200 */
[----:B--2---:R-:W-:Y:S01]  /*3660*/  F2FP.F16.F32.PACK_AB R96, R165, R168 ;  /* 0x000000a8a560723e */ /* 0x004fe200000000ff */
[--C-:B------:R-:W-:Y:S01]  /*3670*/  FFMA.FTZ R154, R17, UR4, -R26.reuse ;  /* 0x00000004119a7c23 */ /* 0x100fe2000801081a */
[----:B------:R-:W-:Y:S01]  /*3680*/  MUFU.EX2 R166, R166 ;  /* 0x000000a600a67308 */ /* 0x000fe20000000800 */
[--C-:B------:R-:W-:Y:S01]  /*3690*/  FFMA.FTZ R153, R43, UR4, -R26.reuse ;  /* 0x000000042b997c23 */ /* 0x100fe2000801081a */
[--C-:B------:R-:W-:Y:S01]  /*36a0*/  FFMA.FTZ R150, R11, UR4, -R26.reuse ;  /* 0x000000040b967c23 */ /* 0x100fe2000801081a */
[--C-:B------:R-:W-:Y:S01]  /*36b0*/  FFMA.FTZ R149, R5, UR4, -R26.reuse ;  /* 0x0000000405957c23 */ /* 0x100fe2000801081a */
[----:B------:R-:W2:Y:S01]  /*36c0*/  MUFU.EX2 R163, R163 ;  /* 0x000000a300a37308 */ /* 0x000ea20000000800 */
[----:B------:R-:W5:Y:S01]  /*36d0*/  LDSM.16.MT88.4 R4, [R68+0x14800] ;  /* 0x014800004404783b */ /* 0x000f620000004200 */
[--C-:B------:R-:W-:Y:S01]  /*36e0*/  FFMA.FTZ R148, R58, UR4, -R31.reuse ;  /* 0x000000043a947c23 */ /* 0x100fe2000801081f */
[--C-:B------:R-:W-:Y:S01]  /*36f0*/  FFMA.FTZ R143, R56, UR4, -R31.reuse ;  /* 0x00000004388f7c23 */ /* 0x100fe2000801081f */
[----:B------:R-:W-:Y:S01]  /*3700*/  MUFU.EX2 R158, R158 ;  /* 0x0000009e009e7308 */ /* 0x000fe20000000800 */
[----:B------:R-:W-:Y:S01]  /*3710*/  LDSM.16.MT88.4 R16, [R164+0x12800] ;  /* 0x01280000a410783b */ /* 0x000fe20000004200 */
[----:B----4-:R-:W-:Y:S01]  /*3720*/  F2FP.F16.F32.PACK_AB R98, R159, R160 ;  /* 0x000000a09f62723e */ /* 0x010fe200000000ff */
[--C-:B------:R-:W-:Y:S01]  /*3730*/  FFMA.FTZ R146, R59, UR4, -R26.reuse ;  /* 0x000000043b927c23 */ /* 0x100fe2000801081a */
[----:B------:R-:W4:Y:S01]  /*3740*/  MUFU.EX2 R157, R157 ;  /* 0x0000009d009d7308 */ /* 0x000f220000000800 */
[----:B------:R-:W-:Y:S01]  /*3750*/  LDSM.16.MT88.4 R40, [R164+0x14000] ;  /* 0x01400000a428783b */ /* 0x000fe20000004200 */
[--C-:B------:R-:W-:Y:S01]  /*3760*/  FFMA.FTZ R145, R57, UR4, -R26.reuse ;  /* 0x0000000439917c23 */ /* 0x100fe2000801081a */
[--C-:B------:R-:W-:Y:S01]  /*3770*/  FFMA.FTZ R142, R55, UR4, -R26.reuse ;  /* 0x00000004378e7c23 */ /* 0x100fe2000801081a */
[----:B------:R-:W-:Y:S01]  /*3780*/  MUFU.EX2 R156, R156 ;  /* 0x0000009c009c7308 */ /* 0x000fe20000000800 */
[----:B------:R-:W-:Y:S01]  /*3790*/  LDSM.16.MT88.4 R80, [R68+0x16000] ;  /* 0x016000004450783b */ /* 0x000fe20000004200 */
[----:B--2---:R-:W-:Y:S01]  /*37a0*/  F2FP.F16.F32.PACK_AB R97, R163, R166 ;  /* 0x000000a6a361723e */ /* 0x004fe200000000ff */
[--C-:B------:R-:W-:Y:S01]  /*37b0*/  FFMA.FTZ R141, R53, UR4, -R26.reuse ;  /* 0x00000004358d7c23 */ /* 0x100fe2000801081a */
[----:B------:R-:W2:Y:S01]  /*37c0*/  MUFU.EX2 R155, R155 ;  /* 0x0000009b009b7308 */ /* 0x000ea20000000800 */
[----:B------:R-:W-:Y:S01]  /*37d0*/  LDSM.16.MT88.4 R20, [R68+0x16800] ;  /* 0x016800004414783b */ /* 0x000fe20000004200 */
[--C-:B------:R-:W-:Y:S01]  /*37e0*/  FFMA.FTZ R140, R54, UR4, -R31.reuse ;  /* 0x00000004368c7c23 */ /* 0x100fe2000801081f */
[--C-:B------:R-:W-:Y:S01]  /*37f0*/  FFMA.FTZ R139, R52, UR4, -R31.reuse ;  /* 0x00000004348b7c23 */ /* 0x100fe2000801081f */
[----:B------:R-:W-:Y:S01]  /*3800*/  MUFU.EX2 R152, R152 ;  /* 0x0000009800987308 */ /* 0x000fe20000000800 */
[--C-:B------:R-:W-:Y:S01]  /*3810*/  FFMA.FTZ R138, R30, UR4, -R31.reuse ;  /* 0x000000041e8a7c23 */ /* 0x100fe2000801081f */
[----:B----4-:R-:W-:Y:S01]  /*3820*/  F2FP.F16.F32.PACK_AB R99, R157, R158 ;  /* 0x0000009e9d63723e */ /* 0x010fe200000000ff */
[----:B------:R-:W-:Y:S01]  /*3830*/  FFMA.FTZ R137, R28, UR4, -R31 ;  /* 0x000000041c897c23 */ /* 0x000fe2000801081f */
[----:B------:R-:W4:Y:S01]  /*3840*/  MUFU.EX2 R151, R151 ;  /* 0x0000009700977308 */ /* 0x000f220000000800 */
[--C-:B------:R-:W-:Y:S01]  /*3850*/  FFMA.FTZ R136, R29, UR4, -R26.reuse ;  /* 0x000000041d887c23 */ /* 0x100fe2000801081a */
[--C-:B------:R-:W-:Y:S01]  /*3860*/  FFMA.FTZ R135, R27, UR4, -R26.reuse ;  /* 0x000000041b877c23 */ /* 0x100fe2000801081a */
[--C-:B------:R-:W-:Y:S01]  /*3870*/  FFMA.FTZ R134, R25, UR4, -R26.reuse ;  /* 0x0000000419867c23 */ /* 0x100fe2000801081a */
[----:B------:R-:W-:Y:S01]  /*3880*/  MUFU.EX2 R154, R154 ;  /* 0x0000009a009a7308 */ /* 0x000fe20000000800 */
[C---:B-1----:R-:W-:Y:S01]  /*3890*/  HMMA.16816.F32 R116, R96.reuse, R112, RZ ;  /* 0x000000706074723c */ /* 0x042fe200000018ff */
[----:B--2---:R-:W-:Y:S01]  /*38a0*/  F2FP.F16.F32.PACK_AB R8, R155, R156 ;  /* 0x0000009c9b08723e */ /* 0x004fe200000000ff */
[----:B------:R-:W-:Y:S01]  /*38b0*/  FFMA.FTZ R133, R24, UR4, -R26 ;  /* 0x0000000418857c23 */ /* 0x000fe2000801081a */
[----:B------:R-:W1:Y:S01]  /*38c0*/  MUFU.EX2 R153, R153 ;  /* 0x0000009900997308 */ /* 0x000e620000000800 */
[----:B------:R-:W-:Y:S01]  /*38d0*/  LDSM.16.MT88.4 R56, [R162+0x14000] ;  /* 0x01400000a238783b */ /* 0x000fe20000004200 */
[----:B------:R-:W-:Y:S01]  /*38e0*/  FADD.FTZ R165, R168, R165 ;  /* 0x000000a5a8a57221 */ /* 0x000fe20000010000 */
[----:B------:R-:W-:Y:S01]  /*38f0*/  FADD.FTZ R163, R166, R163 ;  /* 0x000000a3a6a37221 */ /* 0x000fe20000010000 */
[----:B------:R-:W-:Y:S01]  /*3900*/  MUFU.EX2 R150, R150 ;  /* 0x0000009600967308 */ /* 0x000fe20000000800 */
[C---:B------:R-:W-:Y:S01]  /*3910*/  HMMA.16816.F32 R112, R96.reuse, R114, RZ ;  /* 0x000000726070723c */ /* 0x040fe200000018ff */
[----:B----4-:R-:W-:Y:S01]  /*3920*/  F2FP.F16.F32.PACK_AB R10, R151, R152 ;  /* 0x00000098970a723e */ /* 0x010fe200000000ff */
[----:B------:R-:W-:Y:S01]  /*3930*/  LDSM.16.MT88.4 R88, [R162+0x16800] ;  /* 0x01680000a258783b */ /* 0x000fe20000004200 */
[----:B------:R-:W2:Y:S01]  /*3940*/  MUFU.EX2 R149, R149 ;  /* 0x0000009500957308 */ /* 0x000ea20000000800 */
[----:B------:R-:W-:Y:S01]  /*3950*/  FADD.FTZ R160, R160, R165 ;  /* 0x000000a5a0a07221 */ /* 0x000fe20000010000 */
[----:B------:R-:W-:Y:S01]  /*3960*/  FADD.FTZ R158, R158, R163 ;  /* 0x000000a39e9e7221 */ /* 0x000fe20000010000 */
[----:B------:R-:W-:Y:S01]  /*3970*/  LDSM.16.MT88.4 R28, [R162+0x14800] ;  /* 0x01480000a21c783b */ /* 0x000fe20000004200 */
[----:B------:R-:W-:Y:S01]  /*3980*/  MUFU.EX2 R148, R148 ;  /* 0x0000009400947308 */ /* 0x000fe20000000800 */
[----:B---3--:R-:W-:Y:S01]  /*3990*/  HMMA.16816.F32 R44, R96, R48, RZ ;  /* 0x00000030602c723c */ /* 0x008fe200000018ff */
[----:B-1----:R-:W-:Y:S01]  /*39a0*/  F2FP.F16.F32.PACK_AB R9, R153, R154 ;  /* 0x0000009a9909723e */ /* 0x002fe200000000ff */
[----:B------:R-:W-:Y:S01]  /*39b0*/  LDSM.16.MT88.4 R24, [R161+0x14800] ;  /* 0x01480000a118783b */ /* 0x000fe20000004200 */
[----:B------:R-:W1:Y:S01]  /*39c0*/  MUFU.EX2 R147, R147 ;  /* 0x0000009300937308 */ /* 0x000e620000000800 */
[----:B------:R-:W-:Y:S01]  /*39d0*/  FADD.FTZ R159, R159, R160 ;  /* 0x000000a09f9f7221 */ /* 0x000fe20000010000 */
[----:B------:R-:W-:-:S02]  /*39e0*/  FADD.FTZ R157, R157, R158 ;  /* 0x0000009e9d9d7221 */ /* 0x000fc40000010000 */
[----:B------:R-:W-:Y:S01]  /*39f0*/  MUFU.EX2 R144, R144 ;  /* 0x0000009000907308 */ /* 0x000fe20000000800 */
[----:B------:R-:W-:Y:S01]  /*3a00*/  HMMA.16816.F32 R108, R96, R104, RZ ;  /* 0x00000068606c723c */ /* 0x000fe200000018ff */
[----:B--2---:R-:W-:Y:S01]  /*3a10*/  F2FP.F16.F32.PACK_AB R11, R149, R150 ;  /* 0x00000096950b723e */ /* 0x004fe200000000ff */
[----:B------:R-:W-:Y:S01]  /*3a20*/  FADD.FTZ R156, R156, R159 ;  /* 0x0000009f9c9c7221 */ /* 0x000fe20000010000 */
[----:B------:R-:W-:Y:S01]  /*3a30*/  MUFU.EX2 R143, R143 ;  /* 0x0000008f008f7308 */ /* 0x000fe20000000800 */
[----:B------:R-:W-:Y:S02]  /*3a40*/  FADD.FTZ R154, R154, R157 ;  /* 0x0000009d9a9a7221 */ /* 0x000fe40000010000 */
[----:B------:R-:W-:Y:S01]  /*3a50*/  FADD.FTZ R155, R155, R156 ;  /* 0x0000009c9b9b7221 */ /* 0x000fe20000010000 */
[----:B------:R-:W-:Y:S01]  /*3a60*/  MUFU.EX2 R146, R146 ;  /* 0x0000009200927308 */ /* 0x000fe20000000800 */
[C---:B-----5:R-:W-:Y:S01]  /*3a70*/  HMMA.16816.F32 R116, R8.reuse, R12, R116 ;  /* 0x0000000c0874723c */ /* 0x060fe20000001874 */
[----:B------:R-:W-:Y:S01]  /*3a80*/  FADD.FTZ R153, R153, R154 ;  /* 0x0000009a99997221 */ /* 0x000fe20000010000 */
[----:B------:R-:W-:Y:S01]  /*3a90*/  FADD.FTZ R152, R152, R155 ;  /* 0x0000009b98987221 */ /* 0x000fe20000010000 */
[----:B------:R-:W2:Y:S02]  /*3aa0*/  MUFU.EX2 R145, R145 ;  /* 0x0000009100917308 */ /* 0x000ea40000000800 */
[----:B------:R-:W-:Y:S01]  /*3ab0*/  FADD.FTZ R150, R150, R153 ;  /* 0x0000009996967221 */ /* 0x000fe20000010000 */
[----:B------:R-:W-:Y:S01]  /*3ac0*/  FADD.FTZ R151, R151, R152 ;  /* 0x0000009897977221 */ /* 0x000fe20000010000 */
[----:B------:R-:W-:Y:S01]  /*3ad0*/  MUFU.EX2 R142, R142 ;  /* 0x0000008e008e7308 */ /* 0x000fe20000000800 */
[----:B------:R-:W-:Y:S01]  /*3ae0*/  HMMA.16816.F32 R112, R8, R14, R112 ;  /* 0x0000000e0870723c */ /* 0x000fe20000001870 */
[----:B------:R-:W3:Y:S01]  /*3af0*/  LDSM.16.MT88.4 R12, [R162+0x12800] ;  /* 0x01280000a20c783b */ /* 0x000ee20000004200 */
[----:B------:R-:W-:Y:S01]  /*3b00*/  FADD.FTZ R149, R149, R150 ;  /* 0x0000009695957221 */ /* 0x000fe20000010000 */
        /* <DEDUP_REMOVED lines=155> */
[----:B------:R-:W-:Y:S01]  /*44c0*/  IMAD.SHL.U32 R5, R34, 0x20, RZ ;  /* 0x0000002022057824 */ /* 0x000fe200078e00ff */
[C---:B------:R-:W-:Y:S01]  /*44d0*/  LOP3.LUT R4, R33.reuse, 0x200, RZ, 0xc0, !PT ;  /* 0x0000020021047812 */ /* 0x040fe200078ec0ff */
[----:B------:R-:W1:Y:S01]  /*44e0*/  LDCU.64 UR6, c[0x0][0x3c0] ;  /* 0x00007800ff0677ac */ /* 0x000e620008000a00 */
[----:B------:R-:W-:Y:S01]  /*44f0*/  LOP3.LUT R35, R132, 0x38, R35, 0xf8, !PT ;  /* 0x0000003884237812 */ /* 0x000fe200078ef823 */
[----:B------:R-:W-:Y:S01]  /*4500*/  IMAD.MOV.U32 R135, RZ, RZ, R0 ;  /* 0x000000ffff877224 */ /* 0x000fe200078e0000 */
[----:B------:R-:W-:Y:S01]  /*4510*/  SHF.R.U32.HI R138, RZ, 0x1, R34 ;  /* 0x00000001ff8a7819 */ /* 0x000fe20000011622 */
[----:B------:R-:W-:Y:S01]  /*4520*/  IMAD.MOV.U32 R161, RZ, RZ, 0x20 ;  /* 0x00000020ffa17424 */ /* 0x000fe200078e00ff */
[----:B------:R-:W-:Y:S01]  /*4530*/  LOP3.LUT R5, R4, 0x7c00, R5, 0xf8, !PT ;  /* 0x00007c0004057812 */ /* 0x000fe200078ef805 */
[----:B------:R-:W-:Y:S01]  /*4540*/  IMAD.MOV.U32 R137, RZ, RZ, R2 ;  /* 0x000000ffff897224 */ /* 0x000fe200078e0002 */
[----:B------:R-:W-:Y:S01]  /*4550*/  LOP3.LUT R163, R33, 0x400, RZ, 0xc0, !PT ;  /* 0x0000040021a37812 */ /* 0x000fe200078ec0ff */
[----:B------:R-:W2:Y:S01]  /*4560*/  LDCU UR9, c[0x0][0x50c] ;  /* 0x0000a180ff0977ac */ /* 0x000ea20008000800 */
[----:B------:R-:W-:-:S02]  /*4570*/  LOP3.LUT R4, R35, 0x8, R34, 0x78, !PT ;  /* 0x0000000823047812 */ /* 0x000fc400078e7822 */
[----:B------:R-:W-:Y:S01]  /*4580*/  LOP3.LUT R138, R35, 0x8, R138, 0x78, !PT ;  /* 0x00000008238a7812 */ /* 0x000fe200078e788a */
[----:B------:R-:W3:Y:S01]  /*4590*/  LDCU UR4, c[0x0][0x45c] ;  /* 0x00008b80ff0477ac */ /* 0x000ee20008000800 */
[----:B------:R-:W-:Y:S01]  /*45a0*/  SEL R161, R161, 0xffffffe0, !P0 ;  /* 0xffffffe0a1a17807 */ /* 0x000fe20004000000 */
[----:B------:R-:W-:Y:S01]  /*45b0*/  IMAD R163, R4, 0x2, R163 ;  /* 0x0000000204a37824 */ /* 0x000fe200078e02a3 */
[----:B------:R-:W-:Y:S02]  /*45c0*/  LOP3.LUT R168, R5, R138, RZ, 0xfc, !PT ;  /* 0x0000008a05a87212 */ /* 0x000fe400078efcff */
[----:B------:R-:W-:Y:S01]  /*45d0*/  LOP3.LUT R138, R138, 0x200, R33, 0xf8, !PT ;  /* 0x000002008a8a7812 */ /* 0x000fe200078ef821 */
[----:B------:R-:W-:Y:S01]  /*45e0*/  VIADD R0, R163, UR5 ;  /* 0x00000005a3007c36 */ /* 0x000fe20008000000 */
[----:B------:R-:W-:Y:S01]  /*45f0*/  LEA R168, R168, UR5, 0x1 ;  /* 0x00000005a8a87c11 */ /* 0x000fe2000f8e08ff */
[----:B-1----:R-:W-:Y:S01]  /*4600*/  USHF.L.U64.HI UR8, UR6, 0x5, UR7 ;  /* 0x0000000506087899 */ /* 0x002fe20008010207 */
[----:B------:R-:W-:Y:S01]  /*4610*/  LEA R138, R138, UR5, 0x1 ;  /* 0x000000058a8a7c11 */ /* 0x000fe2000f8e08ff */
[C---:B------:R-:W-:Y:S01]  /*4620*/  IMAD.IADD R139, R0.reuse, 0x1, R161 ;  /* 0x00000001008b7824 */ /* 0x040fe200078e02a1 */
[----:B------:R-:W-:Y:S01]  /*4630*/  IADD3 R162, PT, PT, R0, R3, RZ ;  /* 0x0000000300a27210 */ /* 0x000fe20007ffe0ff */
[--C-:B------:R-:W-:Y:S01]  /*4640*/  IMAD.IADD R166, R3, 0x1, R168.reuse ;  /* 0x0000000103a67824 */ /* 0x100fe200078e02a8 */
[----:B------:R-:W-:Y:S01]  /*4650*/  LEA.HI.SX32 R175, R32, 0xfffffffe, 0x1a ;  /* 0xfffffffe20af7811 */ /* 0x000fe200078fd2ff */
[C---:B------:R-:W-:Y:S01]  /*4660*/  IMAD.IADD R164, R161.reuse, 0x1, R168 ;  /* 0x00000001a1a47824 */ /* 0x040fe200078e02a8 */
[C---:B------:R-:W-:Y:S01]  /*4670*/  IADD3 R176, PT, PT, R138.reuse, 0x12040, RZ ;  /* 0x000120408ab07810 */ /* 0x040fe20007ffe0ff */
[----:B------:R-:W-:Y:S01]  /*4680*/  VIADD R177, R138, 0x12000 ;  /* 0x000120008ab17836 */ /* 0x000fe20000000000 */
[----:B------:R-:W-:Y:S01]  /*4690*/  USHF.L.U32 UR10, UR6, 0x5, URZ ;  /* 0x00000005060a7899 */ /* 0x000fe200080006ff */
[C---:B------:R-:W-:Y:S01]  /*46a0*/  IMAD.IADD R136, R161.reuse, 0x1, R138 ;  /* 0x00000001a1887824 */ /* 0x040fe200078e028a */
[----:B------:R-:W1:Y:S01]  /*46b0*/  LDCU.64 UR6, c[0x0][0x3c0] ;  /* 0x00007800ff0677ac */ /* 0x000e620008000a00 */
[----:B------:R-:W-:-:S02]  /*46c0*/  IMAD.IADD R160, R161, 0x1, R162 ;  /* 0x00000001a1a07824 */ /* 0x000fc400078e02a2 */
[----:B------:R-:W-:Y:S01]  /*46d0*/  IMAD.IADD R165, R161, 0x1, R166 ;  /* 0x00000001a1a57824 */ /* 0x000fe200078e02a6 */
[----:B--23--:R-:W-:Y:S06]  /*46e0*/  BRA `(.L_x_59) ;  /* 0x00000000005c7947 */ /* 0x00cfec0003800000 */
.L_x_61:
[----:B------:R-:W2:Y:S01]  /*46f0*/  LDC.64 R2, c[0x0][0x3b8] ;  /* 0x0000ee00ff027b82 */ /* 0x000ea20000000a00 */
[----:B------:R-:W-:Y:S04]  /*4700*/  VIADD R5, R175, 0xffffffff ;  /* 0xffffffffaf057836 */ /* 0x000fe80000000000 */
[C---:B--2---:R-:W-:Y:S04]  /*4710*/  IMAD.WIDE.U32 R6, R5.reuse, R2, RZ ;  /* 0x0000000205067225 */ /* 0x044fe800078e00ff */
        /* <DEDUP_REMOVED lines=20> */
.L_x_59:
        /* <DEDUP_REMOVED lines=14> */
[----:B------:R-:W-:Y:S06]  /*4940*/  LDGSTS.E.BYPASS.LTC128B.128 [R174+0x12000], desc[UR16][R184.64] ;  /* 0x12000000b8ae7fae */ /* 0x000fec000b981a10 */
[----:B------:R-:W-:Y:S06]  /*4950*/  LDGSTS.E.BYPASS.LTC128B.128 [R174+0x14000], desc[UR16][R184.64+0x80] ;  /* 0x14000080b8ae7fae */ /* 0x000fec000b981a10 */
[----:B------:R1:W-:Y:S06]  /*4960*/  LDGSTS.E.BYPASS.LTC128B.128 [R174+0x16000], desc[UR16][R184.64+0x100] ;  /* 0x16000100b8ae7fae */ /* 0x0003ec000b981a10 */
[----:B------:R-:W-:Y:S06]  /*4970*/  LDGSTS.E.BYPASS.LTC128B.128 [R174+0x13000], desc[UR16][R182.64] ;  /* 0x13000000b6ae7fae */ /* 0x000fec000b981a10 */
[----:B------:R-:W-:Y:S06]  /*4980*/  LDGSTS.E.BYPASS.LTC128B.128 [R174+0x15000], desc[UR16][R182.64+0x80] ;  /* 0x15000080b6ae7fae */ /* 0x000fec000b981a10 */
[----:B------:R2:W-:Y:S06]  /*4990*/  LDGSTS.E.BYPASS.LTC128B.128 [R174+0x17000], desc[UR16][R182.64+0x100] ;  /* 0x17000100b6ae7fae */ /* 0x0005ec000b981a10 */
[----:B------:R-:W-:Y:S06]  /*49a0*/  LDSM.16.M88.4 R140, [R168] ;  /* 0x00000000a88c783b */ /* 0x000fec0000000200 */
[----:B------:R-:W3:Y:S06]  /*49b0*/  LDSM.16.M88.4 R144, [R163+UR5+0xc000] ;  /* 0x00c00005a390783b */ /* 0x000eec0008000200 */
[----:B------:R-:W4:Y:S06]  /*49c0*/  LDSM.16.M88.4 R148, [R163+UR5+0xc800] ;  /* 0x00c80005a394783b */ /* 0x000f2c0008000200 */
[----:B------:R-:W5:Y:S06]  /*49d0*/  LDSM.16.M88.4 R152, [R163+UR5+0xd000] ;  /* 0x00d00005a398783b */ /* 0x000f6c0008000200 */
[----:B------:R-:W0:Y:S06]  /*49e0*/  LDGDEPBAR ;  /* 0x00000000000079af */ /* 0x000e2c0000000000 */
[----:B------:R-:W1:Y:S01]  /*49f0*/  LDSM.16.M88.4 R156, [R163+UR5+0xd800] ;  /* 0x00d80005a39c783b */ /* 0x000e620008000200 */
[C---:B---3--:R-:W-:Y:S08]  /*4a00*/  HMMA.16816.F32 R4, R140.reuse, R144, RZ ;  /* 0x000000908c04723c */ /* 0x048ff000000018ff */
[C---:B------:R-:W-:Y:S01]  /*4a10*/  HMMA.16816.F32 R8, R140.reuse, R146, RZ ;  /* 0x000000928c08723c */ /* 0x040fe200000018ff */
[----:B------:R-:W-:Y:S07]  /*4a20*/  LDSM.16.M88.4 R144, [R164] ;  /* 0x00000000a490783b */ /* 0x000fee0000000200 */
[C---:B----4-:R-:W-:Y:S08]  /*4a30*/  HMMA.16816.F32 R12, R140.reuse, R148, RZ ;  /* 0x000000948c0c723c */ /* 0x050ff000000018ff */
[C---:B------:R-:W-:Y:S08]  /*4a40*/  HMMA.16816.F32 R16, R140.reuse, R150, RZ ;  /* 0x000000968c10723c */ /* 0x040ff000000018ff */
[C---:B-----5:R-:W-:Y:S08]  /*4a50*/  HMMA.16816.F32 R20, R140.reuse, R152, RZ ;  /* 0x000000988c14723c */ /* 0x060ff000000018ff */
[C---:B------:R-:W-:Y:S08]  /*4a60*/  HMMA.16816.F32 R24, R140.reuse, R154, RZ ;  /* 0x0000009a8c18723c */ /* 0x040ff000000018ff */
[C---:B-1----:R-:W-:Y:S08]  /*4a70*/  HMMA.16816.F32 R28, R140.reuse, R156, RZ ;  /* 0x0000009c8c1c723c */ /* 0x042ff000000018ff */
[----:B------:R-:W-:Y:S01]  /*4a80*/  HMMA.16816.F32 R32, R140, R158, RZ ;  /* 0x0000009e8c20723c */ /* 0x000fe200000018ff */
[----:B------:R-:W1:Y:S07]  /*4a90*/  LDSM.16.M88.4 R140, [R139+0xc000] ;  /* 0x00c000008b8c783b */ /* 0x000e6e0000000200 */
[C---:B-1----:R-:W-:Y:S08]  /*4aa0*/  HMMA.16816.F32 R4, R144.reuse, R140, R4 ;  /* 0x0000008c9004723c */ /* 0x042ff00000001804 */
[C---:B------:R-:W-:Y:S01]  /*4ab0*/  HMMA.16816.F32 R8, R144.reuse, R142, R8 ;  /* 0x0000008e9008723c */ /* 0x040fe20000001808 */
        /* <DEDUP_REMOVED lines=8> */
[----:B------:R-:W-:Y:S01]  /*4b40*/  HMMA.16816.F32 R32, R144, R142, R32 ;  /* 0x0000008e9020723c */ /* 0x000fe20000001820 */
[----:B------:R-:W-:Y:S06]  /*4b50*/  LDSM.16.M88.4 R140, [R166] ;  /* 0x00000000a68c783b */ /* 0x000fec0000000200 */
[----:B------:R-:W1:Y:S02]  /*4b60*/  LDSM.16.M88.4 R144, [R162+0xc000] ;  /* 0x00c00000a290783b */ /* 0x000e640000000200 */
        /* <DEDUP_REMOVED lines=24> */
[----:B------:R-:W-:Y:S06]  /*4cf0*/  LDSM.16.M88.4 R140, [R168+0x4000] ;  /* 0x00400000a88c783b */ /* 0x000fec0000000200 */
[----:B------:R-:W1:Y:S02]  /*4d00*/  LDSM.16.M88.4 R144, [R163+UR5+0xe000] ;  /* 0x00e00005a390783b */ /* 0x000e640008000200 */
[C---:B-1----:R-:W-:Y:S08]  /*4d10*/  HMMA.16816.F32 R4, R140.reuse, R144, R4 ;  /* 0x000000908c04723c */ /* 0x042ff00000001804 */
[C---:B------:R-:W-:Y:S01]  /*4d20*/  HMMA.16816.F32 R8, R140.reuse, R146, R8 ;  /* 0x000000928c08723c */ /* 0x040fe20000001808 */
[----:B------:R-:W1:Y:S07]  /*4d30*/  LDSM.16.M88.4 R144, [R163+UR5+0xe800] ;  /* 0x00e80005a390783b */ /* 0x000e6e0008000200 */
[C---:B-1----:R-:W-:Y:S08]  /*4d40*/  HMMA.16816.F32 R12, R140.reuse, R144, R12 ;  /* 0x000000908c0c723c */ /* 0x042ff0000000180c */
[C---:B------:R-:W-:Y:S01]  /*4d50*/  HMMA.16816.F32 R16, R140.reuse, R146, R16 ;  /* 0x000000928c10723c */ /* 0x040fe20000001810 */
[----:B------:R-:W1:Y:S07]  /*4d60*/  LDSM.16.M88.4 R144, [R163+UR5+0xf000] ;  /* 0x00f00005a390783b */ /* 0x000e6e0008000200 */
[C---:B-1----:R-:W-:Y:S08]  /*4d70*/  HMMA.16816.F32 R20, R140.reuse, R144, R20 ;  /* 0x000000908c14723c */ /* 0x042ff00000001814 */
[C---:B------:R-:W-:Y:S01]  /*4d80*/  HMMA.16816.F32 R24, R140.reuse, R146, R24 ;  /* 0x000000928c18723c */ /* 0x040fe20000001818 */
[----:B------:R-:W1:Y:S07]  /*4d90*/  LDSM.16.M88.4 R144, [R163+UR5+0xf800] ;  /* 0x00f80005a390783b */ /* 0x000e6e0008000200 */
[C---:B-1----:R-:W-:Y:S08]  /*4da0*/  HMMA.16816.F32 R28, R140.reuse, R144, R28 ;  /* 0x000000908c1c723c */ /* 0x042ff0000000181c */
[----:B------:R-:W-:Y:S01]  /*4db0*/  HMMA.16816.F32 R32, R140, R146, R32 ;  /* 0x000000928c20723c */ /* 0x000fe20000001820 */
[----:B------:R-:W-:Y:S06]  /*4dc0*/  LDSM.16.M88.4 R140, [R164+0x4000] ;  /* 0x00400000a48c783b */ /* 0x000fec0000000200 */
        /* <DEDUP_REMOVED lines=81> */
[----:B------:R-:W1:Y:S10]  /*52e0*/  LDSM.16.M88.4 R144, [R160+0x10800] ;  /* 0x01080000a090783b */ /* 0x000e740000000200 */
[----:B------:R-:W-:Y:S01]  /*52f0*/  FMUL.FTZ R231, R4, UR9 ;  /* 0x0000000904e77c20 */ /* 0x000fe20008410000 */
[----:B------:R-:W-:Y:S01]  /*5300*/  FMUL.FTZ R219, R5, UR9 ;  /* 0x0000000905db7c20 */ /* 0x000fe20008410000 */
[----:B------:R-:W-:Y:S01]  /*5310*/  FMUL.FTZ R217, R6, UR9 ;  /* 0x0000000906d97c20 */ /* 0x000fe20008410000 */
[----:B------:R-:W-:Y:S03]  /*5320*/  FMUL.FTZ R221, R7, UR9 ;  /* 0x0000000907dd7c20 */ /* 0x000fe60008410000 */
[----:B------:R-:W3:Y:S02]  /*5330*/  MUFU.TANH R231, R231 ;  /* 0x000000e700e77308 */ /* 0x000ee40000002400 */
[----:B------:R-:W-:Y:S01]  /*5340*/  FMUL.FTZ R229, R8, UR9 ;  /* 0x0000000908e57c20 */ /* 0x000fe20008410000 */
[----:B------:R-:W-:Y:S01]  /*5350*/  FMUL.FTZ R227, R9, UR9 ;  /* 0x0000000909e37c20 */ /* 0x000fe20008410000 */
[----:B------:R-:W-:Y:S01]  /*5360*/  FMUL.FTZ R225, R10, UR9 ;  /* 0x000000090ae17c20 */ /* 0x000fe20008410000 */
[----:B------:R-:W-:Y:S05]  /*5370*/  FMUL.FTZ R223, R11, UR9 ;  /* 0x000000090bdf7c20 */ /* 0x000fea0008410000 */
[----:B------:R-:W4:Y:S10]  /*5380*/  MUFU.TANH R219, R219 ;  /* 0x000000db00db7308 */ /* 0x000f340000002400 */
[----:B------:R-:W2:Y:S10]  /*5390*/  MUFU.TANH R217, R217 ;  /* 0x000000d900d97308 */ /* 0x000eb40000002400 */
[----:B------:R-:W2:Y:S01]  /*53a0*/  MUFU.TANH R221, R221 ;  /* 0x000000dd00dd7308 */ /* 0x000ea20000002400 */
[C---:B-1----:R-:W-:Y:S09]  /*53b0*/  HMMA.16816.F32 R12, R140.reuse, R144, R12 ;  /* 0x000000908c0c723c */ /* 0x042ff2000000180c */
[----:B------:R-:W1:Y:S01]  /*53c0*/  MUFU.TANH R229, R229 ;  /* 0x000000e500e57308 */ /* 0x000e620000002400 */
[C---:B------:R-:W-:Y:S01]  /*53d0*/  HMMA.16816.F32 R16, R140.reuse, R146, R16 ;  /* 0x000000928c10723c */ /* 0x040fe20000001810 */
[----:B------:R-:W5:Y:S08]  /*53e0*/  LDSM.16.M88.4 R144, [R160+0x11000] ;  /* 0x01100000a090783b */ /* 0x000f700000000200 */
[----:B------:R-:W1:Y:S01]  /*53f0*/  MUFU.TANH R227, R227 ;  /* 0x000000e300e37308 */ /* 0x000e620000002400 */
[----:B------:R-:W-:Y:S01]  /*5400*/  FMUL.FTZ R207, R12, UR9 ;  /* 0x000000090ccf7c20 */ /* 0x000fe20008410000 */
[----:B------:R-:W-:Y:S01]  /*5410*/  FMUL.FTZ R201, R13, UR9 ;  /* 0x000000090dc97c20 */ /* 0x000fe20008410000 */
[----:B------:R-:W-:Y:S01]  /*5420*/  FMUL.FTZ R203, R14, UR9 ;  /* 0x000000090ecb7c20 */ /* 0x000fe20008410000 */
[----:B------:R-:W-:Y:S06]  /*5430*/  FMUL.FTZ R205, R15, UR9 ;  /* 0x000000090fcd7c20 */ /* 0x000fec0008410000 */
[----:B------:R-:W1:Y:S01]  /*5440*/  MUFU.TANH R225, R225 ;  /* 0x000000e100e17308 */ /* 0x000e620000002400 */
[----:B------:R-:W-:Y:S01]  /*5450*/  FMUL.FTZ R209, R16, UR9 ;  /* 0x0000000910d17c20 */ /* 0x000fe20008410000 */
[----:B------:R-:W-:Y:S01]  /*5460*/  FMUL.FTZ R211, R17, UR9 ;  /* 0x0000000911d37c20 */ /* 0x000fe20008410000 */
[----:B------:R-:W-:Y:S01]  /*5470*/  FMUL.FTZ R215, R18, UR9 ;  /* 0x0000000912d77c20 */ /* 0x000fe20008410000 */
[----:B------:R-:W-:Y:S06]  /*5480*/  FMUL.FTZ R213, R19, UR9 ;  /* 0x0000000913d57c20 */ /* 0x000fec0008410000 */
[----:B------:R-:W1:Y:S10]  /*5490*/  MUFU.TANH R223, R223 ;  /* 0x000000df00df7308 */ /* 0x000e740000002400 */
[----:B------:R-:W1:Y:S10]  /*54a0*/  MUFU.TANH R207, R207 ;  /* 0x000000cf00cf7308 */ /* 0x000e740000002400 */
[----:B------:R-:W1:Y:S01]  /*54b0*/  MUFU.TANH R201, R201 ;  /* 0x000000c900c97308 */ /* 0x000e620000002400 */
[C---:B-----5:R-:W-:Y:S09]  /*54c0*/  HMMA.16816.F32 R20, R140.reuse, R144, R20 ;  /* 0x000000908c14723c */ /* 0x060ff20000001814 */
[----:B------:R-:W1:Y:S01]  /*54d0*/  MUFU.TANH R203, R203 ;  /* 0x000000cb00cb7308 */ /* 0x000e620000002400 */
[C---:B------:R-:W-:Y:S01]  /*54e0*/  HMMA.16816.F32 R24, R140.reuse, R146, R24 ;  /* 0x000000928c18723c */ /* 0x040fe20000001818 */
[----:B------:R-:W5:Y:S01]  /*54f0*/  LDSM.16.M88.4 R144, [R160+0x11800] ;  /* 0x01180000a090783b */ /* 0x000f620000000200 */
[----:B------:R-:W-:Y:S07]  /*5500*/  DEPBAR.LE SB0, 0x0 ;  /* 0x000080000000791a */ /* 0x000fee0000000000 */
[----:B------:R-:W1:Y:S01]  /*5510*/  MUFU.TANH R205, R205 ;  /* 0x000000cd00cd7308 */ /* 0x000e620000002400 */
[----:B------:R-:W-:Y:S01]  /*5520*/  BAR.SYNC.DEFER_BLOCKING 0x0 ;  /* 0x0000000000007b1d */ /* 0x000fe20000010000 */
        /* <DEDUP_REMOVED lines=8> */
[----:B------:R-:W1:Y:S01]  /*55b0*/  MUFU.TANH R211, R211 ;  /* 0x000000d300d37308 */ /* 0x000e620000002400 */
[----:B------:R-:W-:Y:S09]  /*55c0*/  FMUL.FTZ R199, R27, UR9 ;  /* 0x000000091bc77c20 */ /* 0x000ff20008410000 */
[----:B------:R-:W1:Y:S10]  /*55d0*/  MUFU.TANH R215, R215 ;  /* 0x000000d700d77308 */ /* 0x000e740000002400 */
[----:B------:R-:W1:Y:S01]  /*55e0*/  MUFU.TANH R213, R213 ;  /* 0x000000d500d57308 */ /* 0x000e620000002400 */
[C---:B-----5:R-:W-:Y:S09]  /*55f0*/  HMMA.16816.F32 R28, R140.reuse, R144, R28 ;  /* 0x000000908c1c723c */ /* 0x060ff2000000181c */
[----:B------:R-:W1:Y:S01]  /*5600*/  MUFU.TANH R191, R191 ;  /* 0x000000bf00bf7308 */ /* 0x000e620000002400 */
[----:B------:R-:W-:Y:S09]  /*5610*/  HMMA.16816.F32 R32, R140, R146, R32 ;  /* 0x000000928c20723c */ /* 0x000ff20000001820 */
[----:B------:R-:W1:Y:S01]  /*5620*/  MUFU.TANH R193, R193 ;  /* 0x000000c100c17308 */ /* 0x000e620000002400 */
[----:B------:R-:W-:Y:S01]  /*5630*/  FMUL.FTZ R178, R28, UR9 ;  /* 0x000000091cb27c20 */ /* 0x000fe20008410000 */
[----:B--2---:R-:W-:Y:S08]  /*5640*/  FMUL.FTZ R183, R29, UR9 ;  /* 0x000000091db77c20 */ /* 0x004ff00008410000 */
[----:B------:R-:W2:Y:S01]  /*5650*/  MUFU.TANH R185, R185 ;  /* 0x000000b900b97308 */ /* 0x000ea20000002400 */
[----:B------:R-:W-:Y:S01]  /*5660*/  FMUL.FTZ R134, R30, UR9 ;  /* 0x000000091e867c20 */ /* 0x000fe20008410000 */
[----:B------:R-:W-:Y:S01]  /*5670*/  FMUL.FTZ R180, R32, UR9 ;  /* 0x0000000920b47c20 */ /* 0x000fe20008410000 */
[----:B------:R-:W-:Y:S07]  /*5680*/  FMUL.FTZ R182, R33, UR9 ;  /* 0x0000000921b67c20 */ /* 0x000fee0008410000 */
[----:B------:R-:W1:Y:S10]  /*5690*/  MUFU.TANH R187, R187 ;  /* 0x000000bb00bb7308 */ /* 0x000e740000002400 */
[----:B------:R-:W1:Y:S10]  /*56a0*/  MUFU.TANH R189, R189 ;  /* 0x000000bd00bd7308 */ /* 0x000e740000002400 */
[----:B------:R-:W1:Y:S10]  /*56b0*/  MUFU.TANH R195, R195 ;  /* 0x000000c300c37308 */ /* 0x000e740000002400 */
[----:B------:R-:W1:Y:S10]  /*56c0*/  MUFU.TANH R197, R197 ;  /* 0x000000c500c57308 */ /* 0x000e740000002400 */
[----:B------:R-:W1:Y:S10]  /*56d0*/  MUFU.TANH R199, R199 ;  /* 0x000000c700c77308 */ /* 0x000e740000002400 */
[----:B------:R-:W1:Y:S10]  /*56e0*/  MUFU.TANH R178, R178 ;  /* 0x000000b200b27308 */ /* 0x000e740000002400 */
[----:B------:R-:W1:Y:S10]  /*56f0*/  MUFU.TANH R183, R183 ;  /* 0x000000b700b77308 */ /* 0x000e740000002400 */
[----:B------:R-:W1:Y:S10]  /*5700*/  MUFU.TANH R134, R134 ;  /* 0x0000008600867308 */ /* 0x000e740000002400 */
[----:B------:R-:W1:Y:S01]  /*5710*/  MUFU.TANH R180, R180 ;  /* 0x000000b400b47308 */ /* 0x000e620000002400 */
[----:B--234-:R-:W-:Y:S05]  /*5720*/  @P0 BRA `(.L_x_61) ;  /* 0xffffffec00f00947 */ /* 0x01cfea000383ffff */
.L_x_60:
[----:B------:R-:W-:Y:S01]  /*5730*/  FMNMX3.FTZ R0, R137, R231, R219, !PT ;  /* 0x000000e789007276 */ /* 0x000fe200078100db */
[----:B------:R-:W3:Y:S01]  /*5740*/  MUFU.TANH R145, R182 ;  /* 0x000000b600917308 */ /* 0x000ee20000002400 */
[----:B------:R-:W-:Y:S01]  /*5750*/  FMUL.FTZ R31, R31, UR9 ;  /* 0x000000091f1f7c20 */ /* 0x000fe20008410000 */
[----:B--2---:R-:W-:Y:S01]  /*5760*/  FMUL.FTZ R3, R35, UR9 ;  /* 0x0000000923037c20 */ /* 0x004fe20008410000 */
[----:B-1----:R-:W-:Y:S01]  /*5770*/  FMNMX3.FTZ R0, R0, R229, R227, !PT ;  /* 0x000000e500007276 */ /* 0x002fe200078100e3 */
[----:B------:R-:W-:Y:S01]  /*5780*/  FMUL.FTZ R34, R34, UR9 ;  /* 0x0000000922227c20 */ /* 0x000fe20008410000 */
[----:B------:R-:W-:Y:S02]  /*5790*/  LDSM.16.MT88.4 R140, [R138+0x12000] ;  /* 0x012000008a8c783b */ /* 0x000fe40000004200 */
[----:B------:R-:W-:Y:S03]  /*57a0*/  FMNMX3.FTZ R2, R0, R207, R201, !PT ;  /* 0x000000cf00027276 */ /* 0x000fe600078100c9 */
[----:B------:R-:W1:Y:S01]  /*57b0*/  MUFU.TANH R133, R31 ;  /* 0x0000001f00857308 */ /* 0x000e620000002400 */
[----:B------:R-:W-:Y:S02]  /*57c0*/  FMNMX3.FTZ R0, R135, R217, R221, !PT ;  /* 0x000000d987007276 */ /* 0x000fe400078100dd */
[----:B------:R-:W-:Y:S02]  /*57d0*/  FMNMX3.FTZ R2, R2, R209, R211, !PT ;  /* 0x000000d102027276 */ /* 0x000fe400078100d3 */
[----:B------:R-:W-:Y:S02]  /*57e0*/  FMNMX3.FTZ R0, R0, R225, R223, !PT ;  /* 0x000000e100007276 */ /* 0x000fe400078100df */
[----:B------:R-:W-:Y:S03]  /*57f0*/  FMNMX3.FTZ R2, R2, R191, R193, !PT ;  /* 0x000000bf02027276 */ /* 0x000fe600078100c1 */
[----:B------:R-:W-:Y:S01]  /*5800*/  MUFU.TANH R132, R34 ;  /* 0x0000002200847308 */ /* 0x000fe20000002400 */
[----:B------:R-:W-:Y:S02]  /*5810*/  FMNMX3.FTZ R0, R0, R203, R205, !PT ;  /* 0x000000cb00007276 */ /* 0x000fe400078100cd */
[----:B------:R-:W-:Y:S02]  /*5820*/  FMNMX3.FTZ R2, R2, R189, R195, !PT ;  /* 0x000000bd02027276 */ /* 0x000fe400078100c3 */
[----:B------:R-:W-:Y:S02]  /*5830*/  FMNMX3.FTZ R0, R0, R215, R213, !PT ;  /* 0x000000d700007276 */ /* 0x000fe400078100d5 */
[----:B------:R-:W-:Y:S03]  /*5840*/  FMNMX3.FTZ R2, R2, R178, R183, !PT ;  /* 0x000000b202027276 */ /* 0x000fe600078100b7 */
[----:B------:R-:W2:Y:S01]  /*5850*/  MUFU.TANH R3, R3 ;  /* 0x0000000300037308 */ /* 0x000ea20000002400 */
[----:B------:R-:W-:Y:S04]  /*5860*/  FMNMX3.FTZ R0, R0, R185, R187, !PT ;  /* 0x000000b900007276 */ /* 0x000fe800078100bb */
[----:B------:R-:W-:Y:S02]  /*5870*/  FMNMX3.FTZ R0, R0, R197, R199, !PT ;  /* 0x000000c500007276 */ /* 0x000fe400078100c7 */
[----:B---3--:R-:W-:Y:S02]  /*5880*/  FMNMX3.FTZ R11, R2, R180, R145, !PT ;  /* 0x000000b4020b7276 */ /* 0x008fe40007810091 */
[----:B-1----:R-:W-:Y:S03]  /*5890*/  FMNMX3.FTZ R0, R0, R134, R133, !PT ;  /* 0x0000008600007276 */ /* 0x002fe60007810085 */
[----:B------:R-:W1:Y:S01]  /*58a0*/  SHFL.BFLY PT, R2, R11, 0x2, 0x1f ;  /* 0x0c401f000b027f89 */ /* 0x000e6200000e0000 */
[----:B--2---:R-:W-:Y:S07]  /*58b0*/  FMNMX3.FTZ R7, R0, R132, R3, !PT ;  /* 0x0000008400077276 */ /* 0x004fee0007810003 */
[----:B------:R-:W2:Y:S01]  /*58c0*/  SHFL.BFLY PT, R0, R7, 0x2, 0x1f ;  /* 0x0c401f0007007f89 */ /* 0x000ea200000e0000 */
[----:B-1----:R-:W-:Y:S07]  /*58d0*/  FMNMX.FTZ R9, R11, R2, !PT ;  /* 0x000000020b097209 */ /* 0x002fee0007810000 */
[----:B------:R-:W1:Y:S01]  /*58e0*/  SHFL.BFLY PT, R2, R9, 0x1, 0x1f ;  /* 0x0c201f0009027f89 */ /* 0x000e6200000e0000 */
[----:B--2---:R-:W-:Y:S07]  /*58f0*/  FMNMX.FTZ R5, R7, R0, !PT ;  /* 0x0000000007057209 */ /* 0x004fee0007810000 */
[----:B------:R-:W2:Y:S01]  /*5900*/  SHFL.BFLY PT, R0, R5, 0x1, 0x1f ;  /* 0x0c201f0005007f89 */ /* 0x000ea200000e0000 */
[----:B-1----:R-:W-:Y:S04]  /*5910*/  FMNMX.FTZ R2, R9, R2, !PT ;  /* 0x0000000209027209 */ /* 0x002fe80007810000 */
[C---:B------:R-:W-:Y:S01]  /*5920*/  FSETP.NEU.FTZ.AND P0, PT, R2.reuse, -INF , PT ;  /* 0xff8000000200780b */ /* 0x040fe20003f1d000 */
[C---:B------:R-:W-:Y:S01]  /*5930*/  FADD.FTZ R4, -R2.reuse, R137 ;  /* 0x0000008902047221 */ /* 0x040fe20000010100 */
[----:B------:R-:W-:Y:S01]  /*5940*/  FMUL.FTZ R144, R2, UR4 ;  /* 0x0000000402907c20 */ /* 0x000fe20008410000 */
[----:B------:R-:W-:Y:S02]  /*5950*/  MOV R137, R2 ;  /* 0x0000000200897202 */ /* 0x000fe40000000f00 */
[----:B------:R-:W-:Y:S01]  /*5960*/  FMUL.FTZ R6, R4, UR4 ;  /* 0x0000000404067c20 */ /* 0x000fe20008410000 */
[----:B--2---:R-:W-:Y:S02]  /*5970*/  FMNMX.FTZ R0, R5, R0, !PT ;  /* 0x0000000005007209 */ /* 0x004fe40007810000 */
[----:B------:R-:W-:Y:S03]  /*5980*/  FSEL R144, R144, RZ, P0 ;  /* 0x000000ff90907208 */ /* 0x000fe60000000000 */
[----:B------:R-:W1:Y:S01]  /*5990*/  MUFU.EX2 R6, R6 ;  /* 0x0000000600067308 */ /* 0x000e620000000800 */
[C---:B------:R-:W-:Y:S01]  /*59a0*/  FMUL.FTZ R10, R0.reuse, UR4 ;  /* 0x00000004000a7c20 */ /* 0x040fe20008410000 */
[C---:B------:R-:W-:Y:S01]  /*59b0*/  FSETP.NEU.FTZ.AND P0, PT, R0.reuse, -INF , PT ;  /* 0xff8000000000780b */ /* 0x040fe20003f1d000 */
[----:B------:R-:W-:Y:S01]  /*59c0*/  FADD.FTZ R7, -R0, R135 ;  /* 0x0000008700077221 */ /* 0x000fe20000010100 */
[--C-:B------:R-:W-:Y:S01]  /*59d0*/  FFMA.FTZ R11, R231, UR4, -R144.reuse ;  /* 0x00000004e70b7c23 */ /* 0x100fe20008010890 */
[--C-:B------:R-:W-:Y:S01]  /*59e0*/  FFMA.FTZ R148, R219, UR4, -R144.reuse ;  /* 0x00000004db947c23 */ /* 0x100fe20008010890 */
[--C-:B------:R-:W-:Y:S01]  /*59f0*/  FFMA.FTZ R146, R229, UR4, -R144.reuse ;  /* 0x00000004e5927c23 */ /* 0x100fe20008010890 */
[----:B------:R-:W-:Y:S01]  /*5a00*/  FMUL.FTZ R7, R7, UR4 ;  /* 0x0000000407077c20 */ /* 0x000fe20008410000 */
[--C-:B------:R-:W-:Y:S01]  /*5a10*/  FFMA.FTZ R158, R178, UR4, -R144.reuse ;  /* 0x00000004b29e7c23 */ /* 0x100fe20008010890 */
[--C-:B------:R-:W-:Y:S01]  /*5a20*/  FFMA.FTZ R150, R193, UR4, -R144.reuse ;  /* 0x00000004c1967c23 */ /* 0x100fe20008010890 */
[----:B------:R-:W2:Y:S01]  /*5a30*/  MUFU.EX2 R11, R11 ;  /* 0x0000000b000b7308 */ /* 0x000ea20000000800 */
[--C-:B------:R-:W-:Y:S01]  /*5a40*/  FFMA.FTZ R149, R195, UR4, -R144.reuse ;  /* 0x00000004c3957c23 */ /* 0x100fe20008010890 */
[--C-:B------:R-:W-:Y:S01]  /*5a50*/  FFMA.FTZ R153, R183, UR4, -R144.reuse ;  /* 0x00000004b7997c23 */ /* 0x100fe20008010890 */
[----:B------:R-:W-:Y:S01]  /*5a60*/  FFMA.FTZ R180, R180, UR4, -R144 ;  /* 0x00000004b4b47c23 */ /* 0x000fe20008010890 */
[----:B-1----:R-:W-:Y:S01]  /*5a70*/  FMUL.FTZ R12, R6, R116 ;  /* 0x00000074060c7220 */ /* 0x002fe20000410000 */
[----:B------:R-:W-:Y:S01]  /*5a80*/  FSEL R116, R10, RZ, P0 ;  /* 0x000000ff0a747208 */ /* 0x000fe20000000000 */
[C---:B------:R-:W-:Y:S01]  /*5a90*/  FMUL.FTZ R13, R6.reuse, R117 ;  /* 0x00000075060d7220 */ /* 0x040fe20000410000 */
[C---:B------:R-:W-:Y:S01]  /*5aa0*/  FMUL.FTZ R20, R6.reuse, R108 ;  /* 0x0000006c06147220 */ /* 0x040fe20000410000 */
[C---:B------:R-:W-:Y:S01]  /*5ab0*/  FMUL.FTZ R32, R6.reuse, R128 ;  /* 0x0000008006207220 */ /* 0x040fe20000410000 */
[C---:B------:R-:W-:Y:S01]  /*5ac0*/  FMUL.FTZ R33, R6.reuse, R129 ;  /* 0x0000008106217220 */ /* 0x040fe20000410000 */
[C---:B------:R-:W-:Y:S01]  /*5ad0*/  FMUL.FTZ R28, R6.reuse, R100 ;  /* 0x00000064061c7220 */ /* 0x040fe20000410000 */
[----:B------:R-:W-:Y:S01]  /*5ae0*/  FFMA.FTZ R108, R221, UR4, -R116 ;  /* 0x00000004dd6c7c23 */ /* 0x000fe20008010874 */
[----:B------:R-:W-:Y:S01]  /*5af0*/  FFMA.FTZ R129, R227, UR4, -R144 ;  /* 0x00000004e3817c23 */ /* 0x000fe20008010890 */
[--C-:B------:R-:W-:Y:S01]  /*5b00*/  FFMA.FTZ R128, R225, UR4, -R116.reuse ;  /* 0x00000004e1807c23 */ /* 0x100fe20008010874 */
[--C-:B------:R-:W-:Y:S01]  /*5b10*/  FFMA.FTZ R23, R217, UR4, -R116.reuse ;  /* 0x00000004d9177c23 */ /* 0x100fe20008010874 */
[----:B------:R-:W-:Y:S01]  /*5b20*/  FFMA.FTZ R117, R223, UR4, -R116 ;  /* 0x00000004df757c23 */ /* 0x000fe20008010874 */
[----:B------:R-:W1:Y:S01]  /*5b30*/  MUFU.EX2 R148, R148 ;  /* 0x0000009400947308 */ /* 0x000e620000000800 */
[C---:B------:R-:W-:Y:S01]  /*5b40*/  FMUL.FTZ R4, R6.reuse, R124 ;  /* 0x0000007c06047220 */ /* 0x040fe20000410000 */
[C---:B--2---:R-:W-:Y:S01]  /*5b50*/  FFMA.FTZ R181, R6.reuse, R181, R11 ;  /* 0x000000b506b57223 */ /* 0x044fe2000001000b */
[C---:B------:R-:W-:Y:S07]  /*5b60*/  FMUL.FTZ R8, R6.reuse, R120 ;  /* 0x0000007806087220 */ /* 0x040fee0000410000 */
[----:B------:R-:W2:Y:S01]  /*5b70*/  MUFU.EX2 R100, R7 ;  /* 0x0000000700647308 */ /* 0x000ea20000000800 */
[C---:B------:R-:W-:Y:S01]  /*5b80*/  FMUL.FTZ R9, R6.reuse, R121 ;  /* 0x0000007906097220 */ /* 0x040fe20000410000 */
[C---:B------:R-:W-:Y:S01]  /*5b90*/  FMUL.FTZ R16, R6.reuse, R112 ;  /* 0x0000007006107220 */ /* 0x040fe20000410000 */
[C---:B------:R-:W-:Y:S07]  /*5ba0*/  FMUL.FTZ R17, R6.reuse, R113 ;  /* 0x0000007106117220 */ /* 0x040fee0000410000 */
[----:B------:R-:W-:Y:S01]  /*5bb0*/  MUFU.EX2 R108, R108 ;  /* 0x0000006c006c7308 */ /* 0x000fe20000000800 */
[C---:B------:R-:W-:Y:S01]  /*5bc0*/  FMUL.FTZ R21, R6.reuse, R109 ;  /* 0x0000006d06157220 */ /* 0x040fe20000410000 */
[C---:B------:R-:W-:Y:S01]  /*5bd0*/  FMUL.FTZ R24, R6.reuse, R104 ;  /* 0x0000006806187220 */ /* 0x040fe20000410000 */
[C---:B------:R-:W-:Y:S07]  /*5be0*/  FMUL.FTZ R25, R6.reuse, R105 ;  /* 0x0000006906197220 */ /* 0x040fee0000410000 */
[----:B------:R-:W-:Y:S01]  /*5bf0*/  MUFU.EX2 R129, R129 ;  /* 0x0000008100817308 */ /* 0x000fe20000000800 */
[----:B------:R-:W-:Y:S01]  /*5c00*/  FMUL.FTZ R29, R6, R101 ;  /* 0x00000065061d7220 */ /* 0x000fe20000410000 */
[----:B-1----:R-:W-:Y:S01]  /*5c10*/  F2FP.F16.F32.PACK_AB R124, R148, R11 ;  /* 0x0000000b947c723e */ /* 0x002fe200000000ff */
[C---:B------:R-:W-:Y:S07]  /*5c20*/  FMUL.FTZ R5, R6.reuse, R125 ;  /* 0x0000007d06057220 */ /* 0x040fee0000410000 */
[----:B------:R-:W-:Y:S01]  /*5c30*/  MUFU.EX2 R128, R128 ;  /* 0x0000008000807308 */ /* 0x000fe20000000800 */
[----:B------:R-:W-:Y:S01]  /*5c40*/  FMUL.FTZ R36, R6, R36 ;  /* 0x0000002406247220 */ /* 0x000fe20000410000 */
[C---:B--2---:R-:W-:Y:S01]  /*5c50*/  FMUL.FTZ R10, R100.reuse, R122 ;  /* 0x0000007a640a7220 */ /* 0x044fe20000410000 */
[----:B------:R-:W-:Y:S07]  /*5c60*/  FMUL.FTZ R11, R100, R123 ;  /* 0x0000007b640b7220 */ /* 0x000fee0000410000 */
[----:B------:R-:W1:Y:S01]  /*5c70*/  MUFU.EX2 R23, R23 ;  /* 0x0000001700177308 */ /* 0x000e620000000800 */
[----:B------:R-:W2:Y:S01]  /*5c80*/  LDSM.16.MT88.4 R120, [R136+0x12000] ;  /* 0x012000008878783b */ /* 0x000ea20000004200 */
[C---:B------:R-:W-:Y:S01]  /*5c90*/  FMUL.FTZ R37, R6.reuse, R37 ;  /* 0x0000002506257220 */ /* 0x040fe20000410000 */
[C---:B------:R-:W-:Y:S07]  /*5ca0*/  FMUL.FTZ R40, R6.reuse, R40 ;  /* 0x0000002806287220 */ /* 0x040fee0000410000 */
[----:B------:R-:W3:Y:S01]  /*5cb0*/  MUFU.EX2 R146, R146 ;  /* 0x0000009200927308 */ /* 0x000ee20000000800 */
[C---:B------:R-:W-:Y:S01]  /*5cc0*/  FMUL.FTZ R41, R6.reuse, R41 ;  /* 0x0000002906297220 */ /* 0x040fe20000410000 */
[C---:B------:R-:W-:Y:S01]  /*5cd0*/  FMUL.FTZ R44, R6.reuse, R44 ;  /* 0x0000002c062c7220 */ /* 0x040fe20000410000 */
[C---:B------:R-:W-:Y:S07]  /*5ce0*/  FMUL.FTZ R45, R6.reuse, R45 ;  /* 0x0000002d062d7220 */ /* 0x040fee0000410000 */
[----:B------:R-:W4:Y:S01]  /*5cf0*/  MUFU.EX2 R117, R117 ;  /* 0x0000007500757308 */ /* 0x000f220000000800 */
        /* <DEDUP_REMOVED lines=25> */
[----:B------:R-:W-:Y:S01]  /*5e90*/  FMUL.FTZ R97, R6, R97 ;  /* 0x0000006106617220 */ /* 0x000fe20000410000 */
[C---:B------:R-:W-:Y:S01]  /*5ea0*/  FMUL.FTZ R6, R100.reuse, R126 ;  /* 0x0000007e64067220 */ /* 0x040fe20000410000 */
[----:B------:R-:W-:Y:S01]  /*5eb0*/  FMUL.FTZ R7, R100, R127 ;  /* 0x0000007f64077220 */ /* 0x000fe20000410000 */
[----:B-1----:R-:W-:Y:S01]  /*5ec0*/  F2FP.F16.F32.PACK_AB R125, R108, R23 ;  /* 0x000000176c7d723e */ /* 0x002fe200000000ff */
[C---:B------:R-:W-:Y:S01]  /*5ed0*/  FMUL.FTZ R18, R100.reuse, R114 ;  /* 0x0000007264127220 */ /* 0x040fe20000410000 */
[----:B---3--:R-:W-:Y:S01]  /*5ee0*/  F2FP.F16.F32.PACK_AB R126, R129, R146 ;  /* 0x00000092817e723e */ /* 0x008fe200000000ff */
[C---:B------:R-:W-:Y:S01]  /*5ef0*/  FMUL.FTZ R19, R100.reuse, R115 ;  /* 0x0000007364137220 */ /* 0x040fe20000410000 */
[----:B----4-:R-:W-:Y:S01]  /*5f00*/  F2FP.F16.F32.PACK_AB R127, R117, R128 ;  /* 0x00000080757f723e */ /* 0x010fe200000000ff */
[C---:B------:R-:W-:Y:S01]  /*5f10*/  FFMA.FTZ R179, R100.reuse, R179, R23 ;  /* 0x000000b364b37223 */ /* 0x040fe20000010017 */
[C---:B------:R-:W-:Y:S01]  /*5f20*/  FMUL.FTZ R14, R100.reuse, R118 ;  /* 0x00000076640e7220 */ /* 0x040fe20000410000 */
[C---:B------:R-:W-:Y:S01]  /*5f30*/  FMUL.FTZ R15, R100.reuse, R119 ;  /* 0x00000077640f7220 */ /* 0x040fe20000410000 */
[C---:B------:R-:W-:Y:S01]  /*5f40*/  FMUL.FTZ R22, R100.reuse, R110 ;  /* 0x0000006e64167220 */ /* 0x040fe20000410000 */
[C---:B------:R-:W-:Y:S01]  /*5f50*/  FMUL.FTZ R23, R100.reuse, R111 ;  /* 0x0000006f64177220 */ /* 0x040fe20000410000 */
[C---:B------:R-:W-:Y:S01]  /*5f60*/  FMUL.FTZ R26, R100.reuse, R106 ;  /* 0x0000006a641a7220 */ /* 0x040fe20000410000 */
[C---:B------:R-:W-:Y:S01]  /*5f70*/  HMMA.16816.F32 R4, R124.reuse, R140, R4 ;  /* 0x0000008c7c04723c */ /* 0x040fe20000001804 */
[----:B------:R-:W-:Y:S04]  /*5f80*/  MUFU.EX2 R150, R150 ;  /* 0x0000009600967308 */ /* 0x000fe80000000800 */
[----:B------:R-:W-:Y:S01]  /*5f90*/  MOV R140, R176 ;  /* 0x000000b0008c7202 */ /* 0x000fe20000000f00 */
[C---:B------:R-:W-:Y:S01]  /*5fa0*/  FMUL.FTZ R27, R100.reuse, R107 ;  /* 0x0000006b641b7220 */ /* 0x040fe20000410000 */
[----:B------:R-:W-:Y:S01]  /*5fb0*/  @P6 IADD3 R140, PT, PT, R177, -0x40, RZ ;  /* 0xffffffc0b18c6810 */ /* 0x000fe20007ffe0ff */
[C---:B------:R-:W-:Y:S01]  /*5fc0*/  HMMA.16816.F32 R8, R124.reuse, R142, R8 ;  /* 0x0000008e7c08723c */ /* 0x040fe20000001808 */
[----:B------:R-:W-:Y:S02]  /*5fd0*/  LDSM.16.MT88.4 R104, [R138+0x12800] ;  /* 0x012800008a68783b */ /* 0x000fe40000004200 */
[----:B------:R-:W-:Y:S01]  /*5fe0*/  MUFU.EX2 R149, R149 ;  /* 0x0000009500957308 */ /* 0x000fe20000000800 */
[----:B------:R-:W-:Y:S01]  /*5ff0*/  IADD3 R141, PT, PT, R161, R140, RZ ;  /* 0x0000008ca18d7210 */ /* 0x000fe20007ffe0ff */
[C---:B------:R-:W-:Y:S01]  /*6000*/  FMUL.FTZ R30, R100.reuse, R102 ;  /* 0x00000066641e7220 */ /* 0x040fe20000410000 */
[C---:B------:R-:W-:Y:S01]  /*6010*/  FMUL.FTZ R31, R100.reuse, R103 ;  /* 0x00000067641f7220 */ /* 0x040fe20000410000 */
[C---:B------:R-:W-:Y:S01]  /*6020*/  FMUL.FTZ R34, R100.reuse, R130 ;  /* 0x0000008264227220 */ /* 0x040fe20000410000 */
[C---:B------:R-:W-:Y:S01]  /*6030*/  FMUL.FTZ R35, R100.reuse, R131 ;  /* 0x0000008364237220 */ /* 0x040fe20000410000 */
[C---:B--2---:R-:W-:Y:S01]  /*6040*/  HMMA.16816.F32 R12, R124.reuse, R120, R12 ;  /* 0x000000787c0c723c */ /* 0x044fe2000000180c */
[----:B------:R-:W1:Y:S03]  /*6050*/  LDSM.16.MT88.4 R112, [R140] ;  /* 0x000000008c70783b */ /* 0x000e660000004200 */
[----:B------:R-:W-:Y:S01]  /*6060*/  MUFU.EX2 R158, R158 ;  /* 0x0000009e009e7308 */ /* 0x000fe20000000800 */
[C---:B------:R-:W-:Y:S01]  /*6070*/  FMUL.FTZ R38, R100.reuse, R38 ;  /* 0x0000002664267220 */ /* 0x040fe20000410000 */
[C---:B------:R-:W-:Y:S01]  /*6080*/  FMUL.FTZ R39, R100.reuse, R39 ;  /* 0x0000002764277220 */ /* 0x040fe20000410000 */
[C---:B------:R-:W-:Y:S01]  /*6090*/  FMUL.FTZ R42, R100.reuse, R42 ;  /* 0x0000002a642a7220 */ /* 0x040fe20000410000 */
[C---:B------:R-:W-:Y:S01]  /*60a0*/  FMUL.FTZ R43, R100.reuse, R43 ;  /* 0x0000002b642b7220 */ /* 0x040fe20000410000 */
[C---:B------:R-:W-:Y:S01]  /*60b0*/  FMUL.FTZ R46, R100.reuse, R46 ;  /* 0x0000002e642e7220 */ /* 0x040fe20000410000 */
[C---:B------:R-:W-:Y:S04]  /*60c0*/  HMMA.16816.F32 R16, R124.reuse, R122, R16 ;  /* 0x0000007a7c10723c */ /* 0x040fe80000001810 */
        /* <DEDUP_REMOVED lines=28> */
[----:B------:R-:W-:Y:S01]  /*6290*/  FADD.FTZ R179, R108, R179 ;  /* 0x000000b36cb37221 */ /* 0x000fe20000010000 */
[----:B------:R-:W3:Y:S01]  /*62a0*/  LDSM.16.MT88.4 R100, [R141] ;  /* 0x000000008d64783b */ /* 0x000ee20000004200 */
[----:B------:R-:W-:Y:S01]  /*62b0*/  FFMA.FTZ R121, R207, UR4, -R144 ;  /* 0x00000004cf797c23 */ /* 0x000fe20008010890 */
[C---:B-1----:R-:W-:Y:S03]  /*62c0*/  HMMA.16816.F32 R20, R124.reuse, R112, R20 ;  /* 0x000000707c14723c */ /* 0x042fe60000001814 */
[----:B------:R-:W-:Y:S01]  /*62d0*/  FADD.FTZ R120, R128, R179 ;  /* 0x000000b380787221 */ /* 0x000fe20000010000 */
[----:B------:R-:W-:Y:S01]  /*62e0*/  FFMA.FTZ R112, R205, UR4, -R116 ;  /* 0x00000004cd707c23 */ /* 0x000fe20008010874 */
[----:B------:R-:W-:Y:S01]  /*62f0*/  FFMA.FTZ R113, R209, UR4, -R144 ;  /* 0x00000004d1717c23 */ /* 0x000fe20008010890 */
[----:B------:R-:W-:Y:S01]  /*6300*/  LDSM.16.MT88.4 R108, [R136+0x13000] ;  /* 0x01300000886c783b */ /* 0x000fe20000004200 */
[----:B------:R-:W-:Y:S01]  /*6310*/  FADD.FTZ R120, R117, R120 ;  /* 0x0000007875787221 */ /* 0x000fe20000010000 */
[C---:B------:R-:W-:Y:S01]  /*6320*/  HMMA.16816.F32 R24, R124.reuse, R114, R24 ;  /* 0x000000727c18723c */ /* 0x040fe20000001818 */
[----:B------:R-:W-:Y:S02]  /*6330*/  MUFU.EX2 R121, R121 ;  /* 0x0000007900797308 */ /* 0x000fe40000000800 */
[----:B------:R-:W-:Y:S01]  /*6340*/  FFMA.FTZ R114, R201, UR4, -R144 ;  /* 0x00000004c9727c23 */ /* 0x000fe20008010890 */
[----:B------:R-:W-:Y:S07]  /*6350*/  FFMA.FTZ R115, R203, UR4, -R116 ;  /* 0x00000004cb737c23 */ /* 0x000fee0008010874 */
[----:B------:R-:W-:Y:S01]  /*6360*/  MUFU.EX2 R112, R112 ;  /* 0x0000007000707308 */ /* 0x000fe20000000800 */
[----:B------:R-:W-:Y:S01]  /*6370*/  FFMA.FTZ R118, R211, UR4, -R144 ;  /* 0x00000004d3767c23 */ /* 0x000fe20008010890 */
[--C-:B------:R-:W-:Y:S01]  /*6380*/  FFMA.FTZ R119, R215, UR4, -R116.reuse ;  /* 0x00000004d7777c23 */ /* 0x100fe20008010874 */
[--C-:B------:R-:W-:Y:S07]  /*6390*/  FFMA.FTZ R142, R213, UR4, -R116.reuse ;  /* 0x00000004d58e7c23 */ /* 0x100fee0008010874 */
[----:B------:R-:W-:Y:S01]  /*63a0*/  MUFU.EX2 R113, R113 ;  /* 0x0000007100717308 */ /* 0x000fe20000000800 */
[----:B------:R-:W-:Y:S01]  /*63b0*/  FADD.FTZ R181, R148, R181 ;  /* 0x000000b594b57221 */ /* 0x000fe20000010000 */
[--C-:B------:R-:W-:Y:S01]  /*63c0*/  FFMA.FTZ R152, R185, UR4, -R116.reuse ;  /* 0x00000004b9987c23 */ /* 0x100fe20008010874 */
[--C-:B------:R-:W-:Y:S07]  /*63d0*/  FFMA.FTZ R147, R187, UR4, -R116.reuse ;  /* 0x00000004bb937c23 */ /* 0x100fee0008010874 */
[----:B------:R-:W-:Y:S01]  /*63e0*/  MUFU.EX2 R114, R114 ;  /* 0x0000007200727308 */ /* 0x000fe20000000800 */
[--C-:B------:R-:W-:Y:S01]  /*63f0*/  FFMA.FTZ R151, R197, UR4, -R116.reuse ;  /* 0x00000004c5977c23 */ /* 0x100fe20008010874 */
[--C-:B------:R-:W-:Y:S01]  /*6400*/  FFMA.FTZ R156, R134, UR4, -R116.reuse ;  /* 0x00000004869c7c23 */ /* 0x100fe20008010874 */
[----:B------:R-:W-:Y:S07]  /*6410*/  FFMA.FTZ R154, R132, UR4, -R116 ;  /* 0x00000004849a7c23 */ /* 0x000fee0008010874 */
[----:B------:R-:W-:Y:S01]  /*6420*/  MUFU.EX2 R115, R115 ;  /* 0x0000007300737308 */ /* 0x000fe20000000800 */
[----:B--2---:R-:W-:Y:S01]  /*6430*/  F2FP.F16.F32.PACK_AB R132, R153, R158 ;  /* 0x0000009e9984723e */ /* 0x004fe200000000ff */
[--C-:B------:R-:W-:Y:S01]  /*6440*/  FFMA.FTZ R143, R191, UR4, -R144.reuse ;  /* 0x00000004bf8f7c23 */ /* 0x100fe20008010890 */
[--C-:B------:R-:W-:Y:S07]  /*6450*/  FFMA.FTZ R148, R189, UR4, -R144.reuse ;  /* 0x00000004bd947c23 */ /* 0x100fee0008010890 */
[----:B------:R-:W-:Y:S01]  /*6460*/  MUFU.EX2 R118, R118 ;  /* 0x0000007600767308 */ /* 0x000fe20000000800 */
[----:B------:R-:W-:Y:S01]  /*6470*/  FFMA.FTZ R144, R145, UR4, -R144 ;  /* 0x0000000491907c23 */ /* 0x000fe20008010890 */
[----:B------:R-:W-:Y:S08]  /*6480*/  ISETP.GT.AND P0, PT, R175, RZ, PT ;  /* 0x000000ffaf00720c */ /* 0x000ff00003f04270 */
[----:B------:R-:W-:Y:S10]  /*6490*/  MUFU.EX2 R119, R119 ;  /* 0x0000007700777308 */ /* 0x000ff40000000800 */
[----:B------:R-:W-:Y:S01]  /*64a0*/  MUFU.EX2 R142, R142 ;  /* 0x0000008e008e7308 */ /* 0x000fe20000000800 */
[C---:B---3--:R-:W-:Y:S09]  /*64b0*/  HMMA.16816.F32 R28, R124.reuse, R100, R28 ;  /* 0x000000647c1c723c */ /* 0x048ff2000000181c */
[----:B------:R-:W-:Y:S10]  /*64c0*/  MUFU.EX2 R143, R143 ;  /* 0x0000008f008f7308 */ /* 0x000ff40000000800 */
[----:B------:R-:W-:Y:S01]  /*64d0*/  MUFU.EX2 R152, R152 ;  /* 0x0000009800987308 */ /* 0x000fe20000000800 */
[C---:B------:R-:W-:Y:S01]  /*64e0*/  HMMA.16816.F32 R32, R124.reuse, R102, R32 ;  /* 0x000000667c20723c */ /* 0x040fe20000001820 */
[----:B------:R-:W1:Y:S08]  /*64f0*/  LDSM.16.MT88.4 R100, [R138+0x14000] ;  /* 0x014000008a64783b */ /* 0x000e700000004200 */
[----:B------:R-:W-:Y:S10]  /*6500*/  MUFU.EX2 R147, R147 ;  /* 0x0000009300937308 */ /* 0x000ff40000000800 */
[----:B------:R-:W-:Y:S10]  /*6510*/  MUFU.EX2 R148, R148 ;  /* 0x0000009400947308 */ /* 0x000ff40000000800 */
[----:B------:R-:W-:Y:S10]  /*6520*/  MUFU.EX2 R151, R151 ;  /* 0x0000009700977308 */ /* 0x000ff40000000800 */
[----:B------:R-:W-:Y:S10]  /*6530*/  MUFU.EX2 R156, R156 ;  /* 0x0000009c009c7308 */ /* 0x000ff40000000800 */
[----:B------:R-:W-:Y:S10]  /*6540*/  MUFU.EX2 R145, R180 ;  /* 0x000000b400917308 */ /* 0x000ff40000000800 */
[----:B------:R-:W2:Y:S10]  /*6550*/  MUFU.EX2 R144, R144 ;  /* 0x0000009000907308 */ /* 0x000eb40000000800 */
[----:B------:R-:W-:Y:S01]  /*6560*/  MUFU.EX2 R154, R154 ;  /* 0x0000009a009a7308 */ /* 0x000fe20000000800 */
[----:B--2---:R-:W-:Y:S01]  /*6570*/  F2FP.F16.F32.PACK_AB R134, R144, R145 ;  /* 0x000000919086723e */ /* 0x004fe200000000ff */
        /* <DEDUP_REMOVED lines=21> */
[C---:B-1----:R-:W-:Y:S03]  /*66d0*/  HMMA.16816.F32 R92, R124.reuse, R100, R92 ;  /* 0x000000647c5c723c */ /* 0x042fe6000000185c */
[----:B------:R-:W-:Y:S01]  /*66e0*/  F2FP.F16.F32.PACK_AB R101, R112, R115 ;  /* 0x000000737065723e */ /* 0x000fe200000000ff */
[----:B------:R-:W-:Y:S01]  /*66f0*/  FADD.FTZ R115, R115, R120 ;  /* 0x0000007873737221 */ /* 0x000fe20000010000 */
[----:B------:R-:W-:Y:S03]  /*6700*/  F2FP.F16.F32.PACK_AB R100, R114, R121 ;  /* 0x000000797264723e */ /* 0x000fe600000000ff */
[----:B------:R-:W-:Y:S03]  /*6710*/  HMMA.16816.F32 R96, R124, R102, R96 ;  /* 0x000000667c60723c */ /* 0x000fe60000001860 */
[----:B------:R-:W-:Y:S01]  /*6720*/  F2FP.F16.F32.PACK_AB R102, R118, R113 ;  /* 0x000000717666723e */ /* 0x000fe200000000ff */
[----:B------:R-:W-:Y:S01]  /*6730*/  FADD.FTZ R124, R112, R115 ;  /* 0x00000073707c7221 */ /* 0x000fe20000010000 */
[C---:B------:R-:W-:Y:S01]  /*6740*/  F2FP.F16.F32.PACK_AB R103, R142.reuse, R119 ;  /* 0x000000778e67723e */ /* 0x040fe200000000ff */
[----:B------:R-:W-:Y:S02]  /*6750*/  FFMA.FTZ R125, R133, UR4, -R116 ;  /* 0x00000004857d7c23 */ /* 0x000fe40008010874 */
[----:B------:R-:W-:Y:S04]  /*6760*/  FADD.FTZ R155, R119, R124 ;  /* 0x0000007c779b7221 */ /* 0x000fe80000010000 */
[C---:B------:R-:W-:Y:S05]  /*6770*/  HMMA.16816.F32 R4, R100.reuse, R104, R4 ;  /* 0x000000686404723c */ /* 0x040fea0000001804 */
[----:B------:R-:W-:Y:S03]  /*6780*/  FADD.FTZ R155, R142, R155 ;  /* 0x0000009b8e9b7221 */ /* 0x000fe60000010000 */
        /* <DEDUP_REMOVED lines=36> */
[--C-:B------:R-:W-:Y:S01]  /*69d0*/  FFMA.FTZ R146, R199, UR4, -R116.reuse ;  /* 0x00000004c7927c23 */ /* 0x100fe20008010874 */
[----:B------:R-:W-:Y:S01]  /*69e0*/  F2FP.F16.F32.PACK_AB R101, R147, R152 ;  /* 0x000000989365723e */ /* 0x000fe200000000ff */
[----:B------:R-:W-:Y:S01]  /*69f0*/  FFMA.FTZ R116, R3, UR4, -R116 ;  /* 0x0000000403747c23 */ /* 0x000fe20008010874 */
[----:B------:R-:W-:Y:S01]  /*6a00*/  FADD.FTZ R100, R129, R100 ;  /* 0x0000006481647221 */ /* 0x000fe20000010000 */
[----:B------:R-:W-:Y:S01]  /*6a10*/  F2FP.F16.F32.PACK_AB R102, R149, R148 ;  /* 0x000000949566723e */ /* 0x000fe200000000ff */
[----:B------:R-:W-:Y:S01]  /*6a20*/  LDSM.16.MT88.4 R128, [R141+0x1800] ;  /* 0x001800008d80783b */ /* 0x000fe20000004200 */
[----:B------:R-:W2:Y:S01]  /*6a30*/  MUFU.EX2 R146, R146 ;  /* 0x0000009200927308 */ /* 0x000ea20000000800 */
[----:B------:R-:W-:Y:S01]  /*6a40*/  FADD.FTZ R121, R121, R100 ;  /* 0x0000006479797221 */ /* 0x000fe20000010000 */
[----:B------:R-:W-:Y:S01]  /*6a50*/  F2FP.F16.F32.PACK_AB R100, R150, R143 ;  /* 0x0000008f9664723e */ /* 0x000fe200000000ff */
[----:B------:R-:W-:Y:S07]  /*6a60*/  FADD.FTZ R152, R152, R155 ;  /* 0x0000009b98987221 */ /* 0x000fee0000010000 */
[----:B------:R-:W3:Y:S01]  /*6a70*/  MUFU.EX2 R3, R125 ;  /* 0x0000007d00037308 */ /* 0x000ee20000000800 */
[----:B------:R-:W-:Y:S02]  /*6a80*/  FADD.FTZ R114, R114, R121 ;  /* 0x0000007972727221 */ /* 0x000fe40000010000 */
[----:B------:R-:W-:Y:S07]  /*6a90*/  LDSM.16.MT88.4 R120, [R138+0x13800] ;  /* 0x013800008a78783b */ /* 0x000fee0000004200 */
[----:B------:R-:W4:Y:S01]  /*6aa0*/  MUFU.EX2 R179, R116 ;  /* 0x0000007400b37308 */ /* 0x000f220000000800 */
[----:B------:R-:W-:Y:S01]  /*6ab0*/  FADD.FTZ R117, R113, R114 ;  /* 0x0000007271757221 */ /* 0x000fe20000010000 */
[----:B------:R-:W-:Y:S03]  /*6ac0*/  FADD.FTZ R152, R147, R152 ;  /* 0x0000009893987221 */ /* 0x000fe60000010000 */
[----:B------:R-:W-:Y:S01]  /*6ad0*/  FADD.FTZ R178, R118, R117 ;  /* 0x0000007576b27221 */ /* 0x000fe20000010000 */
[C---:B--2---:R-:W-:Y:S01]  /*6ae0*/  F2FP.F16.F32.PACK_AB R103, R146.reuse, R151 ;  /* 0x000000979267723e */ /* 0x044fe200000000ff */
[----:B------:R-:W-:Y:S01]  /*6af0*/  LDSM.16.MT88.4 R112, [R136+0x13800] ;  /* 0x013800008870783b */ /* 0x000fe20000004200 */
[----:B------:R-:W-:Y:S01]  /*6b00*/  FADD.FTZ R151, R151, R152 ;  /* 0x0000009897977221 */ /* 0x000fe20000010000 */
[----:B---3--:R-:W-:Y:S03]  /*6b10*/  F2FP.F16.F32.PACK_AB R133, R3, R156 ;  /* 0x0000009c0385723e */ /* 0x008fe600000000ff */
[----:B------:R-:W-:Y:S01]  /*6b20*/  FADD.FTZ R151, R146, R151 ;  /* 0x0000009792977221 */ /* 0x000fe20000010000 */
[----:B----4-:R-:W-:Y:S03]  /*6b30*/  F2FP.F16.F32.PACK_AB R135, R179, R154 ;  /* 0x0000009ab387723e */ /* 0x010fe600000000ff */
[----:B------:R-:W-:Y:S04]  /*6b40*/  FADD.FTZ R156, R156, R151 ;  /* 0x000000979c9c7221 */ /* 0x000fe80000010000 */
[----:B------:R-:W-:Y:S01]  /*6b50*/  FADD.FTZ R3, R3, R156 ;  /* 0x0000009c03037221 */ /* 0x000fe20000010000 */
[C---:B-1----:R-:W-:Y:S03]  /*6b60*/  HMMA.16816.F32 R4, R100.reuse, R104, R4 ;  /* 0x000000686404723c */ /* 0x042fe60000001804 */
[----:B------:R-:W-:Y:S01]  /*6b70*/  FADD.FTZ R154, R154, R3 ;  /* 0x000000039a9a7221 */ /* 0x000fe20000010000 */
[----:B------:R-:W-:Y:S03]  /*6b80*/  IADD3 R3, PT, PT, R175, -0x1, RZ ;  /* 0xffffffffaf037810 */ /* 0x000fe60007ffe0ff */
[----:B------:R-:W-:Y:S01]  /*6b90*/  FADD.FTZ R179, R179, R154 ;  /* 0x0000009ab3b37221 */ /* 0x000fe20000010000 */
[C---:B------:R-:W-:Y:S01]  /*6ba0*/  HMMA.16816.F32 R8, R100.reuse, R106, R8 ;  /* 0x0000006a6408723c */ /* 0x040fe20000001808 */
[----:B------:R-:W1:Y:S02]  /*6bb0*/  LDSM.16.MT88.4 R104, [R140+0x1000] ;  /* 0x001000008c68783b */ /* 0x000e640000004200 */
[----:B------:R-:W-:Y:S05]  /*6bc0*/  MOV R175, R3 ;  /* 0x0000000300af7202 */ /* 0x000fea0000000f00 */
        /* <DEDUP_REMOVED lines=31> */
[----:B------:R-:W-:Y:S08]  /*6dc0*/  HMMA.16816.F32 R96, R100, R110, R96 ;  /* 0x0000006e6460723c */ /* 0x000ff00000001860 */
[C---:B------:R-:W-:Y:S01]  /*6dd0*/  HMMA.16816.F32 R124, R132.reuse, R120, R4 ;  /* 0x00000078847c723c */ /* 0x040fe20000001804 */
[----:B------:R-:W2:Y:S07]  /*6de0*/  LDSM.16.MT88.4 R4, [R138+0x15800] ;  /* 0x015800008a04783b */ /* 0x000eae0000004200 */
[C---:B------:R-:W-:Y:S01]  /*6df0*/  HMMA.16816.F32 R120, R132.reuse, R122, R8 ;  /* 0x0000007a8478723c */ /* 0x040fe20000001808 */
[----:B------:R-:W3:Y:S07]  /*6e00*/  LDSM.16.MT88.4 R8, [R136+0x15800] ;  /* 0x015800008808783b */ /* 0x000eee0000004200 */
[C---:B------:R-:W-:Y:S01]  /*6e10*/  HMMA.16816.F32 R116, R132.reuse, R112, R12 ;  /* 0x000000708474723c */ /* 0x040fe2000000180c */
[----:B------:R-:W4:Y:S07]  /*6e20*/  LDSM.16.MT88.4 R12, [R140+0x3800] ;  /* 0x003800008c0c783b */ /* 0x000f2e0000004200 */
[C---:B------:R-:W-:Y:S01]  /*6e30*/  HMMA.16816.F32 R112, R132.reuse, R114, R16 ;  /* 0x000000728470723c */ /* 0x040fe20000001810 */
[----:B------:R-:W5:Y:S07]  /*6e40*/  LDSM.16.MT88.4 R16, [R141+0x3800] ;  /* 0x003800008d10783b */ /* 0x000f6e0000004200 */
[C---:B-1----:R-:W-:Y:S01]  /*6e50*/  HMMA.16816.F32 R108, R132.reuse, R104, R20 ;  /* 0x00000068846c723c */ /* 0x042fe20000001814 */
[----:B------:R-:W-:Y:S07]  /*6e60*/  LDSM.16.MT88.4 R20, [R141+0x5800] ;  /* 0x005800008d14783b */ /* 0x000fee0000004200 */
[C---:B------:R-:W-:Y:S08]  /*6e70*/  HMMA.16816.F32 R104, R132.reuse, R106, R24 ;  /* 0x0000006a8468723c */ /* 0x040ff00000001818 */
[C---:B------:R-:W-:Y:S08]  /*6e80*/  HMMA.16816.F32 R100, R132.reuse, R128, R28 ;  /* 0x000000808464723c */ /* 0x040ff0000000181c */
[C---:B------:R-:W-:Y:S08]  /*6e90*/  HMMA.16816.F32 R128, R132.reuse, R130, R32 ;  /* 0x000000828480723c */ /* 0x040ff00000001820 */
[C---:B--2---:R-:W-:Y:S08]  /*6ea0*/  HMMA.16816.F32 R36, R132.reuse, R4, R36 ;  /* 0x000000048424723c */ /* 0x044ff00000001824 */
[C---:B------:R-:W-:Y:S01]  /*6eb0*/  HMMA.16816.F32 R40, R132.reuse, R6, R40 ;  /* 0x000000068428723c */ /* 0x040fe20000001828 */
[----:B------:R-:W1:Y:S07]  /*6ec0*/  LDSM.16.MT88.4 R4, [R138+0x17800] ;  /* 0x017800008a04783b */ /* 0x000e6e0000004200 */
[C---:B---3--:R-:W-:Y:S08]  /*6ed0*/  HMMA.16816.F32 R44, R132.reuse, R8, R44 ;  /* 0x00000008842c723c */ /* 0x048ff0000000182c */
[C---:B------:R-:W-:Y:S01]  /*6ee0*/  HMMA.16816.F32 R48, R132.reuse, R10, R48 ;  /* 0x0000000a8430723c */ /* 0x040fe20000001830 */
[----:B------:R-:W2:Y:S07]  /*6ef0*/  LDSM.16.MT88.4 R8, [R136+0x17800] ;  /* 0x017800008808783b */ /* 0x000eae0000004200 */
[C---:B----4-:R-:W-:Y:S08]  /*6f00*/  HMMA.16816.F32 R52, R132.reuse, R12, R52 ;  /* 0x0000000c8434723c */ /* 0x050ff00000001834 */
[C---:B------:R-:W-:Y:S01]  /*6f10*/  HMMA.16816.F32 R56, R132.reuse, R14, R56 ;  /* 0x0000000e8438723c */ /* 0x040fe20000001838 */
[----:B------:R-:W3:Y:S07]  /*6f20*/  LDSM.16.MT88.4 R12, [R140+0x5800] ;  /* 0x005800008c0c783b */ /* 0x000eee0000004200 */
[C---:B-----5:R-:W-:Y:S08]  /*6f30*/  HMMA.16816.F32 R60, R132.reuse, R16, R60 ;  /* 0x00000010843c723c */ /* 0x060ff0000000183c */
[C---:B------:R-:W-:Y:S08]  /*6f40*/  HMMA.16816.F32 R64, R132.reuse, R18, R64 ;  /* 0x000000128440723c */ /* 0x040ff00000001840 */
[C---:B-1----:R-:W-:Y:S03]  /*6f50*/  HMMA.16816.F32 R68, R132.reuse, R4, R68 ;  /* 0x000000048444723c */ /* 0x042fe60000001844 */
[----:B------:R-:W-:Y:S04]  /*6f60*/  FADD.FTZ R5, R143, R178 ;  /* 0x000000b28f057221 */ /* 0x000fe80000010000 */
[----:B------:R-:W-:Y:S01]  /*6f70*/  FADD.FTZ R5, R150, R5 ;  /* 0x0000000596057221 */ /* 0x000fe20000010000 */
[C---:B------:R-:W-:Y:S03]  /*6f80*/  HMMA.16816.F32 R72, R132.reuse, R6, R72 ;  /* 0x000000068448723c */ /* 0x040fe60000001848 */
[----:B------:R-:W-:Y:S04]  /*6f90*/  FADD.FTZ R148, R148, R5 ;  /* 0x0000000594947221 */ /* 0x000fe80000010000 */
[----:B------:R-:W-:Y:S01]  /*6fa0*/  FADD.FTZ R149, R149, R148 ;  /* 0x0000009495957221 */ /* 0x000fe20000010000 */
[C---:B--2---:R-:W-:Y:S03]  /*6fb0*/  HMMA.16816.F32 R76, R132.reuse, R8, R76 ;  /* 0x00000008844c723c */ /* 0x044fe6000000184c */
[----:B------:R-:W-:Y:S04]  /*6fc0*/  FADD.FTZ R4, R158, R149 ;  /* 0x000000959e047221 */ /* 0x000fe80000010000 */
[----:B------:R-:W-:Y:S01]  /*6fd0*/  FADD.FTZ R4, R153, R4 ;  /* 0x0000000499047221 */ /* 0x000fe20000010000 */
[C---:B------:R-:W-:Y:S03]  /*6fe0*/  HMMA.16816.F32 R80, R132.reuse, R10, R80 ;  /* 0x0000000a8450723c */ /* 0x040fe60000001850 */
[----:B------:R-:W-:Y:S04]  /*6ff0*/  FADD.FTZ R145, R145, R4 ;  /* 0x0000000491917221 */ /* 0x000fe80000010000 */
[----:B------:R-:W-:Y:S01]  /*7000*/  FADD.FTZ R181, R144, R145 ;  /* 0x0000009190b57221 */ /* 0x000fe20000010000 */
[C---:B---3--:R-:W-:Y:S08]  /*7010*/  HMMA.16816.F32 R84, R132.reuse, R12, R84 ;  /* 0x0000000c8454723c */ /* 0x048ff00000001854 */
[C---:B------:R-:W-:Y:S08]  /*7020*/  HMMA.16816.F32 R88, R132.reuse, R14, R88 ;  /* 0x0000000e8458723c */ /* 0x040ff00000001858 */
[C---:B------:R-:W-:Y:S08]  /*7030*/  HMMA.16816.F32 R92, R132.reuse, R20, R92 ;  /* 0x00000014845c723c */ /* 0x040ff0000000185c */
[----:B------:R-:W-:Y:S03]  /*7040*/  HMMA.16816.F32 R96, R132, R22, R96 ;  /* 0x000000168460723c */ /* 0x000fe60000001860 */
[----:B------:R-:W-:Y:S05]  /*7050*/  MOV R135, R0 ;  /* 0x0000000000877202 */ /* 0x000fea0000000f00 */
[----:B------:R-:W-:Y:S01]  /*7060*/  @!UPT UIADD3 URZ, UPT, UPT, URZ, URZ, URZ ;  /* 0x000000fffffff290 */ /* 0x000fe2000fffe0ff */
[----:B------:R-:W-:Y:S11]  /*7070*/  @P0 BRA `(.L_x_59) ;  /* 0xffffffd400f80947 */ /* 0x000ff6000383ffff */
.L_x_58:
        /* <DEDUP_REMOVED lines=261> */
.L_x_62:
        /* <DEDUP_REMOVED lines=8> */
[C---:B---3--:R-:W-:Y:S01]  /*8150*/  @P0 IMAD.WIDE.U32 R26, R173.reuse, R4, RZ ;  /* 0x00000004ad1a0225 */ /* 0x048fe200078e00ff */
[----:B------:R-:W-:Y:S01]  /*8160*/  SHF.R.U32.HI R12, RZ, 0x1, R6 ;  /* 0x00000001ff0c7819 */ /* 0x000fe20000011606 */
[----:B------:R-:W3:Y:S02]  /*8170*/  @P3 MUFU.LG2 R7, R7 ;  /* 0x0000000700073308 */ /* 0x000ee40000000c00 */
[----:B------:R-:W4:Y:S01]  /*8180*/  @P4 LDC R29, c[0x0][0x458] ;  /* 0x00011600ff1d4b82 */ /* 0x000f220000000800 */
[----:B------:R-:W-:Y:S01]  /*8190*/  @P0 IMAD R13, R173, R5, R27 ;  /* 0x00000005ad0d0224 */ /* 0x000fe200078e021b */
[----:B------:R-:W-:Y:S01]  /*81a0*/  LOP3.LUT R12, R12, 0x70, RZ, 0xc0, !PT ;  /* 0x000000700c0c7812 */ /* 0x000fe200078ec0ff */
[----:B-1----:R-:W-:Y:S01]  /*81b0*/  IMAD R14, R21, R14, RZ ;  /* 0x0000000e150e7224 */ /* 0x002fe200078e02ff */
[----:B------:R-:W-:Y:S01]  /*81c0*/  BSSY.RECONVERGENT B0, `(.L_x_63) ;  /* 0x0000029000007945 */ /* 0x000fe20003800200 */
[----:B------:R-:W-:Y:S01]  /*81d0*/  IMAD R5, R3, R20, RZ ;  /* 0x0000001403057224 */ /* 0x000fe200078e02ff */
[----:B------:R-:W1:Y:S02]  /*81e0*/  @P4 MUFU.LG2 R8, R8 ;  /* 0x0000000800084308 */ /* 0x000e640000000c00 */
[----:B------:R-:W5:Y:S01]  /*81f0*/  @P3 LDC R9, c[0x0][0x458] ;  /* 0x00011600ff093b82 */ /* 0x000f620000000800 */
[----:B------:R-:W-:-:S02]  /*8200*/  @!P2 IMAD R173, R25, R10, RZ ;  /* 0x0000000a19ada224 */ /* 0x000fc400078e02ff */
[----:B------:R-:W-:Y:S02]  /*8210*/  @!P1 IMAD R14, R25, R22, R14 ;  /* 0x00000016190e9224 */ /* 0x000fe400078e020e */
[----:B------:R-:W-:Y:S01]  /*8220*/  IMAD.SHL.U32 R5, R5, 0x80, RZ ;  /* 0x0000008005057824 */ /* 0x000fe200078e00ff */
[----:B------:R-:W-:Y:S01]  /*8230*/  SHF.R.S32.HI R4, RZ, 0x1f, R173 ;  /* 0x0000001fff047819 */ /* 0x000fe200000114ad */
[----:B------:R-:W-:Y:S01]  /*8240*/  IMAD.MOV.U32 R22, RZ, RZ, 0x7f800000 ;  /* 0x7f800000ff167424 */ /* 0x000fe200078e00ff */
[----:B--2---:R-:W-:Y:S01]  /*8250*/  SHF.R.U32.HI R23, RZ, 0x2, R6 ;  /* 0x00000002ff177819 */ /* 0x004fe20000011606 */
[----:B------:R2:W2:Y:S01]  /*8260*/  LDS.128 R16, [R11+0x3000] ;  /* 0x003000000b107984 */ /* 0x0004a20000000c00 */
[----:B------:R-:W-:Y:S01]  /*8270*/  SEL R173, R173, RZ, P1 ;  /* 0x000000ffadad7207 */ /* 0x000fe20000800000 */
[----:B---3--:R-:W-:Y:S01]  /*8280*/  @P3 FMUL.FTZ R25, R7, 0.69314718246459960938 ;  /* 0x3f31721807193820 */ /* 0x008fe20000410000 */
[----:B------:R-:W-:Y:S01]  /*8290*/  SEL R4, R4, RZ, P1 ;  /* 0x000000ff04047207 */ /* 0x000fe20000800000 */
[----:B------:R-:W-:Y:S01]  /*82a0*/  IMAD.MOV.U32 R10, RZ, RZ, 0x7f800000 ;  /* 0x7f800000ff0a7424 */ /* 0x000fe200078e00ff */
[----:B------:R-:W-:-:S02]  /*82b0*/  LOP3.LUT R12, R12, 0x7, R23, 0xf8, !PT ;  /* 0x000000070c0c7812 */ /* 0x000fc400078ef817 */
[--C-:B------:R-:W-:Y:S01]  /*82c0*/  IADD3 R7, P2, P1, R5, R173, R14.reuse ;  /* 0x000000ad05077210 */ /* 0x100fe2000795e00e */
[----:B-1----:R-:W-:Y:S01]  /*82d0*/  @P4 FMUL.FTZ R23, R8, 0.69314718246459960938 ;  /* 0x3f31721808174820 */ /* 0x002fe20000410000 */
[----:B------:R-:W-:Y:S02]  /*82e0*/  SHF.R.S32.HI R31, RZ, 0x1f, R14 ;  /* 0x0000001fff1f7819 */ /* 0x000fe4000001140e */
[----:B------:R-:W-:Y:S01]  /*82f0*/  SHF.R.S32.HI R5, RZ, 0x1f, R5 ;  /* 0x0000001fff057819 */ /* 0x000fe20000011405 */
[----:B----4-:R-:W-:Y:S01]  /*8300*/  @P4 FFMA.FTZ R22, R2, R29, R23 ;  /* 0x0000001d02164223 */ /* 0x010fe20000010017 */
[----:B-----5:R-:W-:Y:S02]  /*8310*/  @P3 FFMA.FTZ R10, R0, R9, R25 ;  /* 0x00000009000a3223 */ /* 0x020fe40000010019 */
[----:B------:R-:W-:Y:S01]  /*8320*/  IADD3.X R31, PT, PT, R5, R4, R31, P2, P1 ;  /* 0x00000004051f7210 */ /* 0x000fe200017e241f */
[----:B--2---:R-:W-:Y:S06]  /*8330*/  @P5 BRA `(.L_x_64) ;  /* 0x0000000000445947 */ /* 0x004fec0003800000 */
        /* <DEDUP_REMOVED lines=17> */
.L_x_64:
[----:B------:R-:W-:Y:S05]  /*8450*/  BSYNC.RECONVERGENT B0 ;  /* 0x0000000000007941 */ /* 0x000fea0003800200 */
.L_x_63:
[----:B------:R-:W2:Y:S01]  /*8460*/  LDCU.64 UR4, c[0x0][0x410] ;  /* 0x00008200ff0477ac */ /* 0x000ea20008000a00 */
[----:B------:R-:W-:Y:S01]  /*8470*/  @P0 IMAD.MOV.U32 R28, RZ, RZ, R26 ;  /* 0x000000ffff1c0224 */ /* 0x000fe200078e001a */
[----:B------:R-:W-:Y:S01]  /*8480*/  LOP3.LUT R15, R15, 0x38, RZ, 0xc0, !PT ;  /* 0x000000380f0f7812 */ /* 0x000fe200078ec0ff */
[----:B-1----:R-:W-:Y:S01]  /*8490*/  IMAD.WIDE.U32 R8, R3, 0x80, RZ ;  /* 0x0000008003087825 */ /* 0x002fe200078e00ff */
[----:B------:R-:W-:Y:S01]  /*84a0*/  SHF.R.U32.HI R2, RZ, 0x3, R6 ;  /* 0x00000003ff027819 */ /* 0x000fe20000011606 */
[----:B------:R-:W-:Y:S01]  /*84b0*/  BSSY.RECONVERGENT B0, `(.L_x_65) ;  /* 0x000001d000007945 */ /* 0x000fe20003800200 */
[----:B------:R-:W-:Y:S02]  /*84c0*/  IADD3 R24, P0, PT, R15, R28, RZ ;  /* 0x0000001c0f187210 */ /* 0x000fe40007f1e0ff */
[C---:B------:R-:W-:Y:S01]  /*84d0*/  ISETP.GE.AND P3, PT, R2.reuse, R167, PT ;  /* 0x000000a70200720c */ /* 0x040fe20003f66270 */
[----:B------:R-:W-:Y:S02]  /*84e0*/  VIADD R4, R2, 0x40 ;  /* 0x0000004002047836 */ /* 0x000fe40000000000 */
[----:B------:R-:W-:-:S02]  /*84f0*/  IMAD.X R25, RZ, RZ, R13, P0 ;  /* 0x000000ffff197224 */ /* 0x000fc400000e060d */
[----:B------:R1:W3:Y:S01]  /*8500*/  LDS.128 R12, [R11+0x4000] ;  /* 0x004000000b0c7984 */ /* 0x0002e20000000c00 */
[-C--:B------:R-:W-:Y:S01]  /*8510*/  ISETP.GE.AND P1, PT, R4, R167.reuse, PT ;  /* 0x000000a70400720c */ /* 0x080fe20003f26270 */
[----:B------:R-:W-:Y:S02]  /*8520*/  VIADD R0, R2, 0x20 ;  /* 0x0000002002007836 */ /* 0x000fe40000000000 */
[----:B------:R1:W4:Y:S01]  /*8530*/  LDS.128 R4, [R11+0x8000] ;  /* 0x008000000b047984 */ /* 0x0003220000000c00 */
[C---:B--2---:R-:W-:Y:S02]  /*8540*/  IMAD.WIDE.U32 R24, R21.reuse, UR4, R24 ;  /* 0x0000000415187c25 */ /* 0x044fe4000f8e0018 */
[----:B------:R-:W-:Y:S02]  /*8550*/  ISETP.GE.AND P2, PT, R0, R167, PT ;  /* 0x000000a70000720c */ /* 0x000fe40003f46270 */
[----:B------:R-:W-:Y:S02]  /*8560*/  IMAD R27, R21, UR5, R25 ;  /* 0x00000005151b7c24 */ /* 0x000fe4000f8e0219 */
[----:B------:R1:W2:Y:S01]  /*8570*/  LDS.128 R20, [R11] ;  /* 0x000000000b147984 */ /* 0x0002a20000000c00 */
[----:B------:R-:W-:Y:S01]  /*8580*/  VIADD R0, R2, 0x60 ;  /* 0x0000006002007836 */ /* 0x000fe20000000000 */
[----:B------:R-:W-:-:S04]  /*8590*/  LOP3.LUT R2, R8, R2, RZ, 0xfc, !PT ;  /* 0x0000000208027212 */ /* 0x000fc800078efcff */
[----:B------:R-:W-:Y:S01]  /*85a0*/  ISETP.GE.AND P0, PT, R0, R167, PT ;  /* 0x000000a70000720c */ /* 0x000fe20003f06270 */
[----:B------:R-:W-:-:S12]  /*85b0*/  @P3 BRA `(.L_x_66) ;  /* 0x0000000000303947 */ /* 0x000fd80003800000 */
        /* <DEDUP_REMOVED lines=9> */
[----:B--2---:R1:W-:Y:S04]  /*8650*/  STG.E.128 desc[UR16][R30.64], R20 ;  /* 0x000000141e007986 */ /* 0x0043e8000c101d10 */
[----:B---3--:R1:W-:Y:S04]  /*8660*/  STG.E.128 desc[UR16][R30.64+0x80], R12 ;  /* 0x0000800c1e007986 */ /* 0x0083e8000c101d10 */
[----:B----4-:R1:W-:Y:S02]  /*8670*/  STG.E.128 desc[UR16][R30.64+0x100], R4 ;  /* 0x000100041e007986 */ /* 0x0103e4000c101d10 */
.L_x_66:
[----:B------:R-:W-:Y:S05]  /*8680*/  BSYNC.RECONVERGENT B0 ;  /* 0x0000000000007941 */ /* 0x000fea0003800200 */
.L_x_65:
[----:B-12---:R1:W2:Y:S01]  /*8690*/  LDS.128 R20, [R11+0x1000] ;  /* 0x001000000b147984 */ /* 0x0062a20000000c00 */
[----:B------:R-:W-:Y:S03]  /*86a0*/  BSSY.RECONVERGENT B0, `(.L_x_67) ;  /* 0x0000013000007945 */ /* 0x000fe60003800200 */
[----:B---3--:R1:W3:Y:S04]  /*86b0*/  LDS.128 R12, [R11+0x5000] ;  /* 0x005000000b0c7984 */ /* 0x0082e80000000c00 */
[----:B----4-:R1:W4:Y:S01]  /*86c0*/  LDS.128 R4, [R11+0x9000] ;  /* 0x009000000b047984 */ /* 0x0103220000000c00 */
        /* <DEDUP_REMOVED lines=16> */
.L_x_68:
[----:B------:R-:W-:Y:S05]  /*87d0*/  BSYNC.RECONVERGENT B0 ;  /* 0x0000000000007941 */ /* 0x000fea0003800200 */
.L_x_67:
        /* <DEDUP_REMOVED lines=20> */
.L_x_70:
[----:B------:R-:W-:Y:S05]  /*8920*/  BSYNC.RECONVERGENT B0 ;  /* 0x0000000000007941 */ /* 0x000fea0003800200 */
.L_x_69:
[----:B-1--4-:R1:W4:Y:S04]  /*8930*/  LDS.128 R4, [R11+0x7000] ;  /* 0x007000000b047984 */ /* 0x0123280000000c00 */
        /* <DEDUP_REMOVED lines=15> */
[----:B----4-:R-:W-:Y:S04]  /*8a30*/  STG.E.128 desc[UR16][R2.64+0x80], R4 ;  /* 0x0000800402007986 */ /* 0x010fe8000c101d10 */
[----:B---3--:R-:W-:Y:S01]  /*8a40*/  STG.E.128 desc[UR16][R2.64+0x100], R12 ;  /* 0x0001000c02007986 */ /* 0x008fe2000c101d10 */
[----:B------:R-:W-:Y:S05]  /*8a50*/  EXIT ;  /* 0x000000000000794d */ /* 0x000fea0003800000 */
.L_x_71:
        /* <DEDUP_REMOVED lines=10> */
.L_x_1803:


//--------------------- .text._ZN5flash16flash_fwd_kernelI23Flash_fwd_kernel_traitsILi192ELi128ELi64ELi8ELb0ELb0EN7cutlass6half_tE19Flash_kernel_traitsILi192ELi128ELi64ELi8ES3_EELb0ELb0ELb0ELb0ELb0ELb0ELb0ELb0EEEvNS_16Flash_fwd_paramsE --------------------------
	.section	.text._ZN5flash16flash_fwd_kernelI23Flash_fwd_kernel_traitsILi192ELi128ELi64ELi8ELb0ELb0EN7cutlass6half_tE19Flash_kernel_traitsILi192ELi128ELi64ELi8ES3_EELb0ELb0ELb0ELb0ELb0ELb0ELb0ELb0EEEvNS_16Flash_fwd_paramsE,"ax",@progbits
	.align	128
        .global         _ZN5flash16flash_fwd_kernelI23Flash_fwd_kernel_traitsILi192ELi128ELi64ELi8ELb0ELb0EN7cutlass6half_tE19Flash_kernel_traitsILi192ELi128ELi64ELi8ES3_EELb0ELb0ELb0ELb0ELb0ELb0ELb0ELb0EEEvNS_16Flash_fwd_paramsE
        .type           _ZN5flash16flash_fwd_kernelI23Flash_fwd_kernel_traitsILi192ELi128ELi64ELi8ELb0ELb0EN7cutlass6half_tE19Flash_kernel_traitsILi192ELi128ELi64ELi8ES3_EELb0ELb0ELb0ELb0ELb0ELb0ELb0ELb0EEEvNS_16Flash_fwd_paramsE,@function
        .size           _ZN5flash16flash_fwd_kernelI23Flash_fwd_kernel_traitsILi192ELi128ELi64ELi8ELb0ELb0EN7cutlass6half_tE19Flash_kernel_traitsILi192ELi128ELi64ELi8ES3_EELb0ELb0ELb0ELb0ELb0ELb0ELb0ELb0EEEvNS_16Flash_fwd_paramsE,(.L_x_1804 - _ZN5flash16flash_fwd_kernelI23Flash_fwd_kernel_traitsILi192ELi128ELi64ELi8ELb0ELb0EN7cutlass6half_tE19Flash_kernel_traitsILi192ELi128ELi64ELi8ES3_EELb0ELb0ELb0ELb0ELb0ELb0ELb0ELb0EEEvNS_16Flash_fwd_paramsE)
        .other          _ZN5flash16flash_fwd_kernelI23Flash_fwd_kernel_traitsILi192ELi128ELi64ELi8ELb0ELb0EN7cutlass6half_tE19Flash_kernel_traitsILi192ELi128ELi64ELi8ES3_EELb0ELb0ELb0ELb0ELb0ELb0ELb0ELb0EEEvNS_16Flash_fwd_paramsE,@"STO_CUDA_ENTRY STV_DEFAULT"
_ZN5flash16flash_fwd_kernelI23Flash_fwd_kernel_traitsILi192ELi128ELi64ELi8ELb0ELb0EN7cutlass6half_tE19Flash_kernel_traitsILi192ELi128ELi64ELi8ES3_EELb0ELb0ELb0ELb0ELb0ELb0ELb0ELb0EEEvNS_16Flash_fwd_paramsE:
.text._ZN5flash16flash_fwd_kernelI23Flash_fwd_kernel_traitsILi192ELi128ELi64ELi8ELb0ELb0EN7cutlass6half_tE19Flash_kernel_traitsILi192ELi128ELi64ELi8ES3_EELb0ELb0ELb0ELb0ELb0ELb0ELb0ELb0EEEvNS_16Flash_fwd_paramsE:
        /* <DEDUP_REMOVED lines=30> */
[----:B------:R-:W-:Y:S01]  /*01e0*/  IADD3 R10, P0, PT, R11, R6, RZ ;  /* 0x000000060b0a7210 */ /* 0x000fe20007f1e0ff */
[----:B------:R-:W4:Y:S01]  /*01f0*/  S2UR UR19, SR_CTAID.X ;  /* 0x00000000001379c3 */ /* 0x000f220000002500 */
[----:B------:R-:W-:-:S03]  /*0200*/  ISETP.EQ.U32.AND P3, PT, R6, RZ, PT ;  /* 0x000000ff0600720c */ /* 0x000fc60003f62070 */
[----:B------:R-:W-:Y:S01]  /*0210*/  IMAD.X R11, R0, 0x1, R7, P0 ;  /* 0x00000001000b7824 */ /* 0x000fe200000e0607 */
[----:B------:R-:W-:-:S03]  /*0220*/  ISETP.NE.U32.AND P0, PT, R6, RZ, PT ;  /* 0x000000ff0600720c */ /* 0x000fc60003f05070 */
[----:B------:R-:W2:Y:S01]  /*0230*/  @!P4 LDC R194, c[0x0][0x434] ;  /* 0x00010d00ffc2cb82 */ /* 0x000ea20000000800 */
[C---:B------:R-:W-:Y:S02]  /*0240*/  ISETP.NE.AND.EX P0, PT, R7.reuse, RZ, PT, P0 ;  /* 0x000000ff0700720c */ /* 0x040fe40003f05300 */
[----:B---3--:R-:W-:Y:S01]  /*0250*/  ISETP.NE.AND P1, PT, RZ, UR4, PT ;  /* 0x00000004ff007c0c */ /* 0x008fe2000bf25270 */
[----:B------:R-:W3:Y:S03]  /*0260*/  S2R R185, SR_TID.X ;  /* 0x0000000000b97919 */ /* 0x000ee60000002100 */
[----:B------:R-:W-:Y:S01]  /*0270*/  ISETP.EQ.OR.EX P3, PT, R7, RZ, !P1, P3 ;  /* 0x000000ff0700720c */ /* 0x000fe20004f62730 */
[----:B------:R-:W3:Y:S01]  /*0280*/  @!P2 LDC R0, c[0x0][0x43c] ;  /* 0x00010f00ff00ab82 */ /* 0x000ee20000000800 */
[----:B-1----:R-:W1:Y:S01]  /*0290*/  S2R R13, SR_CTAID.Z ;  /* 0x00000000000d7919 */ /* 0x002e620000002700 */
[----:B------:R-:W-:-:S06]  /*02a0*/  IMAD.MOV.U32 R12, RZ, RZ, -0x1 ;  /* 0xffffffffff0c7424 */ /* 0x000fcc00078e00ff */
[----:B----4-:R-:W4:Y:S01]  /*02b0*/  @!P2 LDC.64 R4, c[0x0][0x488] ;  /* 0x00012200ff04ab82 */ /* 0x010f220000000a00 */
[----:B------:R-:W-:-:S03]  /*02c0*/  USHF.L.U32 UR20, UR19, 0x7, URZ ;  /* 0x0000000713147899 */ /* 0x000fc600080006ff */
[----:B------:R1:W5:Y:S04]  /*02d0*/  @!P3 LDG.E R12, desc[UR16][R10.64] ;  /* 0x000000100a0cb981 */ /* 0x000368000c1e1900 */
[----:B------:R-:W1:Y:S01]  /*02e0*/  @!P0 LDC R3, c[0x0][0x438] ;  /* 0x00010e00ff038b82 */ /* 0x000e620000000800 */
[----:B----4-:R-:W-:-:S04]  /*02f0*/  @!P2 ISETP.NE.U32.AND P3, PT, R4, RZ, PT ;  /* 0x000000ff0400a20c */ /* 0x010fc80003f65070 */
[----:B------:R-:W-:-:S04]  /*0300*/  @!P2 ISETP.NE.AND.EX P3, PT, R5, RZ, PT, P3 ;  /* 0x000000ff0500a20c */ /* 0x000fc80003f65330 */
[----:B---3--:R-:W-:Y:S01]  /*0310*/  @!P2 SEL R0, R0, RZ, P3 ;  /* 0x000000ff0000a207 */ /* 0x008fe20001800000 */
[----:B--2---:R-:W-:-:S05]  /*0320*/  @P4 IMAD.IADD R194, R8, 0x1, -R199 ;  /* 0x0000000108c24824 */ /* 0x004fca00078e0ac7 */
[----:B------:R-:W-:Y:S01]  /*0330*/  ISETP.GT.AND P4, PT, R194, UR20, PT ;  /* 0x00000014c2007c0c */ /* 0x000fe2000bf84270 */
[----:B------:R-:W-:Y:S01]  /*0340*/  @P2 IMAD.IADD R86, R86, 0x1, -R9 ;  /* 0x0000000156562824 */ /* 0x000fe200078e0a09 */
[----:B-1----:R-:W-:Y:S11]  /*0350*/  @!P0 BRA `(.L_x_72) ;  /* 0x00000000000c8947 */ /* 0x002ff60003800000 */
[----:B------:R-:W2:Y:S02]  /*0360*/  @P1 LDG.E R3, desc[UR16][R10.64+0x4] ;  /* 0x000004100a031981 */ /* 0x000ea4000c1e1900 */
[----:B--2--5:R-:W-:-:S06]  /*0370*/  @P1 IADD3 R3, PT, PT, R3, -R12, RZ ;  /* 0x8000000c03031210 */ /* 0x024fcc0007ffe0ff */
[----:B------:R1:W5:Y:S02]  /*0380*/  @!P1 LDG.E R3, desc[UR16][R10.64] ;  /* 0x000000100a039981 */ /* 0x000364000c1e1900 */
.L_x_72:
        /* <DEDUP_REMOVED lines=9> */
[----:B-1----:R-:W1:Y:S08]  /*0420*/  LDC.U8 R10, c[0x0][0x548] ;  /* 0x00015200ff0a7b82 */ /* 0x002e700000000000 */
[----:B------:R-:W3:Y:S01]  /*0430*/  @!P1 LDC.64 R8, c[0x0][0x400] ;  /* 0x00010000ff089b82 */ /* 0x000ee20000000a00 */
[----:B--2---:R-:W-:-:S07]  /*0440*/  ISETP.NE.AND P6, PT, R0, RZ, PT ;  /* 0x000000ff0000720c */ /* 0x004fce0003fc5270 */
[----:B------:R-:W2:Y:S01]  /*0450*/  @P1 LDC.64 R4, c[0x0][0x408] ;  /* 0x00010200ff041b82 */ /* 0x000ea20000000a00 */
[----:B------:R-:W-:-:S07]  /*0460*/  SHF.L.U32 R0, R185, 0x3, RZ ;  /* 0x00000003b9007819 */ /* 0x000fce00000006ff */
[----:B------:R-:W4:Y:S01]  /*0470*/  @P6 LDC.64 R6, c[0x0][0x430] ;  /* 0x00010c00ff066b82 */ /* 0x000f220000000a00 */
[----:B---3--:R-:W-:-:S07]  /*0480*/  @!P1 IMAD.WIDE.U32 R14, R2, R8, RZ ;  /* 0x00000008020e9225 */ /* 0x008fce00078e00ff */
[----:B------:R-:W3:Y:S01]  /*0490*/  @P6 LDC R8, c[0x0][0x430] ;  /* 0x00010c00ff086b82 */ /* 0x000ee20000000800 */
[----:B------:R-:W-:Y:S01]  /*04a0*/  @!P1 MOV R3, R14 ;  /* 0x0000000e00039202 */ /* 0x000fe20000000f00 */
[----:B--2---:R-:W-:-:S04]  /*04b0*/  @P1 IMAD.WIDE.U32 R16, R199, R4, RZ ;  /* 0x00000004c7101225 */ /* 0x004fc800078e00ff */
[----:B----4-:R-:W-:Y:S01]  /*04c0*/  @P6 IMAD R6, R6, R7, RZ ;  /* 0x0000000706066224 */ /* 0x010fe200078e02ff */
[----:B------:R-:W-:Y:S01]  /*04d0*/  @P6 MOV R7, 0x1 ;  /* 0x0000000100076802 */ /* 0x000fe20000000f00 */
[----:B-1----:R-:W-:Y:S06]  /*04e0*/  @P6 BRA `(.L_x_74) ;  /* 0x0000000000286947 */ /* 0x002fec0003800000 */
[----:B------:R-:W-:Y:S01]  /*04f0*/  ISETP.NE.AND P0, PT, R10, RZ, PT ;  /* 0x000000ff0a00720c */ /* 0x000fe20003f05270 */
[----:B------:R-:W1:-:S12]  /*0500*/  LDC R11, c[0x0][0x3e0] ;  /* 0x0000f800ff0b7b82 */ /* 0x000e580000000800 */
[----:B------:R-:W2:Y:S01]  /*0510*/  @P0 LDC R6, c[0x0][0x454] ;  /* 0x00011500ff060b82 */ /* 0x000ea20000000800 */
[----:B---3--:R-:W-:Y:S02]  /*0520*/  @P0 MOV R8, 0x1 ;  /* 0x0000000100080802 */ /* 0x008fe40000000f00 */
[----:B------:R-:W-:-:S05]  /*0530*/  @!P0 MOV R8, 0x1 ;  /* 0x0000000100088802 */ /* 0x000fca0000000f00 */
[----:B------:R-:W1:Y:S08]  /*0540*/  @P0 LDC R12, c[0x0][0x454] ;  /* 0x00011500ff0c0b82 */ /* 0x000e700000000800 */
[----:B------:R-:W3:Y:S08]  /*0550*/  @!P0 LDC R4, c[0x0][0x434] ;  /* 0x00010d00ff048b82 */ /* 0x000ef00000000800 */
[----:B------:R-:W4:Y:S01]  /*0560*/  @!P0 LDC R6, c[0x0][0x434] ;  /* 0x00010d00ff068b82 */ /* 0x000f220000000800 */
[----:B-1----:R-:W-:-:S02]  /*0570*/  @P0 IMAD R7, R12, R11, RZ ;  /* 0x0000000b0c070224 */ /* 0x002fc400078e02ff */
[----:B--23--:R-:W-:-:S07]  /*0580*/  @!P0 IMAD R7, R4, R11, RZ ;  /* 0x0000000b04078224 */ /* 0x00cfce00078e02ff */
.L_x_74:
[----:B------:R-:W-:Y:S01]  /*0590*/  @P1 IMAD.MOV.U32 R3, RZ, RZ, R16 ;  /* 0x000000ffff031224 */ /* 0x000fe200078e0010 */
[----:B------:R-:W1:Y:S01]  /*05a0*/  LDCU.64 UR4, c[0x0][0x410] ;  /* 0x00008200ff0477ac */ /* 0x000e620008000a00 */
[----:B------:R-:W-:Y:S01]  /*05b0*/  LOP3.LUT R0, R0, 0x38, RZ, 0xc0, !PT ;  /* 0x0000003800007812 */ /* 0x000fe200078ec0ff */
[----:B------:R-:W-:Y:S01]  /*05c0*/  @!P1 IMAD R9, R2, R9, R15 ;  /* 0x0000000902099224 */ /* 0x000fe200078e020f */
[----:B------:R-:W-:Y:S01]  /*05d0*/  SHF.R.U32.HI R185, RZ, 0x3, R185 ;  /* 0x00000003ffb97819 */ /* 0x000fe200000116b9 */
[----:B------:R-:W-:Y:S01]  /*05e0*/  @P1 IMAD R9, R199, R5, R17 ;  /* 0x00000005c7091224 */ /* 0x000fe200078e0211 */
[----:B------:R-:W-:Y:S01]  /*05f0*/  IADD3 R18, P0, PT, R0, R3, RZ ;  /* 0x0000000300127210 */ /* 0x000fe20007f1e0ff */
[----:B------:R-:W-:Y:S01]  /*0600*/  VIADD R194, R194, -UR20 ;  /* 0x80000014c2c27c36 */ /* 0x000fe20008000000 */
[----:B------:R-:W2:Y:S01]  /*0610*/  LDC R3, c[0x0][0x434] ;  /* 0x00010d00ff037b82 */ /* 0x000ea20000000800 */
[----:B------:R-:W-:Y:S01]  /*0620*/  UIMAD.WIDE.U32 UR8, UR19, 0x80, URZ ;  /* 0x00000080130878a5 */ /* 0x000fe2000f8e00ff */
[C---:B------:R-:W-:Y:S01]  /*0630*/  VIADD R15, R185.reuse, 0x20 ;  /* 0x00000020b90f7836 */ /* 0x040fe20000000000 */
[----:B------:R-:W-:Y:S01]  /*0640*/  BSSY.RECONVERGENT B0, `(.L_x_75) ;  /* 0x000001e000007945 */ /* 0x000fe20003800200 */
[----:B------:R-:W-:Y:S01]  /*0650*/  IMAD.X R19, RZ, RZ, R9, P0 ;  /* 0x000000ffff137224 */ /* 0x000fe200000e0609 */
[CC--:B------:R-:W-:Y:S01]  /*0660*/  ISETP.GE.AND P0, PT, R185.reuse, R194.reuse, PT ;  /* 0x000000c2b900720c */ /* 0x0c0fe20003f06270 */
[----:B---3--:R-:W-:Y:S01]  /*0670*/  IMAD R16, R8, UR20, RZ ;  /* 0x0000001408107c24 */ /* 0x008fe2000f8e02ff */
[----:B------:R-:W-:Y:S01]  /*0680*/  ISETP.NE.AND P6, PT, R10, RZ, !P6 ;  /* 0x000000ff0a00720c */ /* 0x000fe200077c5270 */
[----:B------:R-:W-:Y:S01]  /*0690*/  VIADD R11, R185, 0x40 ;  /* 0x00000040b90b7836 */ /* 0x000fe20000000000 */
[----:B------:R-:W-:Y:S01]  /*06a0*/  ISETP.NE.AND P1, PT, R199, -0x1, PT ;  /* 0xffffffffc700780c */ /* 0x000fe20003f25270 */
[----:B-1----:R-:W-:Y:S01]  /*06b0*/  IMAD.WIDE.U32 R18, R13, UR4, R18 ;  /* 0x000000040d127c25 */ /* 0x002fe2000f8e0012 */
[----:B------:R-:W-:-:S02]  /*06c0*/  ISETP.GE.AND P2, PT, R15, R194, PT ;  /* 0x000000c20f00720c */ /* 0x000fc40003f46270 */
[C---:B------:R-:W-:Y:S01]  /*06d0*/  LOP3.LUT R14, R0.reuse, 0x40, RZ, 0xfc, !PT ;  /* 0x00000040000e7812 */ /* 0x040fe200078efcff */
[----:B------:R-:W-:Y:S01]  /*06e0*/  IMAD R21, R13, UR5, R19 ;  /* 0x000000050d157c24 */ /* 0x000fe2000f8e0213 */
[----:B------:R-:W-:Y:S02]  /*06f0*/  LOP3.LUT R12, R0, 0x80, RZ, 0xfc, !PT ;  /* 0x00000080000c7812 */ /* 0x000fe400078efcff */
[----:B------:R-:W-:Y:S01]  /*0700*/  LOP3.LUT R9, R185, UR8, RZ, 0xfc, !PT ;  /* 0x00000008b9097c12 */ /* 0x000fe2000f8efcff */
[----:B------:R-:W-:Y:S06]  /*0710*/  @P0 BRA `(.L_x_76) ;  /* 0x0000000000400947 */ /* 0x000fec0003800000 */
[----:B------:R-:W1:Y:S01]  /*0720*/  LDC.64 R4, c[0x0][0x408] ;  /* 0x00010200ff047b82 */ /* 0x000e620000000a00 */
[----:B------:R-:W3:Y:S01]  /*0730*/  LDCU UR6, c[0x0][0x440] ;  /* 0x00008800ff0677ac */ /* 0x000ee20008000800 */
[----:B------:R-:W-:Y:S01]  /*0740*/  IMAD.MOV.U32 R20, RZ, RZ, R18 ;  /* 0x000000ffff147224 */ /* 0x000fe200078e0012 */
[----:B------:R-:W5:Y:S01]  /*0750*/  LDCU.64 UR4, c[0x0][0x3f0] ;  /* 0x00007e00ff0477ac */ /* 0x000f620008000a00 */
[----:B---3--:R-:W-:Y:S02]  /*0760*/  ISETP.GE.AND P5, PT, R0, UR6, PT ;  /* 0x0000000600007c0c */ /* 0x008fe4000bfa6270 */
[----:B------:R-:W-:Y:S02]  /*0770*/  ISETP.GE.AND P4, PT, R14, UR6, PT ;  /* 0x000000060e007c0c */ /* 0x000fe4000bf86270 */
[----:B------:R-:W-:Y:S01]  /*0780*/  ISETP.GE.AND P3, PT, R12, UR6, PT ;  /* 0x000000060c007c0c */ /* 0x000fe2000bf66270 */
[----:B-1----:R-:W-:Y:S02]  /*0790*/  IMAD R10, R4, UR9, RZ ;  /* 0x00000009040a7c24 */ /* 0x002fe4000f8e02ff */
[----:B------:R-:W-:-:S04]  /*07a0*/  IMAD.WIDE.U32 R22, R9, R4, R20 ;  /* 0x0000000409167225 */ /* 0x000fc800078e0014 */
[----:B------:R-:W-:Y:S01]  /*07b0*/  IMAD R5, R9, R5, R10 ;  /* 0x0000000509057224 */ /* 0x000fe200078e020a */
[----:B-----5:R-:W-:-:S03]  /*07c0*/  LEA R4, P0, R22, UR4, 0x1 ;  /* 0x0000000416047c11 */ /* 0x020fc6000f8008ff */
[----:B------:R-:W-:-:S05]  /*07d0*/  IMAD.IADD R5, R23, 0x1, R5 ;  /* 0x0000000117057824 */ /* 0x000fca00078e0205 */
[----:B------:R-:W-:-:S05]  /*07e0*/  LEA.HI.X R5, R22, UR5, R5, 0x1, P0 ;  /* 0x0000000516057c11 */ /* 0x000fca00080f0c05 */
[----:B------:R1:W-:Y:S04]  /*07f0*/  @!P5 STG.E.128 desc[UR16][R4.64], RZ ;  /* 0x000000ff0400d986 */ /* 0x0003e8000c101d10 */
[----:B------:R1:W-:Y:S04]  /*0800*/  @!P4 STG.E.128 desc[UR16][R4.64+0x80], RZ ;  /* 0x000080ff0400c986 */ /* 0x0003e8000c101d10 */
[----:B------:R1:W-:Y:S02]  /*0810*/  @!P3 STG.E.128 desc[UR16][R4.64+0x100], RZ ;  /* 0x000100ff0400b986 */ /* 0x0003e4000c101d10 */
.L_x_76:
[----:B------:R-:W-:Y:S05]  /*0820*/  BSYNC.RECONVERGENT B0 ;  /* 0x0000000000007941 */ /* 0x000fea0003800200 */
.L_x_75:
[----:B------:R-:W-:Y:S01]  /*0830*/  BSSY.RECONVERGENT B0, `(.L_x_77) ;  /* 0x0000016000007945 */ /* 0x000fe20003800200 */
[----:B------:R-:W-:-:S03]  /*0840*/  ISETP.GE.AND P0, PT, R11, R194, PT ;  /* 0x000000c20b00720c */ /* 0x000fc60003f06270 */
[----:B------:R-:W-:Y:S10]  /*0850*/  @P2 BRA `(.L_x_78) ;  /* 0x00000000004c2947 */ /* 0x000ff40003800000 */
[----:B------:R-:W3:Y:S01]  /*0860*/  LDCU.64 UR6, c[0x0][0x408] ;  /* 0x00008100ff0677ac */ /* 0x000ee20008000a00 */
[----:B-1----:R-:W-:Y:S01]  /*0870*/  IADD3 R5, P2, PT, R9, 0x20, RZ ;  /* 0x0000002009057810 */ /* 0x002fe20007f5e0ff */
[----:B------:R-:W-:Y:S01]  /*0880*/  IMAD.MOV.U32 R22, RZ, RZ, R18 ;  /* 0x000000ffff167224 */ /* 0x000fe200078e0012 */
[----:B------:R-:W-:Y:S01]  /*0890*/  MOV R23, R21 ;  /* 0x0000001500177202 */ /* 0x000fe20000000f00 */
[----:B------:R-:W1:Y:S02]  /*08a0*/  LDCU UR10, c[0x0][0x440] ;  /* 0x00008800ff0a77ac */ /* 0x000e640008000800 */
[----:B------:R-:W-:Y:S01]  /*08b0*/  IMAD.X R4, RZ, RZ, UR9, P2 ;  /* 0x00000009ff047e24 */ /* 0x000fe200090e06ff */
[----:B------:R-:W5:Y:S03]  /*08c0*/  LDCU.64 UR4, c[0x0][0x3f0] ;  /* 0x00007e00ff0477ac */ /* 0x000f660008000a00 */
[----:B---3--:R-:W-:-:S02]  /*08d0*/  IMAD R4, R4, UR6, RZ ;  /* 0x0000000604047c24 */ /* 0x008fc4000f8e02ff */
[----:B------:R-:W-:Y:S01]  /*08e0*/  IMAD.WIDE.U32 R22, R5, UR6, R22 ;  /* 0x0000000605167c25 */ /* 0x000fe2000f8e0016 */
[----:B-1----:R-:W-:-:S03]  /*08f0*/  ISETP.GE.AND P4, PT, R0, UR10, PT ;  /* 0x0000000a00007c0c */ /* 0x002fc6000bf86270 */
[----:B------:R-:W-:Y:S01]  /*0900*/  IMAD R4, R5, UR7, R4 ;  /* 0x0000000705047c24 */ /* 0x000fe2000f8e0204 */
[----:B------:R-:W-:Y:S02]  /*0910*/  ISETP.GE.AND P3, PT, R14, UR10, PT ;  /* 0x0000000a0e007c0c */ /* 0x000fe4000bf66270 */
[----:B------:R-:W-:Y:S01]  /*0920*/  ISETP.GE.AND P2, PT, R12, UR10, PT ;  /* 0x0000000a0c007c0c */ /* 0x000fe2000bf46270 */
[----:B------:R-:W-:Y:S01]  /*0930*/  IMAD.IADD R5, R23, 0x1, R4 ;  /* 0x0000000117057824 */ /* 0x000fe200078e0204 */
[----:B-----5:R-:W-:-:S04]  /*0940*/  LEA R24, P5, R22, UR4, 0x1 ;  /* 0x0000000416187c11 */ /* 0x020fc8000f8a08ff */
[----:B------:R-:W-:-:S05]  /*0950*/  LEA.HI.X R25, R22, UR5, R5, 0x1, P5 ;  /* 0x0000000516197c11 */ /* 0x000fca000a8f0c05 */
[----:B------:R3:W-:Y:S04]  /*0960*/  @!P4 STG.E.128 desc[UR16][R24.64], RZ ;  /* 0x000000ff1800c986 */ /* 0x0007e8000c101d10 */
[----:B------:R3:W-:Y:S04]  /*0970*/  @!P3 STG.E.128 desc[UR16][R24.64+0x80], RZ ;  /* 0x000080ff1800b986 */ /* 0x0007e8000c101d10 */
[----:B------:R3:W-:Y:S02]  /*0980*/  @!P2 STG.E.128 desc[UR16][R24.64+0x100], RZ ;  /* 0x000100ff1800a986 */ /* 0x0007e4000c101d10 */
.L_x_78:
[----:B------:R-:W-:Y:S05]  /*0990*/  BSYNC.RECONVERGENT B0 ;  /* 0x0000000000007941 */ /* 0x000fea0003800200 */
.L_x_77:
[----:B------:R-:W-:Y:S01]  /*09a0*/  BSSY.RECONVERGENT B0, `(.L_x_79) ;  /* 0x0000019000007945 */ /* 0x000fe20003800200 */
[----:B----4-:R-:W-:Y:S01]  /*09b0*/  IMAD R13, R13, R6, RZ ;  /* 0x000000060d0d7224 */ /* 0x010fe200078e02ff */
[----:B------:R-:W-:Y:S01]  /*09c0*/  ISETP.NE.AND P2, PT, R0, RZ, PT ;  /* 0x000000ff0000720c */ /* 0x000fe20003f45270 */
[----:B--2---:R-:W-:Y:S01]  /*09d0*/  IMAD R6, R2, R3, RZ ;  /* 0x0000000302067224 */ /* 0x004fe200078e02ff */
[----:B-1----:R-:W-:Y:S01]  /*09e0*/  IADD3 R5, PT, PT, R185, 0x60, RZ ;  /* 0x00000060b9057810 */ /* 0x002fe20007ffe0ff */
[----:B------:R-:W-:Y:S10]  /*09f0*/  @P0 BRA `(.L_x_80) ;  /* 0x00000000004c0947 */ /* 0x000ff40003800000 */
[----:B------:R-:W1:Y:S01]  /*0a00*/  LDCU.64 UR6, c[0x0][0x408] ;  /* 0x00008100ff0677ac */ /* 0x000e620008000a00 */
[----:B------:R-:W-:Y:S01]  /*0a10*/  IADD3 R4, P0, PT, R9, 0x40, RZ ;  /* 0x0000004009047810 */ /* 0x000fe20007f1e0ff */
[----:B------:R-:W-:Y:S01]  /*0a20*/  IMAD.MOV.U32 R22, RZ, RZ, R18 ;  /* 0x000000ffff167224 */ /* 0x000fe200078e0012 */
[----:B------:R-:W-:Y:S01]  /*0a30*/  MOV R23, R21 ;  /* 0x0000001500177202 */ /* 0x000fe20000000f00 */
[----:B------:R-:W2:Y:S02]  /*0a40*/  LDCU UR10, c[0x0][0x440] ;  /* 0x00008800ff0a77ac */ /* 0x000ea40008000800 */
[----:B------:R-:W-:Y:S01]  /*0a50*/  IMAD.X R3, RZ, RZ, UR9, P0 ;  /* 0x00000009ff037e24 */ /* 0x000fe200080e06ff */
[----:B------:R-:W3:Y:S03]  /*0a60*/  LDCU.64 UR4, c[0x0][0x3f0] ;  /* 0x00007e00ff0477ac */ /* 0x000ee60008000a00 */
[----:B-1----:R-:W-:-:S02]  /*0a70*/  IMAD R3, R3, UR6, RZ ;  /* 0x0000000603037c24 */ /* 0x002fc4000f8e02ff */
[----:B------:R-:W-:Y:S01]  /*0a80*/  IMAD.WIDE.U32 R22, R4, UR6, R22 ;  /* 0x0000000604167c25 */ /* 0x000fe2000f8e0016 */
[----:B--2---:R-:W-:-:S03]  /*0a90*/  ISETP.GE.AND P4, PT, R0, UR10, PT ;  /* 0x0000000a00007c0c */ /* 0x004fc6000bf86270 */
[----:B------:R-:W-:Y:S01]  /*0aa0*/  IMAD R3, R4, UR7, R3 ;  /* 0x0000000704037c24 */ /* 0x000fe2000f8e0203 */
[----:B------:R-:W-:Y:S02]  /*0ab0*/  ISETP.GE.AND P3, PT, R14, UR10, PT ;  /* 0x0000000a0e007c0c */ /* 0x000fe4000bf66270 */
[----:B------:R-:W-:Y:S01]  /*0ac0*/  ISETP.GE.AND P0, PT, R12, UR10, PT ;  /* 0x0000000a0c007c0c */ /* 0x000fe2000bf06270 */
[----:B------:R-:W-:Y:S01]  /*0ad0*/  IMAD.IADD R3, R23, 0x1, R3 ;  /* 0x0000000117037824 */ /* 0x000fe200078e0203 */
[----:B---3--:R-:W-:-:S04]  /*0ae0*/  LEA R24, P5, R22, UR4, 0x1 ;  /* 0x0000000416187c11 */ /* 0x008fc8000f8a08ff */
[----:B------:R-:W-:-:S05]  /*0af0*/  LEA.HI.X R25, R22, UR5, R3, 0x1, P5 ;  /* 0x0000000516197c11 */ /* 0x000fca000a8f0c03 */
[----:B------:R1:W-:Y:S04]  /*0b00*/  @!P4 STG.E.128 desc[UR16][R24.64], RZ ;  /* 0x000000ff1800c986 */ /* 0x0003e8000c101d10 */
[----:B------:R1:W-:Y:S04]  /*0b10*/  @!P3 STG.E.128 desc[UR16][R24.64+0x80], RZ ;  /* 0x000080ff1800b986 */ /* 0x0003e8000c101d10 */
[----:B------:R1:W-:Y:S02]  /*0b20*/  @!P0 STG.E.128 desc[UR16][R24.64+0x100], RZ ;  /* 0x000100ff18008986 */ /* 0x0003e4000c101d10 */
.L_x_80:
[----:B------:R-:W-:Y:S05]  /*0b30*/  BSYNC.RECONVERGENT B0 ;  /* 0x0000000000007941 */ /* 0x000fea0003800200 */
.L_x_79:
[-C--:B------:R-:W-:Y:S01]  /*0b40*/  ISETP.GE.AND P0, PT, R5, R194.reuse, PT ;  /* 0x000000c20500720c */ /* 0x080fe20003f06270 */
[----:B------:R-:W-:Y:S01]  /*0b50*/  BSSY.RECONVERGENT B0, `(.L_x_81) ;  /* 0x000001c000007945 */ /* 0x000fe20003800200 */
[----:B------:R-:W-:Y:S01]  /*0b60*/  SEL R6, R6, R199, !P1 ;  /* 0x000000c706067207 */ /* 0x000fe20004800000 */
[----:B------:R-:W-:Y:S01]  /*0b70*/  @!P6 IMAD R13, R2, R7, R13 ;  /* 0x00000007020de224 */ /* 0x000fe200078e020d */
[-C--:B------:R-:W-:Y:S02]  /*0b80*/  ISETP.GE.OR P5, PT, R185, R194.reuse, P2 ;  /* 0x000000c2b900720c */ /* 0x080fe400017a6670 */
[-C--:B------:R-:W-:Y:S02]  /*0b90*/  ISETP.GE.OR P4, PT, R15, R194.reuse, P2 ;  /* 0x000000c20f00720c */ /* 0x080fe40001786670 */
[----:B------:R-:W-:Y:S02]  /*0ba0*/  ISETP.GE.OR P3, PT, R11, R194, P2 ;  /* 0x000000c20b00720c */ /* 0x000fe40001766670 */
[----:B------:R-:W-:-:S02]  /*0bb0*/  SHF.R.S32.HI R2, RZ, 0x1f, R6 ;  /* 0x0000001fff027819 */ /* 0x000fc40000011406 */
[----:B------:R-:W-:Y:S02]  /*0bc0*/  ISETP.GE.OR P2, PT, R5, R194, P2 ;  /* 0x000000c20500720c */ /* 0x000fe40001746670 */
[----:B------:R-:W-:Y:S01]  /*0bd0*/  SEL R6, R6, RZ, P6 ;  /* 0x000000ff06067207 */ /* 0x000fe20003000000 */
[----:B------:R-:W-:Y:S10]  /*0be0*/  @P0 BRA `(.L_x_82) ;  /* 0x0000000000480947 */ /* 0x000ff40003800000 */
[----:B------:R-:W2:Y:S01]  /*0bf0*/  LDCU.64 UR6, c[0x0][0x408] ;  /* 0x00008100ff0677ac */ /* 0x000ea20008000a00 */
[----:B------:R-:W-:Y:S01]  /*0c00*/  IADD3 R4, P0, PT, R9, 0x60, RZ ;  /* 0x0000006009047810 */ /* 0x000fe20007f1e0ff */
[----:B------:R-:W-:Y:S01]  /*0c10*/  IMAD.MOV.U32 R19, RZ, RZ, R21 ;  /* 0x000000ffff137224 */ /* 0x000fe200078e0015 */
[----:B------:R-:W4:Y:S03]  /*0c20*/  LDCU UR10, c[0x0][0x440] ;  /* 0x00008800ff0a77ac */ /* 0x000f260008000800 */
[----:B------:R-:W-:Y:S01]  /*0c30*/  IMAD.X R3, RZ, RZ, UR9, P0 ;  /* 0x00000009ff037e24 */ /* 0x000fe200080e06ff */
[----:B------:R-:W5:Y:S03]  /*0c40*/  LDCU.64 UR4, c[0x0][0x3f0] ;  /* 0x00007e00ff0477ac */ /* 0x000f660008000a00 */
[----:B--2---:R-:W-:-:S02]  /*0c50*/  IMAD R3, R3, UR6, RZ ;  /* 0x0000000603037c24 */ /* 0x004fc4000f8e02ff */
[----:B------:R-:W-:Y:S01]  /*0c60*/  IMAD.WIDE.U32 R18, R4, UR6, R18 ;  /* 0x0000000604127c25 */ /* 0x000fe2000f8e0012 */
[----:B----4-:R-:W-:-:S03]  /*0c70*/  ISETP.GE.AND P0, PT, R0, UR10, PT ;  /* 0x0000000a00007c0c */ /* 0x010fc6000bf06270 */
[----:B------:R-:W-:Y:S01]  /*0c80*/  IMAD R3, R4, UR7, R3 ;  /* 0x0000000704037c24 */ /* 0x000fe2000f8e0203 */
[----:B-----5:R-:W-:-:S03]  /*0c90*/  LEA R20, P1, R18, UR4, 0x1 ;  /* 0x0000000412147c11 */ /* 0x020fc6000f8208ff */
[----:B------:R-:W-:-:S05]  /*0ca0*/  IMAD.IADD R3, R19, 0x1, R3 ;  /* 0x0000000113037824 */ /* 0x000fca00078e0203 */
[----:B------:R-:W-:Y:S02]  /*0cb0*/  LEA.HI.X R21, R18, UR5, R3, 0x1, P1 ;  /* 0x0000000512157c11 */ /* 0x000fe400088f0c03 */
[----:B------:R-:W-:-:S03]  /*0cc0*/  ISETP.GE.AND P1, PT, R14, UR10, PT ;  /* 0x0000000a0e007c0c */ /* 0x000fc6000bf26270 */
[----:B------:R2:W-:Y:S01]  /*0cd0*/  @!P0 STG.E.128 desc[UR16][R20.64], RZ ;  /* 0x000000ff14008986 */ /* 0x0005e2000c101d10 */
[----:B------:R-:W-:-:S09]  /*0ce0*/  ISETP.GE.AND P0, PT, R12, UR10, PT ;  /* 0x0000000a0c007c0c */ /* 0x000fd2000bf06270 */
[----:B------:R2:W-:Y:S04]  /*0cf0*/  @!P1 STG.E.128 desc[UR16][R20.64+0x80], RZ ;  /* 0x000080ff14009986 */ /* 0x0005e8000c101d10 */
[----:B------:R2:W-:Y:S02]  /*0d00*/  @!P0 STG.E.128 desc[UR16][R20.64+0x100], RZ ;  /* 0x000100ff14008986 */ /* 0x0005e4000c101d10 */
.L_x_82:
[----:B------:R-:W-:Y:S05]  /*0d10*/  BSYNC.RECONVERGENT B0 ;  /* 0x0000000000007941 */ /* 0x000fea0003800200 */
.L_x_81:
[--C-:B------:R-:W-:Y:S01]  /*0d20*/  IADD3 R6, P1, P0, R16, R6, R13.reuse ;  /* 0x0000000610067210 */ /* 0x100fe2000783e00d */
[----:B------:R-:W-:Y:S01]  /*0d30*/  BSSY.RECONVERGENT B0, `(.L_x_83) ;  /* 0x000000e000007945 */ /* 0x000fe20003800200 */
[----:B------:R-:W-:Y:S02]  /*0d40*/  SEL R2, R2, RZ, P6 ;  /* 0x000000ff02027207 */ /* 0x000fe40003000000 */
[----:B------:R-:W-:Y:S02]  /*0d50*/  SHF.R.S32.HI R3, RZ, 0x1f, R16 ;  /* 0x0000001fff037819 */ /* 0x000fe40000011410 */
[----:B------:R-:W-:-:S04]  /*0d60*/  SHF.R.S32.HI R13, RZ, 0x1f, R13 ;  /* 0x0000001fff0d7819 */ /* 0x000fc8000001140d */
[----:B------:R-:W-:Y:S01]  /*0d70*/  IADD3.X R2, PT, PT, R3, R2, R13, P1, P0 ;  /* 0x0000000203027210 */ /* 0x000fe20000fe040d */
[----:B------:R-:W-:Y:S06]  /*0d80*/  @P5 BRA `(.L_x_84) ;  /* 0x0000000000205947 */ /* 0x000fec0003800000 */
        /* <DEDUP_REMOVED lines=8> */
.L_x_84:
[----:B------:R-:W-:Y:S05]  /*0e10*/  BSYNC.RECONVERGENT B0 ;  /* 0x0000000000007941 */ /* 0x000fea0003800200 */
.L_x_83:
[----:B------:R-:W-:Y:S04]  /*0e20*/  BSSY.RECONVERGENT B0, `(.L_x_85) ;  /* 0x000000a000007945 */ /* 0x000fe80003800200 */
[----:B------:R-:W-:Y:S05]  /*0e30*/  @P4 BRA `(.L_x_86) ;  /* 0x0000000000204947 */ /* 0x000fea0003800000 */
[----:B------:R-:W5:Y:S01]  /*0e40*/  LDCU.64 UR4, c[0x0][0x420] ;  /* 0x00008400ff0477ac */ /* 0x000f620008000a00 */
[----:B------:R-:W-:-:S05]  /*0e50*/  IMAD R15, R15, R8, RZ ;  /* 0x000000080f0f7224 */ /* 0x000fca00078e02ff */
[----:B----4-:R-:W-:-:S04]  /*0e60*/  IADD3 R3, P0, PT, R15, R6, RZ ;  /* 0x000000060f037210 */ /* 0x010fc80007f1e0ff */
[----:B------:R-:W-:Y:S02]  /*0e70*/  LEA.HI.X.SX32 R0, R15, R2, 0x1, P0 ;  /* 0x000000020f007211 */ /* 0x000fe400000f0eff */
[----:B-----5:R-:W-:-:S04]  /*0e80*/  LEA R12, P0, R3, UR4, 0x2 ;  /* 0x00000004030c7c11 */ /* 0x020fc8000f8010ff */
[----:B------:R-:W-:Y:S01]  /*0e90*/  LEA.HI.X R13, R3, UR5, R0, 0x2, P0 ;  /* 0x00000005030d7c11 */ /* 0x000fe200080f1400 */
[----:B------:R-:W-:-:S05]  /*0ea0*/  IMAD.MOV.U32 R3, RZ, RZ, 0x7f800000 ;  /* 0x7f800000ff037424 */ /* 0x000fca00078e00ff */
[----:B------:R4:W-:Y:S03]  /*0eb0*/  STG.E desc[UR16][R12.64], R3 ;  /* 0x000000030c007986 */ /* 0x0009e6000c101910 */
.L_x_86:
[----:B------:R-:W-:Y:S05]  /*0ec0*/  BSYNC.RECONVERGENT B0 ;  /* 0x0000000000007941 */ /* 0x000fea0003800200 */
.L_x_85:
        /* <DEDUP_REMOVED lines=10> */
.L_x_88:
[----:B------:R-:W-:Y:S05]  /*0f70*/  BSYNC.RECONVERGENT B0 ;  /* 0x0000000000007941 */ /* 0x000fea0003800200 */
.L_x_87:
[----:B------:R-:W-:Y:S05]  /*0f80*/  @P2 EXIT ;  /* 0x000000000000294d */ /* 0x000fea0003800000 */
[----:B------:R-:W5:Y:S01]  /*0f90*/  LDCU.64 UR4, c[0x0][0x420] ;  /* 0x00008400ff0477ac */ /* 0x000f620008000a00 */
[----:B------:R-:W-:-:S05]  /*0fa0*/  IMAD R5, R5, R8, RZ ;  /* 0x0000000805057224 */ /* 0x000fca00078e02ff */
[----:B------:R-:W-:-:S04]  /*0fb0*/  IADD3 R6, P0, PT, R5, R6, RZ ;  /* 0x0000000605067210 */ /* 0x000fc80007f1e0ff */
[----:B------:R-:W-:Y:S02]  /*0fc0*/  LEA.HI.X.SX32 R5, R5, R2, 0x1, P0 ;  /* 0x0000000205057211 */ /* 0x000fe400000f0eff */
[----:B-----5:R-:W-:-:S04]  /*0fd0*/  LEA R2, P0, R6, UR4, 0x2 ;  /* 0x0000000406027c11 */ /* 0x020fc8000f8010ff */
[----:B----4-:R-:W-:Y:S01]  /*0fe0*/  LEA.HI.X R3, R6, UR5, R5, 0x2, P0 ;  /* 0x0000000506037c11 */ /* 0x010fe200080f1405 */
[----:B------:R-:W-:-:S05]  /*0ff0*/  IMAD.MOV.U32 R5, RZ, RZ, 0x7f800000 ;  /* 0x7f800000ff057424 */ /* 0x000fca00078e00ff */
[----:B------:R-:W-:Y:S01]  /*1000*/  STG.E desc[UR16][R2.64], R5 ;  /* 0x0000000502007986 */ /* 0x000fe2000c101910 */
[----:B------:R-:W-:Y:S05]  /*1010*/  EXIT ;  /* 0x000000000000794d */ /* 0x000fea0003800000 */
.L_x_73:
[----:B------:R-:W-:Y:S02]  /*1020*/  ISETP.NE.AND P0, PT, R199, -0x1, PT ;  /* 0xffffffffc700780c */ /* 0x000fe40003f05270 */
[----:B------:R-:W-:-:S11]  /*1030*/  ISETP.NE.AND P2, PT, R12, -0x1, PT ;  /* 0xffffffff0c00780c */ /* 0x000fd60003f45270 */
[----:B------:R-:W1:Y:S08]  /*1040*/  @!P0 LDC.64 R6, c[0x0][0x398] ;  /* 0x0000e600ff068b82 */ /* 0x000e700000000a00 */
[----:B------:R-:W2:Y:S01]  /*1050*/  @P0 LDC.64 R4, c[0x0][0x3b0] ;  /* 0x0000ec00ff040b82 */ /* 0x000ea20000000a00 */
[----:B-1----:R-:W-:-:S04]  /*1060*/  @!P0 IMAD.WIDE.U32 R10, R2, R6, RZ ;  /* 0x00000006020a8225 */ /* 0x002fc800078e00ff */
[----:B------:R-:W-:Y:S02]  /*1070*/  @!P0 IMAD R8, R2, R7, R11 ;  /* 0x0000000702088224 */ /* 0x000fe400078e020b */
[----:B--2---:R-:W-:-:S04]  /*1080*/  @P0 IMAD.WIDE.U32 R14, R199, R4, RZ ;  /* 0x00000004c70e0225 */ /* 0x004fc800078e00ff */
[----:B------:R-:W-:Y:S01]  /*1090*/  @P0 IMAD R8, R199, R5, R15 ;  /* 0x00000005c7080224 */ /* 0x000fe200078e020f */
[----:B------:R-:W-:Y:S01]  /*10a0*/  @P0 MOV R10, R14 ;  /* 0x0000000e000a0202 */ /* 0x000fe20000000f00 */
[----:B------:R-:W-:Y:S06]  /*10b0*/  @P2 BRA `(.L_x_89) ;  /* 0x0000000000282947 */ /* 0x000fec0003800000 */
[----:B------:R-:W1:Y:S01]  /*10c0*/  LDCU.64 UR8, c[0x0][0x3b8] ;  /* 0x00007700ff0877ac */ /* 0x000e620008000a00 */
[----:B------:R-:W-:Y:S01]  /*10d0*/  SHF.R.S32.HI R4, RZ, 0x1f, R9 ;  /* 0x0000001fff047819 */ /* 0x000fe20000011409 */
[----:B------:R-:W2:Y:S04]  /*10e0*/  LDCU.64 UR4, c[0x0][0x3a0] ;  /* 0x00007400ff0477ac */ /* 0x000ea80008000a00 */
[----:B-1----:R-:W-:Y:S02]  /*10f0*/  IMAD R4, R4, UR8, RZ ;  /* 0x0000000804047c24 */ /* 0x002fe4000f8e02ff */
[----:B------:R-:W-:-:S04]  /*1100*/  IMAD.WIDE.U32 R6, R9, UR8, RZ ;  /* 0x0000000809067c25 */ /* 0x000fc8000f8e00ff */
[----:B------:R-:W-:-:S05]  /*1110*/  IMAD R3, R9, UR9, R4 ;  /* 0x0000000909037c24 */ /* 0x000fca000f8e0204 */
[----:B------:R-:W-:-:S03]  /*1120*/  IADD3 R7, PT, PT, R7, R3, RZ ;  /* 0x0000000307077210 */ /* 0x000fc60007ffe0ff */
[----:B--2---:R-:W-:-:S04]  /*1130*/  IMAD.WIDE.U32 R14, R2, UR4, R6 ;  /* 0x00000004020e7c25 */ /* 0x004fc8000f8e0006 */
[----:B------:R-:W-:Y:S01]  /*1140*/  IMAD R6, R2, UR5, R15 ;  /* 0x0000000502067c24 */ /* 0x000fe2000f8e020f */
[----:B------:R-:W-:Y:S06]  /*1150*/  BRA `(.L_x_90) ;  /* 0x0000000000147947 */ /* 0x000fec0003800000 */
.L_x_89:
[----:B------:R-:W1:Y:S01]  /*1160*/  LDCU.64 UR8, c[0x0][0x3b8] ;  /* 0x00007700ff0877ac */ /* 0x000e620008000a00 */
[----:B------:R-:W-:-:S05]  /*1170*/  IADD3 R14, PT, PT, R9, R12, RZ ;  /* 0x0000000c090e7210 */ /* 0x000fca0007ffe0ff */
[C---:B-1----:R-:W-:Y:S02]  /*1180*/  IMAD R6, R14.reuse, UR9, RZ ;  /* 0x000000090e067c24 */ /* 0x042fe4000f8e02ff */
[----:B------:R-:W-:-:S05]  /*1190*/  IMAD.WIDE.U32 R14, R14, UR8, RZ ;  /* 0x000000080e0e7c25 */ /* 0x000fca000f8e00ff */
[----:B------:R-:W-:Y:S02]  /*11a0*/  IADD3 R6, PT, PT, R15, R6, RZ ;  /* 0x000000060f067210 */ /* 0x000fe40007ffe0ff */
.L_x_90:
[----:B------:R-:W1:Y:S01]  /*11b0*/  LDC R4, c[0x0][0x3e8] ;  /* 0x0000fa00ff047b82 */ /* 0x000e620000000800 */
[----:B------:R-:W-:Y:S02]  /*11c0*/  MOV R16, RZ ;  /* 0x000000ff00107202 */ /* 0x000fe40000000f00 */
[----:B-1----:R-:W-:-:S04]  /*11d0*/  IABS R7, R4 ;  /* 0x0000000400077213 */ /* 0x002fc80000000000 */
[----:B------:R-:W1:Y:S08]  /*11e0*/  I2F.RP R11, R7 ;  /* 0x00000007000b7306 */ /* 0x000e700000209400 */
[----:B-1----:R-:W1:Y:S02]  /*11f0*/  MUFU.RCP R17, R11 ;  /* 0x0000000b00117308 */ /* 0x002e640000001000 */
[----:B-1----:R-:W-:-:S06]  /*1200*/  VIADD R17, R17, 0xffffffe ;  /* 0x0ffffffe11117836 */ /* 0x002fcc0000000000 */
[----:B------:R-:W1:Y:S02]  /*1210*/  F2I.FTZ.U32.TRUNC.NTZ R17, R17 ;  /* 0x0000001100117305 */ /* 0x000e64000021f000 */
[----:B-1----:R-:W-:-:S04]  /*1220*/  IMAD.MOV R3, RZ, RZ, -R17 ;  /* 0x000000ffff037224 */ /* 0x002fc800078e0a11 */
        /* <DEDUP_REMOVED lines=29> */
[----:B------:R-:W-:Y:S01]  /*1400*/  MOV R12, R16 ;  /* 0x00000010000c7202 */ /* 0x000fe20000000f00 */
[----:B------:R-:W-:Y:S06]  /*1410*/  BRA `(.L_x_92) ;  /* 0x0000000000187947 */ /* 0x000fec0003800000 */
.L_x_91:
[----:B------:R-:W1:Y:S01]  /*1420*/  LDC.64 R4, c[0x0][0x3c0] ;  /* 0x0000f000ff047b82 */ /* 0x000e620000000a00 */
[----:B------:R-:W-:-:S05]  /*1430*/  IADD3 R9, PT, PT, R9, R12, RZ ;  /* 0x0000000c09097210 */ /* 0x000fca0007ffe0ff */
[C---:B-1----:R-:W-:Y:S02]  /*1440*/  IMAD R2, R9.reuse, R5, RZ ;  /* 0x0000000509027224 */ /* 0x042fe400078e02ff */
[----:B------:R-:W-:-:S05]  /*1450*/  IMAD.WIDE.U32 R16, R9, R4, RZ ;  /* 0x0000000409107225 */ /* 0x000fca00078e00ff */
[----:B------:R-:W-:Y:S02]  /*1460*/  IADD3 R2, PT, PT, R17, R2, RZ ;  /* 0x0000000211027210 */ /* 0x000fe40007ffe0ff */
[----:B------:R-:W-:-:S07]  /*1470*/  MOV R12, R16 ;  /* 0x00000010000c7202 */ /* 0x000fce0000000f00 */
.L_x_92:
[----:B------:R-:W-:Y:S01]  /*1480*/  IMAD.SHL.U32 R205, R185, 0x8, RZ ;  /* 0x00000008b9cd7824 */ /* 0x000fe200078e00ff */
[----:B------:R-:W1:Y:S01]  /*1490*/  LDCU.128 UR4, c[0x0][0x3d0] ;  /* 0x00007a00ff0477ac */ /* 0x000e620008000c00 */
[--C-:B------:R-:W-:Y:S01]  /*14a0*/  SHF.R.U32.HI R9, RZ, 0x3, R185.reuse ;  /* 0x00000003ff097819 */ /* 0x100fe200000116b9 */
[----:B------:R-:W2:Y:S01]  /*14b0*/  S2UR UR18, SR_CgaCtaId ;  /* 0x00000000001279c3 */ /* 0x000ea20000008800 */
[----:B------:R-:W-:Y:S01]  /*14c0*/  VIADD R194, R194, -UR20 ;  /* 0x80000014c2c27c36 */ /* 0x000fe20008000000 */
[----:B------:R-:W-:Y:S01]  /*14d0*/  LOP3.LUT R184, R205, 0x38, RZ, 0xc0, !PT ;  /* 0x00000038cdb87812 */ /* 0x000fe200078ec0ff */
[----:B------:R-:W3:Y:S01]  /*14e0*/  LDCU.64 UR12, c[0x0][0x390] ;  /* 0x00007200ff0c77ac */ /* 0x000ee20008000a00 */
[----:B------:R-:W-:Y:S01]  /*14f0*/  IMAD.SHL.U32 R133, R185, 0x40, RZ ;  /* 0x00000040b9857824 */ /* 0x000fe200078e00ff */
[----:B------:R-:W-:Y:S01]  /*1500*/  SHF.R.U32.HI R187, RZ, 0x1, R185 ;  /* 0x00000001ffbb7819 */ /* 0x000fe200000116b9 */
[----:B------:R-:W-:Y:S01]  /*1510*/  BSSY.RECONVERGENT B0, `(.L_x_93) ;  /* 0x000004b000007945 */ /* 0x000fe20003800200 */
[C---:B------:R-:W-:Y:S01]  /*1520*/  IADD3 R14, P1, PT, R184.reuse, R14, RZ ;  /* 0x0000000eb80e7210 */ /* 0x040fe20007f3e0ff */
[----:B------:R-:W4:Y:S01]  /*1530*/  LDCU.64 UR14, c[0x0][0x388] ;  /* 0x00007100ff0e77ac */ /* 0x000f220008000a00 */
[----:B------:R-:W-:-:S02]  /*1540*/  IADD3 R16, P0, PT, R184, R12, RZ ;  /* 0x0000000cb8107210 */ /* 0x000fc40007f1e0ff */
[C---:B------:R-:W-:Y:S01]  /*1550*/  LOP3.LUT R12, R205.reuse, 0x1e00, RZ, 0xc0, !PT ;  /* 0x00001e00cd0c7812 */ /* 0x040fe200078ec0ff */
[----:B------:R-:W-:Y:S01]  /*1560*/  IMAD.X R15, RZ, RZ, R6, P1 ;  /* 0x000000ffff0f7224 */ /* 0x000fe200008e0606 */
[----:B------:R-:W5:Y:S01]  /*1570*/  LDCU.64 UR10, c[0x0][0x3c8] ;  /* 0x00007900ff0a77ac */ /* 0x000f620008000a00 */
[----:B------:R-:W-:Y:S01]  /*1580*/  IMAD.X R17, RZ, RZ, R2, P0 ;  /* 0x000000ffff117224 */ /* 0x000fe200000e0602 */
[----:B------:R-:W-:Y:S01]  /*1590*/  LOP3.LUT R2, R205, 0x1f8, RZ, 0xc0, !PT ;  /* 0x000001f8cd027812 */ /* 0x000fe200078ec0ff */
[C---:B------:R-:W-:Y:S01]  /*15a0*/  IMAD.WIDE.U32 R6, R9.reuse, UR8, R14 ;  /* 0x0000000809067c25 */ /* 0x040fe2000f8e000e */
[----:B------:R-:W-:Y:S02]  /*15b0*/  IADD3 R10, P0, PT, R184, R10, RZ ;  /* 0x0000000ab80a7210 */ /* 0x000fe40007f1e0ff */
[----:B------:R-:W-:Y:S01]  /*15c0*/  LOP3.LUT R201, R2, 0x38, R185, 0x78, !PT ;  /* 0x0000003802c97812 */ /* 0x000fe200078e78b9 */
[----:B------:R-:W-:Y:S01]  /*15d0*/  IMAD.WIDE.U32 R14, R9, R4, R16 ;  /* 0x00000004090e7225 */ /* 0x000fe200078e0010 */
[----:B------:R-:W-:-:S02]  /*15e0*/  SHF.R.S32.HI R16, RZ, 0x1f, R3 ;  /* 0x0000001fff107819 */ /* 0x000fc40000011403 */
[----:B------:R-:W-:Y:S01]  /*15f0*/  LOP3.LUT R201, R201, R12, RZ, 0xfc, !PT ;  /* 0x0000000cc9c97212 */ /* 0x000fe200078efcff */
[C---:B------:R-:W-:Y:S01]  /*1600*/  IMAD R7, R9.reuse, UR9, R7 ;  /* 0x0000000909077c24 */ /* 0x040fe2000f8e0207 */
[----:B------:R-:W-:Y:S01]  /*1610*/  LOP3.LUT R204, R184, 0x40, RZ, 0xfc, !PT ;  /* 0x00000040b8cc7812 */ /* 0x000fe200078efcff */
[----:B-1----:R-:W-:Y:S01]  /*1620*/  IMAD R18, R16, UR4, RZ ;  /* 0x0000000410127c24 */ /* 0x002fe2000f8e02ff */
[----:B------:R-:W-:Y:S01]  /*1630*/  LOP3.LUT R203, R184, 0x80, RZ, 0xfc, !PT ;  /* 0x00000080b8cb7812 */ /* 0x000fe200078efcff */
[----:B------:R-:W-:Y:S02]  /*1640*/  IMAD R16, R16, UR6, RZ ;  /* 0x0000000610107c24 */ /* 0x000fe4000f8e02ff */
[----:B------:R-:W-:Y:S02]  /*1650*/  IMAD R15, R9, R5, R15 ;  /* 0x00000005090f7224 */ /* 0x000fe400078e020f */
[C---:B------:R-:W-:Y:S01]  /*1660*/  IMAD R197, R3.reuse, UR5, R18 ;  /* 0x0000000503c57c24 */ /* 0x040fe2000f8e0212 */
[----:B------:R-:W-:Y:S01]  /*1670*/  UMOV UR5, 0x400 ;  /* 0x0000040000057882 */ /* 0x000fe20000000000 */
[C---:B------:R-:W-:Y:S01]  /*1680*/  IMAD R195, R3.reuse, UR7, R16 ;  /* 0x0000000703c37c24 */ /* 0x040fe2000f8e0210 */
[----:B--2---:R-:W-:Y:S01]  /*1690*/  ULEA UR5, UR18, UR5, 0x18 ;  /* 0x0000000512057291 */ /* 0x004fe2000f8ec0ff */
[----:B------:R-:W-:Y:S01]  /*16a0*/  IMAD.WIDE.U32 R6, R3, UR4, R6 ;  /* 0x0000000403067c25 */ /* 0x000fe2000f8e0006 */
[----:B------:R-:W-:-:S03]  /*16b0*/  USHF.R.U32.HI UR4, URZ, 0x19, UR19 ;  /* 0x00000019ff047899 */ /* 0x000fc60008011613 */
[----:B------:R-:W-:Y:S01]  /*16c0*/  IMAD.WIDE.U32 R2, R3, UR6, R14 ;  /* 0x0000000603027c25 */ /* 0x000fe2000f8e000e */
[----:B------:R-:W-:Y:S01]  /*16d0*/  USHF.L.U32 UR6, UR19, 0x7, URZ ;  /* 0x0000000713067899 */ /* 0x000fe200080006ff */
[----:B----4-:R-:W-:Y:S02]  /*16e0*/  LEA R198, P1, R6, UR14, 0x1 ;  /* 0x0000000e06c67c11 */ /* 0x010fe4000f8208ff */
[----:B------:R-:W-:Y:S01]  /*16f0*/  IMAD.X R11, RZ, RZ, R8, P0 ;  /* 0x000000ffff0b7224 */ /* 0x000fe200000e0608 */
[C---:B---3--:R-:W-:Y:S01]  /*1700*/  LEA R196, P0, R2.reuse, UR12, 0x1 ;  /* 0x0000000c02c47c11 */ /* 0x048fe2000f8008ff */
[----:B------:R-:W-:Y:S01]  /*1710*/  IMAD.IADD R195, R3, 0x1, R195 ;  /* 0x0000000103c37824 */ /* 0x000fe200078e02c3 */
[----:B------:R-:W-:Y:S01]  /*1720*/  LOP3.LUT R3, R9, UR6, RZ, 0xfc, !PT ;  /* 0x0000000609037c12 */ /* 0x000fe2000f8efcff */
[----:B------:R-:W-:Y:S01]  /*1730*/  IMAD.IADD R197, R7, 0x1, R197 ;  /* 0x0000000107c57824 */ /* 0x000fe200078e02c5 */
[----:B------:R-:W-:Y:S01]  /*1740*/  LOP3.LUT R7, R187, 0x8, RZ, 0xc0, !PT ;  /* 0x00000008bb077812 */ /* 0x000fe200078ec0ff */
[----:B-----5:R-:W-:Y:S01]  /*1750*/  IMAD.WIDE.U32 R10, R13, UR10, R10 ;  /* 0x0000000a0d0a7c25 */ /* 0x020fe2000f8e000a */
[----:B------:R-:W-:-:S02]  /*1760*/  LEA.HI.X R195, R2, UR13, R195, 0x1, P0 ;  /* 0x0000000d02c37c11 */ /* 0x000fc400080f0cc3 */
[----:B------:R-:W-:Y:S01]  /*1770*/  ISETP.GE.AND P0, PT, R9, R194, PT ;  /* 0x000000c20900720c */ /* 0x000fe20003f06270 */
[----:B------:R-:W-:Y:S01]  /*1780*/  IMAD R13, R13, UR11, R11 ;  /* 0x0000000b0d0d7c24 */ /* 0x000fe2000f8e020b */
[----:B------:R-:W-:Y:S02]  /*1790*/  LOP3.LUT R2, R184, 0x1c0, R133, 0xf8, !PT ;  /* 0x000001c0b8027812 */ /* 0x000fe400078ef885 */
[----:B------:R-:W-:Y:S02]  /*17a0*/  LEA.HI.X R197, R6, UR15, R197, 0x1, P1 ;  /* 0x0000000f06c57c11 */ /* 0x000fe400088f0cc5 */
[----:B------:R-:W-:Y:S02]  /*17b0*/  LOP3.LUT R82, R2, R7, RZ, 0x3c, !PT ;  /* 0x0000000702527212 */ /* 0x000fe400078e3cff */
[----:B------:R-:W-:-:S05]  /*17c0*/  LEA R201, R201, UR5, 0x1 ;  /* 0x00000005c9c97c11 */ /* 0x000fca000f8e08ff */
[----:B------:R-:W-:Y:S05]  /*17d0*/  @P0 BRA `(.L_x_94) ;  /* 0x0000000000780947 */ /* 0x000fea0003800000 */
[----:B------:R-:W1:Y:S01]  /*17e0*/  LDC.64 R6, c[0x0][0x3b0] ;  /* 0x0000ec00ff067b82 */ /* 0x000e620000000a00 */
[----:B------:R-:W2:Y:S01]  /*17f0*/  LDCU UR10, c[0x0][0x440] ;  /* 0x00008800ff0a77ac */ /* 0x000ea20008000800 */
[----:B------:R-:W-:Y:S01]  /*1800*/  IMAD.MOV.U32 R12, RZ, RZ, R10 ;  /* 0x000000ffff0c7224 */ /* 0x000fe200078e000a */
[----:B------:R-:W3:Y:S01]  /*1810*/  LDCU.64 UR6, c[0x0][0x380] ;  /* 0x00007000ff0677ac */ /* 0x000ee20008000a00 */
[----:B--2---:R-:W-:Y:S02]  /*1820*/  ISETP.GE.AND P1, PT, R184, UR10, PT ;  /* 0x0000000ab8007c0c */ /* 0x004fe4000bf26270 */
[----:B------:R-:W-:Y:S01]  /*1830*/  ISETP.GE.AND P0, PT, R204, UR10, PT ;  /* 0x0000000acc007c0c */ /* 0x000fe2000bf06270 */
[----:B-1----:R-:W-:Y:S02]  /*1840*/  IMAD R8, R6, UR4, RZ ;  /* 0x0000000406087c24 */ /* 0x002fe4000f8e02ff */
[----:B------:R-:W-:-:S04]  /*1850*/  IMAD.WIDE.U32 R14, R3, R6, R12 ;  /* 0x00000006030e7225 */ /* 0x000fc800078e000c */
[----:B------:R-:W-:Y:S01]  /*1860*/  IMAD R7, R3, R7, R8 ;  /* 0x0000000703077224 */ /* 0x000fe200078e0208 */
[----:B---3--:R-:W-:-:S03]  /*1870*/  LEA R6, P2, R14, UR6, 0x1 ;  /* 0x000000060e067c11 */ /* 0x008fc6000f8408ff */
[----:B------:R-:W-:-:S05]  /*1880*/  IMAD.IADD R7, R15, 0x1, R7 ;  /* 0x000000010f077824 */ /* 0x000fca00078e0207 */
[----:B------:R-:W-:-:S05]  /*1890*/  LEA.HI.X R7, R14, UR7, R7, 0x1, P2 ;  /* 0x000000070e077c11 */ /* 0x000fca00090f0c07 */
[----:B------:R-:W-:Y:S01]  /*18a0*/  @!PT LDS RZ, [RZ] ;  /* 0x00000000fffff984 */ /* 0x000fe20000000800 */
[----:B------:R-:W-:Y:S01]  /*18b0*/  @!PT LDS RZ, [RZ] ;  /* 0x00000000fffff984 */ /* 0x000fe20000000800 */
[----:B------:R-:W-:Y:S01]  /*18c0*/  @!PT LDS RZ, [RZ] ;  /* 0x00000000fffff984 */ /* 0x000fe20000000800 */
[----:B------:R1:W-:Y:S04]  /*18d0*/  @!P1 LDGSTS.E.BYPASS.LTC128B.128 [R201], desc[UR16][R6.64] ;  /* 0x0000000006c99fae */ /* 0x0003e8000b981a10 */
[----:B------:R1:W-:Y:S04]  /*18e0*/  @P1 STS.128 [R201], RZ ;  /* 0x000000ffc9001388 */ /* 0x0003e80000000c00 */
[----:B------:R-:W-:Y:S01]  /*18f0*/  @!PT LDS RZ, [RZ] ;  /* 0x00000000fffff984 */ /* 0x000fe20000000800 */
[----:B------:R-:W-:Y:S01]  /*1900*/  @!PT LDS RZ, [RZ] ;  /* 0x00000000fffff984 */ /* 0x000fe20000000800 */
[----:B------:R-:W-:Y:S01]  /*1910*/  @!PT LDS RZ, [RZ] ;  /* 0x00000000fffff984 */ /* 0x000fe20000000800 */
[----:B------:R1:W-:Y:S04]  /*1920*/  @!P0 LDGSTS.E.BYPASS.LTC128B.128 [R201+0x4000], desc[UR16][R6.64+0x80] ;  /* 0x0400008006c98fae */ /* 0x0003e8000b981a10 */
[----:B------:R1:W-:Y:S01]  /*1930*/  @P0 STS.128 [R201+0x4000], RZ ;  /* 0x004000ffc9000388 */ /* 0x0003e20000000c00 */
[----:B------:R-:W-:-:S13]  /*1940*/  ISETP.GE.AND P0, PT, R203, UR10, PT ;  /* 0x0000000acb007c0c */ /* 0x000fda000bf06270 */
[----:B------:R-:W-:Y:S05]  /*1950*/  @P0 BRA `(.L_x_95) ;  /* 0x0000000000140947 */ /* 0x000fea0003800000 */
[----:B------:R-:W-:Y:S01]  /*1960*/  @!PT LDS RZ, [RZ] ;  /* 0x00000000fffff984 */ /* 0x000fe20000000800 */
[----:B------:R-:W-:Y:S01]  /*1970*/  @!PT LDS RZ, [RZ] ;  /* 0x00000000fffff984 */ /* 0x000fe20000000800 */
[----:B------:R-:W-:Y:S01]  /*1980*/  @!PT LDS RZ, [RZ] ;  /* 0x00000000fffff984 */ /* 0x000fe20000000800 */
[----:B------:R3:W-:Y:S01]  /*1990*/  LDGSTS.E.BYPASS.LTC128B.128 [R201+0x8000], desc[UR16][R6.64+0x100] ;  /* 0x0800010006c97fae */ /* 0x0007e2000b981a10 */
[----:B------:R-:W-:Y:S05]  /*19a0*/  BRA `(.L_x_94) ;  /* 0x0000000000047947 */ /* 0x000fea0003800000 */
.L_x_95:
[----:B------:R2:W-:Y:S02]  /*19b0*/  STS.128 [R201+0x8000], RZ ;  /* 0x008000ffc9007388 */ /* 0x0005e40000000c00 */
.L_x_94:
[----:B------:R-:W-:Y:S05]  /*19c0*/  BSYNC.RECONVERGENT B0 ;  /* 0x0000000000007941 */ /* 0x000fea0003800200 */
.L_x_93:
[----:B-1-3--:R-:W-:Y:S01]  /*19d0*/  IADD3 R7, PT, PT, R9, 0x20, RZ ;  /* 0x0000002009077810 */ /* 0x00afe20007ffe0ff */
[----:B------:R-:W-:Y:S03]  /*19e0*/  BSSY.RECONVERGENT B0, `(.L_x_96) ;  /* 0x0000024000007945 */ /* 0x000fe60003800200 */
[----:B------:R-:W-:-:S13]  /*19f0*/  ISETP.GE.AND P0, PT, R7, R194, PT ;  /* 0x000000c20700720c */ /* 0x000fda0003f06270 */
[----:B------:R-:W-:Y:S05]  /*1a00*/  @P0 BRA `(.L_x_97) ;  /* 0x0000000000840947 */ /* 0x000fea0003800000 */
[----:B------:R-:W1:Y:S01]  /*1a10*/  LDCU.64 UR10, c[0x0][0x3b0] ;  /* 0x00007600ff0a77ac */ /* 0x000e620008000a00 */
[----:B------:R-:W-:Y:S01]  /*1a20*/  IADD3 R15, P0, PT, R3, 0x20, RZ ;  /* 0x00000020030f7810 */ /* 0x000fe20007f1e0ff */
[----:B------:R-:W-:Y:S01]  /*1a30*/  IMAD.MOV.U32 R16, RZ, RZ, R10 ;  /* 0x000000ffff107224 */ /* 0x000fe200078e000a */
[----:B------:R-:W-:Y:S01]  /*1a40*/  MOV R17, R13 ;  /* 0x0000000d00117202 */ /* 0x000fe20000000f00 */
[----:B------:R-:W3:Y:S02]  /*1a50*/  LDCU UR12, c[0x0][0x440] ;  /* 0x00008800ff0c77ac */ /* 0x000ee40008000800 */
[----:B------:R-:W-:Y:S01]  /*1a60*/  IMAD.X R6, RZ, RZ, UR4, P0 ;  /* 0x00000004ff067e24 */ /* 0x000fe200080e06ff */
[----:B------:R-:W4:Y:S03]  /*1a70*/  LDCU.64 UR6, c[0x0][0x380] ;  /* 0x00007000ff0677ac */ /* 0x000f260008000a00 */
[----:B-1----:R-:W-:-:S02]  /*1a80*/  IMAD R6, R6, UR10, RZ ;  /* 0x0000000a06067c24 */ /* 0x002fc4000f8e02ff */
[----:B------:R-:W-:Y:S01]  /*1a90*/  IMAD.WIDE.U32 R16, R15, UR10, R16 ;  /* 0x0000000a0f107c25 */ /* 0x000fe2000f8e0010 */
[----:B---3--:R-:W-:-:S03]  /*1aa0*/  ISETP.GE.AND P1, PT, R184, UR12, PT ;  /* 0x0000000cb8007c0c */ /* 0x008fc6000bf26270 */
[----:B------:R-:W-:Y:S01]  /*1ab0*/  IMAD R6, R15, UR11, R6 ;  /* 0x0000000b0f067c24 */ /* 0x000fe2000f8e0206 */
[----:B------:R-:W-:Y:S02]  /*1ac0*/  ISETP.GE.AND P0, PT, R204, UR12, PT ;  /* 0x0000000ccc007c0c */ /* 0x000fe4000bf06270 */
[----:B----4-:R-:W-:Y:S01]  /*1ad0*/  LEA R14, P2, R16, UR6, 0x1 ;  /* 0x00000006100e7c11 */ /* 0x010fe2000f8408ff */
[----:B------:R-:W-:-:S05]  /*1ae0*/  IMAD.IADD R15, R17, 0x1, R6 ;  /* 0x00000001110f7824 */ /* 0x000fca00078e0206 */
[----:B------:R-:W-:-:S05]  /*1af0*/  LEA.HI.X R15, R16, UR7, R15, 0x1, P2 ;  /* 0x00000007100f7c11 */ /* 0x000fca00090f0c0f */
[----:B------:R-:W-:Y:S01]  /*1b00*/  @!PT LDS RZ, [RZ] ;  /* 0x00000000fffff984 */ /* 0x000fe20000000800 */
[----:B------:R-:W-:Y:S01]  /*1b10*/  @!PT LDS RZ, [RZ] ;  /* 0x00000000fffff984 */ /* 0x000fe20000000800 */
[----:B------:R-:W-:Y:S01]  /*1b20*/  @!PT LDS RZ, [RZ] ;  /* 0x00000000fffff984 */ /* 0x000fe20000000800 */
[----:B------:R1:W-:Y:S04]  /*1b30*/  @!P1 LDGSTS.E.BYPASS.LTC128B.128 [R201+0x1000], desc[UR16][R14.64] ;  /* 0x010000000ec99fae */ /* 0x0003e8000b981a10 */
[----:B------:R1:W-:Y:S04]  /*1b40*/  @P1 STS.128 [R201+0x1000], RZ ;  /* 0x001000ffc9001388 */ /* 0x0003e80000000c00 */
        /* <DEDUP_REMOVED lines=12> */
.L_x_98:
[----:B------:R4:W-:Y:S02]  /*1c10*/  STS.128 [R201+0x9000], RZ ;  /* 0x009000ffc9007388 */ /* 0x0009e40000000c00 */
.L_x_97:
[----:B------:R-:W-:Y:S05]  /*1c20*/  BSYNC.RECONVERGENT B0 ;  /* 0x0000000000007941 */ /* 0x000fea0003800200 */
.L_x_96:
        /* <DEDUP_REMOVED lines=10> */
[----:B------:R-:W5:Y:S03]  /*1cd0*/  LDCU.64 UR6, c[0x0][0x380] ;  /* 0x00007000ff0677ac */ /* 0x000f660008000a00 */
[----:B-1----:R-:W-:-:S02]  /*1ce0*/  IMAD R6, R6, UR10, RZ ;  /* 0x0000000a06067c24 */ /* 0x002fc4000f8e02ff */
[----:B------:R-:W-:Y:S01]  /*1cf0*/  IMAD.WIDE.U32 R16, R15, UR10, R16 ;  /* 0x0000000a0f107c25 */ /* 0x000fe2000f8e0010 */
[----:B---3--:R-:W-:-:S03]  /*1d00*/  ISETP.GE.AND P1, PT, R184, UR12, PT ;  /* 0x0000000cb8007c0c */ /* 0x008fc6000bf26270 */
[----:B------:R-:W-:Y:S01]  /*1d10*/  IMAD R6, R15, UR11, R6 ;  /* 0x0000000b0f067c24 */ /* 0x000fe2000f8e0206 */
[----:B------:R-:W-:Y:S02]  /*1d20*/  ISETP.GE.AND P0, PT, R204, UR12, PT ;  /* 0x0000000ccc007c0c */ /* 0x000fe4000bf06270 */
[----:B-----5:R-:W-:Y:S01]  /*1d30*/  LEA R14, P2, R16, UR6, 0x1 ;  /* 0x00000006100e7c11 */ /* 0x020fe2000f8408ff */
        /* <DEDUP_REMOVED lines=19> */
.L_x_101:
[----:B------:R3:W-:Y:S02]  /*1e70*/  STS.128 [R201+0xa000], RZ ;  /* 0x00a000ffc9007388 */ /* 0x0007e40000000c00 */
.L_x_100:
[----:B------:R-:W-:Y:S05]  /*1e80*/  BSYNC.RECONVERGENT B0 ;  /* 0x0000000000007941 */ /* 0x000fea0003800200 */
.L_x_99:
[----:B-1-3--:R-:W-:Y:S01]  /*1e90*/  IADD3 R15, PT, PT, R9, 0x60, RZ ;  /* 0x00000060090f7810 */ /* 0x00afe20007ffe0ff */
[----:B------:R-:W-:Y:S01]  /*1ea0*/  USHF.L.U64.HI UR13, UR8, 0x6, UR9 ;  /* 0x00000006080d7899 */ /* 0x000fe20008010209 */
[----:B------:R-:W-:Y:S01]  /*1eb0*/  BSSY.RECONVERGENT B0, `(.L_x_102) ;  /* 0x0000024000007945 */ /* 0x000fe20003800200 */
[----:B------:R-:W-:Y:S01]  /*1ec0*/  USHF.L.U32 UR14, UR8, 0x6, URZ ;  /* 0x00000006080e7899 */ /* 0x000fe200080006ff */
[----:B------:R-:W-:-:S13]  /*1ed0*/  ISETP.GE.AND P0, PT, R15, R194, PT ;  /* 0x000000c20f00720c */ /* 0x000fda0003f06270 */
[----:B------:R-:W-:Y:S05]  /*1ee0*/  @P0 BRA `(.L_x_103) ;  /* 0x0000000000800947 */ /* 0x000fea0003800000 */
[----:B------:R-:W1:Y:S01]  /*1ef0*/  LDCU.64 UR10, c[0x0][0x3b0] ;  /* 0x00007600ff0a77ac */ /* 0x000e620008000a00 */
[----:B------:R-:W-:Y:S01]  /*1f00*/  IADD3 R6, P0, PT, R3, 0x60, RZ ;  /* 0x0000006003067810 */ /* 0x000fe20007f1e0ff */
[----:B------:R-:W-:Y:S01]  /*1f10*/  IMAD.MOV.U32 R11, RZ, RZ, R13 ;  /* 0x000000ffff0b7224 */ /* 0x000fe200078e000d */
[----:B------:R-:W3:Y:S03]  /*1f20*/  LDCU UR12, c[0x0][0x440] ;  /* 0x00008800ff0c77ac */ /* 0x000ee60008000800 */
        /* <DEDUP_REMOVED lines=27> */
.L_x_104:
[----:B------:R3:W-:Y:S02]  /*20e0*/  STS.128 [R201+0xb000], RZ ;  /* 0x00b000ffc9007388 */ /* 0x0007e40000000c00 */
.L_x_103:
[----:B------:R-:W-:Y:S05]  /*20f0*/  BSYNC.RECONVERGENT B0 ;  /* 0x0000000000007941 */ /* 0x000fea0003800200 */
.L_x_102:
[----:B------:R-:W-:Y:S01]  /*2100*/  LEA.HI.SX32 R3, R0, 0xffffffff, 0x1a ;  /* 0xffffffff00037811 */ /* 0x000fe200078fd2ff */
[----:B------:R-:W-:Y:S03]  /*2110*/  BSSY.RECONVERGENT B0, `(.L_x_105) ;  /* 0x0000020000007945 */ /* 0x000fe60003800200 */
[----:B------:R-:W-:Y:S01]  /*2120*/  SHF.R.S32.HI R8, RZ, 0x1f, R3 ;  /* 0x0000001fff087819 */ /* 0x000fe20000011403 */
[C---:B------:R-:W-:Y:S02]  /*2130*/  IMAD R6, R3.reuse, -0x40, R86 ;  /* 0xffffffc003067824 */ /* 0x040fe400078e0256 */
[C---:B------:R-:W-:Y:S02]  /*2140*/  IMAD R11, R3.reuse, UR13, RZ ;  /* 0x0000000d030b7c24 */ /* 0x040fe4000f8e02ff */
[----:B------:R-:W-:Y:S01]  /*2150*/  IMAD.WIDE.U32 R14, R3, UR14, RZ ;  /* 0x0000000e030e7c25 */ /* 0x000fe2000f8e00ff */
[----:B------:R-:W-:-:S03]  /*2160*/  ISETP.GE.AND P3, PT, R9, R6, PT ;  /* 0x000000060900720c */ /* 0x000fc60003f66270 */
[----:B------:R-:W-:-:S05]  /*2170*/  IMAD R11, R8, UR14, R11 ;  /* 0x0000000e080b7c24 */ /* 0x000fca000f8e020b */
[----:B------:R-:W-:-:S05]  /*2180*/  IADD3 R10, PT, PT, R15, R11, RZ ;  /* 0x0000000b0f0a7210 */ /* 0x000fca0007ffe0ff */
[----:B------:R-:W-:Y:S05]  /*2190*/  @P3 BRA `(.L_x_106) ;  /* 0x00000000005c3947 */ /* 0x000fea0003800000 */
[----:B------:R-:W5:Y:S01]  /*21a0*/  LDCU UR4, c[0x0][0x440] ;  /* 0x00008800ff0477ac */ /* 0x000f620008000800 */
[----:B-1-3--:R-:W-:-:S04]  /*21b0*/  LEA R12, P2, R14, R198, 0x1 ;  /* 0x000000c60e0c7211 */ /* 0x00afc800078408ff */
[----:B------:R-:W-:Y:S02]  /*21c0*/  LEA.HI.X R13, R14, R197, R10, 0x1, P2 ;  /* 0x000000c50e0d7211 */ /* 0x000fe400010f0c0a */
[----:B-----5:R-:W-:Y:S02]  /*21d0*/  ISETP.GE.AND P1, PT, R184, UR4, PT ;  /* 0x00000004b8007c0c */ /* 0x020fe4000bf26270 */
[----:B------:R-:W-:-:S11]  /*21e0*/  ISETP.GE.AND P0, PT, R204, UR4, PT ;  /* 0x00000004cc007c0c */ /* 0x000fd6000bf06270 */
        /* <DEDUP_REMOVED lines=17> */
.L_x_107:
[----:B------:R3:W-:Y:S02]  /*2300*/  STS.128 [R201+0x10000], RZ ;  /* 0x010000ffc9007388 */ /* 0x0007e40000000c00 */
.L_x_106:
[----:B------:R-:W-:Y:S05]  /*2310*/  BSYNC.RECONVERGENT B0 ;  /* 0x0000000000007941 */ /* 0x000fea0003800200 */
.L_x_105:
[----:B------:R-:W-:Y:S01]  /*2320*/  ISETP.GE.AND P0, PT, R7, R6, PT ;  /* 0x000000060700720c */ /* 0x000fe20003f06270 */
[----:B------:R-:W-:Y:S01]  /*2330*/  USHF.L.U64.HI UR9, UR8, 0x5, UR9 ;  /* 0x0000000508097899 */ /* 0x000fe20008010209 */
[----:B------:R-:W-:Y:S01]  /*2340*/  BSSY.RECONVERGENT B0, `(.L_x_108) ;  /* 0x000001e000007945 */ /* 0x000fe20003800200 */
[----:B------:R-:W-:Y:S01]  /*2350*/  USHF.L.U32 UR8, UR8, 0x5, URZ ;  /* 0x0000000508087899 */ /* 0x000fe200080006ff */
[C---:B-1-3--:R-:W-:Y:S01]  /*2360*/  SHF.L.U64.HI R12, R4.reuse, 0x6, R5 ;  /* 0x00000006040c7819 */ /* 0x04afe20000010205 */
[----:B------:R-:W-:-:S08]  /*2370*/  IMAD.SHL.U32 R11, R4, 0x40, RZ ;  /* 0x00000040040b7824 */ /* 0x000fd000078e00ff */
[----:B------:R-:W-:Y:S05]  /*2380*/  @P0 BRA `(.L_x_109) ;  /* 0x0000000000640947 */ /* 0x000fea0003800000 */
[----:B------:R-:W1:Y:S01]  /*2390*/  LDCU UR4, c[0x0][0x440] ;  /* 0x00008800ff0477ac */ /* 0x000e620008000800 */
[----:B------:R-:W-:-:S04]  /*23a0*/  IADD3 R9, P0, PT, R14, UR8, RZ ;  /* 0x000000080e097c10 */ /* 0x000fc8000ff1e0ff */
[----:B------:R-:W-:Y:S02]  /*23b0*/  IADD3.X R10, PT, PT, R10, UR9, RZ, P0, !PT ;  /* 0x000000090a0a7c10 */ /* 0x000fe400087fe4ff */
[----:B------:R-:W-:-:S04]  /*23c0*/  LEA R14, P2, R9, R198, 0x1 ;  /* 0x000000c6090e7211 */ /* 0x000fc800078408ff */
[----:B------:R-:W-:Y:S02]  /*23d0*/  LEA.HI.X R15, R9, R197, R10, 0x1, P2 ;  /* 0x000000c5090f7211 */ /* 0x000fe400010f0c0a */
[----:B-1----:R-:W-:Y:S02]  /*23e0*/  ISETP.GE.AND P1, PT, R184, UR4, PT ;  /* 0x00000004b8007c0c */ /* 0x002fe4000bf26270 */
        /* <DEDUP_REMOVED lines=18> */
.L_x_110:
[----:B------:R3:W-:Y:S02]  /*2510*/  STS.128 [R201+0x11000], RZ ;  /* 0x011000ffc9007388 */ /* 0x0007e40000000c00 */
.L_x_109:
[----:B------:R-:W-:Y:S05]  /*2520*/  BSYNC.RECONVERGENT B0 ;  /* 0x0000000000007941 */ /* 0x000fea0003800200 */
.L_x_108:
[----:B------:R-:W0:Y:S01]  /*2530*/  LDGDEPBAR ;  /* 0x00000000000079af */ /* 0x000e220000000000 */
[-C--:B------:R-:W-:Y:S01]  /*2540*/  IMAD R9, R12, R3.reuse, RZ ;  /* 0x000000030c097224 */ /* 0x080fe200078e02ff */
[----:B------:R-:W-:Y:S01]  /*2550*/  BSSY.RECONVERGENT B0, `(.L_x_111) ;  /* 0x0000022000007945 */ /* 0x000fe20003800200 */
[----:B------:R-:W-:-:S04]  /*2560*/  IMAD.WIDE.U32 R12, R11, R3, RZ ;  /* 0x000000030b0c7225 */ /* 0x000fc800078e00ff */
[----:B------:R-:W-:-:S05]  /*2570*/  IMAD R9, R8, R11, R9 ;  /* 0x0000000b08097224 */ /* 0x000fca00078e0209 */
[----:B------:R-:W-:Y:S01]  /*2580*/  IADD3 R8, PT, PT, R13, R9, RZ ;  /* 0x000000090d087210 */ /* 0x000fe20007ffe0ff */
[----:B------:R-:W-:-:S04]  /*2590*/  DEPBAR.LE SB0, 0x0 ;  /* 0x000080000000791a */ /* 0x000fc80000000000 */
[----:B------:R-:W-:Y:S06]  /*25a0*/  BAR.SYNC.DEFER_BLOCKING 0x0 ;  /* 0x0000000000007b1d */ /* 0x000fec0000010000 */
[----:B------:R-:W-:Y:S05]  /*25b0*/  @P3 BRA `(.L_x_112) ;  /* 0x0000000000603947 */ /* 0x000fea0003800000 */
[----:B------:R-:W5:Y:S01]  /*25c0*/  LDCU UR4, c[0x0][0x440] ;  /* 0x00008800ff0477ac */ /* 0x000f620008000800 */
[----:B------:R-:W-:-:S04]  /*25d0*/  LEA R10, P2, R12, R196, 0x1 ;  /* 0x000000c40c0a7211 */ /* 0x000fc800078408ff */
        /* <DEDUP_REMOVED lines=20> */
.L_x_113:
[----:B------:R1:W-:Y:S01]  /*2720*/  STS.128 [R201+0x16000], RZ ;  /* 0x016000ffc9007388 */ /* 0x0003e20000000c00 */
[----:B------:R-:W-:Y:S05]  /*2730*/  BRA `(.L_x_114) ;  /* 0x00000000000c7947 */ /* 0x000fea0003800000 */
.L_x_112:
[----:B------:R1:W-:Y:S04]  /*2740*/  STS.128 [R201+0x12000], RZ ;  /* 0x012000ffc9007388 */ /* 0x0003e80000000c00 */
[----:B------:R1:W-:Y:S04]  /*2750*/  STS.128 [R201+0x14000], RZ ;  /* 0x014000ffc9007388 */ /* 0x0003e80000000c00 */
[----:B------:R1:W-:Y:S02]  /*2760*/  STS.128 [R201+0x16000], RZ ;  /* 0x016000ffc9007388 */ /* 0x0003e40000000c00 */
.L_x_114:
[----:B------:R-:W-:Y:S05]  /*2770*/  BSYNC.RECONVERGENT B0 ;  /* 0x0000000000007941 */ /* 0x000fea0003800200 */
.L_x_111:
[----:B------:R-:W-:Y:S01]  /*2780*/  ISETP.GE.AND P0, PT, R7, R6, PT ;  /* 0x000000060700720c */ /* 0x000fe20003f06270 */
[C---:B------:R-:W-:Y:S01]  /*2790*/  IMAD.SHL.U32 R186, R185.reuse, 0x20, RZ ;  /* 0x00000020b9ba7824 */ /* 0x040fe200078e00ff */
[----:B------:R-:W-:Y:S01]  /*27a0*/  BSSY.RECONVERGENT B0, `(.L_x_115) ;  /* 0x0000021000007945 */ /* 0x000fe20003800200 */
[----:B------:R-:W-:-:S03]  /*27b0*/  LOP3.LUT R9, R185, 0x8, RZ, 0xc0, !PT ;  /* 0x00000008b9097812 */ /* 0x000fc600078ec0ff */
[----:B------:R-:W-:-:S04]  /*27c0*/  LOP3.LUT R186, R186, 0x7c00, RZ, 0xc0, !PT ;  /* 0x00007c00baba7812 */ /* 0x000fc800078ec0ff */
[----:B------:R-:W-:-:S03]  /*27d0*/  LOP3.LUT R7, R186, 0x200, R133, 0xf8, !PT ;  /* 0x00000200ba077812 */ /* 0x000fc600078ef885 */
[----:B------:R1:W-:Y:S04]  /*27e0*/  @P0 STS.128 [R201+0x13000], RZ ;  /* 0x013000ffc9000388 */ /* 0x0003e80000000c00 */
[----:B------:R1:W-:Y:S04]  /*27f0*/  @P0 STS.128 [R201+0x15000], RZ ;  /* 0x015000ffc9000388 */ /* 0x0003e80000000c00 */
[----:B------:R1:W-:Y:S01]  /*2800*/  @P0 STS.128 [R201+0x17000], RZ ;  /* 0x017000ffc9000388 */ /* 0x0003e20000000c00 */
[----:B------:R-:W-:Y:S05]  /*2810*/  @P0 BRA `(.L_x_116) ;  /* 0x0000000000640947 */ /* 0x000fea0003800000 */
[----:B------:R-:W5:Y:S01]  /*2820*/  LDCU UR4, c[0x0][0x440] ;  /* 0x00008800ff0477ac */ /* 0x000f620008000800 */
[----:B------:R-:W-:-:S04]  /*2830*/  LEA R12, P0, R4, R12, 0x5 ;  /* 0x0000000c040c7211 */ /* 0x000fc800078028ff */
[----:B------:R-:W-:Y:S02]  /*2840*/  LEA.HI.X R4, R4, R8, R5, 0x5, P0 ;  /* 0x0000000804047211 */ /* 0x000fe400000f2c05 */
[----:B-1----:R-:W-:-:S04]  /*2850*/  LEA R10, P2, R12, R196, 0x1 ;  /* 0x000000c40c0a7211 */ /* 0x002fc800078408ff */
        /* <DEDUP_REMOVED lines=20> */
.L_x_117:
[----:B------:R1:W-:Y:S02]  /*29a0*/  STS.128 [R201+0x17000], RZ ;  /* 0x017000ffc9007388 */ /* 0x0003e40000000c00 */
.L_x_116:
[----:B------:R-:W-:Y:S05]  /*29b0*/  BSYNC.RECONVERGENT B0 ;  /* 0x0000000000007941 */ /* 0x000fea0003800200 */
.L_x_115:
[----:B------:R-:W-:Y:S01]  /*29c0*/  IMAD.IADD R7, R82, 0x1, R7 ;  /* 0x0000000152077824 */ /* 0x000fe200078e0207 */
[----:B------:R-:W-:Y:S01]  /*29d0*/  LOP3.LUT R4, R2, R9, RZ, 0x3c, !PT ;  /* 0x0000000902047212 */ /* 0x000fe200078e3cff */
[----:B------:R-:W-:Y:S01]  /*29e0*/  IMAD.MOV.U32 R183, RZ, RZ, 0x20 ;  /* 0x00000020ffb77424 */ /* 0x000fe200078e00ff */
[----:B------:R-:W-:Y:S01]  /*29f0*/  LOP3.LUT R89, R133, 0x400, RZ, 0xc0, !PT ;  /* 0x0000040085597812 */ /* 0x000fe200078ec0ff */
[----:B------:R-:W-:Y:S01]  /*2a00*/  IMAD.MOV.U32 R81, RZ, RZ, 0x40 ;  /* 0x00000040ff517424 */ /* 0x000fe200078e00ff */
[----:B------:R-:W-:Y:S01]  /*2a10*/  LEA R90, R7, UR5, 0x1 ;  /* 0x00000005075a7c11 */ /* 0x000fe2000f8e08ff */
[----:B------:R-:W0:Y:S01]  /*2a20*/  LDGDEPBAR ;  /* 0x00000000000079af */ /* 0x000e220000000000 */
[C---:B------:R-:W-:Y:S01]  /*2a30*/  LOP3.LUT P6, RZ, R185.reuse, 0x2, RZ, 0xc0, !PT ;  /* 0x00000002b9ff7812 */ /* 0x040fe200078cc0ff */
[----:B------:R-:W-:Y:S01]  /*2a40*/  IMAD R89, R4, 0x2, R89 ;  /* 0x0000000204597824 */ /* 0x000fe200078e0259 */
[----:B------:R-:W-:Y:S01]  /*2a50*/  LOP3.LUT P0, RZ, R185, 0x4, RZ, 0xc0, !PT ;  /* 0x00000004b9ff7812 */ /* 0x000fe2000780c0ff */
[----:B------:R-:W-:Y:S01]  /*2a60*/  LDSM.16.M88.4 R52, [R90] ;  /* 0x000000005a34783b */ /* 0x000fe20000000200 */
[----:B------:R-:W-:Y:S01]  /*2a70*/  SEL R80, R183, 0xffffffe0, !P6 ;  /* 0xffffffe0b7507807 */ /* 0x000fe20007000000 */
[----:B------:R-:W-:Y:S01]  /*2a80*/  VIADD R85, R89, UR5 ;  /* 0x0000000559557c36 */ /* 0x000fe20008000000 */
[----:B------:R-:W-:Y:S01]  /*2a90*/  SEL R81, R81, 0xffffffc0, !P0 ;  /* 0xffffffc051517807 */ /* 0x000fe20004000000 */
[----:B------:R-:W5:Y:S02]  /*2aa0*/  LDSM.16.M88.4 R24, [R89+UR5+0xc000] ;  /* 0x00c000055918783b */ /* 0x000f640008000200 */
[----:B------:R-:W-:-:S02]  /*2ab0*/  IMAD.IADD R88, R90, 0x1, R80 ;  /* 0x000000015a587824 */ /* 0x000fc400078e0250 */
[----:B------:R-:W2:Y:S01]  /*2ac0*/  LDSM.16.M88.4 R16, [R89+UR5+0xc800] ;  /* 0x00c800055910783b */ /* 0x000ea20008000200 */
[C---:B------:R-:W-:Y:S02]  /*2ad0*/  IMAD.IADD R92, R85.reuse, 0x1, R80 ;  /* 0x00000001555c7824 */ /* 0x040fe400078e0250 */
[--C-:B------:R-:W-:Y:S01]  /*2ae0*/  IMAD.IADD R87, R90, 0x1, R81.reuse ;  /* 0x000000015a577824 */ /* 0x100fe200078e0251 */
[----:B------:R-:W4:Y:S01]  /*2af0*/  LDSM.16.M88.4 R60, [R89+UR5+0xd000] ;  /* 0x00d00005593c783b */ /* 0x000f220008000200 */
[----:B------:R-:W-:Y:S02]  /*2b00*/  IMAD.IADD R85, R85, 0x1, R81 ;  /* 0x0000000155557824 */ /* 0x000fe400078e0251 */
[C---:B------:R-:W-:Y:S01]  /*2b10*/  IMAD.IADD R84, R80.reuse, 0x1, R87 ;  /* 0x0000000150547824 */ /* 0x040fe200078e0257 */
[----:B------:R-:W4:Y:S01]  /*2b20*/  LDSM.16.M88.4 R48, [R89+UR5+0xd800] ;  /* 0x00d800055930783b */ /* 0x000f220008000200 */
[----:B------:R-:W-:-:S03]  /*2b30*/  IMAD.IADD R83, R80, 0x1, R85 ;  /* 0x0000000150537824 */ /* 0x000fc600078e0255 */
[----:B-1-3--:R-:W-:Y:S04]  /*2b40*/  LDSM.16.M88.4 R12, [R88] ;  /* 0x00000000580c783b */ /* 0x00afe80000000200 */
[----:B------:R-:W1:Y:S04]  /*2b50*/  LDSM.16.M88.4 R44, [R92+0xc000] ;  /* 0x00c000005c2c783b */ /* 0x000e680000000200 */
[----:B------:R-:W3:Y:S04]  /*2b60*/  LDSM.16.M88.4 R40, [R92+0xc800] ;  /* 0x00c800005c28783b */ /* 0x000ee80000000200 */
[----:B------:R-:W3:Y:S04]  /*2b70*/  LDSM.16.M88.4 R36, [R92+0xd000] ;  /* 0x00d000005c24783b */ /* 0x000ee80000000200 */
[----:B------:R-:W3:Y:S04]  /*2b80*/  LDSM.16.M88.4 R32, [R92+0xd800] ;  /* 0x00d800005c20783b */ /* 0x000ee80000000200 */
[----:B------:R-:W-:Y:S01]  /*2b90*/  LDSM.16.M88.4 R76, [R87] ;  /* 0x00000000574c783b */ /* 0x000fe20000000200 */
[C---:B-----5:R-:W-:Y:S03]  /*2ba0*/  HMMA.16816.F32 R28, R52.reuse, R24, RZ ;  /* 0x00000018341c723c */ /* 0x060fe600000018ff */
[----:B------:R-:W5:Y:S04]  /*2bb0*/  LDSM.16.M88.4 R8, [R85+0xc000] ;  /* 0x00c000005508783b */ /* 0x000f680000000200 */
[----:B------:R-:W5:Y:S01]  /*2bc0*/  LDSM.16.M88.4 R4, [R85+0xc800] ;  /* 0x00c800005504783b */ /* 0x000f620000000200 */
[C---:B------:R-:W-:Y:S03]  /*2bd0*/  HMMA.16816.F32 R24, R52.reuse, R26, RZ ;  /* 0x0000001a3418723c */ /* 0x040fe600000018ff */
[----:B------:R-:W5:Y:S04]  /*2be0*/  LDSM.16.M88.4 R68, [R85+0xd800] ;  /* 0x00d800005544783b */ /* 0x000f680000000200 */
[----:B------:R-:W-:Y:S01]  /*2bf0*/  LDSM.16.M88.4 R72, [R85+0xd000] ;  /* 0x00d000005548783b */ /* 0x000fe20000000200 */
[C---:B--2---:R-:W-:Y:S08]  /*2c00*/  HMMA.16816.F32 R20, R52.reuse, R16, RZ ;  /* 0x000000103414723c */ /* 0x044ff000000018ff */
[C---:B------:R-:W-:Y:S08]  /*2c10*/  HMMA.16816.F32 R16, R52.reuse, R18, RZ ;  /* 0x000000123410723c */ /* 0x040ff000000018ff */
[C---:B----4-:R-:W-:Y:S08]  /*2c20*/  HMMA.16816.F32 R64, R52.reuse, R60, RZ ;  /* 0x0000003c3440723c */ /* 0x050ff000000018ff */
[C---:B------:R-:W-:Y:S08]  /*2c30*/  HMMA.16816.F32 R60, R52.reuse, R62, RZ ;  /* 0x0000003e343c723c */ /* 0x040ff000000018ff */
[C---:B------:R-:W-:Y:S08]  /*2c40*/  HMMA.16816.F32 R56, R52.reuse, R48, RZ ;  /* 0x000000303438723c */ /* 0x040ff000000018ff */
[----:B------:R-:W-:Y:S01]  /*2c50*/  HMMA.16816.F32 R52, R52, R50, RZ ;  /* 0x000000323434723c */ /* 0x000fe200000018ff */
[----:B------:R-:W-:Y:S07]  /*2c60*/  LDSM.16.M88.4 R48, [R84] ;  /* 0x000000005430783b */ /* 0x000fee0000000200 */
[C---:B-1----:R-:W-:Y:S08]  /*2c70*/  HMMA.16816.F32 R28, R12.reuse, R44, R28 ;  /* 0x0000002c0c1c723c */ /* 0x042ff0000000181c */
[C---:B------:R-:W-:Y:S01]  /*2c80*/  HMMA.16816.F32 R24, R12.reuse, R46, R24 ;  /* 0x0000002e0c18723c */ /* 0x040fe20000001818 */
[----:B------:R-:W1:Y:S07]  /*2c90*/  LDSM.16.M88.4 R44, [R83+0xc000] ;  /* 0x00c00000532c783b */ /* 0x000e6e0000000200 */
[C---:B---3--:R-:W-:Y:S08]  /*2ca0*/  HMMA.16816.F32 R20, R12.reuse, R40, R20 ;  /* 0x000000280c14723c */ /* 0x048ff00000001814 */
[C---:B------:R-:W-:Y:S01]  /*2cb0*/  HMMA.16816.F32 R16, R12.reuse, R42, R16 ;  /* 0x0000002a0c10723c */ /* 0x040fe20000001810 */
[----:B------:R-:W2:Y:S07]  /*2cc0*/  LDSM.16.M88.4 R40, [R83+0xc800] ;  /* 0x00c800005328783b */ /* 0x000eae0000000200 */
[C---:B------:R-:W-:Y:S08]  /*2cd0*/  HMMA.16816.F32 R64, R12.reuse, R36, R64 ;  /* 0x000000240c40723c */ /* 0x040ff00000001840 */
[C---:B------:R-:W-:Y:S01]  /*2ce0*/  HMMA.16816.F32 R60, R12.reuse, R38, R60 ;  /* 0x000000260c3c723c */ /* 0x040fe2000000183c */
[----:B------:R-:W3:Y:S07]  /*2cf0*/  LDSM.16.M88.4 R36, [R83+0xd000] ;  /* 0x00d000005324783b */ /* 0x000eee0000000200 */
[C---:B------:R-:W-:Y:S08]  /*2d00*/  HMMA.16816.F32 R56, R12.reuse, R32, R56 ;  /* 0x000000200c38723c */ /* 0x040ff00000001838 */
[----:B------:R-:W-:Y:S01]  /*2d10*/  HMMA.16816.F32 R52, R12, R34, R52 ;  /* 0x000000220c34723c */ /* 0x000fe20000001834 */
[----:B------:R-:W4:Y:S04]  /*2d20*/  LDSM.16.M88.4 R32, [R83+0xd800] ;  /* 0x00d800005320783b */ /* 0x000f280000000200 */
[----:B------:R-:W-:Y:S03]  /*2d30*/  LDSM.16.M88.4 R12, [R90+0x4000] ;  /* 0x004000005a0c783b */ /* 0x000fe60000000200 */
[C---:B-----5:R-:W-:Y:S08]  /*2d40*/  HMMA.16816.F32 R28, R76.reuse, R8, R28 ;  /* 0x000000084c1c723c */ /* 0x060ff0000000181c */
[C---:B------:R-:W-:Y:S01]  /*2d50*/  HMMA.16816.F32 R24, R76.reuse, R10, R24 ;  /* 0x0000000a4c18723c */ /* 0x040fe20000001818 */
[----:B------:R-:W5:Y:S07]  /*2d60*/  LDSM.16.M88.4 R8, [R89+UR5+0xe000] ;  /* 0x00e000055908783b */ /* 0x000f6e0008000200 */
[C---:B------:R-:W-:Y:S08]  /*2d70*/  HMMA.16816.F32 R20, R76.reuse, R4, R20 ;  /* 0x000000044c14723c */ /* 0x040ff00000001814 */
[C---:B------:R-:W-:Y:S01]  /*2d80*/  HMMA.16816.F32 R16, R76.reuse, R6, R16 ;  /* 0x000000064c10723c */ /* 0x040fe20000001810 */
[----:B------:R-:W5:Y:S07]  /*2d90*/  LDSM.16.M88.4 R4, [R89+UR5+0xe800] ;  /* 0x00e800055904783b */ /* 0x000f6e0008000200 */
[C---:B------:R-:W-:Y:S08]  /*2da0*/  HMMA.16816.F32 R56, R76.reuse, R68, R56 ;  /* 0x000000444c38723c */ /* 0x040ff00000001838 */
[----:B------:R-:W-:Y:S01]  /*2db0*/  HMMA.16816.F32 R52, R76, R70, R52 ;  /* 0x000000464c34723c */ /* 0x000fe20000001834 */
[----:B------:R-:W-:Y:S07]  /*2dc0*/  LDSM.16.M88.4 R68, [R89+UR5+0xf800] ;  /* 0x00f800055944783b */ /* 0x000fee0008000200 */
[C---:B-1----:R-:W-:Y:S08]  /*2dd0*/  HMMA.16816.F32 R28, R48.reuse, R44, R28 ;  /* 0x0000002c301c723c */ /* 0x042ff0000000181c */
[----:B------:R-:W-:Y:S01]  /*2de0*/  HMMA.16816.F32 R24, R48, R46, R24 ;  /* 0x0000002e3018723c */ /* 0x000fe20000001818 */
[----:B------:R-:W1:Y:S07]  /*2df0*/  LDSM.16.M88.4 R44, [R89+UR5+0xf000] ;  /* 0x00f00005592c783b */ /* 0x000e6e0008000200 */
[C---:B------:R-:W-:Y:S08]  /*2e00*/  HMMA.16816.F32 R64, R76.reuse, R72, R64 ;  /* 0x000000484c40723c */ /* 0x040ff00000001840 */
[----:B------:R-:W-:Y:S01]  /*2e10*/  HMMA.16816.F32 R60, R76, R74, R60 ;  /* 0x0000004a4c3c723c */ /* 0x000fe2000000183c */
[----:B------:R-:W-:Y:S07]  /*2e20*/  LDSM.16.M88.4 R76, [R83+0x10000] ;  /* 0x01000000534c783b */ /* 0x000fee0000000200 */
[C---:B--2---:R-:W-:Y:S08]  /*2e30*/  HMMA.16816.F32 R20, R48.reuse, R40, R20 ;  /* 0x000000283014723c */ /* 0x044ff00000001814 */
[C---:B------:R-:W-:Y:S01]  /*2e40*/  HMMA.16816.F32 R16, R48.reuse, R42, R16 ;  /* 0x0000002a3010723c */ /* 0x040fe20000001810 */
[----:B------:R-:W-:Y:S07]  /*2e50*/  LDSM.16.M88.4 R40, [R92+0xf800] ;  /* 0x00f800005c28783b */ /* 0x000fee0000000200 */
[C---:B---3--:R-:W-:Y:S08]  /*2e60*/  HMMA.16816.F32 R64, R48.reuse, R36, R64 ;  /* 0x000000243040723c */ /* 0x048ff00000001840 */
[C---:B------:R-:W-:Y:S01]  /*2e70*/  HMMA.16816.F32 R60, R48.reuse, R38, R60 ;  /* 0x00000026303c723c */ /* 0x040fe2000000183c */
[----:B------:R-:W-:Y:S07]  /*2e80*/  LDSM.16.M88.4 R36, [R88+0x4000] ;  /* 0x004000005824783b */ /* 0x000fee0000000200 */
[C---:B----4-:R-:W-:Y:S08]  /*2e90*/  HMMA.16816.F32 R56, R48.reuse, R32, R56 ;  /* 0x000000203038723c */ /* 0x050ff00000001838 */
[----:B------:R-:W-:Y:S01]  /*2ea0*/  HMMA.16816.F32 R52, R48, R34, R52 ;  /* 0x000000223034723c */ /* 0x000fe20000001834 */
[----:B------:R-:W-:Y:S04]  /*2eb0*/  LDSM.16.M88.4 R32, [R92+0xe000] ;  /* 0x00e000005c20783b */ /* 0x000fe80000000200 */
[----:B------:R-:W-:Y:S03]  /*2ec0*/  LDSM.16.M88.4 R48, [R87+0x4000] ;  /* 0x004000005730783b */ /* 0x000fe60000000200 */
[C---:B-----5:R-:W-:Y:S08]  /*2ed0*/  HMMA.16816.F32 R28, R12.reuse, R8, R28 ;  /* 0x000000080c1c723c */ /* 0x060ff0000000181c */
[C---:B------:R-:W-:Y:S01]  /*2ee0*/  HMMA.16816.F32 R24, R12.reuse, R10, R24 ;  /* 0x0000000a0c18723c */ /* 0x040fe20000001818 */
[----:B------:R-:W2:Y:S07]  /*2ef0*/  LDSM.16.M88.4 R8, [R92+0xe800] ;  /* 0x00e800005c08783b */ /* 0x000eae0000000200 */
[C---:B------:R-:W-:Y:S08]  /*2f00*/  HMMA.16816.F32 R20, R12.reuse, R4, R20 ;  /* 0x000000040c14723c */ /* 0x040ff00000001814 */
[C---:B------:R-:W-:Y:S01]  /*2f10*/  HMMA.16816.F32 R16, R12.reuse, R6, R16 ;  /* 0x000000060c10723c */ /* 0x040fe20000001810 */
[----:B------:R-:W3:Y:S07]  /*2f20*/  LDSM.16.M88.4 R4, [R92+0xf000] ;  /* 0x00f000005c04783b */ /* 0x000eee0000000200 */
[C---:B-1----:R-:W-:Y:S08]  /*2f30*/  HMMA.16816.F32 R64, R12.reuse, R44, R64 ;  /* 0x0000002c0c40723c */ /* 0x042ff00000001840 */
[C---:B------:R-:W-:Y:S01]  /*2f40*/  HMMA.16816.F32 R60, R12.reuse, R46, R60 ;  /* 0x0000002e0c3c723c */ /* 0x040fe2000000183c */
[----:B------:R-:W-:Y:S07]  /*2f50*/  LDSM.16.M88.4 R44, [R85+0xe000] ;  /* 0x00e00000552c783b */ /* 0x000fee0000000200 */
[C---:B------:R-:W-:Y:S08]  /*2f60*/  HMMA.16816.F32 R56, R12.reuse, R68, R56 ;  /* 0x000000440c38723c */ /* 0x040ff00000001838 */
[----:B------:R-:W-:Y:S01]  /*2f70*/  HMMA.16816.F32 R52, R12, R70, R52 ;  /* 0x000000460c34723c */ /* 0x000fe20000001834 */
[----:B------:R-:W1:Y:S04]  /*2f80*/  LDSM.16.M88.4 R12, [R85+0xe800] ;  /* 0x00e80000550c783b */ /* 0x000e680000000200 */
[----:B------:R-:W-:Y:S03]  /*2f90*/  LDSM.16.M88.4 R68, [R90+0x8000] ;  /* 0x008000005a44783b */ /* 0x000fe60000000200 */
[C---:B--2---:R-:W-:Y:S08]  /*2fa0*/  HMMA.16816.F32 R20, R36.reuse, R8, R20 ;  /* 0x000000082414723c */ /* 0x044ff00000001814 */
[C---:B------:R-:W-:Y:S01]  /*2fb0*/  HMMA.16816.F32 R16, R36.reuse, R10, R16 ;  /* 0x0000000a2410723c */ /* 0x040fe20000001810 */
[----:B------:R-:W-:Y:S07]  /*2fc0*/  LDSM.16.M88.4 R8, [R85+0xf000] ;  /* 0x00f000005508783b */ /* 0x000fee0000000200 */
[C---:B---3--:R-:W-:Y:S08]  /*2fd0*/  HMMA.16816.F32 R64, R36.reuse, R4, R64 ;  /* 0x000000042440723c */ /* 0x048ff00000001840 */
[C---:B------:R-:W-:Y:S01]  /*2fe0*/  HMMA.16816.F32 R60, R36.reuse, R6, R60 ;  /* 0x00000006243c723c */ /* 0x040fe2000000183c */
[----:B------:R-:W2:Y:S07]  /*2ff0*/  LDSM.16.M88.4 R4, [R85+0xf800] ;  /* 0x00f800005504783b */ /* 0x000eae0000000200 */
[C---:B------:R-:W-:Y:S08]  /*3000*/  HMMA.16816.F32 R28, R36.reuse, R32, R28 ;  /* 0x00000020241c723c */ /* 0x040ff0000000181c */
[C---:B------:R-:W-:Y:S01]  /*3010*/  HMMA.16816.F32 R24, R36.reuse, R34, R24 ;  /* 0x000000222418723c */ /* 0x040fe20000001818 */
[----:B------:R-:W-:Y:S07]  /*3020*/  LDSM.16.M88.4 R32, [R83+0xe000] ;  /* 0x00e000005320783b */ /* 0x000fee0000000200 */
[C---:B------:R-:W-:Y:S08]  /*3030*/  HMMA.16816.F32 R56, R36.reuse, R40, R56 ;  /* 0x000000282438723c */ /* 0x040ff00000001838 */
[----:B------:R-:W-:Y:S01]  /*3040*/  HMMA.16816.F32 R52, R36, R42, R52 ;  /* 0x0000002a2434723c */ /* 0x000fe20000001834 */
[----:B------:R-:W-:Y:S04]  /*3050*/  LDSM.16.M88.4 R36, [R84+0x4000] ;  /* 0x004000005424783b */ /* 0x000fe80000000200 */
[----:B------:R-:W-:Y:S03]  /*3060*/  LDSM.16.M88.4 R40, [R83+0xf000] ;  /* 0x00f000005328783b */ /* 0x000fe60000000200 */
[C---:B-1----:R-:W-:Y:S08]  /*3070*/  HMMA.16816.F32 R20, R48.reuse, R12, R20 ;  /* 0x0000000c3014723c */ /* 0x042ff00000001814 */
[C---:B------:R-:W-:Y:S01]  /*3080*/  HMMA.16816.F32 R16, R48.reuse, R14, R16 ;  /* 0x0000000e3010723c */ /* 0x040fe20000001810 */
[----:B------:R-:W1:Y:S07]  /*3090*/  LDSM.16.M88.4 R12, [R83+0xf800] ;  /* 0x00f80000530c783b */ /* 0x000e6e0000000200 */
[C---:B------:R-:W-:Y:S08]  /*30a0*/  HMMA.16816.F32 R28, R48.reuse, R44, R28 ;  /* 0x0000002c301c723c */ /* 0x040ff0000000181c */
[C---:B------:R-:W-:Y:S01]  /*30b0*/  HMMA.16816.F32 R24, R48.reuse, R46, R24 ;  /* 0x0000002e3018723c */ /* 0x040fe20000001818 */
[----:B------:R-:W3:Y:S07]  /*30c0*/  LDSM.16.M88.4 R44, [R83+0xe800] ;  /* 0x00e80000532c783b */ /* 0x000eee0000000200 */
[C---:B--2---:R-:W-:Y:S08]  /*30d0*/  HMMA.16816.F32 R56, R48.reuse, R4, R56 ;  /* 0x000000043038723c */ /* 0x044ff00000001838 */
[C---:B------:R-:W-:Y:S01]  /*30e0*/  HMMA.16816.F32 R52, R48.reuse, R6, R52 ;  /* 0x000000063034723c */ /* 0x040fe20000001834 */
[----:B------:R-:W-:Y:S07]  /*30f0*/  LDSM.16.M88.4 R4, [R89+UR5+0x11000] ;  /* 0x011000055904783b */ /* 0x000fee0008000200 */
[C---:B------:R-:W-:Y:S01]  /*3100*/  HMMA.16816.F32 R72, R48.reuse, R8, R64 ;  /* 0x000000083048723c */ /* 0x040fe20000001840 */
[----:B------:R-:W-:Y:S07]  /*3110*/  LDSM.16.M88.4 R64, [R89+UR5+0x10000] ;  /* 0x010000055940783b */ /* 0x000fee0008000200 */
[----:B------:R-:W-:Y:S01]  /*3120*/  HMMA.16816.F32 R60, R48, R10, R60 ;  /* 0x0000000a303c723c */ /* 0x000fe2000000183c */
[----:B------:R-:W2:Y:S04]  /*3130*/  LDSM.16.M88.4 R8, [R89+UR5+0x10800] ;  /* 0x010800055908783b */ /* 0x000ea80008000200 */
[----:B------:R-:W-:Y:S03]  /*3140*/  LDSM.16.M88.4 R48, [R87+0x8000] ;  /* 0x008000005730783b */ /* 0x000fe60000000200 */
[C---:B-1----:R-:W-:Y:S08]  /*3150*/  HMMA.16816.F32 R56, R36.reuse, R12, R56 ;  /* 0x0000000c2438723c */ /* 0x042ff00000001838 */
[C---:B------:R-:W-:Y:S01]  /*3160*/  HMMA.16816.F32 R52, R36.reuse, R14, R52 ;  /* 0x0000000e2434723c */ /* 0x040fe20000001834 */
[----:B------:R-:W1:Y:S07]  /*3170*/  LDSM.16.M88.4 R12, [R89+UR5+0x11800] ;  /* 0x01180005590c783b */ /* 0x000e6e0008000200 */
[C---:B---3--:R-:W-:Y:S08]  /*3180*/  HMMA.16816.F32 R20, R36.reuse, R44, R20 ;  /* 0x0000002c2414723c */ /* 0x048ff00000001814 */
[C---:B------:R-:W-:Y:S01]  /*3190*/  HMMA.16816.F32 R16, R36.reuse, R46, R16 ;  /* 0x0000002e2410723c */ /* 0x040fe20000001810 */
[----:B------:R-:W-:Y:S07]  /*31a0*/  LDSM.16.M88.4 R44, [R92+0x11000] ;  /* 0x011000005c2c783b */ /* 0x000fee0000000200 */
[C---:B------:R-:W-:Y:S08]  /*31b0*/  HMMA.16816.F32 R28, R36.reuse, R32, R28 ;  /* 0x00000020241c723c */ /* 0x040ff0000000181c */
[C---:B------:R-:W-:Y:S01]  /*31c0*/  HMMA.16816.F32 R24, R36.reuse, R34, R24 ;  /* 0x000000222418723c */ /* 0x040fe20000001818 */
[----:B------:R-:W-:Y:S07]  /*31d0*/  LDSM.16.M88.4 R32, [R92+0x10000] ;  /* 0x010000005c20783b */ /* 0x000fee0000000200 */
[C---:B------:R-:W-:Y:S08]  /*31e0*/  HMMA.16816.F32 R72, R36.reuse, R40, R72 ;  /* 0x000000282448723c */ /* 0x040ff00000001848 */
[----:B------:R-:W-:Y:S01]  /*31f0*/  HMMA.16816.F32 R60, R36, R42, R60 ;  /* 0x0000002a243c723c */ /* 0x000fe2000000183c */
[----:B------:R-:W3:Y:S04]  /*3200*/  LDSM.16.M88.4 R36, [R88+0x8000] ;  /* 0x008000005824783b */ /* 0x000ee80000000200 */
[----:B------:R-:W-:Y:S03]  /*3210*/  LDSM.16.M88.4 R40, [R92+0x11800] ;  /* 0x011800005c28783b */ /* 0x000fe60000000200 */
[C---:B--2---:R-:W-:Y:S01]  /*3220*/  HMMA.16816.F32 R20, R68.reuse, R8, R20 ;  /* 0x000000084414723c */ /* 0x044fe20000001814 */
[----:B------:R-:W-:Y:S07]  /*3230*/  LDSM.16.M88.4 R88, [R84+0x8000] ;  /* 0x008000005458783b */ /* 0x000fee0000000200 */
[C---:B------:R-:W-:Y:S01]  /*3240*/  HMMA.16816.F32 R16, R68.reuse, R10, R16 ;  /* 0x0000000a4410723c */ /* 0x040fe20000001810 */
[----:B------:R-:W2:Y:S07]  /*3250*/  LDSM.16.M88.4 R8, [R92+0x10800] ;  /* 0x010800005c08783b */ /* 0x000eae0000000200 */
[C---:B------:R-:W-:Y:S08]  /*3260*/  HMMA.16816.F32 R28, R68.reuse, R64, R28 ;  /* 0x00000040441c723c */ /* 0x040ff0000000181c */
[C---:B------:R-:W-:Y:S08]  /*3270*/  HMMA.16816.F32 R24, R68.reuse, R66, R24 ;  /* 0x000000424418723c */ /* 0x040ff00000001818 */
[C---:B-1----:R-:W-:Y:S01]  /*3280*/  HMMA.16816.F32 R64, R68.reuse, R12, R56 ;  /* 0x0000000c4440723c */ /* 0x042fe20000001838 */
[----:B------:R-:W-:Y:S07]  /*3290*/  LDSM.16.M88.4 R56, [R85+0x10800] ;  /* 0x010800005538783b */ /* 0x000fee0000000200 */
[C---:B------:R-:W-:Y:S01]  /*32a0*/  HMMA.16816.F32 R52, R68.reuse, R14, R52 ;  /* 0x0000000e4434723c */ /* 0x040fe20000001834 */
[----:B------:R-:W1:Y:S07]  /*32b0*/  LDSM.16.M88.4 R12, [R85+0x11000] ;  /* 0x01100000550c783b */ /* 0x000e6e0000000200 */
[C---:B------:R-:W-:Y:S08]  /*32c0*/  HMMA.16816.F32 R72, R68.reuse, R4, R72 ;  /* 0x000000044448723c */ /* 0x040ff00000001848 */
[----:B------:R-:W-:Y:S01]  /*32d0*/  HMMA.16816.F32 R60, R68, R6, R60 ;  /* 0x00000006443c723c */ /* 0x000fe2000000183c */
[----:B------:R-:W4:Y:S04]  /*32e0*/  LDSM.16.M88.4 R4, [R85+0x10000] ;  /* 0x010000005504783b */ /* 0x000f280000000200 */
[----:B------:R-:W-:Y:S03]  /*32f0*/  LDSM.16.M88.4 R68, [R85+0x11800] ;  /* 0x011800005544783b */ /* 0x000fe60000000200 */
[C---:B---3--:R-:W-:Y:S08]  /*3300*/  HMMA.16816.F32 R28, R36.reuse, R32, R28 ;  /* 0x00000020241c723c */ /* 0x048ff0000000181c */
[C---:B------:R-:W-:Y:S08]  /*3310*/  HMMA.16816.F32 R72, R36.reuse, R44, R72 ;  /* 0x0000002c2448723c */ /* 0x040ff00000001848 */
[C---:B------:R-:W-:Y:S08]  /*3320*/  HMMA.16816.F32 R24, R36.reuse, R34, R24 ;  /* 0x000000222418723c */ /* 0x040ff00000001818 */
[C---:B--2---:R-:W-:Y:S08]  /*3330*/  HMMA.16816.F32 R20, R36.reuse, R8, R20 ;  /* 0x000000082414723c */ /* 0x044ff00000001814 */
[C---:B------:R-:W-:Y:S01]  /*3340*/  HMMA.16816.F32 R16, R36.reuse, R10, R16 ;  /* 0x0000000a2410723c */ /* 0x040fe20000001810 */
[----:B------:R-:W2:Y:S07]  /*3350*/  LDSM.16.M88.4 R8, [R83+0x10800] ;  /* 0x010800005308783b */ /* 0x000eae0000000200 */
[----:B------:R-:W-:Y:S08]  /*3360*/  HMMA.16816.F32 R60, R36, R46, R60 ;  /* 0x0000002e243c723c */ /* 0x000ff0000000183c */
[----:B-1----:R-:W-:Y:S01]  /*3370*/  HMMA.16816.F32 R72, R48, R12, R72 ;  /* 0x0000000c3048723c */ /* 0x002fe20000001848 */
[----:B------:R-:W-:-:S05]  /*3380*/  IMAD.SHL.U32 R12, R185, 0x2, RZ ;  /* 0x00000002b90c7824 */ /* 0x000fca00078e00ff */
[----:B------:R-:W-:Y:S02]  /*3390*/  LOP3.LUT R12, R12, 0x6, RZ, 0xc0, !PT ;  /* 0x000000060c0c7812 */ /* 0x000fe400078ec0ff */
[----:B----4-:R-:W-:Y:S03]  /*33a0*/  HMMA.16816.F32 R28, R48, R4, R28 ;  /* 0x00000004301c723c */ /* 0x010fe6000000181c */
[----:B------:R-:W-:-:S04]  /*33b0*/  IMAD R3, R3, 0x40, R12 ;  /* 0x0000004003037824 */ /* 0x000fc800078e020c */
[C---:B------:R-:W-:Y:S01]  /*33c0*/  VIADD R13, R3.reuse, 0x1 ;  /* 0x00000001030d7836 */ /* 0x040fe20000000000 */
[C---:B------:R-:W-:Y:S01]  /*33d0*/  HMMA.16816.F32 R24, R48.reuse, R6, R24 ;  /* 0x000000063018723c */ /* 0x040fe20000001818 */
[----:B------:R-:W1:Y:S01]  /*33e0*/  LDSM.16.M88.4 R4, [R83+0x11000] ;  /* 0x011000005304783b */ /* 0x000e620000000200 */
[C---:B------:R-:W-:Y:S01]  /*33f0*/  VIADD R33, R3.reuse, 0x8 ;  /* 0x0000000803217836 */ /* 0x040fe20000000000 */
[CC--:B------:R-:W-:Y:S01]  /*3400*/  ISETP.GE.AND P5, PT, R3.reuse, R86.reuse, PT ;  /* 0x000000560300720c */ /* 0x0c0fe20003fa6270 */
[----:B------:R-:W-:Y:S01]  /*3410*/  VIADD R35, R3, 0x10 ;  /* 0x0000001003237836 */ /* 0x000fe20000000000 */
[-C--:B------:R-:W-:Y:S02]  /*3420*/  ISETP.GE.AND P1, PT, R13, R86.reuse, PT ;  /* 0x000000560d00720c */ /* 0x080fe40003f26270 */
[-C--:B------:R-:W-:Y:S01]  /*3430*/  ISETP.GE.AND P4, PT, R33, R86.reuse, PT ;  /* 0x000000562100720c */ /* 0x080fe20003f86270 */
[----:B------:R-:W-:Y:S01]  /*3440*/  HMMA.16816.F32 R20, R48, R56, R20 ;  /* 0x000000383014723c */ /* 0x000fe20000001814 */
[----:B------:R-:W-:Y:S01]  /*3450*/  VIADD R33, R3, 0x9 ;  /* 0x0000000903217836 */ /* 0x000fe20000000000 */
[----:B------:R-:W-:-:S04]  /*3460*/  ISETP.GE.AND P2, PT, R35, R86, PT ;  /* 0x000000562300720c */ /* 0x000fc80003f46270 */
[----:B------:R-:W-:Y:S02]  /*3470*/  ISETP.GE.AND P3, PT, R33, R86, PT ;  /* 0x000000562100720c */ /* 0x000fe40003f66270 */
[----:B------:R-:W-:Y:S01]  /*3480*/  HMMA.16816.F32 R60, R48, R14, R60 ;  /* 0x0000000e303c723c */ /* 0x000fe2000000183c */
[----:B------:R-:W3:Y:S01]  /*3490*/  LDSM.16.M88.4 R12, [R83+0x11800] ;  /* 0x01180000530c783b */ /* 0x000ee20000000200 */
[----:B------:R-:W-:-:S06]  /*34a0*/  DEPBAR.LE SB0, 0x0 ;  /* 0x000080000000791a */ /* 0x000fcc0000000000 */
[C---:B------:R-:W-:Y:S08]  /*34b0*/  HMMA.16816.F32 R64, R36.reuse, R40, R64 ;  /* 0x000000282440723c */ /* 0x040ff00000001840 */
[----:B------:R-:W-:Y:S08]  /*34c0*/  HMMA.16816.F32 R52, R36, R42, R52 ;  /* 0x0000002a2434723c */ /* 0x000ff00000001834 */
[----:B------:R-:W-:Y:S08]  /*34d0*/  HMMA.16816.F32 R16, R48, R58, R16 ;  /* 0x0000003a3010723c */ /* 0x000ff00000001810 */
[C---:B------:R-:W-:Y:S08]  /*34e0*/  HMMA.16816.F32 R28, R88.reuse, R76, R28 ;  /* 0x0000004c581c723c */ /* 0x040ff0000000181c */
[C---:B------:R-:W-:Y:S08]  /*34f0*/  HMMA.16816.F32 R24, R88.reuse, R78, R24 ;  /* 0x0000004e5818723c */ /* 0x040ff00000001818 */
[----:B--2---:R-:W-:Y:S01]  /*3500*/  HMMA.16816.F32 R20, R88, R8, R20 ;  /* 0x000000085814723c */ /* 0x004fe20000001814 */
[----:B------:R-:W-:-:S02]  /*3510*/  VIADD R9, R3, 0x11 ;  /* 0x0000001103097836 */ /* 0x000fc40000000000 */
[----:B------:R-:W-:Y:S02]  /*3520*/  FSEL R33, R30, -INF , !P5 ;  /* 0xff8000001e217808 */ /* 0x000fe40006800000 */
[----:B------:R-:W-:Y:S02]  /*3530*/  FSEL R28, R28, -INF , !P5 ;  /* 0xff8000001c1c7808 */ /* 0x000fe40006800000 */
[----:B------:R-:W-:Y:S01]  /*3540*/  ISETP.GE.AND P5, PT, R9, R86, PT ;  /* 0x000000560900720c */ /* 0x000fe20003fa6270 */
[----:B------:R-:W-:Y:S01]  /*3550*/  HMMA.16816.F32 R64, R48, R68, R64 ;  /* 0x000000443040723c */ /* 0x000fe20000001840 */
[----:B------:R-:W-:Y:S01]  /*3560*/  VIADD R9, R3, 0x19 ;  /* 0x0000001903097836 */ /* 0x000fe20000000000 */
[----:B------:R-:W-:Y:S02]  /*3570*/  FSEL R30, R29, -INF , !P1 ;  /* 0xff8000001d1e7808 */ /* 0x000fe40004800000 */
[----:B------:R-:W-:Y:S02]  /*3580*/  FSEL R29, R26, -INF , !P4 ;  /* 0xff8000001a1d7808 */ /* 0x000fe40006000000 */
[----:B------:R-:W-:-:S02]  /*3590*/  FSEL R24, R24, -INF , !P4 ;  /* 0xff80000018187808 */ /* 0x000fc40006000000 */
[----:B------:R-:W-:Y:S01]  /*35a0*/  HMMA.16816.F32 R52, R48, R70, R52 ;  /* 0x000000463034723c */ /* 0x000fe20000001834 */
[-C--:B------:R-:W-:Y:S01]  /*35b0*/  ISETP.GE.AND P4, PT, R9, R86.reuse, PT ;  /* 0x000000560900720c */ /* 0x080fe20003f86270 */
[----:B------:R-:W-:Y:S01]  /*35c0*/  VIADD R9, R3, 0x20 ;  /* 0x0000002003097836 */ /* 0x000fe20000000000 */
[----:B------:R-:W-:Y:S02]  /*35d0*/  FSEL R27, R27, -INF , !P3 ;  /* 0xff8000001b1b7808 */ /* 0x000fe40005800000 */
[----:B------:R-:W-:Y:S02]  /*35e0*/  FSEL R8, R20, -INF , !P2 ;  /* 0xff80000014087808 */ /* 0x000fe40005000000 */
[----:B------:R-:W-:Y:S01]  /*35f0*/  FSEL R31, R31, -INF , !P1 ;  /* 0xff8000001f1f7808 */ /* 0x000fe20004800000 */
[----:B------:R-:W-:Y:S01]  /*3600*/  HMMA.16816.F32 R16, R88, R10, R16 ;  /* 0x0000000a5810723c */ /* 0x000fe20000001810 */
[----:B------:R-:W-:Y:S01]  /*3610*/  VIADD R11, R3, 0x18 ;  /* 0x00000018030b7836 */ /* 0x000fe20000000000 */
[----:B------:R-:W-:Y:S01]  /*3620*/  FSEL R20, R21, -INF , !P5 ;  /* 0xff80000015147808 */ /* 0x000fe20006800000 */
[----:B------:R-:W-:Y:S03]  /*3630*/  BAR.SYNC.DEFER_BLOCKING 0x0 ;  /* 0x0000000000007b1d */ /* 0x000fe60000010000 */
[----:B------:R-:W-:-:S02]  /*3640*/  ISETP.GE.AND P1, PT, R11, R86, PT ;  /* 0x000000560b00720c */ /* 0x000fc40003f26270 */
[----:B-1----:R-:W-:Y:S01]  /*3650*/  HMMA.16816.F32 R60, R88, R6, R60 ;  /* 0x00000006583c723c */ /* 0x002fe2000000183c */
[----:B------:R-:W-:Y:S01]  /*3660*/  VIADD R7, R3, 0x28 ;  /* 0x0000002803077836 */ /* 0x000fe20000000000 */
[----:B------:R-:W-:-:S04]  /*3670*/  FSEL R11, R23, -INF , !P5 ;  /* 0xff800000170b7808 */ /* 0x000fc80006800000 */
[-C--:B------:R-:W-:Y:S01]  /*3680*/  ISETP.GE.AND P5, PT, R7, R86.reuse, PT ;  /* 0x000000560700720c */ /* 0x080fe20003fa6270 */
[C---:B------:R-:W-:Y:S01]  /*3690*/  VIADD R7, R3.reuse, 0x30 ;  /* 0x0000003003077836 */ /* 0x040fe20000000000 */
[C---:B------:R-:W-:Y:S01]  /*36a0*/  HMMA.16816.F32 R72, R88.reuse, R4, R72 ;  /* 0x000000045848723c */ /* 0x040fe20000001848 */
[----:B------:R-:W-:Y:S01]  /*36b0*/  VIADD R5, R3, 0x21 ;  /* 0x0000002103057836 */ /* 0x000fe20000000000 */
[----:B------:R-:W-:Y:S02]  /*36c0*/  FSEL R4, R25, -INF , !P3 ;  /* 0xff80000019047808 */ /* 0x000fe40005800000 */
[-C--:B------:R-:W-:Y:S02]  /*36d0*/  ISETP.GE.AND P3, PT, R9, R86.reuse, PT ;  /* 0x000000560900720c */ /* 0x080fe40003f66270 */
[----:B------:R-:W-:Y:S02]  /*36e0*/  FSEL R9, R22, -INF , !P2 ;  /* 0xff80000016097808 */ /* 0x000fe40005000000 */
[----:B------:R-:W-:Y:S01]  /*36f0*/  ISETP.GE.AND P2, PT, R5, R86, PT ;  /* 0x000000560500720c */ /* 0x000fe20003f46270 */
[----:B------:R-:W-:Y:S01]  /*3700*/  VIADD R5, R3, 0x29 ;  /* 0x0000002903057836 */ /* 0x000fe20000000000 */
[----:B---3--:R-:W-:Y:S01]  /*3710*/  HMMA.16816.F32 R64, R88, R12, R64 ;  /* 0x0000000c5840723c */ /* 0x008fe20000001840 */
[----:B------:R-:W-:-:S02]  /*3720*/  FSEL R21, R18, -INF , !P1 ;  /* 0xff80000012157808 */ /* 0x000fc40004800000 */
[----:B------:R-:W-:Y:S02]  /*3730*/  FSEL R10, R16, -INF , !P1 ;  /* 0xff800000100a7808 */ /* 0x000fe40004800000 */
[----:B------:R-:W-:Y:S01]  /*3740*/  ISETP.GE.AND P1, PT, R5, R86, PT ;  /* 0x000000560500720c */ /* 0x000fe20003f26270 */
[----:B------:R-:W-:Y:S01]  /*3750*/  VIADD R5, R3, 0x31 ;  /* 0x0000003103057836 */ /* 0x000fe20000000000 */
[----:B------:R-:W-:Y:S01]  /*3760*/  FSEL R181, R62, -INF , !P5 ;  /* 0xff8000003eb57808 */ /* 0x000fe20006800000 */
[----:B------:R-:W-:Y:S01]  /*3770*/  HMMA.16816.F32 R52, R88, R14, R52 ;  /* 0x0000000e5834723c */ /* 0x000fe20000001834 */
[----:B------:R-:W-:Y:S02]  /*3780*/  FSEL R174, R60, -INF , !P5 ;  /* 0xff8000003cae7808 */ /* 0x000fe40006800000 */
[----:B------:R-:W-:Y:S02]  /*3790*/  ISETP.GE.U32.AND P5, PT, R86, 0x41, PT ;  /* 0x000000415600780c */ /* 0x000fe40003fa6070 */
[----:B------:R-:W-:-:S02]  /*37a0*/  FSEL R191, R74, -INF , !P3 ;  /* 0xff8000004abf7808 */ /* 0x000fc40005800000 */
[----:B------:R-:W-:Y:S02]  /*37b0*/  FSEL R182, R72, -INF , !P3 ;  /* 0xff80000048b67808 */ /* 0x000fe40005800000 */
[----:B------:R-:W-:Y:S01]  /*37c0*/  ISETP.GE.AND P3, PT, R5, R86, PT ;  /* 0x000000560500720c */ /* 0x000fe20003f66270 */
[----:B------:R-:W-:Y:S01]  /*37d0*/  VIADD R5, R3, 0x38 ;  /* 0x0000003803057836 */ /* 0x000fe20000000000 */
[----:B------:R-:W-:Y:S01]  /*37e0*/  FSEL R13, R19, -INF , !P4 ;  /* 0xff800000130d7808 */ /* 0x000fe20006000000 */
[----:B------:R-:W-:Y:S01]  /*37f0*/  VIADD R3, R3, 0x39 ;  /* 0x0000003903037836 */ /* 0x000fe20000000000 */
[----:B------:R-:W-:Y:S02]  /*3800*/  FSEL R12, R17, -INF , !P4 ;  /* 0xff800000110c7808 */ /* 0x000fe40006000000 */
[----:B------:R-:W-:Y:S02]  /*3810*/  FSEL R189, R75, -INF , !P2 ;  /* 0xff8000004bbd7808 */ /* 0x000fe40005000000 */
[----:B------:R-:W-:-:S02]  /*3820*/  FSEL R188, R73, -INF , !P2 ;  /* 0xff80000049bc7808 */ /* 0x000fc40005000000 */
[----:B------:R-:W-:Y:S02]  /*3830*/  FSEL R179, R63, -INF , !P1 ;  /* 0xff8000003fb37808 */ /* 0x000fe40004800000 */
[----:B------:R-:W-:Y:S02]  /*3840*/  FSEL R172, R61, -INF , !P1 ;  /* 0xff8000003dac7808 */ /* 0x000fe40004800000 */
[-C--:B------:R-:W-:Y:S02]  /*3850*/  ISETP.GE.AND P4, PT, R7, R86.reuse, PT ;  /* 0x000000560700720c */ /* 0x080fe40003f86270 */
[-C--:B------:R-:W-:Y:S02]  /*3860*/  ISETP.GE.AND P2, PT, R5, R86.reuse, PT ;  /* 0x000000560500720c */ /* 0x080fe40003f46270 */
[----:B------:R-:W-:Y:S02]  /*3870*/  ISETP.GE.AND P1, PT, R3, R86, PT ;  /* 0x000000560300720c */ /* 0x000fe40003f26270 */
[----:B------:R-:W-:-:S02]  /*3880*/  FSEL R173, R66, -INF , !P4 ;  /* 0xff80000042ad7808 */ /* 0x000fc40006000000 */
[----:B------:R-:W-:Y:S02]  /*3890*/  FSEL R180, R64, -INF , !P4 ;  /* 0xff80000040b47808 */ /* 0x000fe40006000000 */
[----:B------:R-:W-:Y:S02]  /*38a0*/  FSEL R171, R67, -INF , !P3 ;  /* 0xff80000043ab7808 */ /* 0x000fe40005800000 */
[----:B------:R-:W-:Y:S02]  /*38b0*/  FSEL R178, R65, -INF , !P3 ;  /* 0xff80000041b27808 */ /* 0x000fe40005800000 */
[----:B------:R-:W-:Y:S02]  /*38c0*/  FSEL R167, R54, -INF , !P2 ;  /* 0xff80000036a77808 */ /* 0x000fe40005000000 */
[----:B------:R-:W-:Y:S02]  /*38d0*/  FSEL R176, R52, -INF , !P2 ;  /* 0xff80000034b07808 */ /* 0x000fe40005000000 */
[----:B------:R-:W-:-:S02]  /*38e0*/  FSEL R165, R55, -INF , !P1 ;  /* 0xff80000037a57808 */ /* 0x000fc40004800000 */
[----:B------:R-:W-:Y:S01]  /*38f0*/  FSEL R170, R53, -INF , !P1 ;  /* 0xff80000035aa7808 */ /* 0x000fe20004800000 */
[----:B------:R-:W-:Y:S06]  /*3900*/  @!P5 BRA `(.L_x_118) ;  /* 0x0000000000c4d947 */ /* 0x000fec0003800000 */
[----:B------:R-:W1:Y:S01]  /*3910*/  LDCU UR4, c[0x0][0x440] ;  /* 0x00008800ff0477ac */ /* 0x000e620008000800 */
[----:B------:R-:W-:Y:S01]  /*3920*/  LEA.HI.SX32 R14, R0, 0xfffffffe, 0x1a ;  /* 0xfffffffe000e7811 */ /* 0x000fe200078fd2ff */
[----:B------:R-:W-:Y:S04]  /*3930*/  BSSY.RECONVERGENT B0, `(.L_x_119) ;  /* 0x000002d000007945 */ /* 0x000fe80003800200 */
[C---:B------:R-:W-:Y:S02]  /*3940*/  IMAD R3, R14.reuse, UR13, RZ ;  /* 0x0000000d0e037c24 */ /* 0x040fe4000f8e02ff */
[----:B------:R-:W-:-:S04]  /*3950*/  IMAD.WIDE.U32 R14, R14, UR14, RZ ;  /* 0x0000000e0e0e7c25 */ /* 0x000fc8000f8e00ff */
[----:B------:R-:W-:Y:S01]  /*3960*/  IMAD.IADD R6, R15, 0x1, R3 ;  /* 0x000000010f067824 */ /* 0x000fe200078e0203 */
[C---:B------:R-:W-:Y:S02]  /*3970*/  LEA R16, P1, R14.reuse, R198, 0x1 ;  /* 0x000000c60e107211 */ /* 0x040fe400078208ff */
[C---:B------:R-:W-:Y:S02]  /*3980*/  IADD3 R3, P4, PT, R14.reuse, UR8, RZ ;  /* 0x000000080e037c10 */ /* 0x040fe4000ff9e0ff */
[----:B------:R-:W-:Y:S02]  /*3990*/  LEA.HI.X R17, R14, R197, R6, 0x1, P1 ;  /* 0x000000c50e117211 */ /* 0x000fe400008f0c06 */
[----:B-1----:R-:W-:Y:S02]  /*39a0*/  ISETP.GE.AND P3, PT, R184, UR4, PT ;  /* 0x00000004b8007c0c */ /* 0x002fe4000bf66270 */
[----:B------:R-:W-:Y:S02]  /*39b0*/  ISETP.GE.AND P2, PT, R204, UR4, PT ;  /* 0x00000004cc007c0c */ /* 0x000fe4000bf46270 */
[----:B------:R-:W-:-:S02]  /*39c0*/  ISETP.GE.AND P1, PT, R203, UR4, PT ;  /* 0x00000004cb007c0c */ /* 0x000fc4000bf26270 */
[----:B------:R-:W-:Y:S02]  /*39d0*/  IADD3.X R6, PT, PT, R6, UR9, RZ, P4, !PT ;  /* 0x0000000906067c10 */ /* 0x000fe4000a7fe4ff */
[----:B------:R-:W-:-:S04]  /*39e0*/  LEA R14, P4, R3, R198, 0x1 ;  /* 0x000000c6030e7211 */ /* 0x000fc800078808ff */
[----:B------:R-:W-:Y:S01]  /*39f0*/  LEA.HI.X R15, R3, R197, R6, 0x1, P4 ;  /* 0x000000c5030f7211 */ /* 0x000fe200020f0c06 */
        /* <DEDUP_REMOVED lines=25> */
[----:B------:R-:W-:Y:S05]  /*3b90*/  @P1 BRA `(.L_x_120) ;  /* 0x0000000000141947 */ /* 0x000fea0003800000 */
[----:B------:R-:W-:Y:S01]  /*3ba0*/  @!PT LDS RZ, [RZ] ;  /* 0x00000000fffff984 */ /* 0x000fe20000000800 */
[----:B------:R-:W-:Y:S01]  /*3bb0*/  @!PT LDS RZ, [RZ] ;  /* 0x00000000fffff984 */ /* 0x000fe20000000800 */
[----:B------:R-:W-:Y:S01]  /*3bc0*/  @!PT LDS RZ, [RZ] ;  /* 0x00000000fffff984 */ /* 0x000fe20000000800 */
[----:B------:R2:W-:Y:S01]  /*3bd0*/  LDGSTS.E.BYPASS.LTC128B.128 [R201+0x11000], desc[UR16][R14.64+0x100] ;  /* 0x110001000ec97fae */ /* 0x0005e2000b981a10 */
[----:B------:R-:W-:Y:S05]  /*3be0*/  BRA `(.L_x_121) ;  /* 0x0000000000047947 */ /* 0x000fea0003800000 */
.L_x_120:
[----:B------:R3:W-:Y:S02]  /*3bf0*/  STS.128 [R201+0x11000], RZ ;  /* 0x011000ffc9007388 */ /* 0x0007e40000000c00 */
.L_x_121:
[----:B------:R-:W-:Y:S05]  /*3c00*/  BSYNC.RECONVERGENT B0 ;  /* 0x0000000000007941 */ /* 0x000fea0003800200 */
.L_x_119:
[----:B------:R-:W0:Y:S02]  /*3c10*/  LDGDEPBAR ;  /* 0x00000000000079af */ /* 0x000e240000000000 */
.L_x_118:
[----:B------:R-:W-:Y:S01]  /*3c20*/  FMNMX3.FTZ R3, R28, R30, R24, !PT ;  /* 0x0000001e1c037276 */ /* 0x000fe20007810018 */
[----:B------:R-:W4:Y:S01]  /*3c30*/  LDCU UR4, c[0x0][0x45c] ;  /* 0x00008b80ff0477ac */ /* 0x000f220008000800 */
[----:B------:R-:W-:Y:S02]  /*3c40*/  FMNMX3.FTZ R6, R33, R31, R29, !PT ;  /* 0x0000001f21067276 */ /* 0x000fe4000781001d */
[----:B------:R-:W-:Y:S02]  /*3c50*/  FMNMX3.FTZ R3, R3, R4, R8, !PT ;  /* 0x0000000403037276 */ /* 0x000fe40007810008 */
[----:B------:R-:W-:Y:S02]  /*3c60*/  FMNMX3.FTZ R6, R6, R27, R9, !PT ;  /* 0x0000001b06067276 */ /* 0x000fe40007810009 */
[----:B------:R-:W-:Y:S02]  /*3c70*/  FMNMX3.FTZ R3, R3, R20, R10, !PT ;  /* 0x0000001403037276 */ /* 0x000fe4000781000a */
[----:B------:R-:W-:-:S02]  /*3c80*/  FMNMX3.FTZ R6, R6, R11, R21, !PT ;  /* 0x0000000b06067276 */ /* 0x000fc40007810015 */
[----:B------:R-:W-:Y:S02]  /*3c90*/  FMNMX3.FTZ R3, R3, R12, R182, !PT ;  /* 0x0000000c03037276 */ /* 0x000fe400078100b6 */
[----:B------:R-:W-:Y:S02]  /*3ca0*/  FMNMX3.FTZ R6, R6, R13, R191, !PT ;  /* 0x0000000d06067276 */ /* 0x000fe400078100bf */
[----:B------:R-:W-:Y:S02]  /*3cb0*/  FMNMX3.FTZ R3, R3, R188, R174, !PT ;  /* 0x000000bc03037276 */ /* 0x000fe400078100ae */
[----:B------:R-:W-:Y:S02]  /*3cc0*/  FMNMX3.FTZ R6, R6, R189, R181, !PT ;  /* 0x000000bd06067276 */ /* 0x000fe400078100b5 */
[----:B------:R-:W-:Y:S02]  /*3cd0*/  FMNMX3.FTZ R3, R3, R172, R180, !PT ;  /* 0x000000ac03037276 */ /* 0x000fe400078100b4 */
[----:B------:R-:W-:-:S02]  /*3ce0*/  FMNMX3.FTZ R6, R6, R179, R173, !PT ;  /* 0x000000b306067276 */ /* 0x000fc400078100ad */
[----:B------:R-:W-:Y:S02]  /*3cf0*/  FMNMX3.FTZ R3, R3, R178, R176, !PT ;  /* 0x000000b203037276 */ /* 0x000fe400078100b0 */
[----:B------:R-:W-:Y:S02]  /*3d00*/  FMNMX3.FTZ R6, R6, R171, R167, !PT ;  /* 0x000000ab06067276 */ /* 0x000fe400078100a7 */
[----:B-12---:R-:W-:Y:S02]  /*3d10*/  FMNMX.FTZ R14, R170, R3, !PT ;  /* 0x00000003aa0e7209 */ /* 0x006fe40007810000 */
[----:B------:R-:W-:Y:S02]  /*3d20*/  FMNMX.FTZ R7, R165, R6, !PT ;  /* 0x00000006a5077209 */ /* 0x000fe40007810000 */
[----:B------:R-:W-:Y:S01]  /*3d30*/  LOP3.LUT R168, R82, 0x200, R133, 0xf8, !PT ;  /* 0x0000020052a87812 */ /* 0x000fe200078ef885 */
[----:B------:R-:W1:Y:S03]  /*3d40*/  SHFL.BFLY PT, R5, R14, 0x2, 0x1f ;  /* 0x0c401f000e057f89 */ /* 0x000e6600000e0000 */
[----:B------:R-:W-:Y:S01]  /*3d50*/  LEA R168, R168, UR5, 0x1 ;  /* 0x00000005a8a87c11 */ /* 0x000fe2000f8e08ff */
[----:B------:R-:W2:Y:S03]  /*3d60*/  SHFL.BFLY PT, R6, R7, 0x2, 0x1f ;  /* 0x0c401f0007067f89 */ /* 0x000ea600000e0000 */
[-C--:B------:R-:W-:Y:S01]  /*3d70*/  IADD3 R163, PT, PT, R81, R168.reuse, RZ ;  /* 0x000000a851a37210 */ /* 0x080fe20007ffe0ff */
[----:B------:R-:W-:Y:S01]  /*3d80*/  LDSM.16.MT88.4 R124, [R168+0x12000] ;  /* 0x01200000a87c783b */ /* 0x000fe20000004200 */
[----:B------:R-:W-:-:S02]  /*3d90*/  IADD3 R164, PT, PT, R80, R168, RZ ;  /* 0x000000a850a47210 */ /* 0x000fc40007ffe0ff */
[----:B------:R-:W-:Y:S01]  /*3da0*/  IADD3 R162, PT, PT, R80, R163, RZ ;  /* 0x000000a350a27210 */ /* 0x000fe20007ffe0ff */
[----:B------:R-:W-:Y:S04]  /*3db0*/  LDSM.16.MT88.4 R64, [R168+0x14000] ;  /* 0x01400000a840783b */ /* 0x000fe80000004200 */
[----:B------:R-:W-:Y:S04]  /*3dc0*/  LDSM.16.MT88.4 R104, [R164+0x16000] ;  /* 0x01600000a468783b */ /* 0x000fe80000004200 */
[----:B------:R-:W-:Y:S01]  /*3dd0*/  LDSM.16.MT88.4 R40, [R164+0x12000] ;  /* 0x01200000a428783b */ /* 0x000fe20000004200 */
[----:B-1----:R-:W-:-:S03]  /*3de0*/  FMNMX.FTZ R5, R14, R5, !PT ;  /* 0x000000050e057209 */ /* 0x002fc60007810000 */
[----:B------:R-:W-:Y:S01]  /*3df0*/  LDSM.16.MT88.4 R48, [R163+0x12000] ;  /* 0x01200000a330783b */ /* 0x000fe20000004200 */
[----:B--2---:R-:W-:-:S03]  /*3e00*/  FMNMX.FTZ R6, R7, R6, !PT ;  /* 0x0000000607067209 */ /* 0x004fc60007810000 */
[----:B------:R-:W1:Y:S04]  /*3e10*/  SHFL.BFLY PT, R132, R5, 0x1, 0x1f ;  /* 0x0c201f0005847f89 */ /* 0x000e6800000e0000 */
[----:B------:R-:W2:Y:S04]  /*3e20*/  SHFL.BFLY PT, R3, R6, 0x1, 0x1f ;  /* 0x0c201f0006037f89 */ /* 0x000ea800000e0000 */
[----:B------:R-:W5:Y:S04]  /*3e30*/  LDSM.16.MT88.4 R56, [R162+0x12000] ;  /* 0x01200000a238783b */ /* 0x000f680000004200 */
[----:B------:R-:W3:Y:S04]  /*3e40*/  LDSM.16.MT88.4 R72, [R164+0x14000] ;  /* 0x01400000a448783b */ /* 0x000ee80000004200 */
[----:B------:R-:W3:Y:S04]  /*3e50*/  LDSM.16.MT88.4 R80, [R163+0x14000] ;  /* 0x01400000a350783b */ /* 0x000ee80000004200 */
[----:B------:R-:W-:Y:S01]  /*3e60*/  LDSM.16.MT88.4 R96, [R168+0x16000] ;  /* 0x01600000a860783b */ /* 0x000fe20000004200 */
[----:B-1----:R-:W-:-:S03]  /*3e70*/  FMNMX.FTZ R132, R5, R132, !PT ;  /* 0x0000008405847209 */ /* 0x002fc60007810000 */
[----:B------:R-:W1:Y:S01]  /*3e80*/  LDSM.16.MT88.4 R88, [R162+0x14000] ;  /* 0x01400000a258783b */ /* 0x000e620000004200 */
[----:B--2---:R-:W-:Y:S01]  /*3e90*/  FMNMX.FTZ R3, R6, R3, !PT ;  /* 0x0000000306037209 */ /* 0x004fe20007810000 */
[C---:B----4-:R-:W-:Y:S01]  /*3ea0*/  FMUL.FTZ R175, R132.reuse, UR4 ;  /* 0x0000000484af7c20 */ /* 0x050fe20008410000 */
[----:B------:R-:W-:Y:S01]  /*3eb0*/  FSETP.NEU.FTZ.AND P1, PT, R132, -INF , PT ;  /* 0xff8000008400780b */ /* 0x000fe20003f3d000 */
[----:B------:R-:W2:Y:S02]  /*3ec0*/  LDSM.16.MT88.4 R112, [R163+0x16000] ;  /* 0x01600000a370783b */ /* 0x000ea40000004200 */
[----:B------:R-:W-:Y:S01]  /*3ed0*/  FMUL.FTZ R166, R3, UR4 ;  /* 0x0000000403a67c20 */ /* 0x000fe20008410000 */
[----:B------:R-:W-:Y:S01]  /*3ee0*/  FSEL R175, R175, RZ, P1 ;  /* 0x000000ffafaf7208 */ /* 0x000fe20000800000 */
[----:B------:R-:W-:Y:S01]  /*3ef0*/  LDSM.16.MT88.4 R16, [R168+0x12800] ;  /* 0x01280000a810783b */ /* 0x000fe20000004200 */
[----:B------:R-:W-:-:S03]  /*3f00*/  FSETP.NEU.FTZ.AND P1, PT, R3, -INF , PT ;  /* 0xff8000000300780b */ /* 0x000fc60003f3d000 */
[--C-:B------:R-:W-:Y:S01]  /*3f10*/  FFMA.FTZ R156, R4, UR4, -R175.reuse ;  /* 0x00000004049c7c23 */ /* 0x100fe200080108af */
[----:B------:R-:W-:Y:S01]  /*3f20*/  FSEL R166, R166, RZ, P1 ;  /* 0x000000ffa6a67208 */ /* 0x000fe20000800000 */
[----:B------:R-:W4:Y:S01]  /*3f30*/  LDSM.16.MT88.4 R4, [R162+0x16000] ;  /* 0x01600000a204783b */ /* 0x000f220000004200 */
[--C-:B------:R-:W-:Y:S01]  /*3f40*/  FFMA.FTZ R161, R28, UR4, -R175.reuse ;  /* 0x000000041ca17c23 */ /* 0x100fe200080108af */
[--C-:B------:R-:W-:Y:S01]  /*3f50*/  FFMA.FTZ R160, R30, UR4, -R175.reuse ;  /* 0x000000041ea07c23 */ /* 0x100fe200080108af */
[--C-:B------:R-:W-:Y:S01]  /*3f60*/  FFMA.FTZ R157, R24, UR4, -R175.reuse ;  /* 0x00000004189d7c23 */ /* 0x100fe200080108af */
[--C-:B------:R-:W-:Y:S01]  /*3f70*/  FFMA.FTZ R159, R33, UR4, -R166.reuse ;  /* 0x00000004219f7c23 */ /* 0x100fe200080108a6 */
[--C-:B------:R-:W-:Y:S01]  /*3f80*/  FFMA.FTZ R158, R31, UR4, -R166.reuse ;  /* 0x000000041f9e7c23 */ /* 0x100fe200080108a6 */
[--C-:B------:R-:W-:Y:S01]  /*3f90*/  FFMA.FTZ R155, R29, UR4, -R166.reuse ;  /* 0x000000041d9b7c23 */ /* 0x100fe200080108a6 */
[--C-:B------:R-:W-:Y:S01]  /*3fa0*/  FFMA.FTZ R154, R27, UR4, -R166.reuse ;  /* 0x000000041b9a7c23 */ /* 0x100fe200080108a6 */
[----:B------:R-:W-:Y:S01]  /*3fb0*/  MUFU.EX2 R161, R161 ;  /* 0x000000a100a17308 */ /* 0x000fe20000000800 */
[--C-:B------:R-:W-:Y:S01]  /*3fc0*/  FFMA.FTZ R148, R12, UR4, -R175.reuse ;  /* 0x000000040c947c23 */ /* 0x100fe200080108af */
[--C-:B------:R-:W-:Y:S01]  /*3fd0*/  FFMA.FTZ R134, R13, UR4, -R166.reuse ;  /* 0x000000040d867c23 */ /* 0x100fe200080108a6 */
[--C-:B------:R-:W-:Y:S01]  /*3fe0*/  FFMA.FTZ R153, R8, UR4, -R175.reuse ;  /* 0x0000000408997c23 */ /* 0x100fe200080108af */
[----:B------:R-:W5:Y:S01]  /*3ff0*/  MUFU.EX2 R160, R160 ;  /* 0x000000a000a07308 */ /* 0x000f620000000800 */
[----:B------:R-:W4:Y:S01]  /*4000*/  LDSM.16.MT88.4 R12, [R168+0x14800] ;  /* 0x01480000a80c783b */ /* 0x000f220000004200 */
[--C-:B------:R-:W-:Y:S01]  /*4010*/  FFMA.FTZ R149, R10, UR4, -R175.reuse ;  /* 0x000000040a957c23 */ /* 0x100fe200080108af */
[--C-:B------:R-:W-:Y:S01]  /*4020*/  FFMA.FTZ R151, R9, UR4, -R166.reuse ;  /* 0x0000000409977c23 */ /* 0x100fe200080108a6 */
[----:B------:R-:W-:Y:S01]  /*4030*/  MUFU.EX2 R157, R157 ;  /* 0x0000009d009d7308 */ /* 0x000fe20000000800 */
[--C-:B------:R-:W-:Y:S01]  /*4040*/  FFMA.FTZ R150, R11, UR4, -R166.reuse ;  /* 0x000000040b967c23 */ /* 0x100fe200080108a6 */
[--C-:B------:R-:W-:Y:S01]  /*4050*/  FFMA.FTZ R152, R20, UR4, -R175.reuse ;  /* 0x0000000414987c23 */ /* 0x100fe200080108af */
[----:B------:R-:W4:Y:S01]  /*4060*/  LDSM.16.MT88.4 R8, [R164+0x16800] ;  /* 0x01680000a408783b */ /* 0x000f220000004200 */
[----:B------:R-:W3:Y:S01]  /*4070*/  MUFU.EX2 R156, R156 ;  /* 0x0000009c009c7308 */ /* 0x000ee20000000800 */
[--C-:B------:R-:W-:Y:S01]  /*4080*/  FFMA.FTZ R135, R21, UR4, -R166.reuse ;  /* 0x0000000415877c23 */ /* 0x100fe200080108a6 */
[--C-:B------:R-:W-:Y:S01]  /*4090*/  FFMA.FTZ R188, R188, UR4, -R175.reuse ;  /* 0x00000004bcbc7c23 */ /* 0x100fe200080108af */
[----:B------:R-:W4:Y:S01]  /*40a0*/  LDSM.16.MT88.4 R20, [R168+0x16800] ;  /* 0x01680000a814783b */ /* 0x000f220000004200 */
[----:B------:R-:W-:Y:S01]  /*40b0*/  MUFU.EX2 R159, R159 ;  /* 0x0000009f009f7308 */ /* 0x000fe20000000800 */
[--C-:B------:R-:W-:Y:S01]  /*40c0*/  FFMA.FTZ R177, R174, UR4, -R175.reuse ;  /* 0x00000004aeb17c23 */ /* 0x100fe200080108af */
[----:B-----5:R-:W-:Y:S01]  /*40d0*/  F2FP.F16.F32.PACK_AB R116, R160, R161 ;  /* 0x000000a1a074723e */ /* 0x020fe200000000ff */
[----:B------:R-:W5:Y:S01]  /*40e0*/  LDSM.16.MT88.4 R144, [R164+0x12800] ;  /* 0x01280000a490783b */ /* 0x000f620000004200 */
[----:B------:R-:W1:Y:S01]  /*40f0*/  MUFU.EX2 R158, R158 ;  /* 0x0000009e009e7308 */ /* 0x000e620000000800 */
[--C-:B------:R-:W-:Y:S01]  /*4100*/  FFMA.FTZ R169, R182, UR4, -R175.reuse ;  /* 0x00000004b6a97c23 */ /* 0x100fe200080108af */
[--C-:B------:R-:W-:Y:S01]  /*4110*/  FFMA.FTZ R172, R172, UR4, -R175.reuse ;  /* 0x00000004acac7c23 */ /* 0x100fe200080108af */
[----:B------:R-:W5:Y:S01]  /*4120*/  LDSM.16.MT88.4 R140, [R163+0x12800] ;  /* 0x01280000a38c783b */ /* 0x000f620000004200 */
[----:B------:R-:W-:Y:S01]  /*4130*/  MUFU.EX2 R155, R155 ;  /* 0x0000009b009b7308 */ /* 0x000fe20000000800 */
[--C-:B------:R-:W-:Y:S01]  /*4140*/  FFMA.FTZ R182, R191, UR4, -R166.reuse ;  /* 0x00000004bfb67c23 */ /* 0x100fe200080108a6 */
[----:B---3--:R-:W-:Y:S01]  /*4150*/  F2FP.F16.F32.PACK_AB R118, R156, R157 ;  /* 0x0000009d9c76723e */ /* 0x008fe200000000ff */
[----:B------:R-:W3:Y:S01]  /*4160*/  LDSM.16.MT88.4 R136, [R162+0x12800] ;  /* 0x01280000a288783b */ /* 0x000ee20000004200 */
[----:B------:R-:W2:Y:S01]  /*4170*/  MUFU.EX2 R154, R154 ;  /* 0x0000009a009a7308 */ /* 0x000ea20000000800 */
[--C-:B------:R-:W-:Y:S01]  /*4180*/  FFMA.FTZ R189, R189, UR4, -R166.reuse ;  /* 0x00000004bdbd7c23 */ /* 0x100fe200080108a6 */
[----:B------:R-:W-:Y:S01]  /*4190*/  FFMA.FTZ R211, R170, UR4, -R175 ;  /* 0x00000004aad37c23 */ /* 0x000fe200080108af */
[----:B------:R-:W3:Y:S01]  /*41a0*/  LDSM.16.MT88.4 R32, [R164+0x14800] ;  /* 0x01480000a420783b */ /* 0x000ee20000004200 */
[----:B------:R-:W-:Y:S01]  /*41b0*/  MUFU.EX2 R153, R153 ;  /* 0x0000009900997308 */ /* 0x000fe20000000800 */
[--C-:B------:R-:W-:Y:S01]  /*41c0*/  FFMA.FTZ R170, R171, UR4, -R166.reuse ;  /* 0x00000004abaa7c23 */ /* 0x100fe200080108a6 */
[----:B-1----:R-:W-:Y:S01]  /*41d0*/  F2FP.F16.F32.PACK_AB R117, R158, R159 ;  /* 0x0000009f9e75723e */ /* 0x002fe200000000ff */
[----:B------:R-:W1:Y:S01]  /*41e0*/  LDSM.16.MT88.4 R28, [R163+0x14800] ;  /* 0x01480000a31c783b */ /* 0x000e620000004200 */
[----:B------:R-:W4:Y:S01]  /*41f0*/  MUFU.EX2 R152, R152 ;  /* 0x0000009800987308 */ /* 0x000f220000000800 */
[----:B------:R-:W-:Y:S01]  /*4200*/  FFMA.FTZ R167, R167, UR4, -R166 ;  /* 0x00000004a7a77c23 */ /* 0x000fe200080108a6 */
[----:B------:R-:W-:Y:S01]  /*4210*/  FADD.FTZ R160, R161, R160 ;  /* 0x000000a0a1a07221 */ /* 0x000fe20000010000 */
[----:B------:R-:W1:Y:S01]  /*4220*/  LDSM.16.MT88.4 R24, [R162+0x14800] ;  /* 0x01480000a218783b */ /* 0x000e620000004200 */
[----:B------:R-:W-:Y:S01]  /*4230*/  MUFU.EX2 R149, R149 ;  /* 0x0000009500957308 */ /* 0x000fe20000000800 */
[----:B------:R-:W-:Y:S01]  /*4240*/  FADD.FTZ R158, R159, R158 ;  /* 0x0000009e9f9e7221 */ /* 0x000fe20000010000 */
[----:B--2---:R-:W-:Y:S01]  /*4250*/  F2FP.F16.F32.PACK_AB R119, R154, R155 ;  /* 0x0000009b9a77723e */ /* 0x004fe200000000ff */
[----:B------:R-:W-:Y:S01]  /*4260*/  FADD.FTZ R157, R157, R160 ;  /* 0x000000a09d9d7221 */ /* 0x000fe20000010000 */
[----:B------:R-:W-:Y:S01]  /*4270*/  MUFU.EX2 R148, R148 ;  /* 0x0000009400947308 */ /* 0x000fe20000000800 */
[----:B------:R-:W-:-:S02]  /*4280*/  FADD.FTZ R155, R155, R158 ;  /* 0x0000009e9b9b7221 */ /* 0x000fc40000010000 */
[----:B------:R-:W-:Y:S01]  /*4290*/  FADD.FTZ R156, R156, R157 ;  /* 0x0000009d9c9c7221 */ /* 0x000fe20000010000 */
[----:B------:R-:W-:Y:S01]  /*42a0*/  MUFU.EX2 R151, R151 ;  /* 0x0000009700977308 */ /* 0x000fe20000000800 */
[C---:B------:R-:W-:Y:S01]  /*42b0*/  HMMA.16816.F32 R128, R116.reuse, R124, RZ ;  /* 0x0000007c7480723c */ /* 0x040fe200000018ff */
[----:B------:R-:W-:Y:S02]  /*42c0*/  FADD.FTZ R154, R154, R155 ;  /* 0x0000009b9a9a7221 */ /* 0x000fe40000010000 */
[----:B------:R-:W2:Y:S04]  /*42d0*/  MUFU.EX2 R150, R150 ;  /* 0x0000009600967308 */ /* 0x000ea80000000800 */
[----:B------:R-:W-:Y:S01]  /*42e0*/  MUFU.EX2 R135, R135 ;  /* 0x0000008700877308 */ /* 0x000fe20000000800 */
[C---:B------:R-:W-:Y:S03]  /*42f0*/  HMMA.16816.F32 R60, R116.reuse, R64, RZ ;  /* 0x00000040743c723c */ /* 0x040fe600000018ff */
[----:B------:R-:W5:Y:S04]  /*4300*/  MUFU.EX2 R134, R134 ;  /* 0x0000008600867308 */ /* 0x000f680000000800 */
[----:B------:R4:W-:Y:S01]  /*4310*/  MUFU.EX2 R174, R188 ;  /* 0x000000bc00ae7308 */ /* 0x0009e20000000800 */
[C---:B------:R-:W-:Y:S03]  /*4320*/  HMMA.16816.F32 R124, R116.reuse, R126, RZ ;  /* 0x0000007e747c723c */ /* 0x040fe600000018ff */
[----:B------:R-:W1:Y:S04]  /*4330*/  MUFU.EX2 R169, R169 ;  /* 0x000000a900a97308 */ /* 0x000e680000000800 */
[----:B------:R-:W-:Y:S01]  /*4340*/  MUFU.EX2 R177, R177 ;  /* 0x000000b100b17308 */ /* 0x000fe20000000800 */
[----:B------:R-:W-:Y:S03]  /*4350*/  HMMA.16816.F32 R64, R116, R66, RZ ;  /* 0x000000427440723c */ /* 0x000fe600000018ff */
[----:B------:R-:W-:Y:S01]  /*4360*/  MUFU.EX2 R172, R172 ;  /* 0x000000ac00ac7308 */ /* 0x000fe20000000800 */
[----:B----4-:R-:W-:-:S03]  /*4370*/  FFMA.FTZ R188, R179, UR4, -R166 ;  /* 0x00000004b3bc7c23 */ /* 0x010fc600080108a6 */
[----:B------:R-:W-:Y:S01]  /*4380*/  MUFU.EX2 R182, R182 ;  /* 0x000000b600b67308 */ /* 0x000fe20000000800 */
[C---:B------:R-:W-:Y:S03]  /*4390*/  HMMA.16816.F32 R100, R116.reuse, R104, RZ ;  /* 0x000000687464723c */ /* 0x040fe600000018ff */
[----:B------:R-:W-:Y:S04]  /*43a0*/  MUFU.EX2 R188, R188 ;  /* 0x000000bc00bc7308 */ /* 0x000fe80000000800 */
[----:B------:R-:W-:Y:S01]  /*43b0*/  MUFU.EX2 R211, R211 ;  /* 0x000000d300d37308 */ /* 0x000fe20000000800 */
[C---:B------:R-:W-:Y:S03]  /*43c0*/  HMMA.16816.F32 R104, R116.reuse, R106, RZ ;  /* 0x0000006a7468723c */ /* 0x040fe600000018ff */
[----:B------:R-:W-:Y:S05]  /*43d0*/  MUFU.EX2 R170, R170 ;  /* 0x000000aa00aa7308 */ /* 0x000fea0000000800 */
[C---:B------:R-:W-:Y:S08]  /*43e0*/  HMMA.16816.F32 R36, R116.reuse, R40, RZ ;  /* 0x000000287424723c */ /* 0x040ff000000018ff */
        /* <DEDUP_REMOVED lines=15> */
[----:B------:R-:W-:Y:S01]  /*44e0*/  HMMA.16816.F32 R120, R116, R4, RZ ;  /* 0x000000047478723c */ /* 0x000fe200000018ff */
[----:B------:R-:W-:Y:S01]  /*44f0*/  F2FP.F16.F32.PACK_AB R4, R152, R153 ;  /* 0x000000999804723e */ /* 0x000fe200000000ff */
[----:B------:R-:W-:Y:S01]  /*4500*/  FADD.FTZ R153, R153, R156 ;  /* 0x0000009c99997221 */ /* 0x000fe20000010000 */
[----:B--2---:R-:W-:Y:S01]  /*4510*/  F2FP.F16.F32.PACK_AB R5, R150, R151 ;  /* 0x000000979605723e */ /* 0x004fe200000000ff */
[----:B------:R-:W-:-:S02]  /*4520*/  FADD.FTZ R151, R151, R154 ;  /* 0x0000009a97977221 */ /* 0x000fc40000010000 */
[----:B------:R-:W-:Y:S02]  /*4530*/  FADD.FTZ R152, R152, R153 ;  /* 0x0000009998987221 */ /* 0x000fe40000010000 */
[----:B------:R-:W-:Y:S01]  /*4540*/  HMMA.16816.F32 R116, R116, R6, RZ ;  /* 0x000000067474723c */ /* 0x000fe200000018ff */
[----:B------:R-:W-:Y:S01]  /*4550*/  F2FP.F16.F32.PACK_AB R6, R148, R149 ;  /* 0x000000959406723e */ /* 0x000fe200000000ff */
[----:B------:R-:W-:Y:S01]  /*4560*/  FADD.FTZ R150, R150, R151 ;  /* 0x0000009796967221 */ /* 0x000fe20000010000 */
[----:B-----5:R-:W-:Y:S01]  /*4570*/  F2FP.F16.F32.PACK_AB R7, R134, R135 ;  /* 0x000000878607723e */ /* 0x020fe200000000ff */
[----:B------:R-:W-:-:S04]  /*4580*/  FADD.FTZ R149, R149, R152 ;  /* 0x0000009895957221 */ /* 0x000fc80000010000 */
[----:B------:R-:W-:Y:S02]  /*4590*/  FADD.FTZ R148, R148, R149 ;  /* 0x0000009594947221 */ /* 0x000fe40000010000 */
[C---:B------:R-:W-:Y:S08]  /*45a0*/  HMMA.16816.F32 R128, R4.reuse, R16, R128 ;  /* 0x000000100480723c */ /* 0x040ff00000001880 */
[C---:B------:R-:W-:Y:S01]  /*45b0*/  HMMA.16816.F32 R124, R4.reuse, R18, R124 ;  /* 0x00000012047c723c */ /* 0x040fe2000000187c */
[----:B------:R-:W2:Y:S07]  /*45c0*/  LDSM.16.MT88.4 R16, [R163+0x16800] ;  /* 0x01680000a310783b */ /* 0x000eae0000004200 */
[C---:B------:R-:W-:Y:S08]  /*45d0*/  HMMA.16816.F32 R60, R4.reuse, R12, R60 ;  /* 0x0000000c043c723c */ /* 0x040ff0000000183c */
[C---:B------:R-:W-:Y:S01]  /*45e0*/  HMMA.16816.F32 R64, R4.reuse, R14, R64 ;  /* 0x0000000e0440723c */ /* 0x040fe20000001840 */
[----:B------:R-:W4:Y:S07]  /*45f0*/  LDSM.16.MT88.4 R12, [R162+0x16800] ;  /* 0x01680000a20c783b */ /* 0x000f2e0000004200 */
[C---:B------:R-:W-:Y:S08]  /*4600*/  HMMA.16816.F32 R100, R4.reuse, R8, R100 ;  /* 0x000000080464723c */ /* 0x040ff00000001864 */
[C---:B------:R-:W-:Y:S01]  /*4610*/  HMMA.16816.F32 R104, R4.reuse, R10, R104 ;  /* 0x0000000a0468723c */ /* 0x040fe20000001868 */
[----:B------:R-:W5:Y:S07]  /*4620*/  LDSM.16.MT88.4 R8, [R168+0x13000] ;  /* 0x01300000a808783b */ /* 0x000f6e0000004200 */
[----:B------:R-:W-:Y:S01]  /*4630*/  HMMA.16816.F32 R92, R4, R20, R92 ;  /* 0x00000014045c723c */ /* 0x000fe2000000185c */
[----:B------:R-:W-:-:S02]  /*4640*/  FFMA.FTZ R20, R181, UR4, -R166 ;  /* 0x00000004b5147c23 */ /* 0x000fc400080108a6 */
[----:B------:R-:W4:Y:S04]  /*4650*/  MUFU.EX2 R181, R189 ;  /* 0x000000bd00b57308 */ /* 0x000f280000000800 */
[----:B------:R2:W5:Y:S01]  /*4660*/  MUFU.EX2 R179, R20 ;  /* 0x0000001400b37308 */ /* 0x0005620000000800 */
[C---:B------:R-:W-:Y:S08]  /*4670*/  HMMA.16816.F32 R36, R4.reuse, R144, R36 ;  /* 0x000000900424723c */ /* 0x040ff00000001824 */
[C---:B------:R-:W-:Y:S01]  /*4680*/  HMMA.16816.F32 R40, R4.reuse, R146, R40 ;  /* 0x000000920428723c */ /* 0x040fe20000001828 */
[----:B------:R-:W-:Y:S07]  /*4690*/  LDSM.16.MT88.4 R144, [R164+0x13000] ;  /* 0x01300000a490783b */ /* 0x000fee0000004200 */
[C---:B------:R-:W-:Y:S08]  /*46a0*/  HMMA.16816.F32 R44, R4.reuse, R140, R44 ;  /* 0x0000008c042c723c */ /* 0x040ff0000000182c */
[C---:B------:R-:W-:Y:S01]  /*46b0*/  HMMA.16816.F32 R48, R4.reuse, R142, R48 ;  /* 0x0000008e0430723c */ /* 0x040fe20000001830 */
[----:B------:R-:W-:Y:S07]  /*46c0*/  LDSM.16.MT88.4 R140, [R163+0x13000] ;  /* 0x01300000a38c783b */ /* 0x000fee0000004200 */
[C---:B---3--:R-:W-:Y:S08]  /*46d0*/  HMMA.16816.F32 R52, R4.reuse, R136, R52 ;  /* 0x000000880434723c */ /* 0x048ff00000001834 */
[C---:B------:R-:W-:Y:S01]  /*46e0*/  HMMA.16816.F32 R56, R4.reuse, R138, R56 ;  /* 0x0000008a0438723c */ /* 0x040fe20000001838 */
[----:B------:R-:W-:Y:S07]  /*46f0*/  LDSM.16.MT88.4 R136, [R162+0x13000] ;  /* 0x01300000a288783b */ /* 0x000fee0000004200 */
[C---:B------:R-:W-:Y:S08]  /*4700*/  HMMA.16816.F32 R68, R4.reuse, R32, R68 ;  /* 0x000000200444723c */ /* 0x040ff00000001844 */
[C---:B------:R-:W-:Y:S01]  /*4710*/  HMMA.16816.F32 R72, R4.reuse, R34, R72 ;  /* 0x000000220448723c */ /* 0x040fe20000001848 */
[----:B------:R-:W-:Y:S07]  /*4720*/  LDSM.16.MT88.4 R32, [R168+0x15000] ;  /* 0x01500000a820783b */ /* 0x000fee0000004200 */
[C---:B-1----:R-:W-:Y:S08]  /*4730*/  HMMA.16816.F32 R76, R4.reuse, R28, R76 ;  /* 0x0000001c044c723c */ /* 0x042ff0000000184c */
[C---:B------:R-:W-:Y:S01]  /*4740*/  HMMA.16816.F32 R80, R4.reuse, R30, R80 ;  /* 0x0000001e0450723c */ /* 0x040fe20000001850 */
[----:B------:R-:W-:Y:S07]  /*4750*/  LDSM.16.MT88.4 R28, [R164+0x15000] ;  /* 0x01500000a41c783b */ /* 0x000fee0000004200 */
[C---:B------:R-:W-:Y:S08]  /*4760*/  HMMA.16816.F32 R84, R4.reuse, R24, R84 ;  /* 0x000000180454723c */ /* 0x040ff00000001854 */
[C---:B------:R-:W-:Y:S01]  /*4770*/  HMMA.16816.F32 R88, R4.reuse, R26, R88 ;  /* 0x0000001a0458723c */ /* 0x040fe20000001858 */
[----:B------:R-:W-:Y:S07]  /*4780*/  LDSM.16.MT88.4 R24, [R162+0x15000] ;  /* 0x01500000a218783b */ /* 0x000fee0000004200 */
[C---:B------:R-:W-:Y:S01]  /*4790*/  HMMA.16816.F32 R96, R4.reuse, R22, R96 ;  /* 0x000000160460723c */ /* 0x040fe20000001860 */
[----:B--2---:R-:W-:Y:S07]  /*47a0*/  LDSM.16.MT88.4 R20, [R168+0x17000] ;  /* 0x01700000a814783b */ /* 0x004fee0000004200 */
[C---:B------:R-:W-:Y:S08]  /*47b0*/  HMMA.16816.F32 R108, R4.reuse, R16, R108 ;  /* 0x00000010046c723c */ /* 0x040ff0000000186c */
[C---:B------:R-:W-:Y:S01]  /*47c0*/  HMMA.16816.F32 R112, R4.reuse, R18, R112 ;  /* 0x000000120470723c */ /* 0x040fe20000001870 */
[----:B------:R-:W1:Y:S07]  /*47d0*/  LDSM.16.MT88.4 R16, [R163+0x15000] ;  /* 0x01500000a310783b */ /* 0x000e6e0000004200 */
[C---:B----4-:R-:W-:Y:S08]  /*47e0*/  HMMA.16816.F32 R120, R4.reuse, R12, R120 ;  /* 0x0000000c0478723c */ /* 0x050ff00000001878 */
[----:B------:R-:W-:Y:S01]  /*47f0*/  HMMA.16816.F32 R116, R4, R14, R116 ;  /* 0x0000000e0474723c */ /* 0x000fe20000001874 */
[----:B------:R-:W-:Y:S01]  /*4800*/  F2FP.F16.F32.PACK_AB R4, R174, R169 ;  /* 0x000000a9ae04723e */ /* 0x000fe200000000ff */
[----:B------:R-:W-:Y:S01]  /*4810*/  LDSM.16.MT88.4 R12, [R164+0x17000] ;  /* 0x01700000a40c783b */ /* 0x000fe20000004200 */
[----:B------:R-:W-:Y:S01]  /*4820*/  F2FP.F16.F32.PACK_AB R5, R181, R182 ;  /* 0x000000b6b505723e */ /* 0x000fe200000000ff */
[----:B------:R-:W-:Y:S01]  /*4830*/  FADD.FTZ R169, R169, R148 ;  /* 0x00000094a9a97221 */ /* 0x000fe20000010000 */
[----:B------:R-:W-:-:S02]  /*4840*/  F2FP.F16.F32.PACK_AB R6, R172, R177 ;  /* 0x000000b1ac06723e */ /* 0x000fc400000000ff */
[----:B-----5:R-:W-:Y:S01]  /*4850*/  F2FP.F16.F32.PACK_AB R7, R188, R179 ;  /* 0x000000b3bc07723e */ /* 0x020fe200000000ff */
[----:B------:R-:W-:-:S06]  /*4860*/  FADD.FTZ R174, R174, R169 ;  /* 0x000000a9aeae7221 */ /* 0x000fcc0000010000 */
[C---:B------:R-:W-:Y:S08]  /*4870*/  HMMA.16816.F32 R128, R4.reuse, R8, R128 ;  /* 0x000000080480723c */ /* 0x040ff00000001880 */
[C---:B------:R-:W-:Y:S01]  /*4880*/  HMMA.16816.F32 R124, R4.reuse, R10, R124 ;  /* 0x0000000a047c723c */ /* 0x040fe2000000187c */
[----:B------:R-:W2:Y:S07]  /*4890*/  LDSM.16.MT88.4 R8, [R163+0x17000] ;  /* 0x01700000a308783b */ /* 0x000eae0000004200 */
[C---:B-1----:R-:W-:Y:S08]  /*48a0*/  HMMA.16816.F32 R76, R4.reuse, R16, R76 ;  /* 0x00000010044c723c */ /* 0x042ff0000000184c */
[C---:B------:R-:W-:Y:S01]  /*48b0*/  HMMA.16816.F32 R80, R4.reuse, R18, R80 ;  /* 0x000000120450723c */ /* 0x040fe20000001850 */
[----:B------:R-:W1:Y:S07]  /*48c0*/  LDSM.16.MT88.4 R16, [R162+0x17000] ;  /* 0x01700000a210783b */ /* 0x000e6e0000004200 */
[----:B------:R-:W-:Y:S01]  /*48d0*/  HMMA.16816.F32 R40, R4, R146, R40 ;  /* 0x000000920428723c */ /* 0x000fe20000001828 */
[--C-:B------:R-:W-:Y:S01]  /*48e0*/  FFMA.FTZ R147, R173, UR4, -R166.reuse ;  /* 0x00000004ad937c23 */ /* 0x100fe200080108a6 */
[----:B------:R-:W-:Y:S01]  /*48f0*/  FFMA.FTZ R146, R176, UR4, -R175 ;  /* 0x00000004b0927c23 */ /* 0x000fe200080108af */
[----:B------:R-:W-:-:S02]  /*4900*/  FFMA.FTZ R166, R165, UR4, -R166 ;  /* 0x00000004a5a67c23 */ /* 0x000fc400080108a6 */
[----:B------:R-:W-:Y:S03]  /*4910*/  MUFU.EX2 R165, R167 ;  /* 0x000000a700a57308 */ /* 0x000fe60000000800 */
[C---:B------:R-:W-:Y:S01]  /*4920*/  HMMA.16816.F32 R36, R4.reuse, R144, R36 ;  /* 0x000000900424723c */ /* 0x040fe20000001824 */
[--C-:B------:R-:W-:Y:S01]  /*4930*/  FFMA.FTZ R144, R180, UR4, -R175.reuse ;  /* 0x00000004b4907c23 */ /* 0x100fe200080108af */
[----:B------:R-:W-:Y:S01]  /*4940*/  FFMA.FTZ R145, R178, UR4, -R175 ;  /* 0x00000004b2917c23 */ /* 0x000fe200080108af */
[----:B------:R-:W-:Y:S04]  /*4950*/  MUFU.EX2 R146, R146 ;  /* 0x0000009200927308 */ /* 0x000fe80000000800 */
[----:B------:R-:W-:Y:S01]  /*4960*/  MUFU.EX2 R144, R144 ;  /* 0x0000009000907308 */ /* 0x000fe20000000800 */
[C---:B------:R-:W-:Y:S03]  /*4970*/  HMMA.16816.F32 R68, R4.reuse, R28, R68 ;  /* 0x0000001c0444723c */ /* 0x040fe60000001844 */
[----:B------:R-:W3:Y:S04]  /*4980*/  MUFU.EX2 R145, R145 ;  /* 0x0000009100917308 */ /* 0x000ee80000000800 */
[----:B------:R-:W4:Y:S01]  /*4990*/  MUFU.EX2 R147, R147 ;  /* 0x0000009300937308 */ /* 0x000f220000000800 */
[C---:B--2---:R-:W-:Y:S03]  /*49a0*/  HMMA.16816.F32 R108, R4.reuse, R8, R108 ;  /* 0x00000008046c723c */ /* 0x044fe6000000186c */
[----:B------:R-:W2:Y:S05]  /*49b0*/  MUFU.EX2 R166, R166 ;  /* 0x000000a600a67308 */ /* 0x000eaa0000000800 */
[C---:B------:R-:W-:Y:S01]  /*49c0*/  HMMA.16816.F32 R112, R4.reuse, R10, R112 ;  /* 0x0000000a0470723c */ /* 0x040fe20000001870 */
[----:B------:R-:W5:Y:S07]  /*49d0*/  LDSM.16.MT88.4 R8, [R164+0x15800] ;  /* 0x01580000a408783b */ /* 0x000f6e0000004200 */
[C---:B------:R-:W-:Y:S01]  /*49e0*/  HMMA.16816.F32 R72, R4.reuse, R30, R72 ;  /* 0x0000001e0448723c */ /* 0x040fe20000001848 */
[----:B------:R-:W-:Y:S07]  /*49f0*/  LDSM.16.MT88.4 R28, [R164+0x17800] ;  /* 0x01780000a41c783b */ /* 0x000fee0000004200 */
[C---:B------:R-:W-:Y:S08]  /*4a00*/  HMMA.16816.F32 R44, R4.reuse, R140, R44 ;  /* 0x0000008c042c723c */ /* 0x040ff0000000182c */
        /* <DEDUP_REMOVED lines=16> */
[----:B------:R-:W5:Y:S07]  /*4b10*/  LDSM.16.MT88.4 R12, [R168+0x13800] ;  /* 0x01380000a80c783b */ /* 0x000f6e0000004200 */
[C---:B-1----:R-:W-:Y:S08]  /*4b20*/  HMMA.16816.F32 R120, R4.reuse, R16, R120 ;  /* 0x000000100478723c */ /* 0x042ff00000001878 */
[----:B------:R-:W-:Y:S01]  /*4b30*/  HMMA.16816.F32 R116, R4, R18, R116 ;  /* 0x000000120474723c */ /* 0x000fe20000001874 */
[----:B---3--:R-:W-:Y:S01]  /*4b40*/  F2FP.F16.F32.PACK_AB R4, R145, R144 ;  /* 0x000000909104723e */ /* 0x008fe200000000ff */
[----:B------:R-:W1:Y:S01]  /*4b50*/  LDSM.16.MT88.4 R16, [R163+0x17800] ;  /* 0x01780000a310783b */ /* 0x000e620000004200 */
[----:B----4-:R-:W-:-:S02]  /*4b60*/  F2FP.F16.F32.PACK_AB R5, R170, R147 ;  /* 0x00000093aa05723e */ /* 0x010fc400000000ff */
[----:B------:R-:W-:Y:S02]  /*4b70*/  F2FP.F16.F32.PACK_AB R6, R211, R146 ;  /* 0x00000092d306723e */ /* 0x000fe400000000ff */
[----:B--2---:R-:W-:-:S07]  /*4b80*/  F2FP.F16.F32.PACK_AB R7, R166, R165 ;  /* 0x000000a5a607723e */ /* 0x004fce00000000ff */
[C---:B-----5:R-:W-:Y:S08]  /*4b90*/  HMMA.16816.F32 R68, R4.reuse, R8, R68 ;  /* 0x000000080444723c */ /* 0x060ff00000001844 */
[C---:B------:R-:W-:Y:S01]  /*4ba0*/  HMMA.16816.F32 R72, R4.reuse, R10, R72 ;  /* 0x0000000a0448723c */ /* 0x040fe20000001848 */
[----:B------:R-:W2:Y:S07]  /*4bb0*/  LDSM.16.MT88.4 R8, [R162+0x15800] ;  /* 0x01580000a208783b */ /* 0x000eae0000004200 */
[C---:B------:R-:W-:Y:S08]  /*4bc0*/  HMMA.16816.F32 R128, R4.reuse, R12, R128 ;  /* 0x0000000c0480723c */ /* 0x040ff00000001880 */
[C---:B------:R-:W-:Y:S01]  /*4bd0*/  HMMA.16816.F32 R124, R4.reuse, R14, R124 ;  /* 0x0000000e047c723c */ /* 0x040fe2000000187c */
[----:B------:R-:W3:Y:S07]  /*4be0*/  LDSM.16.MT88.4 R12, [R162+0x13800] ;  /* 0x01380000a20c783b */ /* 0x000eee0000004200 */
[C---:B-1----:R-:W-:Y:S08]  /*4bf0*/  HMMA.16816.F32 R108, R4.reuse, R16, R108 ;  /* 0x00000010046c723c */ /* 0x042ff0000000186c */
[C---:B------:R-:W-:Y:S01]  /*4c00*/  HMMA.16816.F32 R112, R4.reuse, R18, R112 ;  /* 0x000000120470723c */ /* 0x040fe20000001870 */
[----:B------:R-:W1:Y:S07]  /*4c10*/  LDSM.16.MT88.4 R16, [R162+0x17800] ;  /* 0x01780000a210783b */ /* 0x000e6e0000004200 */
[C---:B------:R-:W-:Y:S08]  /*4c20*/  HMMA.16816.F32 R60, R4.reuse, R140, R60 ;  /* 0x0000008c043c723c */ /* 0x040ff0000000183c */
[----:B--2---:R-:W-:Y:S01]  /*4c30*/  HMMA.16816.F32 R84, R4, R8, R84 ;  /* 0x000000080454723c */ /* 0x004fe20000001854 */
[----:B------:R-:W-:-:S04]  /*4c40*/  FADD.FTZ R9, R135, R150 ;  /* 0x0000009687097221 */ /* 0x000fc80000010000 */
[----:B------:R-:W-:-:S03]  /*4c50*/  FADD.FTZ R9, R134, R9 ;  /* 0x0000000986097221 */ /* 0x000fc60000010000 */
[----:B------:R-:W-:Y:S01]  /*4c60*/  HMMA.16816.F32 R64, R4, R142, R64 ;  /* 0x0000008e0440723c */ /* 0x000fe20000001840 */
[----:B------:R-:W-:Y:S01]  /*4c70*/  FADD.FTZ R8, R182, R9 ;  /* 0x00000009b6087221 */ /* 0x000fe20000010000 */
[----:B------:R-:W-:-:S03]  /*4c80*/  FADD.FTZ R9, R177, R174 ;  /* 0x000000aeb1097221 */ /* 0x000fc60000010000 */
[----:B------:R-:W-:Y:S01]  /*4c90*/  FADD.FTZ R8, R181, R8 ;  /* 0x00000008b5087221 */ /* 0x000fe20000010000 */
[----:B------:R-:W-:Y:S02]  /*4ca0*/  FADD.FTZ R9, R172, R9 ;  /* 0x00000009ac097221 */ /* 0x000fe40000010000 */
        /* <DEDUP_REMOVED lines=11> */
[----:B------:R-:W-:-:S04]  /*4d60*/  FADD.FTZ R165, R165, R170 ;  /* 0x000000aaa5a57221 */ /* 0x000fc80000010000 */
[----:B------:R-:W-:-:S03]  /*4d70*/  FADD.FTZ R209, R166, R165 ;  /* 0x000000a5a6d17221 */ /* 0x000fc60000010000 */
[C---:B------:R-:W-:Y:S08]  /*4d80*/  HMMA.16816.F32 R40, R4.reuse, R34, R40 ;  /* 0x000000220428723c */ /* 0x040ff00000001828 */
[C---:B------:R-:W-:Y:S08]  /*4d90*/  HMMA.16816.F32 R100, R4.reuse, R28, R100 ;  /* 0x0000001c0464723c */ /* 0x040ff00000001864 */
[C---:B------:R-:W-:Y:S08]  /*4da0*/  HMMA.16816.F32 R104, R4.reuse, R30, R104 ;  /* 0x0000001e0468723c */ /* 0x040ff00000001868 */
[C---:B------:R-:W-:Y:S08]  /*4db0*/  HMMA.16816.F32 R44, R4.reuse, R24, R44 ;  /* 0x00000018042c723c */ /* 0x040ff0000000182c */
[C---:B------:R-:W-:Y:S08]  /*4dc0*/  HMMA.16816.F32 R48, R4.reuse, R26, R48 ;  /* 0x0000001a0430723c */ /* 0x040ff00000001830 */
[C---:B------:R-:W-:Y:S08]  /*4dd0*/  HMMA.16816.F32 R76, R4.reuse, R20, R76 ;  /* 0x00000014044c723c */ /* 0x040ff0000000184c */
[C---:B------:R-:W-:Y:S08]  /*4de0*/  HMMA.16816.F32 R80, R4.reuse, R22, R80 ;  /* 0x000000160450723c */ /* 0x040ff00000001850 */
[C---:B---3--:R-:W-:Y:S08]  /*4df0*/  HMMA.16816.F32 R52, R4.reuse, R12, R52 ;  /* 0x0000000c0434723c */ /* 0x048ff00000001834 */
[C---:B------:R-:W-:Y:S08]  /*4e00*/  HMMA.16816.F32 R56, R4.reuse, R14, R56 ;  /* 0x0000000e0438723c */ /* 0x040ff00000001838 */
[C---:B------:R-:W-:Y:S08]  /*4e10*/  HMMA.16816.F32 R88, R4.reuse, R10, R88 ;  /* 0x0000000a0458723c */ /* 0x040ff00000001858 */
[C---:B-1----:R-:W-:Y:S08]  /*4e20*/  HMMA.16816.F32 R120, R4.reuse, R16, R120 ;  /* 0x000000100478723c */ /* 0x042ff00000001878 */
[----:B------:R-:W-:Y:S01]  /*4e30*/  HMMA.16816.F32 R116, R4, R18, R116 ;  /* 0x000000120474723c */ /* 0x000fe20000001874 */
[----:B------:R-:W-:-:S04]  /*4e40*/  NOP ;  /* 0x0000000000007918 */ /* 0x000fc80000000000 */
[----:B------:R-:W-:-:S15]  /*4e50*/  @!P5 BRA `(.L_x_122) ;  /* 0x0000002800f0d947 */ /* 0x000fde0003800000 */
[----:B------:R-:W-:Y:S01]  /*4e60*/  SHF.R.U32.HI R5, RZ, 0x1, R185 ;  /* 0x00000001ff057819 */ /* 0x000fe200000116b9 */
[----:B------:R-:W1:Y:S01]  /*4e70*/  S2UR UR6, SR_CgaCtaId ;  /* 0x00000000000679c3 */ /* 0x000e620000008800 */
[----:B------:R-:W2:Y:S01]  /*4e80*/  S2R R185, SR_TID.X ;  /* 0x0000000000b97919 */ /* 0x000ea20000002100 */
[----:B------:R-:W3:Y:S01]  /*4e90*/  LDCU UR9, c[0x0][0x440] ;  /* 0x00008800ff0977ac */ /* 0x000ee20008000800 */
[----:B------:R-:W-:Y:S01]  /*4ea0*/  LOP3.LUT R182, R2, 0x8, R5, 0x78, !PT ;  /* 0x0000000802b67812 */ /* 0x000fe200078e7805 */
[----:B------:R-:W-:Y:S01]  /*4eb0*/  IMAD.MOV.U32 R181, RZ, RZ, 0x20 ;  /* 0x00000020ffb57424 */ /* 0x000fe200078e00ff */
[----:B------:R-:W-:Y:S01]  /*4ec0*/  LEA.HI.SX32 R200, R0, 0xfffffffe, 0x1a ;  /* 0xfffffffe00c87811 */ /* 0x000fe200078fd2ff */
[----:B------:R-:W-:Y:S01]  /*4ed0*/  IMAD.MOV.U32 R0, RZ, RZ, R3 ;  /* 0x000000ffff007224 */ /* 0x000fe200078e0003 */
[----:B------:R-:W-:Y:S01]  /*4ee0*/  LOP3.LUT R182, R182, 0x200, R133, 0xf8, !PT ;  /* 0x00000200b6b67812 */ /* 0x000fe200078ef885 */
[----:B------:R-:W4:Y:S01]  /*4ef0*/  LDC.64 R192, c[0x0][0x3c0] ;  /* 0x0000f000ffc07b82 */ /* 0x000f220000000a00 */
[----:B------:R-:W-:Y:S01]  /*4f00*/  SEL R181, R181, 0xffffffe0, !P6 ;  /* 0xffffffe0b5b57807 */ /* 0x000fe20007000000 */
[----:B------:R-:W-:Y:S01]  /*4f10*/  IMAD.MOV.U32 R133, RZ, RZ, R132 ;  /* 0x000000ffff857224 */ /* 0x000fe200078e0084 */
[----:B------:R-:W-:Y:S01]  /*4f20*/  LEA R182, R182, UR5, 0x1 ;  /* 0x00000005b6b67c11 */ /* 0x000fe2000f8e08ff */
[----:B------:R-:W-:Y:S01]  /*4f30*/  IMAD.MOV.U32 R180, RZ, RZ, 0x40 ;  /* 0x00000040ffb47424 */ /* 0x000fe200078e00ff */
[----:B------:R-:W-:Y:S01]  /*4f40*/  UMOV UR7, 0x400 ;  /* 0x0000040000077882 */ /* 0x000fe20000000000 */
[----:B------:R-:W2:Y:S02]  /*4f50*/  LDCU UR8, c[0x0][0x440] ;  /* 0x00008800ff0877ac */ /* 0x000ea40008000800 */
[----:B------:R-:W-:-:S02]  /*4f60*/  IMAD.IADD R181, R181, 0x1, R182 ;  /* 0x00000001b5b57824 */ /* 0x000fc400078e02b6 */
[----:B------:R-:W-:Y:S01]  /*4f70*/  VIADD R207, R182, 0x12000 ;  /* 0x00012000b6cf7836 */ /* 0x000fe20000000000 */
[----:B------:R-:W4:Y:S01]  /*4f80*/  LDCU UR4, c[0x0][0x45c] ;  /* 0x00008b80ff0477ac */ /* 0x000f220008000800 */
[----:B---3--:R-:W-:Y:S01]  /*4f90*/  ISETP.GE.AND P1, PT, R184, UR9, PT ;  /* 0x00000009b8007c0c */ /* 0x008fe2000bf26270 */
[----:B------:R-:W-:Y:S01]  /*4fa0*/  VIADD R206, R182, 0x12040 ;  /* 0x00012040b6ce7836 */ /* 0x000fe20000000000 */
[----:B-1----:R-:W-:Y:S01]  /*4fb0*/  ULEA UR6, UR6, UR7, 0x18 ;  /* 0x0000000706067291 */ /* 0x002fe2000f8ec0ff */
[C---:B--2---:R-:W-:Y:S01]  /*4fc0*/  IMAD.SHL.U32 R179, R185.reuse, 0x40, RZ ;  /* 0x00000040b9b37824 */ /* 0x044fe200078e00ff */
[C---:B------:R-:W-:Y:S01]  /*4fd0*/  LOP3.LUT P0, RZ, R185.reuse, 0x2, RZ, 0xc0, !PT ;  /* 0x00000002b9ff7812 */ /* 0x040fe2000780c0ff */
[C---:B------:R-:W-:Y:S01]  /*4fe0*/  IMAD.SHL.U32 R202, R185.reuse, 0x20, RZ ;  /* 0x00000020b9ca7824 */ /* 0x040fe200078e00ff */
[----:B------:R-:W-:Y:S02]  /*4ff0*/  LOP3.LUT R178, R185, 0x8, RZ, 0xc0, !PT ;  /* 0x00000008b9b27812 */ /* 0x000fe400078ec0ff */
[----:B------:R-:W-:-:S02]  /*5000*/  LOP3.LUT R177, R179, 0x400, RZ, 0xc0, !PT ;  /* 0x00000400b3b17812 */ /* 0x000fc400078ec0ff */
[----:B------:R-:W-:Y:S01]  /*5010*/  SEL R176, R183, 0xffffffe0, !P0 ;  /* 0xffffffe0b7b07807 */ /* 0x000fe20004000000 */
[----:B------:R-:W-:Y:S06]  /*5020*/  BRA `(.L_x_123) ;  /* 0x0000000000b07947 */ /* 0x000fec0003800000 */
.L_x_125:
        /* <DEDUP_REMOVED lines=12> */
[----:B------:R1:W-:Y:S03]  /*50f0*/  @!P1 LDGSTS.E.BYPASS.LTC128B.128 [R201+0xc000], desc[UR16][R138.64] ;  /* 0x0c0000008ac99fae */ /* 0x0003e6000b981a10 */
[----:B------:R-:W-:Y:S01]  /*5100*/  LEA.HI.X R132, R2, R132, R3, 0x5, P4 ;  /* 0x0000008402847211 */ /* 0x000fe200020f2c03 */
[----:B------:R1:W-:Y:S01]  /*5110*/  @P1 STS.128 [R201+0xc000], RZ ;  /* 0x00c000ffc9001388 */ /* 0x0003e20000000c00 */
[C---:B------:R-:W-:Y:S03]  /*5120*/  LEA R2, P4, R136.reuse, R198, 0x1 ;  /* 0x000000c688027211 */ /* 0x040fe600078808ff */
[----:B------:R-:W-:Y:S01]  /*5130*/  @!PT LDS RZ, [RZ] ;  /* 0x00000000fffff984 */ /* 0x000fe20000000800 */
[----:B------:R-:W-:Y:S01]  /*5140*/  @!PT LDS RZ, [RZ] ;  /* 0x00000000fffff984 */ /* 0x000fe20000000800 */
[----:B------:R-:W-:Y:S01]  /*5150*/  @!PT LDS RZ, [RZ] ;  /* 0x00000000fffff984 */ /* 0x000fe20000000800 */
[----:B------:R1:W-:Y:S01]  /*5160*/  @!P3 LDGSTS.E.BYPASS.LTC128B.128 [R201+0xe000], desc[UR16][R138.64+0x80] ;  /* 0x0e0000808ac9bfae */ /* 0x0003e2000b981a10 */
[----:B------:R-:W-:Y:S03]  /*5170*/  LEA.HI.X R3, R136, R197, R132, 0x1, P4 ;  /* 0x000000c588037211 */ /* 0x000fe600020f0c84 */
        /* <DEDUP_REMOVED lines=21> */
[----:B------:R-:W0:Y:S01]  /*52d0*/  LDGDEPBAR ;  /* 0x00000000000079af */ /* 0x000e220000000000 */
[----:B------:R-:W-:Y:S05]  /*52e0*/  BRA `(.L_x_124) ;  /* 0x0000000c00d47947 */ /* 0x000fea0003800000 */
.L_x_123:
[----:B------:R-:W-:Y:S04]  /*52f0*/  DEPBAR.LE SB0, 0x0 ;  /* 0x000080000000791a */ /* 0x000fe80000000000 */
[----:B------:R-:W-:Y:S01]  /*5300*/  BAR.SYNC.DEFER_BLOCKING 0x0 ;  /* 0x0000000000007b1d */ /* 0x000fe20000010000 */
[----:B----4-:R-:W-:Y:S01]  /*5310*/  IMAD.WIDE.U32 R168, R200, R192, RZ ;  /* 0x000000c0c8a87225 */ /* 0x010fe200078e00ff */
[C---:B------:R-:W-:Y:S02]  /*5320*/  LOP3.LUT R204, R184.reuse, 0x40, RZ, 0xfc, !PT ;  /* 0x00000040b8cc7812 */ /* 0x040fe400078efcff */
[----:B------:R-:W-:Y:S01]  /*5330*/  LOP3.LUT R203, R184, 0x80, RZ, 0xfc, !PT ;  /* 0x00000080b8cb7812 */ /* 0x000fe200078efcff */
[----:B------:R-:W-:Y:S01]  /*5340*/  IMAD R172, R200, R193, R169 ;  /* 0x000000c1c8ac7224 */ /* 0x000fe200078e02a9 */
[C---:B------:R-:W-:Y:S01]  /*5350*/  LEA R170, P0, R168.reuse, R196, 0x7 ;  /* 0x000000c4a8aa7211 */ /* 0x040fe200078038ff */
[----:B------:R-:W-:Y:S01]  /*5360*/  IMAD.SHL.U32 R135, R168, 0x40, RZ ;  /* 0x00000040a8877824 */ /* 0x000fe200078e00ff */
[----:B------:R-:W-:Y:S01]  /*5370*/  ISETP.GE.AND P3, PT, R204, UR8, PT ;  /* 0x00000008cc007c0c */ /* 0x000fe2000bf66270 */
[----:B------:R-:W-:Y:S01]  /*5380*/  IMAD.SHL.U32 R205, R185, 0x8, RZ ;  /* 0x00000008b9cd7824 */ /* 0x000fe200078e00ff */
[C-C-:B------:R-:W-:Y:S02]  /*5390*/  LEA.HI.X R171, R168.reuse, R195, R172.reuse, 0x7, P0 ;  /* 0x000000c3a8ab7211 */ /* 0x140fe400000f3cac */
[----:B------:R-:W-:Y:S02]  /*53a0*/  ISETP.GE.AND P2, PT, R203, UR8, PT ;  /* 0x00000008cb007c0c */ /* 0x000fe4000bf46270 */
[----:B------:R-:W-:Y:S02]  /*53b0*/  SHF.L.U64.HI R172, R168, 0x6, R172 ;  /* 0x00000006a8ac7819 */ /* 0x000fe400000102ac */
[----:B------:R-:W-:Y:S02]  /*53c0*/  LEA R135, P0, R192, R135, 0x5 ;  /* 0x00000087c0877211 */ /* 0x000fe400078028ff */
[----:B------:R-:W-:Y:S02]  /*53d0*/  LOP3.LUT R186, R202, 0x7c00, RZ, 0xc0, !PT ;  /* 0x00007c00caba7812 */ /* 0x000fe400078ec0ff */
[----:B------:R-:W-:Y:S02]  /*53e0*/  LEA.HI.X R172, R192, R172, R193, 0x5, P0 ;  /* 0x000000acc0ac7211 */ /* 0x000fe400000f2cc1 */
[C---:B------:R-:W-:Y:S01]  /*53f0*/  LEA R168, P0, R135.reuse, R196, 0x1 ;  /* 0x000000c487a87211 */ /* 0x040fe200078008ff */
[----:B------:R-:W-:Y:S01]  /*5400*/  @!PT LDS RZ, [RZ] ;  /* 0x00000000fffff984 */ /* 0x000fe20000000800 */
[----:B------:R-:W-:Y:S01]  /*5410*/  @!PT LDS RZ, [RZ] ;  /* 0x00000000fffff984 */ /* 0x000fe20000000800 */
[----:B------:R-:W-:Y:S01]  /*5420*/  @!PT LDS RZ, [RZ] ;  /* 0x00000000fffff984 */ /* 0x000fe20000000800 */
[----:B------:R-:W-:Y:S01]  /*5430*/  @!P1 LDGSTS.E.BYPASS.LTC128B.128 [R201+0x12000], desc[UR16][R170.64] ;  /* 0x12000000aac99fae */ /* 0x000fe2000b981a10 */
[----:B------:R-:W-:Y:S01]  /*5440*/  SHF.R.U32.HI R187, RZ, 0x1, R185 ;  /* 0x00000001ffbb7819 */ /* 0x000fe200000116b9 */
[----:B------:R-:W-:Y:S01]  /*5450*/  UMOV UR5, UR6 ;  /* 0x0000000600057c82 */ /* 0x000fe20008000000 */
[----:B------:R-:W-:Y:S02]  /*5460*/  LEA.HI.X R169, R135, R195, R172, 0x1, P0 ;  /* 0x000000c387a97211 */ /* 0x000fe400000f0cac */
[----:B------:R-:W-:Y:S01]  /*5470*/  @P1 STS.128 [R201+0x12000], RZ ;  /* 0x012000ffc9001388 */ /* 0x000fe20000000c00 */
[----:B------:R-:W-:Y:S02]  /*5480*/  ISETP.GE.AND P1, PT, R184, UR8, PT ;  /* 0x00000008b8007c0c */ /* 0x000fe4000bf26270 */
[----:B------:R-:W-:Y:S02]  /*5490*/  LOP3.LUT R184, R205, 0x38, RZ, 0xc0, !PT ;  /* 0x00000038cdb87812 */ /* 0x000fe400078ec0ff */
[----:B------:R-:W-:Y:S01]  /*54a0*/  @!PT LDS RZ, [RZ] ;  /* 0x00000000fffff984 */ /* 0x000fe20000000800 */
[----:B------:R-:W-:Y:S01]  /*54b0*/  @!PT LDS RZ, [RZ] ;  /* 0x00000000fffff984 */ /* 0x000fe20000000800 */
[----:B------:R-:W-:Y:S01]  /*54c0*/  @!PT LDS RZ, [RZ] ;  /* 0x00000000fffff984 */ /* 0x000fe20000000800 */
[----:B------:R-:W-:Y:S01]  /*54d0*/  @!P3 LDGSTS.E.BYPASS.LTC128B.128 [R201+0x14000], desc[UR16][R170.64+0x80] ;  /* 0x14000080aac9bfae */ /* 0x000fe2000b981a10 */
[--C-:B------:R-:W-:Y:S02]  /*54e0*/  LOP3.LUT R3, R186, 0x200, R179.reuse, 0xf8, !PT ;  /* 0x00000200ba037812 */ /* 0x100fe400078ef8b3 */
[----:B------:R-:W-:Y:S02]  /*54f0*/  LOP3.LUT R137, R184, 0x1c0, R179, 0xf8, !PT ;  /* 0x000001c0b8897812 */ /* 0x000fe400078ef8b3 */
[----:B------:R-:W-:Y:S01]  /*5500*/  @P3 STS.128 [R201+0x14000], RZ ;  /* 0x014000ffc9003388 */ /* 0x000fe20000000c00 */
[----:B------:R-:W-:Y:S02]  /*5510*/  LOP3.LUT R2, R187, 0x8, RZ, 0xc0, !PT ;  /* 0x00000008bb027812 */ /* 0x000fe400078ec0ff */
[----:B------:R-:W-:Y:S02]  /*5520*/  LOP3.LUT R190, R137, R178, RZ, 0x3c, !PT ;  /* 0x000000b289be7212 */ /* 0x000fe400078e3cff */
[----:B------:R-:W-:Y:S01]  /*5530*/  @!PT LDS RZ, [RZ] ;  /* 0x00000000fffff984 */ /* 0x000fe20000000800 */
[----:B------:R-:W-:Y:S01]  /*5540*/  @!PT LDS RZ, [RZ] ;  /* 0x00000000fffff984 */ /* 0x000fe20000000800 */
[----:B------:R-:W-:Y:S01]  /*5550*/  @!PT LDS RZ, [RZ] ;  /* 0x00000000fffff984 */ /* 0x000fe20000000800 */
[----:B------:R-:W-:Y:S01]  /*5560*/  @!P2 LDGSTS.E.BYPASS.LTC128B.128 [R201+0x16000], desc[UR16][R170.64+0x100] ;  /* 0x16000100aac9afae */ /* 0x000fe2000b981a10 */
[----:B------:R-:W-:Y:S02]  /*5570*/  LOP3.LUT R2, R3, R137, R2, 0xf6, !PT ;  /* 0x0000008903027212 */ /* 0x000fe400078ef602 */
[----:B------:R-:W-:Y:S02]  /*5580*/  LOP3.LUT P0, RZ, R185, 0x4, RZ, 0xc0, !PT ;  /* 0x00000004b9ff7812 */ /* 0x000fe4000780c0ff */
[----:B------:R-:W-:Y:S01]  /*5590*/  @P2 STS.128 [R201+0x16000], RZ ;  /* 0x016000ffc9002388 */ /* 0x000fe20000000c00 */
[----:B------:R-:W-:Y:S01]  /*55a0*/  LEA R191, R2, UR5, 0x1 ;  /* 0x0000000502bf7c11 */ /* 0x000fe2000f8e08ff */
[----:B------:R-:W-:Y:S01]  /*55b0*/  IMAD R190, R190, 0x2, R177 ;  /* 0x00000002bebe7824 */ /* 0x000fe200078e02b1 */
[----:B------:R-:W-:Y:S02]  /*55c0*/  SEL R2, R180, 0xffffffc0, !P0 ;  /* 0xffffffc0b4027807 */ /* 0x000fe40004000000 */
[----:B------:R-:W-:Y:S01]  /*55d0*/  @!PT LDS RZ, [RZ] ;  /* 0x00000000fffff984 */ /* 0x000fe20000000800 */
[----:B------:R-:W-:Y:S01]  /*55e0*/  @!PT LDS RZ, [RZ] ;  /* 0x00000000fffff984 */ /* 0x000fe20000000800 */
[----:B------:R-:W-:Y:S01]  /*55f0*/  @!PT LDS RZ, [RZ] ;  /* 0x00000000fffff984 */ /* 0x000fe20000000800 */
[----:B------:R-:W-:Y:S01]  /*5600*/  @!P1 LDGSTS.E.BYPASS.LTC128B.128 [R201+0x13000], desc[UR16][R168.64] ;  /* 0x13000000a8c99fae */ /* 0x000fe2000b981a10 */
[----:B------:R-:W-:Y:S01]  /*5610*/  ISETP.NE.AND P4, PT, R200, RZ, PT ;  /* 0x000000ffc800720c */ /* 0x000fe20003f85270 */
[--C-:B------:R-:W-:Y:S03]  /*5620*/  IMAD.IADD R188, R176, 0x1, R191.reuse ;  /* 0x00000001b0bc7824 */ /* 0x100fe600078e02bf */
[----:B------:R-:W-:Y:S01]  /*5630*/  @P1 STS.128 [R201+0x13000], RZ ;  /* 0x013000ffc9001388 */ /* 0x000fe20000000c00 */
[----:B------:R-:W-:Y:S02]  /*5640*/  IMAD.IADD R189, R2, 0x1, R191 ;  /* 0x0000000102bd7824 */ /* 0x000fe400078e02bf */
[----:B------:R-:W-:Y:S02]  /*5650*/  VIADD R3, R190, UR5 ;  /* 0x00000005be037c36 */ /* 0x000fe40008000000 */
[----:B------:R-:W-:Y:S01]  /*5660*/  @!PT LDS RZ, [RZ] ;  /* 0x00000000fffff984 */ /* 0x000fe20000000800 */
[----:B------:R-:W-:Y:S01]  /*5670*/  @!PT LDS RZ, [RZ] ;  /* 0x00000000fffff984 */ /* 0x000fe20000000800 */
[----:B------:R-:W-:Y:S01]  /*5680*/  @!PT LDS RZ, [RZ] ;  /* 0x00000000fffff984 */ /* 0x000fe20000000800 */
[----:B------:R-:W-:Y:S01]  /*5690*/  @!P3 LDGSTS.E.BYPASS.LTC128B.128 [R201+0x15000], desc[UR16][R168.64+0x80] ;  /* 0x15000080a8c9bfae */ /* 0x000fe2000b981a10 */
[C---:B------:R-:W-:Y:S02]  /*56a0*/  IMAD.IADD R132, R176.reuse, 0x1, R189 ;  /* 0x00000001b0847824 */ /* 0x040fe400078e02bd */
[C---:B------:R-:W-:Y:S02]  /*56b0*/  IMAD.IADD R134, R3.reuse, 0x1, R176 ;  /* 0x0000000103867824 */ /* 0x040fe400078e02b0 */
[----:B------:R-:W-:Y:S01]  /*56c0*/  @P3 STS.128 [R201+0x15000], RZ ;  /* 0x015000ffc9003388 */ /* 0x000fe20000000c00 */
[----:B------:R-:W-:Y:S04]  /*56d0*/  IMAD.IADD R3, R3, 0x1, R2 ;  /* 0x0000000103037824 */ /* 0x000fe800078e0202 */
[----:B------:R-:W-:Y:S01]  /*56e0*/  @!PT LDS RZ, [RZ] ;  /* 0x00000000fffff984 */ /* 0x000fe20000000800 */
[----:B------:R-:W-:Y:S01]  /*56f0*/  @!PT LDS RZ, [RZ] ;  /* 0x00000000fffff984 */ /* 0x000fe20000000800 */
[----:B------:R-:W-:Y:S01]  /*5700*/  @!PT LDS RZ, [RZ] ;  /* 0x00000000fffff984 */ /* 0x000fe20000000800 */
[----:B------:R1:W-:Y:S01]  /*5710*/  @!P2 LDGSTS.E.BYPASS.LTC128B.128 [R201+0x17000], desc[UR16][R168.64+0x100] ;  /* 0x17000100a8c9afae */ /* 0x0003e2000b981a10 */
[----:B------:R-:W-:Y:S04]  /*5720*/  IMAD.IADD R2, R176, 0x1, R3 ;  /* 0x00000001b0027824 */ /* 0x000fe800078e0203 */
[----:B------:R-:W-:Y:S05]  /*5730*/  @P2 STS.128 [R201+0x17000], RZ ;  /* 0x017000ffc9002388 */ /* 0x000fea0000000c00 */
[----:B------:R-:W-:Y:S05]  /*5740*/  LDSM.16.M88.4 R136, [R191] ;  /* 0x00000000bf88783b */ /* 0x000fea0000000200 */
[----:B------:R-:W2:Y:S05]  /*5750*/  LDSM.16.M88.4 R140, [R190+UR5+0xc000] ;  /* 0x00c00005be8c783b */ /* 0x000eaa0008000200 */
[----:B------:R-:W3:Y:S05]  /*5760*/  LDSM.16.M88.4 R144, [R190+UR5+0xc800] ;  /* 0x00c80005be90783b */ /* 0x000eea0008000200 */
[----:B------:R-:W4:Y:S05]  /*5770*/  LDSM.16.M88.4 R148, [R190+UR5+0xd000] ;  /* 0x00d00005be94783b */ /* 0x000f2a0008000200 */
[----:B------:R-:W0:Y:S05]  /*5780*/  LDGDEPBAR ;  /* 0x00000000000079af */ /* 0x000e2a0000000000 */
[----:B------:R-:W5:Y:S05]  /*5790*/  LDSM.16.M88.4 R152, [R190+UR5+0xd800] ;  /* 0x00d80005be98783b */ /* 0x000f6a0008000200 */
[----:B------:R-:W-:Y:S05]  /*57a0*/  LDSM.16.M88.4 R156, [R188] ;  /* 0x00000000bc9c783b */ /* 0x000fea0000000200 */
[----:B------:R-:W5:Y:S05]  /*57b0*/  LDSM.16.M88.4 R160, [R134+0xc000] ;  /* 0x00c0000086a0783b */ /* 0x000f6a0000000200 */
[----:B------:R-:W-:Y:S05]  /*57c0*/  LDSM.16.M88.4 R164, [R132] ;  /* 0x0000000084a4783b */ /* 0x000fea0000000200 */
[----:B-1----:R-:W-:Y:S01]  /*57d0*/  LDSM.16.M88.4 R168, [R2+0xc000] ;  /* 0x00c0000002a8783b */ /* 0x002fe20000000200 */
[C---:B--2---:R-:W-:Y:S04]  /*57e0*/  HMMA.16816.F32 R4, R136.reuse, R140, RZ ;  /* 0x0000008c8804723c */ /* 0x044fe800000018ff */
[----:B------:R-:W-:Y:S04]  /*57f0*/  LDSM.16.M88.4 R172, [R2+0xc800] ;  /* 0x00c8000002ac783b */ /* 0x000fe80000000200 */
[C---:B------:R-:W-:Y:S01]  /*5800*/  HMMA.16816.F32 R8, R136.reuse, R142, RZ ;  /* 0x0000008e8808723c */ /* 0x040fe200000018ff */
[----:B------:R-:W1:Y:S07]  /*5810*/  LDSM.16.M88.4 R140, [R134+0xc800] ;  /* 0x00c80000868c783b */ /* 0x000e6e0000000200 */
[C---:B---3--:R-:W-:Y:S08]  /*5820*/  HMMA.16816.F32 R12, R136.reuse, R144, RZ ;  /* 0x00000090880c723c */ /* 0x048ff000000018ff */
[C---:B------:R-:W-:Y:S01]  /*5830*/  HMMA.16816.F32 R16, R136.reuse, R146, RZ ;  /* 0x000000928810723c */ /* 0x040fe200000018ff */
[----:B------:R-:W2:Y:S07]  /*5840*/  LDSM.16.M88.4 R144, [R134+0xd000] ;  /* 0x00d000008690783b */ /* 0x000eae0000000200 */
[C---:B----4-:R-:W-:Y:S08]  /*5850*/  HMMA.16816.F32 R20, R136.reuse, R148, RZ ;  /* 0x000000948814723c */ /* 0x050ff000000018ff */
[C---:B------:R-:W-:Y:S01]  /*5860*/  HMMA.16816.F32 R24, R136.reuse, R150, RZ ;  /* 0x000000968818723c */ /* 0x040fe200000018ff */
[----:B------:R-:W-:Y:S07]  /*5870*/  LDSM.16.M88.4 R148, [R189] ;  /* 0x00000000bd94783b */ /* 0x000fee0000000200 */
[C---:B-----5:R-:W-:Y:S08]  /*5880*/  HMMA.16816.F32 R28, R136.reuse, R152, RZ ;  /* 0x00000098881c723c */ /* 0x060ff000000018ff */
[----:B------:R-:W-:Y:S01]  /*5890*/  HMMA.16816.F32 R32, R136, R154, RZ ;  /* 0x0000009a8820723c */ /* 0x000fe200000018ff */
[----:B------:R-:W3:Y:S05]  /*58a0*/  LDSM.16.M88.4 R136, [R134+0xd800] ;  /* 0x00d800008688783b */ /* 0x000eea0000000200 */
[----:B------:R-:W4:Y:S02]  /*58b0*/  LDSM.16.M88.4 R152, [R3+0xc000] ;  /* 0x00c000000398783b */ /* 0x000f240000000200 */
[C---:B------:R-:W-:Y:S08]  /*58c0*/  HMMA.16816.F32 R4, R156.reuse, R160, R4 ;  /* 0x000000a09c04723c */ /* 0x040ff00000001804 */
[C---:B------:R-:W-:Y:S01]  /*58d0*/  HMMA.16816.F32 R8, R156.reuse, R162, R8 ;  /* 0x000000a29c08723c */ /* 0x040fe20000001808 */
[----:B------:R-:W-:Y:S07]  /*58e0*/  LDSM.16.M88.4 R160, [R3+0xd800] ;  /* 0x00d8000003a0783b */ /* 0x000fee0000000200 */
[C---:B-1----:R-:W-:Y:S08]  /*58f0*/  HMMA.16816.F32 R12, R156.reuse, R140, R12 ;  /* 0x0000008c9c0c723c */ /* 0x042ff0000000180c */
[C---:B------:R-:W-:Y:S01]  /*5900*/  HMMA.16816.F32 R16, R156.reuse, R142, R16 ;  /* 0x0000008e9c10723c */ /* 0x040fe20000001810 */
[----:B------:R-:W1:Y:S07]  /*5910*/  LDSM.16.M88.4 R140, [R3+0xc800] ;  /* 0x00c80000038c783b */ /* 0x000e6e0000000200 */
[C---:B--2---:R-:W-:Y:S08]  /*5920*/  HMMA.16816.F32 R20, R156.reuse, R144, R20 ;  /* 0x000000909c14723c */ /* 0x044ff00000001814 */
[C---:B------:R-:W-:Y:S01]  /*5930*/  HMMA.16816.F32 R24, R156.reuse, R146, R24 ;  /* 0x000000929c18723c */ /* 0x040fe20000001818 */
[----:B------:R-:W2:Y:S07]  /*5940*/  LDSM.16.M88.4 R144, [R3+0xd000] ;  /* 0x00d000000390783b */ /* 0x000eae0000000200 */
[C---:B---3--:R-:W-:Y:S08]  /*5950*/  HMMA.16816.F32 R28, R156.reuse, R136, R28 ;  /* 0x000000889c1c723c */ /* 0x048ff0000000181c */
[----:B------:R-:W-:Y:S01]  /*5960*/  HMMA.16816.F32 R32, R156, R138, R32 ;  /* 0x0000008a9c20723c */ /* 0x000fe20000001820 */
[----:B------:R-:W3:Y:S05]  /*5970*/  LDSM.16.M88.4 R136, [R2+0xd000] ;  /* 0x00d000000288783b */ /* 0x000eea0000000200 */
[----:B------:R-:W-:Y:S02]  /*5980*/  LDSM.16.M88.4 R156, [R190+UR5+0xf000] ;  /* 0x00f00005be9c783b */ /* 0x000fe40008000200 */
[C---:B----4-:R-:W-:Y:S08]  /*5990*/  HMMA.16816.F32 R4, R148.reuse, R152, R4 ;  /* 0x000000989404723c */ /* 0x050ff00000001804 */
[C---:B------:R-:W-:Y:S01]  /*59a0*/  HMMA.16816.F32 R8, R148.reuse, R154, R8 ;  /* 0x0000009a9408723c */ /* 0x040fe20000001808 */
[----:B------:R-:W4:Y:S07]  /*59b0*/  LDSM.16.M88.4 R152, [R2+0xd800] ;  /* 0x00d800000298783b */ /* 0x000f2e0000000200 */
[C---:B-1----:R-:W-:Y:S08]  /*59c0*/  HMMA.16816.F32 R12, R148.reuse, R140, R12 ;  /* 0x0000008c940c723c */ /* 0x042ff0000000180c */
[C---:B------:R-:W-:Y:S01]  /*59d0*/  HMMA.16816.F32 R16, R148.reuse, R142, R16 ;  /* 0x0000008e9410723c */ /* 0x040fe20000001810 */
[----:B------:R-:W-:Y:S07]  /*59e0*/  LDSM.16.M88.4 R140, [R191+0x4000] ;  /* 0x00400000bf8c783b */ /* 0x000fee0000000200 */
[C---:B--2---:R-:W-:Y:S08]  /*59f0*/  HMMA.16816.F32 R20, R148.reuse, R144, R20 ;  /* 0x000000909414723c */ /* 0x044ff00000001814 */
[C---:B------:R-:W-:Y:S01]  /*5a00*/  HMMA.16816.F32 R24, R148.reuse, R146, R24 ;  /* 0x000000929418723c */ /* 0x040fe20000001818 */
[----:B------:R-:W1:Y:S07]  /*5a10*/  LDSM.16.M88.4 R144, [R190+UR5+0xe000] ;  /* 0x00e00005be90783b */ /* 0x000e6e0008000200 */
[C---:B------:R-:W-:Y:S08]  /*5a20*/  HMMA.16816.F32 R28, R148.reuse, R160, R28 ;  /* 0x000000a0941c723c */ /* 0x040ff0000000181c */
[----:B------:R-:W-:Y:S01]  /*5a30*/  HMMA.16816.F32 R32, R148, R162, R32 ;  /* 0x000000a29420723c */ /* 0x000fe20000001820 */
[----:B------:R-:W2:Y:S05]  /*5a40*/  LDSM.16.M88.4 R148, [R190+UR5+0xe800] ;  /* 0x00e80005be94783b */ /* 0x000eaa0008000200 */
[----:B------:R-:W-:Y:S02]  /*5a50*/  LDSM.16.M88.4 R160, [R134+0xe000] ;  /* 0x00e0000086a0783b */ /* 0x000fe40000000200 */
[C---:B------:R-:W-:Y:S08]  /*5a60*/  HMMA.16816.F32 R4, R164.reuse, R168, R4 ;  /* 0x000000a8a404723c */ /* 0x040ff00000001804 */
[C---:B------:R-:W-:Y:S01]  /*5a70*/  HMMA.16816.F32 R8, R164.reuse, R170, R8 ;  /* 0x000000aaa408723c */ /* 0x040fe20000001808 */
[----:B------:R-:W-:Y:S07]  /*5a80*/  LDSM.16.M88.4 R168, [R2+0xe000] ;  /* 0x00e0000002a8783b */ /* 0x000fee0000000200 */
[C---:B------:R-:W-:Y:S08]  /*5a90*/  HMMA.16816.F32 R12, R164.reuse, R172, R12 ;  /* 0x000000aca40c723c */ /* 0x040ff0000000180c */
[C---:B------:R-:W-:Y:S01]  /*5aa0*/  HMMA.16816.F32 R16, R164.reuse, R174, R16 ;  /* 0x000000aea410723c */ /* 0x040fe20000001810 */
[----:B------:R-:W-:Y:S07]  /*5ab0*/  LDSM.16.M88.4 R172, [R134+0x10800] ;  /* 0x0108000086ac783b */ /* 0x000fee0000000200 */
[C---:B---3--:R-:W-:Y:S08]  /*5ac0*/  HMMA.16816.F32 R20, R164.reuse, R136, R20 ;  /* 0x00000088a414723c */ /* 0x048ff00000001814 */
[C---:B------:R-:W-:Y:S01]  /*5ad0*/  HMMA.16816.F32 R24, R164.reuse, R138, R24 ;  /* 0x0000008aa418723c */ /* 0x040fe20000001818 */
[----:B------:R-:W3:Y:S07]  /*5ae0*/  LDSM.16.M88.4 R136, [R190+UR5+0xf800] ;  /* 0x00f80005be88783b */ /* 0x000eee0008000200 */
[C---:B----4-:R-:W-:Y:S08]  /*5af0*/  HMMA.16816.F32 R28, R164.reuse, R152, R28 ;  /* 0x00000098a41c723c */ /* 0x050ff0000000181c */
[----:B------:R-:W-:Y:S01]  /*5b00*/  HMMA.16816.F32 R32, R164, R154, R32 ;  /* 0x0000009aa420723c */ /* 0x000fe20000001820 */
[----:B------:R-:W4:Y:S05]  /*5b10*/  LDSM.16.M88.4 R152, [R188+0x4000] ;  /* 0x00400000bc98783b */ /* 0x000f2a0000000200 */
[----:B------:R-:W-:Y:S02]  /*5b20*/  LDSM.16.M88.4 R164, [R132+0x4000] ;  /* 0x0040000084a4783b */ /* 0x000fe40000000200 */
        /* <DEDUP_REMOVED lines=8> */
[----:B------:R-:W5:Y:S07]  /*5bb0*/  LDSM.16.M88.4 R156, [R134+0xf800] ;  /* 0x00f80000869c783b */ /* 0x000f6e0000000200 */
[C---:B---3--:R-:W-:Y:S08]  /*5bc0*/  HMMA.16816.F32 R28, R140.reuse, R136, R28 ;  /* 0x000000888c1c723c */ /* 0x048ff0000000181c */
[----:B------:R-:W-:Y:S01]  /*5bd0*/  HMMA.16816.F32 R32, R140, R138, R32 ;  /* 0x0000008a8c20723c */ /* 0x000fe20000001820 */
[----:B------:R-:W-:Y:S05]  /*5be0*/  LDSM.16.M88.4 R136, [R189+0x4000] ;  /* 0x00400000bd88783b */ /* 0x000fea0000000200 */
[----:B------:R-:W3:Y:S02]  /*5bf0*/  LDSM.16.M88.4 R140, [R3+0xe000] ;  /* 0x00e00000038c783b */ /* 0x000ee40000000200 */
[C---:B----4-:R-:W-:Y:S08]  /*5c00*/  HMMA.16816.F32 R4, R152.reuse, R160, R4 ;  /* 0x000000a09804723c */ /* 0x050ff00000001804 */
[C---:B------:R-:W-:Y:S01]  /*5c10*/  HMMA.16816.F32 R8, R152.reuse, R162, R8 ;  /* 0x000000a29808723c */ /* 0x040fe20000001808 */
[----:B------:R-:W4:Y:S07]  /*5c20*/  LDSM.16.M88.4 R160, [R3+0xe800] ;  /* 0x00e8000003a0783b */ /* 0x000f2e0000000200 */
[C---:B-1----:R-:W-:Y:S08]  /*5c30*/  HMMA.16816.F32 R12, R152.reuse, R144, R12 ;  /* 0x00000090980c723c */ /* 0x042ff0000000180c */
[C---:B------:R-:W-:Y:S01]  /*5c40*/  HMMA.16816.F32 R16, R152.reuse, R146, R16 ;  /* 0x000000929810723c */ /* 0x040fe20000001810 */
[----:B------:R-:W1:Y:S07]  /*5c50*/  LDSM.16.M88.4 R144, [R3+0xf000] ;  /* 0x00f000000390783b */ /* 0x000e6e0000000200 */
[C---:B--2---:R-:W-:Y:S08]  /*5c60*/  HMMA.16816.F32 R20, R152.reuse, R148, R20 ;  /* 0x000000949814723c */ /* 0x044ff00000001814 */
[C---:B------:R-:W-:Y:S01]  /*5c70*/  HMMA.16816.F32 R24, R152.reuse, R150, R24 ;  /* 0x000000969818723c */ /* 0x040fe20000001818 */
[----:B------:R-:W2:Y:S07]  /*5c80*/  LDSM.16.M88.4 R148, [R3+0xf800] ;  /* 0x00f800000394783b */ /* 0x000eae0000000200 */
[C---:B-----5:R-:W-:Y:S08]  /*5c90*/  HMMA.16816.F32 R28, R152.reuse, R156, R28 ;  /* 0x0000009c981c723c */ /* 0x060ff0000000181c */
[----:B------:R-:W-:Y:S01]  /*5ca0*/  HMMA.16816.F32 R32, R152, R158, R32 ;  /* 0x0000009e9820723c */ /* 0x000fe20000001820 */
[----:B------:R-:W-:Y:S05]  /*5cb0*/  LDSM.16.M88.4 R152, [R2+0xf000] ;  /* 0x00f000000298783b */ /* 0x000fea0000000200 */
[----:B------:R-:W-:Y:S02]  /*5cc0*/  LDSM.16.M88.4 R156, [R2+0xf800] ;  /* 0x00f80000029c783b */ /* 0x000fe40000000200 */
[C---:B---3--:R-:W-:Y:S08]  /*5cd0*/  HMMA.16816.F32 R4, R136.reuse, R140, R4 ;  /* 0x0000008c8804723c */ /* 0x048ff00000001804 */
[C---:B------:R-:W-:Y:S01]  /*5ce0*/  HMMA.16816.F32 R8, R136.reuse, R142, R8 ;  /* 0x0000008e8808723c */ /* 0x040fe20000001808 */
[----:B------:R-:W3:Y:S07]  /*5cf0*/  LDSM.16.M88.4 R140, [R2+0xe800] ;  /* 0x00e80000028c783b */ /* 0x000eee0000000200 */
[C---:B----4-:R-:W-:Y:S08]  /*5d00*/  HMMA.16816.F32 R12, R136.reuse, R160, R12 ;  /* 0x000000a0880c723c */ /* 0x050ff0000000180c */
[C---:B------:R-:W-:Y:S01]  /*5d10*/  HMMA.16816.F32 R16, R136.reuse, R162, R16 ;  /* 0x000000a28810723c */ /* 0x040fe20000001810 */
[----:B------:R-:W-:Y:S07]  /*5d20*/  LDSM.16.M88.4 R160, [R190+UR5+0x11800] ;  /* 0x01180005bea0783b */ /* 0x000fee0008000200 */
[C---:B-1----:R-:W-:Y:S08]  /*5d30*/  HMMA.16816.F32 R20, R136.reuse, R144, R20 ;  /* 0x000000908814723c */ /* 0x042ff00000001814 */
[C---:B------:R-:W-:Y:S01]  /*5d40*/  HMMA.16816.F32 R24, R136.reuse, R146, R24 ;  /* 0x000000928818723c */ /* 0x040fe20000001818 */
[----:B------:R-:W-:Y:S07]  /*5d50*/  LDSM.16.M88.4 R144, [R190+UR5+0x10000] ;  /* 0x01000005be90783b */ /* 0x000fee0008000200 */
[C---:B--2---:R-:W-:Y:S08]  /*5d60*/  HMMA.16816.F32 R28, R136.reuse, R148, R28 ;  /* 0x00000094881c723c */ /* 0x044ff0000000181c */
[----:B------:R-:W-:Y:S01]  /*5d70*/  HMMA.16816.F32 R32, R136, R150, R32 ;  /* 0x000000968820723c */ /* 0x000fe20000001820 */
[----:B------:R-:W1:Y:S05]  /*5d80*/  LDSM.16.M88.4 R136, [R191+0x8000] ;  /* 0x00800000bf88783b */ /* 0x000e6a0000000200 */
[----:B------:R-:W-:Y:S02]  /*5d90*/  LDSM.16.M88.4 R148, [R190+UR5+0x11000] ;  /* 0x01100005be94783b */ /* 0x000fe40008000200 */
[C---:B------:R-:W-:Y:S08]  /*5da0*/  HMMA.16816.F32 R4, R164.reuse, R168, R4 ;  /* 0x000000a8a404723c */ /* 0x040ff00000001804 */
[C---:B------:R-:W-:Y:S01]  /*5db0*/  HMMA.16816.F32 R8, R164.reuse, R170, R8 ;  /* 0x000000aaa408723c */ /* 0x040fe20000001808 */
[----:B------:R-:W-:Y:S07]  /*5dc0*/  LDSM.16.M88.4 R168, [R134+0x10000] ;  /* 0x0100000086a8783b */ /* 0x000fee0000000200 */
[C---:B---3--:R-:W-:Y:S08]  /*5dd0*/  HMMA.16816.F32 R12, R164.reuse, R140, R12 ;  /* 0x0000008ca40c723c */ /* 0x048ff0000000180c */
[C---:B------:R-:W-:Y:S01]  /*5de0*/  HMMA.16816.F32 R16, R164.reuse, R142, R16 ;  /* 0x0000008ea410723c */ /* 0x040fe20000001810 */
[----:B------:R-:W2:Y:S07]  /*5df0*/  LDSM.16.M88.4 R140, [R190+UR5+0x10800] ;  /* 0x01080005be8c783b */ /* 0x000eae0008000200 */
[C---:B------:R-:W-:Y:S08]  /*5e00*/  HMMA.16816.F32 R20, R164.reuse, R152, R20 ;  /* 0x00000098a414723c */ /* 0x040ff00000001814 */
[C---:B------:R-:W-:Y:S01]  /*5e10*/  HMMA.16816.F32 R24, R164.reuse, R154, R24 ;  /* 0x0000009aa418723c */ /* 0x040fe20000001818 */
[----:B------:R-:W3:Y:S07]  /*5e20*/  LDSM.16.M88.4 R152, [R188+0x8000] ;  /* 0x00800000bc98783b */ /* 0x000eee0000000200 */
[C---:B------:R-:W-:Y:S08]  /*5e30*/  HMMA.16816.F32 R28, R164.reuse, R156, R28 ;  /* 0x0000009ca41c723c */ /* 0x040ff0000000181c */
        /* <DEDUP_REMOVED lines=8> */
[----:B------:R-:W-:Y:S07]  /*5ec0*/  LDSM.16.M88.4 R140, [R3+0x10000] ;  /* 0x01000000038c783b */ /* 0x000fee0000000200 */
[C---:B------:R-:W-:Y:S08]  /*5ed0*/  HMMA.16816.F32 R20, R136.reuse, R148, R20 ;  /* 0x000000948814723c */ /* 0x040ff00000001814 */
[C---:B------:R-:W-:Y:S01]  /*5ee0*/  HMMA.16816.F32 R24, R136.reuse, R150, R24 ;  /* 0x000000968818723c */ /* 0x040fe20000001818 */
[----:B------:R-:W-:Y:S07]  /*5ef0*/  LDSM.16.M88.4 R148, [R3+0x10800] ;  /* 0x010800000394783b */ /* 0x000fee0000000200 */
[C---:B------:R-:W-:Y:S08]  /*5f00*/  HMMA.16816.F32 R28, R136.reuse, R160, R28 ;  /* 0x000000a0881c723c */ /* 0x040ff0000000181c */
[----:B------:R-:W-:Y:S01]  /*5f10*/  HMMA.16816.F32 R32, R136, R162, R32 ;  /* 0x000000a28820723c */ /* 0x000fe20000001820 */
[----:B------:R-:W2:Y:S05]  /*5f20*/  LDSM.16.M88.4 R136, [R189+0x8000] ;  /* 0x00800000bd88783b */ /* 0x000eaa0000000200 */
[----:B------:R-:W-:Y:S02]  /*5f30*/  LDSM.16.M88.4 R160, [R3+0x11800] ;  /* 0x0118000003a0783b */ /* 0x000fe40000000200 */
[C---:B---3--:R-:W-:Y:S08]  /*5f40*/  HMMA.16816.F32 R4, R152.reuse, R168, R4 ;  /* 0x000000a89804723c */ /* 0x048ff00000001804 */
[C---:B------:R-:W-:Y:S01]  /*5f50*/  HMMA.16816.F32 R8, R152.reuse, R170, R8 ;  /* 0x000000aa9808723c */ /* 0x040fe20000001808 */
[----:B------:R-:W-:Y:S07]  /*5f60*/  LDSM.16.M88.4 R168, [R2+0x10000] ;  /* 0x0100000002a8783b */ /* 0x000fee0000000200 */
[C---:B------:R-:W-:Y:S08]  /*5f70*/  HMMA.16816.F32 R12, R152.reuse, R172, R12 ;  /* 0x000000ac980c723c */ /* 0x040ff0000000180c */
[C---:B------:R-:W-:Y:S08]  /*5f80*/  HMMA.16816.F32 R16, R152.reuse, R174, R16 ;  /* 0x000000ae9810723c */ /* 0x040ff00000001810 */
[C---:B----4-:R-:W-:Y:S08]  /*5f90*/  HMMA.16816.F32 R20, R152.reuse, R156, R20 ;  /* 0x0000009c9814723c */ /* 0x050ff00000001814 */
[C---:B------:R-:W-:Y:S01]  /*5fa0*/  HMMA.16816.F32 R24, R152.reuse, R158, R24 ;  /* 0x0000009e9818723c */ /* 0x040fe20000001818 */
[----:B------:R-:W3:Y:S07]  /*5fb0*/  LDSM.16.M88.4 R156, [R3+0x11000] ;  /* 0x01100000039c783b */ /* 0x000eee0000000200 */
[C---:B-1----:R-:W-:Y:S08]  /*5fc0*/  HMMA.16816.F32 R28, R152.reuse, R144, R28 ;  /* 0x00000090981c723c */ /* 0x042ff0000000181c */
[----:B------:R-:W-:Y:S01]  /*5fd0*/  HMMA.16816.F32 R32, R152, R146, R32 ;  /* 0x000000929820723c */ /* 0x000fe20000001820 */
[----:B------:R-:W1:Y:S05]  /*5fe0*/  LDSM.16.M88.4 R144, [R2+0x10800] ;  /* 0x010800000290783b */ /* 0x000e6a0000000200 */
[----:B------:R-:W4:Y:S02]  /*5ff0*/  LDSM.16.M88.4 R152, [R2+0x11000] ;  /* 0x011000000298783b */ /* 0x000f240000000200 */
[C---:B--2---:R-:W-:Y:S08]  /*6000*/  HMMA.16816.F32 R4, R136.reuse, R140, R4 ;  /* 0x0000008c8804723c */ /* 0x044ff00000001804 */
[C---:B------:R-:W-:Y:S01]  /*6010*/  HMMA.16816.F32 R8, R136.reuse, R142, R8 ;  /* 0x0000008e8808723c */ /* 0x040fe20000001808 */
[----:B------:R-:W2:Y:S01]  /*6020*/  LDSM.16.M88.4 R140, [R2+0x11800] ;  /* 0x01180000028c783b */ /* 0x000ea20000000200 */
[----:B------:R-:W-:Y:S04]  /*6030*/  DEPBAR.LE SB0, 0x0 ;  /* 0x000080000000791a */ /* 0x000fe80000000000 */
[----:B------:R-:W-:Y:S02]  /*6040*/  BAR.SYNC.DEFER_BLOCKING 0x0 ;  /* 0x0000000000007b1d */ /* 0x000fe40000010000 */
[C---:B------:R-:W-:Y:S08]  /*6050*/  HMMA.16816.F32 R12, R136.reuse, R148, R12 ;  /* 0x00000094880c723c */ /* 0x040ff0000000180c */
[C---:B------:R-:W-:Y:S08]  /*6060*/  HMMA.16816.F32 R16, R136.reuse, R150, R16 ;  /* 0x000000968810723c */ /* 0x040ff00000001810 */
[C---:B---3--:R-:W-:Y:S08]  /*6070*/  HMMA.16816.F32 R20, R136.reuse, R156, R20 ;  /* 0x0000009c8814723c */ /* 0x048ff00000001814 */
[C---:B------:R-:W-:Y:S08]  /*6080*/  HMMA.16816.F32 R24, R136.reuse, R158, R24 ;  /* 0x0000009e8818723c */ /* 0x040ff00000001818 */
[C---:B------:R-:W-:Y:S08]  /*6090*/  HMMA.16816.F32 R28, R136.reuse, R160, R28 ;  /* 0x000000a0881c723c */ /* 0x040ff0000000181c */
[----:B------:R-:W-:Y:S08]  /*60a0*/  HMMA.16816.F32 R32, R136, R162, R32 ;  /* 0x000000a28820723c */ /* 0x000ff00000001820 */
[C---:B------:R-:W-:Y:S08]  /*60b0*/  HMMA.16816.F32 R4, R164.reuse, R168, R4 ;  /* 0x000000a8a404723c */ /* 0x040ff00000001804 */
[C---:B------:R-:W-:Y:S08]  /*60c0*/  HMMA.16816.F32 R8, R164.reuse, R170, R8 ;  /* 0x000000aaa408723c */ /* 0x040ff00000001808 */
[C---:B-1----:R-:W-:Y:S03]  /*60d0*/  HMMA.16816.F32 R12, R164.reuse, R144, R12 ;  /* 0x00000090a40c723c */ /* 0x042fe6000000180c */
[----:B------:R-:W-:Y:S02]  /*60e0*/  FMNMX3.FTZ R168, R133, R4, R5, !PT ;  /* 0x0000000485a87276 */ /* 0x000fe40007810005 */
[----:B------:R-:W-:Y:S03]  /*60f0*/  FMNMX3.FTZ R135, R0, R6, R7, !PT ;  /* 0x0000000600877276 */ /* 0x000fe60007810007 */
[C---:B------:R-:W-:Y:S03]  /*6100*/  HMMA.16816.F32 R16, R164.reuse, R146, R16 ;  /* 0x00000092a410723c */ /* 0x040fe60000001810 */
[----:B------:R-:W-:Y:S02]  /*6110*/  FMNMX3.FTZ R168, R168, R8, R9, !PT ;  /* 0x00000008a8a87276 */ /* 0x000fe40007810009 */
[----:B------:R-:W-:Y:S03]  /*6120*/  FMNMX3.FTZ R135, R135, R10, R11, !PT ;  /* 0x0000000a87877276 */ /* 0x000fe6000781000b */
[C---:B----4-:R-:W-:Y:S03]  /*6130*/  HMMA.16816.F32 R20, R164.reuse, R152, R20 ;  /* 0x00000098a414723c */ /* 0x050fe60000001814 */
[----:B------:R-:W-:Y:S02]  /*6140*/  FMNMX3.FTZ R168, R168, R12, R13, !PT ;  /* 0x0000000ca8a87276 */ /* 0x000fe4000781000d */
[----:B------:R-:W-:Y:S03]  /*6150*/  FMNMX3.FTZ R135, R135, R14, R15, !PT ;  /* 0x0000000e87877276 */ /* 0x000fe6000781000f */
[C---:B------:R-:W-:Y:S03]  /*6160*/  HMMA.16816.F32 R24, R164.reuse, R154, R24 ;  /* 0x0000009aa418723c */ /* 0x040fe60000001818 */
[----:B------:R-:W-:Y:S02]  /*6170*/  FMNMX3.FTZ R168, R168, R16, R17, !PT ;  /* 0x00000010a8a87276 */ /* 0x000fe40007810011 */
[----:B------:R-:W-:Y:S03]  /*6180*/  FMNMX3.FTZ R135, R135, R18, R19, !PT ;  /* 0x0000001287877276 */ /* 0x000fe60007810013 */
[C---:B--2---:R-:W-:Y:S03]  /*6190*/  HMMA.16816.F32 R28, R164.reuse, R140, R28 ;  /* 0x0000008ca41c723c */ /* 0x044fe6000000181c */
[----:B------:R-:W-:Y:S02]  /*61a0*/  FMNMX3.FTZ R168, R168, R20, R21, !PT ;  /* 0x00000014a8a87276 */ /* 0x000fe40007810015 */
[----:B------:R-:W-:Y:S03]  /*61b0*/  FMNMX3.FTZ R135, R135, R22, R23, !PT ;  /* 0x0000001687877276 */ /* 0x000fe60007810017 */
[----:B------:R-:W-:Y:S03]  /*61c0*/  HMMA.16816.F32 R32, R164, R142, R32 ;  /* 0x0000008ea420723c */ /* 0x000fe60000001820 */
[----:B------:R-:W-:Y:S02]  /*61d0*/  FMNMX3.FTZ R168, R168, R24, R25, !PT ;  /* 0x00000018a8a87276 */ /* 0x000fe40007810019 */
[----:B------:R-:W-:Y:S06]  /*61e0*/  FMNMX3.FTZ R135, R135, R26, R27, !PT ;  /* 0x0000001a87877276 */ /* 0x000fec000781001b */
[----:B------:R-:W-:Y:S02]  /*61f0*/  FMNMX3.FTZ R168, R168, R28, R29, !PT ;  /* 0x0000001ca8a87276 */ /* 0x000fe4000781001d */
[----:B------:R-:W-:Y:S06]  /*6200*/  FMNMX3.FTZ R135, R135, R30, R31, !PT ;  /* 0x0000001e87877276 */ /* 0x000fec000781001f */
[----:B------:R-:W-:Y:S02]  /*6210*/  FMNMX3.FTZ R168, R168, R32, R33, !PT ;  /* 0x00000020a8a87276 */ /* 0x000fe40007810021 */
[----:B------:R-:W-:Y:S01]  /*6220*/  FMNMX3.FTZ R135, R135, R34, R35, !PT ;  /* 0x0000002287877276 */ /* 0x000fe20007810023 */
[----:B------:R-:W-:Y:S06]  /*6230*/  @P4 BRA `(.L_x_125) ;  /* 0xffffffec007c4947 */ /* 0x000fec000383ffff */
.L_x_124:
[----:B-1----:R-:W1:Y:S08]  /*6240*/  SHFL.BFLY PT, R3, R168, 0x2, 0x1f ;  /* 0x0c401f00a8037f89 */ /* 0x002e7000000e0000 */
[----:B------:R-:W2:Y:S08]  /*6250*/  SHFL.BFLY PT, R2, R135, 0x2, 0x1f ;  /* 0x0c401f0087027f89 */ /* 0x000eb000000e0000 */
[----:B------:R-:W-:Y:S08]  /*6260*/  LDSM.16.MT88.4 R140, [R181+0x12000] ;  /* 0x01200000b58c783b */ /* 0x000ff00000004200 */
[----:B------:R-:W-:Y:S01]  /*6270*/  LDSM.16.MT88.4 R156, [R182+0x16800] ;  /* 0x01680000b69c783b */ /* 0x000fe20000004200 */
[----:B-1----:R-:W-:Y:S02]  /*6280*/  FMNMX.FTZ R138, R168, R3, !PT ;  /* 0x00000003a88a7209 */ /* 0x002fe40007810000 */
[----:B--2---:R-:W-:Y:S05]  /*6290*/  FMNMX.FTZ R136, R135, R2, !PT ;  /* 0x0000000287887209 */ /* 0x004fea0007810000 */
[----:B------:R-:W1:Y:S08]  /*62a0*/  SHFL.BFLY PT, R137, R138, 0x1, 0x1f ;  /* 0x0c201f008a897f89 */ /* 0x000e7000000e0000 */
[----:B------:R-:W2:Y:S01]  /*62b0*/  SHFL.BFLY PT, R3, R136, 0x1, 0x1f ;  /* 0x0c201f0088037f89 */ /* 0x000ea200000e0000 */
[----:B-1----:R-:W-:Y:S04]  /*62c0*/  FMNMX.FTZ R132, R138, R137, !PT ;  /* 0x000000898a847209 */ /* 0x002fe80007810000 */
[C---:B------:R-:W-:Y:S01]  /*62d0*/  FSETP.NEU.FTZ.AND P3, PT, R132.reuse, -INF , PT ;  /* 0xff8000008400780b */ /* 0x040fe20003f7d000 */
[----:B------:R-:W-:Y:S01]  /*62e0*/  FMUL.FTZ R137, R132, UR4 ;  /* 0x0000000484897c20 */ /* 0x000fe20008410000 */
[----:B--2---:R-:W-:Y:S01]  /*62f0*/  FMNMX.FTZ R3, R136, R3, !PT ;  /* 0x0000000388037209 */ /* 0x004fe20007810000 */
[----:B------:R-:W-:Y:S03]  /*6300*/  FADD.FTZ R134, -R132, R133 ;  /* 0x0000008584867221 */ /* 0x000fe60000010100 */
[----:B------:R-:W-:Y:S01]  /*6310*/  FSEL R168, R137, RZ, P3 ;  /* 0x000000ff89a87208 */ /* 0x000fe20001800000 */
[C---:B------:R-:W-:Y:S01]  /*6320*/  FMUL.FTZ R166, R3.reuse, UR4 ;  /* 0x0000000403a67c20 */ /* 0x040fe20008410000 */
[----:B------:R-:W1:Y:S01]  /*6330*/  LDSM.16.MT88.4 R136, [R182+0x12000] ;  /* 0x01200000b688783b */ /* 0x000e620000004200 */
[C---:B------:R-:W-:Y:S01]  /*6340*/  FSETP.NEU.FTZ.AND P2, PT, R3.reuse, -INF , PT ;  /* 0xff8000000300780b */ /* 0x040fe20003f5d000 */
[----:B------:R-:W-:Y:S01]  /*6350*/  FADD.FTZ R133, -R3, R0 ;  /* 0x0000000003857221 */ /* 0x000fe20000010100 */
[----:B------:R-:W-:Y:S01]  /*6360*/  FMUL.FTZ R2, R134, UR4 ;  /* 0x0000000486027c20 */ /* 0x000fe20008410000 */
[--C-:B------:R-:W-:Y:S01]  /*6370*/  FFMA.FTZ R161, R4, UR4, -R168.reuse ;  /* 0x0000000404a17c23 */ /* 0x100fe200080108a8 */
[----:B------:R-:W-:Y:S01]  /*6380*/  FSEL R166, R166, RZ, P2 ;  /* 0x000000ffa6a67208 */ /* 0x000fe20001000000 */
[----:B------:R-:W-:Y:S01]  /*6390*/  FMUL.FTZ R0, R133, UR4 ;  /* 0x0000000485007c20 */ /* 0x000fe20008410000 */
[--C-:B------:R-:W-:Y:S01]  /*63a0*/  FFMA.FTZ R162, R5, UR4, -R168.reuse ;  /* 0x0000000405a27c23 */ /* 0x100fe200080108a8 */
[--C-:B------:R-:W-:Y:S01]  /*63b0*/  FFMA.FTZ R160, R8, UR4, -R168.reuse ;  /* 0x0000000408a07c23 */ /* 0x100fe200080108a8 */
[----:B------:R-:W-:Y:S01]  /*63c0*/  FFMA.FTZ R163, R9, UR4, -R168 ;  /* 0x0000000409a37c23 */ /* 0x000fe200080108a8 */
[--C-:B------:R-:W-:Y:S01]  /*63d0*/  FFMA.FTZ R167, R6, UR4, -R166.reuse ;  /* 0x0000000406a77c23 */ /* 0x100fe200080108a6 */
[--C-:B------:R-:W-:Y:S01]  /*63e0*/  FFMA.FTZ R135, R7, UR4, -R166.reuse ;  /* 0x0000000407877c23 */ /* 0x100fe200080108a6 */
[--C-:B------:R-:W-:Y:S01]  /*63f0*/  FFMA.FTZ R165, R10, UR4, -R166.reuse ;  /* 0x000000040aa57c23 */ /* 0x100fe200080108a6 */
[----:B------:R-:W-:Y:S01]  /*6400*/  FFMA.FTZ R164, R11, UR4, -R166 ;  /* 0x000000040ba47c23 */ /* 0x000fe200080108a6 */
[----:B------:R-:W2:Y:S01]  /*6410*/  MUFU.EX2 R2, R2 ;  /* 0x0000000200027308 */ /* 0x000ea20000000800 */
[----:B------:R-:W-:Y:S01]  /*6420*/  MOV R133, R206 ;  /* 0x000000ce00857202 */ /* 0x000fe20000000f00 */
[----:B------:R-:W-:Y:S01]  /*6430*/  FFMA.FTZ R189, R32, UR4, -R168 ;  /* 0x0000000420bd7c23 */ /* 0x000fe200080108a8 */
[----:B------:R-:W-:Y:S07]  /*6440*/  @P0 IADD3 R133, PT, PT, R207, -0x40, RZ ;  /* 0xffffffc0cf850810 */ /* 0x000fee0007ffe0ff */
[----:B------:R-:W3:Y:S01]  /*6450*/  MUFU.EX2 R0, R0 ;  /* 0x0000000000007308 */ /* 0x000ee20000000800 */
[----:B------:R-:W-:Y:S01]  /*6460*/  FFMA.FTZ R190, R34, UR4, -R166 ;  /* 0x0000000422be7c23 */ /* 0x000fe200080108a6 */
[--C-:B------:R-:W-:Y:S01]  /*6470*/  FFMA.FTZ R169, R12, UR4, -R168.reuse ;  /* 0x000000040ca97c23 */ /* 0x100fe200080108a8 */
[----:B------:R-:W-:Y:S07]  /*6480*/  IADD3 R134, PT, PT, R176, R133, RZ ;  /* 0x00000085b0867210 */ /* 0x000fee0007ffe0ff */
[----:B------:R-:W-:Y:S01]  /*6490*/  MUFU.EX2 R161, R161 ;  /* 0x000000a100a17308 */ /* 0x000fe20000000800 */
[----:B------:R-:W4:Y:S01]  /*64a0*/  LDSM.16.MT88.4 R144, [R133] ;  /* 0x000000008590783b */ /* 0x000f220000004200 */
[----:B------:R-:W-:Y:S01]  /*64b0*/  FFMA.FTZ R170, R13, UR4, -R168 ;  /* 0x000000040daa7c23 */ /* 0x000fe200080108a8 */
[--C-:B------:R-:W-:Y:S07]  /*64c0*/  FFMA.FTZ R172, R14, UR4, -R166.reuse ;  /* 0x000000040eac7c23 */ /* 0x100fee00080108a6 */
[----:B------:R-:W5:Y:S01]  /*64d0*/  MUFU.EX2 R162, R162 ;  /* 0x000000a200a27308 */ /* 0x000f620000000800 */
[----:B------:R-:W-:Y:S01]  /*64e0*/  FFMA.FTZ R171, R15, UR4, -R166 ;  /* 0x000000040fab7c23 */ /* 0x000fe200080108a6 */
[C---:B--2---:R-:W-:Y:S01]  /*64f0*/  FMUL.FTZ R4, R2.reuse, R128 ;  /* 0x0000008002047220 */ /* 0x044fe20000410000 */
[C---:B------:R-:W-:Y:S07]  /*6500*/  FMUL.FTZ R5, R2.reuse, R129 ;  /* 0x0000008102057220 */ /* 0x040fee0000410000 */
[----:B------:R-:W-:Y:S01]  /*6510*/  MUFU.EX2 R167, R167 ;  /* 0x000000a700a77308 */ /* 0x000fe20000000800 */
[----:B------:R-:W-:Y:S01]  /*6520*/  FMUL.FTZ R8, R2, R124 ;  /* 0x0000007c02087220 */ /* 0x000fe20000410000 */
[C---:B---3--:R-:W-:Y:S01]  /*6530*/  FMUL.FTZ R6, R0.reuse, R130 ;  /* 0x0000008200067220 */ /* 0x048fe20000410000 */
[----:B------:R-:W-:Y:S07]  /*6540*/  FMUL.FTZ R7, R0, R131 ;  /* 0x0000008300077220 */ /* 0x000fee0000410000 */
[----:B------:R-:W2:Y:S01]  /*6550*/  MUFU.EX2 R135, R135 ;  /* 0x0000008700877308 */ /* 0x000ea20000000800 */
[----:B------:R-:W-:Y:S01]  /*6560*/  FMUL.FTZ R9, R2, R125 ;  /* 0x0000007d02097220 */ /* 0x000fe20000410000 */
[C---:B------:R-:W-:Y:S01]  /*6570*/  FMUL.FTZ R10, R0.reuse, R126 ;  /* 0x0000007e000a7220 */ /* 0x040fe20000410000 */
[----:B------:R-:W-:Y:S07]  /*6580*/  FMUL.FTZ R11, R0, R127 ;  /* 0x0000007f000b7220 */ /* 0x000fee0000410000 */
[----:B------:R-:W-:Y:S01]  /*6590*/  MUFU.EX2 R160, R160 ;  /* 0x000000a000a07308 */ /* 0x000fe20000000800 */
[----:B------:R-:W3:Y:S01]  /*65a0*/  LDSM.16.MT88.4 R124, [R134] ;  /* 0x00000000867c783b */ /* 0x000ee20000004200 */
[----:B-----5:R-:W-:Y:S01]  /*65b0*/  F2FP.F16.F32.PACK_AB R128, R162, R161 ;  /* 0x000000a1a280723e */ /* 0x020fe200000000ff */
[C---:B------:R-:W-:Y:S07]  /*65c0*/  FMUL.FTZ R36, R2.reuse, R36 ;  /* 0x0000002402247220 */ /* 0x040fee0000410000 */
[----:B------:R-:W5:Y:S01]  /*65d0*/  MUFU.EX2 R163, R163 ;  /* 0x000000a300a37308 */ /* 0x000f620000000800 */
[----:B------:R-:W-:Y:S01]  /*65e0*/  FMUL.FTZ R37, R2, R37 ;  /* 0x0000002502257220 */ /* 0x000fe20000410000 */
[C---:B------:R-:W-:Y:S01]  /*65f0*/  FMUL.FTZ R38, R0.reuse, R38 ;  /* 0x0000002600267220 */ /* 0x040fe20000410000 */
[----:B------:R-:W-:Y:S07]  /*6600*/  FMUL.FTZ R39, R0, R39 ;  /* 0x0000002700277220 */ /* 0x000fee0000410000 */
[----:B------:R-:W-:Y:S01]  /*6610*/  MUFU.EX2 R165, R165 ;  /* 0x000000a500a57308 */ /* 0x000fe20000000800 */
[C---:B------:R-:W-:Y:S01]  /*6620*/  FMUL.FTZ R40, R2.reuse, R40 ;  /* 0x0000002802287220 */ /* 0x040fe20000410000 */
[----:B--2---:R-:W-:Y:S01]  /*6630*/  F2FP.F16.F32.PACK_AB R129, R135, R167 ;  /* 0x000000a78781723e */ /* 0x004fe200000000ff */
[----:B------:R-:W-:Y:S07]  /*6640*/  FMUL.FTZ R41, R2, R41 ;  /* 0x0000002902297220 */ /* 0x000fee0000410000 */
[----:B------:R-:W2:Y:S01]  /*6650*/  MUFU.EX2 R164, R164 ;  /* 0x000000a400a47308 */ /* 0x000ea20000000800 */
[C---:B------:R-:W-:Y:S01]  /*6660*/  FMUL.FTZ R42, R0.reuse, R42 ;  /* 0x0000002a002a7220 */ /* 0x040fe20000410000 */
[----:B------:R-:W-:Y:S01]  /*6670*/  FMUL.FTZ R43, R0, R43 ;  /* 0x0000002b002b7220 */ /* 0x000fe20000410000 */
[----:B------:R-:W-:Y:S01]  /*6680*/  LDSM.16.MT88.4 R148, [R133+0x2800] ;  /* 0x002800008594783b */ /* 0x000fe20000004200 */
[C---:B------:R-:W-:Y:S01]  /*6690*/  FMUL.FTZ R12, R2.reuse, R120 ;  /* 0x00000078020c7220 */ /* 0x040fe20000410000 */
[----:B------:R-:W-:Y:S01]  /*66a0*/  FMUL.FTZ R13, R2, R121 ;  /* 0x00000079020d7220 */ /* 0x000fe20000410000 */
[----:B-----5:R-:W-:Y:S01]  /*66b0*/  F2FP.F16.F32.PACK_AB R130, R163, R160 ;  /* 0x000000a0a382723e */ /* 0x020fe200000000ff */
[C---:B------:R-:W-:Y:S01]  /*66c0*/  FMUL.FTZ R14, R0.reuse, R122 ;  /* 0x0000007a000e7220 */ /* 0x040fe20000410000 */
[----:B------:R-:W-:Y:S01]  /*66d0*/  FMUL.FTZ R15, R0, R123 ;  /* 0x0000007b000f7220 */ /* 0x000fe20000410000 */
[C---:B------:R-:W-:Y:S01]  /*66e0*/  FMUL.FTZ R44, R2.reuse, R44 ;  /* 0x0000002c022c7220 */ /* 0x040fe20000410000 */
[----:B------:R-:W-:Y:S01]  /*66f0*/  FMUL.FTZ R45, R2, R45 ;  /* 0x0000002d022d7220 */ /* 0x000fe20000410000 */
[----:B------:R-:W-:Y:S01]  /*6700*/  LDSM.16.MT88.4 R120, [R181+0x12800] ;  /* 0x01280000b578783b */ /* 0x000fe20000004200 */
[C---:B------:R-:W-:Y:S01]  /*6710*/  FMUL.FTZ R46, R0.reuse, R46 ;  /* 0x0000002e002e7220 */ /* 0x040fe20000410000 */
[----:B------:R-:W-:Y:S01]  /*6720*/  FMUL.FTZ R47, R0, R47 ;  /* 0x0000002f002f7220 */ /* 0x000fe20000410000 */
[----:B--2---:R-:W-:Y:S01]  /*6730*/  F2FP.F16.F32.PACK_AB R131, R164, R165 ;  /* 0x000000a5a483723e */ /* 0x004fe200000000ff */
[C---:B------:R-:W-:Y:S01]  /*6740*/  FMUL.FTZ R48, R2.reuse, R48 ;  /* 0x0000003002307220 */ /* 0x040fe20000410000 */
[----:B------:R-:W-:Y:S01]  /*6750*/  FMUL.FTZ R49, R2, R49 ;  /* 0x0000003102317220 */ /* 0x000fe20000410000 */
[C---:B------:R-:W-:Y:S01]  /*6760*/  FMUL.FTZ R50, R0.reuse, R50 ;  /* 0x0000003200327220 */ /* 0x040fe20000410000 */
[----:B------:R-:W-:Y:S01]  /*6770*/  FMUL.FTZ R51, R0, R51 ;  /* 0x0000003300337220 */ /* 0x000fe20000410000 */
[----:B------:R-:W-:Y:S01]  /*6780*/  LDSM.16.MT88.4 R152, [R134+0x2800] ;  /* 0x002800008698783b */ /* 0x000fe20000004200 */
[C---:B------:R-:W-:Y:S01]  /*6790*/  FMUL.FTZ R52, R2.reuse, R52 ;  /* 0x0000003402347220 */ /* 0x040fe20000410000 */
[C---:B-1----:R-:W-:Y:S01]  /*67a0*/  HMMA.16816.F32 R4, R128.reuse, R136, R4 ;  /* 0x000000888004723c */ /* 0x042fe20000001804 */
[----:B------:R-:W-:Y:S04]  /*67b0*/  MUFU.EX2 R169, R169 ;  /* 0x000000a900a97308 */ /* 0x000fe80000000800 */
[----:B------:R-:W-:Y:S01]  /*67c0*/  FMUL.FTZ R53, R2, R53 ;  /* 0x0000003502357220 */ /* 0x000fe20000410000 */
[C---:B------:R-:W-:Y:S01]  /*67d0*/  FMUL.FTZ R54, R0.reuse, R54 ;  /* 0x0000003600367220 */ /* 0x040fe20000410000 */
[----:B------:R-:W-:Y:S01]  /*67e0*/  FMUL.FTZ R55, R0, R55 ;  /* 0x0000003700377220 */ /* 0x000fe20000410000 */
[C---:B------:R-:W-:Y:S01]  /*67f0*/  HMMA.16816.F32 R8, R128.reuse, R138, R8 ;  /* 0x0000008a8008723c */ /* 0x040fe20000001808 */
[----:B------:R-:W1:Y:S02]  /*6800*/  LDSM.16.MT88.4 R136, [R182+0x14000] ;  /* 0x01400000b688783b */ /* 0x000e640000004200 */
[----:B------:R-:W2:Y:S01]  /*6810*/  MUFU.EX2 R170, R170 ;  /* 0x000000aa00aa7308 */ /* 0x000ea20000000800 */
[C---:B------:R-:W-:Y:S01]  /*6820*/  FMUL.FTZ R56, R2.reuse, R56 ;  /* 0x0000003802387220 */ /* 0x040fe20000410000 */
[----:B------:R-:W-:Y:S01]  /*6830*/  FMUL.FTZ R57, R2, R57 ;  /* 0x0000003902397220 */ /* 0x000fe20000410000 */
[C---:B------:R-:W-:Y:S01]  /*6840*/  FMUL.FTZ R58, R0.reuse, R58 ;  /* 0x0000003a003a7220 */ /* 0x040fe20000410000 */
[----:B------:R-:W-:Y:S01]  /*6850*/  FMUL.FTZ R59, R0, R59 ;  /* 0x0000003b003b7220 */ /* 0x000fe20000410000 */
[C---:B------:R-:W-:Y:S01]  /*6860*/  FMUL.FTZ R60, R2.reuse, R60 ;  /* 0x0000003c023c7220 */ /* 0x040fe20000410000 */
[C---:B------:R-:W-:Y:S04]  /*6870*/  HMMA.16816.F32 R36, R128.reuse, R140, R36 ;  /* 0x0000008c8024723c */ /* 0x040fe80000001824 */
[----:B------:R-:W-:Y:S01]  /*6880*/  MUFU.EX2 R172, R172 ;  /* 0x000000ac00ac7308 */ /* 0x000fe20000000800 */
[----:B------:R-:W-:Y:S01]  /*6890*/  FMUL.FTZ R61, R2, R61 ;  /* 0x0000003d023d7220 */ /* 0x000fe20000410000 */
[C---:B------:R-:W-:Y:S01]  /*68a0*/  FMUL.FTZ R62, R0.reuse, R62 ;  /* 0x0000003e003e7220 */ /* 0x040fe20000410000 */
[----:B------:R-:W-:Y:S01]  /*68b0*/  FMUL.FTZ R63, R0, R63 ;  /* 0x0000003f003f7220 */ /* 0x000fe20000410000 */
[C---:B------:R-:W-:Y:S01]  /*68c0*/  FMUL.FTZ R64, R2.reuse, R64 ;  /* 0x0000004002407220 */ /* 0x040fe20000410000 */
[----:B------:R-:W-:Y:S01]  /*68d0*/  FMUL.FTZ R65, R2, R65 ;  /* 0x0000004102417220 */ /* 0x000fe20000410000 */
[C---:B------:R-:W-:Y:S01]  /*68e0*/  HMMA.16816.F32 R40, R128.reuse, R142, R40 ;  /* 0x0000008e8028723c */ /* 0x040fe20000001828 */
[----:B------:R-:W5:Y:S03]  /*68f0*/  LDSM.16.MT88.4 R140, [R181+0x14000] ;  /* 0x01400000b58c783b */ /* 0x000f660000004200 */
[----:B------:R-:W2:Y:S01]  /*6900*/  MUFU.EX2 R171, R171 ;  /* 0x000000ab00ab7308 */ /* 0x000ea20000000800 */
[C---:B------:R-:W-:Y:S01]  /*6910*/  FMUL.FTZ R66, R0.reuse, R66 ;  /* 0x0000004200427220 */ /* 0x040fe20000410000 */
[----:B------:R-:W-:Y:S01]  /*6920*/  FMUL.FTZ R67, R0, R67 ;  /* 0x0000004300437220 */ /* 0x000fe20000410000 */
[C---:B------:R-:W-:Y:S01]  /*6930*/  FMUL.FTZ R68, R2.reuse, R68 ;  /* 0x0000004402447220 */ /* 0x040fe20000410000 */
[----:B------:R-:W-:Y:S01]  /*6940*/  FMUL.FTZ R69, R2, R69 ;  /* 0x0000004502457220 */ /* 0x000fe20000410000 */
[C---:B------:R-:W-:Y:S01]  /*6950*/  FMUL.FTZ R70, R0.reuse, R70 ;  /* 0x0000004600467220 */ /* 0x040fe20000410000 */
[C---:B----4-:R-:W-:Y:S04]  /*6960*/  HMMA.16816.F32 R44, R128.reuse, R144, R44 ;  /* 0x00000090802c723c */ /* 0x050fe8000000182c */
[----:B------:R-:W-:Y:S01]  /*6970*/  MUFU.EX2 R189, R189 ;  /* 0x000000bd00bd7308 */ /* 0x000fe20000000800 */
[----:B------:R-:W-:Y:S01]  /*6980*/  FMUL.FTZ R71, R0, R71 ;  /* 0x0000004700477220 */ /* 0x000fe20000410000 */
[C---:B------:R-:W-:Y:S01]  /*6990*/  FMUL.FTZ R72, R2.reuse, R72 ;  /* 0x0000004802487220 */ /* 0x040fe20000410000 */
[----:B------:R-:W-:Y:S01]  /*69a0*/  FMUL.FTZ R73, R2, R73 ;  /* 0x0000004902497220 */ /* 0x000fe20000410000 */
[C---:B------:R-:W-:Y:S01]  /*69b0*/  FMUL.FTZ R74, R0.reuse, R74 ;  /* 0x0000004a004a7220 */ /* 0x040fe20000410000 */
[----:B------:R-:W-:Y:S01]  /*69c0*/  FMUL.FTZ R75, R0, R75 ;  /* 0x0000004b004b7220 */ /* 0x000fe20000410000 */
[C---:B------:R-:W-:Y:S01]  /*69d0*/  HMMA.16816.F32 R48, R128.reuse, R146, R48 ;  /* 0x000000928030723c */ /* 0x040fe20000001830 */
[----:B------:R-:W-:Y:S03]  /*69e0*/  LDSM.16.MT88.4 R144, [R181+0x14800] ;  /* 0x01480000b590783b */ /* 0x000fe60000004200 */
[----:B------:R-:W-:Y:S01]  /*69f0*/  MUFU.EX2 R190, R190 ;  /* 0x000000be00be7308 */ /* 0x000fe20000000800 */
[C---:B------:R-:W-:Y:S01]  /*6a00*/  FMUL.FTZ R76, R2.reuse, R76 ;  /* 0x0000004c024c7220 */ /* 0x040fe20000410000 */
[----:B------:R-:W-:Y:S01]  /*6a10*/  FMUL.FTZ R77, R2, R77 ;  /* 0x0000004d024d7220 */ /* 0x000fe20000410000 */
[C---:B------:R-:W-:Y:S01]  /*6a20*/  FMUL.FTZ R78, R0.reuse, R78 ;  /* 0x0000004e004e7220 */ /* 0x040fe20000410000 */
[----:B------:R-:W-:Y:S01]  /*6a30*/  FMUL.FTZ R79, R0, R79 ;  /* 0x0000004f004f7220 */ /* 0x000fe20000410000 */
[C---:B------:R-:W-:Y:S01]  /*6a40*/  FMUL.FTZ R80, R2.reuse, R80 ;  /* 0x0000005002507220 */ /* 0x040fe20000410000 */
[C---:B---3--:R-:W-:Y:S03]  /*6a50*/  HMMA.16816.F32 R52, R128.reuse, R124, R52 ;  /* 0x0000007c8034723c */ /* 0x048fe60000001834 */
[----:B------:R-:W-:Y:S01]  /*6a60*/  FMUL.FTZ R81, R2, R81 ;  /* 0x0000005102517220 */ /* 0x000fe20000410000 */
[C---:B------:R-:W-:Y:S01]  /*6a70*/  FMUL.FTZ R82, R0.reuse, R82 ;  /* 0x0000005200527220 */ /* 0x040fe20000410000 */
[----:B------:R-:W-:Y:S01]  /*6a80*/  FMUL.FTZ R83, R0, R83 ;  /* 0x0000005300537220 */ /* 0x000fe20000410000 */
[C---:B------:R-:W-:Y:S01]  /*6a90*/  FMUL.FTZ R84, R2.reuse, R84 ;  /* 0x0000005402547220 */ /* 0x040fe20000410000 */
[----:B------:R-:W-:Y:S01]  /*6aa0*/  FMUL.FTZ R85, R2, R85 ;  /* 0x0000005502557220 */ /* 0x000fe20000410000 */
[C---:B------:R-:W-:Y:S01]  /*6ab0*/  HMMA.16816.F32 R56, R128.reuse, R126, R56 ;  /* 0x0000007e8038723c */ /* 0x040fe20000001838 */
[----:B------:R-:W3:Y:S02]  /*6ac0*/  LDSM.16.MT88.4 R124, [R133+0x2000] ;  /* 0x00200000857c783b */ /* 0x000ee40000004200 */
[C---:B------:R-:W-:Y:S01]  /*6ad0*/  FMUL.FTZ R86, R0.reuse, R86 ;  /* 0x0000005600567220 */ /* 0x040fe20000410000 */
[----:B------:R-:W-:Y:S01]  /*6ae0*/  FMUL.FTZ R87, R0, R87 ;  /* 0x0000005700577220 */ /* 0x000fe20000410000 */
[C---:B------:R-:W-:Y:S01]  /*6af0*/  FMUL.FTZ R88, R2.reuse, R88 ;  /* 0x0000005802587220 */ /* 0x040fe20000410000 */
[----:B------:R-:W-:Y:S01]  /*6b00*/  FMUL.FTZ R89, R2, R89 ;  /* 0x0000005902597220 */ /* 0x000fe20000410000 */
[C---:B------:R-:W-:Y:S01]  /*6b10*/  FMUL.FTZ R90, R0.reuse, R90 ;  /* 0x0000005a005a7220 */ /* 0x040fe20000410000 */
[C---:B-1----:R-:W-:Y:S03]  /*6b20*/  HMMA.16816.F32 R60, R128.reuse, R136, R60 ;  /* 0x00000088803c723c */ /* 0x042fe6000000183c */
[----:B------:R-:W-:Y:S01]  /*6b30*/  FMUL.FTZ R91, R0, R91 ;  /* 0x0000005b005b7220 */ /* 0x000fe20000410000 */
[C---:B------:R-:W-:Y:S01]  /*6b40*/  FMUL.FTZ R92, R2.reuse, R92 ;  /* 0x0000005c025c7220 */ /* 0x040fe20000410000 */
[----:B------:R-:W-:Y:S01]  /*6b50*/  FMUL.FTZ R93, R2, R93 ;  /* 0x0000005d025d7220 */ /* 0x000fe20000410000 */
[C---:B------:R-:W-:Y:S01]  /*6b60*/  FMUL.FTZ R94, R0.reuse, R94 ;  /* 0x0000005e005e7220 */ /* 0x040fe20000410000 */
[----:B------:R-:W-:Y:S01]  /*6b70*/  FMUL.FTZ R95, R0, R95 ;  /* 0x0000005f005f7220 */ /* 0x000fe20000410000 */
[C---:B------:R-:W-:Y:S01]  /*6b80*/  HMMA.16816.F32 R64, R128.reuse, R138, R64 ;  /* 0x0000008a8040723c */ /* 0x040fe20000001840 */
[----:B------:R-:W1:Y:S02]  /*6b90*/  LDSM.16.MT88.4 R136, [R134+0x2000] ;  /* 0x002000008688783b */ /* 0x000e640000004200 */
[C---:B------:R-:W-:Y:S01]  /*6ba0*/  FMUL.FTZ R96, R2.reuse, R96 ;  /* 0x0000006002607220 */ /* 0x040fe20000410000 */
[----:B------:R-:W-:Y:S01]  /*6bb0*/  FMUL.FTZ R97, R2, R97 ;  /* 0x0000006102617220 */ /* 0x000fe20000410000 */
[C---:B------:R-:W-:Y:S01]  /*6bc0*/  FMUL.FTZ R98, R0.reuse, R98 ;  /* 0x0000006200627220 */ /* 0x040fe20000410000 */
[----:B------:R-:W-:Y:S01]  /*6bd0*/  FMUL.FTZ R99, R0, R99 ;  /* 0x0000006300637220 */ /* 0x000fe20000410000 */
[C---:B------:R-:W-:Y:S01]  /*6be0*/  FMUL.FTZ R100, R2.reuse, R100 ;  /* 0x0000006402647220 */ /* 0x040fe20000410000 */
[C---:B-----5:R-:W-:Y:S03]  /*6bf0*/  HMMA.16816.F32 R68, R128.reuse, R140, R68 ;  /* 0x0000008c8044723c */ /* 0x060fe60000001844 */
[----:B------:R-:W-:Y:S01]  /*6c00*/  FMUL.FTZ R101, R2, R101 ;  /* 0x0000006502657220 */ /* 0x000fe20000410000 */
[C---:B------:R-:W-:Y:S01]  /*6c10*/  FMUL.FTZ R102, R0.reuse, R102 ;  /* 0x0000006600667220 */ /* 0x040fe20000410000 */
[----:B------:R-:W-:Y:S01]  /*6c20*/  FMUL.FTZ R103, R0, R103 ;  /* 0x0000006700677220 */ /* 0x000fe20000410000 */
[C---:B------:R-:W-:Y:S01]  /*6c30*/  FMUL.FTZ R104, R2.reuse, R104 ;  /* 0x0000006802687220 */ /* 0x040fe20000410000 */
[----:B------:R-:W-:Y:S01]  /*6c40*/  FMUL.FTZ R105, R2, R105 ;  /* 0x0000006902697220 */ /* 0x000fe20000410000 */
[C---:B------:R-:W-:Y:S01]  /*6c50*/  HMMA.16816.F32 R72, R128.reuse, R142, R72 ;  /* 0x0000008e8048723c */ /* 0x040fe20000001848 */
[----:B------:R-:W4:Y:S02]  /*6c60*/  LDSM.16.MT88.4 R140, [R182+0x16000] ;  /* 0x01600000b68c783b */ /* 0x000f240000004200 */
[C---:B------:R-:W-:Y:S01]  /*6c70*/  FMUL.FTZ R106, R0.reuse, R106 ;  /* 0x0000006a006a7220 */ /* 0x040fe20000410000 */
[----:B------:R-:W-:Y:S01]  /*6c80*/  FMUL.FTZ R107, R0, R107 ;  /* 0x0000006b006b7220 */ /* 0x000fe20000410000 */
[C---:B------:R-:W-:Y:S01]  /*6c90*/  FMUL.FTZ R108, R2.reuse, R108 ;  /* 0x0000006c026c7220 */ /* 0x040fe20000410000 */
[----:B------:R-:W-:Y:S01]  /*6ca0*/  FMUL.FTZ R109, R2, R109 ;  /* 0x0000006d026d7220 */ /* 0x000fe20000410000 */
[C---:B------:R-:W-:Y:S01]  /*6cb0*/  FMUL.FTZ R110, R0.reuse, R110 ;  /* 0x0000006e006e7220 */ /* 0x040fe20000410000 */
[----:B------:R-:W-:Y:S01]  /*6cc0*/  FMUL.FTZ R111, R0, R111 ;  /* 0x0000006f006f7220 */ /* 0x000fe20000410000 */
[C---:B---3--:R-:W-:Y:S03]  /*6cd0*/  HMMA.16816.F32 R76, R128.reuse, R124, R76 ;  /* 0x0000007c804c723c */ /* 0x048fe6000000184c */
[C---:B------:R-:W-:Y:S01]  /*6ce0*/  FMUL.FTZ R112, R2.reuse, R112 ;  /* 0x0000007002707220 */ /* 0x040fe20000410000 */
[----:B------:R-:W-:Y:S01]  /*6cf0*/  FMUL.FTZ R113, R2, R113 ;  /* 0x0000007102717220 */ /* 0x000fe20000410000 */
[C---:B------:R-:W-:Y:S01]  /*6d00*/  FMUL.FTZ R114, R0.reuse, R114 ;  /* 0x0000007200727220 */ /* 0x040fe20000410000 */
[----:B------:R-:W-:Y:S01]  /*6d10*/  FMUL.FTZ R115, R0, R115 ;  /* 0x0000007300737220 */ /* 0x000fe20000410000 */
[--C-:B------:R-:W-:Y:S01]  /*6d20*/  FFMA.FTZ R173, R16, UR4, -R168.reuse ;  /* 0x0000000410ad7c23 */ /* 0x100fe200080108a8 */
[C---:B------:R-:W-:Y:S01]  /*6d30*/  HMMA.16816.F32 R80, R128.reuse, R126, R80 ;  /* 0x0000007e8050723c */ /* 0x040fe20000001850 */
[----:B------:R-:W3:Y:S02]  /*6d40*/  LDSM.16.MT88.4 R124, [R181+0x16000] ;  /* 0x01600000b57c783b */ /* 0x000ee40000004200 */
[----:B------:R-:W-:Y:S01]  /*6d50*/  FFMA.FTZ R174, R17, UR4, -R168 ;  /* 0x0000000411ae7c23 */ /* 0x000fe200080108a8 */
[--C-:B------:R-:W-:Y:S01]  /*6d60*/  FFMA.FTZ R188, R18, UR4, -R166.reuse ;  /* 0x0000000412bc7c23 */ /* 0x100fe200080108a6 */
[----:B------:R-:W-:Y:S01]  /*6d70*/  FFMA.FTZ R175, R19, UR4, -R166 ;  /* 0x0000000413af7c23 */ /* 0x000fe200080108a6 */
[----:B------:R-:W-:Y:S01]  /*6d80*/  MUFU.EX2 R173, R173 ;  /* 0x000000ad00ad7308 */ /* 0x000fe20000000800 */
[----:B------:R-:W-:Y:S01]  /*6d90*/  FMUL.FTZ R16, R2, R116 ;  /* 0x0000007402107220 */ /* 0x000fe20000410000 */
[C---:B-1----:R-:W-:Y:S08]  /*6da0*/  HMMA.16816.F32 R84, R128.reuse, R136, R84 ;  /* 0x000000888054723c */ /* 0x042ff00000001854 */
[----:B------:R-:W1:Y:S01]  /*6db0*/  MUFU.EX2 R174, R174 ;  /* 0x000000ae00ae7308 */ /* 0x000e620000000800 */
[----:B--2---:R-:W-:Y:S01]  /*6dc0*/  F2FP.F16.F32.PACK_AB R116, R170, R169 ;  /* 0x000000a9aa74723e */ /* 0x004fe200000000ff */
[----:B------:R-:W-:Y:S01]  /*6dd0*/  FMUL.FTZ R17, R2, R117 ;  /* 0x0000007502117220 */ /* 0x000fe20000410000 */
[----:B------:R-:W-:Y:S07]  /*6de0*/  F2FP.F16.F32.PACK_AB R117, R171, R172 ;  /* 0x000000acab75723e */ /* 0x000fee00000000ff */
[----:B------:R-:W-:Y:S01]  /*6df0*/  MUFU.EX2 R188, R188 ;  /* 0x000000bc00bc7308 */ /* 0x000fe20000000800 */
[C---:B------:R-:W-:Y:S01]  /*6e00*/  FMUL.FTZ R18, R0.reuse, R118 ;  /* 0x0000007600127220 */ /* 0x040fe20000410000 */
[C---:B------:R-:W-:Y:S01]  /*6e10*/  HMMA.16816.F32 R88, R128.reuse, R138, R88 ;  /* 0x0000008a8058723c */ /* 0x040fe20000001858 */
[----:B------:R-:W2:Y:S07]  /*6e20*/  LDSM.16.MT88.4 R136, [R133+0x4000] ;  /* 0x004000008588783b */ /* 0x000eae0000004200 */
[----:B------:R-:W5:Y:S01]  /*6e30*/  MUFU.EX2 R175, R175 ;  /* 0x000000af00af7308 */ /* 0x000f620000000800 */
[----:B------:R-:W-:Y:S01]  /*6e40*/  FMUL.FTZ R19, R0, R119 ;  /* 0x0000007700137220 */ /* 0x000fe20000410000 */
[----:B------:R-:W-:Y:S01]  /*6e50*/  FFMA.FTZ R161, R2, R211, R161 ;  /* 0x000000d302a17223 */ /* 0x000fe200000100a1 */
[----:B------:R-:W-:Y:S01]  /*6e60*/  ISETP.GT.AND P2, PT, R200, RZ, PT ;  /* 0x000000ffc800720c */ /* 0x000fe20003f44270 */
[----:B------:R-:W-:Y:S01]  /*6e70*/  FFMA.FTZ R167, R0, R209, R167 ;  /* 0x000000d100a77223 */ /* 0x000fe200000100a7 */
[C---:B----4-:R-:W-:Y:S03]  /*6e80*/  HMMA.16816.F32 R92, R128.reuse, R140, R92 ;  /* 0x0000008c805c723c */ /* 0x050fe6000000185c */
[----:B-1----:R-:W-:Y:S01]  /*6e90*/  F2FP.F16.F32.PACK_AB R118, R174, R173 ;  /* 0x000000adae76723e */ /* 0x002fe200000000ff */
[----:B------:R-:W-:Y:S01]  /*6ea0*/  FADD.FTZ R161, R162, R161 ;  /* 0x000000a1a2a17221 */ /* 0x000fe20000010000 */
[----:B------:R-:W-:Y:S03]  /*6eb0*/  FADD.FTZ R0, R135, R167 ;  /* 0x000000a787007221 */ /* 0x000fe60000010000 */
[C---:B------:R-:W-:Y:S01]  /*6ec0*/  HMMA.16816.F32 R96, R128.reuse, R142, R96 ;  /* 0x0000008e8060723c */ /* 0x040fe20000001860 */
[----:B------:R-:W1:Y:S02]  /*6ed0*/  LDSM.16.MT88.4 R140, [R134+0x4000] ;  /* 0x00400000868c783b */ /* 0x000e640000004200 */
[----:B-----5:R-:W-:Y:S01]  /*6ee0*/  F2FP.F16.F32.PACK_AB R119, R175, R188 ;  /* 0x000000bcaf77723e */ /* 0x020fe200000000ff */
[----:B------:R-:W-:Y:S01]  /*6ef0*/  FADD.FTZ R160, R160, R161 ;  /* 0x000000a1a0a07221 */ /* 0x000fe20000010000 */
[----:B------:R-:W-:Y:S03]  /*6f00*/  FADD.FTZ R165, R165, R0 ;  /* 0x00000000a5a57221 */ /* 0x000fe60000010000 */
[----:B------:R-:W-:Y:S01]  /*6f10*/  FADD.FTZ R0, R163, R160 ;  /* 0x000000a0a3007221 */ /* 0x000fe20000010000 */
[C---:B---3--:R-:W-:Y:S03]  /*6f20*/  HMMA.16816.F32 R100, R128.reuse, R124, R100 ;  /* 0x0000007c8064723c */ /* 0x048fe60000001864 */
[----:B------:R-:W-:Y:S01]  /*6f30*/  FADD.FTZ R165, R164, R165 ;  /* 0x000000a5a4a57221 */ /* 0x000fe20000010000 */
[----:B------:R-:W-:Y:S03]  /*6f40*/  FADD.FTZ R169, R169, R0 ;  /* 0x00000000a9a97221 */ /* 0x000fe60000010000 */
[----:B------:R-:W-:Y:S01]  /*6f50*/  FADD.FTZ R172, R172, R165 ;  /* 0x000000a5acac7221 */ /* 0x000fe20000010000 */
[C---:B------:R-:W-:Y:S01]  /*6f60*/  HMMA.16816.F32 R104, R128.reuse, R126, R104 ;  /* 0x0000007e8068723c */ /* 0x040fe20000001868 */
[----:B------:R-:W3:Y:S02]  /*6f70*/  LDSM.16.MT88.4 R124, [R182+0x12800] ;  /* 0x01280000b67c783b */ /* 0x000ee40000004200 */
[----:B------:R-:W-:Y:S01]  /*6f80*/  FADD.FTZ R170, R170, R169 ;  /* 0x000000a9aaaa7221 */ /* 0x000fe20000010000 */
[----:B------:R-:W-:Y:S04]  /*6f90*/  FADD.FTZ R171, R171, R172 ;  /* 0x000000acabab7221 */ /* 0x000fe80000010000 */
[C---:B--2---:R-:W-:Y:S03]  /*6fa0*/  HMMA.16816.F32 R108, R128.reuse, R136, R108 ;  /* 0x00000088806c723c */ /* 0x044fe6000000186c */
[----:B------:R-:W-:Y:S04]  /*6fb0*/  FADD.FTZ R188, R188, R171 ;  /* 0x000000abbcbc7221 */ /* 0x000fe80000010000 */
[----:B------:R-:W-:Y:S01]  /*6fc0*/  FADD.FTZ R188, R175, R188 ;  /* 0x000000bcafbc7221 */ /* 0x000fe20000010000 */
[C---:B------:R-:W-:Y:S01]  /*6fd0*/  HMMA.16816.F32 R112, R128.reuse, R138, R112 ;  /* 0x0000008a8070723c */ /* 0x040fe20000001870 */
[----:B------:R-:W2:Y:S07]  /*6fe0*/  LDSM.16.MT88.4 R136, [R133+0x800] ;  /* 0x000800008588783b */ /* 0x000eae0000004200 */
[C---:B-1----:R-:W-:Y:S08]  /*6ff0*/  HMMA.16816.F32 R12, R128.reuse, R140, R12 ;  /* 0x0000008c800c723c */ /* 0x042ff0000000180c */
[----:B------:R-:W-:Y:S01]  /*7000*/  HMMA.16816.F32 R16, R128, R142, R16 ;  /* 0x0000008e8010723c */ /* 0x000fe20000001810 */
[----:B------:R-:W1:Y:S07]  /*7010*/  LDSM.16.MT88.4 R128, [R134+0x800] ;  /* 0x000800008680783b */ /* 0x000e6e0000004200 */
[C---:B---3--:R-:W-:Y:S01]  /*7020*/  HMMA.16816.F32 R4, R116.reuse, R124, R4 ;  /* 0x0000007c7404723c */ /* 0x048fe20000001804 */
[----:B------:R-:W3:Y:S07]  /*7030*/  LDSM.16.MT88.4 R140, [R182+0x14800] ;  /* 0x01480000b68c783b */ /* 0x000eee0000004200 */
[C---:B------:R-:W-:Y:S01]  /*7040*/  HMMA.16816.F32 R8, R116.reuse, R126, R8 ;  /* 0x0000007e7408723c */ /* 0x040fe20000001808 */
[----:B------:R-:W4:Y:S07]  /*7050*/  LDSM.16.MT88.4 R124, [R181+0x16800] ;  /* 0x01680000b57c783b */ /* 0x000f2e0000004200 */
[C---:B------:R-:W-:Y:S08]  /*7060*/  HMMA.16816.F32 R36, R116.reuse, R120, R36 ;  /* 0x000000787424723c */ /* 0x040ff00000001824 */
[C---:B------:R-:W-:Y:S01]  /*7070*/  HMMA.16816.F32 R40, R116.reuse, R122, R40 ;  /* 0x0000007a7428723c */ /* 0x040fe20000001828 */
[----:B------:R-:W5:Y:S07]  /*7080*/  LDSM.16.MT88.4 R120, [R133+0x4800] ;  /* 0x004800008578783b */ /* 0x000f6e0000004200 */
[C---:B--2---:R-:W-:Y:S08]  /*7090*/  HMMA.16816.F32 R44, R116.reuse, R136, R44 ;  /* 0x00000088742c723c */ /* 0x044ff0000000182c */
[C---:B------:R-:W-:Y:S01]  /*70a0*/  HMMA.16816.F32 R48, R116.reuse, R138, R48 ;  /* 0x0000008a7430723c */ /* 0x040fe20000001830 */
[----:B------:R-:W-:Y:S07]  /*70b0*/  LDSM.16.MT88.4 R136, [R181+0x15000] ;  /* 0x01500000b588783b */ /* 0x000fee0000004200 */
[C---:B-1----:R-:W-:Y:S08]  /*70c0*/  HMMA.16816.F32 R52, R116.reuse, R128, R52 ;  /* 0x000000807434723c */ /* 0x042ff00000001834 */
[C---:B------:R-:W-:Y:S01]  /*70d0*/  HMMA.16816.F32 R56, R116.reuse, R130, R56 ;  /* 0x000000827438723c */ /* 0x040fe20000001838 */
[----:B------:R-:W1:Y:S07]  /*70e0*/  LDSM.16.MT88.4 R128, [R134+0x4800] ;  /* 0x004800008680783b */ /* 0x000e6e0000004200 */
[C---:B---3--:R-:W-:Y:S08]  /*70f0*/  HMMA.16816.F32 R60, R116.reuse, R140, R60 ;  /* 0x0000008c743c723c */ /* 0x048ff0000000183c */
        /* <DEDUP_REMOVED lines=8> */
[C---:B------:R-:W-:Y:S03]  /*7180*/  HMMA.16816.F32 R84, R116.reuse, R152, R84 ;  /* 0x000000987454723c */ /* 0x040fe60000001854 */
[--C-:B------:R-:W-:Y:S01]  /*7190*/  FFMA.FTZ R152, R20, UR4, -R168.reuse ;  /* 0x0000000414987c23 */ /* 0x100fe200080108a8 */
[--C-:B------:R-:W-:Y:S04]  /*71a0*/  FFMA.FTZ R153, R21, UR4, -R168.reuse ;  /* 0x0000000415997c23 */ /* 0x100fe800080108a8 */
[C---:B------:R-:W-:Y:S01]  /*71b0*/  HMMA.16816.F32 R88, R116.reuse, R154, R88 ;  /* 0x0000009a7458723c */ /* 0x040fe20000001858 */
[----:B------:R-:W-:Y:S02]  /*71c0*/  MUFU.EX2 R152, R152 ;  /* 0x0000009800987308 */ /* 0x000fe40000000800 */
[----:B------:R-:W-:Y:S01]  /*71d0*/  FFMA.FTZ R155, R24, UR4, -R168 ;  /* 0x00000004189b7c23 */ /* 0x000fe200080108a8 */
[----:B------:R-:W-:Y:S07]  /*71e0*/  FFMA.FTZ R154, R23, UR4, -R166 ;  /* 0x00000004179a7c23 */ /* 0x000fee00080108a6 */
[----:B------:R-:W2:Y:S01]  /*71f0*/  MUFU.EX2 R153, R153 ;  /* 0x0000009900997308 */ /* 0x000ea20000000800 */
[C---:B------:R-:W-:Y:S09]  /*7200*/  HMMA.16816.F32 R92, R116.reuse, R156, R92 ;  /* 0x0000009c745c723c */ /* 0x040ff2000000185c */
[----:B------:R-:W-:Y:S01]  /*7210*/  MUFU.EX2 R155, R155 ;  /* 0x0000009b009b7308 */ /* 0x000fe20000000800 */
[----:B------:R-:W-:Y:S01]  /*7220*/  FFMA.FTZ R156, R25, UR4, -R168 ;  /* 0x00000004199c7c23 */ /* 0x000fe200080108a8 */
[--C-:B------:R-:W-:Y:S08]  /*7230*/  FFMA.FTZ R157, R22, UR4, -R166.reuse ;  /* 0x00000004169d7c23 */ /* 0x100ff000080108a6 */
[----:B------:R-:W-:Y:S01]  /*7240*/  MUFU.EX2 R154, R154 ;  /* 0x0000009a009a7308 */ /* 0x000fe20000000800 */
[C---:B------:R-:W-:Y:S09]  /*7250*/  HMMA.16816.F32 R96, R116.reuse, R158, R96 ;  /* 0x0000009e7460723c */ /* 0x040ff20000001860 */
[----:B------:R-:W3:Y:S01]  /*7260*/  MUFU.EX2 R156, R156 ;  /* 0x0000009c009c7308 */ /* 0x000ee20000000800 */
[--C-:B------:R-:W-:Y:S01]  /*7270*/  FFMA.FTZ R158, R26, UR4, -R166.reuse ;  /* 0x000000041a9e7c23 */ /* 0x100fe200080108a6 */
[----:B------:R-:W-:Y:S01]  /*7280*/  FFMA.FTZ R159, R27, UR4, -R166 ;  /* 0x000000041b9f7c23 */ /* 0x000fe200080108a6 */
[----:B--2---:R-:W-:Y:S01]  /*7290*/  F2FP.F16.F32.PACK_AB R20, R153, R152 ;  /* 0x000000989914723e */ /* 0x004fe200000000ff */
[----:B------:R-:W-:Y:S06]  /*72a0*/  LDSM.16.MT88.4 R24, [R181+0x13000] ;  /* 0x01300000b518783b */ /* 0x000fec0000004200 */
[----:B------:R-:W2:Y:S01]  /*72b0*/  MUFU.EX2 R157, R157 ;  /* 0x0000009d009d7308 */ /* 0x000ea20000000800 */
[C---:B----4-:R-:W-:Y:S09]  /*72c0*/  HMMA.16816.F32 R100, R116.reuse, R124, R100 ;  /* 0x0000007c7464723c */ /* 0x050ff20000001864 */
[----:B------:R-:W-:Y:S01]  /*72d0*/  MUFU.EX2 R158, R158 ;  /* 0x0000009e009e7308 */ /* 0x000fe20000000800 */
[----:B---3--:R-:W-:Y:S01]  /*72e0*/  F2FP.F16.F32.PACK_AB R22, R156, R155 ;  /* 0x0000009b9c16723e */ /* 0x008fe200000000ff */
[C---:B------:R-:W-:Y:S01]  /*72f0*/  HMMA.16816.F32 R104, R116.reuse, R126, R104 ;  /* 0x0000007e7468723c */ /* 0x040fe20000001868 */
[----:B------:R-:W3:Y:S07]  /*7300*/  LDSM.16.MT88.4 R124, [R182+0x13000] ;  /* 0x01300000b67c783b */ /* 0x000eee0000004200 */
[----:B------:R-:W4:Y:S01]  /*7310*/  MUFU.EX2 R159, R159 ;  /* 0x0000009f009f7308 */ /* 0x000f220000000800 */
[C---:B--2---:R-:W-:Y:S01]  /*7320*/  F2FP.F16.F32.PACK_AB R21, R154.reuse, R157 ;  /* 0x0000009d9a15723e */ /* 0x044fe200000000ff */
[----:B------:R-:W-:Y:S01]  /*7330*/  FADD.FTZ R157, R157, R188 ;  /* 0x000000bc9d9d7221 */ /* 0x000fe20000010000 */
[C---:B-----5:R-:W-:Y:S03]  /*7340*/  HMMA.16816.F32 R108, R116.reuse, R120, R108 ;  /* 0x00000078746c723c */ /* 0x060fe6000000186c */
[----:B------:R-:W-:Y:S05]  /*7350*/  FADD.FTZ R157, R154, R157 ;  /* 0x0000009d9a9d7221 */ /* 0x000fea0000010000 */
[C---:B------:R-:W-:Y:S01]  /*7360*/  HMMA.16816.F32 R112, R116.reuse, R122, R112 ;  /* 0x0000007a7470723c */ /* 0x040fe20000001870 */
[----:B------:R-:W2:Y:S02]  /*7370*/  LDSM.16.MT88.4 R120, [R133+0x1000] ;  /* 0x001000008578783b */ /* 0x000ea40000004200 */
[C---:B----4-:R-:W-:Y:S01]  /*7380*/  F2FP.F16.F32.PACK_AB R23, R159.reuse, R158 ;  /* 0x0000009e9f17723e */ /* 0x050fe200000000ff */
[----:B------:R-:W-:Y:S04]  /*7390*/  FADD.FTZ R158, R158, R157 ;  /* 0x0000009d9e9e7221 */ /* 0x000fe80000010000 */
[C---:B-1----:R-:W-:Y:S03]  /*73a0*/  HMMA.16816.F32 R12, R116.reuse, R128, R12 ;  /* 0x00000080740c723c */ /* 0x042fe6000000180c */
[----:B------:R-:W-:Y:S05]  /*73b0*/  FADD.FTZ R158, R159, R158 ;  /* 0x0000009e9f9e7221 */ /* 0x000fea0000010000 */
        /* <DEDUP_REMOVED lines=16> */
[C---:B------:R-:W-:Y:S08]  /*74c0*/  HMMA.16816.F32 R64, R20.reuse, R130, R64 ;  /* 0x000000821440723c */ /* 0x040ff00000001840 */
        /* <DEDUP_REMOVED lines=11> */
[--C-:B------:R-:W-:Y:S01]  /*7580*/  FFMA.FTZ R149, R29, UR4, -R168.reuse ;  /* 0x000000041d957c23 */ /* 0x100fe200080108a8 */
[----:B------:R-:W-:Y:S03]  /*7590*/  FFMA.FTZ R168, R33, UR4, -R168 ;  /* 0x0000000421a87c23 */ /* 0x000fe600080108a8 */
[C---:B------:R-:W-:Y:S01]  /*75a0*/  HMMA.16816.F32 R96, R20.reuse, R150, R96 ;  /* 0x000000961460723c */ /* 0x040fe20000001860 */
[----:B------:R-:W-:Y:S02]  /*75b0*/  MUFU.EX2 R148, R148 ;  /* 0x0000009400947308 */ /* 0x000fe40000000800 */
[--C-:B------:R-:W-:Y:S01]  /*75c0*/  FFMA.FTZ R151, R30, UR4, -R166.reuse ;  /* 0x000000041e977c23 */ /* 0x100fe200080108a6 */
[--C-:B------:R-:W-:Y:S01]  /*75d0*/  FFMA.FTZ R150, R31, UR4, -R166.reuse ;  /* 0x000000041f967c23 */ /* 0x100fe200080108a6 */
[----:B------:R-:W-:Y:S01]  /*75e0*/  FFMA.FTZ R166, R35, UR4, -R166 ;  /* 0x0000000423a67c23 */ /* 0x000fe200080108a6 */
[----:B------:R-:W-:Y:S05]  /*75f0*/  LDSM.16.MT88.4 R28, [R181+0x13800] ;  /* 0x01380000b51c783b */ /* 0x000fea0000004200 */
[----:B------:R-:W2:Y:S01]  /*7600*/  MUFU.EX2 R149, R149 ;  /* 0x0000009500957308 */ /* 0x000ea20000000800 */
[C---:B----4-:R-:W-:Y:S09]  /*7610*/  HMMA.16816.F32 R100, R20.reuse, R124, R100 ;  /* 0x0000007c1464723c */ /* 0x050ff20000001864 */
[----:B------:R-:W-:Y:S01]  /*7620*/  MUFU.EX2 R151, R151 ;  /* 0x0000009700977308 */ /* 0x000fe20000000800 */
[----:B------:R-:W-:Y:S09]  /*7630*/  LDSM.16.MT88.4 R32, [R181+0x15800] ;  /* 0x01580000b520783b */ /* 0x000ff20000004200 */
[----:B------:R-:W3:Y:S01]  /*7640*/  MUFU.EX2 R150, R150 ;  /* 0x0000009600967308 */ /* 0x000ee20000000800 */
[C---:B------:R-:W-:Y:S09]  /*7650*/  HMMA.16816.F32 R104, R20.reuse, R126, R104 ;  /* 0x0000007e1468723c */ /* 0x040ff20000001868 */
[----:B------:R-:W4:Y:S01]  /*7660*/  MUFU.EX2 R168, R168 ;  /* 0x000000a800a87308 */ /* 0x000f220000000800 */
[----:B------:R-:W4:Y:S09]  /*7670*/  LDSM.16.MT88.4 R124, [R182+0x13800] ;  /* 0x01380000b67c783b */ /* 0x000f320000004200 */
[----:B------:R-:W4:Y:S01]  /*7680*/  MUFU.EX2 R191, R166 ;  /* 0x000000a600bf7308 */ /* 0x000f220000000800 */
[C---:B-----5:R-:W-:Y:S08]  /*7690*/  HMMA.16816.F32 R108, R20.reuse, R24, R108 ;  /* 0x00000018146c723c */ /* 0x060ff0000000186c */
[C---:B------:R-:W-:Y:S01]  /*76a0*/  HMMA.16816.F32 R112, R20.reuse, R26, R112 ;  /* 0x0000001a1470723c */ /* 0x040fe20000001870 */
[----:B------:R-:W5:Y:S07]  /*76b0*/  LDSM.16.MT88.4 R24, [R182+0x15800] ;  /* 0x01580000b618783b */ /* 0x000f6e0000004200 */
[C---:B-1----:R-:W-:Y:S03]  /*76c0*/  HMMA.16816.F32 R12, R20.reuse, R116, R12 ;  /* 0x00000074140c723c */ /* 0x042fe6000000180c */
[----:B--2---:R-:W-:Y:S02]  /*76d0*/  F2FP.F16.F32.PACK_AB R116, R149, R148 ;  /* 0x000000949574723e */ /* 0x004fe400000000ff */
[----:B---3--:R-:W-:Y:S01]  /*76e0*/  F2FP.F16.F32.PACK_AB R117, R150, R151 ;  /* 0x000000979675723e */ /* 0x008fe200000000ff */
[----:B------:R-:W-:Y:S02]  /*76f0*/  FADD.FTZ R151, R151, R158 ;  /* 0x0000009e97977221 */ /* 0x000fe40000010000 */
[----:B------:R-:W-:Y:S01]  /*7700*/  HMMA.16816.F32 R16, R20, R118, R16 ;  /* 0x000000761410723c */ /* 0x000fe20000001810 */
[----:B------:R-:W1:Y:S02]  /*7710*/  LDSM.16.MT88.4 R20, [R182+0x17800] ;  /* 0x01780000b614783b */ /* 0x000e640000004200 */
[----:B----4-:R-:W-:Y:S01]  /*7720*/  F2FP.F16.F32.PACK_AB R118, R168, R189 ;  /* 0x000000bda876723e */ /* 0x010fe200000000ff */
[----:B------:R-:W-:Y:S01]  /*7730*/  FADD.FTZ R151, R150, R151 ;  /* 0x0000009796977221 */ /* 0x000fe20000010000 */
[C---:B------:R-:W-:Y:S03]  /*7740*/  F2FP.F16.F32.PACK_AB R119, R191.reuse, R190 ;  /* 0x000000bebf77723e */ /* 0x040fe600000000ff */
[----:B------:R-:W-:Y:S04]  /*7750*/  FADD.FTZ R190, R190, R151 ;  /* 0x00000097bebe7221 */ /* 0x000fe80000010000 */
[----:B------:R-:W-:Y:S01]  /*7760*/  FADD.FTZ R209, R191, R190 ;  /* 0x000000bebfd17221 */ /* 0x000fe20000010000 */
[C---:B------:R-:W-:Y:S01]  /*7770*/  HMMA.16816.F32 R128, R116.reuse, R124, R4 ;  /* 0x0000007c7480723c */ /* 0x040fe20000001804 */
[----:B------:R-:W2:Y:S07]  /*7780*/  LDSM.16.MT88.4 R4, [R181+0x17800] ;  /* 0x01780000b504783b */ /* 0x000eae0000004200 */
[C---:B------:R-:W-:Y:S01]  /*7790*/  HMMA.16816.F32 R124, R116.reuse, R126, R8 ;  /* 0x0000007e747c723c */ /* 0x040fe20000001808 */
[----:B------:R3:W4:Y:S07]  /*77a0*/  LDSM.16.MT88.4 R8, [R133+0x5800] ;  /* 0x005800008508783b */ /* 0x00072e0000004200 */
[C---:B------:R-:W-:Y:S08]  /*77b0*/  HMMA.16816.F32 R36, R116.reuse, R28, R36 ;  /* 0x0000001c7424723c */ /* 0x040ff00000001824 */
[C---:B------:R-:W-:Y:S08]  /*77c0*/  HMMA.16816.F32 R40, R116.reuse, R30, R40 ;  /* 0x0000001e7428723c */ /* 0x040ff00000001828 */
[C---:B------:R-:W-:Y:S03]  /*77d0*/  HMMA.16816.F32 R44, R116.reuse, R120, R44 ;  /* 0x00000078742c723c */ /* 0x040fe6000000182c */
[----:B---3--:R-:W-:Y:S05]  /*77e0*/  MOV R133, R132 ;  /* 0x0000008400857202 */ /* 0x008fea0000000f00 */
[C---:B------:R-:W-:Y:S08]  /*77f0*/  HMMA.16816.F32 R48, R116.reuse, R122, R48 ;  /* 0x0000007a7430723c */ /* 0x040ff00000001830 */
[C---:B------:R-:W-:Y:S08]  /*7800*/  HMMA.16816.F32 R52, R116.reuse, R136, R52 ;  /* 0x000000887434723c */ /* 0x040ff00000001834 */
[C---:B------:R-:W-:Y:S08]  /*7810*/  HMMA.16816.F32 R56, R116.reuse, R138, R56 ;  /* 0x0000008a7438723c */ /* 0x040ff00000001838 */
[C---:B-----5:R-:W-:Y:S08]  /*7820*/  HMMA.16816.F32 R60, R116.reuse, R24, R60 ;  /* 0x00000018743c723c */ /* 0x060ff0000000183c */
[C---:B------:R-:W-:Y:S08]  /*7830*/  HMMA.16816.F32 R64, R116.reuse, R26, R64 ;  /* 0x0000001a7440723c */ /* 0x040ff00000001840 */
[C---:B------:R-:W-:Y:S08]  /*7840*/  HMMA.16816.F32 R68, R116.reuse, R32, R68 ;  /* 0x000000207444723c */ /* 0x040ff00000001844 */
[C---:B------:R-:W-:Y:S08]  /*7850*/  HMMA.16816.F32 R72, R116.reuse, R34, R72 ;  /* 0x000000227448723c */ /* 0x040ff00000001848 */
[C---:B------:R-:W-:Y:S08]  /*7860*/  HMMA.16816.F32 R76, R116.reuse, R140, R76 ;  /* 0x0000008c744c723c */ /* 0x040ff0000000184c */
[C---:B------:R-:W-:Y:S08]  /*7870*/  HMMA.16816.F32 R80, R116.reuse, R142, R80 ;  /* 0x0000008e7450723c */ /* 0x040ff00000001850 */
[C---:B------:R-:W-:Y:S08]  /*7880*/  HMMA.16816.F32 R84, R116.reuse, R144, R84 ;  /* 0x000000907454723c */ /* 0x040ff00000001854 */
[C---:B------:R-:W-:Y:S08]  /*7890*/  HMMA.16816.F32 R88, R116.reuse, R146, R88 ;  /* 0x000000927458723c */ /* 0x040ff00000001858 */
[C---:B-1----:R-:W-:Y:S08]  /*78a0*/  HMMA.16816.F32 R92, R116.reuse, R20, R92 ;  /* 0x00000014745c723c */ /* 0x042ff0000000185c */
[C---:B------:R-:W-:Y:S01]  /*78b0*/  HMMA.16816.F32 R96, R116.reuse, R22, R96 ;  /* 0x000000167460723c */ /* 0x040fe20000001860 */
[----:B------:R-:W1:Y:S07]  /*78c0*/  LDSM.16.MT88.4 R20, [R134+0x5800] ;  /* 0x005800008614783b */ /* 0x000e6e0000004200 */
[C---:B--2---:R-:W-:Y:S03]  /*78d0*/  HMMA.16816.F32 R100, R116.reuse, R4, R100 ;  /* 0x000000047464723c */ /* 0x044fe60000001864 */
[----:B------:R-:W-:Y:S04]  /*78e0*/  FADD.FTZ R5, R173, R170 ;  /* 0x000000aaad057221 */ /* 0x000fe80000010000 */
[----:B------:R-:W-:Y:S01]  /*78f0*/  FADD.FTZ R5, R174, R5 ;  /* 0x00000005ae057221 */ /* 0x000fe20000010000 */
[C---:B------:R-:W-:Y:S03]  /*7900*/  HMMA.16816.F32 R104, R116.reuse, R6, R104 ;  /* 0x000000067468723c */ /* 0x040fe60000001868 */
[----:B------:R-:W-:Y:S04]  /*7910*/  FADD.FTZ R0, R152, R5 ;  /* 0x0000000598007221 */ /* 0x000fe80000010000 */
[----:B------:R-:W-:Y:S01]  /*7920*/  FADD.FTZ R0, R153, R0 ;  /* 0x0000000099007221 */ /* 0x000fe20000010000 */
[C---:B----4-:R-:W-:Y:S03]  /*7930*/  HMMA.16816.F32 R108, R116.reuse, R8, R108 ;  /* 0x00000008746c723c */ /* 0x050fe6000000186c */
[----:B------:R-:W-:Y:S04]  /*7940*/  FADD.FTZ R5, R155, R0 ;  /* 0x000000009b057221 */ /* 0x000fe80000010000 */
[----:B------:R-:W-:Y:S01]  /*7950*/  FADD.FTZ R5, R156, R5 ;  /* 0x000000059c057221 */ /* 0x000fe20000010000 */
[C---:B------:R-:W-:Y:S03]  /*7960*/  HMMA.16816.F32 R112, R116.reuse, R10, R112 ;  /* 0x0000000a7470723c */ /* 0x040fe60000001870 */
[----:B------:R-:W-:Y:S04]  /*7970*/  FADD.FTZ R0, R148, R5 ;  /* 0x0000000594007221 */ /* 0x000fe80000010000 */
[----:B------:R-:W-:Y:S01]  /*7980*/  FADD.FTZ R0, R149, R0 ;  /* 0x0000000095007221 */ /* 0x000fe20000010000 */
[C---:B-1----:R-:W-:Y:S03]  /*7990*/  HMMA.16816.F32 R120, R116.reuse, R20, R12 ;  /* 0x000000147478723c */ /* 0x042fe6000000180c */
[----:B------:R-:W-:Y:S01]  /*79a0*/  FADD.FTZ R189, R189, R0 ;  /* 0x00000000bdbd7221 */ /* 0x000fe20000010000 */
[----:B------:R-:W-:Y:S03]  /*79b0*/  IADD3 R0, PT, PT, R200, -0x1, RZ ;  /* 0xffffffffc8007810 */ /* 0x000fe60007ffe0ff */
[----:B------:R-:W-:Y:S01]  /*79c0*/  FADD.FTZ R211, R168, R189 ;  /* 0x000000bda8d37221 */ /* 0x000fe20000010000 */
[----:B------:R-:W-:Y:S03]  /*79d0*/  HMMA.16816.F32 R116, R116, R22, R16 ;  /* 0x000000167474723c */ /* 0x000fe60000001810 */
[----:B------:R-:W-:Y:S02]  /*79e0*/  MOV R200, R0 ;  /* 0x0000000000c87202 */ /* 0x000fe40000000f00 */
[----:B------:R-:W-:Y:S03]  /*79f0*/  MOV R0, R3 ;  /* 0x0000000300007202 */ /* 0x000fe60000000f00 */
[----:B------:R-:W-:Y:S01]  /*7a00*/  @!UPT UIADD3 URZ, UPT, UPT, URZ, URZ, URZ ;  /* 0x000000fffffff290 */ /* 0x000fe2000fffe0ff */
[----:B------:R-:W-:Y:S11]  /*7a10*/  @P2 BRA `(.L_x_123) ;  /* 0xffffffd800342947 */ /* 0x000ff6000383ffff */
.L_x_122:
[----:B------:R-:W1:Y:S01]  /*7a20*/  SHFL.BFLY PT, R0, R209, 0x2, 0x1f ;  /* 0x0c401f00d1007f89 */ /* 0x000e6200000e0000 */
[C---:B------:R-:W-:Y:S01]  /*7a30*/  SHF.L.U32 R4, R185.reuse, 0x4, RZ ;  /* 0x00000004b9047819 */ /* 0x040fe200000006ff */
[----:B------:R-:W2:Y:S01]  /*7a40*/  LDC R10, c[0x0][0x434] ;  /* 0x00010d00ff0a7b82 */ /* 0x000ea20000000800 */
[C---:B------:R-:W-:Y:S01]  /*7a50*/  LOP3.LUT P3, RZ, R185.reuse, 0x10, RZ, 0xc0, !PT ;  /* 0x00000010b9ff7812 */ /* 0x040fe2000786c0ff */
[----:B------:R-:W3:Y:S01]  /*7a60*/  SHFL.BFLY PT, R8, R211, 0x2, 0x1f ;  /* 0x0c401f00d3087f89 */ /* 0x000ee200000e0000 */
[----:B------:R-:W-:Y:S02]  /*7a70*/  LOP3.LUT R4, R4, 0x1c0, RZ, 0xc0, !PT ;  /* 0x000001c004047812 */ /* 0x000fe400078ec0ff */
[----:B------:R-:W-:Y:S02]  /*7a80*/  LOP3.LUT P4, RZ, R185, 0x8, RZ, 0xc0, !PT ;  /* 0x00000008b9ff7812 */ /* 0x000fe4000788c0ff */
[----:B------:R-:W-:Y:S01]  /*7a90*/  LOP3.LUT R12, R205, 0x1f8, RZ, 0xc0, !PT ;  /* 0x000001f8cd0c7812 */ /* 0x000fe200078ec0ff */
[----:B------:R-:W2:Y:S03]  /*7aa0*/  LDC R16, c[0x0][0x434] ;  /* 0x00010d00ff107b82 */ /* 0x000ea60000000800 */
[----:B------:R-:W-:-:S04]  /*7ab0*/  LOP3.LUT R12, R12, 0x38, R185, 0x78, !PT ;  /* 0x000000380c0c7812 */ /* 0x000fc800078e78b9 */
[----:B------:R-:W-:Y:S01]  /*7ac0*/  LOP3.LUT R205, R12, 0x1e00, R205, 0xf8, !PT ;  /* 0x00001e000ccd7812 */ /* 0x000fe200078ef8cd */
[----:B------:R-:W4:Y:S01]  /*7ad0*/  LDC.U8 R20, c[0x0][0x548] ;  /* 0x00015200ff147b82 */ /* 0x000f220000000000 */
[----:B-1----:R-:W-:Y:S01]  /*7ae0*/  FADD.FTZ R9, R0, R209 ;  /* 0x000000d100097221 */ /* 0x002fe20000010000 */
[----:B---3--:R-:W-:-:S04]  /*7af0*/  FADD.FTZ R8, R8, R211 ;  /* 0x000000d308087221 */ /* 0x008fc80000010000 */
[----:B------:R-:W1:Y:S04]  /*7b00*/  SHFL.BFLY PT, R0, R9, 0x1, 0x1f ;  /* 0x0c201f0009007f89 */ /* 0x000e6800000e0000 */
[----:B------:R-:W3:Y:S01]  /*7b10*/  SHFL.BFLY PT, R5, R8, 0x1, 0x1f ;  /* 0x0c201f0008057f89 */ /* 0x000ee200000e0000 */
[----:B-1----:R-:W-:-:S04]  /*7b20*/  FADD.FTZ R0, R9, R0 ;  /* 0x0000000009007221 */ /* 0x002fc80000010000 */
[----:B------:R-:W1:Y:S01]  /*7b30*/  MUFU.RCP R6, R0 ;  /* 0x0000000000067308 */ /* 0x000e620000001000 */
[----:B---3--:R-:W-:Y:S01]  /*7b40*/  FADD.FTZ R2, R8, R5 ;  /* 0x0000000508027221 */ /* 0x008fe20000010000 */
[----:B------:R-:W-:Y:S02]  /*7b50*/  SHF.L.U32 R5, R185, 0x1, RZ ;  /* 0x00000001b9057819 */ /* 0x000fe400000006ff */
[----:B------:R-:W-:Y:S02]  /*7b60*/  FSETP.NE.FTZ.AND P1, PT, R0, RZ, PT ;  /* 0x000000ff0000720b */ /* 0x000fe40003f35000 */
[--C-:B------:R-:W-:Y:S02]  /*7b70*/  LOP3.LUT R186, R186, 0x6, R5.reuse, 0xf8, !PT ;  /* 0x00000006baba7812 */ /* 0x100fe400078ef805 */
[----:B------:R-:W-:Y:S01]  /*7b80*/  LOP3.LUT R5, R4, 0x38, R5, 0xf8, !PT ;  /* 0x0000003804057812 */ /* 0x000fe200078ef805 */
[----:B------:R-:W3:Y:S01]  /*7b90*/  MUFU.RCP R7, R2 ;  /* 0x0000000200077308 */ /* 0x000ee20000001000 */
[----:B------:R-:W-:-:S02]  /*7ba0*/  MOV R4, 0x10 ;  /* 0x0000001000047802 */ /* 0x000fc40000000f00 */
[----:B------:R-:W-:Y:S02]  /*7bb0*/  LOP3.LUT R5, R186, R5, RZ, 0xfc, !PT ;  /* 0x00000005ba057212 */ /* 0x000fe400078efcff */
[----:B------:R-:W-:Y:S02]  /*7bc0*/  SEL R4, R4, 0xfffffff0, !P0 ;  /* 0xfffffff004047807 */ /* 0x000fe40004000000 */
[----:B------:R-:W-:Y:S02]  /*7bd0*/  LEA R5, R5, UR5, 0x1 ;  /* 0x0000000505057c11 */ /* 0x000fe4000f8e08ff */
[----:B-1----:R-:W-:Y:S02]  /*7be0*/  FSEL R6, R6, 1, P1 ;  /* 0x3f80000006067808 */ /* 0x002fe40000800000 */
[C---:B------:R-:W-:Y:S02]  /*7bf0*/  IADD3 R13, PT, PT, R5.reuse, 0x40, RZ ;  /* 0x00000040050d7810 */ /* 0x040fe40007ffe0ff */
[----:B------:R-:W-:Y:S01]  /*7c00*/  @P3 IADD3 R13, PT, PT, R5, -0x40, RZ ;  /* 0xffffffc0050d3810 */ /* 0x000fe20007ffe0ff */
        /* <DEDUP_REMOVED lines=48> */
[----:B------:R-:W-:-:S02]  /*7f10*/  SEL R6, R183, 0xffffffe0, !P4 ;  /* 0xffffffe0b7067807 */ /* 0x000fc40006000000 */
[----:B------:R-:W-:Y:S02]  /*7f20*/  FSETP.NE.FTZ.AND P2, PT, R2, RZ, PT ;  /* 0x000000ff0200720b */ /* 0x000fe40003f55000 */
[C---:B------:R-:W-:Y:S02]  /*7f30*/  IADD3 R11, PT, PT, R5.reuse, R6, RZ ;  /* 0x00000006050b7210 */ /* 0x040fe40007ffe0ff */
[----:B------:R-:W-:Y:S02]  /*7f40*/  IADD3 R19, PT, PT, R6, R13, RZ ;  /* 0x0000000d06137210 */ /* 0x000fe40007ffe0ff */
[----:B------:R-:W-:Y:S01]  /*7f50*/  IADD3 R9, PT, PT, R5, R4, RZ ;  /* 0x0000000405097210 */ /* 0x000fe20007ffe0ff */
[----:B------:R-:W1:Y:S01]  /*7f60*/  S2R R6, SR_CTAID.X ;  /* 0x0000000000067919 */ /* 0x000e620000002500 */
[C---:B------:R-:W-:Y:S02]  /*7f70*/  IADD3 R15, PT, PT, R4.reuse, R11, RZ ;  /* 0x0000000b040f7210 */ /* 0x040fe40007ffe0ff */
[----:B------:R-:W-:-:S02]  /*7f80*/  IADD3 R17, PT, PT, R4, R13, RZ ;  /* 0x0000000d04117210 */ /* 0x000fc40007ffe0ff */
[----:B------:R-:W-:Y:S01]  /*7f90*/  IADD3 R21, PT, PT, R4, R19, RZ ;  /* 0x0000001304157210 */ /* 0x000fe20007ffe0ff */
[----:B------:R-:W1:Y:S01]  /*7fa0*/  @P2 MUFU.LG2 R2, R2 ;  /* 0x0000000200022308 */ /* 0x000e620000000c00 */
[----:B------:R-:W5:Y:S01]  /*7fb0*/  LDC.U8 R4, c[0x0][0x549] ;  /* 0x00015240ff047b82 */ /* 0x000f620000000000 */
[----:B---3--:R-:W-:Y:S02]  /*7fc0*/  FSEL R7, R7, 1, P2 ;  /* 0x3f80000007077808 */ /* 0x008fe40001000000 */
[----:B------:R-:W-:Y:S02]  /*7fd0*/  F2FP.F16.F32.PACK_AB R130, R131, R130 ;  /* 0x000000828382723e */ /* 0x000fe400000000ff */
[----:B------:R-:W-:Y:S01]  /*7fe0*/  F2FP.F16.F32.PACK_AB R126, R127, R126 ;  /* 0x0000007e7f7e723e */ /* 0x000fe200000000ff */
        /* <DEDUP_REMOVED lines=12> */
[----:B------:R-:W-:Y:S01]  /*80b0*/  F2FP.F16.F32.PACK_AB R128, R129, R128 ;  /* 0x000000808180723e */ /* 0x000fe200000000ff */
[C---:B------:R-:W-:Y:S01]  /*80c0*/  FMUL.FTZ R52, R7.reuse, R52 ;  /* 0x0000003407347220 */ /* 0x040fe20000410000 */
[----:B------:R-:W-:Y:S01]  /*80d0*/  FMUL.FTZ R53, R7, R53 ;  /* 0x0000003507357220 */ /* 0x000fe20000410000 */
[----:B------:R-:W-:Y:S01]  /*80e0*/  F2FP.F16.F32.PACK_AB R124, R125, R124 ;  /* 0x0000007c7d7c723e */ /* 0x000fe200000000ff */
[C---:B------:R-:W-:Y:S01]  /*80f0*/  FMUL.FTZ R56, R7.reuse, R56 ;  /* 0x0000003807387220 */ /* 0x040fe20000410000 */
[----:B------:R-:W-:Y:S01]  /*8100*/  FMUL.FTZ R57, R7, R57 ;  /* 0x0000003907397220 */ /* 0x000fe20000410000 */
[----:B------:R-:W-:Y:S01]  /*8110*/  F2FP.F16.F32.PACK_AB R36, R37, R36 ;  /* 0x000000242524723e */ /* 0x000fe200000000ff */
        /* <DEDUP_REMOVED lines=12> */
[----:B------:R-:W-:Y:S01]  /*81e0*/  STS [R5], R128 ;  /* 0x0000008005007388 */ /* 0x000fe20000000800 */
[----:B------:R-:W-:Y:S01]  /*81f0*/  F2FP.F16.F32.PACK_AB R50, R51, R50 ;  /* 0x000000323332723e */ /* 0x000fe200000000ff */
[C---:B------:R-:W-:Y:S01]  /*8200*/  FMUL.FTZ R72, R7.reuse, R72 ;  /* 0x0000004807487220 */ /* 0x040fe20000410000 */
[----:B------:R-:W-:Y:S01]  /*8210*/  FMUL.FTZ R73, R7, R73 ;  /* 0x0000004907497220 */ /* 0x000fe20000410000 */
[----:B------:R-:W-:Y:S01]  /*8220*/  STS [R5+0x400], R130 ;  /* 0x0004008205007388 */ /* 0x000fe20000000800 */
[----:B------:R-:W-:Y:S01]  /*8230*/  F2FP.F16.F32.PACK_AB R52, R53, R52 ;  /* 0x000000343534723e */ /* 0x000fe200000000ff */
[----:B------:R-:W-:Y:S01]  /*8240*/  FMUL.FTZ R76, R7, R76 ;  /* 0x0000004c074c7220 */ /* 0x000fe20000410000 */
[----:B------:R-:W-:Y:S01]  /*8250*/  F2FP.F16.F32.PACK_AB R54, R55, R54 ;  /* 0x000000363736723e */ /* 0x000fe200000000ff */
[----:B------:R-:W-:Y:S01]  /*8260*/  STS [R9], R124 ;  /* 0x0000007c09007388 */ /* 0x000fe20000000800 */
[----:B------:R-:W-:Y:S01]  /*8270*/  FMUL.FTZ R77, R7, R77 ;  /* 0x0000004d074d7220 */ /* 0x000fe20000410000 */
[----:B------:R-:W-:Y:S01]  /*8280*/  F2FP.F16.F32.PACK_AB R56, R57, R56 ;  /* 0x000000383938723e */ /* 0x000fe200000000ff */
[----:B------:R-:W-:Y:S01]  /*8290*/  FMUL.FTZ R80, R7, R80 ;  /* 0x0000005007507220 */ /* 0x000fe20000410000 */
[----:B------:R-:W-:Y:S01]  /*82a0*/  STS [R9+0x400], R126 ;  /* 0x0004007e09007388 */ /* 0x000fe20000000800 */
        /* <DEDUP_REMOVED lines=22> */
[----:B-----5:R-:W-:Y:S01]  /*8410*/  ISETP.NE.AND P3, PT, R4, RZ, PT ;  /* 0x000000ff0400720c */ /* 0x020fe20003f65270 */
[----:B------:R-:W-:Y:S01]  /*8420*/  STS [R13+0x400], R46 ;  /* 0x0004002e0d007388 */ /* 0x000fe20000000800 */
[----:B------:R-:W-:Y:S01]  /*8430*/  FMUL.FTZ R97, R7, R97 ;  /* 0x0000006107617220 */ /* 0x000fe20000410000 */
[----:B------:R-:W-:Y:S01]  /*8440*/  F2FP.F16.F32.PACK_AB R76, R77, R76 ;  /* 0x0000004c4d4c723e */ /* 0x000fe200000000ff */
[----:B------:R-:W-:Y:S01]  /*8450*/  FMUL.FTZ R100, R7, R100 ;  /* 0x0000006407647220 */ /* 0x000fe20000410000 */
[----:B------:R-:W-:Y:S01]  /*8460*/  STS [R17], R48 ;  /* 0x0000003011007388 */ /* 0x000fe20000000800 */
[----:B------:R-:W-:Y:S01]  /*8470*/  F2FP.F16.F32.PACK_AB R78, R79, R78 ;  /* 0x0000004e4f4e723e */ /* 0x000fe200000000ff */
[----:B------:R-:W-:Y:S01]  /*8480*/  FMUL.FTZ R101, R7, R101 ;  /* 0x0000006507657220 */ /* 0x000fe20000410000 */
[----:B------:R-:W-:Y:S01]  /*8490*/  F2FP.F16.F32.PACK_AB R80, R81, R80 ;  /* 0x000000505150723e */ /* 0x000fe200000000ff */
[----:B------:R-:W-:Y:S01]  /*84a0*/  STS [R17+0x400], R50 ;  /* 0x0004003211007388 */ /* 0x000fe20000000800 */
[----:B------:R-:W-:Y:S01]  /*84b0*/  F2FP.F16.F32.PACK_AB R82, R83, R82 ;  /* 0x000000525352723e */ /* 0x000fe200000000ff */
[C---:B------:R-:W-:Y:S01]  /*84c0*/  FMUL.FTZ R104, R7.reuse, R104 ;  /* 0x0000006807687220 */ /* 0x040fe20000410000 */
[----:B------:R-:W-:Y:S01]  /*84d0*/  FMUL.FTZ R105, R7, R105 ;  /* 0x0000006907697220 */ /* 0x000fe20000410000 */
[----:B------:R-:W-:Y:S01]  /*84e0*/  STS [R19], R52 ;  /* 0x0000003413007388 */ /* 0x000fe20000000800 */
[----:B------:R-:W-:Y:S01]  /*84f0*/  F2FP.F16.F32.PACK_AB R84, R85, R84 ;  /* 0x000000545554723e */ /* 0x000fe200000000ff */
[----:B------:R-:W-:Y:S01]  /*8500*/  FMUL.FTZ R108, R7, R108 ;  /* 0x0000006c076c7220 */ /* 0x000fe20000410000 */
[----:B------:R-:W-:Y:S01]  /*8510*/  F2FP.F16.F32.PACK_AB R86, R87, R86 ;  /* 0x000000565756723e */ /* 0x000fe200000000ff */
[----:B------:R-:W-:Y:S01]  /*8520*/  STS [R19+0x400], R54 ;  /* 0x0004003613007388 */ /* 0x000fe20000000800 */
[----:B------:R-:W-:Y:S01]  /*8530*/  FMUL.FTZ R109, R7, R109 ;  /* 0x0000006d076d7220 */ /* 0x000fe20000410000 */
[----:B------:R-:W-:Y:S01]  /*8540*/  F2FP.F16.F32.PACK_AB R88, R89, R88 ;  /* 0x000000585958723e */ /* 0x000fe200000000ff */
[----:B------:R-:W-:Y:S01]  /*8550*/  FMUL.FTZ R112, R7, R112 ;  /* 0x0000007007707220 */ /* 0x000fe20000410000 */
[----:B------:R-:W-:Y:S01]  /*8560*/  STS [R21], R56 ;  /* 0x0000003815007388 */ /* 0x000fe20000000800 */
[----:B------:R-:W-:Y:S01]  /*8570*/  F2FP.F16.F32.PACK_AB R90, R91, R90 ;  /* 0x0000005a5b5a723e */ /* 0x000fe200000000ff */
[----:B------:R-:W-:Y:S01]  /*8580*/  FMUL.FTZ R113, R7, R113 ;  /* 0x0000007107717220 */ /* 0x000fe20000410000 */
[----:B------:R-:W-:Y:S01]  /*8590*/  ISETP.NE.AND P0, PT, R199, -0x1, PT ;  /* 0xffffffffc700780c */ /* 0x000fe20003f05270 */
[----:B------:R-:W-:Y:S01]  /*85a0*/  STS [R21+0x400], R58 ;  /* 0x0004003a15007388 */ /* 0x000fe20000000800 */
[----:B------:R-:W-:Y:S01]  /*85b0*/  F2FP.F16.F32.PACK_AB R92, R93, R92 ;  /* 0x0000005c5d5c723e */ /* 0x000fe200000000ff */
[----:B------:R-:W-:Y:S01]  /*85c0*/  FMUL.FTZ R120, R7, R120 ;  /* 0x0000007807787220 */ /* 0x000fe20000410000 */
[----:B------:R-:W-:Y:S01]  /*85d0*/  F2FP.F16.F32.PACK_AB R94, R95, R94 ;  /* 0x0000005e5f5e723e */ /* 0x000fe200000000ff */
[----:B------:R-:W-:Y:S01]  /*85e0*/  STS [R5+0x4000], R60 ;  /* 0x0040003c05007388 */ /* 0x000fe20000000800 */
[----:B------:R-:W-:Y:S01]  /*85f0*/  FMUL.FTZ R121, R7, R121 ;  /* 0x0000007907797220 */ /* 0x000fe20000410000 */
[----:B------:R-:W-:Y:S01]  /*8600*/  F2FP.F16.F32.PACK_AB R96, R97, R96 ;  /* 0x000000606160723e */ /* 0x000fe200000000ff */
[----:B------:R-:W2:Y:S01]  /*8610*/  @P3 LDC R23, c[0x0][0x430] ;  /* 0x00010c00ff173b82 */ /* 0x000ea20000000800 */
        /* <DEDUP_REMOVED lines=9> */
[----:B------:R-:W-:-:S02]  /*86b0*/  F2FP.F16.F32.PACK_AB R106, R107, R106 ;  /* 0x0000006a6b6a723e */ /* 0x000fc400000000ff */
[----:B------:R-:W-:Y:S01]  /*86c0*/  F2FP.F16.F32.PACK_AB R108, R109, R108 ;  /* 0x0000006c6d6c723e */ /* 0x000fe200000000ff */
[----:B------:R-:W-:Y:S01]  /*86d0*/  STS [R11+0x4000], R68 ;  /* 0x004000440b007388 */ /* 0x000fe20000000800 */
[----:B------:R-:W-:Y:S02]  /*86e0*/  F2FP.F16.F32.PACK_AB R110, R111, R110 ;  /* 0x0000006e6f6e723e */ /* 0x000fe400000000ff */
[----:B------:R-:W-:Y:S01]  /*86f0*/  F2FP.F16.F32.PACK_AB R112, R113, R112 ;  /* 0x000000707170723e */ /* 0x000fe200000000ff */
[----:B------:R-:W-:Y:S01]  /*8700*/  STS [R11+0x4400], R70 ;  /* 0x004400460b007388 */ /* 0x000fe20000000800 */
[----:B------:R-:W-:Y:S02]  /*8710*/  F2FP.F16.F32.PACK_AB R114, R115, R114 ;  /* 0x000000727372723e */ /* 0x000fe400000000ff */
[----:B------:R-:W-:Y:S01]  /*8720*/  F2FP.F16.F32.PACK_AB R120, R121, R120 ;  /* 0x000000787978723e */ /* 0x000fe200000000ff */
[----:B------:R-:W-:Y:S01]  /*8730*/  STS [R15+0x4000], R72 ;  /* 0x004000480f007388 */ /* 0x000fe20000000800 */
[----:B------:R-:W-:-:S02]  /*8740*/  F2FP.F16.F32.PACK_AB R122, R123, R122 ;  /* 0x0000007a7b7a723e */ /* 0x000fc400000000ff */
[----:B------:R-:W-:Y:S01]  /*8750*/  F2FP.F16.F32.PACK_AB R118, R119, R118 ;  /* 0x000000767776723e */ /* 0x000fe200000000ff */
[----:B------:R-:W-:Y:S01]  /*8760*/  STS [R15+0x4400], R74 ;  /* 0x0044004a0f007388 */ /* 0x000fe20000000800 */
[----:B------:R-:W-:Y:S01]  /*8770*/  F2FP.F16.F32.PACK_AB R7, R7, R116 ;  /* 0x000000740707723e */ /* 0x000fe200000000ff */
[----:B--2---:R-:W-:Y:S01]  /*8780*/  @P3 IMAD R16, R23, R10, RZ ;  /* 0x0000000a17103224 */ /* 0x004fe200078e02ff */
[----:B------:R-:W-:Y:S01]  /*8790*/  @P3 MOV R18, 0x1 ;  /* 0x0000000100123802 */ /* 0x000fe20000000f00 */
[----:B------:R-:W-:Y:S04]  /*87a0*/  STS [R13+0x4000], R76 ;  /* 0x0040004c0d007388 */ /* 0x000fe80000000800 */
        /* <DEDUP_REMOVED lines=8> */
[----:B------:R2:W-:Y:S04]  /*8830*/  STS [R5+0x8400], R94 ;  /* 0x0084005e05007388 */ /* 0x0005e80000000800 */
[----:B------:R-:W-:Y:S04]  /*8840*/  STS [R9+0x8000], R96 ;  /* 0x0080006009007388 */ /* 0x000fe80000000800 */
[----:B------:R3:W-:Y:S04]  /*8850*/  STS [R9+0x8400], R98 ;  /* 0x0084006209007388 */ /* 0x0007e80000000800 */
[----:B------:R-:W-:Y:S04]  /*8860*/  STS [R11+0x8000], R100 ;  /* 0x008000640b007388 */ /* 0x000fe80000000800 */
[----:B------:R5:W-:Y:S04]  /*8870*/  STS [R11+0x8400], R102 ;  /* 0x008400660b007388 */ /* 0x000be80000000800 */
[----:B------:R-:W-:Y:S04]  /*8880*/  STS [R15+0x8000], R104 ;  /* 0x008000680f007388 */ /* 0x000fe80000000800 */
[----:B------:R-:W-:Y:S01]  /*8890*/  STS [R15+0x8400], R106 ;  /* 0x0084006a0f007388 */ /* 0x000fe20000000800 */
[----:B--2---:R-:W2:Y:S03]  /*88a0*/  @P0 LDC.64 R4, c[0x0][0x408] ;  /* 0x00010200ff040b82 */ /* 0x004ea60000000a00 */
[----:B------:R-:W-:Y:S04]  /*88b0*/  STS [R13+0x8000], R108 ;  /* 0x0080006c0d007388 */ /* 0x000fe80000000800 */
[----:B------:R-:W-:Y:S01]  /*88c0*/  STS [R13+0x8400], R110 ;  /* 0x0084006e0d007388 */ /* 0x000fe20000000800 */
[----:B---3--:R-:W3:Y:S03]  /*88d0*/  @!P0 LDC.64 R8, c[0x0][0x400] ;  /* 0x00010000ff088b82 */ /* 0x008ee60000000a00 */
[----:B------:R-:W-:Y:S04]  /*88e0*/  STS [R17+0x8000], R112 ;  /* 0x0080007011007388 */ /* 0x000fe80000000800 */
[----:B------:R4:W-:Y:S04]  /*88f0*/  STS [R17+0x8400], R114 ;  /* 0x0084007211007388 */ /* 0x0009e80000000800 */
[----:B------:R-:W-:Y:S04]  /*8900*/  STS [R19+0x8000], R120 ;  /* 0x0080007813007388 */ /* 0x000fe80000000800 */
[----:B------:R1:W-:Y:S01]  /*8910*/  STS [R19+0x8400], R122 ;  /* 0x0084007a13007388 */ /* 0x0003e20000000800 */
[----:B-----5:R-:W2:Y:S03]  /*8920*/  S2R R11, SR_CTAID.Y ;  /* 0x00000000000b7919 */ /* 0x020ea60000002600 */
[----:B------:R-:W-:Y:S04]  /*8930*/  STS [R21+0x8400], R118 ;  /* 0x0084007615007388 */ /* 0x000fe80000000800 */
[----:B------:R5:W-:Y:S01]  /*8940*/  STS [R21+0x8000], R7 ;  /* 0x0080000715007388 */ /* 0x000be20000000800 */
[----:B----4-:R-:W4:Y:S01]  /*8950*/  S2R R17, SR_CTAID.Z ;  /* 0x0000000000117919 */ /* 0x010f220000002700 */
[----:B-1----:R-:W1:Y:S01]  /*8960*/  @P3 LDC R19, c[0x0][0x430] ;  /* 0x00010c00ff133b82 */ /* 0x002e620000000800 */
[----:B-----5:R-:W-:Y:S01]  /*8970*/  LEA R7, R205, UR5, 0x1 ;  /* 0x00000005cd077c11 */ /* 0x020fe2000f8e08ff */
[----:B--23--:R-:W-:Y:S06]  /*8980*/  @P3 BRA `(.L_x_126) ;  /* 0x0000000000203947 */ /* 0x00cfec0003800000 */
[----:B------:R-:W-:Y:S01]  /*8990*/  ISETP.NE.AND P4, PT, R20, RZ, PT ;  /* 0x000000ff1400720c */ /* 0x000fe20003f85270 */
[----:B------:R-:W2:-:S12]  /*89a0*/  LDC R13, c[0x0][0x3e0] ;  /* 0x0000f800ff0d7b82 */ /* 0x000e980000000800 */
[----:B------:R-:W2:Y:S01]  /*89b0*/  @P4 LDC R18, c[0x0][0x454] ;  /* 0x00011500ff124b82 */ /* 0x000ea20000000800 */
[----:B-1----:R-:W-:Y:S02]  /*89c0*/  @P4 MOV R19, 0x1 ;  /* 0x0000000100134802 */ /* 0x002fe40000000f00 */
[----:B------:R-:W-:-:S05]  /*89d0*/  @!P4 MOV R19, 0x1 ;  /* 0x000000010013c802 */ /* 0x000fca0000000f00 */
[----:B------:R-:W3:Y:S01]  /*89e0*/  @P4 LDC R16, c[0x0][0x454] ;  /* 0x00011500ff104b82 */ /* 0x000ee20000000800 */
[-C--:B--2---:R-:W-:Y:S02]  /*89f0*/  @P4 IMAD R18, R18, R13.reuse, RZ ;  /* 0x0000000d12124224 */ /* 0x084fe400078e02ff */
[----:B------:R-:W-:-:S07]  /*8a00*/  @!P4 IMAD R18, R10, R13, RZ ;  /* 0x0000000d0a12c224 */ /* 0x000fce00078e02ff */
.L_x_126:
[----:B------:R-:W-:Y:S01]  /*8a10*/  BAR.SYNC.DEFER_BLOCKING 0x0 ;  /* 0x0000000000007b1d */ /* 0x000fe20000010000 */
[----:B------:R-:W-:Y:S01]  /*8a20*/  ISETP.NE.AND P4, PT, R199, -0x1, PT ;  /* 0xffffffffc700780c */ /* 0x000fe20003f85270 */
[----:B------:R-:W-:Y:S01]  /*8a30*/  @!P0 IMAD.WIDE.U32 R24, R11, R8, RZ ;  /* 0x000000080b188225 */ /* 0x000fe200078e00ff */
[----:B------:R-:W-:Y:S02]  /*8a40*/  ISETP.NE.AND P3, PT, R20, RZ, !P3 ;  /* 0x000000ff1400720c */ /* 0x000fe40005f65270 */
[----:B------:R-:W-:Y:S01]  /*8a50*/  LOP3.LUT P5, RZ, R185, 0x3, RZ, 0xc0, !PT ;  /* 0x00000003b9ff7812 */ /* 0x000fe200078ac0ff */
[----:B------:R-:W2:Y:S02]  /*8a60*/  @P1 MUFU.LG2 R0, R0 ;  /* 0x0000000000001308 */ /* 0x000ea40000000c00 */
[----:B------:R-:W5:Y:S01]  /*8a70*/  @P2 LDC R21, c[0x0][0x458] ;  /* 0x00011600ff152b82 */ /* 0x000f620000000800 */
[----:B------:R-:W-:Y:S01]  /*8a80*/  @P0 IMAD.WIDE.U32 R22, R199, R4, RZ ;  /* 0x00000004c7160225 */ /* 0x000fe200078e00ff */
[----:B------:R-:W-:Y:S01]  /*8a90*/  LOP3.LUT R8, R187, 0x70, RZ, 0xc0, !PT ;  /* 0x00000070bb087812 */ /* 0x000fe200078ec0ff */
[----:B------:R-:W-:Y:S02]  /*8aa0*/  BSSY.RECONVERGENT B0, `(.L_x_127) ;  /* 0x000002b000007945 */ /* 0x000fe40003800200 */
[----:B------:R-:W-:Y:S01]  /*8ab0*/  @!P0 IMAD R9, R11, R9, R25 ;  /* 0x000000090b098224 */ /* 0x000fe200078e0219 */
[----:B------:R-:W-:Y:S01]  /*8ac0*/  SHF.R.U32.HI R25, RZ, 0x2, R185 ;  /* 0x00000002ff197819 */ /* 0x000fe200000116b9 */
[----:B------:R-:W-:Y:S01]  /*8ad0*/  @P0 IMAD R9, R199, R5, R23 ;  /* 0x00000005c7090224 */ /* 0x000fe200078e0217 */
[----:B------:R-:W5:Y:S01]  /*8ae0*/  @P1 LDC R20, c[0x0][0x458] ;  /* 0x00011600ff141b82 */ /* 0x000f620000000800 */
[----:B------:R-:W-:Y:S01]  /*8af0*/  @!P4 IMAD R199, R11, R10, RZ ;  /* 0x0000000a0bc7c224 */ /* 0x000fe200078e02ff */
[----:B------:R-:W-:Y:S01]  /*8b00*/  LOP3.LUT R8, R8, 0x7, R25, 0xf8, !PT ;  /* 0x0000000708087812 */ /* 0x000fe200078ef819 */
[----:B---34-:R-:W-:-:S02]  /*8b10*/  IMAD R16, R17, R16, RZ ;  /* 0x0000001011107224 */ /* 0x018fc400078e02ff */
[----:B------:R-:W-:Y:S01]  /*8b20*/  @P2 FMUL.FTZ R25, R2, 0.69314718246459960938 ;  /* 0x3f31721802192820 */ /* 0x000fe20000410000 */
[----:B-1----:R-:W-:Y:S01]  /*8b30*/  IMAD R5, R6, R19, RZ ;  /* 0x0000001306057224 */ /* 0x002fe200078e02ff */
[----:B------:R-:W-:Y:S01]  /*8b40*/  SHF.R.S32.HI R4, RZ, 0x1f, R199 ;  /* 0x0000001fff047819 */ /* 0x000fe200000114c7 */
[----:B------:R-:W-:Y:S01]  /*8b50*/  @!P3 IMAD R16, R11, R18, R16 ;  /* 0x000000120b10b224 */ /* 0x000fe200078e0210 */
[----:B------:R-:W-:Y:S01]  /*8b60*/  SEL R199, R199, RZ, P3 ;  /* 0x000000ffc7c77207 */ /* 0x000fe20001800000 */
[----:B------:R1:W3:Y:S01]  /*8b70*/  LDS.128 R12, [R7+0x3000] ;  /* 0x00300000070c7984 */ /* 0x0002e20000000c00 */
[----:B------:R-:W-:Y:S02]  /*8b80*/  IMAD.SHL.U32 R5, R5, 0x80, RZ ;  /* 0x0000008005057824 */ /* 0x000fe400078e00ff */
[----:B--2---:R-:W-:Y:S01]  /*8b90*/  @P1 FMUL.FTZ R2, R0, 0.69314718246459960938 ;  /* 0x3f31721800021820 */ /* 0x004fe20000410000 */
[----:B------:R-:W-:Y:S01]  /*8ba0*/  SEL R4, R4, RZ, P3 ;  /* 0x000000ff04047207 */ /* 0x000fe20001800000 */
[----:B------:R-:W-:Y:S01]  /*8bb0*/  IMAD.MOV.U32 R11, RZ, RZ, 0x7f800000 ;  /* 0x7f800000ff0b7424 */ /* 0x000fe200078e00ff */
[----:B------:R-:W-:-:S02]  /*8bc0*/  SHF.R.S32.HI R27, RZ, 0x1f, R16 ;  /* 0x0000001fff1b7819 */ /* 0x000fc40000011410 */
[----:B------:R-:W-:Y:S01]  /*8bd0*/  IADD3 R0, P4, P3, R5, R199, R16 ;  /* 0x000000c705007210 */ /* 0x000fe20007b9e010 */
[----:B-----5:R-:W-:Y:S01]  /*8be0*/  @P2 FFMA.FTZ R11, R132, R21, R25 ;  /* 0x00000015840b2223 */ /* 0x020fe20000010019 */
[----:B------:R-:W-:Y:S02]  /*8bf0*/  SHF.R.S32.HI R5, RZ, 0x1f, R5 ;  /* 0x0000001fff057819 */ /* 0x000fe40000011405 */
[----:B------:R-:W-:Y:S02]  /*8c00*/  MOV R10, 0x7f800000 ;  /* 0x7f800000000a7802 */ /* 0x000fe40000000f00 */
[----:B------:R-:W-:Y:S01]  /*8c10*/  IADD3.X R27, PT, PT, R5, R4, R27, P4, P3 ;  /* 0x00000004051b7210 */ /* 0x000fe200027e641b */
[----:B------:R-:W-:Y:S01]  /*8c20*/  @P1 FFMA.FTZ R10, R3, R20, R2 ;  /* 0x00000014030a1223 */ /* 0x000fe20000010002 */
[----:B-1----:R-:W-:Y:S06]  /*8c30*/  @P5 BRA `(.L_x_128) ;  /* 0x0000000000445947 */ /* 0x002fec0003800000 */
[C---:B------:R-:W-:Y:S01]  /*8c40*/  VIADD R16, R8.reuse, 0x8 ;  /* 0x0000000808107836 */ /* 0x040fe20000000000 */
[----:B------:R-:W-:-:S04]  /*8c50*/  ISETP.GE.AND P4, PT, R8, R194, PT ;  /* 0x000000c20800720c */ /* 0x000fc80003f86270 */
[----:B------:R-:W-:-:S09]  /*8c60*/  ISETP.GE.AND P3, PT, R16, R194, PT ;  /* 0x000000c21000720c */ /* 0x000fd20003f66270 */
[----:B------:R-:W1:Y:S01]  /*8c70*/  @!P4 LDC.64 R4, c[0x0][0x420] ;  /* 0x00010800ff04cb82 */ /* 0x000e620000000a00 */
[----:B------:R-:W-:-:S03]  /*8c80*/  @!P4 IMAD R8, R8, R19, RZ ;  /* 0x000000130808c224 */ /* 0x000fc600078e02ff */
[----:B------:R-:W-:Y:S02]  /*8c90*/  @!P3 IMAD R19, R16, R19, RZ ;  /* 0x000000131013b224 */ /* 0x000fe400078e02ff */
[CC--:B------:R-:W-:Y:S02]  /*8ca0*/  @!P4 IADD3 R16, P2, PT, R8.reuse, R0.reuse, RZ ;  /* 0x000000000810c210 */ /* 0x0c0fe40007f5e0ff */
[----:B------:R-:W2:Y:S01]  /*8cb0*/  @!P3 LDC.64 R2, c[0x0][0x420] ;  /* 0x00010800ff02bb82 */ /* 0x000ea20000000a00 */
[C---:B------:R-:W-:Y:S02]  /*8cc0*/  @!P3 IADD3 R0, P1, PT, R19.reuse, R0, RZ ;  /* 0x000000001300b210 */ /* 0x040fe40007f3e0ff */
        /* <DEDUP_REMOVED lines=8> */
.L_x_128:
[----:B------:R-:W-:Y:S05]  /*8d50*/  BSYNC.RECONVERGENT B0 ;  /* 0x0000000000007941 */ /* 0x000fea0003800200 */
.L_x_127:
[----:B------:R-:W2:Y:S01]  /*8d60*/  LDCU.64 UR4, c[0x0][0x410] ;  /* 0x00008200ff0477ac */ /* 0x000ea20008000a00 */
[----:B------:R-:W-:Y:S01]  /*8d70*/  @P0 IMAD.MOV.U32 R24, RZ, RZ, R22 ;  /* 0x000000ffff180224 */ /* 0x000fe200078e0016 */
[----:B------:R-:W-:Y:S01]  /*8d80*/  SHF.R.U32.HI R185, RZ, 0x3, R185 ;  /* 0x00000003ffb97819 */ /* 0x000fe200000116b9 */
[----:B------:R4:W3:Y:S01]  /*8d90*/  LDS.128 R20, [R7] ;  /* 0x0000000007147984 */ /* 0x0008e20000000c00 */
[----:B------:R-:W-:Y:S02]  /*8da0*/  BSSY.RECONVERGENT B0, `(.L_x_129) ;  /* 0x0000021000007945 */ /* 0x000fe40003800200 */
[----:B------:R-:W-:Y:S01]  /*8db0*/  IADD3 R24, P0, PT, R184, R24, RZ ;  /* 0x00000018b8187210 */ /* 0x000fe20007f1e0ff */
[C---:B-1----:R-:W-:Y:S01]  /*8dc0*/  VIADD R3, R185.reuse, 0x20 ;  /* 0x00000020b9037836 */ /* 0x042fe20000000000 */
[C---:B------:R-:W-:Y:S02]  /*8dd0*/  IADD3 R5, PT, PT, R185.reuse, 0x40, RZ ;  /* 0x00000040b9057810 */ /* 0x040fe40007ffe0ff */
[-C--:B------:R-:W-:Y:S01]  /*8de0*/  ISETP.GE.AND P3, PT, R185, R194.reuse, PT ;  /* 0x000000c2b900720c */ /* 0x080fe20003f66270 */
[----:B------:R-:W-:Y:S01]  /*8df0*/  IMAD.X R25, RZ, RZ, R9, P0 ;  /* 0x000000ffff197224 */ /* 0x000fe200000e0609 */
[----:B------:R-:W-:-:S02]  /*8e00*/  ISETP.GE.AND P1, PT, R5, R194, PT ;  /* 0x000000c20500720c */ /* 0x000fc40003f26270 */
[----:B------:R-:W-:Y:S02]  /*8e10*/  IADD3 R9, PT, PT, R185, 0x60, RZ ;  /* 0x00000060b9097810 */ /* 0x000fe40007ffe0ff */
[-C--:B------:R-:W-:Y:S01]  /*8e20*/  ISETP.GE.AND P2, PT, R3, R194.reuse, PT ;  /* 0x000000c20300720c */ /* 0x080fe20003f46270 */
[----:B------:R-:W-:Y:S01]  /*8e30*/  IMAD.WIDE.U32 R2, R6, 0x80, RZ ;  /* 0x0000008006027825 */ /* 0x000fe200078e00ff */
[----:B------:R-:W-:Y:S02]  /*8e40*/  ISETP.GE.AND P0, PT, R9, R194, PT ;  /* 0x000000c20900720c */ /* 0x000fe40003f06270 */
[----:B------:R4:W1:Y:S01]  /*8e50*/  LDS.128 R8, [R7+0x8000] ;  /* 0x0080000007087984 */ /* 0x0008620000000c00 */
[----:B--2---:R-:W-:Y:S01]  /*8e60*/  IMAD.WIDE.U32 R4, R17, UR4, R24 ;  /* 0x0000000411047c25 */ /* 0x004fe2000f8e0018 */
[----:B------:R-:W-:-:S03]  /*8e70*/  LOP3.LUT R0, R2, R185, RZ, 0xfc, !PT ;  /* 0x000000b902007212 */ /* 0x000fc600078efcff */
[----:B------:R-:W-:Y:S02]  /*8e80*/  IMAD R25, R17, UR5, R5 ;  /* 0x0000000511197c24 */ /* 0x000fe4000f8e0205 */
[----:B------:R4:W2:Y:S01]  /*8e90*/  LDS.128 R16, [R7+0x4000] ;  /* 0x0040000007107984 */ /* 0x0008a20000000c00 */
[----:B------:R-:W-:Y:S05]  /*8ea0*/  @P3 BRA `(.L_x_130) ;  /* 0x0000000000403947 */ /* 0x000fea0003800000 */
[----:B------:R-:W5:Y:S01]  /*8eb0*/  LDCU.64 UR6, c[0x0][0x408] ;  /* 0x00008100ff0677ac */ /* 0x000f620008000a00 */
[----:B------:R-:W-:Y:S01]  /*8ec0*/  IMAD.MOV.U32 R24, RZ, RZ, R4 ;  /* 0x000000ffff187224 */ /* 0x000fe200078e0004 */
[----:B------:R-:W3:Y:S01]  /*8ed0*/  LDCU UR8, c[0x0][0x440] ;  /* 0x00008800ff0877ac */ /* 0x000ee20008000800 */
[----:B------:R-:W4:Y:S01]  /*8ee0*/  LDCU.64 UR4, c[0x0][0x3f0] ;  /* 0x00007e00ff0477ac */ /* 0x000f220008000a00 */
[----:B-----5:R-:W-:Y:S02]  /*8ef0*/  IMAD R27, R3, UR6, RZ ;  /* 0x00000006031b7c24 */ /* 0x020fe4000f8e02ff */
[----:B------:R-:W-:Y:S01]  /*8f00*/  IMAD.WIDE.U32 R28, R0, UR6, R24 ;  /* 0x00000006001c7c25 */ /* 0x000fe2000f8e0018 */
[----:B---3--:R-:W-:-:S03]  /*8f10*/  ISETP.GE.AND P5, PT, R184, UR8, PT ;  /* 0x00000008b8007c0c */ /* 0x008fc6000bfa6270 */
[----:B------:R-:W-:Y:S01]  /*8f20*/  IMAD R6, R0, UR7, R27 ;  /* 0x0000000700067c24 */ /* 0x000fe2000f8e021b */
[----:B------:R-:W-:Y:S02]  /*8f30*/  ISETP.GE.AND P4, PT, R204, UR8, PT ;  /* 0x00000008cc007c0c */ /* 0x000fe4000bf86270 */
[----:B------:R-:W-:Y:S01]  /*8f40*/  ISETP.GE.AND P3, PT, R203, UR8, PT ;  /* 0x00000008cb007c0c */ /* 0x000fe2000bf66270 */
[----:B------:R-:W-:Y:S01]  /*8f50*/  IMAD.IADD R6, R6, 0x1, R29 ;  /* 0x0000000106067824 */ /* 0x000fe200078e021d */
[----:B----4-:R-:W-:-:S04]  /*8f60*/  LEA R26, P6, R28, UR4, 0x1 ;  /* 0x000000041c1a7c11 */ /* 0x010fc8000f8c08ff */
[----:B------:R-:W-:-:S05]  /*8f70*/  LEA.HI.X R27, R28, UR5, R6, 0x1, P6 ;  /* 0x000000051c1b7c11 */ /* 0x000fca000b0f0c06 */
[----:B------:R3:W-:Y:S04]  /*8f80*/  @!P5 STG.E.128 desc[UR16][R26.64], R20 ;  /* 0x000000141a00d986 */ /* 0x0007e8000c101d10 */
[----:B--2---:R3:W-:Y:S04]  /*8f90*/  @!P4 STG.E.128 desc[UR16][R26.64+0x80], R16 ;  /* 0x000080101a00c986 */ /* 0x0047e8000c101d10 */
[----:B-1----:R3:W-:Y:S02]  /*8fa0*/  @!P3 STG.E.128 desc[UR16][R26.64+0x100], R8 ;  /* 0x000100081a00b986 */ /* 0x0027e4000c101d10 */
.L_x_130:
[----:B------:R-:W-:Y:S05]  /*8fb0*/  BSYNC.RECONVERGENT B0 ;  /* 0x0000000000007941 */ /* 0x000fea0003800200 */
.L_x_129:
[----:B---3--:R3:W3:Y:S01]  /*8fc0*/  LDS.128 R20, [R7+0x1000] ;  /* 0x0010000007147984 */ /* 0x0086e20000000c00 */
[----:B------:R-:W-:Y:S03]  /*8fd0*/  BSSY.RECONVERGENT B0, `(.L_x_131) ;  /* 0x0000017000007945 */ /* 0x000fe60003800200 */
[----:B--2---:R2:W2:Y:S04]  /*8fe0*/  LDS.128 R16, [R7+0x5000] ;  /* 0x0050000007107984 */ /* 0x0044a80000000c00 */
[----:B-1----:R1:W1:Y:S01]  /*8ff0*/  LDS.128 R8, [R7+0x9000] ;  /* 0x0090000007087984 */ /* 0x0022620000000c00 */
[----:B------:R-:W-:Y:S05]  /*9000*/  @P2 BRA `(.L_x_132) ;  /* 0x00000000004c2947 */ /* 0x000fea0003800000 */
[----:B------:R-:W5:Y:S01]  /*9010*/  LDCU.64 UR6, c[0x0][0x408] ;  /* 0x00008100ff0677ac */ /* 0x000f620008000a00 */
[----:B------:R-:W-:Y:S01]  /*9020*/  IADD3 R27, P2, PT, R0, 0x20, RZ ;  /* 0x00000020001b7810 */ /* 0x000fe20007f5e0ff */
[----:B------:R-:W-:Y:S01]  /*9030*/  IMAD.MOV.U32 R28, RZ, RZ, R4 ;  /* 0x000000ffff1c7224 */ /* 0x000fe200078e0004 */
[----:B------:R-:W-:Y:S01]  /*9040*/  MOV R29, R25 ;  /* 0x00000019001d7202 */ /* 0x000fe20000000f00 */
[----:B------:R-:W4:Y:S02]  /*9050*/  LDCU UR8, c[0x0][0x440] ;  /* 0x00008800ff0877ac */ /* 0x000f240008000800 */
[----:B------:R-:W-:Y:S01]  /*9060*/  IMAD.X R6, RZ, RZ, R3, P2 ;  /* 0x000000ffff067224 */ /* 0x000fe200010e0603 */
[----:B------:R-:W3:Y:S03]  /*9070*/  LDCU.64 UR4, c[0x0][0x3f0] ;  /* 0x00007e00ff0477ac */ /* 0x000ee60008000a00 */
[----:B-----5:R-:W-:-:S02]  /*9080*/  IMAD R6, R6, UR6, RZ ;  /* 0x0000000606067c24 */ /* 0x020fc4000f8e02ff */
[----:B------:R-:W-:Y:S01]  /*9090*/  IMAD.WIDE.U32 R28, R27, UR6, R28 ;  /* 0x000000061b1c7c25 */ /* 0x000fe2000f8e001c */
[----:B----4-:R-:W-:-:S03]  /*90a0*/  ISETP.GE.AND P4, PT, R184, UR8, PT ;  /* 0x00000008b8007c0c */ /* 0x010fc6000bf86270 */
[----:B------:R-:W-:Y:S01]  /*90b0*/  IMAD R6, R27, UR7, R6 ;  /* 0x000000071b067c24 */ /* 0x000fe2000f8e0206 */
[----:B------:R-:W-:Y:S02]  /*90c0*/  ISETP.GE.AND P3, PT, R204, UR8, PT ;  /* 0x00000008cc007c0c */ /* 0x000fe4000bf66270 */
[----:B------:R-:W-:Y:S01]  /*90d0*/  ISETP.GE.AND P2, PT, R203, UR8, PT ;  /* 0x00000008cb007c0c */ /* 0x000fe2000bf46270 */
[----:B------:R-:W-:Y:S01]  /*90e0*/  IMAD.IADD R6, R6, 0x1, R29 ;  /* 0x0000000106067824 */ /* 0x000fe200078e021d */
[----:B---3--:R-:W-:-:S04]  /*90f0*/  LEA R26, P5, R28, UR4, 0x1 ;  /* 0x000000041c1a7c11 */ /* 0x008fc8000f8a08ff */
[----:B------:R-:W-:-:S05]  /*9100*/  LEA.HI.X R27, R28, UR5, R6, 0x1, P5 ;  /* 0x000000051c1b7c11 */ /* 0x000fca000a8f0c06 */
[----:B------:R3:W-:Y:S04]  /*9110*/  @!P4 STG.E.128 desc[UR16][R26.64], R20 ;  /* 0x000000141a00c986 */ /* 0x0007e8000c101d10 */
[----:B--2---:R3:W-:Y:S04]  /*9120*/  @!P3 STG.E.128 desc[UR16][R26.64+0x80], R16 ;  /* 0x000080101a00b986 */ /* 0x0047e8000c101d10 */
[----:B-1----:R3:W-:Y:S02]  /*9130*/  @!P2 STG.E.128 desc[UR16][R26.64+0x100], R8 ;  /* 0x000100081a00a986 */ /* 0x0027e4000c101d10 */
.L_x_132:
[----:B------:R-:W-:Y:S05]  /*9140*/  BSYNC.RECONVERGENT B0 ;  /* 0x0000000000007941 */ /* 0x000fea0003800200 */
.L_x_131:
        /* <DEDUP_REMOVED lines=24> */
.L_x_134:
[----:B------:R-:W-:Y:S05]  /*92d0*/  BSYNC.RECONVERGENT B0 ;  /* 0x0000000000007941 */ /* 0x000fea0003800200 */
.L_x_133:
[----:B-1-3--:R1:W3:Y:S01]  /*92e0*/  LDS.128 R8, [R7+0x7000] ;  /* 0x0070000007087984 */ /* 0x00a2e20000000c00 */
[----:B------:R-:W-:Y:S05]  /*92f0*/  @P0 EXIT ;  /* 0x000000000000094d */ /* 0x000fea0003800000 */
[----:B------:R-:W5:Y:S01]  /*9300*/  LDCU.64 UR6, c[0x0][0x408] ;  /* 0x00008100ff0677ac */ /* 0x000f620008000a00 */
[----:B--2---:R2:W1:Y:S01]  /*9310*/  LDS.128 R16, [R7+0xb000] ;  /* 0x00b0000007107984 */ /* 0x0044620000000c00 */
[----:B------:R-:W-:Y:S01]  /*9320*/  IADD3 R0, P0, PT, R0, 0x60, RZ ;  /* 0x0000006000007810 */ /* 0x000fe20007f1e0ff */
[----:B------:R-:W-:Y:S01]  /*9330*/  IMAD.MOV.U32 R5, RZ, RZ, R25 ;  /* 0x000000ffff057224 */ /* 0x000fe200078e0019 */
[----:B------:R-:W4:Y:S03]  /*9340*/  LDCU UR8, c[0x0][0x440] ;  /* 0x00008800ff0877ac */ /* 0x000f260008000800 */
[----:B------:R-:W-:Y:S01]  /*9350*/  IMAD.X R3, RZ, RZ, R3, P0 ;  /* 0x000000ffff037224 */ /* 0x000fe200000e0603 */
[----:B------:R-:W2:Y:S03]  /*9360*/  LDCU.64 UR4, c[0x0][0x3f0] ;  /* 0x00007e00ff0477ac */ /* 0x000ea60008000a00 */
[----:B-----5:R-:W-:-:S02]  /*9370*/  IMAD R3, R3, UR6, RZ ;  /* 0x0000000603037c24 */ /* 0x020fc4000f8e02ff */
[----:B------:R-:W-:Y:S01]  /*9380*/  IMAD.WIDE.U32 R4, R0, UR6, R4 ;  /* 0x0000000600047c25 */ /* 0x000fe2000f8e0004 */
[----:B----4-:R-:W-:-:S03]  /*9390*/  ISETP.GE.AND P2, PT, R184, UR8, PT ;  /* 0x00000008b8007c0c */ /* 0x010fc6000bf46270 */
[----:B------:R-:W-:Y:S01]  /*93a0*/  IMAD R3, R0, UR7, R3 ;  /* 0x0000000700037c24 */ /* 0x000fe2000f8e0203 */
[----:B------:R-:W-:Y:S02]  /*93b0*/  ISETP.GE.AND P1, PT, R204, UR8, PT ;  /* 0x00000008cc007c0c */ /* 0x000fe4000bf26270 */
[----:B------:R-:W-:Y:S01]  /*93c0*/  ISETP.GE.AND P0, PT, R203, UR8, PT ;  /* 0x00000008cb007c0c */ /* 0x000fe2000bf06270 */
[----:B------:R-:W-:Y:S01]  /*93d0*/  IMAD.IADD R3, R3, 0x1, R5 ;  /* 0x0000000103037824 */ /* 0x000fe200078e0205 */
[----:B--2---:R-:W-:-:S04]  /*93e0*/  LEA R2, P3, R4, UR4, 0x1 ;  /* 0x0000000404027c11 */ /* 0x004fc8000f8608ff */
[----:B------:R-:W-:-:S05]  /*93f0*/  LEA.HI.X R3, R4, UR5, R3, 0x1, P3 ;  /* 0x0000000504037c11 */ /* 0x000fca00098f0c03 */
[----:B------:R2:W-:Y:S04]  /*9400*/  @!P2 STG.E.128 desc[UR16][R2.64], R12 ;  /* 0x0000000c0200a986 */ /* 0x0005e8000c101d10 */
[----:B---3--:R2:W-:Y:S01]  /*9410*/  @!P1 STG.E.128 desc[UR16][R2.64+0x80], R8 ;  /* 0x0000800802009986 */ /* 0x0085e2000c101d10 */
[----:B-1----:R-:W-:Y:S05]  /*9420*/  @P0 EXIT ;  /* 0x000000000000094d */ /* 0x002fea0003800000 */
[----:B------:R-:W-:Y:S01]  /*9430*/  STG.E.128 desc[UR16][R2.64+0x100], R16 ;  /* 0x0001001002007986 */ /* 0x000fe2000c101d10 */
[----:B------:R-:W-:Y:S05]  /*9440*/  EXIT ;  /* 0x000000000000794d */ /* 0x000fea0003800000 */
.L_x_135:
        /* <DEDUP_REMOVED lines=11> */
.L_x_1804:


//--------------------- .text._ZN5flash16flash_fwd_kernelI23Flash_fwd_kernel_traitsILi192ELi128ELi64ELi8ELb0ELb0EN7cutlass6half_tE19Flash_kernel_traitsILi192ELi128ELi64ELi8ES3_EELb0ELb0ELb0ELb0ELb0ELb0ELb1ELb0EEEvNS_16Flash_fwd_paramsE --------------------------
	.section	.text._ZN5flash16flash_fwd_kernelI23Flash_fwd_kernel_traitsILi192ELi128ELi64ELi8ELb0ELb0EN7cutlass6half_tE19Flash_kernel_traitsILi192ELi128ELi64ELi8ES3_EELb0ELb0ELb0ELb0ELb0ELb0ELb1ELb0EEEvNS_16Flash_fwd_paramsE,"ax",@progbits
	.align	128
        .global         _ZN5flash16flash_fwd_kernelI23Flash_fwd_kernel_traitsILi192ELi128ELi64ELi8ELb0ELb0EN7cutlass6half_tE19Flash_kernel_traitsILi192ELi128ELi64ELi8ES3_EELb0ELb0ELb0ELb0ELb0ELb0ELb1ELb0EEEvNS_16Flash_fwd_paramsE
        .type           _ZN5flash16flash_fwd_kernelI23Flash_fwd_kernel_traitsILi192ELi128ELi64ELi8ELb0ELb0EN7cutlass6half_tE19Flash_kernel_traitsILi192ELi128ELi64ELi8ES3_EELb0ELb0ELb0ELb0ELb0ELb0ELb1ELb0EEEvNS_16Flash_fwd_paramsE,@function
        .size           _ZN5flash16flash_fwd_kernelI23Flash_fwd_kernel_traitsILi192ELi128ELi64ELi8ELb0ELb0EN7cutlass6half_tE19Flash_kernel_traitsILi192ELi128ELi64ELi8ES3_EELb0ELb0ELb0ELb0ELb0ELb0ELb1ELb0EEEvNS_16Flash_fwd_paramsE,(.L_x_1805 - _ZN5flash16flash_fwd_kernelI23Flash_fwd_kernel_traitsILi192ELi128ELi64ELi8ELb0ELb0EN7cutlass6half_tE19Flash_kernel_traitsILi192ELi128ELi64ELi8ES3_EELb0ELb0ELb0ELb0ELb0ELb0ELb1ELb0EEEvNS_16Flash_fwd_paramsE)
        .other          _ZN5flash16flash_fwd_kernelI23Flash_fwd_kernel_traitsILi192ELi128ELi64ELi8ELb0ELb0EN7cutlass6half_tE19Flash_kernel_traitsILi192ELi128ELi64ELi8ES3_EELb0ELb0ELb0ELb0ELb0ELb0ELb1ELb0EEEvNS_16Flash_fwd_paramsE,@"STO_CUDA_ENTRY STV_DEFAULT"
_ZN5flash16flash_fwd_kernelI23Flash_fwd_kernel_traitsILi192ELi128ELi64ELi8ELb0ELb0EN7cutlass6half_tE19Flash_kernel_traitsILi192ELi128ELi64ELi8ES3_EELb0ELb0ELb0ELb0ELb0ELb0ELb1ELb0EEEvNS_16Flash_fwd_paramsE:
.text._ZN5flash16flash_fwd_kernelI23Flash_fwd_kernel_traitsILi192ELi128ELi64ELi8ELb0ELb0EN7cutlass6half_tE19Flash_kernel_traitsILi192ELi128ELi64ELi8ES3_EELb0ELb0ELb0ELb0ELb0ELb0ELb1ELb0EEEvNS_16Flash_fwd_paramsE:
[----:B------:R-:W-:Y:S01]  /*0000*/  LDC R1, c[0x0][0x37c] ;  /* 0x0000df00ff017b82 */ /* 0x000fe20000000800 */
[----:B------:R-:W1:Y:S01]  /*0010*/  S2R R2, SR_CTAID.Y ;  /* 0x0000000000027919 */ /* 0x000e620000002600 */
[----:B------:R-:W2:Y:S06]  /*0020*/  LDCU.64 UR8, c[0x0][0x460] ;  /* 0x00008c00ff0877ac */ /* 0x000eac0008000a00 */
[----:B------:R-:W1:Y:S01]  /*0030*/  LDC.64 R12, c[0x0][0x460] ;  /* 0x00011800ff0c7b82 */ /* 0x000e620000000a00 */
[----:B------:R-:W-:Y:S01]  /*0040*/  IMAD.MOV.U32 R206, RZ, RZ, -0x1 ;  /* 0xffffffffffce7424 */ /* 0x000fe200078e00ff */
[----:B------:R-:W3:Y:S01]  /*0050*/  LDCU.64 UR6, c[0x0][0x470] ;  /* 0x00008e00ff0677ac */ /* 0x000ee20008000a00 */
[----:B------:R-:W4:Y:S05]  /*0060*/  LDCU.64 UR4, c[0x0][0x478] ;  /* 0x00008f00ff0477ac */ /* 0x000f2a0008000a00 */
[----:B------:R-:W1:Y:S01]  /*0070*/  LDC.64 R6, c[0x0][0x468] ;  /* 0x00011a00ff067b82 */ /* 0x000e620000000a00 */
[----:B------:R-:W1:Y:S01]  /*0080*/  LDCU.64 UR16, c[0x0][0x358] ;  /* 0x00006b00ff1077ac */ /* 0x000e620008000a00 */
[----:B--2---:R-:W-:-:S02]  /*0090*/  ISETP.NE.U32.AND P5, PT, RZ, UR8, PT ;  /* 0x00000008ff007c0c */ /* 0x004fc4000bfa5070 */
[----:B------:R-:W-:Y:S02]  /*00a0*/  ISETP.NE.U32.AND P4, PT, RZ, UR8, PT ;  /* 0x00000008ff007c0c */ /* 0x000fe4000bf85070 */
[----:B------:R-:W-:Y:S02]  /*00b0*/  ISETP.NE.AND.EX P5, PT, RZ, UR9, PT, P5 ;  /* 0x00000009ff007c0c */ /* 0x000fe4000bfa5350 */
[----:B------:R-:W-:Y:S02]  /*00c0*/  ISETP.NE.AND.EX P4, PT, RZ, UR9, PT, P4 ;  /* 0x00000009ff007c0c */ /* 0x000fe4000bf85340 */
[----:B---3--:R-:W-:Y:S02]  /*00d0*/  ISETP.NE.U32.AND P3, PT, RZ, UR6, PT ;  /* 0x00000006ff007c0c */ /* 0x008fe4000bf65070 */
[----:B----4-:R-:W-:Y:S02]  /*00e0*/  ISETP.NE.U32.AND P2, PT, RZ, UR4, PT ;  /* 0x00000004ff007c0c */ /* 0x010fe4000bf45070 */
[----:B------:R-:W-:Y:S01]  /*00f0*/  ISETP.NE.AND.EX P3, PT, RZ, UR7, PT, P3 ;  /* 0x00000007ff007c0c */ /* 0x000fe2000bf65330 */
[----:B-1----:R-:W-:Y:S01]  /*0100*/  IMAD.WIDE.U32 R12, R2, 0x4, R12 ;  /* 0x00000004020c7825 */ /* 0x002fe200078e000c */
[----:B------:R-:W-:-:S02]  /*0110*/  ISETP.NE.AND.EX P2, PT, RZ, UR5, PT, P2 ;  /* 0x00000005ff007c0c */ /* 0x000fc4000bf45320 */
[----:B------:R-:W-:Y:S01]  /*0120*/  SHF.R.U32.HI R0, RZ, 0x1e, R2 ;  /* 0x0000001eff007819 */ /* 0x000fe20000011602 */
[----:B------:R-:W-:Y:S01]  /*0130*/  IMAD.SHL.U32 R11, R2, 0x4, RZ ;  /* 0x00000004020b7824 */ /* 0x000fe200078e00ff */
[----:B------:R-:W2:Y:S04]  /*0140*/  @P5 LDG.E R206, desc[UR16][R12.64] ;  /* 0x000000100cce5981 */ /* 0x000ea8000c1e1900 */
[----:B------:R-:W2:Y:S03]  /*0150*/  @P4 LDG.E R3, desc[UR16][R12.64+0x4] ;  /* 0x000004100c034981 */ /* 0x000ea6000c1e1900 */
[C---:B------:R-:W-:Y:S02]  /*0160*/  @P3 IADD3 R4, P1, PT, R11.reuse, UR6, RZ ;  /* 0x000000060b043c10 */ /* 0x040fe4000ff3e0ff */
[----:B------:R-:W-:Y:S01]  /*0170*/  @P2 IADD3 R92, P0, PT, R11, UR4, RZ ;  /* 0x000000040b5c2c10 */ /* 0x000fe2000ff1e0ff */
[----:B------:R-:W-:Y:S01]  /*0180*/  IMAD.MOV.U32 R9, RZ, RZ, RZ ;  /* 0x000000ffff097224 */ /* 0x000fe200078e00ff */
[----:B------:R-:W-:-:S02]  /*0190*/  @P3 IADD3.X R5, PT, PT, R0, UR7, RZ, P1, !PT ;  /* 0x0000000700053c10 */ /* 0x000fc40008ffe4ff */
[----:B------:R-:W-:-:S03]  /*01a0*/  @P2 IADD3.X R93, PT, PT, R0, UR5, RZ, P0, !PT ;  /* 0x00000005005d2c10 */ /* 0x000fc600087fe4ff */
[----:B------:R1:W3:Y:S04]  /*01b0*/  @P3 LDG.E R9, desc[UR16][R4.64] ;  /* 0x0000001004093981 */ /* 0x0002e8000c1e1900 */
[----:B------:R-:W3:Y:S01]  /*01c0*/  @P2 LDG.E R92, desc[UR16][R92.64] ;  /* 0x000000105c5c2981 */ /* 0x000ee2000c1e1900 */
[----:B------:R-:W4:Y:S01]  /*01d0*/  @!P4 LDC R198, c[0x0][0x434] ;  /* 0x00010d00ffc6cb82 */ /* 0x000f220000000800 */
[----:B------:R-:W1:Y:S01]  /*01e0*/  LDCU.U8 UR4, c[0x0][0x532] ;  /* 0x0000a640ff0477ac */ /* 0x000e620008000000 */
[----:B------:R-:W-:-:S05]  /*01f0*/  IADD3 R10, P0, PT, R11, R6, RZ ;  /* 0x000000060b0a7210 */ /* 0x000fca0007f1e0ff */
[----:B------:R-:W-:Y:S01]  /*0200*/  IMAD.X R11, R0, 0x1, R7, P0 ;  /* 0x00000001000b7824 */ /* 0x000fe200000e0607 */
[C---:B------:R-:W-:Y:S01]  /*0210*/  ISETP.NE.U32.AND P0, PT, R6.reuse, RZ, PT ;  /* 0x000000ff0600720c */ /* 0x040fe20003f05070 */
[----:B------:R-:W1:Y:S03]  /*0220*/  S2UR UR19, SR_CTAID.X ;  /* 0x00000000001379c3 */ /* 0x000e660000002500 */
[----:B------:R-:W-:Y:S02]  /*0230*/  ISETP.NE.AND.EX P0, PT, R7, RZ, PT, P0 ;  /* 0x000000ff0700720c */ /* 0x000fe40003f05300 */
[----:B------:R-:W-:-:S03]  /*0240*/  ISETP.EQ.U32.AND P3, PT, R6, RZ, PT ;  /* 0x000000ff0600720c */ /* 0x000fc60003f62070 */
[----:B------:R-:W4:Y:S01]  /*0250*/  @!P2 LDC R0, c[0x0][0x43c] ;  /* 0x00010f00ff00ab82 */ /* 0x000f220000000800 */
[----:B-1----:R-:W-:-:S07]  /*0260*/  ISETP.NE.AND P1, PT, RZ, UR4, PT ;  /* 0x00000004ff007c0c */ /* 0x002fce000bf25270 */
[----:B------:R-:W1:Y:S01]  /*0270*/  @!P2 LDC.64 R4, c[0x0][0x488] ;  /* 0x00012200ff04ab82 */ /* 0x000e620000000a00 */
[----:B------:R-:W-:Y:S01]  /*0280*/  ISETP.EQ.OR.EX P3, PT, R7, RZ, !P1, P3 ;  /* 0x000000ff0700720c */ /* 0x000fe20004f62730 */
[----:B------:R-:W1:Y:S01]  /*0290*/  S2R R13, SR_CTAID.Z ;  /* 0x00000000000d7919 */ /* 0x000e620000002700 */
[----:B------:R-:W1:Y:S01]  /*02a0*/  S2R R193, SR_TID.X ;  /* 0x0000000000c17919 */ /* 0x000e620000002100 */
[----:B------:R-:W-:Y:S01]  /*02b0*/  IMAD.MOV.U32 R12, RZ, RZ, -0x1 ;  /* 0xffffffffff0c7424 */ /* 0x000fe200078e00ff */
[----:B------:R-:W-:-:S09]  /*02c0*/  USHF.L.U32 UR20, UR19, 0x7, URZ ;  /* 0x0000000713147899 */ /* 0x000fd200080006ff */
[----:B------:R1:W5:Y:S02]  /*02d0*/  @!P3 LDG.E R12, desc[UR16][R10.64] ;  /* 0x000000100a0cb981 */ /* 0x000364000c1e1900 */
[----:B-1----:R-:W-:-:S04]  /*02e0*/  @!P2 ISETP.NE.U32.AND P3, PT, R4, RZ, PT ;  /* 0x000000ff0400a20c */ /* 0x002fc80003f65070 */
[----:B------:R-:W-:-:S04]  /*02f0*/  @!P2 ISETP.NE.AND.EX P3, PT, R5, RZ, PT, P3 ;  /* 0x000000ff0500a20c */ /* 0x000fc80003f65330 */
[----:B----4-:R-:W-:Y:S01]  /*0300*/  @!P2 SEL R0, R0, RZ, P3 ;  /* 0x000000ff0000a207 */ /* 0x010fe20001800000 */
[----:B--2---:R-:W-:Y:S02]  /*0310*/  @P4 IMAD.IADD R198, R3, 0x1, -R206 ;  /* 0x0000000103c64824 */ /* 0x004fe400078e0ace */
[----:B------:R-:W1:Y:S03]  /*0320*/  @!P0 LDC R3, c[0x0][0x438] ;  /* 0x00010e00ff038b82 */ /* 0x000e660000000800 */
[----:B------:R-:W-:Y:S01]  /*0330*/  ISETP.GT.AND P4, PT, R198, UR20, PT ;  /* 0x00000014c6007c0c */ /* 0x000fe2000bf84270 */
[----:B---3--:R-:W-:Y:S01]  /*0340*/  @P2 IMAD.IADD R92, R92, 0x1, -R9 ;  /* 0x000000015c5c2824 */ /* 0x008fe200078e0a09 */
[----:B------:R-:W-:Y:S11]  /*0350*/  @!P0 BRA `(.L_x_136) ;  /* 0x00000000000c8947 */ /* 0x000ff60003800000 */
[----:B-1----:R-:W2:Y:S02]  /*0360*/  @P1 LDG.E R3, desc[UR16][R10.64+0x4] ;  /* 0x000004100a031981 */ /* 0x002ea4000c1e1900 */
[----:B--2--5:R-:W-:-:S06]  /*0370*/  @P1 IADD3 R3, PT, PT, R3, -R12, RZ ;  /* 0x8000000c03031210 */ /* 0x024fcc0007ffe0ff */
[----:B------:R2:W5:Y:S02]  /*0380*/  @!P1 LDG.E R3, desc[UR16][R10.64] ;  /* 0x000000100a039981 */ /* 0x000564000c1e1900 */
.L_x_136:
[----:B-1---5:R-:W-:Y:S01]  /*0390*/  @!P2 IADD3 R92, PT, PT, R0, R3, -R9 ;  /* 0x00000003005ca210 */ /* 0x022fe20007ffe809 */
[----:B------:R-:W-:Y:S06]  /*03a0*/  @!P4 EXIT ;  /* 0x000000000000c94d */ /* 0x000fec0003800000 */
[C---:B------:R-:W-:Y:S01]  /*03b0*/  ISETP.GT.AND P0, PT, R92.reuse, RZ, PT ;  /* 0x000000ff5c00720c */ /* 0x040fe20003f04270 */
[----:B------:R-:W-:-:S05]  /*03c0*/  VIADD R3, R92, 0x3f ;  /* 0x0000003f5c037836 */ /* 0x000fca0000000000 */
[----:B------:R-:W-:-:S04]  /*03d0*/  SHF.R.S32.HI R0, RZ, 0x1f, R3 ;  /* 0x0000001fff007819 */ /* 0x000fc80000011403 */
[----:B------:R-:W-:-:S03]  /*03e0*/  LEA.HI R0, R0, R3, RZ, 0x6 ;  /* 0x0000000300007211 */ /* 0x000fc600078f30ff */
[----:B------:R-:W-:Y:S05]  /*03f0*/  @P0 BRA `(.L_x_137) ;  /* 0x0000000c00080947 */ /* 0x000fea0003800000 */
[----:B------:R-:W1:Y:S01]  /*0400*/  LDC.U8 R0, c[0x0][0x549] ;  /* 0x00015240ff007b82 */ /* 0x000e620000000000 */
[----:B------:R-:W-:-:S07]  /*0410*/  ISETP.NE.AND P1, PT, R206, -0x1, PT ;  /* 0xffffffffce00780c */ /* 0x000fce0003f25270 */
[----:B--2---:R-:W2:Y:S08]  /*0420*/  LDC.U8 R10, c[0x0][0x548] ;  /* 0x00015200ff0a7b82 */ /* 0x004eb00000000000 */
[----:B------:R-:W3:Y:S01]  /*0430*/  @!P1 LDC.64 R8, c[0x0][0x400] ;  /* 0x00010000ff089b82 */ /* 0x000ee20000000a00 */
[----:B-1----:R-:W-:-:S07]  /*0440*/  ISETP.NE.AND P6, PT, R0, RZ, PT ;  /* 0x000000ff0000720c */ /* 0x002fce0003fc5270 */
[----:B------:R-:W1:Y:S01]  /*0450*/  @P1 LDC.64 R4, c[0x0][0x408] ;  /* 0x00010200ff041b82 */ /* 0x000e620000000a00 */
[----:B------:R-:W-:-:S07]  /*0460*/  SHF.L.U32 R0, R193, 0x3, RZ ;  /* 0x00000003c1007819 */ /* 0x000fce00000006ff */
[----:B------:R-:W4:Y:S01]  /*0470*/  @P6 LDC.64 R6, c[0x0][0x430] ;  /* 0x00010c00ff066b82 */ /* 0x000f220000000a00 */
[----:B---3--:R-:W-:-:S07]  /*0480*/  @!P1 IMAD.WIDE.U32 R14, R2, R8, RZ ;  /* 0x00000008020e9225 */ /* 0x008fce00078e00ff */
[----:B------:R-:W3:Y:S01]  /*0490*/  @P6 LDC R8, c[0x0][0x430] ;  /* 0x00010c00ff086b82 */ /* 0x000ee20000000800 */
[----:B------:R-:W-:Y:S01]  /*04a0*/  @!P1 MOV R3, R14 ;  /* 0x0000000e00039202 */ /* 0x000fe20000000f00 */
[----:B-1----:R-:W-:-:S04]  /*04b0*/  @P1 IMAD.WIDE.U32 R16, R206, R4, RZ ;  /* 0x00000004ce101225 */ /* 0x002fc800078e00ff */
[----:B----4-:R-:W-:Y:S01]  /*04c0*/  @P6 IMAD R6, R6, R7, RZ ;  /* 0x0000000706066224 */ /* 0x010fe200078e02ff */
[----:B------:R-:W-:Y:S01]  /*04d0*/  @P6 MOV R7, 0x1 ;  /* 0x0000000100076802 */ /* 0x000fe20000000f00 */
[----:B--2---:R-:W-:Y:S06]  /*04e0*/  @P6 BRA `(.L_x_138) ;  /* 0x0000000000286947 */ /* 0x004fec0003800000 */
        /* <DEDUP_REMOVED lines=10> */
.L_x_138:
        /* <DEDUP_REMOVED lines=41> */
.L_x_140:
[----:B------:R-:W-:Y:S05]  /*0820*/  BSYNC.RECONVERGENT B0 ;  /* 0x0000000000007941 */ /* 0x000fea0003800200 */
.L_x_139:
        /* <DEDUP_REMOVED lines=22> */
.L_x_142:
[----:B------:R-:W-:Y:S05]  /*0990*/  BSYNC.RECONVERGENT B0 ;  /* 0x0000000000007941 */ /* 0x000fea0003800200 */
.L_x_141:
[----:B------:R-:W-:Y:S01]  /*09a0*/  BSSY.RECONVERGENT B0, `(.L_x_143) ;  /* 0x0000019000007945 */ /* 0x000fe20003800200 */
[----:B------:R-:W-:Y:S01]  /*09b0*/  ISETP.NE.AND P2, PT, R0, RZ, PT ;  /* 0x000000ff0000720c */ /* 0x000fe20003f45270 */
[----:B----4-:R-:W-:Y:S01]  /*09c0*/  IMAD R13, R13, R6, RZ ;  /* 0x000000060d0d7224 */ /* 0x010fe200078e02ff */
[----:B-1----:R-:W-:Y:S01]  /*09d0*/  IADD3 R5, PT, PT, R193, 0x60, RZ ;  /* 0x00000060c1057810 */ /* 0x002fe20007ffe0ff */
[----:B--2---:R-:W-:Y:S01]  /*09e0*/  IMAD R17, R2, R3, RZ ;  /* 0x0000000302117224 */ /* 0x004fe200078e02ff */
[----:B------:R-:W-:Y:S09]  /*09f0*/  @P0 BRA `(.L_x_144) ;  /* 0x00000000004c0947 */ /* 0x000ff20003800000 */
        /* <DEDUP_REMOVED lines=19> */
.L_x_144:
[----:B------:R-:W-:Y:S05]  /*0b30*/  BSYNC.RECONVERGENT B0 ;  /* 0x0000000000007941 */ /* 0x000fea0003800200 */
.L_x_143:
[----:B------:R-:W-:Y:S01]  /*0b40*/  ISETP.GE.AND P0, PT, R5, R198, PT ;  /* 0x000000c60500720c */ /* 0x000fe20003f06270 */
        /* <DEDUP_REMOVED lines=28> */
.L_x_146:
[----:B------:R-:W-:Y:S05]  /*0d10*/  BSYNC.RECONVERGENT B0 ;  /* 0x0000000000007941 */ /* 0x000fea0003800200 */
.L_x_145:
[--C-:B------:R-:W-:Y:S01]  /*0d20*/  IADD3 R17, P1, P0, R16, R17, R13.reuse ;  /* 0x0000001110117210 */ /* 0x100fe2000783e00d */
[----:B------:R-:W-:Y:S01]  /*0d30*/  BSSY.RECONVERGENT B0, `(.L_x_147) ;  /* 0x000000e000007945 */ /* 0x000fe20003800200 */
[----:B------:R-:W-:Y:S02]  /*0d40*/  SEL R2, R2, RZ, P6 ;  /* 0x000000ff02027207 */ /* 0x000fe40003000000 */
[----:B------:R-:W-:Y:S02]  /*0d50*/  SHF.R.S32.HI R3, RZ, 0x1f, R16 ;  /* 0x0000001fff037819 */ /* 0x000fe40000011410 */
[----:B------:R-:W-:-:S04]  /*0d60*/  SHF.R.S32.HI R13, RZ, 0x1f, R13 ;  /* 0x0000001fff0d7819 */ /* 0x000fc8000001140d */
[----:B------:R-:W-:Y:S01]  /*0d70*/  IADD3.X R2, PT, PT, R3, R2, R13, P1, P0 ;  /* 0x0000000203027210 */ /* 0x000fe20000fe040d */
[----:B------:R-:W-:Y:S06]  /*0d80*/  @P5 BRA `(.L_x_148) ;  /* 0x0000000000205947 */ /* 0x000fec0003800000 */
[----:B------:R-:W2:Y:S01]  /*0d90*/  LDCU.64 UR4, c[0x0][0x420] ;  /* 0x00008400ff0477ac */ /* 0x000ea20008000a00 */
[----:B------:R-:W-:-:S05]  /*0da0*/  IMAD R0, R193, R8, RZ ;  /* 0x00000008c1007224 */ /* 0x000fca00078e02ff */
[----:B------:R-:W-:-:S04]  /*0db0*/  IADD3 R3, P0, PT, R0, R17, RZ ;  /* 0x0000001100037210 */ /* 0x000fc80007f1e0ff */
[----:B------:R-:W-:Y:S02]  /*0dc0*/  LEA.HI.X.SX32 R0, R0, R2, 0x1, P0 ;  /* 0x0000000200007211 */ /* 0x000fe400000f0eff */
[----:B--2---:R-:W-:-:S04]  /*0dd0*/  LEA R6, P0, R3, UR4, 0x2 ;  /* 0x0000000403067c11 */ /* 0x004fc8000f8010ff */
[----:B------:R-:W-:Y:S01]  /*0de0*/  LEA.HI.X R7, R3, UR5, R0, 0x2, P0 ;  /* 0x0000000503077c11 */ /* 0x000fe200080f1400 */
[----:B------:R-:W-:-:S05]  /*0df0*/  IMAD.MOV.U32 R3, RZ, RZ, 0x7f800000 ;  /* 0x7f800000ff037424 */ /* 0x000fca00078e00ff */
[----:B------:R4:W-:Y:S03]  /*0e00*/  STG.E desc[UR16][R6.64], R3 ;  /* 0x0000000306007986 */ /* 0x0009e6000c101910 */
.L_x_148:
[----:B------:R-:W-:Y:S05]  /*0e10*/  BSYNC.RECONVERGENT B0 ;  /* 0x0000000000007941 */ /* 0x000fea0003800200 */
.L_x_147:
[----:B------:R-:W-:Y:S04]  /*0e20*/  BSSY.RECONVERGENT B0, `(.L_x_149) ;  /* 0x000000a000007945 */ /* 0x000fe80003800200 */
[----:B------:R-:W-:Y:S05]  /*0e30*/  @P4 BRA `(.L_x_150) ;  /* 0x0000000000204947 */ /* 0x000fea0003800000 */
[----:B------:R-:W2:Y:S01]  /*0e40*/  LDCU.64 UR4, c[0x0][0x420] ;  /* 0x00008400ff0477ac */ /* 0x000ea20008000a00 */
[----:B------:R-:W-:-:S05]  /*0e50*/  IMAD R0, R15, R8, RZ ;  /* 0x000000080f007224 */ /* 0x000fca00078e02ff */
[----:B----4-:R-:W-:-:S04]  /*0e60*/  IADD3 R3, P0, PT, R0, R17, RZ ;  /* 0x0000001100037210 */ /* 0x010fc80007f1e0ff */
[----:B------:R-:W-:Y:S02]  /*0e70*/  LEA.HI.X.SX32 R0, R0, R2, 0x1, P0 ;  /* 0x0000000200007211 */ /* 0x000fe400000f0eff */
[----:B--2---:R-:W-:-:S04]  /*0e80*/  LEA R6, P0, R3, UR4, 0x2 ;  /* 0x0000000403067c11 */ /* 0x004fc8000f8010ff */
[----:B------:R-:W-:Y:S01]  /*0e90*/  LEA.HI.X R7, R3, UR5, R0, 0x2, P0 ;  /* 0x0000000503077c11 */ /* 0x000fe200080f1400 */
[----:B------:R-:W-:-:S05]  /*0ea0*/  IMAD.MOV.U32 R3, RZ, RZ, 0x7f800000 ;  /* 0x7f800000ff037424 */ /* 0x000fca00078e00ff */
[----:B------:R2:W-:Y:S03]  /*0eb0*/  STG.E desc[UR16][R6.64], R3 ;  /* 0x0000000306007986 */ /* 0x0005e6000c101910 */
.L_x_150:
[----:B------:R-:W-:Y:S05]  /*0ec0*/  BSYNC.RECONVERGENT B0 ;  /* 0x0000000000007941 */ /* 0x000fea0003800200 */
.L_x_149:
[----:B------:R-:W-:Y:S04]  /*0ed0*/  BSSY.RECONVERGENT B0, `(.L_x_151) ;  /* 0x000000a000007945 */ /* 0x000fe80003800200 */
[----:B------:R-:W-:Y:S05]  /*0ee0*/  @P3 BRA `(.L_x_152) ;  /* 0x0000000000203947 */ /* 0x000fea0003800000 */
[----:B------:R-:W5:Y:S01]  /*0ef0*/  LDCU.64 UR4, c[0x0][0x420] ;  /* 0x00008400ff0477ac */ /* 0x000f620008000a00 */
[----:B------:R-:W-:-:S05]  /*0f00*/  IMAD R0, R11, R8, RZ ;  /* 0x000000080b007224 */ /* 0x000fca00078e02ff */
[----:B--2-4-:R-:W-:-:S04]  /*0f10*/  IADD3 R3, P0, PT, R0, R17, RZ ;  /* 0x0000001100037210 */ /* 0x014fc80007f1e0ff */
[----:B------:R-:W-:Y:S02]  /*0f20*/  LEA.HI.X.SX32 R0, R0, R2, 0x1, P0 ;  /* 0x0000000200007211 */ /* 0x000fe400000f0eff */
[----:B-----5:R-:W-:-:S04]  /*0f30*/  LEA R6, P0, R3, UR4, 0x2 ;  /* 0x0000000403067c11 */ /* 0x020fc8000f8010ff */
[----:B------:R-:W-:Y:S01]  /*0f40*/  LEA.HI.X R7, R3, UR5, R0, 0x2, P0 ;  /* 0x0000000503077c11 */ /* 0x000fe200080f1400 */
[----:B------:R-:W-:-:S05]  /*0f50*/  IMAD.MOV.U32 R3, RZ, RZ, 0x7f800000 ;  /* 0x7f800000ff037424 */ /* 0x000fca00078e00ff */
[----:B------:R2:W-:Y:S03]  /*0f60*/  STG.E desc[UR16][R6.64], R3 ;  /* 0x0000000306007986 */ /* 0x0005e6000c101910 */
.L_x_152:
[----:B------:R-:W-:Y:S05]  /*0f70*/  BSYNC.RECONVERGENT B0 ;  /* 0x0000000000007941 */ /* 0x000fea0003800200 */
.L_x_151:
[----:B------:R-:W-:Y:S05]  /*0f80*/  @P2 EXIT ;  /* 0x000000000000294d */ /* 0x000fea0003800000 */
[----:B------:R-:W5:Y:S01]  /*0f90*/  LDCU.64 UR4, c[0x0][0x420] ;  /* 0x00008400ff0477ac */ /* 0x000f620008000a00 */
[----:B------:R-:W-:Y:S02]  /*0fa0*/  IMAD R5, R5, R8, RZ ;  /* 0x0000000805057224 */ /* 0x000fe400078e02ff */
[----:B--2-4-:R-:W-:-:S03]  /*0fb0*/  IMAD.MOV.U32 R3, RZ, RZ, 0x7f800000 ;  /* 0x7f800000ff037424 */ /* 0x014fc600078e00ff */
[----:B------:R-:W-:-:S04]  /*0fc0*/  IADD3 R17, P0, PT, R5, R17, RZ ;  /* 0x0000001105117210 */ /* 0x000fc80007f1e0ff */
[----:B------:R-:W-:Y:S02]  /*0fd0*/  LEA.HI.X.SX32 R2, R5, R2, 0x1, P0 ;  /* 0x0000000205027211 */ /* 0x000fe400000f0eff */
[----:B-----5:R-:W-:-:S04]  /*0fe0*/  LEA R4, P0, R17, UR4, 0x2 ;  /* 0x0000000411047c11 */ /* 0x020fc8000f8010ff */
[----:B------:R-:W-:-:S05]  /*0ff0*/  LEA.HI.X R5, R17, UR5, R2, 0x2, P0 ;  /* 0x0000000511057c11 */ /* 0x000fca00080f1402 */
[----:B------:R-:W-:Y:S01]  /*1000*/  STG.E desc[UR16][R4.64], R3 ;  /* 0x0000000304007986 */ /* 0x000fe2000c101910 */
[----:B------:R-:W-:Y:S05]  /*1010*/  EXIT ;  /* 0x000000000000794d */ /* 0x000fea0003800000 */
.L_x_137:
[----:B------:R-:W-:Y:S02]  /*1020*/  ISETP.NE.AND P0, PT, R206, -0x1, PT ;  /* 0xffffffffce00780c */ /* 0x000fe40003f05270 */
[----:B------:R-:W-:-:S11]  /*1030*/  ISETP.NE.AND P2, PT, R12, -0x1, PT ;  /* 0xffffffff0c00780c */ /* 0x000fd60003f45270 */
[----:B------:R-:W2:Y:S08]  /*1040*/  @!P0 LDC.64 R6, c[0x0][0x398] ;  /* 0x0000e600ff068b82 */ /* 0x000eb00000000a00 */
[----:B------:R-:W1:Y:S01]  /*1050*/  @P0 LDC.64 R4, c[0x0][0x3b0] ;  /* 0x0000ec00ff040b82 */ /* 0x000e620000000a00 */
[----:B--2---:R-:W-:-:S04]  /*1060*/  @!P0 IMAD.WIDE.U32 R10, R2, R6, RZ ;  /* 0x00000006020a8225 */ /* 0x004fc800078e00ff */
[----:B------:R-:W-:Y:S02]  /*1070*/  @!P0 IMAD R8, R2, R7, R11 ;  /* 0x0000000702088224 */ /* 0x000fe400078e020b */
[----:B-1----:R-:W-:-:S04]  /*1080*/  @P0 IMAD.WIDE.U32 R14, R206, R4, RZ ;  /* 0x00000004ce0e0225 */ /* 0x002fc800078e00ff */
        /* <DEDUP_REMOVED lines=13> */
.L_x_153:
[----:B------:R-:W1:Y:S01]  /*1160*/  LDCU.64 UR8, c[0x0][0x3b8] ;  /* 0x00007700ff0877ac */ /* 0x000e620008000a00 */
[----:B------:R-:W-:-:S05]  /*1170*/  IADD3 R14, PT, PT, R9, R12, RZ ;  /* 0x0000000c090e7210 */ /* 0x000fca0007ffe0ff */
[C---:B-1----:R-:W-:Y:S02]  /*1180*/  IMAD R6, R14.reuse, UR9, RZ ;  /* 0x000000090e067c24 */ /* 0x042fe4000f8e02ff */
[----:B------:R-:W-:-:S05]  /*1190*/  IMAD.WIDE.U32 R14, R14, UR8, RZ ;  /* 0x000000080e0e7c25 */ /* 0x000fca000f8e00ff */
[----:B------:R-:W-:Y:S02]  /*11a0*/  IADD3 R6, PT, PT, R15, R6, RZ ;  /* 0x000000060f067210 */ /* 0x000fe40007ffe0ff */
.L_x_154:
        /* <DEDUP_REMOVED lines=39> */
.L_x_155:
[----:B------:R-:W1:Y:S01]  /*1420*/  LDC.64 R4, c[0x0][0x3c0] ;  /* 0x0000f000ff047b82 */ /* 0x000e620000000a00 */
[----:B------:R-:W-:-:S05]  /*1430*/  IADD3 R9, PT, PT, R9, R12, RZ ;  /* 0x0000000c09097210 */ /* 0x000fca0007ffe0ff */
[C---:B-1----:R-:W-:Y:S02]  /*1440*/  IMAD R2, R9.reuse, R5, RZ ;  /* 0x0000000509027224 */ /* 0x042fe400078e02ff */
[----:B------:R-:W-:-:S05]  /*1450*/  IMAD.WIDE.U32 R16, R9, R4, RZ ;  /* 0x0000000409107225 */ /* 0x000fca00078e00ff */
[----:B------:R-:W-:Y:S02]  /*1460*/  IADD3 R2, PT, PT, R17, R2, RZ ;  /* 0x0000000211027210 */ /* 0x000fe40007ffe0ff */
[----:B------:R-:W-:-:S07]  /*1470*/  MOV R12, R16 ;  /* 0x00000010000c7202 */ /* 0x000fce0000000f00 */
.L_x_156:
[C---:B------:R-:W-:Y:S01]  /*1480*/  IMAD.SHL.U32 R212, R193.reuse, 0x8, RZ ;  /* 0x00000008c1d47824 */ /* 0x040fe200078e00ff */
[----:B------:R-:W1:Y:S01]  /*1490*/  LDCU.128 UR4, c[0x0][0x3d0] ;  /* 0x00007a00ff0477ac */ /* 0x000e620008000c00 */
[--C-:B------:R-:W-:Y:S01]  /*14a0*/  SHF.R.U32.HI R9, RZ, 0x3, R193.reuse ;  /* 0x00000003ff097819 */ /* 0x100fe200000116c1 */
[----:B------:R-:W2:Y:S01]  /*14b0*/  S2UR UR18, SR_CgaCtaId ;  /* 0x00000000001279c3 */ /* 0x000ea20000008800 */
[----:B------:R-:W-:Y:S01]  /*14c0*/  VIADD R198, R198, -UR20 ;  /* 0x80000014c6c67c36 */ /* 0x000fe20008000000 */
[C---:B------:R-:W-:Y:S01]  /*14d0*/  LOP3.LUT R192, R212.reuse, 0x38, RZ, 0xc0, !PT ;  /* 0x00000038d4c07812 */ /* 0x040fe200078ec0ff */
[----:B------:R-:W3:Y:S01]  /*14e0*/  LDCU.64 UR12, c[0x0][0x390] ;  /* 0x00007200ff0c77ac */ /* 0x000ee20008000a00 */
[----:B------:R-:W-:Y:S01]  /*14f0*/  LOP3.LUT R208, R212, 0x1f8, RZ, 0xc0, !PT ;  /* 0x000001f8d4d07812 */ /* 0x000fe200078ec0ff */
[----:B------:R-:W-:Y:S01]  /*1500*/  IMAD.SHL.U32 R133, R193, 0x40, RZ ;  /* 0x00000040c1857824 */ /* 0x000fe200078e00ff */
[C---:B------:R-:W-:Y:S01]  /*1510*/  IADD3 R14, P1, PT, R192.reuse, R14, RZ ;  /* 0x0000000ec00e7210 */ /* 0x040fe20007f3e0ff */
[----:B------:R-:W4:Y:S01]  /*1520*/  LDCU.64 UR14, c[0x0][0x388] ;  /* 0x00007100ff0e77ac */ /* 0x000f220008000a00 */
[----:B------:R-:W-:Y:S01]  /*1530*/  IADD3 R16, P0, PT, R192, R12, RZ ;  /* 0x0000000cc0107210 */ /* 0x000fe20007f1e0ff */
[----:B------:R-:W-:Y:S01]  /*1540*/  BSSY.RECONVERGENT B0, `(.L_x_157) ;  /* 0x0000048000007945 */ /* 0x000fe20003800200 */
[----:B------:R-:W-:Y:S01]  /*1550*/  LOP3.LUT R11, R212, 0x1e00, RZ, 0xc0, !PT ;  /* 0x00001e00d40b7812 */ /* 0x000fe200078ec0ff */
[----:B------:R-:W-:Y:S01]  /*1560*/  IMAD.X R15, RZ, RZ, R6, P1 ;  /* 0x000000ffff0f7224 */ /* 0x000fe200008e0606 */
[----:B------:R-:W-:Y:S01]  /*1570*/  LOP3.LUT R208, R208, 0x38, R193, 0x78, !PT ;  /* 0x00000038d0d07812 */ /* 0x000fe200078e78c1 */
[----:B------:R-:W-:Y:S01]  /*1580*/  IMAD.X R17, RZ, RZ, R2, P0 ;  /* 0x000000ffff117224 */ /* 0x000fe200000e0602 */
[----:B------:R-:W-:Y:S01]  /*1590*/  SHF.R.S32.HI R2, RZ, 0x1f, R3 ;  /* 0x0000001fff027819 */ /* 0x000fe20000011403 */
[C---:B------:R-:W-:Y:S01]  /*15a0*/  IMAD.WIDE.U32 R6, R9.reuse, UR8, R14 ;  /* 0x0000000809067c25 */ /* 0x040fe2000f8e000e */
[----:B------:R-:W-:Y:S01]  /*15b0*/  IADD3 R10, P0, PT, R192, R10, RZ ;  /* 0x0000000ac00a7210 */ /* 0x000fe20007f1e0ff */
[----:B------:R-:W5:Y:S01]  /*15c0*/  LDCU.64 UR10, c[0x0][0x3c8] ;  /* 0x00007900ff0a77ac */ /* 0x000f620008000a00 */
[----:B------:R-:W-:Y:S01]  /*15d0*/  LOP3.LUT R208, R208, R11, RZ, 0xfc, !PT ;  /* 0x0000000bd0d07212 */ /* 0x000fe200078efcff */
[----:B------:R-:W-:Y:S01]  /*15e0*/  IMAD.WIDE.U32 R18, R9, R4, R16 ;  /* 0x0000000409127225 */ /* 0x000fe200078e0010 */
[----:B------:R-:W-:-:S02]  /*15f0*/  SHF.R.U32.HI R195, RZ, 0x1, R193 ;  /* 0x00000001ffc37819 */ /* 0x000fc400000116c1 */
[----:B------:R-:W-:Y:S01]  /*1600*/  LOP3.LUT R211, R192, 0x40, RZ, 0xfc, !PT ;  /* 0x00000040c0d37812 */ /* 0x000fe200078efcff */
[----:B-1----:R-:W-:Y:S01]  /*1610*/  IMAD R12, R2, UR4, RZ ;  /* 0x00000004020c7c24 */ /* 0x002fe2000f8e02ff */
[----:B------:R-:W-:Y:S01]  /*1620*/  LOP3.LUT R210, R192, 0x80, RZ, 0xfc, !PT ;  /* 0x00000080c0d27812 */ /* 0x000fe200078efcff */
[C---:B------:R-:W-:Y:S02]  /*1630*/  IMAD R7, R9.reuse, UR9, R7 ;  /* 0x0000000909077c24 */ /* 0x040fe4000f8e0207 */
        /* <DEDUP_REMOVED lines=55> */
.L_x_159:
[----:B------:R2:W-:Y:S02]  /*19b0*/  STS.128 [R208+0x8000], RZ ;  /* 0x008000ffd0007388 */ /* 0x0005e40000000c00 */
.L_x_158:
[----:B------:R-:W-:Y:S05]  /*19c0*/  BSYNC.RECONVERGENT B0 ;  /* 0x0000000000007941 */ /* 0x000fea0003800200 */
.L_x_157:
        /* <DEDUP_REMOVED lines=36> */
.L_x_162:
[----:B------:R4:W-:Y:S02]  /*1c10*/  STS.128 [R208+0x9000], RZ ;  /* 0x009000ffd0007388 */ /* 0x0009e40000000c00 */
.L_x_161:
[----:B------:R-:W-:Y:S05]  /*1c20*/  BSYNC.RECONVERGENT B0 ;  /* 0x0000000000007941 */ /* 0x000fea0003800200 */
.L_x_160:
        /* <DEDUP_REMOVED lines=36> */
.L_x_165:
[----:B------:R3:W-:Y:S02]  /*1e70*/  STS.128 [R208+0xa000], RZ ;  /* 0x00a000ffd0007388 */ /* 0x0007e40000000c00 */
.L_x_164:
[----:B------:R-:W-:Y:S05]  /*1e80*/  BSYNC.RECONVERGENT B0 ;  /* 0x0000000000007941 */ /* 0x000fea0003800200 */
.L_x_163:
        /* <DEDUP_REMOVED lines=37> */
.L_x_168:
[----:B------:R3:W-:Y:S02]  /*20e0*/  STS.128 [R208+0xb000], RZ ;  /* 0x00b000ffd0007388 */ /* 0x0007e40000000c00 */
.L_x_167:
[----:B------:R-:W-:Y:S05]  /*20f0*/  BSYNC.RECONVERGENT B0 ;  /* 0x0000000000007941 */ /* 0x000fea0003800200 */
.L_x_166:
        /* <DEDUP_REMOVED lines=32> */
.L_x_171:
[----:B------:R1:W-:Y:S02]  /*2300*/  STS.128 [R208+0x10000], RZ ;  /* 0x010000ffd0007388 */ /* 0x0003e40000000c00 */
.L_x_170:
[----:B------:R-:W-:Y:S05]  /*2310*/  BSYNC.RECONVERGENT B0 ;  /* 0x0000000000007941 */ /* 0x000fea0003800200 */
.L_x_169:
        /* <DEDUP_REMOVED lines=31> */
.L_x_174:
[----:B------:R3:W-:Y:S02]  /*2510*/  STS.128 [R208+0x11000], RZ ;  /* 0x011000ffd0007388 */ /* 0x0007e40000000c00 */
.L_x_173:
[----:B------:R-:W-:Y:S05]  /*2520*/  BSYNC.RECONVERGENT B0 ;  /* 0x0000000000007941 */ /* 0x000fea0003800200 */
.L_x_172:
        /* <DEDUP_REMOVED lines=31> */
.L_x_177:
[----:B------:R1:W-:Y:S01]  /*2720*/  STS.128 [R208+0x16000], RZ ;  /* 0x016000ffd0007388 */ /* 0x0003e20000000c00 */
[----:B------:R-:W-:Y:S05]  /*2730*/  BRA `(.L_x_178) ;  /* 0x00000000000c7947 */ /* 0x000fea0003800000 */
.L_x_176:
[----:B------:R1:W-:Y:S04]  /*2740*/  STS.128 [R208+0x12000], RZ ;  /* 0x012000ffd0007388 */ /* 0x0003e80000000c00 */
[----:B------:R1:W-:Y:S04]  /*2750*/  STS.128 [R208+0x14000], RZ ;  /* 0x014000ffd0007388 */ /* 0x0003e80000000c00 */
[----:B------:R1:W-:Y:S02]  /*2760*/  STS.128 [R208+0x16000], RZ ;  /* 0x016000ffd0007388 */ /* 0x0003e40000000c00 */
.L_x_178:
[----:B------:R-:W-:Y:S05]  /*2770*/  BSYNC.RECONVERGENT B0 ;  /* 0x0000000000007941 */ /* 0x000fea0003800200 */
.L_x_175:
[----:B------:R-:W-:Y:S01]  /*2780*/  ISETP.GE.AND P0, PT, R7, R6, PT ;  /* 0x000000060700720c */ /* 0x000fe20003f06270 */
[C---:B------:R-:W-:Y:S01]  /*2790*/  IMAD.SHL.U32 R194, R193.reuse, 0x20, RZ ;  /* 0x00000020c1c27824 */ /* 0x040fe200078e00ff */
[----:B------:R-:W-:Y:S01]  /*27a0*/  BSSY.RECONVERGENT B0, `(.L_x_179) ;  /* 0x0000021000007945 */ /* 0x000fe20003800200 */
[----:B-1----:R-:W-:-:S03]  /*27b0*/  LOP3.LUT R11, R193, 0x8, RZ, 0xc0, !PT ;  /* 0x00000008c10b7812 */ /* 0x002fc600078ec0ff */
        /* <DEDUP_REMOVED lines=30> */
.L_x_181:
[----:B------:R1:W-:Y:S02]  /*29a0*/  STS.128 [R208+0x17000], RZ ;  /* 0x017000ffd0007388 */ /* 0x0003e40000000c00 */
.L_x_180:
[----:B------:R-:W-:Y:S05]  /*29b0*/  BSYNC.RECONVERGENT B0 ;  /* 0x0000000000007941 */ /* 0x000fea0003800200 */
.L_x_179:
[----:B------:R-:W-:Y:S01]  /*29c0*/  IMAD.IADD R7, R86, 0x1, R7 ;  /* 0x0000000156077824 */ /* 0x000fe200078e0207 */
[----:B------:R-:W-:Y:S01]  /*29d0*/  LOP3.LUT R11, R2, R11, RZ, 0x3c, !PT ;  /* 0x0000000b020b7212 */ /* 0x000fe200078e3cff */
[----:B------:R-:W-:Y:S01]  /*29e0*/  IMAD.MOV.U32 R191, RZ, RZ, 0x20 ;  /* 0x00000020ffbf7424 */ /* 0x000fe200078e00ff */
[----:B------:R-:W-:Y:S01]  /*29f0*/  LOP3.LUT R90, R133, 0x400, RZ, 0xc0, !PT ;  /* 0x00000400855a7812 */ /* 0x000fe200078ec0ff */
[----:B------:R-:W-:Y:S01]  /*2a00*/  IMAD.MOV.U32 R85, RZ, RZ, 0x40 ;  /* 0x00000040ff557424 */ /* 0x000fe200078e00ff */
[----:B------:R-:W-:Y:S01]  /*2a10*/  LEA R95, R7, UR5, 0x1 ;  /* 0x00000005075f7c11 */ /* 0x000fe2000f8e08ff */
[----:B------:R-:W5:Y:S01]  /*2a20*/  LDCU UR4, c[0x0][0x50c] ;  /* 0x0000a180ff0477ac */ /* 0x000f620008000800 */
[----:B------:R-:W-:Y:S01]  /*2a30*/  LOP3.LUT P6, RZ, R193, 0x2, RZ, 0xc0, !PT ;  /* 0x00000002c1ff7812 */ /* 0x000fe200078cc0ff */
[----:B------:R-:W-:Y:S01]  /*2a40*/  IMAD R90, R11, 0x2, R90 ;  /* 0x000000020b5a7824 */ /* 0x000fe200078e025a */
[----:B------:R-:W-:Y:S01]  /*2a50*/  LOP3.LUT P0, RZ, R193, 0x4, RZ, 0xc0, !PT ;  /* 0x00000004c1ff7812 */ /* 0x000fe2000780c0ff */
[----:B------:R-:W-:Y:S01]  /*2a60*/  LDSM.16.M88.4 R72, [R95] ;  /* 0x000000005f48783b */ /* 0x000fe20000000200 */
[----:B------:R-:W-:Y:S01]  /*2a70*/  SEL R84, R191, 0xffffffe0, !P6 ;  /* 0xffffffe0bf547807 */ /* 0x000fe20007000000 */
[----:B------:R-:W-:Y:S01]  /*2a80*/  VIADD R89, R90, UR5 ;  /* 0x000000055a597c36 */ /* 0x000fe20008000000 */
[----:B------:R-:W-:Y:S01]  /*2a90*/  SEL R85, R85, 0xffffffc0, !P0 ;  /* 0xffffffc055557807 */ /* 0x000fe20004000000 */
[----:B------:R-:W2:Y:S02]  /*2aa0*/  LDSM.16.M88.4 R44, [R90+UR5+0xc000] ;  /* 0x00c000055a2c783b */ /* 0x000ea40008000200 */
[----:B------:R-:W-:-:S02]  /*2ab0*/  IMAD.IADD R94, R95, 0x1, R84 ;  /* 0x000000015f5e7824 */ /* 0x000fc400078e0254 */
[----:B------:R-:W4:Y:S01]  /*2ac0*/  LDSM.16.M88.4 R36, [R90+UR5+0xc800] ;  /* 0x00c800055a24783b */ /* 0x000f220008000200 */
[----:B------:R-:W-:Y:S02]  /*2ad0*/  IMAD.IADD R88, R89, 0x1, R84 ;  /* 0x0000000159587824 */ /* 0x000fe400078e0254 */
[--C-:B------:R-:W-:Y:S01]  /*2ae0*/  IMAD.IADD R93, R95, 0x1, R85.reuse ;  /* 0x000000015f5d7824 */ /* 0x100fe200078e0255 */
[----:B------:R-:W5:Y:S01]  /*2af0*/  LDSM.16.M88.4 R28, [R90+UR5+0xd000] ;  /* 0x00d000055a1c783b */ /* 0x000f620008000200 */
[----:B------:R-:W-:-:S03]  /*2b00*/  IMAD.IADD R89, R89, 0x1, R85 ;  /* 0x0000000159597824 */ /* 0x000fc600078e0255 */
[----:B------:R-:W5:Y:S01]  /*2b10*/  LDSM.16.M88.4 R64, [R90+UR5+0xd800] ;  /* 0x00d800055a40783b */ /* 0x000f620008000200 */
[C---:B------:R-:W-:Y:S01]  /*2b20*/  IADD3 R91, PT, PT, R84.reuse, R93, RZ ;  /* 0x0000005d545b7210 */ /* 0x040fe20007ffe0ff */
[----:B------:R-:W-:Y:S02]  /*2b30*/  IMAD.IADD R87, R84, 0x1, R89 ;  /* 0x0000000154577824 */ /* 0x000fe400078e0259 */
[----:B------:R-:W-:Y:S04]  /*2b40*/  LDSM.16.M88.4 R8, [R94] ;  /* 0x000000005e08783b */ /* 0x000fe80000000200 */
[----:B------:R-:W5:Y:S04]  /*2b50*/  LDSM.16.M88.4 R60, [R88+0xc000] ;  /* 0x00c00000583c783b */ /* 0x000f680000000200 */
[----:B------:R-:W5:Y:S04]  /*2b60*/  LDSM.16.M88.4 R52, [R88+0xc800] ;  /* 0x00c800005834783b */ /* 0x000f680000000200 */
[----:B------:R-:W5:Y:S04]  /*2b70*/  LDSM.16.M88.4 R20, [R88+0xd000] ;  /* 0x00d000005814783b */ /* 0x000f680000000200 */
[----:B---3--:R-:W3:Y:S04]  /*2b80*/  LDSM.16.M88.4 R12, [R88+0xd800] ;  /* 0x00d80000580c783b */ /* 0x008ee80000000200 */
[----:B------:R-:W-:Y:S01]  /*2b90*/  LDSM.16.M88.4 R16, [R93] ;  /* 0x000000005d10783b */ /* 0x000fe20000000200 */
[C---:B--2---:R-:W-:Y:S03]  /*2ba0*/  HMMA.16816.F32 R48, R72.reuse, R44, RZ ;  /* 0x0000002c4830723c */ /* 0x044fe600000018ff */
[----:B-1----:R-:W1:Y:S04]  /*2bb0*/  LDSM.16.M88.4 R4, [R89+0xc000] ;  /* 0x00c000005904783b */ /* 0x002e680000000200 */
[----:B------:R-:W2:Y:S01]  /*2bc0*/  LDSM.16.M88.4 R56, [R89+0xc800] ;  /* 0x00c800005938783b */ /* 0x000ea20000000200 */
[C---:B----4-:R-:W-:Y:S03]  /*2bd0*/  HMMA.16816.F32 R40, R72.reuse, R36, RZ ;  /* 0x000000244828723c */ /* 0x050fe600000018ff */
[----:B------:R-:W-:Y:S04]  /*2be0*/  LDSM.16.M88.4 R76, [R91] ;  /* 0x000000005b4c783b */ /* 0x000fe80000000200 */
[----:B------:R-:W-:Y:S01]  /*2bf0*/  LDSM.16.M88.4 R80, [R87+0xd800] ;  /* 0x00d800005750783b */ /* 0x000fe20000000200 */
[C---:B------:R-:W-:Y:S03]  /*2c00*/  HMMA.16816.F32 R44, R72.reuse, R46, RZ ;  /* 0x0000002e482c723c */ /* 0x040fe600000018ff */
[----:B------:R-:W-:Y:S04]  /*2c10*/  LDSM.16.M88.4 R68, [R95+0x4000] ;  /* 0x004000005f44783b */ /* 0x000fe80000000200 */
[----:B------:R-:W0:Y:S01]  /*2c20*/  LDGDEPBAR ;  /* 0x00000000000079af */ /* 0x000e220000000000 */
[C---:B------:R-:W-:Y:S08]  /*2c30*/  HMMA.16816.F32 R36, R72.reuse, R38, RZ ;  /* 0x000000264824723c */ /* 0x040ff000000018ff */
[C---:B-----5:R-:W-:Y:S08]  /*2c40*/  HMMA.16816.F32 R32, R72.reuse, R28, RZ ;  /* 0x0000001c4820723c */ /* 0x060ff000000018ff */
[C---:B------:R-:W-:Y:S08]  /*2c50*/  HMMA.16816.F32 R28, R72.reuse, R30, RZ ;  /* 0x0000001e481c723c */ /* 0x040ff000000018ff */
[C---:B------:R-:W-:Y:S08]  /*2c60*/  HMMA.16816.F32 R24, R72.reuse, R64, RZ ;  /* 0x000000404818723c */ /* 0x040ff000000018ff */
[----:B------:R-:W-:Y:S01]  /*2c70*/  HMMA.16816.F32 R72, R72, R66, RZ ;  /* 0x000000424848723c */ /* 0x000fe200000018ff */
[----:B------:R-:W-:Y:S07]  /*2c80*/  LDSM.16.M88.4 R64, [R90+UR5+0xe000] ;  /* 0x00e000055a40783b */ /* 0x000fee0008000200 */
[C---:B------:R-:W-:Y:S08]  /*2c90*/  HMMA.16816.F32 R48, R8.reuse, R60, R48 ;  /* 0x0000003c0830723c */ /* 0x040ff00000001830 */
[C---:B------:R-:W-:Y:S01]  /*2ca0*/  HMMA.16816.F32 R44, R8.reuse, R62, R44 ;  /* 0x0000003e082c723c */ /* 0x040fe2000000182c */
[----:B------:R-:W-:Y:S07]  /*2cb0*/  LDSM.16.M88.4 R60, [R90+UR5+0xe800] ;  /* 0x00e800055a3c783b */ /* 0x000fee0008000200 */
[C---:B------:R-:W-:Y:S08]  /*2cc0*/  HMMA.16816.F32 R40, R8.reuse, R52, R40 ;  /* 0x000000340828723c */ /* 0x040ff00000001828 */
[C---:B------:R-:W-:Y:S01]  /*2cd0*/  HMMA.16816.F32 R36, R8.reuse, R54, R36 ;  /* 0x000000360824723c */ /* 0x040fe20000001824 */
[----:B------:R-:W4:Y:S07]  /*2ce0*/  LDSM.16.M88.4 R52, [R89+0xd000] ;  /* 0x00d000005934783b */ /* 0x000f2e0000000200 */
[C---:B------:R-:W-:Y:S08]  /*2cf0*/  HMMA.16816.F32 R32, R8.reuse, R20, R32 ;  /* 0x000000140820723c */ /* 0x040ff00000001820 */
[C---:B------:R-:W-:Y:S01]  /*2d00*/  HMMA.16816.F32 R28, R8.reuse, R22, R28 ;  /* 0x00000016081c723c */ /* 0x040fe2000000181c */
[----:B------:R-:W5:Y:S07]  /*2d10*/  LDSM.16.M88.4 R20, [R89+0xd800] ;  /* 0x00d800005914783b */ /* 0x000f6e0000000200 */
[C---:B---3--:R-:W-:Y:S08]  /*2d20*/  HMMA.16816.F32 R24, R8.reuse, R12, R24 ;  /* 0x0000000c0818723c */ /* 0x048ff00000001818 */
[----:B------:R-:W-:Y:S01]  /*2d30*/  HMMA.16816.F32 R72, R8, R14, R72 ;  /* 0x0000000e0848723c */ /* 0x000fe20000001848 */
[----:B------:R-:W3:Y:S04]  /*2d40*/  LDSM.16.M88.4 R12, [R87+0xc000] ;  /* 0x00c00000570c783b */ /* 0x000ee80000000200 */
[----:B------:R-:W3:Y:S03]  /*2d50*/  LDSM.16.M88.4 R8, [R87+0xc800] ;  /* 0x00c800005708783b */ /* 0x000ee60000000200 */
[C---:B-1----:R-:W-:Y:S08]  /*2d60*/  HMMA.16816.F32 R48, R16.reuse, R4, R48 ;  /* 0x000000041030723c */ /* 0x042ff00000001830 */
[C---:B------:R-:W-:Y:S01]  /*2d70*/  HMMA.16816.F32 R44, R16.reuse, R6, R44 ;  /* 0x00000006102c723c */ /* 0x040fe2000000182c */
[----:B------:R-:W1:Y:S07]  /*2d80*/  LDSM.16.M88.4 R4, [R87+0xd000] ;  /* 0x00d000005704783b */ /* 0x000e6e0000000200 */
[C---:B--2---:R-:W-:Y:S08]  /*2d90*/  HMMA.16816.F32 R40, R16.reuse, R56, R40 ;  /* 0x000000381028723c */ /* 0x044ff00000001828 */
[C---:B------:R-:W-:Y:S01]  /*2da0*/  HMMA.16816.F32 R36, R16.reuse, R58, R36 ;  /* 0x0000003a1024723c */ /* 0x040fe20000001824 */
[----:B------:R-:W2:Y:S07]  /*2db0*/  LDSM.16.M88.4 R56, [R90+UR5+0xf000] ;  /* 0x00f000055a38783b */ /* 0x000eae0008000200 */
[C---:B----4-:R-:W-:Y:S08]  /*2dc0*/  HMMA.16816.F32 R32, R16.reuse, R52, R32 ;  /* 0x000000341020723c */ /* 0x050ff00000001820 */
[C---:B------:R-:W-:Y:S01]  /*2dd0*/  HMMA.16816.F32 R28, R16.reuse, R54, R28 ;  /* 0x00000036101c723c */ /* 0x040fe2000000181c */
[----:B------:R-:W4:Y:S07]  /*2de0*/  LDSM.16.M88.4 R52, [R90+UR5+0xf800] ;  /* 0x00f800055a34783b */ /* 0x000f2e0008000200 */
[C---:B-----5:R-:W-:Y:S08]  /*2df0*/  HMMA.16816.F32 R24, R16.reuse, R20, R24 ;  /* 0x000000141018723c */ /* 0x060ff00000001818 */
[----:B------:R-:W-:Y:S01]  /*2e00*/  HMMA.16816.F32 R72, R16, R22, R72 ;  /* 0x000000161048723c */ /* 0x000fe20000001848 */
[----:B------:R-:W-:Y:S04]  /*2e10*/  LDSM.16.M88.4 R20, [R94+0x4000] ;  /* 0x004000005e14783b */ /* 0x000fe80000000200 */
[----:B------:R-:W-:Y:S03]  /*2e20*/  LDSM.16.M88.4 R16, [R88+0xe000] ;  /* 0x00e000005810783b */ /* 0x000fe60000000200 */
[C---:B---3--:R-:W-:Y:S08]  /*2e30*/  HMMA.16816.F32 R48, R76.reuse, R12, R48 ;  /* 0x0000000c4c30723c */ /* 0x048ff00000001830 */
[C---:B------:R-:W-:Y:S01]  /*2e40*/  HMMA.16816.F32 R44, R76.reuse, R14, R44 ;  /* 0x0000000e4c2c723c */ /* 0x040fe2000000182c */
[----:B------:R-:W3:Y:S07]  /*2e50*/  LDSM.16.M88.4 R12, [R88+0xe800] ;  /* 0x00e80000580c783b */ /* 0x000eee0000000200 */
[C---:B------:R-:W-:Y:S08]  /*2e60*/  HMMA.16816.F32 R40, R76.reuse, R8, R40 ;  /* 0x000000084c28723c */ /* 0x040ff00000001828 */
[C---:B------:R-:W-:Y:S01]  /*2e70*/  HMMA.16816.F32 R36, R76.reuse, R10, R36 ;  /* 0x0000000a4c24723c */ /* 0x040fe20000001824 */
[----:B------:R-:W5:Y:S07]  /*2e80*/  LDSM.16.M88.4 R8, [R88+0xf000] ;  /* 0x00f000005808783b */ /* 0x000f6e0000000200 */
[C---:B-1----:R-:W-:Y:S08]  /*2e90*/  HMMA.16816.F32 R32, R76.reuse, R4, R32 ;  /* 0x000000044c20723c */ /* 0x042ff00000001820 */
[C---:B------:R-:W-:Y:S01]  /*2ea0*/  HMMA.16816.F32 R28, R76.reuse, R6, R28 ;  /* 0x000000064c1c723c */ /* 0x040fe2000000181c */
[----:B------:R-:W1:Y:S07]  /*2eb0*/  LDSM.16.M88.4 R4, [R88+0xf800] ;  /* 0x00f800005804783b */ /* 0x000e6e0000000200 */
[C---:B------:R-:W-:Y:S08]  /*2ec0*/  HMMA.16816.F32 R24, R76.reuse, R80, R24 ;  /* 0x000000504c18723c */ /* 0x040ff00000001818 */
[----:B------:R-:W-:Y:S08]  /*2ed0*/  HMMA.16816.F32 R72, R76, R82, R72 ;  /* 0x000000524c48723c */ /* 0x000ff00000001848 */
[C---:B------:R-:W-:Y:S08]  /*2ee0*/  HMMA.16816.F32 R48, R68.reuse, R64, R48 ;  /* 0x000000404430723c */ /* 0x040ff00000001830 */
[C---:B------:R-:W-:Y:S08]  /*2ef0*/  HMMA.16816.F32 R44, R68.reuse, R66, R44 ;  /* 0x00000042442c723c */ /* 0x040ff0000000182c */
[C---:B------:R-:W-:Y:S08]  /*2f00*/  HMMA.16816.F32 R40, R68.reuse, R60, R40 ;  /* 0x0000003c4428723c */ /* 0x040ff00000001828 */
[C---:B------:R-:W-:Y:S08]  /*2f10*/  HMMA.16816.F32 R36, R68.reuse, R62, R36 ;  /* 0x0000003e4424723c */ /* 0x040ff00000001824 */
[C---:B--2---:R-:W-:Y:S08]  /*2f20*/  HMMA.16816.F32 R32, R68.reuse, R56, R32 ;  /* 0x000000384420723c */ /* 0x044ff00000001820 */
[C---:B------:R-:W-:Y:S01]  /*2f30*/  HMMA.16816.F32 R60, R68.reuse, R58, R28 ;  /* 0x0000003a443c723c */ /* 0x040fe2000000181c */
[----:B------:R-:W-:Y:S04]  /*2f40*/  LDSM.16.M88.4 R56, [R93+0x4000] ;  /* 0x004000005d38783b */ /* 0x000fe80000000200 */
[----:B------:R-:W-:Y:S03]  /*2f50*/  LDSM.16.M88.4 R28, [R89+0xe000] ;  /* 0x00e00000591c783b */ /* 0x000fe60000000200 */
[C---:B----4-:R-:W-:Y:S01]  /*2f60*/  HMMA.16816.F32 R64, R68.reuse, R52, R24 ;  /* 0x000000344440723c */ /* 0x050fe20000001818 */
[----:B------:R-:W2:Y:S07]  /*2f70*/  LDSM.16.M88.4 R24, [R89+0xe800] ;  /* 0x00e800005918783b */ /* 0x000eae0000000200 */
[----:B------:R-:W-:Y:S01]  /*2f80*/  HMMA.16816.F32 R72, R68, R54, R72 ;  /* 0x000000364448723c */ /* 0x000fe20000001848 */
[----:B------:R-:W-:Y:S04]  /*2f90*/  LDSM.16.M88.4 R52, [R87+0xf000] ;  /* 0x00f000005734783b */ /* 0x000fe80000000200 */
[----:B------:R-:W-:Y:S03]  /*2fa0*/  LDSM.16.M88.4 R68, [R87+0xf800] ;  /* 0x00f800005744783b */ /* 0x000fe60000000200 */
[C---:B---3--:R-:W-:Y:S08]  /*2fb0*/  HMMA.16816.F32 R40, R20.reuse, R12, R40 ;  /* 0x0000000c1428723c */ /* 0x048ff00000001828 */
[C---:B------:R-:W-:Y:S01]  /*2fc0*/  HMMA.16816.F32 R36, R20.reuse, R14, R36 ;  /* 0x0000000e1424723c */ /* 0x040fe20000001824 */
[----:B------:R-:W-:Y:S07]  /*2fd0*/  LDSM.16.M88.4 R12, [R91+0x4000] ;  /* 0x004000005b0c783b */ /* 0x000fee0000000200 */
[C---:B-----5:R-:W-:Y:S08]  /*2fe0*/  HMMA.16816.F32 R32, R20.reuse, R8, R32 ;  /* 0x000000081420723c */ /* 0x060ff00000001820 */
[C---:B------:R-:W-:Y:S01]  /*2ff0*/  HMMA.16816.F32 R60, R20.reuse, R10, R60 ;  /* 0x0000000a143c723c */ /* 0x040fe2000000183c */
[----:B------:R-:W3:Y:S07]  /*3000*/  LDSM.16.M88.4 R8, [R89+0xf000] ;  /* 0x00f000005908783b */ /* 0x000eee0000000200 */
[C---:B-1----:R-:W-:Y:S08]  /*3010*/  HMMA.16816.F32 R64, R20.reuse, R4, R64 ;  /* 0x000000041440723c */ /* 0x042ff00000001840 */
[C---:B------:R-:W-:Y:S01]  /*3020*/  HMMA.16816.F32 R72, R20.reuse, R6, R72 ;  /* 0x000000061448723c */ /* 0x040fe20000001848 */
[----:B------:R-:W1:Y:S07]  /*3030*/  LDSM.16.M88.4 R4, [R87+0xe000] ;  /* 0x00e000005704783b */ /* 0x000e6e0000000200 */
[C---:B------:R-:W-:Y:S08]  /*3040*/  HMMA.16816.F32 R48, R20.reuse, R16, R48 ;  /* 0x000000101430723c */ /* 0x040ff00000001830 */
[----:B------:R-:W-:Y:S01]  /*3050*/  HMMA.16816.F32 R44, R20, R18, R44 ;  /* 0x00000012142c723c */ /* 0x000fe2000000182c */
[----:B------:R-:W4:Y:S04]  /*3060*/  LDSM.16.M88.4 R20, [R89+0xf800] ;  /* 0x00f800005914783b */ /* 0x000f280000000200 */
[----:B------:R-:W5:Y:S03]  /*3070*/  LDSM.16.M88.4 R16, [R87+0xe800] ;  /* 0x00e800005710783b */ /* 0x000f660000000200 */
[C---:B--2---:R-:W-:Y:S08]  /*3080*/  HMMA.16816.F32 R40, R56.reuse, R24, R40 ;  /* 0x000000183828723c */ /* 0x044ff00000001828 */
[C---:B------:R-:W-:Y:S08]  /*3090*/  HMMA.16816.F32 R48, R56.reuse, R28, R48 ;  /* 0x0000001c3830723c */ /* 0x040ff00000001830 */
[C---:B------:R-:W-:Y:S01]  /*30a0*/  HMMA.16816.F32 R44, R56.reuse, R30, R44 ;  /* 0x0000001e382c723c */ /* 0x040fe2000000182c */
[----:B------:R-:W-:Y:S07]  /*30b0*/  LDSM.16.M88.4 R28, [R95+0x8000] ;  /* 0x008000005f1c783b */ /* 0x000fee0000000200 */
[C---:B------:R-:W-:Y:S01]  /*30c0*/  HMMA.16816.F32 R36, R56.reuse, R26, R36 ;  /* 0x0000001a3824723c */ /* 0x040fe20000001824 */
[----:B------:R-:W2:Y:S07]  /*30d0*/  LDSM.16.M88.4 R24, [R90+UR5+0x10000] ;  /* 0x010000055a18783b */ /* 0x000eae0008000200 */
[C---:B---3--:R-:W-:Y:S08]  /*30e0*/  HMMA.16816.F32 R32, R56.reuse, R8, R32 ;  /* 0x000000083820723c */ /* 0x048ff00000001820 */
[----:B------:R-:W-:Y:S01]  /*30f0*/  HMMA.16816.F32 R60, R56, R10, R60 ;  /* 0x0000000a383c723c */ /* 0x000fe2000000183c */
[----:B------:R-:W-:Y:S07]  /*3100*/  LDSM.16.M88.4 R8, [R88+0x10000] ;  /* 0x010000005808783b */ /* 0x000fee0000000200 */
[C---:B-1----:R-:W-:Y:S01]  /*3110*/  HMMA.16816.F32 R76, R12.reuse, R4, R48 ;  /* 0x000000040c4c723c */ /* 0x042fe20000001830 */
[----:B------:R-:W1:Y:S07]  /*3120*/  LDSM.16.M88.4 R48, [R94+0x8000] ;  /* 0x008000005e30783b */ /* 0x000e6e0000000200 */
[----:B------:R-:W-:Y:S01]  /*3130*/  HMMA.16816.F32 R44, R12, R6, R44 ;  /* 0x000000060c2c723c */ /* 0x000fe2000000182c */
[----:B------:R-:W-:Y:S07]  /*3140*/  LDSM.16.M88.4 R4, [R89+0x10000] ;  /* 0x010000005904783b */ /* 0x000fee0000000200 */
[C---:B----4-:R-:W-:Y:S08]  /*3150*/  HMMA.16816.F32 R64, R56.reuse, R20, R64 ;  /* 0x000000143840723c */ /* 0x050ff00000001840 */
[----:B------:R-:W-:Y:S01]  /*3160*/  HMMA.16816.F32 R72, R56, R22, R72 ;  /* 0x000000163848723c */ /* 0x000fe20000001848 */
[----:B------:R-:W3:Y:S04]  /*3170*/  LDSM.16.M88.4 R20, [R90+UR5+0x10800] ;  /* 0x010800055a14783b */ /* 0x000ee80008000200 */
[----:B------:R-:W-:Y:S03]  /*3180*/  LDSM.16.M88.4 R56, [R87+0x11000] ;  /* 0x011000005738783b */ /* 0x000fe60000000200 */
[C---:B-----5:R-:W-:Y:S08]  /*3190*/  HMMA.16816.F32 R40, R12.reuse, R16, R40 ;  /* 0x000000100c28723c */ /* 0x060ff00000001828 */
[----:B------:R-:W-:Y:S01]  /*31a0*/  HMMA.16816.F32 R36, R12, R18, R36 ;  /* 0x000000120c24723c */ /* 0x000fe20000001824 */
[----:B------:R-:W4:Y:S07]  /*31b0*/  LDSM.16.M88.4 R16, [R93+0x8000] ;  /* 0x008000005d10783b */ /* 0x000f2e0000000200 */
[C---:B--2---:R-:W-:Y:S08]  /*31c0*/  HMMA.16816.F32 R76, R28.reuse, R24, R76 ;  /* 0x000000181c4c723c */ /* 0x044ff0000000184c */
[----:B------:R-:W-:Y:S01]  /*31d0*/  HMMA.16816.F32 R44, R28, R26, R44 ;  /* 0x0000001a1c2c723c */ /* 0x000fe2000000182c */
[----:B------:R-:W-:Y:S07]  /*31e0*/  LDSM.16.M88.4 R24, [R87+0x10000] ;  /* 0x010000005718783b */ /* 0x000fee0000000200 */
[C---:B------:R-:W-:Y:S08]  /*31f0*/  HMMA.16816.F32 R32, R12.reuse, R52, R32 ;  /* 0x000000340c20723c */ /* 0x040ff00000001820 */
[C---:B------:R-:W-:Y:S01]  /*3200*/  HMMA.16816.F32 R60, R12.reuse, R54, R60 ;  /* 0x000000360c3c723c */ /* 0x040fe2000000183c */
[----:B------:R-:W-:Y:S07]  /*3210*/  LDSM.16.M88.4 R52, [R91+0x8000] ;  /* 0x008000005b34783b */ /* 0x000fee0000000200 */
[C---:B------:R-:W-:Y:S08]  /*3220*/  HMMA.16816.F32 R64, R12.reuse, R68, R64 ;  /* 0x000000440c40723c */ /* 0x040ff00000001840 */
[----:B------:R-:W-:Y:S01]  /*3230*/  HMMA.16816.F32 R72, R12, R70, R72 ;  /* 0x000000460c48723c */ /* 0x000fe20000001848 */
[----:B------:R-:W2:Y:S07]  /*3240*/  LDSM.16.M88.4 R12, [R88+0x10800] ;  /* 0x01080000580c783b */ /* 0x000eae0000000200 */
[C---:B-1----:R-:W-:Y:S08]  /*3250*/  HMMA.16816.F32 R76, R48.reuse, R8, R76 ;  /* 0x00000008304c723c */ /* 0x042ff0000000184c */
[----:B------:R-:W-:Y:S01]  /*3260*/  HMMA.16816.F32 R44, R48, R10, R44 ;  /* 0x0000000a302c723c */ /* 0x000fe2000000182c */
[----:B------:R-:W1:Y:S07]  /*3270*/  LDSM.16.M88.4 R8, [R89+0x10800] ;  /* 0x010800005908783b */ /* 0x000e6e0000000200 */
[----:B---3--:R-:W-:Y:S08]  /*3280*/  HMMA.16816.F32 R40, R28, R20, R40 ;  /* 0x000000141c28723c */ /* 0x008ff00000001828 */
[----:B----4-:R-:W-:Y:S08]  /*3290*/  HMMA.16816.F32 R76, R16, R4, R76 ;  /* 0x00000004104c723c */ /* 0x010ff0000000184c */
[----:B------:R-:W-:Y:S01]  /*32a0*/  HMMA.16816.F32 R36, R28, R22, R36 ;  /* 0x000000161c24723c */ /* 0x000fe20000001824 */
[----:B------:R-:W-:Y:S07]  /*32b0*/  LDSM.16.M88.4 R20, [R87+0x10800] ;  /* 0x010800005714783b */ /* 0x000fee0000000200 */
[----:B------:R-:W-:Y:S01]  /*32c0*/  HMMA.16816.F32 R44, R16, R6, R44 ;  /* 0x00000006102c723c */ /* 0x000fe2000000182c */
[----:B------:R-:W3:Y:S07]  /*32d0*/  LDSM.16.M88.4 R4, [R90+UR5+0x11000] ;  /* 0x011000055a04783b */ /* 0x000eee0008000200 */
[C---:B--2---:R-:W-:Y:S08]  /*32e0*/  HMMA.16816.F32 R40, R48.reuse, R12, R40 ;  /* 0x0000000c3028723c */ /* 0x044ff00000001828 */
[----:B------:R-:W-:Y:S01]  /*32f0*/  HMMA.16816.F32 R36, R48, R14, R36 ;  /* 0x0000000e3024723c */ /* 0x000fe20000001824 */
[----:B------:R-:W2:Y:S07]  /*3300*/  LDSM.16.M88.4 R12, [R88+0x11000] ;  /* 0x01100000580c783b */ /* 0x000eae0000000200 */
[----:B------:R-:W-:Y:S08]  /*3310*/  HMMA.16816.F32 R76, R52, R24, R76 ;  /* 0x00000018344c723c */ /* 0x000ff0000000184c */
[----:B-1----:R-:W-:Y:S08]  /*3320*/  HMMA.16816.F32 R40, R16, R8, R40 ;  /* 0x000000081028723c */ /* 0x002ff00000001828 */
[----:B------:R-:W-:Y:S01]  /*3330*/  HMMA.16816.F32 R44, R52, R26, R44 ;  /* 0x0000001a342c723c */ /* 0x000fe2000000182c */
[----:B------:R-:W1:Y:S02]  /*3340*/  LDSM.16.M88.4 R24, [R90+UR5+0x11800] ;  /* 0x011800055a18783b */ /* 0x000e640008000200 */
[----:B------:R-:W-:Y:S01]  /*3350*/  FMUL.FTZ R68, R76, UR4 ;  /* 0x000000044c447c20 */ /* 0x000fe20008410000 */
[----:B------:R-:W-:Y:S01]  /*3360*/  FMUL.FTZ R70, R78, UR4 ;  /* 0x000000044e467c20 */ /* 0x000fe20008410000 */
[----:B------:R-:W-:Y:S01]  /*3370*/  FMUL.FTZ R69, R77, UR4 ;  /* 0x000000044d457c20 */ /* 0x000fe20008410000 */
[----:B------:R-:W-:-:S02]  /*3380*/  FMUL.FTZ R71, R79, UR4 ;  /* 0x000000044f477c20 */ /* 0x000fc40008410000 */
[----:B---3--:R-:W-:Y:S01]  /*3390*/  HMMA.16816.F32 R32, R28, R4, R32 ;  /* 0x000000041c20723c */ /* 0x008fe20000001820 */
[----:B------:R-:W-:Y:S07]  /*33a0*/  MUFU.TANH R68, R68 ;  /* 0x0000004400447308 */ /* 0x000fee0000002400 */
[----:B------:R-:W-:Y:S01]  /*33b0*/  HMMA.16816.F32 R40, R52, R20, R40 ;  /* 0x000000143428723c */ /* 0x000fe20000001828 */
[----:B------:R-:W3:Y:S02]  /*33c0*/  MUFU.TANH R70, R70 ;  /* 0x0000004600467308 */ /* 0x000ee40000002400 */
[----:B------:R-:W-:Y:S01]  /*33d0*/  FMUL.FTZ R44, R44, UR4 ;  /* 0x000000042c2c7c20 */ /* 0x000fe20008410000 */
[----:B------:R-:W-:Y:S01]  /*33e0*/  FMUL.FTZ R21, R46, UR4 ;  /* 0x000000042e157c20 */ /* 0x000fe20008410000 */
[----:B------:R-:W-:Y:S01]  /*33f0*/  FMUL.FTZ R20, R45, UR4 ;  /* 0x000000042d147c20 */ /* 0x000fe20008410000 */
[----:B------:R-:W-:-:S02]  /*3400*/  FMUL.FTZ R45, R47, UR4 ;  /* 0x000000042f2d7c20 */ /* 0x000fc40008410000 */
[----:B------:R-:W-:Y:S01]  /*3410*/  HMMA.16816.F32 R36, R16, R10, R36 ;  /* 0x0000000a1024723c */ /* 0x000fe20000001824 */
[----:B------:R-:W4:Y:S01]  /*3420*/  LDSM.16.M88.4 R8, [R89+0x11000] ;  /* 0x011000005908783b */ /* 0x000f220000000200 */
[----:B------:R-:W-:Y:S06]  /*3430*/  MUFU.TANH R69, R69 ;  /* 0x0000004500457308 */ /* 0x000fec0000002400 */
[----:B------:R-:W-:Y:S01]  /*3440*/  HMMA.16816.F32 R60, R28, R6, R60 ;  /* 0x000000061c3c723c */ /* 0x000fe2000000183c */
[----:B------:R-:W5:Y:S01]  /*3450*/  LDSM.16.M88.4 R4, [R88+0x11800] ;  /* 0x011800005804783b */ /* 0x000f620000000200 */
[----:B------:R-:W3:Y:S06]  /*3460*/  MUFU.TANH R71, R71 ;  /* 0x0000004700477308 */ /* 0x000eec0000002400 */
[----:B--2---:R-:W-:Y:S01]  /*3470*/  HMMA.16816.F32 R32, R48, R12, R32 ;  /* 0x0000000c3020723c */ /* 0x004fe20000001820 */
[----:B------:R-:W-:Y:S01]  /*3480*/  FMUL.FTZ R12, R40, UR4 ;  /* 0x00000004280c7c20 */ /* 0x000fe20008410000 */
[----:B------:R-:W-:Y:S01]  /*3490*/  MUFU.TANH R44, R44 ;  /* 0x0000002c002c7308 */ /* 0x000fe20000002400 */
[----:B------:R-:W-:-:S05]  /*34a0*/  FMUL.FTZ R40, R42, UR4 ;  /* 0x000000042a287c20 */ /* 0x000fca0008410000 */
[----:B------:R-:W-:Y:S01]  /*34b0*/  HMMA.16816.F32 R36, R52, R22, R36 ;  /* 0x000000163424723c */ /* 0x000fe20000001824 */
[----:B------:R-:W-:Y:S01]  /*34c0*/  FMUL.FTZ R22, R41, UR4 ;  /* 0x0000000429167c20 */ /* 0x000fe20008410000 */
[----:B------:R2:W-:Y:S01]  /*34d0*/  MUFU.TANH R23, R12 ;  /* 0x0000000c00177308 */ /* 0x0005e20000002400 */
[----:B------:R-:W-:-:S05]  /*34e0*/  FMUL.FTZ R41, R43, UR4 ;  /* 0x000000042b297c20 */ /* 0x000fca0008410000 */
[----:B------:R-:W-:Y:S02]  /*34f0*/  HMMA.16816.F32 R60, R48, R14, R60 ;  /* 0x0000000e303c723c */ /* 0x000fe4000000183c */
[----:B------:R-:W-:Y:S06]  /*3500*/  MUFU.TANH R21, R21 ;  /* 0x0000001500157308 */ /* 0x000fec0000002400 */
[----:B-1----:R-:W-:Y:S02]  /*3510*/  HMMA.16816.F32 R64, R28, R24, R64 ;  /* 0x000000181c40723c */ /* 0x002fe40000001840 */
[----:B------:R-:W-:Y:S01]  /*3520*/  MUFU.TANH R20, R20 ;  /* 0x0000001400147308 */ /* 0x000fe20000002400 */
[----:B------:R-:W-:Y:S01]  /*3530*/  FMUL.FTZ R24, R36, UR4 ;  /* 0x0000000424187c20 */ /* 0x000fe20008410000 */
[----:B--2---:R-:W1:Y:S01]  /*3540*/  LDSM.16.M88.4 R12, [R89+0x11800] ;  /* 0x01180000590c783b */ /* 0x004e620000000200 */
[----:B------:R-:W-:Y:S01]  /*3550*/  FMUL.FTZ R36, R38, UR4 ;  /* 0x0000000426247c20 */ /* 0x000fe20008410000 */
[----:B------:R-:W-:-:S02]  /*3560*/  FMUL.FTZ R25, R37, UR4 ;  /* 0x0000000425197c20 */ /* 0x000fc40008410000 */
[----:B------:R-:W-:Y:S02]  /*3570*/  HMMA.16816.F32 R72, R28, R26, R72 ;  /* 0x0000001a1c48723c */ /* 0x000fe40000001848 */
[----:B------:R-:W2:Y:S06]  /*3580*/  MUFU.TANH R45, R45 ;  /* 0x0000002d002d7308 */ /* 0x000eac0000002400 */
[C---:B----4-:R-:W-:Y:S02]  /*3590*/  HMMA.16816.F32 R32, R16.reuse, R8, R32 ;  /* 0x000000081020723c */ /* 0x050fe40000001820 */
[----:B------:R-:W4:Y:S06]  /*35a0*/  MUFU.TANH R40, R40 ;  /* 0x0000002800287308 */ /* 0x000f2c0000002400 */
[----:B------:R-:W-:Y:S01]  /*35b0*/  HMMA.16816.F32 R60, R16, R10, R60 ;  /* 0x0000000a103c723c */ /* 0x000fe2000000183c */
[----:B------:R-:W4:Y:S01]  /*35c0*/  LDSM.16.M88.4 R8, [R87+0x11800] ;  /* 0x011800005708783b */ /* 0x000f220000000200 */
[----:B------:R-:W-:Y:S01]  /*35d0*/  MUFU.TANH R22, R22 ;  /* 0x0000001600167308 */ /* 0x000fe20000002400 */
[----:B------:R-:W-:-:S05]  /*35e0*/  DEPBAR.LE SB0, 0x0 ;  /* 0x000080000000791a */ /* 0x000fca0000000000 */
[C---:B-----5:R-:W-:Y:S01]  /*35f0*/  HMMA.16816.F32 R64, R48.reuse, R4, R64 ;  /* 0x000000043040723c */ /* 0x060fe20000001840 */
[----:B------:R-:W-:Y:S01]  /*3600*/  FMUL.FTZ R4, R39, UR4 ;  /* 0x0000000427047c20 */ /* 0x000fe20008410000 */
[----:B------:R-:W5:Y:S06]  /*3610*/  MUFU.TANH R41, R41 ;  /* 0x0000002900297308 */ /* 0x000f6c0000002400 */
[----:B------:R-:W-:Y:S01]  /*3620*/  HMMA.16816.F32 R72, R48, R6, R72 ;  /* 0x000000063048723c */ /* 0x000fe20000001848 */
[----:B------:R-:W-:Y:S01]  /*3630*/  IMAD.SHL.U32 R6, R193, 0x2, RZ ;  /* 0x00000002c1067824 */ /* 0x000fe200078e00ff */
[----:B------:R-:W-:Y:S04]  /*3640*/  MUFU.TANH R24, R24 ;  /* 0x0000001800187308 */ /* 0x000fe80000002400 */
[----:B------:R-:W-:-:S02]  /*3650*/  LOP3.LUT R6, R6, 0x6, RZ, 0xc0, !PT ;  /* 0x0000000606067812 */ /* 0x000fc400078ec0ff */
[----:B------:R-:W-:Y:S02]  /*3660*/  HMMA.16816.F32 R60, R52, R58, R60 ;  /* 0x0000003a343c723c */ /* 0x000fe4000000183c */
[----:B------:R-:W5:Y:S01]  /*3670*/  MUFU.TANH R36, R36 ;  /* 0x0000002400247308 */ /* 0x000f620000002400 */
[----:B------:R-:W-:-:S04]  /*3680*/  IMAD R3, R3, 0x40, R6 ;  /* 0x0000004003037824 */ /* 0x000fc800078e0206 */
[C---:B------:R-:W-:Y:S01]  /*3690*/  VIADD R5, R3.reuse, 0x1 ;  /* 0x0000000103057836 */ /* 0x040fe20000000000 */
[C---:B-1----:R-:W-:Y:S01]  /*36a0*/  HMMA.16816.F32 R64, R16.reuse, R12, R64 ;  /* 0x0000000c1040723c */ /* 0x042fe20000001840 */
[C---:B------:R-:W-:Y:S01]  /*36b0*/  VIADD R7, R3.reuse, 0x9 ;  /* 0x0000000903077836 */ /* 0x040fe20000000000 */
[-C--:B------:R-:W-:Y:S01]  /*36c0*/  ISETP.GE.AND P5, PT, R3, R92.reuse, PT ;  /* 0x0000005c0300720c */ /* 0x080fe20003fa6270 */
[----:B------:R-:W-:Y:S01]  /*36d0*/  MUFU.TANH R25, R25 ;  /* 0x0000001900197308 */ /* 0x000fe20000002400 */
[-C--:B------:R-:W-:Y:S02]  /*36e0*/  ISETP.GE.AND P1, PT, R5, R92.reuse, PT ;  /* 0x0000005c0500720c */ /* 0x080fe40003f26270 */
[----:B------:R-:W-:Y:S02]  /*36f0*/  IADD3 R5, PT, PT, R3, 0x10, RZ ;  /* 0x0000001003057810 */ /* 0x000fe40007ffe0ff */
[-C--:B------:R-:W-:Y:S01]  /*3700*/  ISETP.GE.AND P3, PT, R7, R92.reuse, PT ;  /* 0x0000005c0700720c */ /* 0x080fe20003f66270 */
[----:B------:R-:W-:Y:S01]  /*3710*/  VIADD R7, R3, 0x11 ;  /* 0x0000001103077836 */ /* 0x000fe20000000000 */
[----:B------:R-:W-:Y:S01]  /*3720*/  HMMA.16816.F32 R72, R16, R14, R72 ;  /* 0x0000000e1048723c */ /* 0x000fe20000001848 */
[-C--:B------:R-:W-:Y:S01]  /*3730*/  ISETP.GE.AND P2, PT, R5, R92.reuse, PT ;  /* 0x0000005c0500720c */ /* 0x080fe20003f46270 */
[----:B------:R-:W-:Y:S01]  /*3740*/  FMUL.FTZ R60, R60, UR4 ;  /* 0x000000043c3c7c20 */ /* 0x000fe20008410000 */
[----:B---3--:R-:W-:Y:S01]  /*3750*/  FSEL R5, R70, -INF , !P5 ;  /* 0xff80000046057808 */ /* 0x008fe20006800000 */
[----:B------:R-:W-:Y:S01]  /*3760*/  FMUL.FTZ R62, R62, UR4 ;  /* 0x000000043e3e7c20 */ /* 0x000fe20008410000 */
[----:B------:R-:W-:Y:S01]  /*3770*/  FSEL R68, R68, -INF , !P5 ;  /* 0xff80000044447808 */ /* 0x000fe20006800000 */
[----:B------:R-:W1:Y:S01]  /*3780*/  MUFU.TANH R4, R4 ;  /* 0x0000000400047308 */ /* 0x000e620000002400 */
[-C--:B------:R-:W-:Y:S01]  /*3790*/  ISETP.GE.AND P5, PT, R7, R92.reuse, PT ;  /* 0x0000005c0700720c */ /* 0x080fe20003fa6270 */
[----:B------:R-:W-:Y:S01]  /*37a0*/  VIADD R7, R3, 0x18 ;  /* 0x0000001803077836 */ /* 0x000fe20000000000 */
[C---:B------:R-:W-:Y:S01]  /*37b0*/  HMMA.16816.F32 R32, R52.reuse, R56, R32 ;  /* 0x000000383420723c */ /* 0x040fe20000001820 */
[----:B------:R-:W-:Y:S01]  /*37c0*/  FSEL R71, R71, -INF , !P1 ;  /* 0xff80000047477808 */ /* 0x000fe20004800000 */
[----:B------:R-:W-:Y:S01]  /*37d0*/  FMUL.FTZ R61, R61, UR4 ;  /* 0x000000043d3d7c20 */ /* 0x000fe20008410000 */
[----:B------:R-:W-:Y:S01]  /*37e0*/  FSEL R6, R69, -INF , !P1 ;  /* 0xff80000045067808 */ /* 0x000fe20004800000 */
[----:B------:R-:W-:Y:S01]  /*37f0*/  FMUL.FTZ R63, R63, UR4 ;  /* 0x000000043f3f7c20 */ /* 0x000fe20008410000 */
[----:B------:R-:W-:Y:S01]  /*3800*/  ISETP.GE.AND P1, PT, R7, R92, PT ;  /* 0x0000005c0700720c */ /* 0x000fe20003f26270 */
[----:B------:R-:W-:Y:S01]  /*3810*/  VIADD R7, R3, 0x19 ;  /* 0x0000001903077836 */ /* 0x000fe20000000000 */
[----:B--2---:R-:W-:Y:S01]  /*3820*/  FSEL R45, R45, -INF , !P3 ;  /* 0xff8000002d2d7808 */ /* 0x004fe20005800000 */
[----:B----4-:R-:W-:Y:S01]  /*3830*/  HMMA.16816.F32 R64, R52, R8, R64 ;  /* 0x000000083440723c */ /* 0x010fe20000001840 */
[----:B------:R-:W-:Y:S01]  /*3840*/  VIADD R9, R3, 0x8 ;  /* 0x0000000803097836 */ /* 0x000fe20000000000 */
[----:B------:R-:W-:Y:S01]  /*3850*/  FSEL R20, R20, -INF , !P3 ;  /* 0xff80000014147808 */ /* 0x000fe20005800000 */
[----:B------:R-:W-:Y:S01]  /*3860*/  MUFU.TANH R174, R60 ;  /* 0x0000003c00ae7308 */ /* 0x000fe20000002400 */
[----:B------:R-:W-:-:S02]  /*3870*/  FSEL R15, R40, -INF , !P2 ;  /* 0xff800000280f7808 */ /* 0x000fc40005000000 */
[-C--:B------:R-:W-:Y:S02]  /*3880*/  ISETP.GE.AND P4, PT, R9, R92.reuse, PT ;  /* 0x0000005c0900720c */ /* 0x080fe40003f86270 */
[----:B------:R-:W-:Y:S01]  /*3890*/  HMMA.16816.F32 R72, R52, R10, R72 ;  /* 0x0000000a3448723c */ /* 0x000fe20000001848 */
[----:B------:R-:W-:Y:S02]  /*38a0*/  FSEL R14, R23, -INF , !P2 ;  /* 0xff800000170e7808 */ /* 0x000fe40005000000 */
[----:B------:R-:W-:Y:S01]  /*38b0*/  FSEL R21, R21, -INF , !P4 ;  /* 0xff80000015157808 */ /* 0x000fe20006000000 */
[----:B------:R-:W-:Y:S01]  /*38c0*/  FMUL.FTZ R32, R32, UR4 ;  /* 0x0000000420207c20 */ /* 0x000fe20008410000 */
[----:B------:R-:W-:Y:S01]  /*38d0*/  FSEL R44, R44, -INF , !P4 ;  /* 0xff8000002c2c7808 */ /* 0x000fe20006000000 */
[----:B------:R-:W-:Y:S01]  /*38e0*/  FMUL.FTZ R34, R34, UR4 ;  /* 0x0000000422227c20 */ /* 0x000fe20008410000 */
[-C--:B------:R-:W-:Y:S01]  /*38f0*/  ISETP.GE.AND P4, PT, R7, R92.reuse, PT ;  /* 0x0000005c0700720c */ /* 0x080fe20003f86270 */
[----:B------:R-:W-:Y:S01]  /*3900*/  VIADD R7, R3, 0x20 ;  /* 0x0000002003077836 */ /* 0x000fe20000000000 */
[----:B------:R-:W2:Y:S01]  /*3910*/  MUFU.TANH R181, R62 ;  /* 0x0000003e00b57308 */ /* 0x000ea20000002400 */
[----:B-----5:R-:W-:Y:S01]  /*3920*/  FSEL R13, R41, -INF , !P5 ;  /* 0xff800000290d7808 */ /* 0x020fe20006800000 */
[----:B------:R-:W-:Y:S01]  /*3930*/  FMUL.FTZ R33, R33, UR4 ;  /* 0x0000000421217c20 */ /* 0x000fe20008410000 */
[----:B------:R-:W-:Y:S01]  /*3940*/  FSEL R12, R22, -INF , !P5 ;  /* 0xff800000160c7808 */ /* 0x000fe20006800000 */
[----:B------:R-:W-:Y:S01]  /*3950*/  FMUL.FTZ R35, R35, UR4 ;  /* 0x0000000423237c20 */ /* 0x000fe20008410000 */
[-C--:B------:R-:W-:Y:S01]  /*3960*/  ISETP.GE.AND P3, PT, R7, R92.reuse, PT ;  /* 0x0000005c0700720c */ /* 0x080fe20003f66270 */
[----:B------:R-:W-:Y:S01]  /*3970*/  VIADD R7, R3, 0x21 ;  /* 0x0000002103077836 */ /* 0x000fe20000000000 */
[----:B------:R-:W-:Y:S01]  /*3980*/  FSEL R11, R36, -INF , !P1 ;  /* 0xff800000240b7808 */ /* 0x000fe20004800000 */
[----:B------:R-:W-:Y:S01]  /*3990*/  MUFU.TANH R184, R32 ;  /* 0x0000002000b87308 */ /* 0x000fe20000002400 */
[----:B------:R-:W-:Y:S01]  /*39a0*/  FSEL R10, R24, -INF , !P1 ;  /* 0xff800000180a7808 */ /* 0x000fe20004800000 */
[----:B------:R-:W-:Y:S01]  /*39b0*/  FMUL.FTZ R64, R64, UR4 ;  /* 0x0000000440407c20 */ /* 0x000fe20008410000 */
[----:B------:R-:W-:Y:S01]  /*39c0*/  ISETP.GE.AND P2, PT, R7, R92, PT ;  /* 0x0000005c0700720c */ /* 0x000fe20003f46270 */
[----:B------:R-:W-:-:S02]  /*39d0*/  VIADD R7, R3, 0x28 ;  /* 0x0000002803077836 */ /* 0x000fc40000000000 */
[----:B------:R-:W-:Y:S01]  /*39e0*/  FMUL.FTZ R65, R65, UR4 ;  /* 0x0000000441417c20 */ /* 0x000fe20008410000 */
[----:B------:R-:W-:Y:S01]  /*39f0*/  FMUL.FTZ R66, R66, UR4 ;  /* 0x0000000442427c20 */ /* 0x000fe20008410000 */
[----:B------:R-:W-:Y:S01]  /*3a00*/  FMUL.FTZ R67, R67, UR4 ;  /* 0x0000000443437c20 */ /* 0x000fe20008410000 */
[----:B------:R-:W3:Y:S01]  /*3a10*/  MUFU.TANH R185, R34 ;  /* 0x0000002200b97308 */ /* 0x000ee20000002400 */
[-C--:B------:R-:W-:Y:S01]  /*3a20*/  ISETP.GE.AND P5, PT, R7, R92.reuse, PT ;  /* 0x0000005c0700720c */ /* 0x080fe20003fa6270 */
[----:B------:R-:W-:Y:S01]  /*3a30*/  FMUL.FTZ R72, R72, UR4 ;  /* 0x0000000448487c20 */ /* 0x000fe20008410000 */
[----:B------:R-:W-:Y:S01]  /*3a40*/  IADD3 R7, PT, PT, R3, 0x29, RZ ;  /* 0x0000002903077810 */ /* 0x000fe20007ffe0ff */
[----:B------:R-:W-:Y:S01]  /*3a50*/  FMUL.FTZ R74, R74, UR4 ;  /* 0x000000044a4a7c20 */ /* 0x000fe20008410000 */
[----:B------:R-:W-:Y:S01]  /*3a60*/  FMUL.FTZ R75, R75, UR4 ;  /* 0x000000044b4b7c20 */ /* 0x000fe20008410000 */
[----:B------:R-:W-:Y:S01]  /*3a70*/  FMUL.FTZ R73, R73, UR4 ;  /* 0x0000000449497c20 */ /* 0x000fe20008410000 */
[----:B------:R-:W-:Y:S01]  /*3a80*/  ISETP.GE.AND P1, PT, R7, R92, PT ;  /* 0x0000005c0700720c */ /* 0x000fe20003f26270 */
[----:B------:R-:W4:Y:S01]  /*3a90*/  MUFU.TANH R182, R33 ;  /* 0x0000002100b67308 */ /* 0x000f220000002400 */
[----:B------:R-:W-:Y:S01]  /*3aa0*/  VIADD R7, R3, 0x30 ;  /* 0x0000003003077836 */ /* 0x000fe20000000000 */
[----:B-1----:R-:W-:-:S02]  /*3ab0*/  FSEL R9, R4, -INF , !P4 ;  /* 0xff80000004097808 */ /* 0x002fc40006000000 */
[----:B------:R-:W-:Y:S02]  /*3ac0*/  FSEL R8, R25, -INF , !P4 ;  /* 0xff80000019087808 */ /* 0x000fe40006000000 */
[----:B------:R-:W-:Y:S01]  /*3ad0*/  ISETP.GE.AND P4, PT, R7, R92, PT ;  /* 0x0000005c0700720c */ /* 0x000fe20003f86270 */
[----:B------:R-:W-:Y:S01]  /*3ae0*/  VIADD R7, R3, 0x31 ;  /* 0x0000003103077836 */ /* 0x000fe20000000000 */
[----:B------:R-:W1:Y:S01]  /*3af0*/  MUFU.TANH R183, R35 ;  /* 0x0000002300b77308 */ /* 0x000e620000002400 */
[----:B--2---:R-:W-:Y:S02]  /*3b00*/  FSEL R181, R181, -INF , !P5 ;  /* 0xff800000b5b57808 */ /* 0x004fe40006800000 */
[----:B------:R-:W-:Y:S02]  /*3b10*/  FSEL R174, R174, -INF , !P5 ;  /* 0xff800000aeae7808 */ /* 0x000fe40006800000 */
[----:B------:R-:W-:Y:S02]  /*3b20*/  ISETP.GE.U32.AND P5, PT, R92, 0x41, PT ;  /* 0x000000415c00780c */ /* 0x000fe40003fa6070 */
[----:B---3--:R-:W-:Y:S01]  /*3b30*/  FSEL R185, R185, -INF , !P3 ;  /* 0xff800000b9b97808 */ /* 0x008fe20005800000 */
[----:B------:R-:W2:Y:S01]  /*3b40*/  MUFU.TANH R172, R61 ;  /* 0x0000003d00ac7308 */ /* 0x000ea20000002400 */
[----:B------:R-:W-:-:S02]  /*3b50*/  FSEL R184, R184, -INF , !P3 ;  /* 0xff800000b8b87808 */ /* 0x000fc40005800000 */
[-C--:B------:R-:W-:Y:S01]  /*3b60*/  ISETP.GE.AND P3, PT, R7, R92.reuse, PT ;  /* 0x0000005c0700720c */ /* 0x080fe20003f66270 */
[C---:B------:R-:W-:Y:S01]  /*3b70*/  VIADD R7, R3.reuse, 0x38 ;  /* 0x0000003803077836 */ /* 0x040fe20000000000 */
[----:B----4-:R-:W-:Y:S01]  /*3b80*/  FSEL R182, R182, -INF , !P2 ;  /* 0xff800000b6b67808 */ /* 0x010fe20005000000 */
[----:B------:R-:W-:Y:S02]  /*3b90*/  VIADD R3, R3, 0x39 ;  /* 0x0000003903037836 */ /* 0x000fe40000000000 */
[----:B------:R-:W3:Y:S01]  /*3ba0*/  MUFU.TANH R179, R63 ;  /* 0x0000003f00b37308 */ /* 0x000ee20000002400 */
[----:B-1----:R-:W-:Y:S02]  /*3bb0*/  FSEL R183, R183, -INF , !P2 ;  /* 0xff800000b7b77808 */ /* 0x002fe40005000000 */
[----:B------:R-:W-:-:S05]  /*3bc0*/  ISETP.GE.AND P2, PT, R7, R92, PT ;  /* 0x0000005c0700720c */ /* 0x000fca0003f46270 */
[----:B------:R-:W1:Y:S01]  /*3bd0*/  MUFU.TANH R180, R64 ;  /* 0x0000004000b47308 */ /* 0x000e620000002400 */
[----:B--2---:R-:W-:-:S07]  /*3be0*/  FSEL R172, R172, -INF , !P1 ;  /* 0xff800000acac7808 */ /* 0x004fce0004800000 */
[----:B------:R-:W2:Y:S01]  /*3bf0*/  MUFU.TANH R178, R65 ;  /* 0x0000004100b27308 */ /* 0x000ea20000002400 */
[----:B---3--:R-:W-:Y:S02]  /*3c00*/  FSEL R179, R179, -INF , !P1 ;  /* 0xff800000b3b37808 */ /* 0x008fe40004800000 */
[----:B------:R-:W-:-:S05]  /*3c10*/  ISETP.GE.AND P1, PT, R3, R92, PT ;  /* 0x0000005c0300720c */ /* 0x000fca0003f26270 */
[----:B------:R-:W3:Y:S01]  /*3c20*/  MUFU.TANH R173, R66 ;  /* 0x0000004200ad7308 */ /* 0x000ee20000002400 */
[----:B-1----:R-:W-:-:S07]  /*3c30*/  FSEL R180, R180, -INF , !P4 ;  /* 0xff800000b4b47808 */ /* 0x002fce0006000000 */
[----:B------:R-:W1:Y:S01]  /*3c40*/  MUFU.TANH R171, R67 ;  /* 0x0000004300ab7308 */ /* 0x000e620000002400 */
[----:B--2---:R-:W-:-:S07]  /*3c50*/  FSEL R178, R178, -INF , !P3 ;  /* 0xff800000b2b27808 */ /* 0x004fce0005800000 */
[----:B------:R-:W2:Y:S01]  /*3c60*/  MUFU.TANH R176, R72 ;  /* 0x0000004800b07308 */ /* 0x000ea20000002400 */
[----:B---3--:R-:W-:-:S07]  /*3c70*/  FSEL R173, R173, -INF , !P4 ;  /* 0xff800000adad7808 */ /* 0x008fce0006000000 */
[----:B------:R-:W3:Y:S01]  /*3c80*/  MUFU.TANH R167, R74 ;  /* 0x0000004a00a77308 */ /* 0x000ee20000002400 */
[----:B-1----:R-:W-:-:S07]  /*3c90*/  FSEL R171, R171, -INF , !P3 ;  /* 0xff800000abab7808 */ /* 0x002fce0005800000 */
[----:B------:R-:W1:Y:S01]  /*3ca0*/  MUFU.TANH R165, R75 ;  /* 0x0000004b00a57308 */ /* 0x000e620000002400 */
[----:B--2---:R-:W-:-:S07]  /*3cb0*/  FSEL R176, R176, -INF , !P2 ;  /* 0xff800000b0b07808 */ /* 0x004fce0005000000 */
[----:B------:R-:W2:Y:S01]  /*3cc0*/  MUFU.TANH R170, R73 ;  /* 0x0000004900aa7308 */ /* 0x000ea20000002400 */
[----:B---3--:R-:W-:Y:S02]  /*3cd0*/  FSEL R167, R167, -INF , !P2 ;  /* 0xff800000a7a77808 */ /* 0x008fe40005000000 */
[----:B-1----:R-:W-:Y:S02]  /*3ce0*/  FSEL R165, R165, -INF , !P1 ;  /* 0xff800000a5a57808 */ /* 0x002fe40004800000 */
[----:B--2---:R-:W-:Y:S01]  /*3cf0*/  FSEL R170, R170, -INF , !P1 ;  /* 0xff800000aaaa7808 */ /* 0x004fe20004800000 */
[----:B------:R-:W-:Y:S06]  /*3d00*/  BAR.SYNC.DEFER_BLOCKING 0x0 ;  /* 0x0000000000007b1d */ /* 0x000fec0000010000 */
[----:B------:R-:W-:Y:S05]  /*3d10*/  @!P5 BRA `(.L_x_182) ;  /* 0x0000000000c4d947 */ /* 0x000fea0003800000 */
        /* <DEDUP_REMOVED lines=46> */
.L_x_184:
[----:B------:R3:W-:Y:S02]  /*4000*/  STS.128 [R208+0x11000], RZ ;  /* 0x011000ffd0007388 */ /* 0x0007e40000000c00 */
.L_x_185:
[----:B------:R-:W-:Y:S05]  /*4010*/  BSYNC.RECONVERGENT B0 ;  /* 0x0000000000007941 */ /* 0x000fea0003800200 */
.L_x_183:
[----:B------:R-:W0:Y:S02]  /*4020*/  LDGDEPBAR ;  /* 0x00000000000079af */ /* 0x000e240000000000 */
.L_x_182:
        /* <DEDUP_REMOVED lines=49> */
[--C-:B------:R-:W-:Y:S01]  /*4340*/  FFMA.FTZ R161, R68, UR4, -R175.reuse ;  /* 0x0000000444a17c23 */ /* 0x100fe200080108af */
[--C-:B------:R-:W-:Y:S01]  /*4350*/  FFMA.FTZ R157, R44, UR4, -R175.reuse ;  /* 0x000000042c9d7c23 */ /* 0x100fe200080108af */
[--C-:B------:R-:W-:Y:S01]  /*4360*/  FFMA.FTZ R156, R20, UR4, -R175.reuse ;  /* 0x00000004149c7c23 */ /* 0x100fe200080108af */
[--C-:B------:R-:W-:Y:S01]  /*4370*/  FFMA.FTZ R153, R14, UR4, -R175.reuse ;  /* 0x000000040e997c23 */ /* 0x100fe200080108af */
[--C-:B------:R-:W-:Y:S01]  /*4380*/  FFMA.FTZ R159, R5, UR4, -R166.reuse ;  /* 0x00000004059f7c23 */ /* 0x100fe200080108a6 */
[--C-:B------:R-:W-:Y:S01]  /*4390*/  FFMA.FTZ R158, R71, UR4, -R166.reuse ;  /* 0x00000004479e7c23 */ /* 0x100fe200080108a6 */
[----:B------:R-:W4:Y:S01]  /*43a0*/  LDSM.16.MT88.4 R4, [R162+0x16000] ;  /* 0x01600000a204783b */ /* 0x000f220000004200 */
        /* <DEDUP_REMOVED lines=13> */
[----:B------:R-:W-:Y:S01]  /*4480*/  LDSM.16.MT88.4 R20, [R168+0x16800] ;  /* 0x01680000a814783b */ /* 0x000fe20000004200 */
        /* <DEDUP_REMOVED lines=13> */
[----:B------:R-:W-:Y:S01]  /*4560*/  FFMA.FTZ R217, R170, UR4, -R175 ;  /* 0x00000004aad97c23 */ /* 0x000fe200080108af */
[----:B---3--:R-:W-:Y:S01]  /*4570*/  F2FP.F16.F32.PACK_AB R98, R156, R157 ;  /* 0x0000009d9c62723e */ /* 0x008fe200000000ff */
[----:B------:R-:W3:Y:S01]  /*4580*/  LDSM.16.MT88.4 R136, [R162+0x12800] ;  /* 0x01280000a288783b */ /* 0x000ee20000004200 */
[----:B------:R-:W2:Y:S01]  /*4590*/  MUFU.EX2 R154, R154 ;  /* 0x0000009a009a7308 */ /* 0x000ea20000000800 */
[--C-:B------:R-:W-:Y:S01]  /*45a0*/  FFMA.FTZ R170, R171, UR4, -R166.reuse ;  /* 0x00000004abaa7c23 */ /* 0x100fe200080108a6 */
[----:B------:R-:W-:Y:S01]  /*45b0*/  FFMA.FTZ R167, R167, UR4, -R166 ;  /* 0x00000004a7a77c23 */ /* 0x000fe200080108a6 */
[----:B------:R-:W3:Y:S01]  /*45c0*/  LDSM.16.MT88.4 R32, [R164+0x14800] ;  /* 0x01480000a420783b */ /* 0x000ee20000004200 */
[----:B------:R-:W-:Y:S01]  /*45d0*/  MUFU.EX2 R153, R153 ;  /* 0x0000009900997308 */ /* 0x000fe20000000800 */
[----:B------:R-:W-:Y:S01]  /*45e0*/  FADD.FTZ R160, R161, R160 ;  /* 0x000000a0a1a07221 */ /* 0x000fe20000010000 */
[----:B-1----:R-:W-:Y:S01]  /*45f0*/  F2FP.F16.F32.PACK_AB R97, R158, R159 ;  /* 0x0000009f9e61723e */ /* 0x002fe200000000ff */
[----:B------:R-:W1:Y:S01]  /*4600*/  LDSM.16.MT88.4 R28, [R163+0x14800] ;  /* 0x01480000a31c783b */ /* 0x000e620000004200 */
[----:B------:R-:W4:Y:S01]  /*4610*/  MUFU.EX2 R152, R152 ;  /* 0x0000009800987308 */ /* 0x000f220000000800 */
[----:B------:R-:W-:Y:S01]  /*4620*/  FADD.FTZ R158, R159, R158 ;  /* 0x0000009e9f9e7221 */ /* 0x000fe20000010000 */
[----:B------:R-:W-:Y:S01]  /*4630*/  FADD.FTZ R157, R157, R160 ;  /* 0x000000a09d9d7221 */ /* 0x000fe20000010000 */
[----:B------:R-:W1:Y:S01]  /*4640*/  LDSM.16.MT88.4 R24, [R162+0x14800] ;  /* 0x01480000a218783b */ /* 0x000e620000004200 */
[----:B------:R-:W-:Y:S01]  /*4650*/  MUFU.EX2 R149, R149 ;  /* 0x0000009500957308 */ /* 0x000fe20000000800 */
[----:B--2---:R-:W-:Y:S01]  /*4660*/  F2FP.F16.F32.PACK_AB R99, R154, R155 ;  /* 0x0000009b9a63723e */ /* 0x004fe200000000ff */
[----:B------:R-:W-:-:S02]  /*4670*/  FADD.FTZ R155, R155, R158 ;  /* 0x0000009e9b9b7221 */ /* 0x000fc40000010000 */
[----:B------:R-:W-:Y:S01]  /*4680*/  MUFU.EX2 R148, R148 ;  /* 0x0000009400947308 */ /* 0x000fe20000000800 */
[----:B------:R-:W-:Y:S01]  /*4690*/  FADD.FTZ R156, R156, R157 ;  /* 0x0000009d9c9c7221 */ /* 0x000fe20000010000 */
[----:B------:R-:W-:Y:S02]  /*46a0*/  FADD.FTZ R154, R154, R155 ;  /* 0x0000009b9a9a7221 */ /* 0x000fe40000010000 */
[----:B------:R-:W-:Y:S01]  /*46b0*/  MUFU.EX2 R151, R151 ;  /* 0x0000009700977308 */ /* 0x000fe20000000800 */
[C---:B------:R-:W-:Y:S03]  /*46c0*/  HMMA.16816.F32 R128, R96.reuse, R124, RZ ;  /* 0x0000007c6080723c */ /* 0x040fe600000018ff */
[----:B------:R-:W2:Y:S04]  /*46d0*/  MUFU.EX2 R150, R150 ;  /* 0x0000009600967308 */ /* 0x000ea80000000800 */
        /* <DEDUP_REMOVED lines=29> */
[----:B----4-:R-:W-:Y:S01]  /*48b0*/  HMMA.16816.F32 R92, R96, R4, RZ ;  /* 0x00000004605c723c */ /* 0x010fe200000018ff */
        /* <DEDUP_REMOVED lines=21> */
[----:B------:R-:W-:Y:S01]  /*4a10*/  FFMA.FTZ R20, R182, UR4, -R175 ;  /* 0x00000004b6147c23 */ /* 0x000fe200080108af */
[--C-:B------:R-:W-:Y:S01]  /*4a20*/  FFMA.FTZ R182, R185, UR4, -R166.reuse ;  /* 0x00000004b9b67c23 */ /* 0x100fe200080108a6 */
[----:B------:R-:W-:-:S02]  /*4a30*/  FFMA.FTZ R21, R181, UR4, -R166 ;  /* 0x00000004b5157c23 */ /* 0x000fc400080108a6 */
[----:B------:R-:W4:Y:S03]  /*4a40*/  MUFU.EX2 R174, R20 ;  /* 0x0000001400ae7308 */ /* 0x000f260000000800 */
[C---:B------:R-:W-:Y:S01]  /*4a50*/  HMMA.16816.F32 R120, R4.reuse, R144, R120 ;  /* 0x000000900478723c */ /* 0x040fe20000001878 */
[----:B------:R-:W-:Y:S04]  /*4a60*/  MUFU.EX2 R182, R182 ;  /* 0x000000b600b67308 */ /* 0x000fe80000000800 */
[----:B------:R-:W5:Y:S03]  /*4a70*/  MUFU.EX2 R181, R183 ;  /* 0x000000b700b57308 */ /* 0x000f660000000800 */
[C---:B------:R-:W-:Y:S01]  /*4a80*/  HMMA.16816.F32 R116, R4.reuse, R146, R116 ;  /* 0x000000920474723c */ /* 0x040fe20000001874 */
[----:B------:R2:W5:Y:S01]  /*4a90*/  MUFU.EX2 R179, R21 ;  /* 0x0000001500b37308 */ /* 0x0005620000000800 */
[----:B------:R-:W-:Y:S06]  /*4aa0*/  LDSM.16.MT88.4 R144, [R164+0x13000] ;  /* 0x01300000a490783b */ /* 0x000fec0000004200 */
        /* <DEDUP_REMOVED lines=24> */
[----:B-----5:R-:W-:Y:S01]  /*4c30*/  F2FP.F16.F32.PACK_AB R5, R181, R182 ;  /* 0x000000b6b505723e */ /* 0x020fe200000000ff */
[----:B------:R-:W-:Y:S01]  /*4c40*/  FADD.FTZ R169, R169, R148 ;  /* 0x00000094a9a97221 */ /* 0x000fe20000010000 */
[----:B------:R-:W-:-:S02]  /*4c50*/  F2FP.F16.F32.PACK_AB R6, R172, R177 ;  /* 0x000000b1ac06723e */ /* 0x000fc400000000ff */
[----:B------:R-:W-:Y:S01]  /*4c60*/  F2FP.F16.F32.PACK_AB R7, R184, R179 ;  /* 0x000000b3b807723e */ /* 0x000fe200000000ff */
        /* <DEDUP_REMOVED lines=117> */
[----:B------:R-:W3:Y:S01]  /*53c0*/  LDCU UR4, c[0x0][0x45c] ;  /* 0x00008b80ff0477ac */ /* 0x000ee20008000800 */
[----:B-1----:R-:W-:Y:S01]  /*53d0*/  ULEA UR7, UR7, UR8, 0x18 ;  /* 0x0000000807077291 */ /* 0x002fe2000f8ec0ff */
[C---:B--2---:R-:W-:Y:S01]  /*53e0*/  IMAD.SHL.U32 R187, R193.reuse, 0x40, RZ ;  /* 0x00000040c1bb7824 */ /* 0x044fe200078e00ff */
[C---:B------:R-:W-:Y:S01]  /*53f0*/  LOP3.LUT P0, RZ, R193.reuse, 0x2, RZ, 0xc0, !PT ;  /* 0x00000002c1ff7812 */ /* 0x040fe2000780c0ff */
[C---:B------:R-:W-:Y:S01]  /*5400*/  IMAD.SHL.U32 R209, R193.reuse, 0x20, RZ ;  /* 0x00000020c1d17824 */ /* 0x040fe200078e00ff */
[----:B------:R-:W-:Y:S02]  /*5410*/  LOP3.LUT R186, R193, 0x8, RZ, 0xc0, !PT ;  /* 0x00000008c1ba7812 */ /* 0x000fe400078ec0ff */
[----:B------:R-:W-:-:S02]  /*5420*/  LOP3.LUT R185, R187, 0x400, RZ, 0xc0, !PT ;  /* 0x00000400bbb97812 */ /* 0x000fc400078ec0ff */
[----:B------:R-:W-:Y:S01]  /*5430*/  SEL R184, R191, 0xffffffe0, !P0 ;  /* 0xffffffe0bfb87807 */ /* 0x000fe20004000000 */
[----:B---3--:R-:W-:Y:S06]  /*5440*/  BRA `(.L_x_187) ;  /* 0x0000000000b07947 */ /* 0x008fec0003800000 */
.L_x_189:
        /* <DEDUP_REMOVED lines=44> */
.L_x_187:
[----:B------:R-:W-:Y:S04]  /*5710*/  DEPBAR.LE SB0, 0x0 ;  /* 0x000080000000791a */ /* 0x000fe80000000000 */
[----:B------:R-:W-:Y:S01]  /*5720*/  BAR.SYNC.DEFER_BLOCKING 0x0 ;  /* 0x0000000000007b1d */ /* 0x000fe20000010000 */
[C---:B----4-:R-:W-:Y:S01]  /*5730*/  IMAD.WIDE.U32 R132, R207.reuse, R200, RZ ;  /* 0x000000c8cf847225 */ /* 0x050fe200078e00ff */
[C---:B------:R-:W-:Y:S02]  /*5740*/  LOP3.LUT R211, R192.reuse, 0x40, RZ, 0xfc, !PT ;  /* 0x00000040c0d37812 */ /* 0x040fe400078efcff */
[----:B------:R-:W-:Y:S01]  /*5750*/  LOP3.LUT R210, R192, 0x80, RZ, 0xfc, !PT ;  /* 0x00000080c0d27812 */ /* 0x000fe200078efcff */
[----:B------:R-:W-:Y:S01]  /*5760*/  IMAD R133, R207, R201, R133 ;  /* 0x000000c9cf857224 */ /* 0x000fe200078e0285 */
[C---:B------:R-:W-:Y:S01]  /*5770*/  LEA R134, P0, R132.reuse, R203, 0x7 ;  /* 0x000000cb84867211 */ /* 0x040fe200078038ff */
[C---:B------:R-:W-:Y:S01]  /*5780*/  IMAD.SHL.U32 R219, R132.reuse, 0x40, RZ ;  /* 0x0000004084db7824 */ /* 0x040fe200078e00ff */
[----:B------:R-:W-:Y:S01]  /*5790*/  ISETP.GE.AND P3, PT, R211, UR9, PT ;  /* 0x00000009d3007c0c */ /* 0x000fe2000bf66270 */
[----:B------:R-:W-:Y:S01]  /*57a0*/  IMAD.SHL.U32 R212, R193, 0x8, RZ ;  /* 0x00000008c1d47824 */ /* 0x000fe200078e00ff */
[-CC-:B------:R-:W-:Y:S02]  /*57b0*/  LEA.HI.X R135, R132, R202.reuse, R133.reuse, 0x7, P0 ;  /* 0x000000ca84877211 */ /* 0x180fe400000f3c85 */
[----:B------:R-:W-:Y:S02]  /*57c0*/  ISETP.GE.AND P2, PT, R210, UR9, PT ;  /* 0x00000009d2007c0c */ /* 0x000fe4000bf46270 */
[----:B------:R-:W-:Y:S02]  /*57d0*/  SHF.L.U64.HI R133, R132, 0x6, R133 ;  /* 0x0000000684857819 */ /* 0x000fe40000010285 */
[C---:B------:R-:W-:Y:S02]  /*57e0*/  LEA R136, P0, R200.reuse, R219, 0x5 ;  /* 0x000000dbc8887211 */ /* 0x040fe400078028ff */
        /* <DEDUP_REMOVED lines=9> */
[----:B------:R-:W-:Y:S03]  /*5880*/  LEA.HI.X R133, R136, R202, R133, 0x1, P0 ;  /* 0x000000ca88857211 */ /* 0x000fe600000f0c85 */
[----:B------:R-:W-:Y:S01]  /*5890*/  @P1 STS.128 [R208+0x12000], RZ ;  /* 0x012000ffd0001388 */ /* 0x000fe20000000c00 */
[----:B------:R-:W-:Y:S02]  /*58a0*/  ISETP.GE.AND P1, PT, R192, UR9, PT ;  /* 0x00000009c0007c0c */ /* 0x000fe4000bf26270 */
[----:B------:R-:W-:Y:S03]  /*58b0*/  LOP3.LUT R192, R212, 0x38, RZ, 0xc0, !PT ;  /* 0x00000038d4c07812 */ /* 0x000fe600078ec0ff */
[----:B------:R-:W-:Y:S01]  /*58c0*/  @!PT LDS RZ, [RZ] ;  /* 0x00000000fffff984 */ /* 0x000fe20000000800 */
[----:B------:R-:W-:Y:S01]  /*58d0*/  @!PT LDS RZ, [RZ] ;  /* 0x00000000fffff984 */ /* 0x000fe20000000800 */
[----:B------:R-:W-:Y:S01]  /*58e0*/  @!PT LDS RZ, [RZ] ;  /* 0x00000000fffff984 */ /* 0x000fe20000000800 */
[----:B------:R-:W-:Y:S01]  /*58f0*/  @!P3 LDGSTS.E.BYPASS.LTC128B.128 [R208+0x14000], desc[UR16][R134.64+0x80] ;  /* 0x1400008086d0bfae */ /* 0x000fe2000b981a10 */
[--C-:B------:R-:W-:Y:S02]  /*5900*/  LOP3.LUT R3, R194, 0x200, R187.reuse, 0xf8, !PT ;  /* 0x00000200c2037812 */ /* 0x100fe400078ef8bb */
[----:B------:R-:W-:Y:S03]  /*5910*/  LOP3.LUT R139, R192, 0x1c0, R187, 0xf8, !PT ;  /* 0x000001c0c08b7812 */ /* 0x000fe600078ef8bb */
[----:B------:R-:W-:Y:S01]  /*5920*/  @P3 STS.128 [R208+0x14000], RZ ;  /* 0x014000ffd0003388 */ /* 0x000fe20000000c00 */
[----:B------:R-:W-:Y:S02]  /*5930*/  LOP3.LUT R2, R195, 0x8, RZ, 0xc0, !PT ;  /* 0x00000008c3027812 */ /* 0x000fe400078ec0ff */
[----:B------:R-:W-:Y:S03]  /*5940*/  LOP3.LUT P0, RZ, R193, 0x4, RZ, 0xc0, !PT ;  /* 0x00000004c1ff7812 */ /* 0x000fe6000780c0ff */
[----:B------:R-:W-:Y:S01]  /*5950*/  @!PT LDS RZ, [RZ] ;  /* 0x00000000fffff984 */ /* 0x000fe20000000800 */
[----:B------:R-:W-:Y:S01]  /*5960*/  @!PT LDS RZ, [RZ] ;  /* 0x00000000fffff984 */ /* 0x000fe20000000800 */
[----:B------:R-:W-:Y:S01]  /*5970*/  @!PT LDS RZ, [RZ] ;  /* 0x00000000fffff984 */ /* 0x000fe20000000800 */
[----:B------:R-:W-:Y:S01]  /*5980*/  @!P2 LDGSTS.E.BYPASS.LTC128B.128 [R208+0x16000], desc[UR16][R134.64+0x100] ;  /* 0x1600010086d0afae */ /* 0x000fe2000b981a10 */
[----:B------:R-:W-:Y:S02]  /*5990*/  LOP3.LUT R3, R3, R139, R2, 0xf6, !PT ;  /* 0x0000008b03037212 */ /* 0x000fe400078ef602 */
[----:B------:R-:W-:Y:S03]  /*59a0*/  LOP3.LUT R2, R139, R186, RZ, 0x3c, !PT ;  /* 0x000000ba8b027212 */ /* 0x000fe600078e3cff */
[----:B------:R-:W-:Y:S01]  /*59b0*/  @P2 STS.128 [R208+0x16000], RZ ;  /* 0x016000ffd0002388 */ /* 0x000fe20000000c00 */
[----:B------:R-:W-:Y:S02]  /*59c0*/  LEA R199, R3, UR5, 0x1 ;  /* 0x0000000503c77c11 */ /* 0x000fe4000f8e08ff */
[----:B------:R-:W-:Y:S03]  /*59d0*/  ISETP.NE.AND P4, PT, R207, RZ, PT ;  /* 0x000000ffcf00720c */ /* 0x000fe60003f85270 */
[----:B------:R-:W-:Y:S01]  /*59e0*/  @!PT LDS RZ, [RZ] ;  /* 0x00000000fffff984 */ /* 0x000fe20000000800 */
[----:B------:R-:W-:Y:S01]  /*59f0*/  @!PT LDS RZ, [RZ] ;  /* 0x00000000fffff984 */ /* 0x000fe20000000800 */
[----:B------:R-:W-:Y:S01]  /*5a00*/  @!PT LDS RZ, [RZ] ;  /* 0x00000000fffff984 */ /* 0x000fe20000000800 */
[----:B------:R-:W-:Y:S01]  /*5a10*/  @!P1 LDGSTS.E.BYPASS.LTC128B.128 [R208+0x13000], desc[UR16][R132.64] ;  /* 0x1300000084d09fae */ /* 0x000fe2000b981a10 */
[----:B------:R-:W-:Y:S01]  /*5a20*/  IMAD R197, R2, 0x2, R185 ;  /* 0x0000000202c57824 */ /* 0x000fe200078e02b9 */
[----:B------:R-:W-:Y:S01]  /*5a30*/  SEL R2, R188, 0xffffffc0, !P0 ;  /* 0xffffffc0bc027807 */ /* 0x000fe20004000000 */
[----:B------:R-:W-:Y:S03]  /*5a40*/  IMAD.IADD R196, R184, 0x1, R199 ;  /* 0x00000001b8c47824 */ /* 0x000fe600078e02c7 */
[----:B------:R-:W-:Y:S01]  /*5a50*/  @P1 STS.128 [R208+0x13000], RZ ;  /* 0x013000ffd0001388 */ /* 0x000fe20000000c00 */
[----:B------:R-:W-:Y:S05]  /*5a60*/  IADD3 R3, PT, PT, R197, UR5, RZ ;  /* 0x00000005c5037c10 */ /* 0x000fea000fffe0ff */
[----:B------:R-:W-:Y:S01]  /*5a70*/  @!PT LDS RZ, [RZ] ;  /* 0x00000000fffff984 */ /* 0x000fe20000000800 */
[----:B------:R-:W-:Y:S01]  /*5a80*/  @!PT LDS RZ, [RZ] ;  /* 0x00000000fffff984 */ /* 0x000fe20000000800 */
[----:B------:R-:W-:Y:S01]  /*5a90*/  @!PT LDS RZ, [RZ] ;  /* 0x00000000fffff984 */ /* 0x000fe20000000800 */
[----:B------:R-:W-:Y:S01]  /*5aa0*/  @!P3 LDGSTS.E.BYPASS.LTC128B.128 [R208+0x15000], desc[UR16][R132.64+0x80] ;  /* 0x1500008084d0bfae */ /* 0x000fe2000b981a10 */
[----:B------:R-:W-:Y:S01]  /*5ab0*/  IADD3 R139, PT, PT, R2, R199, RZ ;  /* 0x000000c7028b7210 */ /* 0x000fe20007ffe0ff */
[C---:B------:R-:W-:Y:S04]  /*5ac0*/  IMAD.IADD R138, R3.reuse, 0x1, R184 ;  /* 0x00000001038a7824 */ /* 0x040fe800078e02b8 */
[----:B------:R-:W-:Y:S01]  /*5ad0*/  @P3 STS.128 [R208+0x15000], RZ ;  /* 0x015000ffd0003388 */ /* 0x000fe20000000c00 */
[----:B------:R-:W-:Y:S02]  /*5ae0*/  IMAD.IADD R3, R3, 0x1, R2 ;  /* 0x0000000103037824 */ /* 0x000fe400078e0202 */
[C---:B------:R-:W-:Y:S03]  /*5af0*/  IMAD.IADD R136, R184.reuse, 0x1, R139 ;  /* 0x00000001b8887824 */ /* 0x040fe600078e028b */
[----:B------:R-:W-:Y:S01]  /*5b00*/  @!PT LDS RZ, [RZ] ;  /* 0x00000000fffff984 */ /* 0x000fe20000000800 */
[----:B------:R-:W-:Y:S01]  /*5b10*/  @!PT LDS RZ, [RZ] ;  /* 0x00000000fffff984 */ /* 0x000fe20000000800 */
[----:B------:R-:W-:Y:S01]  /*5b20*/  @!PT LDS RZ, [RZ] ;  /* 0x00000000fffff984 */ /* 0x000fe20000000800 */
[----:B------:R1:W-:Y:S01]  /*5b30*/  @!P2 LDGSTS.E.BYPASS.LTC128B.128 [R208+0x17000], desc[UR16][R132.64+0x100] ;  /* 0x1700010084d0afae */ /* 0x0003e2000b981a10 */
[----:B------:R-:W-:Y:S05]  /*5b40*/  IADD3 R2, PT, PT, R184, R3, RZ ;  /* 0x00000003b8027210 */ /* 0x000fea0007ffe0ff */
[----:B------:R-:W-:Y:S06]  /*5b50*/  @P2 STS.128 [R208+0x17000], RZ ;  /* 0x017000ffd0002388 */ /* 0x000fec0000000c00 */
[----:B------:R-:W-:Y:S06]  /*5b60*/  LDSM.16.M88.4 R140, [R199] ;  /* 0x00000000c78c783b */ /* 0x000fec0000000200 */
[----:B------:R-:W2:Y:S06]  /*5b70*/  LDSM.16.M88.4 R144, [R197+UR5+0xc000] ;  /* 0x00c00005c590783b */ /* 0x000eac0008000200 */
[----:B------:R-:W3:Y:S06]  /*5b80*/  LDSM.16.M88.4 R148, [R197+UR5+0xc800] ;  /* 0x00c80005c594783b */ /* 0x000eec0008000200 */
[----:B------:R-:W4:Y:S06]  /*5b90*/  LDSM.16.M88.4 R152, [R197+UR5+0xd000] ;  /* 0x00d00005c598783b */ /* 0x000f2c0008000200 */
[----:B------:R-:W0:Y:S06]  /*5ba0*/  LDGDEPBAR ;  /* 0x00000000000079af */ /* 0x000e2c0000000000 */
[----:B------:R-:W5:Y:S06]  /*5bb0*/  LDSM.16.M88.4 R156, [R197+UR5+0xd800] ;  /* 0x00d80005c59c783b */ /* 0x000f6c0008000200 */
[----:B------:R-:W-:Y:S06]  /*5bc0*/  LDSM.16.M88.4 R160, [R196] ;  /* 0x00000000c4a0783b */ /* 0x000fec0000000200 */
[----:B------:R-:W5:Y:S01]  /*5bd0*/  LDSM.16.M88.4 R164, [R138+0xc000] ;  /* 0x00c000008aa4783b */ /* 0x000f620000000200 */
[C---:B--2---:R-:W-:Y:S05]  /*5be0*/  HMMA.16816.F32 R4, R140.reuse, R144, RZ ;  /* 0x000000908c04723c */ /* 0x044fea00000018ff */
[----:B------:R-:W2:Y:S06]  /*5bf0*/  LDSM.16.M88.4 R168, [R138+0xc800] ;  /* 0x00c800008aa8783b */ /* 0x000eac0000000200 */
[----:B------:R-:W2:Y:S01]  /*5c00*/  LDSM.16.M88.4 R172, [R138+0xd000] ;  /* 0x00d000008aac783b */ /* 0x000ea20000000200 */
[C---:B------:R-:W-:Y:S05]  /*5c10*/  HMMA.16816.F32 R8, R140.reuse, R146, RZ ;  /* 0x000000928c08723c */ /* 0x040fea00000018ff */
[----:B------:R-:W2:Y:S03]  /*5c20*/  LDSM.16.M88.4 R144, [R138+0xd800] ;  /* 0x00d800008a90783b */ /* 0x000ea60000000200 */
[C---:B---3--:R-:W-:Y:S03]  /*5c30*/  HMMA.16816.F32 R12, R140.reuse, R148, RZ ;  /* 0x000000948c0c723c */ /* 0x048fe600000018ff */
[----:B------:R-:W-:Y:S05]  /*5c40*/  LDSM.16.M88.4 R176, [R139] ;  /* 0x000000008bb0783b */ /* 0x000fea0000000200 */
[C---:B------:R-:W-:Y:S01]  /*5c50*/  HMMA.16816.F32 R16, R140.reuse, R150, RZ ;  /* 0x000000968c10723c */ /* 0x040fe200000018ff */
[----:B------:R-:W3:Y:S06]  /*5c60*/  LDSM.16.M88.4 R180, [R3+0xc000] ;  /* 0x00c0000003b4783b */ /* 0x000eec0000000200 */
[----:B------:R-:W-:Y:S01]  /*5c70*/  LDSM.16.M88.4 R148, [R3+0xd000] ;  /* 0x00d000000394783b */ /* 0x000fe20000000200 */
[C---:B----4-:R-:W-:Y:S05]  /*5c80*/  HMMA.16816.F32 R20, R140.reuse, R152, RZ ;  /* 0x000000988c14723c */ /* 0x050fea00000018ff */
[----:B-1----:R-:W-:Y:S03]  /*5c90*/  LDSM.16.M88.4 R132, [R3+0xd800] ;  /* 0x00d800000384783b */ /* 0x002fe60000000200 */
[C---:B------:R-:W-:Y:S03]  /*5ca0*/  HMMA.16816.F32 R24, R140.reuse, R154, RZ ;  /* 0x0000009a8c18723c */ /* 0x040fe600000018ff */
[----:B------:R-:W-:Y:S05]  /*5cb0*/  LDSM.16.M88.4 R152, [R136] ;  /* 0x000000008898783b */ /* 0x000fea0000000200 */
[C---:B-----5:R-:W-:Y:S08]  /*5cc0*/  HMMA.16816.F32 R28, R140.reuse, R156, RZ ;  /* 0x0000009c8c1c723c */ /* 0x060ff000000018ff */
[----:B------:R-:W-:Y:S01]  /*5cd0*/  HMMA.16816.F32 R32, R140, R158, RZ ;  /* 0x0000009e8c20723c */ /* 0x000fe200000018ff */
[----:B------:R-:W1:Y:S06]  /*5ce0*/  LDSM.16.M88.4 R140, [R3+0xc800] ;  /* 0x00c80000038c783b */ /* 0x000e6c0000000200 */
[----:B------:R-:W4:Y:S01]  /*5cf0*/  LDSM.16.M88.4 R156, [R2+0xc000] ;  /* 0x00c00000029c783b */ /* 0x000f220000000200 */
[C---:B------:R-:W-:Y:S08]  /*5d00*/  HMMA.16816.F32 R4, R160.reuse, R164, R4 ;  /* 0x000000a4a004723c */ /* 0x040ff00000001804 */
[C---:B------:R-:W-:Y:S01]  /*5d10*/  HMMA.16816.F32 R8, R160.reuse, R166, R8 ;  /* 0x000000a6a008723c */ /* 0x040fe20000001808 */
[----:B------:R-:W-:Y:S07]  /*5d20*/  LDSM.16.M88.4 R164, [R2+0xd800] ;  /* 0x00d8000002a4783b */ /* 0x000fee0000000200 */
[C---:B--2---:R-:W-:Y:S08]  /*5d30*/  HMMA.16816.F32 R12, R160.reuse, R168, R12 ;  /* 0x000000a8a00c723c */ /* 0x044ff0000000180c */
[C---:B------:R-:W-:Y:S01]  /*5d40*/  HMMA.16816.F32 R16, R160.reuse, R170, R16 ;  /* 0x000000aaa010723c */ /* 0x040fe20000001810 */
[----:B------:R-:W-:Y:S07]  /*5d50*/  LDSM.16.M88.4 R168, [R199+0x4000] ;  /* 0x00400000c7a8783b */ /* 0x000fee0000000200 */
[C---:B------:R-:W-:Y:S08]  /*5d60*/  HMMA.16816.F32 R20, R160.reuse, R172, R20 ;  /* 0x000000aca014723c */ /* 0x040ff00000001814 */
[C---:B------:R-:W-:Y:S01]  /*5d70*/  HMMA.16816.F32 R24, R160.reuse, R174, R24 ;  /* 0x000000aea018723c */ /* 0x040fe20000001818 */
[----:B------:R-:W-:Y:S07]  /*5d80*/  LDSM.16.M88.4 R172, [R197+UR5+0xe000] ;  /* 0x00e00005c5ac783b */ /* 0x000fee0008000200 */
[C---:B------:R-:W-:Y:S08]  /*5d90*/  HMMA.16816.F32 R28, R160.reuse, R144, R28 ;  /* 0x00000090a01c723c */ /* 0x040ff0000000181c */
[----:B------:R-:W-:Y:S01]  /*5da0*/  HMMA.16816.F32 R32, R160, R146, R32 ;  /* 0x00000092a020723c */ /* 0x000fe20000001820 */
[----:B------:R-:W2:Y:S06]  /*5db0*/  LDSM.16.M88.4 R144, [R2+0xc800] ;  /* 0x00c800000290783b */ /* 0x000eac0000000200 */
[----:B------:R-:W5:Y:S01]  /*5dc0*/  LDSM.16.M88.4 R160, [R2+0xd000] ;  /* 0x00d0000002a0783b */ /* 0x000f620000000200 */
[C---:B---3--:R-:W-:Y:S08]  /*5dd0*/  HMMA.16816.F32 R4, R176.reuse, R180, R4 ;  /* 0x000000b4b004723c */ /* 0x048ff00000001804 */
[C---:B------:R-:W-:Y:S01]  /*5de0*/  HMMA.16816.F32 R8, R176.reuse, R182, R8 ;  /* 0x000000b6b008723c */ /* 0x040fe20000001808 */
[----:B------:R-:W-:Y:S07]  /*5df0*/  LDSM.16.M88.4 R180, [R138+0xe000] ;  /* 0x00e000008ab4783b */ /* 0x000fee0000000200 */
[C---:B-1----:R-:W-:Y:S08]  /*5e00*/  HMMA.16816.F32 R12, R176.reuse, R140, R12 ;  /* 0x0000008cb00c723c */ /* 0x042ff0000000180c */
[C---:B------:R-:W-:Y:S01]  /*5e10*/  HMMA.16816.F32 R16, R176.reuse, R142, R16 ;  /* 0x0000008eb010723c */ /* 0x040fe20000001810 */
[----:B------:R-:W-:Y:S07]  /*5e20*/  LDSM.16.M88.4 R140, [R197+UR5+0xf000] ;  /* 0x00f00005c58c783b */ /* 0x000fee0008000200 */
[C---:B------:R-:W-:Y:S08]  /*5e30*/  HMMA.16816.F32 R20, R176.reuse, R148, R20 ;  /* 0x00000094b014723c */ /* 0x040ff00000001814 */
[C---:B------:R-:W-:Y:S01]  /*5e40*/  HMMA.16816.F32 R24, R176.reuse, R150, R24 ;  /* 0x00000096b018723c */ /* 0x040fe20000001818 */
[----:B------:R-:W-:Y:S07]  /*5e50*/  LDSM.16.M88.4 R148, [R197+UR5+0xf800] ;  /* 0x00f80005c594783b */ /* 0x000fee0008000200 */
[C---:B------:R-:W-:Y:S08]  /*5e60*/  HMMA.16816.F32 R28, R176.reuse, R132, R28 ;  /* 0x00000084b01c723c */ /* 0x040ff0000000181c */
[----:B------:R-:W-:Y:S01]  /*5e70*/  HMMA.16816.F32 R32, R176, R134, R32 ;  /* 0x00000086b020723c */ /* 0x000fe20000001820 */
[----:B------:R-:W1:Y:S06]  /*5e80*/  LDSM.16.M88.4 R132, [R197+UR5+0xe800] ;  /* 0x00e80005c584783b */ /* 0x000e6c0008000200 */
[----:B------:R-:W3:Y:S01]  /*5e90*/  LDSM.16.M88.4 R176, [R196+0x4000] ;  /* 0x00400000c4b0783b */ /* 0x000ee20000000200 */
[C---:B----4-:R-:W-:Y:S08]  /*5ea0*/  HMMA.16816.F32 R4, R152.reuse, R156, R4 ;  /* 0x0000009c9804723c */ /* 0x050ff00000001804 */
[C---:B------:R-:W-:Y:S01]  /*5eb0*/  HMMA.16816.F32 R8, R152.reuse, R158, R8 ;  /* 0x0000009e9808723c */ /* 0x040fe20000001808 */
[----:B------:R-:W-:Y:S07]  /*5ec0*/  LDSM.16.M88.4 R156, [R138+0xf800] ;  /* 0x00f800008a9c783b */ /* 0x000fee0000000200 */
[C---:B--2---:R-:W-:Y:S08]  /*5ed0*/  HMMA.16816.F32 R12, R152.reuse, R144, R12 ;  /* 0x00000090980c723c */ /* 0x044ff0000000180c */
[C---:B------:R-:W-:Y:S01]  /*5ee0*/  HMMA.16816.F32 R16, R152.reuse, R146, R16 ;  /* 0x000000929810723c */ /* 0x040fe20000001810 */
[----:B------:R-:W2:Y:S07]  /*5ef0*/  LDSM.16.M88.4 R144, [R138+0xe800] ;  /* 0x00e800008a90783b */ /* 0x000eae0000000200 */
[C---:B-----5:R-:W-:Y:S08]  /*5f00*/  HMMA.16816.F32 R20, R152.reuse, R160, R20 ;  /* 0x000000a09814723c */ /* 0x060ff00000001814 */
[C---:B------:R-:W-:Y:S01]  /*5f10*/  HMMA.16816.F32 R24, R152.reuse, R162, R24 ;  /* 0x000000a29818723c */ /* 0x040fe20000001818 */
[----:B------:R-:W-:Y:S07]  /*5f20*/  LDSM.16.M88.4 R160, [R139+0x4000] ;  /* 0x004000008ba0783b */ /* 0x000fee0000000200 */
[C---:B------:R-:W-:Y:S08]  /*5f30*/  HMMA.16816.F32 R28, R152.reuse, R164, R28 ;  /* 0x000000a4981c723c */ /* 0x040ff0000000181c */
[----:B------:R-:W-:Y:S01]  /*5f40*/  HMMA.16816.F32 R32, R152, R166, R32 ;  /* 0x000000a69820723c */ /* 0x000fe20000001820 */
[----:B------:R-:W4:Y:S06]  /*5f50*/  LDSM.16.M88.4 R152, [R138+0xf000] ;  /* 0x00f000008a98783b */ /* 0x000f2c0000000200 */
[----:B------:R-:W5:Y:S01]  /*5f60*/  LDSM.16.M88.4 R164, [R3+0xe000] ;  /* 0x00e0000003a4783b */ /* 0x000f620000000200 */
[C---:B------:R-:W-:Y:S08]  /*5f70*/  HMMA.16816.F32 R4, R168.reuse, R172, R4 ;  /* 0x000000aca804723c */ /* 0x040ff00000001804 */
[C---:B------:R-:W-:Y:S01]  /*5f80*/  HMMA.16816.F32 R8, R168.reuse, R174, R8 ;  /* 0x000000aea808723c */ /* 0x040fe20000001808 */
[----:B------:R-:W-:Y:S07]  /*5f90*/  LDSM.16.M88.4 R172, [R2+0xe000] ;  /* 0x00e0000002ac783b */ /* 0x000fee0000000200 */
[C---:B-1----:R-:W-:Y:S08]  /*5fa0*/  HMMA.16816.F32 R12, R168.reuse, R132, R12 ;  /* 0x00000084a80c723c */ /* 0x042ff0000000180c */
[C---:B------:R-:W-:Y:S01]  /*5fb0*/  HMMA.16816.F32 R16, R168.reuse, R134, R16 ;  /* 0x00000086a810723c */ /* 0x040fe20000001810 */
[----:B------:R-:W1:Y:S07]  /*5fc0*/  LDSM.16.M88.4 R132, [R3+0xe800] ;  /* 0x00e800000384783b */ /* 0x000e6e0000000200 */
[C---:B------:R-:W-:Y:S08]  /*5fd0*/  HMMA.16816.F32 R20, R168.reuse, R140, R20 ;  /* 0x0000008ca814723c */ /* 0x040ff00000001814 */
[C---:B------:R-:W-:Y:S01]  /*5fe0*/  HMMA.16816.F32 R24, R168.reuse, R142, R24 ;  /* 0x0000008ea818723c */ /* 0x040fe20000001818 */
[----:B------:R-:W1:Y:S07]  /*5ff0*/  LDSM.16.M88.4 R140, [R3+0xf000] ;  /* 0x00f00000038c783b */ /* 0x000e6e0000000200 */
[C---:B------:R-:W-:Y:S08]  /*6000*/  HMMA.16816.F32 R28, R168.reuse, R148, R28 ;  /* 0x00000094a81c723c */ /* 0x040ff0000000181c */
[----:B------:R-:W-:Y:S01]  /*6010*/  HMMA.16816.F32 R32, R168, R150, R32 ;  /* 0x00000096a820723c */ /* 0x000fe20000001820 */
[----:B------:R-:W1:Y:S06]  /*6020*/  LDSM.16.M88.4 R148, [R3+0xf800] ;  /* 0x00f800000394783b */ /* 0x000e6c0000000200 */
[----:B------:R-:W1:Y:S01]  /*6030*/  LDSM.16.M88.4 R168, [R136+0x4000] ;  /* 0x0040000088a8783b */ /* 0x000e620000000200 */
[C---:B---3--:R-:W-:Y:S08]  /*6040*/  HMMA.16816.F32 R4, R176.reuse, R180, R4 ;  /* 0x000000b4b004723c */ /* 0x048ff00000001804 */
[C---:B------:R-:W-:Y:S01]  /*6050*/  HMMA.16816.F32 R8, R176.reuse, R182, R8 ;  /* 0x000000b6b008723c */ /* 0x040fe20000001808 */
[----:B------:R-:W-:Y:S07]  /*6060*/  LDSM.16.M88.4 R180, [R2+0x10000] ;  /* 0x0100000002b4783b */ /* 0x000fee0000000200 */
        /* <DEDUP_REMOVED lines=8> */
[----:B------:R-:W4:Y:S06]  /*60f0*/  LDSM.16.M88.4 R156, [R2+0xf800] ;  /* 0x00f80000029c783b */ /* 0x000f2c0000000200 */
[----:B------:R-:W-:Y:S01]  /*6100*/  LDSM.16.M88.4 R176, [R197+UR5+0x10000] ;  /* 0x01000005c5b0783b */ /* 0x000fe20008000200 */
[C---:B-----5:R-:W-:Y:S08]  /*6110*/  HMMA.16816.F32 R4, R160.reuse, R164, R4 ;  /* 0x000000a4a004723c */ /* 0x060ff00000001804 */
[C---:B------:R-:W-:Y:S01]  /*6120*/  HMMA.16816.F32 R8, R160.reuse, R166, R8 ;  /* 0x000000a6a008723c */ /* 0x040fe20000001808 */
[----:B------:R-:W5:Y:S07]  /*6130*/  LDSM.16.M88.4 R164, [R199+0x8000] ;  /* 0x00800000c7a4783b */ /* 0x000f6e0000000200 */
[C---:B-1----:R-:W-:Y:S08]  /*6140*/  HMMA.16816.F32 R12, R160.reuse, R132, R12 ;  /* 0x00000084a00c723c */ /* 0x042ff0000000180c */
[C---:B------:R-:W-:Y:S01]  /*6150*/  HMMA.16816.F32 R16, R160.reuse, R134, R16 ;  /* 0x00000086a010723c */ /* 0x040fe20000001810 */
[----:B------:R-:W1:Y:S07]  /*6160*/  LDSM.16.M88.4 R132, [R197+UR5+0x10800] ;  /* 0x01080005c584783b */ /* 0x000e6e0008000200 */
[C---:B------:R-:W-:Y:S08]  /*6170*/  HMMA.16816.F32 R20, R160.reuse, R140, R20 ;  /* 0x0000008ca014723c */ /* 0x040ff00000001814 */
[C---:B------:R-:W-:Y:S01]  /*6180*/  HMMA.16816.F32 R24, R160.reuse, R142, R24 ;  /* 0x0000008ea018723c */ /* 0x040fe20000001818 */
[----:B------:R-:W1:Y:S07]  /*6190*/  LDSM.16.M88.4 R140, [R197+UR5+0x11000] ;  /* 0x01100005c58c783b */ /* 0x000e6e0008000200 */
[C---:B------:R-:W-:Y:S08]  /*61a0*/  HMMA.16816.F32 R28, R160.reuse, R148, R28 ;  /* 0x00000094a01c723c */ /* 0x040ff0000000181c */
[----:B------:R-:W-:Y:S01]  /*61b0*/  HMMA.16816.F32 R32, R160, R150, R32 ;  /* 0x00000096a020723c */ /* 0x000fe20000001820 */
[----:B------:R-:W1:Y:S06]  /*61c0*/  LDSM.16.M88.4 R148, [R197+UR5+0x11800] ;  /* 0x01180005c594783b */ /* 0x000e6c0008000200 */
[----:B------:R-:W-:Y:S01]  /*61d0*/  LDSM.16.M88.4 R160, [R196+0x8000] ;  /* 0x00800000c4a0783b */ /* 0x000fe20000000200 */
[C---:B------:R-:W-:Y:S08]  /*61e0*/  HMMA.16816.F32 R4, R168.reuse, R172, R4 ;  /* 0x000000aca804723c */ /* 0x040ff00000001804 */
[C---:B------:R-:W-:Y:S01]  /*61f0*/  HMMA.16816.F32 R8, R168.reuse, R174, R8 ;  /* 0x000000aea808723c */ /* 0x040fe20000001808 */
[----:B------:R-:W1:Y:S07]  /*6200*/  LDSM.16.M88.4 R172, [R138+0x10000] ;  /* 0x010000008aac783b */ /* 0x000e6e0000000200 */
[C---:B--2---:R-:W-:Y:S08]  /*6210*/  HMMA.16816.F32 R12, R168.reuse, R144, R12 ;  /* 0x00000090a80c723c */ /* 0x044ff0000000180c */
[C---:B------:R-:W-:Y:S01]  /*6220*/  HMMA.16816.F32 R16, R168.reuse, R146, R16 ;  /* 0x00000092a810723c */ /* 0x040fe20000001810 */
[----:B------:R-:W2:Y:S07]  /*6230*/  LDSM.16.M88.4 R144, [R138+0x10800] ;  /* 0x010800008a90783b */ /* 0x000eae0000000200 */
[C---:B---3--:R-:W-:Y:S08]  /*6240*/  HMMA.16816.F32 R20, R168.reuse, R152, R20 ;  /* 0x00000098a814723c */ /* 0x048ff00000001814 */
[C---:B------:R-:W-:Y:S01]  /*6250*/  HMMA.16816.F32 R24, R168.reuse, R154, R24 ;  /* 0x0000009aa818723c */ /* 0x040fe20000001818 */
[----:B------:R-:W3:Y:S07]  /*6260*/  LDSM.16.M88.4 R152, [R138+0x11000] ;  /* 0x011000008a98783b */ /* 0x000eee0000000200 */
[C---:B----4-:R-:W-:Y:S08]  /*6270*/  HMMA.16816.F32 R28, R168.reuse, R156, R28 ;  /* 0x0000009ca81c723c */ /* 0x050ff0000000181c */
[----:B------:R-:W-:Y:S01]  /*6280*/  HMMA.16816.F32 R32, R168, R158, R32 ;  /* 0x0000009ea820723c */ /* 0x000fe20000001820 */
[----:B------:R-:W4:Y:S06]  /*6290*/  LDSM.16.M88.4 R156, [R138+0x11800] ;  /* 0x011800008a9c783b */ /* 0x000f2c0000000200 */
[----:B------:R-:W-:Y:S01]  /*62a0*/  LDSM.16.M88.4 R168, [R139+0x8000] ;  /* 0x008000008ba8783b */ /* 0x000fe20000000200 */
[C---:B-----5:R-:W-:Y:S08]  /*62b0*/  HMMA.16816.F32 R4, R164.reuse, R176, R4 ;  /* 0x000000b0a404723c */ /* 0x060ff00000001804 */
[C---:B------:R-:W-:Y:S01]  /*62c0*/  HMMA.16816.F32 R8, R164.reuse, R178, R8 ;  /* 0x000000b2a408723c */ /* 0x040fe20000001808 */
[----:B------:R-:W5:Y:S07]  /*62d0*/  LDSM.16.M88.4 R176, [R3+0x10000] ;  /* 0x0100000003b0783b */ /* 0x000f6e0000000200 */
        /* <DEDUP_REMOVED lines=10> */
[C---:B------:R-:W-:Y:S08]  /*6380*/  HMMA.16816.F32 R4, R160.reuse, R172, R4 ;  /* 0x000000aca004723c */ /* 0x040ff00000001804 */
[C---:B------:R-:W-:Y:S08]  /*6390*/  HMMA.16816.F32 R8, R160.reuse, R174, R8 ;  /* 0x000000aea008723c */ /* 0x040ff00000001808 */
[C---:B--2---:R-:W-:Y:S08]  /*63a0*/  HMMA.16816.F32 R12, R160.reuse, R144, R12 ;  /* 0x00000090a00c723c */ /* 0x044ff0000000180c */
[C---:B------:R-:W-:Y:S08]  /*63b0*/  HMMA.16816.F32 R16, R160.reuse, R146, R16 ;  /* 0x00000092a010723c */ /* 0x040ff00000001810 */
[C---:B---3--:R-:W-:Y:S08]  /*63c0*/  HMMA.16816.F32 R20, R160.reuse, R152, R20 ;  /* 0x00000098a014723c */ /* 0x048ff00000001814 */
[C---:B------:R-:W-:Y:S08]  /*63d0*/  HMMA.16816.F32 R24, R160.reuse, R154, R24 ;  /* 0x0000009aa018723c */ /* 0x040ff00000001818 */
[C---:B----4-:R-:W-:Y:S08]  /*63e0*/  HMMA.16816.F32 R28, R160.reuse, R156, R28 ;  /* 0x0000009ca01c723c */ /* 0x050ff0000000181c */
[----:B------:R-:W-:Y:S08]  /*63f0*/  HMMA.16816.F32 R32, R160, R158, R32 ;  /* 0x0000009ea020723c */ /* 0x000ff00000001820 */
[C---:B-----5:R-:W-:Y:S08]  /*6400*/  HMMA.16816.F32 R4, R168.reuse, R176, R4 ;  /* 0x000000b0a804723c */ /* 0x060ff00000001804 */
[C---:B------:R-:W-:Y:S08]  /*6410*/  HMMA.16816.F32 R8, R168.reuse, R178, R8 ;  /* 0x000000b2a808723c */ /* 0x040ff00000001808 */
[C---:B-1----:R-:W-:Y:S08]  /*6420*/  HMMA.16816.F32 R12, R168.reuse, R132, R12 ;  /* 0x00000084a80c723c */ /* 0x042ff0000000180c */
[C---:B------:R-:W-:Y:S01]  /*6430*/  HMMA.16816.F32 R16, R168.reuse, R134, R16 ;  /* 0x00000086a810723c */ /* 0x040fe20000001810 */
[----:B------:R-:W1:Y:S07]  /*6440*/  LDSM.16.M88.4 R132, [R2+0x10800] ;  /* 0x010800000284783b */ /* 0x000e6e0000000200 */
[C---:B------:R-:W-:Y:S08]  /*6450*/  HMMA.16816.F32 R20, R168.reuse, R140, R20 ;  /* 0x0000008ca814723c */ /* 0x040ff00000001814 */
[C---:B------:R-:W-:Y:S01]  /*6460*/  HMMA.16816.F32 R24, R168.reuse, R142, R24 ;  /* 0x0000008ea818723c */ /* 0x040fe20000001818 */
[----:B------:R-:W2:Y:S07]  /*6470*/  LDSM.16.M88.4 R140, [R2+0x11000] ;  /* 0x01100000028c783b */ /* 0x000eae0000000200 */
[C---:B------:R-:W-:Y:S08]  /*6480*/  HMMA.16816.F32 R28, R168.reuse, R148, R28 ;  /* 0x00000094a81c723c */ /* 0x040ff0000000181c */
[----:B------:R-:W-:Y:S08]  /*6490*/  HMMA.16816.F32 R32, R168, R150, R32 ;  /* 0x00000096a820723c */ /* 0x000ff00000001820 */
[C---:B------:R-:W-:Y:S08]  /*64a0*/  HMMA.16816.F32 R4, R164.reuse, R180, R4 ;  /* 0x000000b4a404723c */ /* 0x040ff00000001804 */
[C---:B------:R-:W-:Y:S08]  /*64b0*/  HMMA.16816.F32 R8, R164.reuse, R182, R8 ;  /* 0x000000b6a408723c */ /* 0x040ff00000001808 */
[C---:B-1----:R-:W-:Y:S03]  /*64c0*/  HMMA.16816.F32 R12, R164.reuse, R132, R12 ;  /* 0x00000084a40c723c */ /* 0x042fe6000000180c */
[----:B------:R-:W-:Y:S01]  /*64d0*/  FMUL.FTZ R243, R4, UR6 ;  /* 0x0000000604f37c20 */ /* 0x000fe20008410000 */
[----:B------:R-:W-:Y:S01]  /*64e0*/  FMUL.FTZ R241, R5, UR6 ;  /* 0x0000000605f17c20 */ /* 0x000fe20008410000 */
[----:B------:R-:W-:Y:S01]  /*64f0*/  FMUL.FTZ R236, R6, UR6 ;  /* 0x0000000606ec7c20 */ /* 0x000fe20008410000 */
[----:B------:R-:W-:Y:S02]  /*6500*/  FMUL.FTZ R234, R7, UR6 ;  /* 0x0000000607ea7c20 */ /* 0x000fe40008410000 */
[C---:B------:R-:W-:Y:S01]  /*6510*/  HMMA.16816.F32 R16, R164.reuse, R134, R16 ;  /* 0x00000086a410723c */ /* 0x040fe20000001810 */
[----:B------:R-:W-:Y:S01]  /*6520*/  MUFU.TANH R243, R243 ;  /* 0x000000f300f37308 */ /* 0x000fe20000002400 */
[----:B------:R-:W1:Y:S01]  /*6530*/  LDSM.16.M88.4 R132, [R2+0x11800] ;  /* 0x011800000284783b */ /* 0x000e620000000200 */
[----:B------:R-:W-:Y:S04]  /*6540*/  DEPBAR.LE SB0, 0x0 ;  /* 0x000080000000791a */ /* 0x000fe80000000000 */
[----:B------:R-:W-:Y:S01]  /*6550*/  FMUL.FTZ R247, R8, UR6 ;  /* 0x0000000608f77c20 */ /* 0x000fe20008410000 */
[C---:B--2---:R-:W-:Y:S03]  /*6560*/  HMMA.16816.F32 R20, R164.reuse, R140, R20 ;  /* 0x0000008ca414723c */ /* 0x044fe60000001814 */
[----:B------:R-:W2:Y:S01]  /*6570*/  MUFU.TANH R241, R241 ;  /* 0x000000f100f17308 */ /* 0x000ea20000002400 */
[----:B------:R-:W-:Y:S01]  /*6580*/  BAR.SYNC.DEFER_BLOCKING 0x0 ;  /* 0x0000000000007b1d */ /* 0x000fe20000010000 */
[----:B------:R-:W-:Y:S01]  /*6590*/  FMUL.FTZ R245, R9, UR6 ;  /* 0x0000000609f57c20 */ /* 0x000fe20008410000 */
[----:B------:R-:W-:Y:S01]  /*65a0*/  FMUL.FTZ R240, R10, UR6 ;  /* 0x000000060af07c20 */ /* 0x000fe20008410000 */
[----:B------:R-:W-:Y:S01]  /*65b0*/  FMUL.FTZ R238, R11, UR6 ;  /* 0x000000060bee7c20 */ /* 0x000fe20008410000 */
[C---:B------:R-:W-:Y:S05]  /*65c0*/  HMMA.16816.F32 R24, R164.reuse, R142, R24 ;  /* 0x0000008ea418723c */ /* 0x040fea0000001818 */
[----:B------:R-:W-:Y:S01]  /*65d0*/  MUFU.TANH R236, R236 ;  /* 0x000000ec00ec7308 */ /* 0x000fe20000002400 */
[----:B------:R-:W-:Y:S01]  /*65e0*/  FMUL.FTZ R235, R12, UR6 ;  /* 0x000000060ceb7c20 */ /* 0x000fe20008410000 */
[----:B------:R-:W-:Y:S01]  /*65f0*/  FMUL.FTZ R233, R13, UR6 ;  /* 0x000000060de97c20 */ /* 0x000fe20008410000 */
[----:B------:R-:W-:Y:S01]  /*6600*/  FMUL.FTZ R230, R14, UR6 ;  /* 0x000000060ee67c20 */ /* 0x000fe20008410000 */
[----:B------:R-:W-:Y:S01]  /*6610*/  FMUL.FTZ R232, R15, UR6 ;  /* 0x000000060fe87c20 */ /* 0x000fe20008410000 */
[----:B------:R-:W-:Y:S01]  /*6620*/  FMUL.FTZ R239, R16, UR6 ;  /* 0x0000000610ef7c20 */ /* 0x000fe20008410000 */
[----:B------:R-:W-:Y:S04]  /*6630*/  FMUL.FTZ R237, R17, UR6 ;  /* 0x0000000611ed7c20 */ /* 0x000fe80008410000 */
[----:B------:R-:W3:Y:S01]  /*6640*/  MUFU.TANH R234, R234 ;  /* 0x000000ea00ea7308 */ /* 0x000ee20000002400 */
[----:B------:R-:W-:Y:S01]  /*6650*/  FMUL.FTZ R228, R18, UR6 ;  /* 0x0000000612e47c20 */ /* 0x000fe20008410000 */
[----:B------:R-:W-:Y:S01]  /*6660*/  FMUL.FTZ R226, R19, UR6 ;  /* 0x0000000613e27c20 */ /* 0x000fe20008410000 */
[----:B------:R-:W-:Y:S01]  /*6670*/  FMUL.FTZ R225, R20, UR6 ;  /* 0x0000000614e17c20 */ /* 0x000fe20008410000 */
[----:B------:R-:W-:Y:S01]  /*6680*/  FMUL.FTZ R227, R21, UR6 ;  /* 0x0000000615e37c20 */ /* 0x000fe20008410000 */
[----:B------:R-:W-:Y:S01]  /*6690*/  FMUL.FTZ R224, R22, UR6 ;  /* 0x0000000616e07c20 */ /* 0x000fe20008410000 */
[----:B------:R-:W-:Y:S04]  /*66a0*/  FMUL.FTZ R220, R23, UR6 ;  /* 0x0000000617dc7c20 */ /* 0x000fe80008410000 */
[----:B------:R-:W-:Y:S01]  /*66b0*/  MUFU.TANH R247, R247 ;  /* 0x000000f700f77308 */ /* 0x000fe20000002400 */
[----:B------:R-:W-:Y:S01]  /*66c0*/  FMUL.FTZ R229, R24, UR6 ;  /* 0x0000000618e57c20 */ /* 0x000fe20008410000 */
[----:B------:R-:W-:Y:S01]  /*66d0*/  FMUL.FTZ R231, R25, UR6 ;  /* 0x0000000619e77c20 */ /* 0x000fe20008410000 */
[----:B------:R-:W-:Y:S01]  /*66e0*/  FMUL.FTZ R222, R26, UR6 ;  /* 0x000000061ade7c20 */ /* 0x000fe20008410000 */
[----:B------:R-:W-:Y:S06]  /*66f0*/  FMUL.FTZ R218, R27, UR6 ;  /* 0x000000061bda7c20 */ /* 0x000fec0008410000 */
[----:B------:R-:W4:Y:S01]  /*6700*/  MUFU.TANH R245, R245 ;  /* 0x000000f500f57308 */ /* 0x000f220000002400 */
[C---:B-1----:R-:W-:Y:S03]  /*6710*/  HMMA.16816.F32 R28, R164.reuse, R132, R28 ;  /* 0x00000084a41c723c */ /* 0x042fe6000000181c */
[----:B--2---:R-:W-:Y:S02]  /*6720*/  FMNMX3.FTZ R132, R137, R243, R241, !PT ;  /* 0x000000f389847276 */ /* 0x004fe400078100f1 */
[----:B---3--:R-:W-:Y:S04]  /*6730*/  FMNMX3.FTZ R249, R0, R236, R234, !PT ;  /* 0x000000ec00f97276 */ /* 0x008fe800078100ea */
[----:B------:R-:W-:Y:S01]  /*6740*/  MUFU.TANH R240, R240 ;  /* 0x000000f000f07308 */ /* 0x000fe20000002400 */
[----:B------:R-:W-:Y:S09]  /*6750*/  HMMA.16816.F32 R32, R164, R134, R32 ;  /* 0x00000086a420723c */ /* 0x000ff20000001820 */
[----:B------:R-:W1:Y:S01]  /*6760*/  MUFU.TANH R238, R238 ;  /* 0x000000ee00ee7308 */ /* 0x000e620000002400 */
[----:B----4-:R-:W-:Y:S01]  /*6770*/  FMNMX3.FTZ R132, R132, R247, R245, !PT ;  /* 0x000000f784847276 */ /* 0x010fe200078100f5 */
[----:B------:R-:W-:Y:S01]  /*6780*/  FMUL.FTZ R221, R28, UR6 ;  /* 0x000000061cdd7c20 */ /* 0x000fe20008410000 */
[----:B------:R-:W-:Y:S01]  /*6790*/  FMUL.FTZ R223, R29, UR6 ;  /* 0x000000061ddf7c20 */ /* 0x000fe20008410000 */
[----:B------:R-:W-:Y:S01]  /*67a0*/  FMUL.FTZ R136, R30, UR6 ;  /* 0x000000061e887c20 */ /* 0x000fe20008410000 */
[----:B------:R-:W-:Y:S05]  /*67b0*/  FMUL.FTZ R135, R31, UR6 ;  /* 0x000000061f877c20 */ /* 0x000fea0008410000 */
[----:B------:R-:W-:Y:S01]  /*67c0*/  MUFU.TANH R235, R235 ;  /* 0x000000eb00eb7308 */ /* 0x000fe20000002400 */
[----:B------:R-:W-:Y:S01]  /*67d0*/  FMUL.FTZ R216, R32, UR6 ;  /* 0x0000000620d87c20 */ /* 0x000fe20008410000 */
[----:B------:R-:W-:Y:S01]  /*67e0*/  FMUL.FTZ R219, R33, UR6 ;  /* 0x0000000621db7c20 */ /* 0x000fe20008410000 */
[----:B------:R-:W-:Y:S01]  /*67f0*/  FMUL.FTZ R34, R34, UR6 ;  /* 0x0000000622227c20 */ /* 0x000fe20008410000 */
[----:B------:R-:W-:Y:S06]  /*6800*/  FMUL.FTZ R35, R35, UR6 ;  /* 0x0000000623237c20 */ /* 0x000fec0008410000 */
[----:B------:R-:W2:Y:S01]  /*6810*/  MUFU.TANH R233, R233 ;  /* 0x000000e900e97308 */ /* 0x000ea20000002400 */
[----:B-1----:R-:W-:Y:S09]  /*6820*/  FMNMX3.FTZ R249, R249, R240, R238, !PT ;  /* 0x000000f0f9f97276 */ /* 0x002ff200078100ee */
[----:B------:R-:W-:Y:S10]  /*6830*/  MUFU.TANH R230, R230 ;  /* 0x000000e600e67308 */ /* 0x000ff40000002400 */
[----:B------:R-:W1:Y:S01]  /*6840*/  MUFU.TANH R232, R232 ;  /* 0x000000e800e87308 */ /* 0x000e620000002400 */
[----:B--2---:R-:W-:Y:S09]  /*6850*/  FMNMX3.FTZ R132, R132, R235, R233, !PT ;  /* 0x000000eb84847276 */ /* 0x004ff200078100e9 */
[----:B------:R-:W-:Y:S10]  /*6860*/  MUFU.TANH R239, R239 ;  /* 0x000000ef00ef7308 */ /* 0x000ff40000002400 */
        /* <DEDUP_REMOVED lines=28> */
[----:B--2---:R-:W-:Y:S02]  /*6a30*/  FMNMX3.FTZ R242, R242, R216, R219, !PT ;  /* 0x000000d8f2f27276 */ /* 0x004fe400078100db */
[----:B-1----:R-:W-:Y:S01]  /*6a40*/  FMNMX3.FTZ R7, R7, R134, R133, !PT ;  /* 0x0000008607077276 */ /* 0x002fe20007810085 */
[----:B------:R-:W-:Y:S06]  /*6a50*/  @P4 BRA `(.L_x_189) ;  /* 0xffffffe8007c4947 */ /* 0x000fec000383ffff */
.L_x_188:
[----:B------:R-:W1:Y:S01]  /*6a60*/  SHFL.BFLY PT, R3, R242, 0x2, 0x1f ;  /* 0x0c401f00f2037f89 */ /* 0x000e6200000e0000 */
[----:B------:R-:W-:Y:S02]  /*6a70*/  MOV R165, R213 ;  /* 0x000000d500a57202 */ /* 0x000fe40000000f00 */
[----:B------:R-:W-:Y:S05]  /*6a80*/  @P0 IADD3 R165, PT, PT, R214, -0x40, RZ ;  /* 0xffffffc0d6a50810 */ /* 0x000fea0007ffe0ff */
[----:B------:R-:W2:Y:S01]  /*6a90*/  SHFL.BFLY PT, R2, R7, 0x2, 0x1f ;  /* 0x0c401f0007027f89 */ /* 0x000ea200000e0000 */
[----:B------:R-:W-:Y:S07]  /*6aa0*/  IADD3 R164, PT, PT, R184, R165, RZ ;  /* 0x000000a5b8a47210 */ /* 0x000fee0007ffe0ff */
[----:B------:R-:W-:Y:S08]  /*6ab0*/  LDSM.16.MT88.4 R12, [R190+0x12000] ;  /* 0x01200000be0c783b */ /* 0x000ff00000004200 */
[----:B------:R-:W-:Y:S08]  /*6ac0*/  LDSM.16.MT88.4 R20, [R189+0x12000] ;  /* 0x01200000bd14783b */ /* 0x000ff00000004200 */
[----:B------:R-:W-:Y:S08]  /*6ad0*/  LDSM.16.MT88.4 R28, [R165] ;  /* 0x00000000a51c783b */ /* 0x000ff00000004200 */
[----:B------:R-:W-:Y:S08]  /*6ae0*/  LDSM.16.MT88.4 R140, [R164+0x2800] ;  /* 0x00280000a48c783b */ /* 0x000ff00000004200 */
[----:B------:R-:W-:Y:S08]  /*6af0*/  LDSM.16.MT88.4 R144, [R190+0x16800] ;  /* 0x01680000be90783b */ /* 0x000ff00000004200 */
[----:B------:R-:W-:Y:S08]  /*6b00*/  LDSM.16.MT88.4 R148, [R165+0x4800] ;  /* 0x00480000a594783b */ /* 0x000ff00000004200 */
[----:B------:R-:W-:Y:S08]  /*6b10*/  LDSM.16.MT88.4 R152, [R165+0x5000] ;  /* 0x00500000a598783b */ /* 0x000ff00000004200 */
[----:B------:R-:W-:Y:S08]  /*6b20*/  LDSM.16.MT88.4 R156, [R164+0x3800] ;  /* 0x00380000a49c783b */ /* 0x000ff00000004200 */
[----:B------:R-:W-:Y:S01]  /*6b30*/  LDSM.16.MT88.4 R160, [R190+0x17800] ;  /* 0x01780000bea0783b */ /* 0x000fe20000004200 */
[----:B-1----:R-:W-:Y:S02]  /*6b40*/  FMNMX.FTZ R8, R242, R3, !PT ;  /* 0x00000003f2087209 */ /* 0x002fe40007810000 */
[----:B--2---:R-:W-:Y:S05]  /*6b50*/  FMNMX.FTZ R6, R7, R2, !PT ;  /* 0x0000000207067209 */ /* 0x004fea0007810000 */
[----:B------:R-:W1:Y:S08]  /*6b60*/  SHFL.BFLY PT, R5, R8, 0x1, 0x1f ;  /* 0x0c201f0008057f89 */ /* 0x000e7000000e0000 */
[----:B------:R-:W2:Y:S01]  /*6b70*/  SHFL.BFLY PT, R3, R6, 0x1, 0x1f ;  /* 0x0c201f0006037f89 */ /* 0x000ea200000e0000 */
[----:B-1----:R-:W-:Y:S02]  /*6b80*/  FMNMX.FTZ R132, R8, R5, !PT ;  /* 0x0000000508847209 */ /* 0x002fe40007810000 */
[----:B--2---:R-:W-:Y:S03]  /*6b90*/  FMNMX.FTZ R3, R6, R3, !PT ;  /* 0x0000000306037209 */ /* 0x004fe60007810000 */
[C---:B------:R-:W-:Y:S01]  /*6ba0*/  FADD.FTZ R5, -R132.reuse, R137 ;  /* 0x0000008984057221 */ /* 0x040fe20000010100 */
[C---:B------:R-:W-:Y:S01]  /*6bb0*/  FMUL.FTZ R138, R132.reuse, UR4 ;  /* 0x00000004848a7c20 */ /* 0x040fe20008410000 */
[----:B------:R-:W-:Y:S01]  /*6bc0*/  FSETP.NEU.FTZ.AND P3, PT, R132, -INF , PT ;  /* 0xff8000008400780b */ /* 0x000fe20003f7d000 */
[C---:B------:R-:W-:Y:S01]  /*6bd0*/  FMUL.FTZ R137, R3.reuse, UR4 ;  /* 0x0000000403897c20 */ /* 0x040fe20008410000 */
[C---:B------:R-:W-:Y:S01]  /*6be0*/  FSETP.NEU.FTZ.AND P2, PT, R3.reuse, -INF , PT ;  /* 0xff8000000300780b */ /* 0x040fe20003f5d000 */
[----:B------:R-:W-:Y:S01]  /*6bf0*/  FADD.FTZ R4, -R3, R0 ;  /* 0x0000000003047221 */ /* 0x000fe20000010100 */
[----:B------:R-:W-:Y:S01]  /*6c00*/  FSEL R138, R138, RZ, P3 ;  /* 0x000000ff8a8a7208 */ /* 0x000fe20001800000 */
[----:B------:R-:W-:Y:S01]  /*6c10*/  FMUL.FTZ R2, R5, UR4 ;  /* 0x0000000405027c20 */ /* 0x000fe20008410000 */
[----:B------:R-:W-:Y:S01]  /*6c20*/  FSEL R137, R137, RZ, P2 ;  /* 0x000000ff89897208 */ /* 0x000fe20001000000 */
[----:B------:R-:W-:Y:S01]  /*6c30*/  FMUL.FTZ R0, R4, UR4 ;  /* 0x0000000404007c20 */ /* 0x000fe20008410000 */
[----:B------:R-:W-:Y:S01]  /*6c40*/  ISETP.GT.AND P2, PT, R207, RZ, PT ;  /* 0x000000ffcf00720c */ /* 0x000fe20003f44270 */
[--C-:B------:R-:W-:Y:S01]  /*6c50*/  FFMA.FTZ R173, R243, UR4, -R138.reuse ;  /* 0x00000004f3ad7c23 */ /* 0x100fe2000801088a */
[--C-:B------:R-:W-:Y:S01]  /*6c60*/  FFMA.FTZ R172, R241, UR4, -R138.reuse ;  /* 0x00000004f1ac7c23 */ /* 0x100fe2000801088a */
[--C-:B------:R-:W-:Y:S01]  /*6c70*/  FFMA.FTZ R171, R236, UR4, -R137.reuse ;  /* 0x00000004ecab7c23 */ /* 0x100fe20008010889 */
[--C-:B------:R-:W-:Y:S01]  /*6c80*/  FFMA.FTZ R168, R234, UR4, -R137.reuse ;  /* 0x00000004eaa87c23 */ /* 0x100fe20008010889 */
[--C-:B------:R-:W-:Y:S01]  /*6c90*/  FFMA.FTZ R170, R247, UR4, -R138.reuse ;  /* 0x00000004f7aa7c23 */ /* 0x100fe2000801088a */
[--C-:B------:R-:W-:Y:S01]  /*6ca0*/  FFMA.FTZ R169, R245, UR4, -R138.reuse ;  /* 0x00000004f5a97c23 */ /* 0x100fe2000801088a */
[--C-:B------:R-:W-:Y:S01]  /*6cb0*/  FFMA.FTZ R167, R240, UR4, -R137.reuse ;  /* 0x00000004f0a77c23 */ /* 0x100fe20008010889 */
[--C-:B------:R-:W-:Y:S01]  /*6cc0*/  FFMA.FTZ R166, R238, UR4, -R137.reuse ;  /* 0x00000004eea67c23 */ /* 0x100fe20008010889 */
[----:B------:R-:W1:Y:S01]  /*6cd0*/  MUFU.EX2 R2, R2 ;  /* 0x0000000200027308 */ /* 0x000e620000000800 */
[--C-:B------:R-:W-:Y:S01]  /*6ce0*/  FFMA.FTZ R176, R235, UR4, -R138.reuse ;  /* 0x00000004ebb07c23 */ /* 0x100fe2000801088a */
[--C-:B------:R-:W-:Y:S01]  /*6cf0*/  FFMA.FTZ R177, R233, UR4, -R138.reuse ;  /* 0x00000004e9b17c23 */ /* 0x100fe2000801088a */
[--C-:B------:R-:W-:Y:S07]  /*6d00*/  FFMA.FTZ R179, R230, UR4, -R137.reuse ;  /* 0x00000004e6b37c23 */ /* 0x100fee0008010889 */
[----:B------:R-:W2:Y:S01]  /*6d10*/  MUFU.EX2 R0, R0 ;  /* 0x0000000000007308 */ /* 0x000ea20000000800 */
[--C-:B------:R-:W-:Y:S01]  /*6d20*/  FFMA.FTZ R174, R232, UR4, -R137.reuse ;  /* 0x00000004e8ae7c23 */ /* 0x100fe20008010889 */
[--C-:B------:R-:W-:Y:S01]  /*6d30*/  FFMA.FTZ R175, R239, UR4, -R138.reuse ;  /* 0x00000004efaf7c23 */ /* 0x100fe2000801088a */
[--C-:B------:R-:W-:Y:S07]  /*6d40*/  FFMA.FTZ R180, R237, UR4, -R138.reuse ;  /* 0x00000004edb47c23 */ /* 0x100fee000801088a */
[----:B------:R-:W-:Y:S01]  /*6d50*/  MUFU.EX2 R173, R173 ;  /* 0x000000ad00ad7308 */ /* 0x000fe20000000800 */
[--C-:B------:R-:W-:Y:S01]  /*6d60*/  FFMA.FTZ R181, R228, UR4, -R137.reuse ;  /* 0x00000004e4b57c23 */ /* 0x100fe20008010889 */
[--C-:B------:R-:W-:Y:S01]  /*6d70*/  FFMA.FTZ R178, R226, UR4, -R137.reuse ;  /* 0x00000004e2b27c23 */ /* 0x100fe20008010889 */
[--C-:B------:R-:W-:Y:S07]  /*6d80*/  FFMA.FTZ R182, R225, UR4, -R138.reuse ;  /* 0x00000004e1b67c23 */ /* 0x100fee000801088a */
[----:B------:R-:W3:Y:S01]  /*6d90*/  MUFU.EX2 R172, R172 ;  /* 0x000000ac00ac7308 */ /* 0x000ee20000000800 */
[--C-:B------:R-:W-:Y:S01]  /*6da0*/  FFMA.FTZ R196, R220, UR4, -R137.reuse ;  /* 0x00000004dcc47c23 */ /* 0x100fe20008010889 */
[C---:B-1----:R-:W-:Y:S01]  /*6db0*/  FMUL.FTZ R4, R2.reuse, R128 ;  /* 0x0000008002047220 */ /* 0x042fe20000410000 */
[C---:B------:R-:W-:Y:S07]  /*6dc0*/  FMUL.FTZ R5, R2.reuse, R129 ;  /* 0x0000008102057220 */ /* 0x040fee0000410000 */
[----:B------:R-:W-:Y:S01]  /*6dd0*/  MUFU.EX2 R171, R171 ;  /* 0x000000ab00ab7308 */ /* 0x000fe20000000800 */
[----:B------:R-:W-:Y:S01]  /*6de0*/  FMUL.FTZ R8, R2, R124 ;  /* 0x0000007c02087220 */ /* 0x000fe20000410000 */
[C---:B--2---:R-:W-:Y:S01]  /*6df0*/  FMUL.FTZ R6, R0.reuse, R130 ;  /* 0x0000008200067220 */ /* 0x044fe20000410000 */
[----:B------:R-:W-:Y:S07]  /*6e00*/  FMUL.FTZ R7, R0, R131 ;  /* 0x0000008300077220 */ /* 0x000fee0000410000 */
[----:B------:R-:W1:Y:S01]  /*6e10*/  MUFU.EX2 R168, R168 ;  /* 0x000000a800a87308 */ /* 0x000e620000000800 */
[----:B------:R-:W-:Y:S01]  /*6e20*/  FMUL.FTZ R9, R2, R125 ;  /* 0x0000007d02097220 */ /* 0x000fe20000410000 */
[C---:B------:R-:W-:Y:S01]  /*6e30*/  FMUL.FTZ R10, R0.reuse, R126 ;  /* 0x0000007e000a7220 */ /* 0x040fe20000410000 */
[----:B------:R-:W-:Y:S07]  /*6e40*/  FMUL.FTZ R11, R0, R127 ;  /* 0x0000007f000b7220 */ /* 0x000fee0000410000 */
[----:B------:R-:W-:Y:S01]  /*6e50*/  MUFU.EX2 R170, R170 ;  /* 0x000000aa00aa7308 */ /* 0x000fe20000000800 */
[----:B------:R-:W-:Y:S01]  /*6e60*/  FMUL.FTZ R16, R2, R116 ;  /* 0x0000007402107220 */ /* 0x000fe20000410000 */
[----:B---3--:R-:W-:Y:S01]  /*6e70*/  F2FP.F16.F32.PACK_AB R128, R172, R173 ;  /* 0x000000adac80723e */ /* 0x008fe200000000ff */
[----:B------:R-:W-:Y:S07]  /*6e80*/  FMUL.FTZ R17, R2, R117 ;  /* 0x0000007502117220 */ /* 0x000fee0000410000 */
[----:B------:R-:W2:Y:S01]  /*6e90*/  MUFU.EX2 R169, R169 ;  /* 0x000000a900a97308 */ /* 0x000ea20000000800 */
[C---:B------:R-:W-:Y:S01]  /*6ea0*/  FMUL.FTZ R18, R0.reuse, R118 ;  /* 0x0000007600127220 */ /* 0x040fe20000410000 */
[----:B------:R-:W-:Y:S01]  /*6eb0*/  FMUL.FTZ R19, R0, R119 ;  /* 0x0000007700137220 */ /* 0x000fe20000410000 */
[C---:B------:R-:W-:Y:S07]  /*6ec0*/  FMUL.FTZ R24, R2.reuse, R108 ;  /* 0x0000006c02187220 */ /* 0x040fee0000410000 */
[----:B------:R-:W-:Y:S01]  /*6ed0*/  MUFU.EX2 R167, R167 ;  /* 0x000000a700a77308 */ /* 0x000fe20000000800 */
[----:B------:R-:W-:Y:S01]  /*6ee0*/  FMUL.FTZ R25, R2, R109 ;  /* 0x0000006d02197220 */ /* 0x000fe20000410000 */
[----:B-1----:R-:W-:Y:S01]  /*6ef0*/  F2FP.F16.F32.PACK_AB R129, R168, R171 ;  /* 0x000000aba881723e */ /* 0x002fe200000000ff */
[C---:B------:R-:W-:Y:S07]  /*6f00*/  FMUL.FTZ R26, R0.reuse, R110 ;  /* 0x0000006e001a7220 */ /* 0x040fee0000410000 */
[----:B------:R-:W1:Y:S01]  /*6f10*/  MUFU.EX2 R166, R166 ;  /* 0x000000a600a67308 */ /* 0x000e620000000800 */
[----:B------:R-:W-:Y:S01]  /*6f20*/  FMUL.FTZ R27, R0, R111 ;  /* 0x0000006f001b7220 */ /* 0x000fe20000410000 */
[----:B------:R-:W-:Y:S01]  /*6f30*/  LDSM.16.MT88.4 R116, [R165+0x800] ;  /* 0x00080000a574783b */ /* 0x000fe20000004200 */
[C---:B------:R-:W-:Y:S01]  /*6f40*/  FMUL.FTZ R32, R2.reuse, R100 ;  /* 0x0000006402207220 */ /* 0x040fe20000410000 */
[----:B------:R-:W-:Y:S01]  /*6f50*/  FMUL.FTZ R33, R2, R101 ;  /* 0x0000006502217220 */ /* 0x000fe20000410000 */
[C---:B------:R-:W-:Y:S01]  /*6f60*/  FMUL.FTZ R34, R0.reuse, R102 ;  /* 0x0000006600227220 */ /* 0x040fe20000410000 */
[----:B--2---:R-:W-:Y:S01]  /*6f70*/  F2FP.F16.F32.PACK_AB R130, R169, R170 ;  /* 0x000000aaa982723e */ /* 0x004fe200000000ff */
[----:B------:R-:W-:Y:S01]  /*6f80*/  FMUL.FTZ R35, R0, R103 ;  /* 0x0000006700237220 */ /* 0x000fe20000410000 */
[C---:B------:R-:W-:Y:S01]  /*6f90*/  FMUL.FTZ R36, R2.reuse, R36 ;  /* 0x0000002402247220 */ /* 0x040fe20000410000 */
[----:B------:R-:W-:Y:S01]  /*6fa0*/  FMUL.FTZ R37, R2, R37 ;  /* 0x0000002502257220 */ /* 0x000fe20000410000 */
[----:B------:R-:W-:Y:S01]  /*6fb0*/  LDSM.16.MT88.4 R100, [R165+0x2000] ;  /* 0x00200000a564783b */ /* 0x000fe20000004200 */
[C---:B------:R-:W-:Y:S01]  /*6fc0*/  FMUL.FTZ R38, R0.reuse, R38 ;  /* 0x0000002600267220 */ /* 0x040fe20000410000 */
[----:B------:R-:W-:Y:S01]  /*6fd0*/  FMUL.FTZ R39, R0, R39 ;  /* 0x0000002700277220 */ /* 0x000fe20000410000 */
[----:B------:R-:W-:Y:S01]  /*6fe0*/  FMUL.FTZ R40, R2, R40 ;  /* 0x0000002802287220 */ /* 0x000fe20000410000 */
[----:B-1----:R-:W-:Y:S01]  /*6ff0*/  F2FP.F16.F32.PACK_AB R131, R166, R167 ;  /* 0x000000a7a683723e */ /* 0x002fe200000000ff */
[----:B------:R-:W-:Y:S01]  /*7000*/  FMUL.FTZ R41, R2, R41 ;  /* 0x0000002902297220 */ /* 0x000fe20000410000 */
[C---:B------:R-:W-:Y:S01]  /*7010*/  FMUL.FTZ R42, R0.reuse, R42 ;  /* 0x0000002a002a7220 */ /* 0x040fe20000410000 */
[----:B------:R-:W-:Y:S01]  /*7020*/  FMUL.FTZ R43, R0, R43 ;  /* 0x0000002b002b7220 */ /* 0x000fe20000410000 */
[----:B------:R-:W-:Y:S01]  /*7030*/  LDSM.16.MT88.4 R108, [R164+0x2000] ;  /* 0x00200000a46c783b */ /* 0x000fe20000004200 */
[C---:B------:R-:W-:Y:S01]  /*7040*/  FMUL.FTZ R44, R2.reuse, R44 ;  /* 0x0000002c022c7220 */ /* 0x040fe20000410000 */
[C---:B------:R-:W-:Y:S01]  /*7050*/  FMUL.FTZ R45, R2.reuse, R45 ;  /* 0x0000002d022d7220 */ /* 0x040fe20000410000 */
[C---:B------:R-:W-:Y:S01]  /*7060*/  HMMA.16816.F32 R4, R128.reuse, R12, R4 ;  /* 0x0000000c8004723c */ /* 0x040fe20000001804 */
[----:B------:R-:W1:Y:S04]  /*7070*/  MUFU.EX2 R176, R176 ;  /* 0x000000b000b07308 */ /* 0x000e680000000800 */
[----:B------:R-:W-:Y:S01]  /*7080*/  LDSM.16.MT88.4 R124, [R189+0x14800] ;  /* 0x01480000bd7c783b */ /* 0x000fe20000004200 */
[C---:B------:R-:W-:Y:S01]  /*7090*/  FMUL.FTZ R12, R2.reuse, R120 ;  /* 0x00000078020c7220 */ /* 0x040fe20000410000 */
[----:B------:R-:W-:Y:S01]  /*70a0*/  FMUL.FTZ R13, R2, R121 ;  /* 0x00000079020d7220 */ /* 0x000fe20000410000 */
[C---:B------:R-:W-:Y:S03]  /*70b0*/  HMMA.16816.F32 R8, R128.reuse, R14, R8 ;  /* 0x0000000e8008723c */ /* 0x040fe60000001808 */
[----:B------:R-:W2:Y:S01]  /*70c0*/  MUFU.EX2 R177, R177 ;  /* 0x000000b100b17308 */ /* 0x000ea20000000800 */
[C---:B------:R-:W-:Y:S01]  /*70d0*/  FMUL.FTZ R14, R0.reuse, R122 ;  /* 0x0000007a000e7220 */ /* 0x040fe20000410000 */
[C---:B------:R-:W-:Y:S01]  /*70e0*/  FMUL.FTZ R15, R0.reuse, R123 ;  /* 0x0000007b000f7220 */ /* 0x040fe20000410000 */
[C---:B------:R-:W-:Y:S01]  /*70f0*/  FMUL.FTZ R46, R0.reuse, R46 ;  /* 0x0000002e002e7220 */ /* 0x040fe20000410000 */
[----:B------:R-:W3:Y:S01]  /*7100*/  LDSM.16.MT88.4 R120, [R164] ;  /* 0x00000000a478783b */ /* 0x000ee20000004200 */
[----:B------:R-:W-:Y:S01]  /*7110*/  FMUL.FTZ R47, R0, R47 ;  /* 0x0000002f002f7220 */ /* 0x000fe20000410000 */
[C---:B------:R-:W-:Y:S01]  /*7120*/  FMUL.FTZ R48, R2.reuse, R48 ;  /* 0x0000003002307220 */ /* 0x040fe20000410000 */
[----:B------:R-:W-:Y:S01]  /*7130*/  FMUL.FTZ R49, R2, R49 ;  /* 0x0000003102317220 */ /* 0x000fe20000410000 */
[----:B------:R-:W-:Y:S01]  /*7140*/  FMUL.FTZ R50, R0, R50 ;  /* 0x0000003200327220 */ /* 0x000fe20000410000 */
[C---:B------:R-:W-:Y:S01]  /*7150*/  HMMA.16816.F32 R12, R128.reuse, R20, R12 ;  /* 0x00000014800c723c */ /* 0x040fe2000000180c */
[----:B------:R-:W-:Y:S02]  /*7160*/  MUFU.EX2 R179, R179 ;  /* 0x000000b300b37308 */ /* 0x000fe40000000800 */
[C---:B------:R-:W-:Y:S01]  /*7170*/  FMUL.FTZ R20, R2.reuse, R112 ;  /* 0x0000007002147220 */ /* 0x040fe20000410000 */
[----:B------:R-:W-:Y:S01]  /*7180*/  FMUL.FTZ R21, R2, R113 ;  /* 0x0000007102157220 */ /* 0x000fe20000410000 */
[----:B------:R-:W-:Y:S01]  /*7190*/  FMUL.FTZ R51, R0, R51 ;  /* 0x0000003300337220 */ /* 0x000fe20000410000 */
[C---:B------:R-:W-:Y:S01]  /*71a0*/  FMUL.FTZ R52, R2.reuse, R52 ;  /* 0x0000003402347220 */ /* 0x040fe20000410000 */
[----:B------:R-:W-:Y:S01]  /*71b0*/  FMUL.FTZ R53, R2, R53 ;  /* 0x0000003502357220 */ /* 0x000fe20000410000 */
[C---:B------:R-:W-:Y:S03]  /*71c0*/  HMMA.16816.F32 R16, R128.reuse, R22, R16 ;  /* 0x000000168010723c */ /* 0x040fe60000001810 */
[----:B------:R-:W4:Y:S01]  /*71d0*/  MUFU.EX2 R174, R174 ;  /* 0x000000ae00ae7308 */ /* 0x000f220000000800 */
[C---:B------:R-:W-:Y:S01]  /*71e0*/  FMUL.FTZ R22, R0.reuse, R114 ;  /* 0x0000007200167220 */ /* 0x040fe20000410000 */
[C---:B------:R-:W-:Y:S01]  /*71f0*/  FMUL.FTZ R23, R0.reuse, R115 ;  /* 0x0000007300177220 */ /* 0x040fe20000410000 */
[C---:B------:R-:W-:Y:S01]  /*7200*/  FMUL.FTZ R54, R0.reuse, R54 ;  /* 0x0000003600367220 */ /* 0x040fe20000410000 */
[----:B------:R-:W5:Y:S01]  /*7210*/  LDSM.16.MT88.4 R112, [R190+0x14000] ;  /* 0x01400000be70783b */ /* 0x000f620000004200 */
        /* <DEDUP_REMOVED lines=16> */
[----:B------:R-:W1:Y:S01]  /*7320*/  LDSM.16.MT88.4 R104, [R189+0x14000] ;  /* 0x01400000bd68783b */ /* 0x000e620000004200 */
[----:B------:R-:W-:Y:S01]  /*7330*/  FMUL.FTZ R63, R0, R63 ;  /* 0x0000003f003f7220 */ /* 0x000fe20000410000 */
[C---:B------:R-:W-:Y:S01]  /*7340*/  FMUL.FTZ R64, R2.reuse, R64 ;  /* 0x0000004002407220 */ /* 0x040fe20000410000 */
[----:B------:R-:W-:Y:S01]  /*7350*/  FMUL.FTZ R65, R2, R65 ;  /* 0x0000004102417220 */ /* 0x000fe20000410000 */
[C---:B------:R-:W-:Y:S01]  /*7360*/  FMUL.FTZ R66, R0.reuse, R66 ;  /* 0x0000004200427220 */ /* 0x040fe20000410000 */
[C---:B---3--:R-:W-:Y:S01]  /*7370*/  HMMA.16816.F32 R28, R128.reuse, R120, R28 ;  /* 0x00000078801c723c */ /* 0x048fe2000000181c */
[----:B------:R-:W-:Y:S02]  /*7380*/  MUFU.EX2 R181, R181 ;  /* 0x000000b500b57308 */ /* 0x000fe40000000800 */
[----:B------:R-:W-:Y:S01]  /*7390*/  FMUL.FTZ R67, R0, R67 ;  /* 0x0000004300437220 */ /* 0x000fe20000410000 */
[C---:B------:R-:W-:Y:S01]  /*73a0*/  FMUL.FTZ R68, R2.reuse, R68 ;  /* 0x0000004402447220 */ /* 0x040fe20000410000 */
[----:B------:R-:W-:Y:S01]  /*73b0*/  FMUL.FTZ R69, R2, R69 ;  /* 0x0000004502457220 */ /* 0x000fe20000410000 */
[C---:B------:R-:W-:Y:S01]  /*73c0*/  FMUL.FTZ R70, R0.reuse, R70 ;  /* 0x0000004600467220 */ /* 0x040fe20000410000 */
[----:B------:R-:W-:Y:S01]  /*73d0*/  FMUL.FTZ R71, R0, R71 ;  /* 0x0000004700477220 */ /* 0x000fe20000410000 */
[C---:B------:R-:W-:Y:S01]  /*73e0*/  HMMA.16816.F32 R32, R128.reuse, R122, R32 ;  /* 0x0000007a8020723c */ /* 0x040fe20000001820 */
[----:B------:R-:W-:Y:S02]  /*73f0*/  LDSM.16.MT88.4 R120, [R164+0x800] ;  /* 0x00080000a478783b */ /* 0x000fe40000004200 */
[----:B------:R-:W3:Y:S01]  /*7400*/  MUFU.EX2 R178, R178 ;  /* 0x000000b200b27308 */ /* 0x000ee20000000800 */
[C---:B------:R-:W-:Y:S01]  /*7410*/  FMUL.FTZ R72, R2.reuse, R72 ;  /* 0x0000004802487220 */ /* 0x040fe20000410000 */
[----:B------:R-:W-:Y:S01]  /*7420*/  FMUL.FTZ R73, R2, R73 ;  /* 0x0000004902497220 */ /* 0x000fe20000410000 */
[C---:B------:R-:W-:Y:S01]  /*7430*/  FMUL.FTZ R74, R0.reuse, R74 ;  /* 0x0000004a004a7220 */ /* 0x040fe20000410000 */
[----:B------:R-:W-:Y:S01]  /*7440*/  FMUL.FTZ R75, R0, R75 ;  /* 0x0000004b004b7220 */ /* 0x000fe20000410000 */
[C---:B------:R-:W-:Y:S01]  /*7450*/  FMUL.FTZ R76, R2.reuse, R76 ;  /* 0x0000004c024c7220 */ /* 0x040fe20000410000 */
[C---:B-----5:R-:W-:Y:S04]  /*7460*/  HMMA.16816.F32 R36, R128.reuse, R112, R36 ;  /* 0x000000708024723c */ /* 0x060fe80000001824 */
        /* <DEDUP_REMOVED lines=17> */
[C---:B-1----:R-:W-:Y:S03]  /*7580*/  HMMA.16816.F32 R44, R128.reuse, R104, R44 ;  /* 0x00000068802c723c */ /* 0x042fe6000000182c */
[C---:B------:R-:W-:Y:S01]  /*7590*/  FMUL.FTZ R90, R0.reuse, R90 ;  /* 0x0000005a005a7220 */ /* 0x040fe20000410000 */
[----:B------:R-:W-:Y:S01]  /*75a0*/  FMUL.FTZ R91, R0, R91 ;  /* 0x0000005b005b7220 */ /* 0x000fe20000410000 */
[C---:B------:R-:W-:Y:S01]  /*75b0*/  FMUL.FTZ R92, R2.reuse, R92 ;  /* 0x0000005c025c7220 */ /* 0x040fe20000410000 */
[----:B------:R-:W-:Y:S01]  /*75c0*/  FMUL.FTZ R93, R2, R93 ;  /* 0x0000005d025d7220 */ /* 0x000fe20000410000 */
[C---:B------:R-:W-:Y:S01]  /*75d0*/  FMUL.FTZ R94, R0.reuse, R94 ;  /* 0x0000005e005e7220 */ /* 0x040fe20000410000 */
[C---:B------:R-:W-:Y:S01]  /*75e0*/  HMMA.16816.F32 R48, R128.reuse, R106, R48 ;  /* 0x0000006a8030723c */ /* 0x040fe20000001830 */
[----:B------:R-:W1:Y:S02]  /*75f0*/  LDSM.16.MT88.4 R104, [R190+0x16000] ;  /* 0x01600000be68783b */ /* 0x000e640000004200 */
[----:B------:R-:W-:Y:S01]  /*7600*/  FMUL.FTZ R95, R0, R95 ;  /* 0x0000005f005f7220 */ /* 0x000fe20000410000 */
[C---:B------:R-:W-:Y:S01]  /*7610*/  FMUL.FTZ R96, R2.reuse, R96 ;  /* 0x0000006002607220 */ /* 0x040fe20000410000 */
[----:B------:R-:W-:Y:S01]  /*7620*/  FMUL.FTZ R97, R2, R97 ;  /* 0x0000006102617220 */ /* 0x000fe20000410000 */
[C---:B------:R-:W-:Y:S01]  /*7630*/  FMUL.FTZ R98, R0.reuse, R98 ;  /* 0x0000006200627220 */ /* 0x040fe20000410000 */
[----:B------:R-:W-:Y:S01]  /*7640*/  FMUL.FTZ R99, R0, R99 ;  /* 0x0000006300637220 */ /* 0x000fe20000410000 */
[C---:B------:R-:W-:Y:S03]  /*7650*/  HMMA.16816.F32 R52, R128.reuse, R100, R52 ;  /* 0x000000648034723c */ /* 0x040fe60000001834 */
[--C-:B------:R-:W-:Y:S01]  /*7660*/  FFMA.FTZ R183, R227, UR4, -R138.reuse ;  /* 0x00000004e3b77c23 */ /* 0x100fe2000801088a */
[--C-:B------:R-:W-:Y:S01]  /*7670*/  FFMA.FTZ R199, R224, UR4, -R137.reuse ;  /* 0x00000004e0c77c23 */ /* 0x100fe20008010889 */
[--C-:B------:R-:W-:Y:S01]  /*7680*/  FFMA.FTZ R224, R136, UR4, -R137.reuse ;  /* 0x0000000488e07c23 */ /* 0x100fe20008010889 */
[--C-:B------:R-:W-:Y:S01]  /*7690*/  FFMA.FTZ R197, R229, UR4, -R138.reuse ;  /* 0x00000004e5c57c23 */ /* 0x100fe2000801088a */
[--C-:B------:R-:W-:Y:S01]  /*76a0*/  FFMA.FTZ R220, R231, UR4, -R138.reuse ;  /* 0x00000004e7dc7c23 */ /* 0x100fe2000801088a */
[C---:B------:R-:W-:Y:S01]  /*76b0*/  HMMA.16816.F32 R56, R128.reuse, R102, R56 ;  /* 0x000000668038723c */ /* 0x040fe20000001838 */
[----:B------:R-:W5:Y:S01]  /*76c0*/  LDSM.16.MT88.4 R100, [R189+0x16000] ;  /* 0x01600000bd64783b */ /* 0x000f620000004200 */
[----:B------:R-:W-:Y:S01]  /*76d0*/  MUFU.EX2 R183, R183 ;  /* 0x000000b700b77308 */ /* 0x000fe20000000800 */
[--C-:B------:R-:W-:Y:S01]  /*76e0*/  FFMA.FTZ R225, R218, UR4, -R137.reuse ;  /* 0x00000004dae17c23 */ /* 0x100fe20008010889 */
[--C-:B------:R-:W-:Y:S01]  /*76f0*/  FFMA.FTZ R222, R222, UR4, -R137.reuse ;  /* 0x00000004dede7c23 */ /* 0x100fe20008010889 */
[--C-:B------:R-:W-:Y:S07]  /*7700*/  FFMA.FTZ R221, R221, UR4, -R138.reuse ;  /* 0x00000004dddd7c23 */ /* 0x100fee000801088a */
[----:B------:R-:W-:Y:S01]  /*7710*/  MUFU.EX2 R199, R199 ;  /* 0x000000c700c77308 */ /* 0x000fe20000000800 */
[----:B------:R-:W-:Y:S01]  /*7720*/  FFMA.FTZ R135, R135, UR4, -R137 ;  /* 0x0000000487877c23 */ /* 0x000fe20008010889 */
[C---:B------:R-:W-:Y:S08]  /*7730*/  HMMA.16816.F32 R60, R128.reuse, R108, R60 ;  /* 0x0000006c803c723c */ /* 0x040ff0000000183c */
[----:B------:R-:W-:Y:S01]  /*7740*/  MUFU.EX2 R197, R197 ;  /* 0x000000c500c57308 */ /* 0x000fe20000000800 */
[----:B------:R-:W-:Y:S01]  /*7750*/  FFMA.FTZ R216, R216, UR4, -R138 ;  /* 0x00000004d8d87c23 */ /* 0x000fe2000801088a */
[----:B------:R-:W-:Y:S01]  /*7760*/  FFMA.FTZ R173, R2, R217, R173 ;  /* 0x000000d902ad7223 */ /* 0x000fe200000100ad */
[----:B------:R-:W-:Y:S07]  /*7770*/  FFMA.FTZ R171, R0, R215, R171 ;  /* 0x000000d700ab7223 */ /* 0x000fee00000100ab */
[----:B------:R-:W-:Y:S01]  /*7780*/  MUFU.EX2 R220, R220 ;  /* 0x000000dc00dc7308 */ /* 0x000fe20000000800 */
[C---:B------:R-:W-:Y:S01]  /*7790*/  HMMA.16816.F32 R64, R128.reuse, R110, R64 ;  /* 0x0000006e8040723c */ /* 0x040fe20000001840 */
[----:B------:R-:W3:Y:S08]  /*77a0*/  LDSM.16.MT88.4 R108, [R165+0x4000] ;  /* 0x00400000a56c783b */ /* 0x000ef00000004200 */
[----:B------:R2:W-:Y:S01]  /*77b0*/  MUFU.EX2 R218, R222 ;  /* 0x000000de00da7308 */ /* 0x0005e20000000800 */
[----:B------:R-:W-:Y:S01]  /*77c0*/  FADD.FTZ R173, R172, R173 ;  /* 0x000000adacad7221 */ /* 0x000fe20000010000 */
[----:B------:R-:W-:Y:S08]  /*77d0*/  FADD.FTZ R168, R168, R171 ;  /* 0x000000aba8a87221 */ /* 0x000ff00000010000 */
[----:B------:R-:W-:Y:S01]  /*77e0*/  MUFU.EX2 R225, R225 ;  /* 0x000000e100e17308 */ /* 0x000fe20000000800 */
[----:B------:R-:W-:Y:S01]  /*77f0*/  FADD.FTZ R170, R170, R173 ;  /* 0x000000adaaaa7221 */ /* 0x000fe20000010000 */
[----:B------:R-:W-:Y:S01]  /*7800*/  FADD.FTZ R167, R167, R168 ;  /* 0x000000a8a7a77221 */ /* 0x000fe20000010000 */
[C---:B-1----:R-:W-:Y:S07]  /*7810*/  HMMA.16816.F32 R68, R128.reuse, R104, R68 ;  /* 0x000000688044723c */ /* 0x042fee0000001844 */
[----:B------:R-:W-:Y:S01]  /*7820*/  MUFU.EX2 R221, R221 ;  /* 0x000000dd00dd7308 */ /* 0x000fe20000000800 */
[----:B------:R-:W-:Y:S01]  /*7830*/  FADD.FTZ R169, R169, R170 ;  /* 0x000000aaa9a97221 */ /* 0x000fe20000010000 */
[----:B------:R-:W-:Y:S08]  /*7840*/  FADD.FTZ R166, R166, R167 ;  /* 0x000000a7a6a67221 */ /* 0x000ff00000010000 */
[----:B------:R-:W-:Y:S01]  /*7850*/  MUFU.EX2 R224, R224 ;  /* 0x000000e000e07308 */ /* 0x000fe20000000800 */
[--C-:B--2---:R-:W-:Y:S01]  /*7860*/  FFMA.FTZ R222, R223, UR4, -R138.reuse ;  /* 0x00000004dfde7c23 */ /* 0x104fe2000801088a */
[C---:B------:R-:W-:Y:S01]  /*7870*/  HMMA.16816.F32 R72, R128.reuse, R106, R72 ;  /* 0x0000006a8048723c */ /* 0x040fe20000001848 */
[----:B------:R-:W1:Y:S07]  /*7880*/  LDSM.16.MT88.4 R104, [R164+0x4000] ;  /* 0x00400000a468783b */ /* 0x000e6e0000004200 */
[----:B------:R-:W-:Y:S01]  /*7890*/  MUFU.EX2 R135, R135 ;  /* 0x0000008700877308 */ /* 0x000fe20000000800 */
[----:B------:R-:W-:Y:S01]  /*78a0*/  FFMA.FTZ R138, R219, UR4, -R138 ;  /* 0x00000004db8a7c23 */ /* 0x000fe2000801088a */
[----:B------:R-:W-:Y:S08]  /*78b0*/  FADD.FTZ R0, R176, R169 ;  /* 0x000000a9b0007221 */ /* 0x000ff00000010000 */
[----:B------:R-:W2:Y:S01]  /*78c0*/  MUFU.EX2 R222, R222 ;  /* 0x000000de00de7308 */ /* 0x000ea20000000800 */
[C---:B-----5:R-:W-:Y:S09]  /*78d0*/  HMMA.16816.F32 R76, R128.reuse, R100, R76 ;  /* 0x00000064804c723c */ /* 0x060ff2000000184c */
[----:B------:R-:W-:Y:S01]  /*78e0*/  MUFU.EX2 R216, R216 ;  /* 0x000000d800d87308 */ /* 0x000fe20000000800 */
[C---:B------:R-:W-:Y:S01]  /*78f0*/  F2FP.F16.F32.PACK_AB R100, R177.reuse, R176 ;  /* 0x000000b0b164723e */ /* 0x040fe200000000ff */
[----:B------:R-:W-:Y:S01]  /*7900*/  FADD.FTZ R0, R177, R0 ;  /* 0x00000000b1007221 */ /* 0x000fe20000010000 */
[----:B----4-:R-:W-:Y:S07]  /*7910*/  F2FP.F16.F32.PACK_AB R101, R174, R179 ;  /* 0x000000b3ae65723e */ /* 0x010fee00000000ff */
[----:B------:R-:W4:Y:S01]  /*7920*/  MUFU.EX2 R219, R138 ;  /* 0x0000008a00db7308 */ /* 0x000f220000000800 */
[----:B------:R-:W-:Y:S01]  /*7930*/  FADD.FTZ R179, R179, R166 ;  /* 0x000000a6b3b37221 */ /* 0x000fe20000010000 */
[C---:B------:R-:W-:Y:S03]  /*7940*/  HMMA.16816.F32 R80, R128.reuse, R102, R80 ;  /* 0x000000668050723c */ /* 0x040fe60000001850 */
[----:B------:R-:W-:Y:S01]  /*7950*/  F2FP.F16.F32.PACK_AB R102, R180, R175 ;  /* 0x000000afb466723e */ /* 0x000fe200000000ff */
[----:B------:R-:W-:Y:S01]  /*7960*/  FADD.FTZ R174, R174, R179 ;  /* 0x000000b3aeae7221 */ /* 0x000fe20000010000 */
[----:B---3--:R-:W-:Y:S02]  /*7970*/  F2FP.F16.F32.PACK_AB R103, R178, R181 ;  /* 0x000000b5b267723e */ /* 0x008fe400000000ff */
[----:B--2---:R-:W-:Y:S01]  /*7980*/  F2FP.F16.F32.PACK_AB R136, R222, R221 ;  /* 0x000000ddde88723e */ /* 0x004fe200000000ff */
[C---:B------:R-:W-:Y:S03]  /*7990*/  HMMA.16816.F32 R84, R128.reuse, R108, R84 ;  /* 0x0000006c8054723c */ /* 0x040fe60000001854 */
[----:B------:R-:W-:Y:S01]  /*79a0*/  FADD.FTZ R181, R181, R174 ;  /* 0x000000aeb5b57221 */ /* 0x000fe20000010000 */
[----:B----4-:R-:W-:Y:S03]  /*79b0*/  F2FP.F16.F32.PACK_AB R138, R219, R216 ;  /* 0x000000d8db8a723e */ /* 0x010fe600000000ff */
[----:B------:R-:W-:Y:S01]  /*79c0*/  FADD.FTZ R178, R178, R181 ;  /* 0x000000b5b2b27221 */ /* 0x000fe20000010000 */
[C---:B------:R-:W-:Y:S01]  /*79d0*/  HMMA.16816.F32 R88, R128.reuse, R110, R88 ;  /* 0x0000006e8058723c */ /* 0x040fe20000001858 */
[----:B------:R-:W2:Y:S07]  /*79e0*/  LDSM.16.MT88.4 R108, [R190+0x12800] ;  /* 0x01280000be6c783b */ /* 0x000eae0000004200 */
[C---:B-1----:R-:W-:Y:S08]  /*79f0*/  HMMA.16816.F32 R92, R128.reuse, R104, R92 ;  /* 0x00000068805c723c */ /* 0x042ff0000000185c */
[----:B------:R-:W-:Y:S01]  /*7a00*/  HMMA.16816.F32 R96, R128, R106, R96 ;  /* 0x0000006a8060723c */ /* 0x000fe20000001860 */
[----:B------:R-:W1:Y:S08]  /*7a10*/  LDSM.16.MT88.4 R104, [R190+0x14800] ;  /* 0x01480000be68783b */ /* 0x000e700000004200 */
[----:B------:R-:W3:Y:S01]  /*7a20*/  LDSM.16.MT88.4 R128, [R165+0x2800] ;  /* 0x00280000a580783b */ /* 0x000ee20000004200 */
[C---:B--2---:R-:W-:Y:S08]  /*7a30*/  HMMA.16816.F32 R4, R100.reuse, R108, R4 ;  /* 0x0000006c6404723c */ /* 0x044ff00000001804 */
[C---:B------:R-:W-:Y:S01]  /*7a40*/  HMMA.16816.F32 R8, R100.reuse, R110, R8 ;  /* 0x0000006e6408723c */ /* 0x040fe20000001808 */
[----:B------:R-:W2:Y:S07]  /*7a50*/  LDSM.16.MT88.4 R108, [R189+0x16800] ;  /* 0x01680000bd6c783b */ /* 0x000eae0000004200 */
        /* <DEDUP_REMOVED lines=9> */
[C---:B-1----:R-:W-:Y:S08]  /*7af0*/  HMMA.16816.F32 R36, R100.reuse, R104, R36 ;  /* 0x000000686424723c */ /* 0x042ff00000001824 */
[C---:B------:R-:W-:Y:S01]  /*7b00*/  HMMA.16816.F32 R40, R100.reuse, R106, R40 ;  /* 0x0000006a6428723c */ /* 0x040fe20000001828 */
[----:B------:R-:W1:Y:S07]  /*7b10*/  LDSM.16.MT88.4 R104, [R164+0x4800] ;  /* 0x00480000a468783b */ /* 0x000e6e0000004200 */
        /* <DEDUP_REMOVED lines=12> */
[C---:B--2---:R-:W-:Y:S08]  /*7be0*/  HMMA.16816.F32 R76, R100.reuse, R108, R76 ;  /* 0x0000006c644c723c */ /* 0x044ff0000000184c */
[C---:B------:R-:W-:Y:S01]  /*7bf0*/  HMMA.16816.F32 R80, R100.reuse, R110, R80 ;  /* 0x0000006e6450723c */ /* 0x040fe20000001850 */
[----:B------:R-:W2:Y:S07]  /*7c00*/  LDSM.16.MT88.4 R108, [R190+0x13000] ;  /* 0x01300000be6c783b */ /* 0x000eae0000004200 */
[C---:B------:R-:W-:Y:S08]  /*7c10*/  HMMA.16816.F32 R84, R100.reuse, R148, R84 ;  /* 0x000000946454723c */ /* 0x040ff00000001854 */
[C---:B------:R-:W-:Y:S01]  /*7c20*/  HMMA.16816.F32 R88, R100.reuse, R150, R88 ;  /* 0x000000966458723c */ /* 0x040fe20000001858 */
[----:B------:R-:W-:Y:S07]  /*7c30*/  LDSM.16.MT88.4 R148, [R189+0x17000] ;  /* 0x01700000bd94783b */ /* 0x000fee0000004200 */
[C---:B-1----:R-:W-:Y:S08]  /*7c40*/  HMMA.16816.F32 R92, R100.reuse, R104, R92 ;  /* 0x00000068645c723c */ /* 0x042ff0000000185c */
[----:B------:R-:W-:Y:S01]  /*7c50*/  HMMA.16816.F32 R96, R100, R106, R96 ;  /* 0x0000006a6460723c */ /* 0x000fe20000001860 */
[----:B------:R-:W1:Y:S02]  /*7c60*/  LDSM.16.MT88.4 R104, [R164+0x3000] ;  /* 0x00300000a468783b */ /* 0x000e640000004200 */
[----:B------:R-:W-:Y:S02]  /*7c70*/  F2FP.F16.F32.PACK_AB R100, R183, R182 ;  /* 0x000000b6b764723e */ /* 0x000fe400000000ff */
[----:B------:R-:W-:Y:S01]  /*7c80*/  F2FP.F16.F32.PACK_AB R101, R196, R199 ;  /* 0x000000c7c465723e */ /* 0x000fe200000000ff */
[----:B------:R-:W-:Y:S01]  /*7c90*/  FADD.FTZ R199, R199, R178 ;  /* 0x000000b2c7c77221 */ /* 0x000fe20000010000 */
[----:B------:R-:W-:Y:S02]  /*7ca0*/  F2FP.F16.F32.PACK_AB R102, R220, R197 ;  /* 0x000000c5dc66723e */ /* 0x000fe400000000ff */
[C---:B------:R-:W-:Y:S01]  /*7cb0*/  F2FP.F16.F32.PACK_AB R103, R225.reuse, R218 ;  /* 0x000000dae167723e */ /* 0x040fe200000000ff */
[----:B------:R-:W-:Y:S04]  /*7cc0*/  FADD.FTZ R199, R196, R199 ;  /* 0x000000c7c4c77221 */ /* 0x000fe80000010000 */
[----:B------:R-:W-:Y:S02]  /*7cd0*/  FADD.FTZ R218, R218, R199 ;  /* 0x000000c7dada7221 */ /* 0x000fe40000010000 */
[C---:B--2---:R-:W-:Y:S03]  /*7ce0*/  HMMA.16816.F32 R4, R100.reuse, R108, R4 ;  /* 0x0000006c6404723c */ /* 0x044fe60000001804 */
[----:B------:R-:W-:Y:S05]  /*7cf0*/  FADD.FTZ R225, R225, R218 ;  /* 0x000000dae1e17221 */ /* 0x000fea0000010000 */
[C---:B------:R-:W-:Y:S01]  /*7d00*/  HMMA.16816.F32 R8, R100.reuse, R110, R8 ;  /* 0x0000006e6408723c */ /* 0x040fe20000001808 */
[----:B------:R-:W2:Y:S07]  /*7d10*/  LDSM.16.MT88.4 R108, [R164+0x5000] ;  /* 0x00500000a46c783b */ /* 0x000eae0000004200 */
[C---:B------:R-:W-:Y:S03]  /*7d20*/  HMMA.16816.F32 R12, R100.reuse, R112, R12 ;  /* 0x00000070640c723c */ /* 0x040fe6000000180c */
[--C-:B------:R-:W-:Y:S01]  /*7d30*/  FFMA.FTZ R112, R134, UR4, -R137.reuse ;  /* 0x0000000486707c23 */ /* 0x100fe20008010889 */
[----:B------:R-:W-:Y:S03]  /*7d40*/  FFMA.FTZ R137, R133, UR4, -R137 ;  /* 0x0000000485897c23 */ /* 0x000fe60008010889 */
[----:B------:R-:W-:Y:S01]  /*7d50*/  MUFU.EX2 R133, R112 ;  /* 0x0000007000857308 */ /* 0x000fe20000000800 */
[C---:B------:R-:W-:Y:S09]  /*7d60*/  HMMA.16816.F32 R16, R100.reuse, R114, R16 ;  /* 0x000000726410723c */ /* 0x040ff20000001810 */
[----:B------:R3:W4:Y:S01]  /*7d70*/  MUFU.EX2 R134, R137 ;  /* 0x0000008900867308 */ /* 0x0007220000000800 */
[C---:B------:R-:W-:Y:S08]  /*7d80*/  HMMA.16816.F32 R20, R100.reuse, R116, R20 ;  /* 0x000000746414723c */ /* 0x040ff00000001814 */
[C---:B------:R-:W-:Y:S01]  /*7d90*/  HMMA.16816.F32 R24, R100.reuse, R118, R24 ;  /* 0x000000766418723c */ /* 0x040fe20000001818 */
[----:B------:R-:W-:Y:S02]  /*7da0*/  LDSM.16.MT88.4 R116, [R189+0x13800] ;  /* 0x01380000bd74783b */ /* 0x000fe40000004200 */
[C---:B---3--:R-:W-:Y:S01]  /*7db0*/  F2FP.F16.F32.PACK_AB R137, R135.reuse, R224 ;  /* 0x000000e08789723e */ /* 0x048fe200000000ff */
[----:B------:R-:W-:Y:S01]  /*7dc0*/  FADD.FTZ R224, R224, R225 ;  /* 0x000000e1e0e07221 */ /* 0x000fe20000010000 */
[C---:B----4-:R-:W-:Y:S03]  /*7dd0*/  F2FP.F16.F32.PACK_AB R139, R134.reuse, R133 ;  /* 0x00000085868b723e */ /* 0x050fe600000000ff */
[C---:B------:R-:W-:Y:S03]  /*7de0*/  HMMA.16816.F32 R28, R100.reuse, R120, R28 ;  /* 0x00000078641c723c */ /* 0x040fe6000000181c */
[----:B------:R-:W-:Y:S04]  /*7df0*/  FADD.FTZ R224, R135, R224 ;  /* 0x000000e087e07221 */ /* 0x000fe80000010000 */
[----:B------:R-:W-:Y:S01]  /*7e00*/  FADD.FTZ R133, R133, R224 ;  /* 0x000000e085857221 */ /* 0x000fe20000010000 */
[C---:B------:R-:W-:Y:S03]  /*7e10*/  HMMA.16816.F32 R32, R100.reuse, R122, R32 ;  /* 0x0000007a6420723c */ /* 0x040fe60000001820 */
[----:B------:R-:W-:Y:S05]  /*7e20*/  FADD.FTZ R215, R134, R133 ;  /* 0x0000008586d77221 */ /* 0x000fea0000010000 */
[C---:B------:R-:W-:Y:S08]  /*7e30*/  HMMA.16816.F32 R36, R100.reuse, R124, R36 ;  /* 0x0000007c6424723c */ /* 0x040ff00000001824 */
[C---:B------:R-:W-:Y:S01]  /*7e40*/  HMMA.16816.F32 R40, R100.reuse, R126, R40 ;  /* 0x0000007e6428723c */ /* 0x040fe20000001828 */
[----:B------:R-:W3:Y:S07]  /*7e50*/  LDSM.16.MT88.4 R124, [R190+0x13800] ;  /* 0x01380000be7c783b */ /* 0x000eee0000004200 */
[C---:B------:R-:W-:Y:S08]  /*7e60*/  HMMA.16816.F32 R44, R100.reuse, R128, R44 ;  /* 0x00000080642c723c */ /* 0x040ff0000000182c */
[C---:B------:R-:W-:Y:S08]  /*7e70*/  HMMA.16816.F32 R48, R100.reuse, R130, R48 ;  /* 0x000000826430723c */ /* 0x040ff00000001830 */
        /* <DEDUP_REMOVED lines=8> */
[----:B------:R-:W4:Y:S07]  /*7f00*/  LDSM.16.MT88.4 R144, [R190+0x15800] ;  /* 0x01580000be90783b */ /* 0x000f2e0000004200 */
[C---:B------:R-:W-:Y:S08]  /*7f10*/  HMMA.16816.F32 R76, R100.reuse, R148, R76 ;  /* 0x00000094644c723c */ /* 0x040ff0000000184c */
[C---:B------:R-:W-:Y:S01]  /*7f20*/  HMMA.16816.F32 R80, R100.reuse, R150, R80 ;  /* 0x000000966450723c */ /* 0x040fe20000001850 */
[----:B------:R-:W5:Y:S07]  /*7f30*/  LDSM.16.MT88.4 R148, [R189+0x15800] ;  /* 0x01580000bd94783b */ /* 0x000f6e0000004200 */
[C---:B------:R-:W-:Y:S08]  /*7f40*/  HMMA.16816.F32 R84, R100.reuse, R152, R84 ;  /* 0x000000986454723c */ /* 0x040ff00000001854 */
[C---:B------:R-:W-:Y:S01]  /*7f50*/  HMMA.16816.F32 R88, R100.reuse, R154, R88 ;  /* 0x0000009a6458723c */ /* 0x040fe20000001858 */
[----:B------:R-:W5:Y:S07]  /*7f60*/  LDSM.16.MT88.4 R152, [R165+0x3800] ;  /* 0x00380000a598783b */ /* 0x000f6e0000004200 */
[C---:B--2---:R-:W-:Y:S08]  /*7f70*/  HMMA.16816.F32 R92, R100.reuse, R108, R92 ;  /* 0x0000006c645c723c */ /* 0x044ff0000000185c */
[----:B------:R-:W-:Y:S08]  /*7f80*/  HMMA.16816.F32 R96, R100, R110, R96 ;  /* 0x0000006e6460723c */ /* 0x000ff00000001860 */
[C---:B---3--:R-:W-:Y:S01]  /*7f90*/  HMMA.16816.F32 R128, R136.reuse, R124, R4 ;  /* 0x0000007c8880723c */ /* 0x048fe20000001804 */
[----:B------:R-:W2:Y:S07]  /*7fa0*/  LDSM.16.MT88.4 R4, [R189+0x17800] ;  /* 0x01780000bd04783b */ /* 0x000eae0000004200 */
[C---:B------:R-:W-:Y:S01]  /*7fb0*/  HMMA.16816.F32 R124, R136.reuse, R126, R8 ;  /* 0x0000007e887c723c */ /* 0x040fe20000001808 */
[----:B------:R-:W3:Y:S07]  /*7fc0*/  LDSM.16.MT88.4 R8, [R165+0x5800] ;  /* 0x00580000a508783b */ /* 0x000eee0000004200 */
[C---:B------:R-:W-:Y:S01]  /*7fd0*/  HMMA.16816.F32 R120, R136.reuse, R116, R12 ;  /* 0x000000748878723c */ /* 0x040fe2000000180c */
[----:B------:R-:W3:Y:S07]  /*7fe0*/  LDSM.16.MT88.4 R12, [R164+0x5800] ;  /* 0x00580000a40c783b */ /* 0x000eee0000004200 */
[C---:B------:R-:W-:Y:S08]  /*7ff0*/  HMMA.16816.F32 R116, R136.reuse, R118, R16 ;  /* 0x000000768874723c */ /* 0x040ff00000001810 */
[C---:B-1----:R-:W-:Y:S08]  /*8000*/  HMMA.16816.F32 R112, R136.reuse, R104, R20 ;  /* 0x000000688870723c */ /* 0x042ff00000001814 */
[C---:B------:R-:W-:Y:S08]  /*8010*/  HMMA.16816.F32 R108, R136.reuse, R106, R24 ;  /* 0x0000006a886c723c */ /* 0x040ff00000001818 */
[C---:B------:R-:W-:Y:S08]  /*8020*/  HMMA.16816.F32 R104, R136.reuse, R140, R28 ;  /* 0x0000008c8868723c */ /* 0x040ff0000000181c */
[C---:B------:R-:W-:Y:S08]  /*8030*/  HMMA.16816.F32 R100, R136.reuse, R142, R32 ;  /* 0x0000008e8864723c */ /* 0x040ff00000001820 */
[C---:B----4-:R-:W-:Y:S08]  /*8040*/  HMMA.16816.F32 R36, R136.reuse, R144, R36 ;  /* 0x000000908824723c */ /* 0x050ff00000001824 */
        /* <DEDUP_REMOVED lines=9> */
[C---:B--2---:R-:W-:Y:S03]  /*80e0*/  HMMA.16816.F32 R76, R136.reuse, R4, R76 ;  /* 0x00000004884c723c */ /* 0x044fe6000000184c */
[----:B------:R-:W-:Y:S04]  /*80f0*/  FADD.FTZ R5, R175, R0 ;  /* 0x00000000af057221 */ /* 0x000fe80000010000 */
[----:B------:R-:W-:Y:S01]  /*8100*/  FADD.FTZ R5, R180, R5 ;  /* 0x00000005b4057221 */ /* 0x000fe20000010000 */
[C---:B------:R-:W-:Y:S03]  /*8110*/  HMMA.16816.F32 R80, R136.reuse, R6, R80 ;  /* 0x000000068850723c */ /* 0x040fe60000001850 */
[----:B------:R-:W-:Y:S04]  /*8120*/  FADD.FTZ R0, R182, R5 ;  /* 0x00000005b6007221 */ /* 0x000fe80000010000 */
[----:B------:R-:W-:Y:S01]  /*8130*/  FADD.FTZ R0, R183, R0 ;  /* 0x00000000b7007221 */ /* 0x000fe20000010000 */
[C---:B---3--:R-:W-:Y:S03]  /*8140*/  HMMA.16816.F32 R84, R136.reuse, R8, R84 ;  /* 0x000000088854723c */ /* 0x048fe60000001854 */
[----:B------:R-:W-:Y:S01]  /*8150*/  FADD.FTZ R197, R197, R0 ;  /* 0x00000000c5c57221 */ /* 0x000fe20000010000 */
[----:B------:R-:W-:Y:S03]  /*8160*/  IADD3 R0, PT, PT, R207, -0x1, RZ ;  /* 0xffffffffcf007810 */ /* 0x000fe60007ffe0ff */
[----:B------:R-:W-:Y:S01]  /*8170*/  FADD.FTZ R220, R220, R197 ;  /* 0x000000c5dcdc7221 */ /* 0x000fe20000010000 */
[C---:B------:R-:W-:Y:S03]  /*8180*/  HMMA.16816.F32 R88, R136.reuse, R10, R88 ;  /* 0x0000000a8858723c */ /* 0x040fe60000001858 */
[----:B------:R-:W-:Y:S01]  /*8190*/  FADD.FTZ R5, R221, R220 ;  /* 0x000000dcdd057221 */ /* 0x000fe20000010000 */
[----:B------:R-:W-:Y:S02]  /*81a0*/  MOV R207, R0 ;  /* 0x0000000000cf7202 */ /* 0x000fe40000000f00 */
[----:B------:R-:W-:Y:S01]  /*81b0*/  MOV R0, R3 ;  /* 0x0000000300007202 */ /* 0x000fe20000000f00 */
[----:B------:R-:W-:Y:S01]  /*81c0*/  FADD.FTZ R5, R222, R5 ;  /* 0x00000005de057221 */ /* 0x000fe20000010000 */
[C---:B------:R-:W-:Y:S03]  /*81d0*/  HMMA.16816.F32 R92, R136.reuse, R12, R92 ;  /* 0x0000000c885c723c */ /* 0x040fe6000000185c */
[----:B------:R-:W-:Y:S04]  /*81e0*/  FADD.FTZ R216, R216, R5 ;  /* 0x00000005d8d87221 */ /* 0x000fe80000010000 */
[----:B------:R-:W-:Y:S01]  /*81f0*/  FADD.FTZ R217, R219, R216 ;  /* 0x000000d8dbd97221 */ /* 0x000fe20000010000 */
[----:B------:R-:W-:Y:S03]  /*8200*/  HMMA.16816.F32 R96, R136, R14, R96 ;  /* 0x0000000e8860723c */ /* 0x000fe60000001860 */
[----:B------:R-:W-:Y:S05]  /*8210*/  MOV R137, R132 ;  /* 0x0000008400897202 */ /* 0x000fea0000000f00 */
[----:B------:R-:W-:Y:S01]  /*8220*/  @!UPT UIADD3 URZ, UPT, UPT, URZ, URZ, URZ ;  /* 0x000000fffffff290 */ /* 0x000fe2000fffe0ff */
[----:B------:R-:W-:Y:S11]  /*8230*/  @P2 BRA `(.L_x_187) ;  /* 0xffffffd400342947 */ /* 0x000ff6000383ffff */
.L_x_186:
        /* <DEDUP_REMOVED lines=8> */
[----:B------:R-:W2:Y:S08]  /*82c0*/  LDC R16, c[0x0][0x434] ;  /* 0x00010d00ff107b82 */ /* 0x000eb00000000800 */
        /* <DEDUP_REMOVED lines=223> */
[----:B------:R4:W-:Y:S01]  /*90c0*/  STS [R13+0x8400], R86 ;  /* 0x008400560d007388 */ /* 0x0009e20000000800 */
[----:B---3--:R-:W3:Y:S03]  /*90d0*/  @!P0 LDC.64 R8, c[0x0][0x400] ;  /* 0x00010000ff088b82 */ /* 0x008ee60000000a00 */
[----:B------:R-:W-:Y:S04]  /*90e0*/  STS [R17+0x8000], R88 ;  /* 0x0080005811007388 */ /* 0x000fe80000000800 */
[----:B------:R1:W-:Y:S04]  /*90f0*/  STS [R17+0x8400], R90 ;  /* 0x0084005a11007388 */ /* 0x0003e80000000800 */
[----:B------:R-:W-:Y:S04]  /*9100*/  STS [R19+0x8000], R92 ;  /* 0x0080005c13007388 */ /* 0x000fe80000000800 */
[----:B------:R2:W-:Y:S01]  /*9110*/  STS [R19+0x8400], R94 ;  /* 0x0084005e13007388 */ /* 0x0005e20000000800 */
[----:B-----5:R-:W3:Y:S03]  /*9120*/  S2R R11, SR_CTAID.Y ;  /* 0x00000000000b7919 */ /* 0x020ee60000002600 */
[----:B------:R-:W-:Y:S01]  /*9130*/  STS [R21+0x8400], R98 ;  /* 0x0084006215007388 */ /* 0x000fe20000000800 */
[----:B----4-:R-:W-:-:S03]  /*9140*/  LOP3.LUT R13, R12, 0x38, R193, 0x78, !PT ;  /* 0x000000380c0d7812 */ /* 0x010fc600078e78c1 */
[----:B------:R4:W-:Y:S01]  /*9150*/  STS [R21+0x8000], R7 ;  /* 0x0080000715007388 */ /* 0x0009e20000000800 */
[----:B------:R-:W-:Y:S01]  /*9160*/  LOP3.LUT R212, R13, 0x1e00, R212, 0xf8, !PT ;  /* 0x00001e000dd47812 */ /* 0x000fe200078ef8d4 */
[----:B-1----:R-:W1:Y:S01]  /*9170*/  S2R R17, SR_CTAID.Z ;  /* 0x0000000000117919 */ /* 0x002e620000002700 */
[----:B--2---:R-:W2:Y:S02]  /*9180*/  @P3 LDC R19, c[0x0][0x430] ;  /* 0x00010c00ff133b82 */ /* 0x004ea40000000800 */
[----:B----4-:R-:W-:Y:S01]  /*9190*/  LEA R7, R212, UR5, 0x1 ;  /* 0x00000005d4077c11 */ /* 0x010fe2000f8e08ff */
[----:B---3--:R-:W-:Y:S06]  /*91a0*/  @P3 BRA `(.L_x_190) ;  /* 0x0000000000203947 */ /* 0x008fec0003800000 */
[----:B------:R-:W-:Y:S01]  /*91b0*/  ISETP.NE.AND P4, PT, R20, RZ, PT ;  /* 0x000000ff1400720c */ /* 0x000fe20003f85270 */
[----:B------:R-:W3:-:S12]  /*91c0*/  LDC R13, c[0x0][0x3e0] ;  /* 0x0000f800ff0d7b82 */ /* 0x000ed80000000800 */
[----:B------:R-:W3:Y:S01]  /*91d0*/  @P4 LDC R18, c[0x0][0x454] ;  /* 0x00011500ff124b82 */ /* 0x000ee20000000800 */
[----:B--2---:R-:W-:Y:S02]  /*91e0*/  @P4 MOV R19, 0x1 ;  /* 0x0000000100134802 */ /* 0x004fe40000000f00 */
[----:B------:R-:W-:-:S05]  /*91f0*/  @!P4 MOV R19, 0x1 ;  /* 0x000000010013c802 */ /* 0x000fca0000000f00 */
[----:B------:R-:W4:Y:S01]  /*9200*/  @P4 LDC R16, c[0x0][0x454] ;  /* 0x00011500ff104b82 */ /* 0x000f220000000800 */
[-C--:B---3--:R-:W-:Y:S02]  /*9210*/  @P4 IMAD R18, R18, R13.reuse, RZ ;  /* 0x0000000d12124224 */ /* 0x088fe400078e02ff */
[----:B------:R-:W-:-:S07]  /*9220*/  @!P4 IMAD R18, R10, R13, RZ ;  /* 0x0000000d0a12c224 */ /* 0x000fce00078e02ff */
.L_x_190:
[----:B------:R-:W-:Y:S01]  /*9230*/  BAR.SYNC.DEFER_BLOCKING 0x0 ;  /* 0x0000000000007b1d */ /* 0x000fe20000010000 */
[----:B------:R-:W-:Y:S01]  /*9240*/  ISETP.NE.AND P4, PT, R206, -0x1, PT ;  /* 0xffffffffce00780c */ /* 0x000fe20003f85270 */
[----:B------:R-:W-:Y:S01]  /*9250*/  @!P0 IMAD.WIDE.U32 R24, R11, R8, RZ ;  /* 0x000000080b188225 */ /* 0x000fe200078e00ff */
[----:B------:R-:W-:Y:S02]  /*9260*/  ISETP.NE.AND P3, PT, R20, RZ, !P3 ;  /* 0x000000ff1400720c */ /* 0x000fe40005f65270 */
[----:B------:R-:W-:Y:S01]  /*9270*/  LOP3.LUT P5, RZ, R193, 0x3, RZ, 0xc0, !PT ;  /* 0x00000003c1ff7812 */ /* 0x000fe200078ac0ff */
[----:B------:R-:W3:Y:S02]  /*9280*/  @P1 MUFU.LG2 R0, R0 ;  /* 0x0000000000001308 */ /* 0x000ee40000000c00 */
[----:B------:R-:W5:Y:S01]  /*9290*/  @P2 LDC R21, c[0x0][0x458] ;  /* 0x00011600ff152b82 */ /* 0x000f620000000800 */
[C---:B------:R-:W-:Y:S01]  /*92a0*/  @P0 IMAD.WIDE.U32 R22, R206.reuse, R4, RZ ;  /* 0x00000004ce160225 */ /* 0x040fe200078e00ff */
[----:B------:R-:W-:Y:S01]  /*92b0*/  LOP3.LUT R8, R195, 0x70, RZ, 0xc0, !PT ;  /* 0x00000070c3087812 */ /* 0x000fe200078ec0ff */
[----:B------:R-:W-:Y:S02]  /*92c0*/  BSSY.RECONVERGENT B0, `(.L_x_191) ;  /* 0x000002b000007945 */ /* 0x000fe40003800200 */
[C---:B------:R-:W-:Y:S01]  /*92d0*/  @!P0 IMAD R9, R11.reuse, R9, R25 ;  /* 0x000000090b098224 */ /* 0x040fe200078e0219 */
[----:B------:R-:W-:Y:S01]  /*92e0*/  SHF.R.U32.HI R25, RZ, 0x2, R193 ;  /* 0x00000002ff197819 */ /* 0x000fe200000116c1 */
[----:B------:R-:W-:Y:S01]  /*92f0*/  @P0 IMAD R9, R206, R5, R23 ;  /* 0x00000005ce090224 */ /* 0x000fe200078e0217 */
[----:B------:R-:W5:Y:S01]  /*9300*/  @P1 LDC R20, c[0x0][0x458] ;  /* 0x00011600ff141b82 */ /* 0x000f620000000800 */
[----:B------:R-:W-:Y:S01]  /*9310*/  @!P4 IMAD R206, R11, R10, RZ ;  /* 0x0000000a0bcec224 */ /* 0x000fe200078e02ff */
[----:B------:R-:W-:Y:S01]  /*9320*/  LOP3.LUT R8, R8, 0x7, R25, 0xf8, !PT ;  /* 0x0000000708087812 */ /* 0x000fe200078ef819 */
[----:B-1--4-:R-:W-:-:S02]  /*9330*/  IMAD R16, R17, R16, RZ ;  /* 0x0000001011107224 */ /* 0x012fc400078e02ff */
[----:B------:R-:W-:Y:S01]  /*9340*/  @P2 FMUL.FTZ R25, R2, 0.69314718246459960938 ;  /* 0x3f31721802192820 */ /* 0x000fe20000410000 */
[----:B--2---:R-:W-:Y:S01]  /*9350*/  IMAD R5, R6, R19, RZ ;  /* 0x0000001306057224 */ /* 0x004fe200078e02ff */
[----:B------:R-:W-:Y:S01]  /*9360*/  SHF.R.S32.HI R4, RZ, 0x1f, R206 ;  /* 0x0000001fff047819 */ /* 0x000fe200000114ce */
[----:B------:R-:W-:Y:S01]  /*9370*/  @!P3 IMAD R16, R11, R18, R16 ;  /* 0x000000120b10b224 */ /* 0x000fe200078e0210 */
[----:B------:R-:W-:Y:S01]  /*9380*/  SEL R206, R206, RZ, P3 ;  /* 0x000000ffcece7207 */ /* 0x000fe20001800000 */
[----:B------:R1:W2:Y:S01]  /*9390*/  LDS.128 R12, [R7+0x3000] ;  /* 0x00300000070c7984 */ /* 0x0002a20000000c00 */
[----:B------:R-:W-:Y:S02]  /*93a0*/  IMAD.SHL.U32 R5, R5, 0x80, RZ ;  /* 0x0000008005057824 */ /* 0x000fe400078e00ff */
[----:B---3--:R-:W-:Y:S01]  /*93b0*/  @P1 FMUL.FTZ R2, R0, 0.69314718246459960938 ;  /* 0x3f31721800021820 */ /* 0x008fe20000410000 */
        /* <DEDUP_REMOVED lines=17> */
[----:B------:R-:W3:Y:S01]  /*94d0*/  @!P3 LDC.64 R2, c[0x0][0x420] ;  /* 0x00010800ff02bb82 */ /* 0x000ee20000000a00 */
[C---:B------:R-:W-:Y:S02]  /*94e0*/  @!P3 IADD3 R0, P1, PT, R19.reuse, R0, RZ ;  /* 0x000000001300b210 */ /* 0x040fe40007f3e0ff */
[-C--:B------:R-:W-:Y:S02]  /*94f0*/  @!P4 LEA.HI.X.SX32 R8, R8, R27.reuse, 0x1, P2 ;  /* 0x0000001b0808c211 */ /* 0x080fe400010f0eff */
[----:B------:R-:W-:Y:S02]  /*9500*/  @!P3 LEA.HI.X.SX32 R19, R19, R27, 0x1, P1 ;  /* 0x0000001b1313b211 */ /* 0x000fe400008f0eff */
[----:B-1----:R-:W-:-:S04]  /*9510*/  @!P4 LEA R4, P2, R16, R4, 0x2 ;  /* 0x000000041004c211 */ /* 0x002fc800078410ff */
[----:B------:R-:W-:Y:S02]  /*9520*/  @!P4 LEA.HI.X R5, R16, R5, R8, 0x2, P2 ;  /* 0x000000051005c211 */ /* 0x000fe400010f1408 */
[----:B---3--:R-:W-:-:S03]  /*9530*/  @!P3 LEA R2, P1, R0, R2, 0x2 ;  /* 0x000000020002b211 */ /* 0x008fc600078210ff */
[----:B------:R1:W-:Y:S01]  /*9540*/  @!P4 STG.E desc[UR16][R4.64], R11 ;  /* 0x0000000b0400c986 */ /* 0x0003e2000c101910 */
[----:B------:R-:W-:-:S05]  /*9550*/  @!P3 LEA.HI.X R3, R0, R3, R19, 0x2, P1 ;  /* 0x000000030003b211 */ /* 0x000fca00008f1413 */
[----:B------:R1:W-:Y:S04]  /*9560*/  @!P3 STG.E desc[UR16][R2.64], R10 ;  /* 0x0000000a0200b986 */ /* 0x0003e8000c101910 */
.L_x_192:
[----:B------:R-:W-:Y:S05]  /*9570*/  BSYNC.RECONVERGENT B0 ;  /* 0x0000000000007941 */ /* 0x000fea0003800200 */
.L_x_191:
[----:B------:R-:W3:Y:S01]  /*9580*/  LDCU.64 UR4, c[0x0][0x410] ;  /* 0x00008200ff0477ac */ /* 0x000ee20008000a00 */
[----:B------:R-:W-:Y:S01]  /*9590*/  @P0 IMAD.MOV.U32 R24, RZ, RZ, R22 ;  /* 0x000000ffff180224 */ /* 0x000fe200078e0016 */
[----:B------:R-:W-:Y:S01]  /*95a0*/  SHF.R.U32.HI R193, RZ, 0x3, R193 ;  /* 0x00000003ffc17819 */ /* 0x000fe200000116c1 */
[----:B------:R4:W2:Y:S01]  /*95b0*/  LDS.128 R20, [R7] ;  /* 0x0000000007147984 */ /* 0x0008a20000000c00 */
        /* <DEDUP_REMOVED lines=12> */
[----:B---3--:R-:W-:Y:S01]  /*9680*/  IMAD.WIDE.U32 R4, R17, UR4, R24 ;  /* 0x0000000411047c25 */ /* 0x008fe2000f8e0018 */
[----:B------:R-:W-:-:S03]  /*9690*/  LOP3.LUT R0, R2, R193, RZ, 0xfc, !PT ;  /* 0x000000c102007212 */ /* 0x000fc600078efcff */
[----:B------:R-:W-:Y:S02]  /*96a0*/  IMAD R25, R17, UR5, R5 ;  /* 0x0000000511197c24 */ /* 0x000fe4000f8e0205 */
[----:B------:R4:W3:Y:S01]  /*96b0*/  LDS.128 R16, [R7+0x4000] ;  /* 0x0040000007107984 */ /* 0x0008e20000000c00 */
[----:B------:R-:W-:Y:S05]  /*96c0*/  @P3 BRA `(.L_x_194) ;  /* 0x0000000000403947 */ /* 0x000fea0003800000 */
[----:B------:R-:W5:Y:S01]  /*96d0*/  LDCU.64 UR6, c[0x0][0x408] ;  /* 0x00008100ff0677ac */ /* 0x000f620008000a00 */
[----:B------:R-:W-:Y:S01]  /*96e0*/  IMAD.MOV.U32 R24, RZ, RZ, R4 ;  /* 0x000000ffff187224 */ /* 0x000fe200078e0004 */
[----:B------:R-:W2:Y:S01]  /*96f0*/  LDCU UR8, c[0x0][0x440] ;  /* 0x00008800ff0877ac */ /* 0x000ea20008000800 */
[----:B------:R-:W4:Y:S01]  /*9700*/  LDCU.64 UR4, c[0x0][0x3f0] ;  /* 0x00007e00ff0477ac */ /* 0x000f220008000a00 */
[----:B-----5:R-:W-:Y:S02]  /*9710*/  IMAD R27, R3, UR6, RZ ;  /* 0x00000006031b7c24 */ /* 0x020fe4000f8e02ff */
[----:B------:R-:W-:Y:S01]  /*9720*/  IMAD.WIDE.U32 R28, R0, UR6, R24 ;  /* 0x00000006001c7c25 */ /* 0x000fe2000f8e0018 */
[----:B--2---:R-:W-:-:S03]  /*9730*/  ISETP.GE.AND P5, PT, R192, UR8, PT ;  /* 0x00000008c0007c0c */ /* 0x004fc6000bfa6270 */
[----:B------:R-:W-:Y:S01]  /*9740*/  IMAD R6, R0, UR7, R27 ;  /* 0x0000000700067c24 */ /* 0x000fe2000f8e021b */
[----:B------:R-:W-:Y:S02]  /*9750*/  ISETP.GE.AND P4, PT, R211, UR8, PT ;  /* 0x00000008d3007c0c */ /* 0x000fe4000bf86270 */
[----:B------:R-:W-:Y:S01]  /*9760*/  ISETP.GE.AND P3, PT, R210, UR8, PT ;  /* 0x00000008d2007c0c */ /* 0x000fe2000bf66270 */
[----:B------:R-:W-:Y:S01]  /*9770*/  IMAD.IADD R6, R6, 0x1, R29 ;  /* 0x0000000106067824 */ /* 0x000fe200078e021d */
[----:B----4-:R-:W-:-:S04]  /*9780*/  LEA R26, P6, R28, UR4, 0x1 ;  /* 0x000000041c1a7c11 */ /* 0x010fc8000f8c08ff */
[----:B------:R-:W-:-:S05]  /*9790*/  LEA.HI.X R27, R28, UR5, R6, 0x1, P6 ;  /* 0x000000051c1b7c11 */ /* 0x000fca000b0f0c06 */
[----:B------:R2:W-:Y:S04]  /*97a0*/  @!P5 STG.E.128 desc[UR16][R26.64], R20 ;  /* 0x000000141a00d986 */ /* 0x0005e8000c101d10 */
[----:B---3--:R2:W-:Y:S04]  /*97b0*/  @!P4 STG.E.128 desc[UR16][R26.64+0x80], R16 ;  /* 0x000080101a00c986 */ /* 0x0085e8000c101d10 */
[----:B-1----:R2:W-:Y:S02]  /*97c0*/  @!P3 STG.E.128 desc[UR16][R26.64+0x100], R8 ;  /* 0x000100081a00b986 */ /* 0x0025e4000c101d10 */
.L_x_194:
[----:B------:R-:W-:Y:S05]  /*97d0*/  BSYNC.RECONVERGENT B0 ;  /* 0x0000000000007941 */ /* 0x000fea0003800200 */
.L_x_193:
[----:B--2---:R2:W2:Y:S01]  /*97e0*/  LDS.128 R20, [R7+0x1000] ;  /* 0x0010000007147984 */ /* 0x0044a20000000c00 */
[----:B------:R-:W-:Y:S03]  /*97f0*/  BSSY.RECONVERGENT B0, `(.L_x_195) ;  /* 0x0000017000007945 */ /* 0x000fe60003800200 */
[----:B---3--:R3:W2:Y:S04]  /*9800*/  LDS.128 R16, [R7+0x5000] ;  /* 0x0050000007107984 */ /* 0x0086a80000000c00 */
        /* <DEDUP_REMOVED lines=18> */
[----:B--2---:R2:W-:Y:S04]  /*9930*/  @!P4 STG.E.128 desc[UR16][R26.64], R20 ;  /* 0x000000141a00c986 */ /* 0x0045e8000c101d10 */
[----:B------:R2:W-:Y:S04]  /*9940*/  @!P3 STG.E.128 desc[UR16][R26.64+0x80], R16 ;  /* 0x000080101a00b986 */ /* 0x0005e8000c101d10 */
[----:B-1----:R2:W-:Y:S02]  /*9950*/  @!P2 STG.E.128 desc[UR16][R26.64+0x100], R8 ;  /* 0x000100081a00a986 */ /* 0x0025e4000c101d10 */
.L_x_196:
[----:B------:R-:W-:Y:S05]  /*9960*/  BSYNC.RECONVERGENT B0 ;  /* 0x0000000000007941 */ /* 0x000fea0003800200 */
.L_x_195:
[----:B--2---:R2:W2:Y:S01]  /*9970*/  LDS.128 R20, [R7+0x2000] ;  /* 0x0020000007147984 */ /* 0x0044a20000000c00 */
[----:B------:R-:W-:Y:S03]  /*9980*/  BSSY.RECONVERGENT B0, `(.L_x_197) ;  /* 0x0000017000007945 */ /* 0x000fe60003800200 */
[----:B------:R2:W2:Y:S04]  /*9990*/  LDS.128 R16, [R7+0x6000] ;  /* 0x0060000007107984 */ /* 0x0004a80000000c00 */
[----:B-1----:R1:W1:Y:S01]  /*99a0*/  LDS.128 R8, [R7+0xa000] ;  /* 0x00a0000007087984 */ /* 0x0022620000000c00 */
[----:B------:R-:W-:Y:S05]  /*99b0*/  @P1 BRA `(.L_x_198) ;  /* 0x00000000004c1947 */ /* 0x000fea0003800000 */
[----:B------:R-:W5:Y:S01]  /*99c0*/  LDCU.64 UR6, c[0x0][0x408] ;  /* 0x00008100ff0677ac */ /* 0x000f620008000a00 */
[----:B------:R-:W-:Y:S01]  /*99d0*/  IADD3 R27, P1, PT, R0, 0x40, RZ ;  /* 0x00000040001b7810 */ /* 0x000fe20007f3e0ff */
[----:B------:R-:W-:Y:S01]  /*99e0*/  IMAD.MOV.U32 R28, RZ, RZ, R4 ;  /* 0x000000ffff1c7224 */ /* 0x000fe200078e0004 */
[----:B------:R-:W-:Y:S01]  /*99f0*/  MOV R29, R25 ;  /* 0x00000019001d7202 */ /* 0x000fe20000000f00 */
[----:B------:R-:W3:Y:S02]  /*9a00*/  LDCU UR8, c[0x0][0x440] ;  /* 0x00008800ff0877ac */ /* 0x000ee40008000800 */
[----:B------:R-:W-:Y:S01]  /*9a10*/  IMAD.X R6, RZ, RZ, R3, P1 ;  /* 0x000000ffff067224 */ /* 0x000fe200008e0603 */
[----:B------:R-:W4:Y:S03]  /*9a20*/  LDCU.64 UR4, c[0x0][0x3f0] ;  /* 0x00007e00ff0477ac */ /* 0x000f260008000a00 */
[----:B-----5:R-:W-:-:S02]  /*9a30*/  IMAD R6, R6, UR6, RZ ;  /* 0x0000000606067c24 */ /* 0x020fc4000f8e02ff */
        /* <DEDUP_REMOVED lines=8> */
[----:B--2---:R2:W-:Y:S04]  /*9ac0*/  @!P3 STG.E.128 desc[UR16][R26.64], R20 ;  /* 0x000000141a00b986 */ /* 0x0045e8000c101d10 */
[----:B------:R2:W-:Y:S04]  /*9ad0*/  @!P2 STG.E.128 desc[UR16][R26.64+0x80], R16 ;  /* 0x000080101a00a986 */ /* 0x0005e8000c101d10 */
[----:B-1----:R2:W-:Y:S02]  /*9ae0*/  @!P1 STG.E.128 desc[UR16][R26.64+0x100], R8 ;  /* 0x000100081a009986 */ /* 0x0025e4000c101d10 */
.L_x_198:
[----:B------:R-:W-:Y:S05]  /*9af0*/  BSYNC.RECONVERGENT B0 ;  /* 0x0000000000007941 */ /* 0x000fea0003800200 */
.L_x_197:
[----:B-12---:R1:W2:Y:S01]  /*9b00*/  LDS.128 R8, [R7+0x7000] ;  /* 0x0070000007087984 */ /* 0x0062a20000000c00 */
[----:B------:R-:W-:Y:S05]  /*9b10*/  @P0 EXIT ;  /* 0x000000000000094d */ /* 0x000fea0003800000 */
[----:B------:R-:W5:Y:S01]  /*9b20*/  LDCU.64 UR6, c[0x0][0x408] ;  /* 0x00008100ff0677ac */ /* 0x000f620008000a00 */
[----:B------:R1:W1:Y:S01]  /*9b30*/  LDS.128 R16, [R7+0xb000] ;  /* 0x00b0000007107984 */ /* 0x0002620000000c00 */
[----:B------:R-:W-:Y:S01]  /*9b40*/  IADD3 R0, P0, PT, R0, 0x60, RZ ;  /* 0x0000006000007810 */ /* 0x000fe20007f1e0ff */
[----:B------:R-:W-:Y:S01]  /*9b50*/  IMAD.MOV.U32 R5, RZ, RZ, R25 ;  /* 0x000000ffff057224 */ /* 0x000fe200078e0019 */
[----:B------:R-:W3:Y:S03]  /*9b60*/  LDCU UR8, c[0x0][0x440] ;  /* 0x00008800ff0877ac */ /* 0x000ee60008000800 */
        /* <DEDUP_REMOVED lines=12> */
[----:B--2---:R3:W-:Y:S01]  /*9c30*/  @!P1 STG.E.128 desc[UR16][R2.64+0x80], R8 ;  /* 0x0000800802009986 */ /* 0x0047e2000c101d10 */
[----:B-1----:R-:W-:Y:S05]  /*9c40*/  @P0 EXIT ;  /* 0x000000000000094d */ /* 0x002fea0003800000 */
[----:B------:R-:W-:Y:S01]  /*9c50*/  STG.E.128 desc[UR16][R2.64+0x100], R16 ;  /* 0x0001001002007986 */ /* 0x000fe2000c101d10 */
[----:B------:R-:W-:Y:S05]  /*9c60*/  EXIT ;  /* 0x000000000000794d */ /* 0x000fea0003800000 */
.L_x_199:
        /* <DEDUP_REMOVED lines=9> */
.L_x_1805:


//--------------------- .text._ZN5flash16flash_fwd_kernelI23Flash_fwd_kernel_traitsILi192ELi128ELi64ELi8ELb0ELb0EN7cutlass6half_tE19Flash_kernel_traitsILi192ELi128ELi64ELi8ES3_EELb0ELb0ELb0ELb1ELb0ELb0ELb0ELb0EEEvNS_16Flash_fwd_paramsE --------------------------
	.section	.text._ZN5flash16flash_fwd_kernelI23Flash_fwd_kernel_traitsILi192ELi128ELi64ELi8ELb0ELb0EN7cutlass6half_tE19Flash_kernel_traitsILi192ELi128ELi64ELi8ES3_EELb0ELb0ELb0ELb1ELb0ELb0ELb0ELb0EEEvNS_16Flash_fwd_paramsE,"ax",@progbits
	.align	128
        .global         _ZN5flash16flash_fwd_kernelI23Flash_fwd_kernel_traitsILi192ELi128ELi64ELi8ELb0ELb0EN7cutlass6half_tE19Flash_kernel_traitsILi192ELi128ELi64ELi8ES3_EELb0ELb0ELb0ELb1ELb0ELb0ELb0ELb0EEEvNS_16Flash_fwd_paramsE
        .type           _ZN5flash16flash_fwd_kernelI23Flash_fwd_kernel_traitsILi192ELi128ELi64ELi8ELb0ELb0EN7cutlass6half_tE19Flash_kernel_traitsILi192ELi128ELi64ELi8ES3_EELb0ELb0ELb0ELb1ELb0ELb0ELb0ELb0EEEvNS_16Flash_fwd_paramsE,@function
        .size           _ZN5flash16flash_fwd_kernelI23Flash_fwd_kernel_traitsILi192ELi128ELi64ELi8ELb0ELb0EN7cutlass6half_tE19Flash_kernel_traitsILi192ELi128ELi64ELi8ES3_EELb0ELb0ELb0ELb1ELb0ELb0ELb0ELb0EEEvNS_16Flash_fwd_paramsE,(.L_x_1806 - _ZN5flash16flash_fwd_kernelI23Flash_fwd_kernel_traitsILi192ELi128ELi64ELi8ELb0ELb0EN7cutlass6half_tE19Flash_kernel_traitsILi192ELi128ELi64ELi8ES3_EELb0ELb0ELb0ELb1ELb0ELb0ELb0ELb0EEEvNS_16Flash_fwd_paramsE)
        .other          _ZN5flash16flash_fwd_kernelI23Flash_fwd_kernel_traitsILi192ELi128ELi64ELi8ELb0ELb0EN7cutlass6half_tE19Flash_kernel_traitsILi192ELi128ELi64ELi8ES3_EELb0ELb0ELb0ELb1ELb0ELb0ELb0ELb0EEEvNS_16Flash_fwd_paramsE,@"STO_CUDA_ENTRY STV_DEFAULT"
_ZN5flash16flash_fwd_kernelI23Flash_fwd_kernel_traitsILi192ELi128ELi64ELi8ELb0ELb0EN7cutlass6half_tE19Flash_kernel_traitsILi192ELi128ELi64ELi8ES3_EELb0ELb0ELb0ELb1ELb0ELb0ELb0ELb0EEEvNS_16Flash_fwd_paramsE:
.text._ZN5flash16flash_fwd_kernelI23Flash_fwd_kernel_traitsILi192ELi128ELi64ELi8ELb0ELb0EN7cutlass6half_tE19Flash_kernel_traitsILi192ELi128ELi64ELi8ES3_EELb0ELb0ELb0ELb1ELb0ELb0ELb0ELb0EEEvNS_16Flash_fwd_paramsE:
        /* <DEDUP_REMOVED lines=21> */
[----:B------:R1:W2:Y:S03]  /*0150*/  @P0 LDG.E R10, desc[UR16][R8.64+0x4] ;  /* 0x00000410080a0981 */ /* 0x0002a6000c1e1900 */
[C---:B------:R-:W-:Y:S02]  /*0160*/  @P4 IADD3 R16, P3, PT, R15.reuse, UR6, RZ ;  /* 0x000000060f104c10 */ /* 0x040fe4000ff7e0ff */
[----:B------:R-:W-:Y:S01]  /*0170*/  @P2 IADD3 R12, P1, PT, R15, UR4, RZ ;  /* 0x000000040f0c2c10 */ /* 0x000fe2000ff3e0ff */
[----:B------:R-:W-:Y:S01]  /*0180*/  IMAD.MOV.U32 R2, RZ, RZ, RZ ;  /* 0x000000ffff027224 */ /* 0x000fe200078e00ff */
[----:B------:R-:W-:-:S02]  /*0190*/  @P4 IADD3.X R17, PT, PT, R4, UR7, RZ, P3, !PT ;  /* 0x0000000704114c10 */ /* 0x000fc40009ffe4ff */
[----:B------:R-:W-:-:S03]  /*01a0*/  @P2 IADD3.X R13, PT, PT, R4, UR5, RZ, P1, !PT ;  /* 0x00000005040d2c10 */ /* 0x000fc60008ffe4ff */
[----:B------:R-:W3:Y:S04]  /*01b0*/  @P4 LDG.E R2, desc[UR16][R16.64] ;  /* 0x0000001010024981 */ /* 0x000ee8000c1e1900 */
[----:B------:R4:W3:Y:S01]  /*01c0*/  @P2 LDG.E R11, desc[UR16][R12.64] ;  /* 0x000000100c0b2981 */ /* 0x0008e2000c1e1900 */
[----:B------:R-:W4:Y:S01]  /*01d0*/  LDCU.U8 UR4, c[0x0][0x532] ;  /* 0x0000a640ff0477ac */ /* 0x000f220008000000 */
[----:B------:R-:W-:Y:S02]  /*01e0*/  ISETP.EQ.U32.AND P3, PT, R6, RZ, PT ;  /* 0x000000ff0600720c */ /* 0x000fe40003f62070 */
[----:B------:R-:W-:Y:S01]  /*01f0*/  IADD3 R14, P1, PT, R15, R6, RZ ;  /* 0x000000060f0e7210 */ /* 0x000fe20007f3e0ff */
[----:B------:R-:W2:Y:S04]  /*0200*/  @!P0 LDC R3, c[0x0][0x434] ;  /* 0x00010d00ff038b82 */ /* 0x000ea80000000800 */
[----:B------:R-:W-:-:S02]  /*0210*/  IMAD.X R15, R4, 0x1, R7, P1 ;  /* 0x00000001040f7824 */ /* 0x000fc400008e0607 */
[----:B-1----:R-:W-:Y:S02]  /*0220*/  IMAD.MOV.U32 R9, RZ, RZ, -0x1 ;  /* 0xffffffffff097424 */ /* 0x002fe400078e00ff */
[----:B------:R-:W1:Y:S01]  /*0230*/  @!P2 LDC.64 R4, c[0x0][0x488] ;  /* 0x00012200ff04ab82 */ /* 0x000e620000000a00 */
[----:B----4-:R-:W-:Y:S01]  /*0240*/  ISETP.NE.AND P4, PT, RZ, UR4, PT ;  /* 0x00000004ff007c0c */ /* 0x010fe2000bf85270 */
[----:B------:R-:W4:Y:S06]  /*0250*/  S2R R135, SR_CTAID.X ;  /* 0x0000000000877919 */ /* 0x000f2c0000002500 */
[----:B------:R-:W1:Y:S01]  /*0260*/  @!P2 LDC R8, c[0x0][0x43c] ;  /* 0x00010f00ff08ab82 */ /* 0x000e620000000800 */
[----:B------:R-:W-:-:S13]  /*0270*/  ISETP.EQ.OR.EX P3, PT, R7, RZ, !P4, P3 ;  /* 0x000000ff0700720c */ /* 0x000fda0006762730 */
[----:B------:R1:W5:Y:S01]  /*0280*/  @!P3 LDG.E R9, desc[UR16][R14.64] ;  /* 0x000000100e09b981 */ /* 0x000362000c1e1900 */
[----:B------:R-:W-:-:S04]  /*0290*/  ISETP.NE.U32.AND P3, PT, R6, RZ, PT ;  /* 0x000000ff0600720c */ /* 0x000fc80003f65070 */
[----:B------:R-:W-:Y:S01]  /*02a0*/  ISETP.NE.AND.EX P3, PT, R7, RZ, PT, P3 ;  /* 0x000000ff0700720c */ /* 0x000fe20003f65330 */
[----:B------:R-:W1:Y:S01]  /*02b0*/  S2R R12, SR_CTAID.Z ;  /* 0x00000000000c7919 */ /* 0x000e620000002700 */
[----:B------:R-:W1:Y:S01]  /*02c0*/  S2R R181, SR_TID.X ;  /* 0x0000000000b57919 */ /* 0x000e620000002100 */
[----:B----4-:R-:W-:Y:S02]  /*02d0*/  IMAD.SHL.U32 R84, R135, 0x80, RZ ;  /* 0x0000008087547824 */ /* 0x010fe400078e00ff */
[----:B--2---:R-:W-:Y:S01]  /*02e0*/  @P0 IMAD.IADD R3, R10, 0x1, -R203 ;  /* 0x000000010a030824 */ /* 0x004fe200078e0acb */
[----:B-1----:R-:W-:-:S07]  /*02f0*/  @!P2 ISETP.NE.U32.AND P0, PT, R4, RZ, PT ;  /* 0x000000ff0400a20c */ /* 0x002fce0003f05070 */
[----:B------:R-:W1:Y:S01]  /*0300*/  @!P3 LDC R4, c[0x0][0x438] ;  /* 0x00010e00ff04bb82 */ /* 0x000e620000000800 */
[----:B------:R-:W-:Y:S02]  /*0310*/  @!P2 ISETP.NE.AND.EX P0, PT, R5, RZ, PT, P0 ;  /* 0x000000ff0500a20c */ /* 0x000fe40003f05300 */
[----:B------:R-:W-:Y:S02]  /*0320*/  ISETP.GT.AND P1, PT, R3, R84, PT ;  /* 0x000000540300720c */ /* 0x000fe40003f24270 */
[----:B------:R-:W-:Y:S01]  /*0330*/  @!P2 SEL R5, R8, RZ, P0 ;  /* 0x000000ff0805a207 */ /* 0x000fe20000000000 */
[----:B---3--:R-:W-:Y:S01]  /*0340*/  @P2 IMAD.IADD R150, R11, 0x1, -R2 ;  /* 0x000000010b962824 */ /* 0x008fe200078e0a02 */
[----:B------:R-:W-:Y:S09]  /*0350*/  @!P3 BRA `(.L_x_200) ;  /* 0x00000000000cb947 */ /* 0x000ff20003800000 */
[----:B-1----:R-:W2:Y:S02]  /*0360*/  @P4 LDG.E R4, desc[UR16][R14.64+0x4] ;  /* 0x000004100e044981 */ /* 0x002ea4000c1e1900 */
[----:B--2--5:R-:W-:-:S06]  /*0370*/  @P4 IADD3 R4, PT, PT, R4, -R9, RZ ;  /* 0x8000000904044210 */ /* 0x024fcc0007ffe0ff */
[----:B------:R2:W5:Y:S02]  /*0380*/  @!P4 LDG.E R4, desc[UR16][R14.64] ;  /* 0x000000100e04c981 */ /* 0x000564000c1e1900 */
.L_x_200:
[----:B-1---5:R-:W-:Y:S01]  /*0390*/  @!P2 IADD3 R150, PT, PT, R5, R4, -R2 ;  /* 0x000000040596a210 */ /* 0x022fe20007ffe802 */
[----:B------:R-:W-:Y:S06]  /*03a0*/  @!P1 EXIT ;  /* 0x000000000000994d */ /* 0x000fec0003800000 */
[----:B------:R-:W-:-:S13]  /*03b0*/  ISETP.GT.AND P0, PT, R150, RZ, PT ;  /* 0x000000ff9600720c */ /* 0x000fda0003f04270 */
[----:B------:R-:W-:Y:S05]  /*03c0*/  @P0 BRA `(.L_x_201) ;  /* 0x0000000c00080947 */ /* 0x000fea0003800000 */
[----:B------:R-:W1:Y:S01]  /*03d0*/  LDC.U8 R2, c[0x0][0x549] ;  /* 0x00015240ff027b82 */ /* 0x000e620000000000 */
[----:B------:R-:W-:-:S07]  /*03e0*/  ISETP.NE.AND P1, PT, R203, -0x1, PT ;  /* 0xffffffffcb00780c */ /* 0x000fce0003f25270 */
[----:B------:R-:W3:Y:S08]  /*03f0*/  LDC.U8 R10, c[0x0][0x548] ;  /* 0x00015200ff0a7b82 */ /* 0x000ef00000000000 */
[----:B------:R-:W4:Y:S01]  /*0400*/  @!P1 LDC.64 R8, c[0x0][0x400] ;  /* 0x00010000ff089b82 */ /* 0x000f220000000a00 */
[----:B-1----:R-:W-:-:S07]  /*0410*/  ISETP.NE.AND P6, PT, R2, RZ, PT ;  /* 0x000000ff0200720c */ /* 0x002fce0003fc5270 */
[----:B------:R-:W1:Y:S01]  /*0420*/  @P1 LDC.64 R6, c[0x0][0x408] ;  /* 0x00010200ff061b82 */ /* 0x000e620000000a00 */
[----:B------:R-:W-:-:S07]  /*0430*/  SHF.L.U32 R2, R181, 0x3, RZ ;  /* 0x00000003b5027819 */ /* 0x000fce00000006ff */
[----:B------:R-:W5:Y:S01]  /*0440*/  @P6 LDC.64 R4, c[0x0][0x430] ;  /* 0x00010c00ff046b82 */ /* 0x000f620000000a00 */
[----:B------:R-:W-:Y:S01]  /*0450*/  @P6 MOV R11, 0x1 ;  /* 0x00000001000b6802 */ /* 0x000fe20000000f00 */
[----:B----4-:R-:W-:-:S06]  /*0460*/  @!P1 IMAD.WIDE.U32 R16, R0, R8, RZ ;  /* 0x0000000800109225 */ /* 0x010fcc00078e00ff */
[----:B--2---:R-:W2:Y:S01]  /*0470*/  @P6 LDC R15, c[0x0][0x430] ;  /* 0x00010c00ff0f6b82 */ /* 0x004ea20000000800 */
[----:B-1----:R-:W-:-:S04]  /*0480*/  @P1 IMAD.WIDE.U32 R20, R203, R6, RZ ;  /* 0x00000006cb141225 */ /* 0x002fc800078e00ff */
[----:B-----5:R-:W-:Y:S01]  /*0490*/  @P6 IMAD R5, R4, R5, RZ ;  /* 0x0000000504056224 */ /* 0x020fe200078e02ff */
[----:B------:R-:W-:Y:S01]  /*04a0*/  @!P1 MOV R4, R16 ;  /* 0x0000001000049202 */ /* 0x000fe20000000f00 */
[----:B---3--:R-:W-:Y:S06]  /*04b0*/  @P6 BRA `(.L_x_202) ;  /* 0x0000000000286947 */ /* 0x008fec0003800000 */
[----:B------:R-:W-:Y:S01]  /*04c0*/  ISETP.NE.AND P0, PT, R10, RZ, PT ;  /* 0x000000ff0a00720c */ /* 0x000fe20003f05270 */
[----:B------:R-:W1:-:S12]  /*04d0*/  LDC R19, c[0x0][0x3e0] ;  /* 0x0000f800ff137b82 */ /* 0x000e580000000800 */
[----:B------:R-:W3:Y:S01]  /*04e0*/  @P0 LDC R5, c[0x0][0x454] ;  /* 0x00011500ff050b82 */ /* 0x000ee20000000800 */
[----:B--2---:R-:W-:Y:S02]  /*04f0*/  @P0 MOV R15, 0x1 ;  /* 0x00000001000f0802 */ /* 0x004fe40000000f00 */
[----:B------:R-:W-:-:S05]  /*0500*/  @!P0 MOV R15, 0x1 ;  /* 0x00000001000f8802 */ /* 0x000fca0000000f00 */
[----:B------:R-:W1:Y:S08]  /*0510*/  @P0 LDC R8, c[0x0][0x454] ;  /* 0x00011500ff080b82 */ /* 0x000e700000000800 */
[----:B------:R-:W2:Y:S08]  /*0520*/  @!P0 LDC R6, c[0x0][0x434] ;  /* 0x00010d00ff068b82 */ /* 0x000eb00000000800 */
[----:B------:R-:W4:Y:S01]  /*0530*/  @!P0 LDC R5, c[0x0][0x434] ;  /* 0x00010d00ff058b82 */ /* 0x000f220000000800 */
[----:B-1----:R-:W-:-:S02]  /*0540*/  @P0 IMAD R11, R8, R19, RZ ;  /* 0x00000013080b0224 */ /* 0x002fc400078e02ff */
[----:B--23--:R-:W-:-:S07]  /*0550*/  @!P0 IMAD R11, R6, R19, RZ ;  /* 0x00000013060b8224 */ /* 0x00cfce00078e02ff */
.L_x_202:
[----:B------:R-:W-:Y:S01]  /*0560*/  @P1 IMAD.MOV.U32 R4, RZ, RZ, R20 ;  /* 0x000000ffff041224 */ /* 0x000fe200078e0014 */
[----:B------:R-:W1:Y:S01]  /*0570*/  LDCU.64 UR4, c[0x0][0x410] ;  /* 0x00008200ff0477ac */ /* 0x000e620008000a00 */
[----:B------:R-:W-:Y:S01]  /*0580*/  LOP3.LUT R2, R2, 0x38, RZ, 0xc0, !PT ;  /* 0x0000003802027812 */ /* 0x000fe200078ec0ff */
[----:B------:R-:W-:Y:S01]  /*0590*/  @!P1 IMAD R9, R0, R9, R17 ;  /* 0x0000000900099224 */ /* 0x000fe200078e0211 */
[----:B------:R-:W-:Y:S01]  /*05a0*/  BSSY.RECONVERGENT B0, `(.L_x_203) ;  /* 0x0000024000007945 */ /* 0x000fe20003800200 */
[----:B------:R-:W-:Y:S01]  /*05b0*/  @P1 IMAD R9, R203, R7, R21 ;  /* 0x00000007cb091224 */ /* 0x000fe200078e0215 */
[----:B------:R-:W-:Y:S01]  /*05c0*/  IADD3 R22, P0, PT, R2, R4, RZ ;  /* 0x0000000402167210 */ /* 0x000fe20007f1e0ff */
[----:B------:R-:W3:Y:S01]  /*05d0*/  LDC R7, c[0x0][0x434] ;  /* 0x00010d00ff077b82 */ /* 0x000ee20000000800 */
[----:B------:R-:W-:Y:S01]  /*05e0*/  IMAD.IADD R3, R3, 0x1, -R84 ;  /* 0x0000000103037824 */ /* 0x000fe200078e0a54 */
[----:B------:R-:W-:Y:S01]  /*05f0*/  SHF.R.U32.HI R4, RZ, 0x3, R181 ;  /* 0x00000003ff047819 */ /* 0x000fe200000116b5 */
[----:B------:R-:W-:Y:S01]  /*0600*/  IMAD.WIDE.U32 R26, R135, 0x80, RZ ;  /* 0x00000080871a7825 */ /* 0x000fe200078e00ff */
[----:B------:R-:W-:-:S02]  /*0610*/  ISETP.NE.AND P6, PT, R10, RZ, !P6 ;  /* 0x000000ff0a00720c */ /* 0x000fc400077c5270 */
[----:B------:R-:W-:Y:S01]  /*0620*/  ISETP.NE.AND P1, PT, R203, -0x1, PT ;  /* 0xffffffffcb00780c */ /* 0x000fe20003f25270 */
[----:B------:R-:W-:Y:S01]  /*0630*/  IMAD.X R23, RZ, RZ, R9, P0 ;  /* 0x000000ffff177224 */ /* 0x000fe200000e0609 */
[CC--:B------:R-:W-:Y:S01]  /*0640*/  ISETP.GE.AND P0, PT, R4.reuse, R3.reuse, PT ;  /* 0x000000030400720c */ /* 0x0c0fe20003f06270 */
[----:B------:R-:W-:Y:S01]  /*0650*/  VIADD R14, R4, 0x20 ;  /* 0x00000020040e7836 */ /* 0x000fe20000000000 */
[----:B------:R-:W-:Y:S01]  /*0660*/  LOP3.LUT R6, R26, R4, RZ, 0xfc, !PT ;  /* 0x000000041a067212 */ /* 0x000fe200078efcff */
[----:B------:R-:W-:Y:S01]  /*0670*/  VIADD R10, R4, 0x40 ;  /* 0x00000040040a7836 */ /* 0x000fe20000000000 */
[----:B------:R-:W-:Y:S01]  /*0680*/  LOP3.LUT R16, R2, 0x40, RZ, 0xfc, !PT ;  /* 0x0000004002107812 */ /* 0x000fe200078efcff */
[----:B-1----:R-:W-:Y:S01]  /*0690*/  IMAD.WIDE.U32 R22, R12, UR4, R22 ;  /* 0x000000040c167c25 */ /* 0x002fe2000f8e0016 */
[----:B------:R-:W-:Y:S02]  /*06a0*/  ISETP.GE.AND P2, PT, R14, R3, PT ;  /* 0x000000030e00720c */ /* 0x000fe40003f46270 */
[----:B------:R-:W-:Y:S01]  /*06b0*/  LOP3.LUT R9, R2, 0x80, RZ, 0xfc, !PT ;  /* 0x0000008002097812 */ /* 0x000fe200078efcff */
[----:B------:R-:W-:-:S04]  /*06c0*/  IMAD R25, R12, UR5, R23 ;  /* 0x000000050c197c24 */ /* 0x000fc8000f8e0217 */
[----:B------:R-:W-:Y:S06]  /*06d0*/  @P0 BRA `(.L_x_204) ;  /* 0x0000000000400947 */ /* 0x000fec0003800000 */
[----:B------:R-:W1:Y:S01]  /*06e0*/  LDCU.64 UR4, c[0x0][0x408] ;  /* 0x00008100ff0477ac */ /* 0x000e620008000a00 */
[----:B------:R-:W-:Y:S01]  /*06f0*/  IMAD.MOV.U32 R24, RZ, RZ, R22 ;  /* 0x000000ffff187224 */ /* 0x000fe200078e0016 */
[----:B------:R-:W5:Y:S01]  /*0700*/  LDCU UR8, c[0x0][0x440] ;  /* 0x00008800ff0877ac */ /* 0x000f620008000800 */
[----:B------:R-:W2:Y:S01]  /*0710*/  LDCU.64 UR6, c[0x0][0x3f0] ;  /* 0x00007e00ff0677ac */ /* 0x000ea20008000a00 */
[----:B-1----:R-:W-:Y:S02]  /*0720*/  IMAD R17, R27, UR4, RZ ;  /* 0x000000041b117c24 */ /* 0x002fe4000f8e02ff */
[----:B------:R-:W-:Y:S01]  /*0730*/  IMAD.WIDE.U32 R18, R6, UR4, R24 ;  /* 0x0000000406127c25 */ /* 0x000fe2000f8e0018 */
[----:B-----5:R-:W-:-:S03]  /*0740*/  ISETP.GE.AND P5, PT, R2, UR8, PT ;  /* 0x0000000802007c0c */ /* 0x020fc6000bfa6270 */
[----:B------:R-:W-:Y:S01]  /*0750*/  IMAD R8, R6, UR5, R17 ;  /* 0x0000000506087c24 */ /* 0x000fe2000f8e0211 */
[----:B------:R-:W-:Y:S02]  /*0760*/  ISETP.GE.AND P4, PT, R16, UR8, PT ;  /* 0x0000000810007c0c */ /* 0x000fe4000bf86270 */
[----:B------:R-:W-:Y:S01]  /*0770*/  ISETP.GE.AND P3, PT, R9, UR8, PT ;  /* 0x0000000809007c0c */ /* 0x000fe2000bf66270 */
[----:B------:R-:W-:Y:S01]  /*0780*/  IMAD.IADD R8, R19, 0x1, R8 ;  /* 0x0000000113087824 */ /* 0x000fe200078e0208 */
[----:B--2---:R-:W-:-:S04]  /*0790*/  LEA R20, P0, R18, UR6, 0x1 ;  /* 0x0000000612147c11 */ /* 0x004fc8000f8008ff */
[----:B------:R-:W-:-:S05]  /*07a0*/  LEA.HI.X R21, R18, UR7, R8, 0x1, P0 ;  /* 0x0000000712157c11 */ /* 0x000fca00080f0c08 */
[----:B------:R1:W-:Y:S04]  /*07b0*/  @!P5 STG.E.128 desc[UR16][R20.64], RZ ;  /* 0x000000ff1400d986 */ /* 0x0003e8000c101d10 */
[----:B------:R1:W-:Y:S04]  /*07c0*/  @!P4 STG.E.128 desc[UR16][R20.64+0x80], RZ ;  /* 0x000080ff1400c986 */ /* 0x0003e8000c101d10 */
[----:B------:R1:W-:Y:S02]  /*07d0*/  @!P3 STG.E.128 desc[UR16][R20.64+0x100], RZ ;  /* 0x000100ff1400b986 */ /* 0x0003e4000c101d10 */
.L_x_204:
[----:B------:R-:W-:Y:S05]  /*07e0*/  BSYNC.RECONVERGENT B0 ;  /* 0x0000000000007941 */ /* 0x000fea0003800200 */
.L_x_203:
[----:B------:R-:W-:Y:S01]  /*07f0*/  BSSY.RECONVERGENT B0, `(.L_x_205) ;  /* 0x0000016000007945 */ /* 0x000fe20003800200 */
[----:B------:R-:W-:-:S03]  /*0800*/  ISETP.GE.AND P0, PT, R10, R3, PT ;  /* 0x000000030a00720c */ /* 0x000fc60003f06270 */
[----:B------:R-:W-:Y:S10]  /*0810*/  @P2 BRA `(.L_x_206) ;  /* 0x00000000004c2947 */ /* 0x000ff40003800000 */
[----:B------:R-:W5:Y:S01]  /*0820*/  LDCU.64 UR6, c[0x0][0x408] ;  /* 0x00008100ff0677ac */ /* 0x000f620008000a00 */
[----:B------:R-:W-:Y:S01]  /*0830*/  IADD3 R17, P2, PT, R6, 0x20, RZ ;  /* 0x0000002006117810 */ /* 0x000fe20007f5e0ff */
[----:B------:R-:W-:Y:S01]  /*0840*/  IMAD.MOV.U32 R18, RZ, RZ, R22 ;  /* 0x000000ffff127224 */ /* 0x000fe200078e0016 */
[----:B------:R-:W-:Y:S01]  /*0850*/  MOV R19, R25 ;  /* 0x0000001900137202 */ /* 0x000fe20000000f00 */
[----:B------:R-:W2:Y:S02]  /*0860*/  LDCU UR8, c[0x0][0x440] ;  /* 0x00008800ff0877ac */ /* 0x000ea40008000800 */
[----:B------:R-:W-:Y:S01]  /*0870*/  IMAD.X R8, RZ, RZ, R27, P2 ;  /* 0x000000ffff087224 */ /* 0x000fe200010e061b */
[----:B------:R-:W1:Y:S03]  /*0880*/  LDCU.64 UR4, c[0x0][0x3f0] ;  /* 0x00007e00ff0477ac */ /* 0x000e660008000a00 */
[----:B-----5:R-:W-:-:S02]  /*0890*/  IMAD R8, R8, UR6, RZ ;  /* 0x0000000608087c24 */ /* 0x020fc4000f8e02ff */
[----:B------:R-:W-:Y:S01]  /*08a0*/  IMAD.WIDE.U32 R18, R17, UR6, R18 ;  /* 0x0000000611127c25 */ /* 0x000fe2000f8e0012 */
[----:B--2---:R-:W-:-:S03]  /*08b0*/  ISETP.GE.AND P4, PT, R2, UR8, PT ;  /* 0x0000000802007c0c */ /* 0x004fc6000bf86270 */
[----:B------:R-:W-:Y:S01]  /*08c0*/  IMAD R8, R17, UR7, R8 ;  /* 0x0000000711087c24 */ /* 0x000fe2000f8e0208 */
[----:B------:R-:W-:Y:S02]  /*08d0*/  ISETP.GE.AND P3, PT, R16, UR8, PT ;  /* 0x0000000810007c0c */ /* 0x000fe4000bf66270 */
[----:B------:R-:W-:Y:S01]  /*08e0*/  ISETP.GE.AND P2, PT, R9, UR8, PT ;  /* 0x0000000809007c0c */ /* 0x000fe2000bf46270 */
[----:B------:R-:W-:Y:S01]  /*08f0*/  IMAD.IADD R8, R19, 0x1, R8 ;  /* 0x0000000113087824 */ /* 0x000fe200078e0208 */
[----:B-1----:R-:W-:-:S04]  /*0900*/  LEA R20, P5, R18, UR4, 0x1 ;  /* 0x0000000412147c11 */ /* 0x002fc8000f8a08ff */
[----:B------:R-:W-:-:S05]  /*0910*/  LEA.HI.X R21, R18, UR5, R8, 0x1, P5 ;  /* 0x0000000512157c11 */ /* 0x000fca000a8f0c08 */
[----:B------:R1:W-:Y:S04]  /*0920*/  @!P4 STG.E.128 desc[UR16][R20.64], RZ ;  /* 0x000000ff1400c986 */ /* 0x0003e8000c101d10 */
[----:B------:R1:W-:Y:S04]  /*0930*/  @!P3 STG.E.128 desc[UR16][R20.64+0x80], RZ ;  /* 0x000080ff1400b986 */ /* 0x0003e8000c101d10 */
[----:B------:R1:W-:Y:S02]  /*0940*/  @!P2 STG.E.128 desc[UR16][R20.64+0x100], RZ ;  /* 0x000100ff1400a986 */ /* 0x0003e4000c101d10 */
.L_x_206:
[----:B------:R-:W-:Y:S05]  /*0950*/  BSYNC.RECONVERGENT B0 ;  /* 0x0000000000007941 */ /* 0x000fea0003800200 */
.L_x_205:
[----:B------:R-:W-:Y:S01]  /*0960*/  BSSY.RECONVERGENT B0, `(.L_x_207) ;  /* 0x0000018000007945 */ /* 0x000fe20003800200 */
[----:B------:R-:W-:Y:S01]  /*0970*/  ISETP.NE.AND P2, PT, R2, RZ, PT ;  /* 0x000000ff0200720c */ /* 0x000fe20003f45270 */
[----:B-1-3--:R-:W-:Y:S01]  /*0980*/  IMAD R20, R0, R7, RZ ;  /* 0x0000000700147224 */ /* 0x00afe200078e02ff */
[----:B------:R-:W-:Y:S01]  /*0990*/  IADD3 R8, PT, PT, R4, 0x60, RZ ;  /* 0x0000006004087810 */ /* 0x000fe20007ffe0ff */
[----:B------:R-:W-:Y:S10]  /*09a0*/  @P0 BRA `(.L_x_208) ;  /* 0x00000000004c0947 */ /* 0x000ff40003800000 */
[----:B------:R-:W1:Y:S01]  /*09b0*/  LDCU.64 UR6, c[0x0][0x408] ;  /* 0x00008100ff0677ac */ /* 0x000e620008000a00 */
[----:B------:R-:W-:Y:S01]  /*09c0*/  IADD3 R18, P0, PT, R6, 0x40, RZ ;  /* 0x0000004006127810 */ /* 0x000fe20007f1e0ff */
[----:B------:R-:W-:Y:S01]  /*09d0*/  IMAD.MOV.U32 R28, RZ, RZ, R22 ;  /* 0x000000ffff1c7224 */ /* 0x000fe200078e0016 */
[----:B------:R-:W-:Y:S01]  /*09e0*/  MOV R29, R25 ;  /* 0x00000019001d7202 */ /* 0x000fe20000000f00 */
[----:B------:R-:W3:Y:S02]  /*09f0*/  LDCU UR8, c[0x0][0x440] ;  /* 0x00008800ff0877ac */ /* 0x000ee40008000800 */
[----:B------:R-:W-:Y:S01]  /*0a00*/  IMAD.X R7, RZ, RZ, R27, P0 ;  /* 0x000000ffff077224 */ /* 0x000fe200000e061b */
[----:B------:R-:W5:Y:S03]  /*0a10*/  LDCU.64 UR4, c[0x0][0x3f0] ;  /* 0x00007e00ff0477ac */ /* 0x000f660008000a00 */
[----:B-1----:R-:W-:-:S02]  /*0a20*/  IMAD R7, R7, UR6, RZ ;  /* 0x0000000607077c24 */ /* 0x002fc4000f8e02ff */
[----:B------:R-:W-:Y:S01]  /*0a30*/  IMAD.WIDE.U32 R28, R18, UR6, R28 ;  /* 0x00000006121c7c25 */ /* 0x000fe2000f8e001c */
[----:B---3--:R-:W-:-:S03]  /*0a40*/  ISETP.GE.AND P4, PT, R2, UR8, PT ;  /* 0x0000000802007c0c */ /* 0x008fc6000bf86270 */
        /* <DEDUP_REMOVED lines=9> */
.L_x_208:
[----:B------:R-:W-:Y:S05]  /*0ae0*/  BSYNC.RECONVERGENT B0 ;  /* 0x0000000000007941 */ /* 0x000fea0003800200 */
.L_x_207:
[----:B------:R-:W-:Y:S01]  /*0af0*/  ISETP.GE.AND P0, PT, R8, R3, PT ;  /* 0x000000030800720c */ /* 0x000fe20003f06270 */
[----:B----4-:R-:W-:Y:S01]  /*0b00*/  IMAD R5, R12, R5, RZ ;  /* 0x000000050c057224 */ /* 0x010fe200078e02ff */
[----:B------:R-:W-:Y:S01]  /*0b10*/  SEL R20, R20, R203, !P1 ;  /* 0x000000cb14147207 */ /* 0x000fe20004800000 */
[----:B------:R-:W-:Y:S01]  /*0b20*/  BSSY.RECONVERGENT B0, `(.L_x_209) ;  /* 0x000001c000007945 */ /* 0x000fe20003800200 */
[----:B------:R-:W-:Y:S01]  /*0b30*/  ISETP.GE.OR P5, PT, R4, R3, P2 ;  /* 0x000000030400720c */ /* 0x000fe200017a6670 */
[----:B------:R-:W-:Y:S01]  /*0b40*/  @!P6 IMAD R5, R0, R11, R5 ;  /* 0x0000000b0005e224 */ /* 0x000fe200078e0205 */
[----:B------:R-:W-:Y:S01]  /*0b50*/  ISETP.GE.OR P4, PT, R14, R3, P2 ;  /* 0x000000030e00720c */ /* 0x000fe20001786670 */
[----:B--2---:R-:W-:Y:S01]  /*0b60*/  IMAD R84, R84, R15, RZ ;  /* 0x0000000f54547224 */ /* 0x004fe200078e02ff */
        /* <DEDUP_REMOVED lines=8> */
[----:B------:R-:W3:Y:S03]  /*0bf0*/  LDCU UR8, c[0x0][0x440] ;  /* 0x00008800ff0877ac */ /* 0x000ee60008000800 */
[----:B------:R-:W-:Y:S01]  /*0c00*/  IMAD.X R3, RZ, RZ, R27, P0 ;  /* 0x000000ffff037224 */ /* 0x000fe200000e061b */
[----:B------:R-:W4:Y:S03]  /*0c10*/  LDCU.64 UR4, c[0x0][0x3f0] ;  /* 0x00007e00ff0477ac */ /* 0x000f260008000a00 */
[----:B--2---:R-:W-:-:S02]  /*0c20*/  IMAD R3, R3, UR6, RZ ;  /* 0x0000000603037c24 */ /* 0x004fc4000f8e02ff */
[----:B------:R-:W-:Y:S01]  /*0c30*/  IMAD.WIDE.U32 R22, R6, UR6, R22 ;  /* 0x0000000606167c25 */ /* 0x000fe2000f8e0016 */
[----:B---3--:R-:W-:-:S03]  /*0c40*/  ISETP.GE.AND P0, PT, R2, UR8, PT ;  /* 0x0000000802007c0c */ /* 0x008fc6000bf06270 */
[----:B------:R-:W-:Y:S01]  /*0c50*/  IMAD R3, R6, UR7, R3 ;  /* 0x0000000706037c24 */ /* 0x000fe2000f8e0203 */
[----:B----4-:R-:W-:-:S03]  /*0c60*/  LEA R2, P1, R22, UR4, 0x1 ;  /* 0x0000000416027c11 */ /* 0x010fc6000f8208ff */
[----:B------:R-:W-:-:S05]  /*0c70*/  IMAD.IADD R3, R23, 0x1, R3 ;  /* 0x0000000117037824 */ /* 0x000fca00078e0203 */
[----:B------:R-:W-:Y:S02]  /*0c80*/  LEA.HI.X R3, R22, UR5, R3, 0x1, P1 ;  /* 0x0000000516037c11 */ /* 0x000fe400088f0c03 */
[----:B------:R-:W-:-:S03]  /*0c90*/  ISETP.GE.AND P1, PT, R16, UR8, PT ;  /* 0x0000000810007c0c */ /* 0x000fc6000bf26270 */
[----:B------:R2:W-:Y:S01]  /*0ca0*/  @!P0 STG.E.128 desc[UR16][R2.64], RZ ;  /* 0x000000ff02008986 */ /* 0x0005e2000c101d10 */
[----:B------:R-:W-:-:S09]  /*0cb0*/  ISETP.GE.AND P0, PT, R9, UR8, PT ;  /* 0x0000000809007c0c */ /* 0x000fd2000bf06270 */
[----:B------:R2:W-:Y:S04]  /*0cc0*/  @!P1 STG.E.128 desc[UR16][R2.64+0x80], RZ ;  /* 0x000080ff02009986 */ /* 0x0005e8000c101d10 */
[----:B------:R2:W-:Y:S02]  /*0cd0*/  @!P0 STG.E.128 desc[UR16][R2.64+0x100], RZ ;  /* 0x000100ff02008986 */ /* 0x0005e4000c101d10 */
.L_x_210:
[----:B------:R-:W-:Y:S05]  /*0ce0*/  BSYNC.RECONVERGENT B0 ;  /* 0x0000000000007941 */ /* 0x000fea0003800200 */
.L_x_209:
[--C-:B------:R-:W-:Y:S01]  /*0cf0*/  IADD3 R20, P1, P0, R84, R20, R5.reuse ;  /* 0x0000001454147210 */ /* 0x100fe2000783e005 */
[----:B------:R-:W-:Y:S01]  /*0d00*/  BSSY.RECONVERGENT B0, `(.L_x_211) ;  /* 0x000000e000007945 */ /* 0x000fe20003800200 */
[----:B------:R-:W-:Y:S02]  /*0d10*/  SEL R0, R0, RZ, P6 ;  /* 0x000000ff00007207 */ /* 0x000fe40003000000 */
[----:B--2---:R-:W-:Y:S02]  /*0d20*/  SHF.R.S32.HI R3, RZ, 0x1f, R84 ;  /* 0x0000001fff037819 */ /* 0x004fe40000011454 */
        /* <DEDUP_REMOVED lines=11> */
.L_x_212:
[----:B------:R-:W-:Y:S05]  /*0de0*/  BSYNC.RECONVERGENT B0 ;  /* 0x0000000000007941 */ /* 0x000fea0003800200 */
.L_x_211:
[----:B------:R-:W-:Y:S04]  /*0df0*/  BSSY.RECONVERGENT B0, `(.L_x_213) ;  /* 0x000000a000007945 */ /* 0x000fe80003800200 */
[----:B------:R-:W-:Y:S05]  /*0e00*/  @P4 BRA `(.L_x_214) ;  /* 0x0000000000204947 */ /* 0x000fea0003800000 */
[----:B------:R-:W3:Y:S01]  /*0e10*/  LDCU.64 UR4, c[0x0][0x420] ;  /* 0x00008400ff0477ac */ /* 0x000ee20008000a00 */
[----:B--2---:R-:W-:-:S05]  /*0e20*/  IMAD R5, R14, R15, RZ ;  /* 0x0000000f0e057224 */ /* 0x004fca00078e02ff */
[----:B------:R-:W-:-:S04]  /*0e30*/  IADD3 R3, P0, PT, R5, R20, RZ ;  /* 0x0000001405037210 */ /* 0x000fc80007f1e0ff */
[----:B------:R-:W-:Y:S02]  /*0e40*/  LEA.HI.X.SX32 R2, R5, R0, 0x1, P0 ;  /* 0x0000000005027211 */ /* 0x000fe400000f0eff */
[----:B---3--:R-:W-:-:S04]  /*0e50*/  LEA R4, P0, R3, UR4, 0x2 ;  /* 0x0000000403047c11 */ /* 0x008fc8000f8010ff */
[----:B------:R-:W-:Y:S01]  /*0e60*/  LEA.HI.X R5, R3, UR5, R2, 0x2, P0 ;  /* 0x0000000503057c11 */ /* 0x000fe200080f1402 */
[----:B------:R-:W-:-:S05]  /*0e70*/  IMAD.MOV.U32 R3, RZ, RZ, 0x7f800000 ;  /* 0x7f800000ff037424 */ /* 0x000fca00078e00ff */
[----:B------:R3:W-:Y:S03]  /*0e80*/  STG.E desc[UR16][R4.64], R3 ;  /* 0x0000000304007986 */ /* 0x0007e6000c101910 */
.L_x_214:
[----:B------:R-:W-:Y:S05]  /*0e90*/  BSYNC.RECONVERGENT B0 ;  /* 0x0000000000007941 */ /* 0x000fea0003800200 */
.L_x_213:
[----:B------:R-:W-:Y:S04]  /*0ea0*/  BSSY.RECONVERGENT B0, `(.L_x_215) ;  /* 0x000000a000007945 */ /* 0x000fe80003800200 */
[----:B------:R-:W-:Y:S05]  /*0eb0*/  @P3 BRA `(.L_x_216) ;  /* 0x0000000000203947 */ /* 0x000fea0003800000 */
[----:B------:R-:W4:Y:S01]  /*0ec0*/  LDCU.64 UR4, c[0x0][0x420] ;  /* 0x00008400ff0477ac */ /* 0x000f220008000a00 */
[----:B--23--:R-:W-:-:S05]  /*0ed0*/  IMAD R5, R10, R15, RZ ;  /* 0x0000000f0a057224 */ /* 0x00cfca00078e02ff */
[----:B------:R-:W-:-:S04]  /*0ee0*/  IADD3 R3, P0, PT, R5, R20, RZ ;  /* 0x0000001405037210 */ /* 0x000fc80007f1e0ff */
[----:B------:R-:W-:Y:S02]  /*0ef0*/  LEA.HI.X.SX32 R2, R5, R0, 0x1, P0 ;  /* 0x0000000005027211 */ /* 0x000fe400000f0eff */
[----:B----4-:R-:W-:-:S04]  /*0f00*/  LEA R4, P0, R3, UR4, 0x2 ;  /* 0x0000000403047c11 */ /* 0x010fc8000f8010ff */
[----:B------:R-:W-:Y:S01]  /*0f10*/  LEA.HI.X R5, R3, UR5, R2, 0x2, P0 ;  /* 0x0000000503057c11 */ /* 0x000fe200080f1402 */
[----:B------:R-:W-:-:S05]  /*0f20*/  IMAD.MOV.U32 R3, RZ, RZ, 0x7f800000 ;  /* 0x7f800000ff037424 */ /* 0x000fca00078e00ff */
[----:B------:R4:W-:Y:S03]  /*0f30*/  STG.E desc[UR16][R4.64], R3 ;  /* 0x0000000304007986 */ /* 0x0009e6000c101910 */
.L_x_216:
[----:B------:R-:W-:Y:S05]  /*0f40*/  BSYNC.RECONVERGENT B0 ;  /* 0x0000000000007941 */ /* 0x000fea0003800200 */
.L_x_215:
[----:B------:R-:W-:Y:S05]  /*0f50*/  @P2 EXIT ;  /* 0x000000000000294d */ /* 0x000fea0003800000 */
[----:B------:R-:W5:Y:S01]  /*0f60*/  LDCU.64 UR4, c[0x0][0x420] ;  /* 0x00008400ff0477ac */ /* 0x000f620008000a00 */
[----:B------:R-:W-:Y:S02]  /*0f70*/  IMAD R15, R8, R15, RZ ;  /* 0x0000000f080f7224 */ /* 0x000fe400078e02ff */
[----:B--234-:R-:W-:-:S03]  /*0f80*/  IMAD.MOV.U32 R5, RZ, RZ, 0x7f800000 ;  /* 0x7f800000ff057424 */ /* 0x01cfc600078e00ff */
[----:B------:R-:W-:-:S04]  /*0f90*/  IADD3 R20, P0, PT, R15, R20, RZ ;  /* 0x000000140f147210 */ /* 0x000fc80007f1e0ff */
[----:B------:R-:W-:Y:S02]  /*0fa0*/  LEA.HI.X.SX32 R15, R15, R0, 0x1, P0 ;  /* 0x000000000f0f7211 */ /* 0x000fe400000f0eff */
[----:B-----5:R-:W-:-:S04]  /*0fb0*/  LEA R2, P0, R20, UR4, 0x2 ;  /* 0x0000000414027c11 */ /* 0x020fc8000f8010ff */
[----:B------:R-:W-:-:S05]  /*0fc0*/  LEA.HI.X R3, R20, UR5, R15, 0x2, P0 ;  /* 0x0000000514037c11 */ /* 0x000fca00080f140f */
[----:B------:R-:W-:Y:S01]  /*0fd0*/  STG.E desc[UR16][R2.64], R5 ;  /* 0x0000000502007986 */ /* 0x000fe2000c101910 */
[----:B------:R-:W-:Y:S05]  /*0fe0*/  EXIT ;  /* 0x000000000000794d */ /* 0x000fea0003800000 */
.L_x_201:
        /* <DEDUP_REMOVED lines=19> */
[----:B------:R-:W-:Y:S01]  /*1120*/  MOV R6, R4 ;  /* 0x0000000400067202 */ /* 0x000fe20000000f00 */
[----:B------:R-:W-:Y:S06]  /*1130*/  BRA `(.L_x_218) ;  /* 0x0000000000187947 */ /* 0x000fec0003800000 */
.L_x_217:
[----:B------:R-:W1:Y:S01]  /*1140*/  LDCU.64 UR8, c[0x0][0x3b8] ;  /* 0x00007700ff0877ac */ /* 0x000e620008000a00 */
[----:B------:R-:W-:-:S05]  /*1150*/  IADD3 R4, PT, PT, R2, R9, RZ ;  /* 0x0000000902047210 */ /* 0x000fca0007ffe0ff */
[C---:B-1----:R-:W-:Y:S02]  /*1160*/  IMAD R10, R4.reuse, UR9, RZ ;  /* 0x00000009040a7c24 */ /* 0x042fe4000f8e02ff */
[----:B------:R-:W-:-:S05]  /*1170*/  IMAD.WIDE.U32 R4, R4, UR8, RZ ;  /* 0x0000000804047c25 */ /* 0x000fca000f8e00ff */
[----:B------:R-:W-:Y:S02]  /*1180*/  IADD3 R10, PT, PT, R5, R10, RZ ;  /* 0x0000000a050a7210 */ /* 0x000fe40007ffe0ff */
[----:B------:R-:W-:-:S07]  /*1190*/  MOV R6, R4 ;  /* 0x0000000400067202 */ /* 0x000fce0000000f00 */
.L_x_218:
        /* <DEDUP_REMOVED lines=10> */
[----:B------:R-:W-:-:S04]  /*1240*/  IMAD.HI.U32 R15, R17, R8, R16 ;  /* 0x00000008110f7227 */ /* 0x000fc800078e0010 */
[----:B------:R-:W-:-:S04]  /*1250*/  IMAD.MOV.U32 R8, RZ, RZ, R4 ;  /* 0x000000ffff087224 */ /* 0x000fc800078e0004 */
[----:B------:R-:W-:-:S04]  /*1260*/  IMAD.HI.U32 R15, R15, R8, RZ ;  /* 0x000000080f0f7227 */ /* 0x000fc800078e00ff */
[----:B------:R-:W-:-:S04]  /*1270*/  IMAD.MOV R4, RZ, RZ, -R15 ;  /* 0x000000ffff047224 */ /* 0x000fc800078e0a0f */
[----:B------:R-:W-:-:S05]  /*1280*/  IMAD R4, R11, R4, R8 ;  /* 0x000000040b047224 */ /* 0x000fca00078e0208 */
[----:B------:R-:W-:-:S13]  /*1290*/  ISETP.GT.U32.AND P1, PT, R11, R4, PT ;  /* 0x000000040b00720c */ /* 0x000fda0003f24070 */
[-C--:B------:R-:W-:Y:S01]  /*12a0*/  @!P1 IADD3 R4, PT, PT, R4, -R11.reuse, RZ ;  /* 0x8000000b04049210 */ /* 0x080fe20007ffe0ff */
[----:B------:R-:W-:Y:S01]  /*12b0*/  @!P1 VIADD R15, R15, 0x1 ;  /* 0x000000010f0f9836 */ /* 0x000fe20000000000 */
[----:B------:R-:W-:Y:S02]  /*12c0*/  ISETP.NE.AND P1, PT, R5, RZ, PT ;  /* 0x000000ff0500720c */ /* 0x000fe40003f25270 */
[----:B------:R-:W-:Y:S02]  /*12d0*/  ISETP.GE.U32.AND P3, PT, R4, R11, PT ;  /* 0x0000000b0400720c */ /* 0x000fe40003f66070 */
[----:B------:R-:W-:-:S04]  /*12e0*/  LOP3.LUT R4, R12, R5, RZ, 0x3c, !PT ;  /* 0x000000050c047212 */ /* 0x000fc800078e3cff */
[----:B------:R-:W-:-:S07]  /*12f0*/  ISETP.GE.AND P0, PT, R4, RZ, PT ;  /* 0x000000ff0400720c */ /* 0x000fce0003f06270 */
        /* <DEDUP_REMOVED lines=17> */
.L_x_219:
[----:B------:R-:W1:Y:S01]  /*1410*/  LDC.64 R4, c[0x0][0x3c0] ;  /* 0x0000f000ff047b82 */ /* 0x000e620000000a00 */
[----:B------:R-:W-:-:S05]  /*1420*/  IADD3 R2, PT, PT, R2, R9, RZ ;  /* 0x0000000902027210 */ /* 0x000fca0007ffe0ff */
[C---:B-1----:R-:W-:Y:S02]  /*1430*/  IMAD R9, R2.reuse, R5, RZ ;  /* 0x0000000502097224 */ /* 0x042fe400078e02ff */
[----:B------:R-:W-:-:S05]  /*1440*/  IMAD.WIDE.U32 R16, R2, R4, RZ ;  /* 0x0000000402107225 */ /* 0x000fca00078e00ff */
[----:B------:R-:W-:-:S07]  /*1450*/  IADD3 R2, PT, PT, R17, R9, RZ ;  /* 0x0000000911027210 */ /* 0x000fce0007ffe0ff */
.L_x_220:
[----:B------:R-:W-:Y:S01]  /*1460*/  IMAD.SHL.U32 R210, R181, 0x8, RZ ;  /* 0x00000008b5d27824 */ /* 0x000fe200078e00ff */
[----:B------:R-:W1:Y:S01]  /*1470*/  LDCU.128 UR4, c[0x0][0x3d0] ;  /* 0x00007a00ff0477ac */ /* 0x000e620008000c00 */
[----:B------:R-:W-:Y:S01]  /*1480*/  SHF.R.S32.HI R199, RZ, 0x1f, R8 ;  /* 0x0000001fffc77819 */ /* 0x000fe20000011408 */
[----:B------:R-:W2:Y:S01]  /*1490*/  S2UR UR18, SR_CgaCtaId ;  /* 0x00000000001279c3 */ /* 0x000ea20000008800 */
[----:B------:R-:W-:Y:S01]  /*14a0*/  IMAD.IADD R195, R3, 0x1, -R84 ;  /* 0x0000000103c37824 */ /* 0x000fe200078e0a54 */
[C---:B------:R-:W-:Y:S01]  /*14b0*/  LOP3.LUT R180, R210.reuse, 0x38, RZ, 0xc0, !PT ;  /* 0x00000038d2b47812 */ /* 0x040fe200078ec0ff */
[----:B------:R-:W3:Y:S01]  /*14c0*/  LDCU.64 UR12, c[0x0][0x390] ;  /* 0x00007200ff0c77ac */ /* 0x000ee20008000a00 */
[----:B------:R-:W-:Y:S01]  /*14d0*/  LOP3.LUT R134, R210, 0x1f8, RZ, 0xc0, !PT ;  /* 0x000001f8d2867812 */ /* 0x000fe200078ec0ff */
[----:B------:R-:W-:Y:S01]  /*14e0*/  IMAD.SHL.U32 R83, R181, 0x40, RZ ;  /* 0x00000040b5537824 */ /* 0x000fe200078e00ff */
[C---:B------:R-:W-:Y:S01]  /*14f0*/  IADD3 R18, P1, PT, R180.reuse, R6, RZ ;  /* 0x00000006b4127210 */ /* 0x040fe20007f3e0ff */
[----:B------:R-:W4:Y:S01]  /*1500*/  LDCU.64 UR14, c[0x0][0x388] ;  /* 0x00007100ff0e77ac */ /* 0x000f220008000a00 */
[C---:B------:R-:W-:Y:S01]  /*1510*/  IADD3 R16, P0, PT, R180.reuse, R16, RZ ;  /* 0x00000010b4107210 */ /* 0x040fe20007f1e0ff */
[----:B------:R-:W-:Y:S01]  /*1520*/  BSSY.RECONVERGENT B0, `(.L_x_221) ;  /* 0x0000046000007945 */ /* 0x000fe20003800200 */
[----:B------:R-:W-:Y:S01]  /*1530*/  SHF.R.U32.HI R6, RZ, 0x3, R181 ;  /* 0x00000003ff067819 */ /* 0x000fe200000116b5 */
[----:B------:R-:W-:Y:S01]  /*1540*/  IMAD.X R19, RZ, RZ, R10, P1 ;  /* 0x000000ffff137224 */ /* 0x000fe200008e060a */
[----:B------:R-:W5:Y:S01]  /*1550*/  LDCU.64 UR10, c[0x0][0x3c8] ;  /* 0x00007900ff0a77ac */ /* 0x000f620008000a00 */
[----:B------:R-:W-:Y:S01]  /*1560*/  IMAD.X R17, RZ, RZ, R2, P0 ;  /* 0x000000ffff117224 */ /* 0x000fe200000e0602 */
[----:B------:R-:W-:Y:S01]  /*1570*/  IADD3 R14, P0, PT, R180, R14, RZ ;  /* 0x0000000eb40e7210 */ /* 0x000fe20007f1e0ff */
[----:B------:R-:W-:Y:S01]  /*1580*/  IMAD.WIDE.U32 R10, R6, UR8, R18 ;  /* 0x00000008060a7c25 */ /* 0x000fe2000f8e0012 */
[----:B------:R-:W-:-:S02]  /*1590*/  LOP3.LUT R134, R134, 0x38, R181, 0x78, !PT ;  /* 0x0000003886867812 */ /* 0x000fc400078e78b5 */
[----:B------:R-:W-:Y:S01]  /*15a0*/  SHF.R.U32.HI R183, RZ, 0x1, R181 ;  /* 0x00000001ffb77819 */ /* 0x000fe200000116b5 */
[----:B------:R-:W-:Y:S01]  /*15b0*/  IMAD.WIDE.U32 R16, R6, R4, R16 ;  /* 0x0000000406107225 */ /* 0x000fe200078e0010 */
[C---:B------:R-:W-:Y:S02]  /*15c0*/  LOP3.LUT R209, R180.reuse, 0x40, RZ, 0xfc, !PT ;  /* 0x00000040b4d17812 */ /* 0x040fe400078efcff */
[----:B------:R-:W-:Y:S01]  /*15d0*/  LOP3.LUT R208, R180, 0x80, RZ, 0xfc, !PT ;  /* 0x00000080b4d07812 */ /* 0x000fe200078efcff */
[C---:B-1----:R-:W-:Y:S02]  /*15e0*/  IMAD R201, R199.reuse, UR4, RZ ;  /* 0x00000004c7c97c24 */ /* 0x042fe4000f8e02ff */
[C---:B------:R-:W-:Y:S02]  /*15f0*/  IMAD R11, R6.reuse, UR9, R11 ;  /* 0x00000009060b7c24 */ /* 0x040fe4000f8e020b */
[----:B------:R-:W-:Y:S02]  /*1600*/  IMAD R199, R199, UR6, RZ ;  /* 0x00000006c7c77c24 */ /* 0x000fe4000f8e02ff */
[----:B------:R-:W-:-:S02]  /*1610*/  IMAD R17, R6, R5, R17 ;  /* 0x0000000506117224 */ /* 0x000fc400078e0211 */
[C---:B------:R-:W-:Y:S02]  /*1620*/  IMAD R201, R8.reuse, UR5, R201 ;  /* 0x0000000508c97c24 */ /* 0x040fe4000f8e02c9 */
[C---:B------:R-:W-:Y:S02]  /*1630*/  IMAD R199, R8.reuse, UR7, R199 ;  /* 0x0000000708c77c24 */ /* 0x040fe4000f8e02c7 */
[C---:B------:R-:W-:Y:S01]  /*1640*/  IMAD.WIDE.U32 R10, R8.reuse, UR4, R10 ;  /* 0x00000004080a7c25 */ /* 0x040fe2000f8e000a */
[----:B------:R-:W-:Y:S02]  /*1650*/  UMOV UR4, 0x400 ;  /* 0x0000040000047882 */ /* 0x000fe40000000000 */
[----:B--2---:R-:W-:Y:S01]  /*1660*/  ULEA UR5, UR18, UR4, 0x18 ;  /* 0x0000000412057291 */ /* 0x004fe2000f8ec0ff */
[----:B------:R-:W-:Y:S01]  /*1670*/  IMAD.WIDE.U32 R8, R8, UR6, R16 ;  /* 0x0000000608087c25 */ /* 0x000fe2000f8e0010 */
[----:B----4-:R-:W-:-:S03]  /*1680*/  LEA R202, P1, R10, UR14, 0x1 ;  /* 0x0000000e0aca7c11 */ /* 0x010fc6000f8208ff */
[----:B------:R-:W-:Y:S01]  /*1690*/  IMAD.X R15, RZ, RZ, R7, P0 ;  /* 0x000000ffff0f7224 */ /* 0x000fe200000e0607 */
[----:B---3--:R-:W-:Y:S01]  /*16a0*/  LEA R200, P0, R8, UR12, 0x1 ;  /* 0x0000000c08c87c11 */ /* 0x008fe2000f8008ff */
[----:B------:R-:W-:Y:S01]  /*16b0*/  IMAD.IADD R199, R9, 0x1, R199 ;  /* 0x0000000109c77824 */ /* 0x000fe200078e02c7 */
[----:B------:R-:W-:Y:S01]  /*16c0*/  LOP3.LUT R7, R210, 0x1e00, RZ, 0xc0, !PT ;  /* 0x00001e00d2077812 */ /* 0x000fe200078ec0ff */
[----:B------:R-:W-:Y:S01]  /*16d0*/  IMAD.IADD R201, R11, 0x1, R201 ;  /* 0x000000010bc97824 */ /* 0x000fe200078e02c9 */
[----:B------:R-:W-:Y:S01]  /*16e0*/  SHF.R.U32.HI R9, RZ, 0x19, R135 ;  /* 0x00000019ff097819 */ /* 0x000fe20000011687 */
[----:B-----5:R-:W-:Y:S01]  /*16f0*/  IMAD.WIDE.U32 R14, R12, UR10, R14 ;  /* 0x0000000a0c0e7c25 */ /* 0x020fe2000f8e000e */
[----:B------:R-:W-:Y:S02]  /*1700*/  LEA.HI.X R199, R8, UR13, R199, 0x1, P0 ;  /* 0x0000000d08c77c11 */ /* 0x000fe400080f0cc7 */
[----:B------:R-:W-:Y:S01]  /*1710*/  ISETP.GE.AND P0, PT, R6, R195, PT ;  /* 0x000000c30600720c */ /* 0x000fe20003f06270 */
[----:B------:R-:W-:Y:S01]  /*1720*/  IMAD R17, R12, UR11, R15 ;  /* 0x0000000b0c117c24 */ /* 0x000fe2000f8e020f */
[----:B------:R-:W-:Y:S01]  /*1730*/  LOP3.LUT R134, R134, R7, RZ, 0xfc, !PT ;  /* 0x0000000786867212 */ /* 0x000fe200078efcff */
[----:B------:R-:W-:Y:S01]  /*1740*/  IMAD.SHL.U32 R7, R135, 0x80, RZ ;  /* 0x0000008087077824 */ /* 0x000fe200078e00ff */
[----:B------:R-:W-:-:S02]  /*1750*/  LEA.HI.X R201, R10, UR15, R201, 0x1, P1 ;  /* 0x0000000f0ac97c11 */ /* 0x000fc400088f0cc9 */
[----:B------:R-:W-:Y:S02]  /*1760*/  LOP3.LUT R8, R180, 0x1c0, R83, 0xf8, !PT ;  /* 0x000001c0b4087812 */ /* 0x000fe400078ef853 */
[----:B------:R-:W-:Y:S02]  /*1770*/  LOP3.LUT R7, R7, R6, RZ, 0xfc, !PT ;  /* 0x0000000607077212 */ /* 0x000fe400078efcff */
[----:B------:R-:W-:-:S03]  /*1780*/  LEA R82, R134, UR5, 0x1 ;  /* 0x0000000586527c11 */ /* 0x000fc6000f8e08ff */
[----:B------:R-:W-:Y:S05]  /*1790*/  @P0 BRA `(.L_x_222) ;  /* 0x0000000000780947 */ /* 0x000fea0003800000 */
[----:B------:R-:W1:Y:S01]  /*17a0*/  LDCU.64 UR6, c[0x0][0x3b0] ;  /* 0x00007600ff0677ac */ /* 0x000e620008000a00 */
[----:B------:R-:W-:Y:S01]  /*17b0*/  IMAD.MOV.U32 R16, RZ, RZ, R14 ;  /* 0x000000ffff107224 */ /* 0x000fe200078e000e */
[----:B------:R-:W2:Y:S01]  /*17c0*/  LDCU UR12, c[0x0][0x440] ;  /* 0x00008800ff0c77ac */ /* 0x000ea20008000800 */
[----:B------:R-:W3:Y:S01]  /*17d0*/  LDCU.64 UR10, c[0x0][0x380] ;  /* 0x00007000ff0a77ac */ /* 0x000ee20008000a00 */
[----:B-1----:R-:W-:Y:S02]  /*17e0*/  IMAD R2, R9, UR6, RZ ;  /* 0x0000000609027c24 */ /* 0x002fe4000f8e02ff */
[----:B------:R-:W-:Y:S01]  /*17f0*/  IMAD.WIDE.U32 R10, R7, UR6, R16 ;  /* 0x00000006070a7c25 */ /* 0x000fe2000f8e0010 */
[----:B--2---:R-:W-:-:S03]  /*1800*/  ISETP.GE.AND P1, PT, R180, UR12, PT ;  /* 0x0000000cb4007c0c */ /* 0x004fc6000bf26270 */
[----:B------:R-:W-:Y:S01]  /*1810*/  IMAD R2, R7, UR7, R2 ;  /* 0x0000000707027c24 */ /* 0x000fe2000f8e0202 */
[----:B------:R-:W-:Y:S02]  /*1820*/  ISETP.GE.AND P0, PT, R209, UR12, PT ;  /* 0x0000000cd1007c0c */ /* 0x000fe4000bf06270 */
[----:B---3--:R-:W-:Y:S01]  /*1830*/  LEA R18, P2, R10, UR10, 0x1 ;  /* 0x0000000a0a127c11 */ /* 0x008fe2000f8408ff */
        /* <DEDUP_REMOVED lines=19> */
.L_x_223:
[----:B------:R2:W-:Y:S02]  /*1970*/  STS.128 [R82+0x8000], RZ ;  /* 0x008000ff52007388 */ /* 0x0005e40000000c00 */
.L_x_222:
[----:B------:R-:W-:Y:S05]  /*1980*/  BSYNC.RECONVERGENT B0 ;  /* 0x0000000000007941 */ /* 0x000fea0003800200 */
.L_x_221:
[----:B------:R-:W-:Y:S01]  /*1990*/  IADD3 R10, PT, PT, R6, 0x20, RZ ;  /* 0x00000020060a7810 */ /* 0x000fe20007ffe0ff */
[----:B------:R-:W-:Y:S03]  /*19a0*/  BSSY.RECONVERGENT B0, `(.L_x_224) ;  /* 0x0000024000007945 */ /* 0x000fe60003800200 */
[----:B------:R-:W-:-:S13]  /*19b0*/  ISETP.GE.AND P0, PT, R10, R195, PT ;  /* 0x000000c30a00720c */ /* 0x000fda0003f06270 */
[----:B------:R-:W-:Y:S05]  /*19c0*/  @P0 BRA `(.L_x_225) ;  /* 0x0000000000840947 */ /* 0x000fea0003800000 */
[----:B------:R-:W4:Y:S01]  /*19d0*/  LDCU.64 UR10, c[0x0][0x3b0] ;  /* 0x00007600ff0a77ac */ /* 0x000f220008000a00 */
[----:B------:R-:W-:Y:S01]  /*19e0*/  IADD3 R11, P0, PT, R7, 0x20, RZ ;  /* 0x00000020070b7810 */ /* 0x000fe20007f1e0ff */
[----:B-1-3--:R-:W-:Y:S01]  /*19f0*/  IMAD.MOV.U32 R18, RZ, RZ, R14 ;  /* 0x000000ffff127224 */ /* 0x00afe200078e000e */
[----:B------:R-:W-:Y:S01]  /*1a00*/  MOV R19, R17 ;  /* 0x0000001100137202 */ /* 0x000fe20000000f00 */
[----:B------:R-:W1:Y:S02]  /*1a10*/  LDCU UR12, c[0x0][0x440] ;  /* 0x00008800ff0c77ac */ /* 0x000e640008000800 */
[----:B------:R-:W-:Y:S01]  /*1a20*/  IMAD.X R2, RZ, RZ, R9, P0 ;  /* 0x000000ffff027224 */ /* 0x000fe200000e0609 */
[----:B------:R-:W3:Y:S03]  /*1a30*/  LDCU.64 UR6, c[0x0][0x380] ;  /* 0x00007000ff0677ac */ /* 0x000ee60008000a00 */
[----:B----4-:R-:W-:-:S02]  /*1a40*/  IMAD R2, R2, UR10, RZ ;  /* 0x0000000a02027c24 */ /* 0x010fc4000f8e02ff */
[----:B------:R-:W-:Y:S01]  /*1a50*/  IMAD.WIDE.U32 R18, R11, UR10, R18 ;  /* 0x0000000a0b127c25 */ /* 0x000fe2000f8e0012 */
[----:B-1----:R-:W-:-:S03]  /*1a60*/  ISETP.GE.AND P1, PT, R180, UR12, PT ;  /* 0x0000000cb4007c0c */ /* 0x002fc6000bf26270 */
        /* <DEDUP_REMOVED lines=22> */
.L_x_226:
[----:B------:R3:W-:Y:S02]  /*1bd0*/  STS.128 [R82+0x9000], RZ ;  /* 0x009000ff52007388 */ /* 0x0007e40000000c00 */
.L_x_225:
[----:B------:R-:W-:Y:S05]  /*1be0*/  BSYNC.RECONVERGENT B0 ;  /* 0x0000000000007941 */ /* 0x000fea0003800200 */
.L_x_224:
[----:B------:R-:W-:Y:S01]  /*1bf0*/  IADD3 R2, PT, PT, R6, 0x40, RZ ;  /* 0x0000004006027810 */ /* 0x000fe20007ffe0ff */
[----:B------:R-:W-:Y:S03]  /*1c00*/  BSSY.RECONVERGENT B0, `(.L_x_227) ;  /* 0x0000024000007945 */ /* 0x000fe60003800200 */
[----:B------:R-:W-:-:S13]  /*1c10*/  ISETP.GE.AND P0, PT, R2, R195, PT ;  /* 0x000000c30200720c */ /* 0x000fda0003f06270 */
[----:B------:R-:W-:Y:S05]  /*1c20*/  @P0 BRA `(.L_x_228) ;  /* 0x0000000000840947 */ /* 0x000fea0003800000 */
[----:B------:R-:W5:Y:S01]  /*1c30*/  LDCU.64 UR10, c[0x0][0x3b0] ;  /* 0x00007600ff0a77ac */ /* 0x000f620008000a00 */
[----:B------:R-:W-:Y:S01]  /*1c40*/  IADD3 R11, P0, PT, R7, 0x40, RZ ;  /* 0x00000040070b7810 */ /* 0x000fe20007f1e0ff */
[----:B-1-3--:R-:W-:Y:S01]  /*1c50*/  IMAD.MOV.U32 R18, RZ, RZ, R14 ;  /* 0x000000ffff127224 */ /* 0x00afe200078e000e */
[----:B------:R-:W-:Y:S01]  /*1c60*/  MOV R19, R17 ;  /* 0x0000001100137202 */ /* 0x000fe20000000f00 */
[----:B------:R-:W1:Y:S02]  /*1c70*/  LDCU UR12, c[0x0][0x440] ;  /* 0x00008800ff0c77ac */ /* 0x000e640008000800 */
[----:B------:R-:W-:Y:S01]  /*1c80*/  IMAD.X R2, RZ, RZ, R9, P0 ;  /* 0x000000ffff027224 */ /* 0x000fe200000e0609 */
[----:B------:R-:W4:Y:S03]  /*1c90*/  LDCU.64 UR6, c[0x0][0x380] ;  /* 0x00007000ff0677ac */ /* 0x000f260008000a00 */
[----:B-----5:R-:W-:-:S02]  /*1ca0*/  IMAD R2, R2, UR10, RZ ;  /* 0x0000000a02027c24 */ /* 0x020fc4000f8e02ff */
[----:B------:R-:W-:Y:S01]  /*1cb0*/  IMAD.WIDE.U32 R18, R11, UR10, R18 ;  /* 0x0000000a0b127c25 */ /* 0x000fe2000f8e0012 */
[----:B-1----:R-:W-:-:S03]  /*1cc0*/  ISETP.GE.AND P1, PT, R180, UR12, PT ;  /* 0x0000000cb4007c0c */ /* 0x002fc6000bf26270 */
        /* <DEDUP_REMOVED lines=22> */
.L_x_229:
[----:B------:R3:W-:Y:S02]  /*1e30*/  STS.128 [R82+0xa000], RZ ;  /* 0x00a000ff52007388 */ /* 0x0007e40000000c00 */
.L_x_228:
[----:B------:R-:W-:Y:S05]  /*1e40*/  BSYNC.RECONVERGENT B0 ;  /* 0x0000000000007941 */ /* 0x000fea0003800200 */
.L_x_227:
[----:B------:R-:W-:Y:S01]  /*1e50*/  VIADD R2, R6, 0x60 ;  /* 0x0000006006027836 */ /* 0x000fe20000000000 */
[----:B------:R-:W-:Y:S01]  /*1e60*/  USHF.L.U64.HI UR12, UR8, 0x6, UR9 ;  /* 0x00000006080c7899 */ /* 0x000fe20008010209 */
[----:B------:R-:W-:Y:S01]  /*1e70*/  VIADD R11, R150, 0x3f ;  /* 0x0000003f960b7836 */ /* 0x000fe20000000000 */
[----:B------:R-:W-:Y:S01]  /*1e80*/  USHF.L.U32 UR13, UR8, 0x6, URZ ;  /* 0x00000006080d7899 */ /* 0x000fe200080006ff */
[----:B------:R-:W-:Y:S01]  /*1e90*/  BSSY.RECONVERGENT B0, `(.L_x_230) ;  /* 0x0000025000007945 */ /* 0x000fe20003800200 */
[----:B------:R-:W-:Y:S02]  /*1ea0*/  ISETP.GE.AND P0, PT, R2, R195, PT ;  /* 0x000000c30200720c */ /* 0x000fe40003f06270 */
[----:B------:R-:W-:-:S04]  /*1eb0*/  SHF.R.S32.HI R2, RZ, 0x1f, R11 ;  /* 0x0000001fff027819 */ /* 0x000fc8000001140b */
[----:B------:R-:W-:-:S07]  /*1ec0*/  LEA.HI R2, R2, R11, RZ, 0x6 ;  /* 0x0000000b02027211 */ /* 0x000fce00078f30ff */
[----:B------:R-:W-:Y:S05]  /*1ed0*/  @P0 BRA `(.L_x_231) ;  /* 0x0000000000800947 */ /* 0x000fea0003800000 */
[----:B------:R-:W5:Y:S01]  /*1ee0*/  LDCU.64 UR10, c[0x0][0x3b0] ;  /* 0x00007600ff0a77ac */ /* 0x000f620008000a00 */
[----:B------:R-:W-:Y:S01]  /*1ef0*/  IADD3 R7, P0, PT, R7, 0x60, RZ ;  /* 0x0000006007077810 */ /* 0x000fe20007f1e0ff */
[----:B------:R-:W-:Y:S01]  /*1f00*/  IMAD.MOV.U32 R15, RZ, RZ, R17 ;  /* 0x000000ffff0f7224 */ /* 0x000fe200078e0011 */
[----:B------:R-:W1:Y:S03]  /*1f10*/  LDCU UR14, c[0x0][0x440] ;  /* 0x00008800ff0e77ac */ /* 0x000e660008000800 */
[----:B------:R-:W-:Y:S01]  /*1f20*/  IMAD.X R16, RZ, RZ, R9, P0 ;  /* 0x000000ffff107224 */ /* 0x000fe200000e0609 */
[----:B------:R-:W3:Y:S03]  /*1f30*/  LDCU.64 UR6, c[0x0][0x380] ;  /* 0x00007000ff0677ac */ /* 0x000ee60008000a00 */
[----:B-----5:R-:W-:-:S02]  /*1f40*/  IMAD R16, R16, UR10, RZ ;  /* 0x0000000a10107c24 */ /* 0x020fc4000f8e02ff */
        /* <DEDUP_REMOVED lines=24> */
.L_x_232:
[----:B------:R3:W-:Y:S02]  /*20d0*/  STS.128 [R82+0xb000], RZ ;  /* 0x00b000ff52007388 */ /* 0x0007e40000000c00 */
.L_x_231:
[----:B------:R-:W-:Y:S05]  /*20e0*/  BSYNC.RECONVERGENT B0 ;  /* 0x0000000000007941 */ /* 0x000fea0003800200 */
.L_x_230:
        /* <DEDUP_REMOVED lines=32> */
.L_x_235:
[----:B------:R1:W-:Y:S02]  /*22f0*/  STS.128 [R82+0x10000], RZ ;  /* 0x010000ff52007388 */ /* 0x0003e40000000c00 */
.L_x_234:
[----:B------:R-:W-:Y:S05]  /*2300*/  BSYNC.RECONVERGENT B0 ;  /* 0x0000000000007941 */ /* 0x000fea0003800200 */
.L_x_233:
[----:B------:R-:W-:Y:S01]  /*2310*/  ISETP.GE.AND P0, PT, R10, R9, PT ;  /* 0x000000090a00720c */ /* 0x000fe20003f06270 */
[----:B------:R-:W-:Y:S01]  /*2320*/  USHF.L.U64.HI UR9, UR8, 0x5, UR9 ;  /* 0x0000000508097899 */ /* 0x000fe20008010209 */
[----:B------:R-:W-:Y:S01]  /*2330*/  BSSY.RECONVERGENT B0, `(.L_x_236) ;  /* 0x000001c000007945 */ /* 0x000fe20003800200 */
[----:B------:R-:W-:-:S10]  /*2340*/  USHF.L.U32 UR8, UR8, 0x5, URZ ;  /* 0x0000000508087899 */ /* 0x000fd400080006ff */
[----:B------:R-:W-:Y:S05]  /*2350*/  @P0 BRA `(.L_x_237) ;  /* 0x0000000000640947 */ /* 0x000fea0003800000 */
[----:B------:R-:W5:Y:S01]  /*2360*/  LDCU UR6, c[0x0][0x440] ;  /* 0x00008800ff0677ac */ /* 0x000f620008000800 */
[----:B------:R-:W-:-:S04]  /*2370*/  IADD3 R16, P0, PT, R16, UR8, RZ ;  /* 0x0000000810107c10 */ /* 0x000fc8000ff1e0ff */
[----:B------:R-:W-:Y:S02]  /*2380*/  IADD3.X R6, PT, PT, R6, UR9, RZ, P0, !PT ;  /* 0x0000000906067c10 */ /* 0x000fe400087fe4ff */
        /* <DEDUP_REMOVED lines=21> */
.L_x_238:
[----:B------:R1:W-:Y:S02]  /*24e0*/  STS.128 [R82+0x11000], RZ ;  /* 0x011000ff52007388 */ /* 0x0003e40000000c00 */
.L_x_237:
[----:B------:R-:W-:Y:S05]  /*24f0*/  BSYNC.RECONVERGENT B0 ;  /* 0x0000000000007941 */ /* 0x000fea0003800200 */
.L_x_236:
[----:B------:R-:W5:Y:S01]  /*2500*/  LDCU.64 UR6, c[0x0][0x538] ;  /* 0x0000a700ff0677ac */ /* 0x000f620008000a00 */
[----:B------:R-:W0:Y:S01]  /*2510*/  LDGDEPBAR ;  /* 0x00000000000079af */ /* 0x000e220000000000 */
[----:B-----5:R-:W-:-:S04]  /*2520*/  ISETP.NE.U32.AND P1, PT, RZ, UR6, PT ;  /* 0x00000006ff007c0c */ /* 0x020fc8000bf25070 */
[----:B------:R-:W-:Y:S01]  /*2530*/  ISETP.NE.AND.EX P1, PT, RZ, UR7, PT, P1 ;  /* 0x00000007ff007c0c */ /* 0x000fe2000bf25310 */
[----:B------:R-:W-:Y:S01]  /*2540*/  BSSY.RECONVERGENT B0, `(.L_x_239) ;  /* 0x0000030000007945 */ /* 0x000fe20003800200 */
[----:B------:R-:W-:-:S11]  /*2550*/  DEPBAR.LE SB0, 0x0 ;  /* 0x000080000000791a */ /* 0x000fd60000000000 */
[----:B------:R-:W5:Y:S01]  /*2560*/  @P1 LDC.64 R6, c[0x0][0x540] ;  /* 0x00015000ff061b82 */ /* 0x000f620000000a00 */
[----:B------:R-:W-:-:S03]  /*2570*/  @P1 MOV R13, RZ ;  /* 0x000000ff000d1202 */ /* 0x000fc60000000f00 */
[----:B-----5:R-:W-:-:S04]  /*2580*/  @P1 IMAD.WIDE.U32 R12, R0, R6, R12 ;  /* 0x00000006000c1225 */ /* 0x020fc800078e000c */
[----:B------:R-:W-:Y:S01]  /*2590*/  @P1 IMAD R7, R0, R7, R13 ;  /* 0x0000000700071224 */ /* 0x000fe200078e020d */
[----:B-1----:R-:W-:-:S04]  /*25a0*/  @P1 LEA R14, P0, R12, UR6, 0x2 ;  /* 0x000000060c0e1c11 */ /* 0x002fc8000f8010ff */
[----:B------:R-:W-:Y:S02]  /*25b0*/  @P1 LEA.HI.X R15, R12, UR7, R7, 0x2, P0 ;  /* 0x000000070c0f1c11 */ /* 0x000fe400080f1407 */
[----:B------:R-:W1:Y:S03]  /*25c0*/  @P1 LDC R7, c[0x0][0x458] ;  /* 0x00011600ff071b82 */ /* 0x000e660000000800 */
[----:B------:R-:W5:Y:S01]  /*25d0*/  @P1 LDG.E R14, desc[UR16][R14.64] ;  /* 0x000000100e0e1981 */ /* 0x000f62000c1e1900 */
[C---:B------:R-:W-:Y:S02]  /*25e0*/  SHF.L.U64.HI R0, R4.reuse, 0x6, R5 ;  /* 0x0000000604007819 */ /* 0x040fe40000010205 */
[----:B------:R-:W-:-:S03]  /*25f0*/  SHF.L.U32 R12, R4, 0x6, RZ ;  /* 0x00000006040c7819 */ /* 0x000fc600000006ff */
[----:B------:R-:W-:-:S04]  /*2600*/  IMAD R0, R0, R85, RZ ;  /* 0x0000005500007224 */ /* 0x000fc800078e02ff */
[----:B------:R-:W-:Y:S01]  /*2610*/  IMAD R11, R11, R12, R0 ;  /* 0x0000000c0b0b7224 */ /* 0x000fe200078e0200 */
[----:B------:R-:W-:Y:S01]  /*2620*/  MOV R0, RZ ;  /* 0x000000ff00007202 */ /* 0x000fe20000000f00 */
[----:B------:R-:W-:-:S05]  /*2630*/  IMAD.WIDE.U32 R12, R12, R85, RZ ;  /* 0x000000550c0c7225 */ /* 0x000fca00078e00ff */
[----:B------:R-:W-:Y:S01]  /*2640*/  IADD3 R6, PT, PT, R13, R11, RZ ;  /* 0x0000000b0d067210 */ /* 0x000fe20007ffe0ff */
[----:B-1----:R-:W5:Y:S01]  /*2650*/  @P1 MUFU.RCP R7, R7 ;  /* 0x0000000700071308 */ /* 0x002f620000001000 */
[----:B------:R-:W-:Y:S01]  /*2660*/  BAR.SYNC.DEFER_BLOCKING 0x0 ;  /* 0x0000000000007b1d */ /* 0x000fe20000010000 */
[----:B-----5:R-:W-:-:S05]  /*2670*/  @P1 FMUL.FTZ R0, R14, R7 ;  /* 0x000000070e001220 */ /* 0x020fca0000410000 */
[----:B------:R-:W-:Y:S05]  /*2680*/  @P3 BRA `(.L_x_240) ;  /* 0x0000000000603947 */ /* 0x000fea0003800000 */
[----:B------:R-:W1:Y:S01]  /*2690*/  LDCU UR6, c[0x0][0x440] ;  /* 0x00008800ff0677ac */ /* 0x000e620008000800 */
        /* <DEDUP_REMOVED lines=21> */
.L_x_241:
[----:B------:R1:W-:Y:S01]  /*27f0*/  STS.128 [R82+0x16000], RZ ;  /* 0x016000ff52007388 */ /* 0x0003e20000000c00 */
[----:B------:R-:W-:Y:S05]  /*2800*/  BRA `(.L_x_242) ;  /* 0x00000000000c7947 */ /* 0x000fea0003800000 */
.L_x_240:
[----:B------:R1:W-:Y:S04]  /*2810*/  STS.128 [R82+0x12000], RZ ;  /* 0x012000ff52007388 */ /* 0x0003e80000000c00 */
[----:B------:R1:W-:Y:S04]  /*2820*/  STS.128 [R82+0x14000], RZ ;  /* 0x014000ff52007388 */ /* 0x0003e80000000c00 */
[----:B------:R1:W-:Y:S02]  /*2830*/  STS.128 [R82+0x16000], RZ ;  /* 0x016000ff52007388 */ /* 0x0003e40000000c00 */
.L_x_242:
[----:B------:R-:W-:Y:S05]  /*2840*/  BSYNC.RECONVERGENT B0 ;  /* 0x0000000000007941 */ /* 0x000fea0003800200 */
.L_x_239:
[----:B------:R-:W-:Y:S01]  /*2850*/  ISETP.GE.AND P0, PT, R10, R9, PT ;  /* 0x000000090a00720c */ /* 0x000fe20003f06270 */
[C---:B------:R-:W-:Y:S01]  /*2860*/  IMAD.SHL.U32 R182, R181.reuse, 0x20, RZ ;  /* 0x00000020b5b67824 */ /* 0x040fe200078e00ff */
[----:B------:R-:W-:Y:S01]  /*2870*/  BSSY.RECONVERGENT B0, `(.L_x_243) ;  /* 0x0000022000007945 */ /* 0x000fe20003800200 */
[----:B------:R-:W-:Y:S02]  /*2880*/  LOP3.LUT R7, R181, 0x8, RZ, 0xc0, !PT ;  /* 0x00000008b5077812 */ /* 0x000fe400078ec0ff */
[----:B------:R-:W-:Y:S02]  /*2890*/  LOP3.LUT R81, R8, 0x8, R183, 0x78, !PT ;  /* 0x0000000808517812 */ /* 0x000fe400078e78b7 */
[----:B------:R-:W-:-:S04]  /*28a0*/  LOP3.LUT R182, R182, 0x7c00, RZ, 0xc0, !PT ;  /* 0x00007c00b6b67812 */ /* 0x000fc800078ec0ff */
[----:B------:R-:W-:Y:S02]  /*28b0*/  LOP3.LUT R10, R182, 0x200, R83, 0xf8, !PT ;  /* 0x00000200b60a7812 */ /* 0x000fe400078ef853 */
        /* <DEDUP_REMOVED lines=28> */
.L_x_245:
[----:B------:R1:W-:Y:S02]  /*2a80*/  STS.128 [R82+0x17000], RZ ;  /* 0x017000ff52007388 */ /* 0x0003e40000000c00 */
.L_x_244:
[----:B------:R-:W-:Y:S05]  /*2a90*/  BSYNC.RECONVERGENT B0 ;  /* 0x0000000000007941 */ /* 0x000fea0003800200 */
.L_x_243:
[----:B------:R-:W-:Y:S01]  /*2aa0*/  LOP3.LUT R7, R8, R7, RZ, 0x3c, !PT ;  /* 0x0000000708077212 */ /* 0x000fe200078e3cff */
[----:B------:R-:W-:Y:S01]  /*2ab0*/  IMAD.IADD R10, R81, 0x1, R10 ;  /* 0x00000001510a7824 */ /* 0x000fe200078e020a */
[----:B------:R-:W-:Y:S01]  /*2ac0*/  LOP3.LUT R90, R83, 0x400, RZ, 0xc0, !PT ;  /* 0x00000400535a7812 */ /* 0x000fe200078ec0ff */
[----:B------:R-:W-:Y:S01]  /*2ad0*/  IMAD.MOV.U32 R179, RZ, RZ, 0x20 ;  /* 0x00000020ffb37424 */ /* 0x000fe200078e00ff */
[----:B------:R-:W-:Y:S01]  /*2ae0*/  LOP3.LUT P6, RZ, R181, 0x2, RZ, 0xc0, !PT ;  /* 0x00000002b5ff7812 */ /* 0x000fe200078cc0ff */
[----:B------:R-:W-:Y:S01]  /*2af0*/  IMAD.MOV.U32 R36, RZ, RZ, 0x40 ;  /* 0x00000040ff247424 */ /* 0x000fe200078e00ff */
[----:B------:R-:W-:Y:S01]  /*2b00*/  LEA R93, R10, UR5, 0x1 ;  /* 0x000000050a5d7c11 */ /* 0x000fe2000f8e08ff */
[----:B------:R-:W-:Y:S01]  /*2b10*/  IMAD R90, R7, 0x2, R90 ;  /* 0x00000002075a7824 */ /* 0x000fe200078e025a */
[----:B------:R-:W-:Y:S01]  /*2b20*/  SEL R80, R179, 0xffffffe0, !P6 ;  /* 0xffffffe0b3507807 */ /* 0x000fe20007000000 */
[C---:B------:R-:W-:Y:S01]  /*2b30*/  IMAD.SHL.U32 R148, R181.reuse, 0x2, RZ ;  /* 0x00000002b5947824 */ /* 0x040fe200078e00ff */
[----:B------:R-:W-:Y:S01]  /*2b40*/  LOP3.LUT P0, RZ, R181, 0x4, RZ, 0xc0, !PT ;  /* 0x00000004b5ff7812 */ /* 0x000fe2000780c0ff */
[----:B------:R-:W-:Y:S01]  /*2b50*/  LDSM.16.M88.4 R52, [R93] ;  /* 0x000000005d34783b */ /* 0x000fe20000000200 */
[----:B------:R-:W-:Y:S01]  /*2b60*/  VIADD R89, R90, UR5 ;  /* 0x000000055a597c36 */ /* 0x000fe20008000000 */
[----:B------:R-:W-:Y:S01]  /*2b70*/  SHF.R.U32.HI R149, RZ, 0x2, R181 ;  /* 0x00000002ff957819 */ /* 0x000fe200000116b5 */
[--C-:B------:R-:W-:Y:S01]  /*2b80*/  IMAD.IADD R76, R93, 0x1, R80.reuse ;  /* 0x000000015d4c7824 */ /* 0x100fe200078e0250 */
[----:B---3--:R-:W4:Y:S01]  /*2b90*/  LDSM.16.M88.4 R16, [R90+UR5+0xc800] ;  /* 0x00c800055a10783b */ /* 0x008f220008000200 */
[----:B------:R-:W-:Y:S01]  /*2ba0*/  IMAD.IADD R88, R89, 0x1, R80 ;  /* 0x0000000159587824 */ /* 0x000fe200078e0250 */
[----:B------:R-:W-:-:S02]  /*2bb0*/  SEL R36, R36, 0xffffffc0, !P0 ;  /* 0xffffffc024247807 */ /* 0x000fc40004000000 */
[----:B------:R-:W3:Y:S01]  /*2bc0*/  LDSM.16.M88.4 R24, [R90+UR5+0xc000] ;  /* 0x00c000055a18783b */ /* 0x000ee20008000200 */
[----:B------:R-:W-:Y:S02]  /*2bd0*/  LOP3.LUT R152, R183, 0x1f0, RZ, 0xc0, !PT ;  /* 0x000001f0b7987812 */ /* 0x000fe400078ec0ff */
[--C-:B------:R-:W-:Y:S01]  /*2be0*/  IMAD.IADD R91, R93, 0x1, R36.reuse ;  /* 0x000000015d5b7824 */ /* 0x100fe200078e0224 */
[----:B------:R-:W5:Y:S01]  /*2bf0*/  LDSM.16.M88.4 R60, [R90+UR5+0xd000] ;  /* 0x00d000055a3c783b */ /* 0x000f620008000200 */
[----:B------:R-:W-:Y:S01]  /*2c00*/  IMAD.IADD R89, R89, 0x1, R36 ;  /* 0x0000000159597824 */ /* 0x000fe200078e0224 */
[----:B------:R-:W-:Y:S01]  /*2c10*/  LOP3.LUT R149, R149, 0x7, RZ, 0xc0, !PT ;  /* 0x0000000795957812 */ /* 0x000fe200078ec0ff */
[C---:B------:R-:W-:Y:S01]  /*2c20*/  IMAD.IADD R87, R80.reuse, 0x1, R91 ;  /* 0x0000000150577824 */ /* 0x040fe200078e025b */
[----:B-1----:R-:W1:Y:S01]  /*2c30*/  LDSM.16.M88.4 R12, [R90+UR5+0xd800] ;  /* 0x00d800055a0c783b */ /* 0x002e620008000200 */
[----:B------:R-:W-:Y:S01]  /*2c40*/  IMAD.IADD R86, R80, 0x1, R89 ;  /* 0x0000000150567824 */ /* 0x000fe200078e0259 */
[----:B------:R-:W-:-:S02]  /*2c50*/  LOP3.LUT R148, R148, 0x6, RZ, 0xc0, !PT ;  /* 0x0000000694947812 */ /* 0x000fc400078ec0ff */
[----:B------:R-:W-:Y:S03]  /*2c60*/  LDSM.16.M88.4 R4, [R76] ;  /* 0x000000004c04783b */ /* 0x000fe60000000200 */
[----:B------:R-:W-:Y:S01]  /*2c70*/  IMAD R85, R85, 0x40, R148 ;  /* 0x0000004055557824 */ /* 0x000fe200078e0294 */
[----:B------:R-:W2:Y:S04]  /*2c80*/  LDSM.16.M88.4 R48, [R88+0xc800] ;  /* 0x00c800005830783b */ /* 0x000ea80000000200 */
[----:B------:R-:W2:Y:S01]  /*2c90*/  LDSM.16.M88.4 R68, [R88+0xc000] ;  /* 0x00c000005844783b */ /* 0x000ea20000000200 */
[----:B------:R-:W-:-:S03]  /*2ca0*/  ISETP.GE.AND P1, PT, R85, R150, PT ;  /* 0x000000965500720c */ /* 0x000fc60003f26270 */
[----:B------:R-:W2:Y:S04]  /*2cb0*/  LDSM.16.M88.4 R32, [R88+0xd000] ;  /* 0x00d000005820783b */ /* 0x000ea80000000200 */
[----:B------:R-:W2:Y:S04]  /*2cc0*/  LDSM.16.M88.4 R8, [R88+0xd800] ;  /* 0x00d800005808783b */ /* 0x000ea80000000200 */
[----:B------:R-:W-:Y:S01]  /*2cd0*/  LDSM.16.M88.4 R44, [R91] ;  /* 0x000000005b2c783b */ /* 0x000fe20000000200 */
[C---:B----4-:R-:W-:Y:S03]  /*2ce0*/  HMMA.16816.F32 R20, R52.reuse, R16, RZ ;  /* 0x000000103414723c */ /* 0x050fe600000018ff */
[----:B------:R-:W4:Y:S04]  /*2cf0*/  LDSM.16.M88.4 R36, [R89+0xc800] ;  /* 0x00c800005924783b */ /* 0x000f280000000200 */
[----:B------:R-:W4:Y:S01]  /*2d00*/  LDSM.16.M88.4 R40, [R89+0xc000] ;  /* 0x00c000005928783b */ /* 0x000f220000000200 */
[C---:B------:R-:W-:Y:S03]  /*2d10*/  HMMA.16816.F32 R16, R52.reuse, R18, RZ ;  /* 0x000000123410723c */ /* 0x040fe600000018ff */
[----:B------:R-:W-:Y:S04]  /*2d20*/  LDSM.16.M88.4 R72, [R86+0xd000] ;  /* 0x00d000005648783b */ /* 0x000fe80000000200 */
[----:B------:R-:W0:Y:S01]  /*2d30*/  LDGDEPBAR ;  /* 0x00000000000079af */ /* 0x000e220000000000 */
[C---:B---3--:R-:W-:Y:S08]  /*2d40*/  HMMA.16816.F32 R28, R52.reuse, R24, RZ ;  /* 0x00000018341c723c */ /* 0x048ff000000018ff */
[C---:B-----5:R-:W-:Y:S08]  /*2d50*/  HMMA.16816.F32 R64, R52.reuse, R60, RZ ;  /* 0x0000003c3440723c */ /* 0x060ff000000018ff */
[C---:B------:R-:W-:Y:S08]  /*2d60*/  HMMA.16816.F32 R24, R52.reuse, R26, RZ ;  /* 0x0000001a3418723c */ /* 0x040ff000000018ff */
[C---:B------:R-:W-:Y:S08]  /*2d70*/  HMMA.16816.F32 R60, R52.reuse, R62, RZ ;  /* 0x0000003e343c723c */ /* 0x040ff000000018ff */
[C---:B-1----:R-:W-:Y:S08]  /*2d80*/  HMMA.16816.F32 R56, R52.reuse, R12, RZ ;  /* 0x0000000c3438723c */ /* 0x042ff000000018ff */
[----:B------:R-:W-:Y:S01]  /*2d90*/  HMMA.16816.F32 R52, R52, R14, RZ ;  /* 0x0000000e3434723c */ /* 0x000fe200000018ff */
[----:B------:R-:W1:Y:S07]  /*2da0*/  LDSM.16.M88.4 R12, [R89+0xd000] ;  /* 0x00d00000590c783b */ /* 0x000e6e0000000200 */
[C---:B--2---:R-:W-:Y:S08]  /*2db0*/  HMMA.16816.F32 R20, R4.reuse, R48, R20 ;  /* 0x000000300414723c */ /* 0x044ff00000001814 */
[C---:B------:R-:W-:Y:S01]  /*2dc0*/  HMMA.16816.F32 R16, R4.reuse, R50, R16 ;  /* 0x000000320410723c */ /* 0x040fe20000001810 */
[----:B------:R-:W2:Y:S07]  /*2dd0*/  LDSM.16.M88.4 R48, [R89+0xd800] ;  /* 0x00d800005930783b */ /* 0x000eae0000000200 */
[C---:B------:R-:W-:Y:S08]  /*2de0*/  HMMA.16816.F32 R28, R4.reuse, R68, R28 ;  /* 0x00000044041c723c */ /* 0x040ff0000000181c */
[C---:B------:R-:W-:Y:S01]  /*2df0*/  HMMA.16816.F32 R24, R4.reuse, R70, R24 ;  /* 0x000000460418723c */ /* 0x040fe20000001818 */
[----:B------:R-:W-:Y:S07]  /*2e00*/  LDSM.16.M88.4 R68, [R90+UR5+0xe800] ;  /* 0x00e800055a44783b */ /* 0x000fee0008000200 */
[C---:B------:R-:W-:Y:S08]  /*2e10*/  HMMA.16816.F32 R64, R4.reuse, R32, R64 ;  /* 0x000000200440723c */ /* 0x040ff00000001840 */
[C---:B------:R-:W-:Y:S01]  /*2e20*/  HMMA.16816.F32 R60, R4.reuse, R34, R60 ;  /* 0x00000022043c723c */ /* 0x040fe2000000183c */
[----:B------:R-:W-:Y:S07]  /*2e30*/  LDSM.16.M88.4 R32, [R86+0xc000] ;  /* 0x00c000005620783b */ /* 0x000fee0000000200 */
[C---:B------:R-:W-:Y:S08]  /*2e40*/  HMMA.16816.F32 R56, R4.reuse, R8, R56 ;  /* 0x000000080438723c */ /* 0x040ff00000001838 */
[----:B------:R-:W-:Y:S01]  /*2e50*/  HMMA.16816.F32 R52, R4, R10, R52 ;  /* 0x0000000a0434723c */ /* 0x000fe20000001834 */
[----:B------:R-:W3:Y:S04]  /*2e60*/  LDSM.16.M88.4 R4, [R87] ;  /* 0x000000005704783b */ /* 0x000ee80000000200 */
[----:B------:R-:W5:Y:S03]  /*2e70*/  LDSM.16.M88.4 R8, [R86+0xc800] ;  /* 0x00c800005608783b */ /* 0x000f660000000200 */
        /* <DEDUP_REMOVED lines=8> */
[----:B------:R-:W1:Y:S07]  /*2f00*/  LDSM.16.M88.4 R12, [R90+UR5+0xe000] ;  /* 0x00e000055a0c783b */ /* 0x000e6e0008000200 */
[C---:B--2---:R-:W-:Y:S08]  /*2f10*/  HMMA.16816.F32 R56, R44.reuse, R48, R56 ;  /* 0x000000302c38723c */ /* 0x044ff00000001838 */
[----:B------:R-:W-:Y:S01]  /*2f20*/  HMMA.16816.F32 R52, R44, R50, R52 ;  /* 0x000000322c34723c */ /* 0x000fe20000001834 */
[----:B------:R-:W2:Y:S04]  /*2f30*/  LDSM.16.M88.4 R48, [R90+UR5+0xf000] ;  /* 0x00f000055a30783b */ /* 0x000ea80008000200 */
[----:B------:R-:W2:Y:S03]  /*2f40*/  LDSM.16.M88.4 R44, [R90+UR5+0xf800] ;  /* 0x00f800055a2c783b */ /* 0x000ea60008000200 */
[C---:B---3--:R-:W-:Y:S08]  /*2f50*/  HMMA.16816.F32 R28, R4.reuse, R32, R28 ;  /* 0x00000020041c723c */ /* 0x048ff0000000181c */
[C---:B------:R-:W-:Y:S01]  /*2f60*/  HMMA.16816.F32 R24, R4.reuse, R34, R24 ;  /* 0x000000220418723c */ /* 0x040fe20000001818 */
[----:B------:R-:W-:Y:S07]  /*2f70*/  LDSM.16.M88.4 R32, [R88+0xe000] ;  /* 0x00e000005820783b */ /* 0x000fee0000000200 */
[C---:B-----5:R-:W-:Y:S08]  /*2f80*/  HMMA.16816.F32 R20, R4.reuse, R8, R20 ;  /* 0x000000080414723c */ /* 0x060ff00000001814 */
[C---:B------:R-:W-:Y:S01]  /*2f90*/  HMMA.16816.F32 R16, R4.reuse, R10, R16 ;  /* 0x0000000a0410723c */ /* 0x040fe20000001810 */
[----:B------:R-:W3:Y:S04]  /*2fa0*/  LDSM.16.M88.4 R8, [R76+0x4000] ;  /* 0x004000004c08783b */ /* 0x000ee80000000200 */
[----:B------:R-:W-:Y:S03]  /*2fb0*/  LDSM.16.M88.4 R76, [R76+0x8000] ;  /* 0x008000004c4c783b */ /* 0x000fe60000000200 */
[C---:B------:R-:W-:Y:S08]  /*2fc0*/  HMMA.16816.F32 R64, R4.reuse, R72, R64 ;  /* 0x000000480440723c */ /* 0x040ff00000001840 */
[C---:B------:R-:W-:Y:S01]  /*2fd0*/  HMMA.16816.F32 R60, R4.reuse, R74, R60 ;  /* 0x0000004a043c723c */ /* 0x040fe2000000183c */
[----:B------:R-:W-:Y:S07]  /*2fe0*/  LDSM.16.M88.4 R72, [R88+0x11000] ;  /* 0x011000005848783b */ /* 0x000fee0000000200 */
[C---:B----4-:R-:W-:Y:S08]  /*2ff0*/  HMMA.16816.F32 R56, R4.reuse, R36, R56 ;  /* 0x000000240438723c */ /* 0x050ff00000001838 */
[----:B------:R-:W-:Y:S01]  /*3000*/  HMMA.16816.F32 R52, R4, R38, R52 ;  /* 0x000000260434723c */ /* 0x000fe20000001834 */
[----:B------:R-:W4:Y:S04]  /*3010*/  LDSM.16.M88.4 R4, [R88+0xe800] ;  /* 0x00e800005804783b */ /* 0x000f280000000200 */
[----:B------:R-:W5:Y:S03]  /*3020*/  LDSM.16.M88.4 R36, [R88+0xf000] ;  /* 0x00f000005824783b */ /* 0x000f660000000200 */
[C---:B-1----:R-:W-:Y:S08]  /*3030*/  HMMA.16816.F32 R28, R40.reuse, R12, R28 ;  /* 0x0000000c281c723c */ /* 0x042ff0000000181c */
[C---:B------:R-:W-:Y:S01]  /*3040*/  HMMA.16816.F32 R24, R40.reuse, R14, R24 ;  /* 0x0000000e2818723c */ /* 0x040fe20000001818 */
[----:B------:R-:W1:Y:S07]  /*3050*/  LDSM.16.M88.4 R12, [R88+0xf800] ;  /* 0x00f80000580c783b */ /* 0x000e6e0000000200 */
[C---:B------:R-:W-:Y:S08]  /*3060*/  HMMA.16816.F32 R20, R40.reuse, R68, R20 ;  /* 0x000000442814723c */ /* 0x040ff00000001814 */
[C---:B------:R-:W-:Y:S01]  /*3070*/  HMMA.16816.F32 R16, R40.reuse, R70, R16 ;  /* 0x000000462810723c */ /* 0x040fe20000001810 */
[----:B------:R-:W-:Y:S07]  /*3080*/  LDSM.16.M88.4 R68, [R86+0xe800] ;  /* 0x00e800005644783b */ /* 0x000fee0000000200 */
[C---:B--2---:R-:W-:Y:S08]  /*3090*/  HMMA.16816.F32 R64, R40.reuse, R48, R64 ;  /* 0x000000302840723c */ /* 0x044ff00000001840 */
[C---:B------:R-:W-:Y:S01]  /*30a0*/  HMMA.16816.F32 R60, R40.reuse, R50, R60 ;  /* 0x00000032283c723c */ /* 0x040fe2000000183c */
[----:B------:R-:W-:Y:S07]  /*30b0*/  LDSM.16.M88.4 R48, [R86+0xf800] ;  /* 0x00f800005630783b */ /* 0x000fee0000000200 */
[C---:B------:R-:W-:Y:S08]  /*30c0*/  HMMA.16816.F32 R56, R40.reuse, R44, R56 ;  /* 0x0000002c2838723c */ /* 0x040ff00000001838 */
[----:B------:R-:W-:Y:S01]  /*30d0*/  HMMA.16816.F32 R52, R40, R46, R52 ;  /* 0x0000002e2834723c */ /* 0x000fe20000001834 */
[----:B------:R-:W-:Y:S04]  /*30e0*/  LDSM.16.M88.4 R44, [R89+0xe000] ;  /* 0x00e00000592c783b */ /* 0x000fe80000000200 */
[----:B------:R-:W-:Y:S03]  /*30f0*/  LDSM.16.M88.4 R40, [R89+0xf000] ;  /* 0x00f000005928783b */ /* 0x000fe60000000200 */
[C---:B---3--:R-:W-:Y:S08]  /*3100*/  HMMA.16816.F32 R28, R8.reuse, R32, R28 ;  /* 0x00000020081c723c */ /* 0x048ff0000000181c */
[C---:B------:R-:W-:Y:S01]  /*3110*/  HMMA.16816.F32 R24, R8.reuse, R34, R24 ;  /* 0x000000220818723c */ /* 0x040fe20000001818 */
[----:B------:R-:W2:Y:S07]  /*3120*/  LDSM.16.M88.4 R32, [R91+0x4000] ;  /* 0x004000005b20783b */ /* 0x000eae0000000200 */
[C---:B----4-:R-:W-:Y:S08]  /*3130*/  HMMA.16816.F32 R20, R8.reuse, R4, R20 ;  /* 0x000000040814723c */ /* 0x050ff00000001814 */
[C---:B------:R-:W-:Y:S01]  /*3140*/  HMMA.16816.F32 R16, R8.reuse, R6, R16 ;  /* 0x000000060810723c */ /* 0x040fe20000001810 */
[----:B------:R-:W3:Y:S07]  /*3150*/  LDSM.16.M88.4 R4, [R89+0xe800] ;  /* 0x00e800005904783b */ /* 0x000eee0000000200 */
[C---:B-----5:R-:W-:Y:S08]  /*3160*/  HMMA.16816.F32 R64, R8.reuse, R36, R64 ;  /* 0x000000240840723c */ /* 0x060ff00000001840 */
[C---:B------:R-:W-:Y:S01]  /*3170*/  HMMA.16816.F32 R60, R8.reuse, R38, R60 ;  /* 0x00000026083c723c */ /* 0x040fe2000000183c */
[----:B------:R-:W-:Y:S07]  /*3180*/  LDSM.16.M88.4 R36, [R89+0xf800] ;  /* 0x00f800005924783b */ /* 0x000fee0000000200 */
[C---:B-1----:R-:W-:Y:S08]  /*3190*/  HMMA.16816.F32 R56, R8.reuse, R12, R56 ;  /* 0x0000000c0838723c */ /* 0x042ff00000001838 */
[----:B------:R-:W-:Y:S01]  /*31a0*/  HMMA.16816.F32 R52, R8, R14, R52 ;  /* 0x0000000e0834723c */ /* 0x000fe20000001834 */
[----:B------:R-:W-:Y:S04]  /*31b0*/  LDSM.16.M88.4 R8, [R87+0x4000] ;  /* 0x004000005708783b */ /* 0x000fe80000000200 */
[----:B------:R-:W1:Y:S03]  /*31c0*/  LDSM.16.M88.4 R12, [R86+0xe000] ;  /* 0x00e00000560c783b */ /* 0x000e660000000200 */
[C---:B--2---:R-:W-:Y:S08]  /*31d0*/  HMMA.16816.F32 R28, R32.reuse, R44, R28 ;  /* 0x0000002c201c723c */ /* 0x044ff0000000181c */
[C---:B------:R-:W-:Y:S01]  /*31e0*/  HMMA.16816.F32 R24, R32.reuse, R46, R24 ;  /* 0x0000002e2018723c */ /* 0x040fe20000001818 */
[----:B------:R-:W-:Y:S07]  /*31f0*/  LDSM.16.M88.4 R44, [R90+UR5+0x10000] ;  /* 0x010000055a2c783b */ /* 0x000fee0008000200 */
[C---:B---3--:R-:W-:Y:S08]  /*3200*/  HMMA.16816.F32 R20, R32.reuse, R4, R20 ;  /* 0x000000042014723c */ /* 0x048ff00000001814 */
[C---:B------:R-:W-:Y:S01]  /*3210*/  HMMA.16816.F32 R16, R32.reuse, R6, R16 ;  /* 0x000000062010723c */ /* 0x040fe20000001810 */
[----:B------:R-:W2:Y:S07]  /*3220*/  LDSM.16.M88.4 R4, [R86+0xf000] ;  /* 0x00f000005604783b */ /* 0x000eae0000000200 */
[----:B------:R-:W-:Y:S08]  /*3230*/  HMMA.16816.F32 R64, R32, R40, R64 ;  /* 0x000000282040723c */ /* 0x000ff00000001840 */
[C---:B-1----:R-:W-:Y:S08]  /*3240*/  HMMA.16816.F32 R28, R8.reuse, R12, R28 ;  /* 0x0000000c081c723c */ /* 0x042ff0000000181c */
[----:B------:R-:W-:Y:S01]  /*3250*/  HMMA.16816.F32 R24, R8, R14, R24 ;  /* 0x0000000e0818723c */ /* 0x000fe20000001818 */
[----:B------:R-:W1:Y:S07]  /*3260*/  LDSM.16.M88.4 R12, [R93+0x8000] ;  /* 0x008000005d0c783b */ /* 0x000e6e0000000200 */
[C---:B------:R-:W-:Y:S01]  /*3270*/  HMMA.16816.F32 R60, R32.reuse, R42, R60 ;  /* 0x0000002a203c723c */ /* 0x040fe2000000183c */
[----:B------:R-:W3:Y:S07]  /*3280*/  LDSM.16.M88.4 R40, [R90+UR5+0x10800] ;  /* 0x010800055a28783b */ /* 0x000eee0008000200 */
[C---:B------:R-:W-:Y:S08]  /*3290*/  HMMA.16816.F32 R56, R32.reuse, R36, R56 ;  /* 0x000000242038723c */ /* 0x040ff00000001838 */
[----:B------:R-:W-:Y:S01]  /*32a0*/  HMMA.16816.F32 R52, R32, R38, R52 ;  /* 0x000000262034723c */ /* 0x000fe20000001834 */
[----:B------:R-:W4:Y:S04]  /*32b0*/  LDSM.16.M88.4 R36, [R90+UR5+0x11000] ;  /* 0x011000055a24783b */ /* 0x000f280008000200 */
[----:B------:R-:W5:Y:S03]  /*32c0*/  LDSM.16.M88.4 R32, [R90+UR5+0x11800] ;  /* 0x011800055a20783b */ /* 0x000f660008000200 */
        /* <DEDUP_REMOVED lines=8> */
[----:B------:R-:W2:Y:S04]  /*3350*/  LDSM.16.M88.4 R8, [R88+0x10800] ;  /* 0x010800005808783b */ /* 0x000ea80000000200 */
[----:B------:R-:W-:Y:S03]  /*3360*/  LDSM.16.M88.4 R48, [R91+0x8000] ;  /* 0x008000005b30783b */ /* 0x000fe60000000200 */
[C---:B-1----:R-:W-:Y:S08]  /*3370*/  HMMA.16816.F32 R28, R12.reuse, R44, R28 ;  /* 0x0000002c0c1c723c */ /* 0x042ff0000000181c */
[C---:B------:R-:W-:Y:S01]  /*3380*/  HMMA.16816.F32 R24, R12.reuse, R46, R24 ;  /* 0x0000002e0c18723c */ /* 0x040fe20000001818 */
[----:B------:R-:W1:Y:S07]  /*3390*/  LDSM.16.M88.4 R44, [R89+0x10000] ;  /* 0x01000000592c783b */ /* 0x000e6e0000000200 */
[C---:B---3--:R-:W-:Y:S08]  /*33a0*/  HMMA.16816.F32 R20, R12.reuse, R40, R20 ;  /* 0x000000280c14723c */ /* 0x048ff00000001814 */
[C---:B------:R-:W-:Y:S01]  /*33b0*/  HMMA.16816.F32 R16, R12.reuse, R42, R16 ;  /* 0x0000002a0c10723c */ /* 0x040fe20000001810 */
[----:B------:R-:W3:Y:S07]  /*33c0*/  LDSM.16.M88.4 R40, [R89+0x10800] ;  /* 0x010800005928783b */ /* 0x000eee0000000200 */
[C---:B----4-:R-:W-:Y:S08]  /*33d0*/  HMMA.16816.F32 R64, R12.reuse, R36, R64 ;  /* 0x000000240c40723c */ /* 0x050ff00000001840 */
[C---:B------:R-:W-:Y:S01]  /*33e0*/  HMMA.16816.F32 R60, R12.reuse, R38, R60 ;  /* 0x000000260c3c723c */ /* 0x040fe2000000183c */
[----:B------:R-:W-:Y:S07]  /*33f0*/  LDSM.16.M88.4 R36, [R89+0x11000] ;  /* 0x011000005924783b */ /* 0x000fee0000000200 */
[C---:B-----5:R-:W-:Y:S08]  /*3400*/  HMMA.16816.F32 R56, R12.reuse, R32, R56 ;  /* 0x000000200c38723c */ /* 0x060ff00000001838 */
[----:B------:R-:W-:Y:S01]  /*3410*/  HMMA.16816.F32 R52, R12, R34, R52 ;  /* 0x000000220c34723c */ /* 0x000fe20000001834 */
[----:B------:R-:W-:Y:S04]  /*3420*/  LDSM.16.M88.4 R12, [R86+0x10000] ;  /* 0x01000000560c783b */ /* 0x000fe80000000200 */
[----:B------:R-:W-:Y:S03]  /*3430*/  LDSM.16.M88.4 R32, [R89+0x11800] ;  /* 0x011800005920783b */ /* 0x000fe60000000200 */
[C---:B--2---:R-:W-:Y:S08]  /*3440*/  HMMA.16816.F32 R28, R76.reuse, R4, R28 ;  /* 0x000000044c1c723c */ /* 0x044ff0000000181c */
[C---:B------:R-:W-:Y:S01]  /*3450*/  HMMA.16816.F32 R24, R76.reuse, R6, R24 ;  /* 0x000000064c18723c */ /* 0x040fe20000001818 */
[----:B------:R-:W2:Y:S07]  /*3460*/  LDSM.16.M88.4 R4, [R87+0x8000] ;  /* 0x008000005704783b */ /* 0x000eae0000000200 */
[C---:B------:R-:W-:Y:S08]  /*3470*/  HMMA.16816.F32 R20, R76.reuse, R8, R20 ;  /* 0x000000084c14723c */ /* 0x040ff00000001814 */
[----:B------:R-:W-:Y:S01]  /*3480*/  HMMA.16816.F32 R16, R76, R10, R16 ;  /* 0x0000000a4c10723c */ /* 0x000fe20000001810 */
[----:B------:R-:W4:Y:S07]  /*3490*/  LDSM.16.M88.4 R8, [R86+0x10800] ;  /* 0x010800005608783b */ /* 0x000f2e0000000200 */
[C---:B-1----:R-:W-:Y:S08]  /*34a0*/  HMMA.16816.F32 R28, R48.reuse, R44, R28 ;  /* 0x0000002c301c723c */ /* 0x042ff0000000181c */
[----:B------:R-:W-:Y:S01]  /*34b0*/  HMMA.16816.F32 R44, R48, R46, R24 ;  /* 0x0000002e302c723c */ /* 0x000fe20000001818 */
[----:B------:R-:W1:Y:S07]  /*34c0*/  LDSM.16.M88.4 R24, [R86+0x11000] ;  /* 0x011000005618783b */ /* 0x000e6e0000000200 */
[----:B------:R-:W-:Y:S08]  /*34d0*/  HMMA.16816.F32 R60, R76, R74, R60 ;  /* 0x0000004a4c3c723c */ /* 0x000ff0000000183c */
[----:B---3--:R-:W-:Y:S08]  /*34e0*/  HMMA.16816.F32 R20, R48, R40, R20 ;  /* 0x000000283014723c */ /* 0x008ff00000001814 */
[C---:B--2---:R-:W-:Y:S08]  /*34f0*/  HMMA.16816.F32 R28, R4.reuse, R12, R28 ;  /* 0x0000000c041c723c */ /* 0x044ff0000000181c */
[----:B------:R-:W-:Y:S01]  /*3500*/  HMMA.16816.F32 R44, R4, R14, R44 ;  /* 0x0000000e042c723c */ /* 0x000fe2000000182c */
[----:B------:R-:W2:Y:S01]  /*3510*/  LDSM.16.M88.4 R12, [R86+0x11800] ;  /* 0x01180000560c783b */ /* 0x000ea20000000200 */
[----:B------:R-:W-:-:S06]  /*3520*/  DEPBAR.LE SB0, 0x0 ;  /* 0x000080000000791a */ /* 0x000fcc0000000000 */
[C---:B------:R-:W-:Y:S08]  /*3530*/  HMMA.16816.F32 R56, R76.reuse, R68, R56 ;  /* 0x000000444c38723c */ /* 0x040ff00000001838 */
[----:B------:R-:W-:Y:S08]  /*3540*/  HMMA.16816.F32 R64, R76, R72, R64 ;  /* 0x000000484c40723c */ /* 0x000ff00000001840 */
[C---:B------:R-:W-:Y:S08]  /*3550*/  HMMA.16816.F32 R16, R48.reuse, R42, R16 ;  /* 0x0000002a3010723c */ /* 0x040ff00000001810 */
[----:B------:R-:W-:Y:S01]  /*3560*/  HMMA.16816.F32 R60, R48, R38, R60 ;  /* 0x00000026303c723c */ /* 0x000fe2000000183c */
[----:B------:R-:W-:Y:S01]  /*3570*/  VIADD R39, R85, 0x9 ;  /* 0x0000000955277836 */ /* 0x000fe20000000000 */
[----:B------:R-:W-:Y:S04]  /*3580*/  BAR.SYNC.DEFER_BLOCKING 0x0 ;  /* 0x0000000000007b1d */ /* 0x000fe80000010000 */
[----:B------:R-:W-:-:S02]  /*3590*/  ISETP.GE.AND P3, PT, R39, R150, PT ;  /* 0x000000962700720c */ /* 0x000fc40003f66270 */
[----:B----4-:R-:W-:Y:S01]  /*35a0*/  HMMA.16816.F32 R20, R4, R8, R20 ;  /* 0x000000080414723c */ /* 0x010fe20000001814 */
[----:B------:R-:W-:Y:S01]  /*35b0*/  IADD3 R8, PT, PT, R149, R152, R84 ;  /* 0x0000009895087210 */ /* 0x000fe20007ffe054 */
[----:B------:R-:W-:-:S03]  /*35c0*/  VIADD R9, R85, 0x1 ;  /* 0x0000000155097836 */ /* 0x000fc60000000000 */
[----:B------:R-:W-:Y:S02]  /*35d0*/  IADD3 R8, PT, PT, R150, R8, -R3 ;  /* 0x0000000896087210 */ /* 0x000fe40007ffe803 */
[----:B------:R-:W-:Y:S01]  /*35e0*/  ISETP.GE.AND P5, PT, R9, R150, PT ;  /* 0x000000960900720c */ /* 0x000fe20003fa6270 */
[----:B------:R-:W-:Y:S01]  /*35f0*/  HMMA.16816.F32 R56, R48, R32, R56 ;  /* 0x000000203038723c */ /* 0x000fe20000001838 */
[----:B------:R-:W-:Y:S02]  /*3600*/  VIADD R33, R85, 0x8 ;  /* 0x0000000855217836 */ /* 0x000fe40000000000 */
[----:B------:R-:W-:-:S03]  /*3610*/  VIADD R32, R8, 0x8 ;  /* 0x0000000808207836 */ /* 0x000fc60000000000 */
[----:B------:R-:W-:Y:S01]  /*3620*/  ISETP.GE.AND P4, PT, R33, R150, PT ;  /* 0x000000962100720c */ /* 0x000fe20003f86270 */
[----:B------:R-:W-:Y:S01]  /*3630*/  IMAD.IADD R33, R8, 0x1, -R33 ;  /* 0x0000000108217824 */ /* 0x000fe200078e0a21 */
[----:B------:R-:W-:Y:S04]  /*3640*/  HMMA.16816.F32 R64, R48, R36, R64 ;  /* 0x000000243040723c */ /* 0x000fe80000001840 */
[----:B------:R-:W-:-:S04]  /*3650*/  IABS R33, R33 ;  /* 0x0000002100217213 */ /* 0x000fc80000000000 */
[----:B------:R-:W-:Y:S01]  /*3660*/  HMMA.16816.F32 R16, R4, R10, R16 ;  /* 0x0000000a0410723c */ /* 0x000fe20000001810 */
[--C-:B------:R-:W-:Y:S01]  /*3670*/  IMAD.IADD R10, R8, 0x1, -R9.reuse ;  /* 0x00000001080a7824 */ /* 0x100fe200078e0a09 */
[----:B------:R-:W-:Y:S01]  /*3680*/  I2FP.F32.S32 R33, R33 ;  /* 0x0000002100217245 */ /* 0x000fe20000201400 */
[----:B------:R-:W-:-:S03]  /*3690*/  IMAD.IADD R9, R32, 0x1, -R9 ;  /* 0x0000000120097824 */ /* 0x000fc600078e0a09 */
[----:B------:R-:W-:Y:S01]  /*36a0*/  IABS R10, R10 ;  /* 0x0000000a000a7213 */ /* 0x000fe20000000000 */
[----:B------:R-:W-:Y:S01]  /*36b0*/  FFMA.FTZ R44, R33, -R0, R44 ;  /* 0x80000000212c7223 */ /* 0x000fe2000001002c */
[----:B------:R-:W-:Y:S01]  /*36c0*/  HMMA.16816.F32 R52, R76, R70, R52 ;  /* 0x000000464c34723c */ /* 0x000fe20000001834 */
[----:B------:R-:W-:Y:S01]  /*36d0*/  VIADD R33, R85, 0x20 ;  /* 0x0000002055217836 */ /* 0x000fe20000000000 */
[----:B------:R-:W-:-:S03]  /*36e0*/  IABS R9, R9 ;  /* 0x0000000900097213 */ /* 0x000fc60000000000 */
[----:B------:R-:W-:-:S03]  /*36f0*/  IMAD.IADD R37, R8, 0x1, -R33 ;  /* 0x0000000108257824 */ /* 0x000fc600078e0a21 */
[C---:B-1----:R-:W-:Y:S01]  /*3700*/  HMMA.16816.F32 R60, R4.reuse, R26, R60 ;  /* 0x0000001a043c723c */ /* 0x042fe2000000183c */
[----:B------:R-:W-:Y:S01]  /*3710*/  I2FP.F32.S32 R26, R10 ;  /* 0x0000000a001a7245 */ /* 0x000fe20000201400 */
[C---:B------:R-:W-:Y:S01]  /*3720*/  VIADD R27, R85.reuse, 0x10 ;  /* 0x00000010551b7836 */ /* 0x040fe20000000000 */
[----:B------:R-:W-:Y:S01]  /*3730*/  IABS R37, R37 ;  /* 0x0000002500257213 */ /* 0x000fe20000000000 */
[----:B------:R-:W-:Y:S02]  /*3740*/  IMAD.IADD R10, R8, 0x1, -R39 ;  /* 0x00000001080a7824 */ /* 0x000fe400078e0a27 */
[----:B------:R-:W-:Y:S01]  /*3750*/  FFMA.FTZ R26, R26, -R0, R29 ;  /* 0x800000001a1a7223 */ /* 0x000fe2000001001d */
[C---:B------:R-:W-:Y:S01]  /*3760*/  VIADD R29, R85.reuse, 0x18 ;  /* 0x00000018551d7836 */ /* 0x040fe20000000000 */
[C---:B--2---:R-:W-:Y:S01]  /*3770*/  HMMA.16816.F32 R56, R4.reuse, R12, R56 ;  /* 0x0000000c0438723c */ /* 0x044fe20000001838 */
[----:B------:R-:W-:Y:S01]  /*3780*/  VIADD R13, R85, 0x11 ;  /* 0x00000011550d7836 */ /* 0x000fe20000000000 */
[----:B------:R-:W-:Y:S01]  /*3790*/  IABS R10, R10 ;  /* 0x0000000a000a7213 */ /* 0x000fe20000000000 */
[C---:B------:R-:W-:Y:S01]  /*37a0*/  IMAD.IADD R11, R8.reuse, 0x1, -R27 ;  /* 0x00000001080b7824 */ /* 0x040fe200078e0a1b */
[----:B------:R-:W-:Y:S01]  /*37b0*/  I2FP.F32.S32 R37, R37 ;  /* 0x0000002500257245 */ /* 0x000fe20000201400 */
[----:B------:R-:W-:Y:S01]  /*37c0*/  IMAD.IADD R12, R8, 0x1, -R13 ;  /* 0x00000001080c7824 */ /* 0x000fe200078e0a0d */
[----:B------:R-:W-:Y:S01]  /*37d0*/  I2FP.F32.S32 R10, R10 ;  /* 0x0000000a000a7245 */ /* 0x000fe20000201400 */
[----:B------:R-:W-:Y:S01]  /*37e0*/  IMAD.IADD R39, R32, 0x1, -R39 ;  /* 0x0000000120277824 */ /* 0x000fe200078e0a27 */
[----:B------:R-:W-:Y:S01]  /*37f0*/  HMMA.16816.F32 R64, R4, R24, R64 ;  /* 0x000000180440723c */ /* 0x000fe20000001840 */
[----:B------:R-:W-:Y:S01]  /*3800*/  IMAD.IADD R25, R8, 0x1, -R29 ;  /* 0x0000000108197824 */ /* 0x000fe200078e0a1d */
[----:B------:R-:W-:Y:S01]  /*3810*/  IABS R12, R12 ;  /* 0x0000000c000c7213 */ /* 0x000fe20000000000 */
[----:B------:R-:W-:Y:S01]  /*3820*/  FFMA.FTZ R45, R10, -R0, R45 ;  /* 0x800000000a2d7223 */ /* 0x000fe2000001002d */
[----:B------:R-:W-:-:S02]  /*3830*/  IABS R11, R11 ;  /* 0x0000000b000b7213 */ /* 0x000fc40000000000 */
[----:B------:R-:W-:Y:S02]  /*3840*/  IABS R25, R25 ;  /* 0x0000001900197213 */ /* 0x000fe40000000000 */
[----:B------:R-:W-:Y:S01]  /*3850*/  HMMA.16816.F32 R52, R48, R34, R52 ;  /* 0x000000223034723c */ /* 0x000fe20000001834 */
[C---:B------:R-:W-:Y:S01]  /*3860*/  VIADD R35, R85.reuse, 0x19 ;  /* 0x0000001955237836 */ /* 0x040fe20000000000 */
[----:B------:R-:W-:Y:S02]  /*3870*/  I2FP.F32.S32 R12, R12 ;  /* 0x0000000c000c7245 */ /* 0x000fe40000201400 */
[----:B------:R-:W-:Y:S01]  /*3880*/  I2FP.F32.S32 R11, R11 ;  /* 0x0000000b000b7245 */ /* 0x000fe20000201400 */
[----:B------:R-:W-:Y:S01]  /*3890*/  IMAD.IADD R34, R8, 0x1, -R35 ;  /* 0x0000000108227824 */ /* 0x000fe200078e0a23 */
[----:B------:R-:W-:Y:S01]  /*38a0*/  I2FP.F32.S32 R25, R25 ;  /* 0x0000001900197245 */ /* 0x000fe20000201400 */
[----:B------:R-:W-:Y:S01]  /*38b0*/  FFMA.FTZ R12, R12, -R0, R21 ;  /* 0x800000000c0c7223 */ /* 0x000fe20000010015 */
[----:B------:R-:W-:-:S02]  /*38c0*/  VIADD R21, R85, 0x21 ;  /* 0x0000002155157836 */ /* 0x000fc40000000000 */
[----:B------:R-:W-:Y:S01]  /*38d0*/  FFMA.FTZ R11, R11, -R0, R20 ;  /* 0x800000000b0b7223 */ /* 0x000fe20000010014 */
[----:B------:R-:W-:Y:S01]  /*38e0*/  IABS R34, R34 ;  /* 0x0000002200227213 */ /* 0x000fe20000000000 */
[-C--:B------:R-:W-:Y:S01]  /*38f0*/  FFMA.FTZ R10, R25, -R0.reuse, R16 ;  /* 0x80000000190a7223 */ /* 0x080fe20000010010 */
[--C-:B------:R-:W-:Y:S02]  /*3900*/  IMAD.IADD R20, R8, 0x1, -R85.reuse ;  /* 0x0000000108147824 */ /* 0x100fe400078e0a55 */
[----:B------:R-:W-:Y:S01]  /*3910*/  FFMA.FTZ R64, R37, -R0, R64 ;  /* 0x8000000025407223 */ /* 0x000fe20000010040 */
[----:B------:R-:W-:Y:S01]  /*3920*/  IMAD.IADD R25, R32, 0x1, -R85 ;  /* 0x0000000120197824 */ /* 0x000fe200078e0a55 */
[----:B------:R-:W-:Y:S01]  /*3930*/  I2FP.F32.S32 R34, R34 ;  /* 0x0000002200227245 */ /* 0x000fe20000201400 */
[----:B------:R-:W-:Y:S01]  /*3940*/  IMAD.IADD R16, R8, 0x1, -R21 ;  /* 0x0000000108107824 */ /* 0x000fe200078e0a15 */
[----:B------:R-:W-:Y:S01]  /*3950*/  IABS R20, R20 ;  /* 0x0000001400147213 */ /* 0x000fe20000000000 */
[----:B------:R-:W-:Y:S01]  /*3960*/  VIADD R37, R85, 0x28 ;  /* 0x0000002855257836 */ /* 0x000fe20000000000 */
[----:B------:R-:W-:Y:S01]  /*3970*/  IABS R25, R25 ;  /* 0x0000001900197213 */ /* 0x000fe20000000000 */
[----:B------:R-:W-:Y:S01]  /*3980*/  FFMA.FTZ R34, R34, -R0, R17 ;  /* 0x8000000022227223 */ /* 0x000fe20000010011 */
[----:B------:R-:W-:Y:S01]  /*3990*/  IABS R16, R16 ;  /* 0x0000001000107213 */ /* 0x000fe20000000000 */
[----:B------:R-:W-:Y:S01]  /*39a0*/  HMMA.16816.F32 R52, R4, R14, R52 ;  /* 0x0000000e0434723c */ /* 0x000fe20000001834 */
[----:B------:R-:W-:-:S02]  /*39b0*/  I2FP.F32.S32 R25, R25 ;  /* 0x0000001900197245 */ /* 0x000fc40000201400 */
[----:B------:R-:W-:Y:S02]  /*39c0*/  I2FP.F32.S32 R17, R20 ;  /* 0x0000001400117245 */ /* 0x000fe40000201400 */
[----:B------:R-:W-:Y:S01]  /*39d0*/  I2FP.F32.S32 R16, R16 ;  /* 0x0000001000107245 */ /* 0x000fe20000201400 */
[----:B------:R-:W-:Y:S01]  /*39e0*/  FFMA.FTZ R25, R25, -R0, R30 ;  /* 0x8000000019197223 */ /* 0x000fe2000001001e */
[----:B------:R-:W-:Y:S01]  /*39f0*/  ISETP.GE.AND P2, PT, R27, R150, PT ;  /* 0x000000961b00720c */ /* 0x000fe20003f46270 */
[-C--:B------:R-:W-:Y:S01]  /*3a00*/  FFMA.FTZ R24, R17, -R0.reuse, R28 ;  /* 0x8000000011187223 */ /* 0x080fe2000001001c */
[----:B------:R-:W-:Y:S02]  /*3a10*/  IMAD.IADD R27, R32, 0x1, -R27 ;  /* 0x00000001201b7824 */ /* 0x000fe400078e0a1b */
[-C--:B------:R-:W-:Y:S01]  /*3a20*/  FFMA.FTZ R65, R16, -R0.reuse, R65 ;  /* 0x8000000010417223 */ /* 0x080fe20000010041 */
[----:B------:R-:W-:Y:S01]  /*3a30*/  IMAD.IADD R16, R8, 0x1, -R37 ;  /* 0x0000000108107824 */ /* 0x000fe200078e0a25 */
[----:B------:R-:W-:Y:S01]  /*3a40*/  FSEL R25, R25, -INF , !P1 ;  /* 0xff80000019197808 */ /* 0x000fe20004800000 */
[----:B------:R-:W-:Y:S01]  /*3a50*/  FFMA.FTZ R46, R17, -R0, R46 ;  /* 0x80000000112e7223 */ /* 0x000fe2000001002e */
[----:B------:R-:W-:Y:S01]  /*3a60*/  FSEL R24, R24, -INF , !P1 ;  /* 0xff80000018187808 */ /* 0x000fe20004800000 */
[C---:B------:R-:W-:Y:S01]  /*3a70*/  IMAD.IADD R30, R32.reuse, 0x1, -R35 ;  /* 0x00000001201e7824 */ /* 0x040fe200078e0a23 */
[----:B------:R-:W-:Y:S01]  /*3a80*/  ISETP.GE.AND P1, PT, R13, R150, PT ;  /* 0x000000960d00720c */ /* 0x000fe20003f26270 */
[----:B------:R-:W-:Y:S01]  /*3a90*/  IMAD.IADD R13, R32, 0x1, -R13 ;  /* 0x00000001200d7824 */ /* 0x000fe200078e0a0d */
[----:B------:R-:W-:-:S02]  /*3aa0*/  IABS R16, R16 ;  /* 0x0000001000107213 */ /* 0x000fc40000000000 */
[----:B------:R-:W-:Y:S02]  /*3ab0*/  IABS R27, R27 ;  /* 0x0000001b001b7213 */ /* 0x000fe40000000000 */
[----:B------:R-:W-:Y:S02]  /*3ac0*/  IABS R13, R13 ;  /* 0x0000000d000d7213 */ /* 0x000fe40000000000 */
[----:B------:R-:W-:Y:S02]  /*3ad0*/  I2FP.F32.S32 R41, R16 ;  /* 0x0000001000297245 */ /* 0x000fe40000201400 */
[----:B------:R-:W-:Y:S02]  /*3ae0*/  I2FP.F32.S32 R16, R9 ;  /* 0x0000000900107245 */ /* 0x000fe40000201400 */
[----:B------:R-:W-:Y:S01]  /*3af0*/  I2FP.F32.S32 R20, R13 ;  /* 0x0000000d00147245 */ /* 0x000fe20000201400 */
[-C--:B------:R-:W-:Y:S01]  /*3b00*/  FFMA.FTZ R60, R41, -R0.reuse, R60 ;  /* 0x80000000293c7223 */ /* 0x080fe2000001003c */
[----:B------:R-:W-:Y:S01]  /*3b10*/  I2FP.F32.S32 R27, R27 ;  /* 0x0000001b001b7245 */ /* 0x000fe20000201400 */
[-C--:B------:R-:W-:Y:S01]  /*3b20*/  FFMA.FTZ R16, R16, -R0.reuse, R31 ;  /* 0x8000000010107223 */ /* 0x080fe2000001001f */
[----:B------:R-:W-:Y:S01]  /*3b30*/  IABS R39, R39 ;  /* 0x0000002700277213 */ /* 0x000fe20000000000 */
[----:B------:R-:W-:Y:S01]  /*3b40*/  FFMA.FTZ R9, R20, -R0, R23 ;  /* 0x8000000014097223 */ /* 0x000fe20000010017 */
[----:B------:R-:W-:-:S02]  /*3b50*/  IMAD.IADD R31, R32, 0x1, -R33 ;  /* 0x00000001201f7824 */ /* 0x000fc400078e0a21 */
[-C--:B------:R-:W-:Y:S01]  /*3b60*/  FFMA.FTZ R13, R27, -R0.reuse, R22 ;  /* 0x800000001b0d7223 */ /* 0x080fe20000010016 */
[----:B------:R-:W-:Y:S02]  /*3b70*/  FSEL R27, R16, -INF , !P5 ;  /* 0xff800000101b7808 */ /* 0x000fe40006800000 */
[----:B------:R-:W-:Y:S02]  /*3b80*/  I2FP.F32.S32 R28, R39 ;  /* 0x00000027001c7245 */ /* 0x000fe40000201400 */
[----:B------:R-:W-:Y:S02]  /*3b90*/  FSEL R16, R11, -INF , !P2 ;  /* 0xff8000000b107808 */ /* 0x000fe40005000000 */
[----:B------:R-:W-:Y:S01]  /*3ba0*/  FSEL R11, R9, -INF , !P1 ;  /* 0xff800000090b7808 */ /* 0x000fe20004800000 */
[----:B------:R-:W-:Y:S02]  /*3bb0*/  IMAD.IADD R9, R32, 0x1, -R29 ;  /* 0x0000000120097824 */ /* 0x000fe400078e0a1d */
[----:B------:R-:W-:Y:S01]  /*3bc0*/  FFMA.FTZ R17, R28, -R0, R47 ;  /* 0x800000001c117223 */ /* 0x000fe2000001002f */
[----:B------:R-:W-:Y:S01]  /*3bd0*/  FSEL R26, R26, -INF , !P5 ;  /* 0xff8000001a1a7808 */ /* 0x000fe20006800000 */
[----:B------:R-:W-:Y:S01]  /*3be0*/  IMAD.IADD R28, R32, 0x1, -R21 ;  /* 0x00000001201c7824 */ /* 0x000fe200078e0a15 */
[----:B------:R-:W-:-:S02]  /*3bf0*/  FSEL R13, R13, -INF , !P2 ;  /* 0xff8000000d0d7808 */ /* 0x000fc40005000000 */
[-C--:B------:R-:W-:Y:S01]  /*3c00*/  ISETP.GE.AND P5, PT, R29, R150.reuse, PT ;  /* 0x000000961d00720c */ /* 0x080fe20003fa6270 */
[----:B------:R-:W-:Y:S01]  /*3c10*/  IMAD.IADD R29, R32, 0x1, -R37 ;  /* 0x00000001201d7824 */ /* 0x000fe200078e0a25 */
[----:B------:R-:W-:Y:S02]  /*3c20*/  ISETP.GE.AND P2, PT, R21, R150, PT ;  /* 0x000000961500720c */ /* 0x000fe40003f46270 */
[----:B------:R-:W-:Y:S02]  /*3c30*/  IABS R21, R9 ;  /* 0x0000000900157213 */ /* 0x000fe40000000000 */
[----:B------:R-:W-:Y:S02]  /*3c40*/  IABS R31, R31 ;  /* 0x0000001f001f7213 */ /* 0x000fe40000000000 */
[----:B------:R-:W-:Y:S02]  /*3c50*/  I2FP.F32.S32 R21, R21 ;  /* 0x0000001500157245 */ /* 0x000fe40000201400 */
[----:B------:R-:W-:-:S02]  /*3c60*/  IABS R29, R29 ;  /* 0x0000001d001d7213 */ /* 0x000fc40000000000 */
[----:B------:R-:W-:Y:S01]  /*3c70*/  I2FP.F32.S32 R31, R31 ;  /* 0x0000001f001f7245 */ /* 0x000fe20000201400 */
[----:B------:R-:W-:Y:S01]  /*3c80*/  FFMA.FTZ R21, R21, -R0, R18 ;  /* 0x8000000015157223 */ /* 0x000fe20000010012 */
[----:B------:R-:W-:Y:S02]  /*3c90*/  FSEL R12, R12, -INF , !P1 ;  /* 0xff8000000c0c7808 */ /* 0x000fe40004800000 */
[----:B------:R-:W-:Y:S01]  /*3ca0*/  ISETP.GE.AND P1, PT, R37, R150, PT ;  /* 0x000000962500720c */ /* 0x000fe20003f26270 */
[-C--:B------:R-:W-:Y:S01]  /*3cb0*/  FFMA.FTZ R66, R31, -R0.reuse, R66 ;  /* 0x800000001f427223 */ /* 0x080fe20000010042 */
[----:B------:R-:W-:Y:S01]  /*3cc0*/  I2FP.F32.S32 R29, R29 ;  /* 0x0000001d001d7245 */ /* 0x000fe20000201400 */
[C---:B------:R-:W-:Y:S01]  /*3cd0*/  VIADD R37, R85.reuse, 0x29 ;  /* 0x0000002955257836 */ /* 0x040fe20000000000 */
[----:B------:R-:W-:Y:S01]  /*3ce0*/  FSEL R10, R10, -INF , !P5 ;  /* 0xff8000000a0a7808 */ /* 0x000fe20006800000 */
[----:B------:R-:W-:Y:S01]  /*3cf0*/  VIADD R31, R85, 0x38 ;  /* 0x00000038551f7836 */ /* 0x000fe20000000000 */
[----:B------:R-:W-:Y:S01]  /*3d00*/  FSEL R21, R21, -INF , !P5 ;  /* 0xff80000015157808 */ /* 0x000fe20006800000 */
[----:B------:R-:W-:Y:S01]  /*3d10*/  FFMA.FTZ R62, R29, -R0, R62 ;  /* 0x800000001d3e7223 */ /* 0x000fe2000001003e */
[----:B------:R-:W-:Y:S01]  /*3d20*/  IABS R30, R30 ;  /* 0x0000001e001e7213 */ /* 0x000fe20000000000 */
[C---:B------:R-:W-:Y:S01]  /*3d30*/  IMAD.IADD R29, R8.reuse, 0x1, -R37 ;  /* 0x00000001081d7824 */ /* 0x040fe200078e0a25 */
[----:B------:R-:W-:Y:S01]  /*3d40*/  IABS R28, R28 ;  /* 0x0000001c001c7213 */ /* 0x000fe20000000000 */
[----:B------:R-:W-:Y:S01]  /*3d50*/  IMAD.IADD R18, R8, 0x1, -R31 ;  /* 0x0000000108127824 */ /* 0x000fe200078e0a1f */
[----:B------:R-:W-:Y:S01]  /*3d60*/  ISETP.GE.AND P5, PT, R37, R150, PT ;  /* 0x000000962500720c */ /* 0x000fe20003fa6270 */
[----:B------:R-:W-:Y:S01]  /*3d70*/  IMAD.IADD R37, R32, 0x1, -R37 ;  /* 0x0000000120257824 */ /* 0x000fe200078e0a25 */
[----:B------:R-:W-:-:S02]  /*3d80*/  I2FP.F32.S32 R30, R30 ;  /* 0x0000001e001e7245 */ /* 0x000fc40000201400 */
[----:B------:R-:W-:Y:S02]  /*3d90*/  I2FP.F32.S32 R28, R28 ;  /* 0x0000001c001c7245 */ /* 0x000fe40000201400 */
[----:B------:R-:W-:Y:S01]  /*3da0*/  IABS R18, R18 ;  /* 0x0000001200127213 */ /* 0x000fe20000000000 */
[-C--:B------:R-:W-:Y:S01]  /*3db0*/  FFMA.FTZ R9, R30, -R0.reuse, R19 ;  /* 0x800000001e097223 */ /* 0x080fe20000010013 */
[----:B------:R-:W-:Y:S01]  /*3dc0*/  FSEL R22, R44, -INF , !P4 ;  /* 0xff8000002c167808 */ /* 0x000fe20006000000 */
[----:B------:R-:W-:Y:S01]  /*3dd0*/  FFMA.FTZ R67, R28, -R0, R67 ;  /* 0x800000001c437223 */ /* 0x000fe20000010043 */
[----:B------:R-:W-:Y:S02]  /*3de0*/  FSEL R23, R46, -INF , !P4 ;  /* 0xff8000002e177808 */ /* 0x000fe40006000000 */
[----:B------:R-:W-:Y:S02]  /*3df0*/  FSEL R20, R45, -INF , !P3 ;  /* 0xff8000002d147808 */ /* 0x000fe40005800000 */
[----:B------:R-:W-:-:S02]  /*3e00*/  FSEL R17, R17, -INF , !P3 ;  /* 0xff80000011117808 */ /* 0x000fc40005800000 */
[----:B------:R-:W-:Y:S02]  /*3e10*/  IABS R29, R29 ;  /* 0x0000001d001d7213 */ /* 0x000fe40000000000 */
[----:B------:R-:W-:Y:S02]  /*3e20*/  IABS R37, R37 ;  /* 0x0000002500257213 */ /* 0x000fe40000000000 */
[-C--:B------:R-:W-:Y:S01]  /*3e30*/  ISETP.GE.AND P4, PT, R35, R150.reuse, PT ;  /* 0x000000962300720c */ /* 0x080fe20003f86270 */
[----:B------:R-:W-:Y:S01]  /*3e40*/  VIADD R35, R85, 0x30 ;  /* 0x0000003055237836 */ /* 0x000fe20000000000 */
[----:B------:R-:W-:Y:S01]  /*3e50*/  ISETP.GE.AND P3, PT, R33, R150, PT ;  /* 0x000000962100720c */ /* 0x000fe20003f66270 */
[C---:B------:R-:W-:Y:S01]  /*3e60*/  VIADD R33, R85.reuse, 0x31 ;  /* 0x0000003155217836 */ /* 0x040fe20000000000 */
[----:B------:R-:W-:Y:S01]  /*3e70*/  I2FP.F32.S32 R7, R18 ;  /* 0x0000001200077245 */ /* 0x000fe20000201400 */
[----:B------:R-:W-:Y:S01]  /*3e80*/  VIADD R85, R85, 0x39 ;  /* 0x0000003955557836 */ /* 0x000fe20000000000 */
[----:B------:R-:W-:Y:S01]  /*3e90*/  I2FP.F32.S32 R4, R29 ;  /* 0x0000001d00047245 */ /* 0x000fe20000201400 */
[C---:B------:R-:W-:Y:S01]  /*3ea0*/  IMAD.IADD R28, R8.reuse, 0x1, -R35 ;  /* 0x00000001081c7824 */ /* 0x040fe200078e0a23 */
[----:B------:R-:W-:Y:S01]  /*3eb0*/  I2FP.F32.S32 R18, R37 ;  /* 0x0000002500127245 */ /* 0x000fe20000201400 */
[C---:B------:R-:W-:Y:S01]  /*3ec0*/  IMAD.IADD R19, R8.reuse, 0x1, -R33 ;  /* 0x0000000108137824 */ /* 0x040fe200078e0a21 */
[----:B------:R-:W-:Y:S01]  /*3ed0*/  FSEL R9, R9, -INF , !P4 ;  /* 0xff80000009097808 */ /* 0x000fe20006000000 */
[----:B------:R-:W-:Y:S01]  /*3ee0*/  IMAD.IADD R30, R8, 0x1, -R85 ;  /* 0x00000001081e7824 */ /* 0x000fe200078e0a55 */
[----:B------:R-:W-:Y:S01]  /*3ef0*/  FSEL R8, R34, -INF , !P4 ;  /* 0xff80000022087808 */ /* 0x000fe20006000000 */
[-C--:B------:R-:W-:Y:S01]  /*3f00*/  FFMA.FTZ R4, R4, -R0.reuse, R61 ;  /* 0x8000000004047223 */ /* 0x080fe2000001003d */
[----:B------:R-:W-:Y:S01]  /*3f10*/  FSEL R194, R64, -INF , !P3 ;  /* 0xff80000040c27808 */ /* 0x000fe20005800000 */
[-C--:B------:R-:W-:Y:S01]  /*3f20*/  FFMA.FTZ R63, R18, -R0.reuse, R63 ;  /* 0x80000000123f7223 */ /* 0x080fe2000001003f */
[----:B------:R-:W-:Y:S01]  /*3f30*/  FSEL R205, R66, -INF , !P3 ;  /* 0xff80000042cd7808 */ /* 0x000fe20005800000 */
[----:B------:R-:W-:Y:S01]  /*3f40*/  FFMA.FTZ R7, R7, -R0, R52 ;  /* 0x8000000007077223 */ /* 0x000fe20000010034 */
[----:B------:R-:W-:-:S02]  /*3f50*/  FSEL R178, R65, -INF , !P2 ;  /* 0xff80000041b27808 */ /* 0x000fc40005000000 */
[----:B------:R-:W-:Y:S02]  /*3f60*/  FSEL R193, R67, -INF , !P2 ;  /* 0xff80000043c17808 */ /* 0x000fe40005000000 */
[-C--:B------:R-:W-:Y:S01]  /*3f70*/  ISETP.GE.AND P4, PT, R35, R150.reuse, PT ;  /* 0x000000962300720c */ /* 0x080fe20003f86270 */
[C---:B------:R-:W-:Y:S01]  /*3f80*/  IMAD.IADD R35, R32.reuse, 0x1, -R35 ;  /* 0x0000000120237824 */ /* 0x040fe200078e0a23 */
[-C--:B------:R-:W-:Y:S01]  /*3f90*/  ISETP.GE.AND P3, PT, R33, R150.reuse, PT ;  /* 0x000000962100720c */ /* 0x080fe20003f66270 */
[C---:B------:R-:W-:Y:S01]  /*3fa0*/  IMAD.IADD R33, R32.reuse, 0x1, -R33 ;  /* 0x0000000120217824 */ /* 0x040fe200078e0a21 */
[----:B------:R-:W-:Y:S01]  /*3fb0*/  ISETP.GE.AND P2, PT, R31, R150, PT ;  /* 0x000000961f00720c */ /* 0x000fe20003f46270 */
[----:B------:R-:W-:Y:S01]  /*3fc0*/  IMAD.IADD R31, R32, 0x1, -R31 ;  /* 0x00000001201f7824 */ /* 0x000fe200078e0a1f */
[----:B------:R-:W-:Y:S01]  /*3fd0*/  FSEL R192, R4, -INF , !P5 ;  /* 0xff80000004c07808 */ /* 0x000fe20006800000 */
[----:B------:R-:W-:Y:S01]  /*3fe0*/  IMAD.IADD R32, R32, 0x1, -R85 ;  /* 0x0000000120207824 */ /* 0x000fe200078e0a55 */
[----:B------:R-:W-:-:S02]  /*3ff0*/  FSEL R197, R63, -INF , !P5 ;  /* 0xff8000003fc57808 */ /* 0x000fc40006800000 */
[----:B------:R-:W-:Y:S02]  /*4000*/  ISETP.GE.U32.AND P5, PT, R150, 0x41, PT ;  /* 0x000000419600780c */ /* 0x000fe40003fa6070 */
[----:B------:R-:W-:Y:S02]  /*4010*/  IABS R28, R28 ;  /* 0x0000001c001c7213 */ /* 0x000fe40000000000 */
[----:B------:R-:W-:Y:S02]  /*4020*/  IABS R19, R19 ;  /* 0x0000001300137213 */ /* 0x000fe40000000000 */
[----:B------:R-:W-:Y:S02]  /*4030*/  IABS R30, R30 ;  /* 0x0000001e001e7213 */ /* 0x000fe40000000000 */
[----:B------:R-:W-:Y:S02]  /*4040*/  IABS R35, R35 ;  /* 0x0000002300237213 */ /* 0x000fe40000000000 */
        /* <DEDUP_REMOVED lines=9> */
[----:B------:R-:W-:Y:S01]  /*40e0*/  I2FP.F32.S32 R14, R33 ;  /* 0x00000021000e7245 */ /* 0x000fe20000201400 */
[-C--:B------:R-:W-:Y:S01]  /*40f0*/  FFMA.FTZ R30, R30, -R0.reuse, R53 ;  /* 0x800000001e1e7223 */ /* 0x080fe20000010035 */
[----:B------:R-:W-:Y:S01]  /*4100*/  I2FP.F32.S32 R31, R31 ;  /* 0x0000001f001f7245 */ /* 0x000fe20000201400 */
[----:B------:R-:W-:Y:S01]  /*4110*/  FFMA.FTZ R58, R35, -R0, R58 ;  /* 0x80000000233a7223 */ /* 0x000fe2000001003a */
[----:B------:R-:W-:Y:S01]  /*4120*/  I2FP.F32.S32 R32, R32 ;  /* 0x0000002000207245 */ /* 0x000fe20000201400 */
[-C--:B------:R-:W-:Y:S01]  /*4130*/  FFMA.FTZ R59, R14, -R0.reuse, R59 ;  /* 0x800000000e3b7223 */ /* 0x080fe2000001003b */
[----:B------:R-:W-:Y:S01]  /*4140*/  FSEL R184, R60, -INF , !P1 ;  /* 0xff8000003cb87808 */ /* 0x000fe20004800000 */
[-C--:B------:R-:W-:Y:S01]  /*4150*/  FFMA.FTZ R54, R31, -R0.reuse, R54 ;  /* 0x800000001f367223 */ /* 0x080fe20000010036 */
[----:B------:R-:W-:Y:S01]  /*4160*/  FSEL R191, R62, -INF , !P1 ;  /* 0xff8000003ebf7808 */ /* 0x000fe20004800000 */
[----:B------:R-:W-:Y:S01]  /*4170*/  FFMA.FTZ R55, R32, -R0, R55 ;  /* 0x8000000020377223 */ /* 0x000fe20000010037 */
[----:B------:R-:W-:-:S02]  /*4180*/  ISETP.GE.AND P1, PT, R85, R150, PT ;  /* 0x000000965500720c */ /* 0x000fc40003f26270 */
[----:B------:R-:W-:Y:S02]  /*4190*/  FSEL R190, R5, -INF , !P4 ;  /* 0xff80000005be7808 */ /* 0x000fe40006000000 */
[----:B------:R-:W-:Y:S02]  /*41a0*/  FSEL R177, R58, -INF , !P4 ;  /* 0xff8000003ab17808 */ /* 0x000fe40006000000 */
[----:B------:R-:W-:Y:S02]  /*41b0*/  FSEL R188, R6, -INF , !P3 ;  /* 0xff80000006bc7808 */ /* 0x000fe40005800000 */
[----:B------:R-:W-:Y:S02]  /*41c0*/  FSEL R175, R59, -INF , !P3 ;  /* 0xff8000003baf7808 */ /* 0x000fe40005800000 */
[----:B------:R-:W-:Y:S02]  /*41d0*/  FSEL R186, R7, -INF , !P2 ;  /* 0xff80000007ba7808 */ /* 0x000fe40005000000 */
[----:B------:R-:W-:-:S02]  /*41e0*/  FSEL R173, R54, -INF , !P2 ;  /* 0xff80000036ad7808 */ /* 0x000fc40005000000 */
[----:B------:R-:W-:Y:S02]  /*41f0*/  FSEL R176, R30, -INF , !P1 ;  /* 0xff8000001eb07808 */ /* 0x000fe40004800000 */
        /* <DEDUP_REMOVED lines=48> */
.L_x_248:
[----:B------:R3:W-:Y:S02]  /*4500*/  STS.128 [R82+0x11000], RZ ;  /* 0x011000ff52007388 */ /* 0x0007e40000000c00 */
.L_x_249:
[----:B------:R-:W-:Y:S05]  /*4510*/  BSYNC.RECONVERGENT B0 ;  /* 0x0000000000007941 */ /* 0x000fea0003800200 */
.L_x_247:
[----:B------:R-:W0:Y:S02]  /*4520*/  LDGDEPBAR ;  /* 0x00000000000079af */ /* 0x000e240000000000 */
.L_x_246:
[----:B-12---:R-:W-:Y:S01]  /*4530*/  FMNMX3.FTZ R7, R24, R26, R22, !PT ;  /* 0x0000001a18077276 */ /* 0x006fe20007810016 */
[----:B------:R-:W1:Y:S01]  /*4540*/  LDCU UR6, c[0x0][0x45c] ;  /* 0x00008b80ff0677ac */ /* 0x000e620008000800 */
        /* <DEDUP_REMOVED lines=13> */
[----:B------:R-:W-:Y:S02]  /*4620*/  FMNMX.FTZ R7, R176, R7, !PT ;  /* 0x00000007b0077209 */ /* 0x000fe40007810000 */
[----:B------:R-:W-:Y:S02]  /*4630*/  FMNMX.FTZ R6, R171, R6, !PT ;  /* 0x00000006ab067209 */ /* 0x000fe40007810000 */
[----:B------:R-:W-:Y:S01]  /*4640*/  LOP3.LUT R170, R81, 0x200, R83, 0xf8, !PT ;  /* 0x0000020051aa7812 */ /* 0x000fe200078ef853 */
[----:B------:R-:W2:Y:S03]  /*4650*/  SHFL.BFLY PT, R4, R7, 0x2, 0x1f ;  /* 0x0c401f0007047f89 */ /* 0x000ea600000e0000 */
[----:B------:R-:W-:Y:S01]  /*4660*/  LEA R170, R170, UR5, 0x1 ;  /* 0x00000005aaaa7c11 */ /* 0x000fe2000f8e08ff */
[----:B------:R-:W4:Y:S03]  /*4670*/  SHFL.BFLY PT, R5, R6, 0x2, 0x1f ;  /* 0x0c401f0006057f89 */ /* 0x000f2600000e0000 */
[----:B------:R-:W-:Y:S01]  /*4680*/  IADD3 R169, PT, PT, R170, 0x12040, RZ ;  /* 0x00012040aaa97810 */ /* 0x000fe20007ffe0ff */
[----:B------:R-:W-:Y:S01]  /*4690*/  LDSM.16.MT88.4 R96, [R170+0x16000] ;  /* 0x01600000aa60783b */ /* 0x000fe20000004200 */
[----:B------:R-:W-:-:S03]  /*46a0*/  IADD3 R174, PT, PT, R80, R170, RZ ;  /* 0x000000aa50ae7210 */ /* 0x000fc60007ffe0ff */
[----:B------:R-:W-:Y:S04]  /*46b0*/  LDSM.16.MT88.4 R124, [R170+0x12000] ;  /* 0x01200000aa7c783b */ /* 0x000fe80000004200 */
[----:B------:R-:W-:Y:S04]  /*46c0*/  LDSM.16.MT88.4 R40, [R174+0x12000] ;  /* 0x01200000ae28783b */ /* 0x000fe80000004200 */
[----:B------:R-:W-:Y:S01]  /*46d0*/  LDSM.16.MT88.4 R72, [R174+0x14000] ;  /* 0x01400000ae48783b */ /* 0x000fe20000004200 */
[----:B--2---:R-:W-:-:S03]  /*46e0*/  FMNMX.FTZ R4, R7, R4, !PT ;  /* 0x0000000407047209 */ /* 0x004fc60007810000 */
[----:B------:R-:W-:Y:S01]  /*46f0*/  LDSM.16.MT88.4 R104, [R174+0x16000] ;  /* 0x01600000ae68783b */ /* 0x000fe20000004200 */
[----:B----4-:R-:W-:-:S03]  /*4700*/  FMNMX.FTZ R5, R6, R5, !PT ;  /* 0x0000000506057209 */ /* 0x010fc60007810000 */
[----:B------:R-:W2:Y:S04]  /*4710*/  SHFL.BFLY PT, R133, R4, 0x1, 0x1f ;  /* 0x0c201f0004857f89 */ /* 0x000ea800000e0000 */
[----:B------:R-:W4:Y:S04]  /*4720*/  SHFL.BFLY PT, R132, R5, 0x1, 0x1f ;  /* 0x0c201f0005847f89 */ /* 0x000f2800000e0000 */
[----:B------:R-:W-:Y:S04]  /*4730*/  LDSM.16.MT88.4 R64, [R170+0x14000] ;  /* 0x01400000aa40783b */ /* 0x000fe80000004200 */
[----:B------:R-:W-:Y:S04]  /*4740*/  LDSM.16.MT88.4 R144, [R174+0x14800] ;  /* 0x01480000ae90783b */ /* 0x000fe80000004200 */
[----:B------:R-:W-:Y:S04]  /*4750*/  LDSM.16.MT88.4 R140, [R174+0x16800] ;  /* 0x01680000ae8c783b */ /* 0x000fe80000004200 */
[----:B------:R-:W-:Y:S01]  /*4760*/  LDSM.16.MT88.4 R136, [R170+0x12800] ;  /* 0x01280000aa88783b */ /* 0x000fe20000004200 */
[----:B--2---:R-:W-:-:S03]  /*4770*/  FMNMX.FTZ R133, R4, R133, !PT ;  /* 0x0000008504857209 */ /* 0x004fc60007810000 */
[----:B------:R-:W-:Y:S01]  /*4780*/  LDSM.16.MT88.4 R28, [R170+0x14800] ;  /* 0x01480000aa1c783b */ /* 0x000fe20000004200 */
[----:B------:R-:W-:Y:S02]  /*4790*/  IADD3 R4, PT, PT, R170, 0x12000, RZ ;  /* 0x00012000aa047810 */ /* 0x000fe40007ffe0ff */
[----:B----4-:R-:W-:Y:S01]  /*47a0*/  FMNMX.FTZ R132, R5, R132, !PT ;  /* 0x0000008405847209 */ /* 0x010fe20007810000 */
[C---:B-1----:R-:W-:Y:S01]  /*47b0*/  FMUL.FTZ R185, R133.reuse, UR6 ;  /* 0x0000000685b97c20 */ /* 0x042fe20008410000 */
[----:B------:R-:W-:Y:S02]  /*47c0*/  @P0 IADD3 R169, PT, PT, R4, -0x40, RZ ;  /* 0xffffffc004a90810 */ /* 0x000fe40007ffe0ff */
[----:B------:R-:W-:Y:S01]  /*47d0*/  FSETP.NEU.FTZ.AND P1, PT, R133, -INF , PT ;  /* 0xff8000008500780b */ /* 0x000fe20003f3d000 */
[----:B------:R-:W-:Y:S01]  /*47e0*/  FMUL.FTZ R172, R132, UR6 ;  /* 0x0000000684ac7c20 */ /* 0x000fe20008410000 */
[----:B------:R-:W-:Y:S01]  /*47f0*/  IADD3 R167, PT, PT, R80, R169, RZ ;  /* 0x000000a950a77210 */ /* 0x000fe20007ffe0ff */
[----:B------:R-:W1:Y:S01]  /*4800*/  LDSM.16.MT88.4 R48, [R169] ;  /* 0x00000000a930783b */ /* 0x000e620000004200 */
[----:B------:R-:W-:-:S02]  /*4810*/  FSEL R185, R185, RZ, P1 ;  /* 0x000000ffb9b97208 */ /* 0x000fc40000800000 */
[----:B------:R-:W-:Y:S01]  /*4820*/  FSETP.NEU.FTZ.AND P1, PT, R132, -INF , PT ;  /* 0xff8000008400780b */ /* 0x000fe20003f3d000 */
[----:B------:R-:W2:Y:S02]  /*4830*/  LDSM.16.MT88.4 R56, [R167] ;  /* 0x00000000a738783b */ /* 0x000ea40000004200 */
[--C-:B------:R-:W-:Y:S01]  /*4840*/  FFMA.FTZ R168, R24, UR6, -R185.reuse ;  /* 0x0000000618a87c23 */ /* 0x100fe200080108b9 */
[----:B------:R-:W-:Y:S01]  /*4850*/  FSEL R172, R172, RZ, P1 ;  /* 0x000000ffacac7208 */ /* 0x000fe20000800000 */
[----:B---3--:R-:W3:Y:S01]  /*4860*/  LDSM.16.MT88.4 R80, [R169+0x2000] ;  /* 0x00200000a950783b */ /* 0x008ee20000004200 */
[--C-:B------:R-:W-:Y:S01]  /*4870*/  FFMA.FTZ R165, R26, UR6, -R185.reuse ;  /* 0x000000061aa57c23 */ /* 0x100fe200080108b9 */
[--C-:B------:R-:W-:Y:S01]  /*4880*/  FFMA.FTZ R164, R22, UR6, -R185.reuse ;  /* 0x0000000616a47c23 */ /* 0x100fe200080108b9 */
[--C-:B------:R-:W-:Y:S01]  /*4890*/  FFMA.FTZ R161, R20, UR6, -R185.reuse ;  /* 0x0000000614a17c23 */ /* 0x100fe200080108b9 */
[----:B------:R-:W4:Y:S01]  /*48a0*/  LDSM.16.MT88.4 R88, [R167+0x2000] ;  /* 0x00200000a758783b */ /* 0x000f220000004200 */
[--C-:B------:R-:W-:Y:S01]  /*48b0*/  FFMA.FTZ R166, R25, UR6, -R172.reuse ;  /* 0x0000000619a67c23 */ /* 0x100fe200080108ac */
[--C-:B------:R-:W-:Y:S01]  /*48c0*/  FFMA.FTZ R163, R27, UR6, -R172.reuse ;  /* 0x000000061ba37c23 */ /* 0x100fe200080108ac */
[--C-:B------:R-:W-:Y:S01]  /*48d0*/  FFMA.FTZ R162, R23, UR6, -R172.reuse ;  /* 0x0000000617a27c23 */ /* 0x100fe200080108ac */
[----:B------:R-:W5:Y:S01]  /*48e0*/  LDSM.16.MT88.4 R112, [R169+0x4000] ;  /* 0x00400000a970783b */ /* 0x000f620000004200 */
[--C-:B------:R-:W-:Y:S01]  /*48f0*/  FFMA.FTZ R159, R17, UR6, -R172.reuse ;  /* 0x00000006119f7c23 */ /* 0x100fe200080108ac */
[----:B------:R-:W-:Y:S01]  /*4900*/  MUFU.EX2 R168, R168 ;  /* 0x000000a800a87308 */ /* 0x000fe20000000800 */
[--C-:B------:R-:W-:Y:S01]  /*4910*/  FFMA.FTZ R160, R16, UR6, -R185.reuse ;  /* 0x0000000610a07c23 */ /* 0x100fe200080108b9 */
[----:B------:R-:W5:Y:S01]  /*4920*/  LDSM.16.MT88.4 R4, [R167+0x4000] ;  /* 0x00400000a704783b */ /* 0x000f620000004200 */
[--C-:B------:R-:W-:Y:S01]  /*4930*/  FFMA.FTZ R157, R12, UR6, -R185.reuse ;  /* 0x000000060c9d7c23 */ /* 0x100fe200080108b9 */
[----:B------:R-:W1:Y:S01]  /*4940*/  MUFU.EX2 R165, R165 ;  /* 0x000000a500a57308 */ /* 0x000e620000000800 */
[--C-:B------:R-:W-:Y:S01]  /*4950*/  FFMA.FTZ R158, R13, UR6, -R172.reuse ;  /* 0x000000060d9e7c23 */ /* 0x100fe200080108ac */
[----:B------:R-:W5:Y:S01]  /*4960*/  LDSM.16.MT88.4 R16, [R174+0x12800] ;  /* 0x01280000ae10783b */ /* 0x000f620000004200 */
[--C-:B------:R-:W-:Y:S01]  /*4970*/  FFMA.FTZ R156, R10, UR6, -R185.reuse ;  /* 0x000000060a9c7c23 */ /* 0x100fe200080108b9 */
[----:B------:R-:W-:Y:S01]  /*4980*/  MUFU.EX2 R164, R164 ;  /* 0x000000a400a47308 */ /* 0x000fe20000000800 */
[--C-:B------:R-:W-:Y:S01]  /*4990*/  FFMA.FTZ R153, R8, UR6, -R185.reuse ;  /* 0x0000000608997c23 */ /* 0x100fe200080108b9 */
[----:B------:R-:W5:Y:S01]  /*49a0*/  LDSM.16.MT88.4 R12, [R169+0x800] ;  /* 0x00080000a90c783b */ /* 0x000f620000004200 */
[--C-:B------:R-:W-:Y:S01]  /*49b0*/  FFMA.FTZ R155, R11, UR6, -R172.reuse ;  /* 0x000000060b9b7c23 */ /* 0x100fe200080108ac */
[----:B------:R-:W2:Y:S01]  /*49c0*/  MUFU.EX2 R161, R161 ;  /* 0x000000a100a17308 */ /* 0x000ea20000000800 */
[--C-:B------:R-:W-:Y:S01]  /*49d0*/  FFMA.FTZ R151, R9, UR6, -R172.reuse ;  /* 0x0000000609977c23 */ /* 0x100fe200080108ac */
[--C-:B------:R-:W-:Y:S01]  /*49e0*/  FFMA.FTZ R154, R21, UR6, -R172.reuse ;  /* 0x00000006159a7c23 */ /* 0x100fe200080108ac */
[----:B------:R-:W5:Y:S01]  /*49f0*/  LDSM.16.MT88.4 R8, [R170+0x16800] ;  /* 0x01680000aa08783b */ /* 0x000f620000004200 */
[----:B------:R-:W-:Y:S01]  /*4a00*/  MUFU.EX2 R166, R166 ;  /* 0x000000a600a67308 */ /* 0x000fe20000000800 */
[--C-:B------:R-:W-:Y:S01]  /*4a10*/  FFMA.FTZ R194, R194, UR6, -R185.reuse ;  /* 0x00000006c2c27c23 */ /* 0x100fe200080108b9 */
[----:B-1----:R-:W-:Y:S01]  /*4a20*/  F2FP.F16.F32.PACK_AB R116, R165, R168 ;  /* 0x000000a8a574723e */ /* 0x002fe200000000ff */
[----:B------:R-:W1:Y:S01]  /*4a30*/  LDSM.16.MT88.4 R32, [R167+0x800] ;  /* 0x00080000a720783b */ /* 0x000e620000004200 */
[----:B------:R-:W3:Y:S01]  /*4a40*/  MUFU.EX2 R163, R163 ;  /* 0x000000a300a37308 */ /* 0x000ee20000000800 */
[--C-:B------:R-:W-:Y:S01]  /*4a50*/  FFMA.FTZ R189, R178, UR6, -R185.reuse ;  /* 0x00000006b2bd7c23 */ /* 0x100fe200080108b9 */
[--C-:B------:R-:W-:Y:S01]  /*4a60*/  FFMA.FTZ R187, R184, UR6, -R185.reuse ;  /* 0x00000006b8bb7c23 */ /* 0x100fe200080108b9 */
[----:B------:R-:W1:Y:S01]  /*4a70*/  LDSM.16.MT88.4 R24, [R169+0x2800] ;  /* 0x00280000a918783b */ /* 0x000e620000004200 */
[----:B------:R-:W-:Y:S01]  /*4a80*/  MUFU.EX2 R162, R162 ;  /* 0x000000a200a27308 */ /* 0x000fe20000000800 */
[----:B------:R-:W-:Y:S01]  /*4a90*/  FFMA.FTZ R184, R192, UR6, -R185 ;  /* 0x00000006c0b87c23 */ /* 0x000fe200080108b9 */
[----:B--2---:R-:W-:Y:S01]  /*4aa0*/  F2FP.F16.F32.PACK_AB R118, R161, R164 ;  /* 0x000000a4a176723e */ /* 0x004fe200000000ff */
[----:B------:R-:W2:Y:S01]  /*4ab0*/  LDSM.16.MT88.4 R20, [R167+0x2800] ;  /* 0x00280000a714783b */ /* 0x000ea20000004200 */
[----:B------:R-:W4:Y:S01]  /*4ac0*/  MUFU.EX2 R159, R159 ;  /* 0x0000009f009f7308 */ /* 0x000f220000000800 */
[--C-:B------:R-:W-:Y:S01]  /*4ad0*/  FFMA.FTZ R192, R193, UR6, -R172.reuse ;  /* 0x00000006c1c07c23 */ /* 0x100fe200080108ac */
[--C-:B------:R-:W-:Y:S01]  /*4ae0*/  FFMA.FTZ R191, R191, UR6, -R172.reuse ;  /* 0x00000006bfbf7c23 */ /* 0x100fe200080108ac */
[--C-:B------:R-:W-:Y:S01]  /*4af0*/  FFMA.FTZ R205, R205, UR6, -R172.reuse ;  /* 0x00000006cdcd7c23 */ /* 0x100fe200080108ac */
[----:B------:R-:W-:Y:S01]  /*4b00*/  MUFU.EX2 R160, R160 ;  /* 0x000000a000a07308 */ /* 0x000fe20000000800 */
[--C-:B------:R-:W-:Y:S01]  /*4b10*/  FFMA.FTZ R177, R177, UR6, -R172.reuse ;  /* 0x00000006b1b17c23 */ /* 0x100fe200080108ac */
[----:B---3--:R-:W-:Y:S01]  /*4b20*/  F2FP.F16.F32.PACK_AB R117, R163, R166 ;  /* 0x000000a6a375723e */ /* 0x008fe200000000ff */
[----:B------:R-:W-:Y:S01]  /*4b30*/  FFMA.FTZ R173, R173, UR6, -R172 ;  /* 0x00000006adad7c23 */ /* 0x000fe200080108ac */
[----:B------:R-:W3:Y:S01]  /*4b40*/  MUFU.EX2 R157, R157 ;  /* 0x0000009d009d7308 */ /* 0x000ee20000000800 */
[----:B------:R-:W-:Y:S01]  /*4b50*/  FADD.FTZ R165, R168, R165 ;  /* 0x000000a5a8a57221 */ /* 0x000fe20000010000 */
[----:B------:R-:W-:-:S02]  /*4b60*/  FADD.FTZ R163, R166, R163 ;  /* 0x000000a3a6a37221 */ /* 0x000fc40000010000 */
[----:B------:R-:W-:Y:S01]  /*4b70*/  MUFU.EX2 R156, R156 ;  /* 0x0000009c009c7308 */ /* 0x000fe20000000800 */
[----:B------:R-:W-:Y:S01]  /*4b80*/  FADD.FTZ R164, R164, R165 ;  /* 0x000000a5a4a47221 */ /* 0x000fe20000010000 */
[----:B----4-:R-:W-:Y:S01]  /*4b90*/  F2FP.F16.F32.PACK_AB R119, R159, R162 ;  /* 0x000000a29f77723e */ /* 0x010fe200000000ff */
[----:B------:R-:W-:Y:S01]  /*4ba0*/  FADD.FTZ R162, R162, R163 ;  /* 0x000000a3a2a27221 */ /* 0x000fe20000010000 */
[----:B------:R-:W-:Y:S01]  /*4bb0*/  MUFU.EX2 R153, R153 ;  /* 0x0000009900997308 */ /* 0x000fe20000000800 */
[----:B------:R-:W-:Y:S02]  /*4bc0*/  FADD.FTZ R161, R161, R164 ;  /* 0x000000a4a1a17221 */ /* 0x000fe40000010000 */
[----:B------:R-:W-:Y:S01]  /*4bd0*/  FADD.FTZ R159, R159, R162 ;  /* 0x000000a29f9f7221 */ /* 0x000fe20000010000 */
[----:B------:R-:W-:Y:S01]  /*4be0*/  MUFU.EX2 R158, R158 ;  /* 0x0000009e009e7308 */ /* 0x000fe20000000800 */
[C---:B------:R-:W-:Y:S03]  /*4bf0*/  HMMA.16816.F32 R36, R116.reuse, R40, RZ ;  /* 0x000000287424723c */ /* 0x040fe600000018ff */
[----:B------:R-:W4:Y:S04]  /*4c00*/  MUFU.EX2 R155, R155 ;  /* 0x0000009b009b7308 */ /* 0x000f280000000800 */
[----:B------:R-:W-:Y:S01]  /*4c10*/  MUFU.EX2 R154, R154 ;  /* 0x0000009a009a7308 */ /* 0x000fe20000000800 */
[C---:B------:R-:W-:Y:S03]  /*4c20*/  HMMA.16816.F32 R44, R116.reuse, R48, RZ ;  /* 0x00000030742c723c */ /* 0x040fe600000018ff */
[----:B------:R-:W1:Y:S04]  /*4c30*/  MUFU.EX2 R151, R151 ;  /* 0x0000009700977308 */ /* 0x000e680000000800 */
[----:B------:R3:W-:Y:S01]  /*4c40*/  MUFU.EX2 R178, R194 ;  /* 0x000000c200b27308 */ /* 0x0007e20000000800 */
[C---:B------:R-:W-:Y:S03]  /*4c50*/  HMMA.16816.F32 R40, R116.reuse, R42, RZ ;  /* 0x0000002a7428723c */ /* 0x040fe600000018ff */
[----:B------:R-:W2:Y:S04]  /*4c60*/  MUFU.EX2 R189, R189 ;  /* 0x000000bd00bd7308 */ /* 0x000ea80000000800 */
[----:B------:R-:W-:Y:S01]  /*4c70*/  MUFU.EX2 R187, R187 ;  /* 0x000000bb00bb7308 */ /* 0x000fe20000000800 */
[----:B------:R-:W-:Y:S03]  /*4c80*/  HMMA.16816.F32 R48, R116, R50, RZ ;  /* 0x000000327430723c */ /* 0x000fe600000018ff */
[----:B------:R-:W-:Y:S01]  /*4c90*/  MUFU.EX2 R184, R184 ;  /* 0x000000b800b87308 */ /* 0x000fe20000000800 */
[----:B---3--:R-:W-:-:S03]  /*4ca0*/  FFMA.FTZ R194, R197, UR6, -R172 ;  /* 0x00000006c5c27c23 */ /* 0x008fc600080108ac */
[----:B------:R-:W-:Y:S01]  /*4cb0*/  MUFU.EX2 R193, R205 ;  /* 0x000000cd00c17308 */ /* 0x000fe20000000800 */
[C---:B------:R-:W-:Y:S03]  /*4cc0*/  HMMA.16816.F32 R92, R116.reuse, R96, RZ ;  /* 0x00000060745c723c */ /* 0x040fe600000018ff */
[----:B------:R-:W3:Y:S04]  /*4cd0*/  MUFU.EX2 R192, R192 ;  /* 0x000000c000c07308 */ /* 0x000ee80000000800 */
[----:B------:R-:W-:Y:S01]  /*4ce0*/  MUFU.EX2 R191, R191 ;  /* 0x000000bf00bf7308 */ /* 0x000fe20000000800 */
[C---:B------:R-:W-:Y:S03]  /*4cf0*/  HMMA.16816.F32 R96, R116.reuse, R98, RZ ;  /* 0x000000627460723c */ /* 0x040fe600000018ff */
[----:B------:R-:W3:Y:S05]  /*4d00*/  MUFU.EX2 R194, R194 ;  /* 0x000000c200c27308 */ /* 0x000eea0000000800 */
[C---:B------:R-:W-:Y:S08]  /*4d10*/  HMMA.16816.F32 R68, R116.reuse, R72, RZ ;  /* 0x000000487444723c */ /* 0x040ff000000018ff */
[C---:B------:R-:W-:Y:S08]  /*4d20*/  HMMA.16816.F32 R100, R116.reuse, R104, RZ ;  /* 0x000000687464723c */ /* 0x040ff000000018ff */
[C---:B------:R-:W-:Y:S08]  /*4d30*/  HMMA.16816.F32 R128, R116.reuse, R124, RZ ;  /* 0x0000007c7480723c */ /* 0x040ff000000018ff */
[C---:B------:R-:W-:Y:S08]  /*4d40*/  HMMA.16816.F32 R52, R116.reuse, R56, RZ ;  /* 0x000000387434723c */ /* 0x040ff000000018ff */
[C---:B------:R-:W-:Y:S08]  /*4d50*/  HMMA.16816.F32 R60, R116.reuse, R64, RZ ;  /* 0x00000040743c723c */ /* 0x040ff000000018ff */
[C---:B------:R-:W-:Y:S08]  /*4d60*/  HMMA.16816.F32 R76, R116.reuse, R80, RZ ;  /* 0x00000050744c723c */ /* 0x040ff000000018ff */
[C---:B------:R-:W-:Y:S08]  /*4d70*/  HMMA.16816.F32 R84, R116.reuse, R88, RZ ;  /* 0x000000587454723c */ /* 0x040ff000000018ff */
[C---:B-----5:R-:W-:Y:S08]  /*4d80*/  HMMA.16816.F32 R108, R116.reuse, R112, RZ ;  /* 0x00000070746c723c */ /* 0x060ff000000018ff */
        /* <DEDUP_REMOVED lines=11> */
[----:B----4-:R-:W-:Y:S01]  /*4e40*/  F2FP.F16.F32.PACK_AB R5, R155, R158 ;  /* 0x0000009e9b05723e */ /* 0x010fe200000000ff */
[----:B------:R-:W-:-:S02]  /*4e50*/  FADD.FTZ R158, R158, R159 ;  /* 0x0000009f9e9e7221 */ /* 0x000fc40000010000 */
[----:B------:R-:W-:Y:S02]  /*4e60*/  FADD.FTZ R157, R157, R160 ;  /* 0x000000a09d9d7221 */ /* 0x000fe40000010000 */
[----:B------:R-:W-:Y:S01]  /*4e70*/  HMMA.16816.F32 R116, R116, R6, RZ ;  /* 0x000000067474723c */ /* 0x000fe200000018ff */
[----:B------:R-:W-:Y:S01]  /*4e80*/  F2FP.F16.F32.PACK_AB R6, R153, R156 ;  /* 0x0000009c9906723e */ /* 0x000fe200000000ff */
[----:B------:R-:W-:Y:S01]  /*4e90*/  FADD.FTZ R155, R155, R158 ;  /* 0x0000009e9b9b7221 */ /* 0x000fe20000010000 */
[----:B-1----:R-:W-:Y:S01]  /*4ea0*/  F2FP.F16.F32.PACK_AB R7, R151, R154 ;  /* 0x0000009a9707723e */ /* 0x002fe200000000ff */
[----:B------:R-:W-:-:S04]  /*4eb0*/  FADD.FTZ R156, R156, R157 ;  /* 0x0000009d9c9c7221 */ /* 0x000fc80000010000 */
[----:B------:R-:W-:Y:S02]  /*4ec0*/  FADD.FTZ R153, R153, R156 ;  /* 0x0000009c99997221 */ /* 0x000fe40000010000 */
[C---:B------:R-:W-:Y:S08]  /*4ed0*/  HMMA.16816.F32 R36, R4.reuse, R16, R36 ;  /* 0x000000100424723c */ /* 0x040ff00000001824 */
        /* <DEDUP_REMOVED lines=28> */
[----:B------:R-:W-:Y:S07]  /*50a0*/  LDSM.16.MT88.4 R20, [R167+0x3000] ;  /* 0x00300000a714783b */ /* 0x000fee0000004200 */
[C---:B-1----:R-:W-:Y:S08]  /*50b0*/  HMMA.16816.F32 R108, R4.reuse, R16, R108 ;  /* 0x00000010046c723c */ /* 0x042ff0000000186c */
[C---:B------:R-:W-:Y:S01]  /*50c0*/  HMMA.16816.F32 R112, R4.reuse, R18, R112 ;  /* 0x000000120470723c */ /* 0x040fe20000001870 */
[----:B------:R-:W1:Y:S07]  /*50d0*/  LDSM.16.MT88.4 R16, [R170+0x15000] ;  /* 0x01500000aa10783b */ /* 0x000e6e0000004200 */
[C---:B----4-:R-:W-:Y:S08]  /*50e0*/  HMMA.16816.F32 R120, R4.reuse, R12, R120 ;  /* 0x0000000c0478723c */ /* 0x050ff00000001878 */
[----:B------:R-:W-:Y:S01]  /*50f0*/  HMMA.16816.F32 R116, R4, R14, R116 ;  /* 0x0000000e0474723c */ /* 0x000fe20000001874 */
[----:B------:R-:W-:Y:S01]  /*5100*/  F2FP.F16.F32.PACK_AB R4, R189, R178 ;  /* 0x000000b2bd04723e */ /* 0x000fe200000000ff */
[----:B------:R-:W-:Y:S01]  /*5110*/  LDSM.16.MT88.4 R12, [R170+0x17000] ;  /* 0x01700000aa0c783b */ /* 0x000fe20000004200 */
[----:B---3--:R-:W-:Y:S01]  /*5120*/  F2FP.F16.F32.PACK_AB R5, R192, R193 ;  /* 0x000000c1c005723e */ /* 0x008fe200000000ff */
[----:B------:R-:W-:Y:S01]  /*5130*/  FADD.FTZ R178, R178, R153 ;  /* 0x00000099b2b27221 */ /* 0x000fe20000010000 */
[----:B------:R-:W-:-:S02]  /*5140*/  F2FP.F16.F32.PACK_AB R6, R184, R187 ;  /* 0x000000bbb806723e */ /* 0x000fc400000000ff */
[----:B------:R-:W-:-:S07]  /*5150*/  F2FP.F16.F32.PACK_AB R7, R194, R191 ;  /* 0x000000bfc207723e */ /* 0x000fce00000000ff */
[C---:B-----5:R-:W-:Y:S08]  /*5160*/  HMMA.16816.F32 R36, R4.reuse, R8, R36 ;  /* 0x000000080424723c */ /* 0x060ff00000001824 */
[C---:B------:R-:W-:Y:S01]  /*5170*/  HMMA.16816.F32 R40, R4.reuse, R10, R40 ;  /* 0x0000000a0428723c */ /* 0x040fe20000001828 */
[----:B------:R-:W2:Y:S07]  /*5180*/  LDSM.16.MT88.4 R8, [R169+0x5000] ;  /* 0x00500000a908783b */ /* 0x000eae0000004200 */
[C---:B-1----:R-:W-:Y:S08]  /*5190*/  HMMA.16816.F32 R60, R4.reuse, R16, R60 ;  /* 0x00000010043c723c */ /* 0x042ff0000000183c */
[C---:B------:R-:W-:Y:S01]  /*51a0*/  HMMA.16816.F32 R64, R4.reuse, R18, R64 ;  /* 0x000000120440723c */ /* 0x040fe20000001840 */
[----:B------:R-:W1:Y:S07]  /*51b0*/  LDSM.16.MT88.4 R16, [R167+0x5000] ;  /* 0x00500000a710783b */ /* 0x000e6e0000004200 */
[C---:B------:R-:W-:Y:S01]  /*51c0*/  HMMA.16816.F32 R72, R4.reuse, R146, R72 ;  /* 0x000000920448723c */ /* 0x040fe20000001848 */
[--C-:B------:R-:W-:Y:S01]  /*51d0*/  FFMA.FTZ R147, R176, UR6, -R185.reuse ;  /* 0x00000006b0937c23 */ /* 0x100fe200080108b9 */
[--C-:B------:R-:W-:Y:S01]  /*51e0*/  FFMA.FTZ R176, R175, UR6, -R172.reuse ;  /* 0x00000006afb07c23 */ /* 0x100fe200080108ac */
[--C-:B------:R-:W-:Y:S01]  /*51f0*/  FFMA.FTZ R146, R186, UR6, -R185.reuse ;  /* 0x00000006ba927c23 */ /* 0x100fe200080108b9 */
[----:B------:R-:W-:Y:S01]  /*5200*/  FFMA.FTZ R172, R171, UR6, -R172 ;  /* 0x00000006abac7c23 */ /* 0x000fe200080108ac */
        /* <DEDUP_REMOVED lines=8> */
[----:B------:R-:W-:Y:S01]  /*5290*/  MUFU.EX2 R147, R147 ;  /* 0x0000009300937308 */ /* 0x000fe20000000800 */
[C---:B--2---:R-:W-:Y:S03]  /*52a0*/  HMMA.16816.F32 R108, R4.reuse, R8, R108 ;  /* 0x00000008046c723c */ /* 0x044fe6000000186c */
[----:B------:R-:W2:Y:S04]  /*52b0*/  MUFU.EX2 R176, R176 ;  /* 0x000000b000b07308 */ /* 0x000ea80000000800 */
[----:B------:R-:W-:Y:S01]  /*52c0*/  MUFU.EX2 R171, R173 ;  /* 0x000000ad00ab7308 */ /* 0x000fe20000000800 */
[C---:B------:R-:W-:Y:S01]  /*52d0*/  HMMA.16816.F32 R112, R4.reuse, R10, R112 ;  /* 0x0000000a0470723c */ /* 0x040fe20000001870 */
[----:B------:R-:W4:Y:S02]  /*52e0*/  LDSM.16.MT88.4 R8, [R170+0x15800] ;  /* 0x01580000aa08783b */ /* 0x000f240000004200 */
[----:B------:R-:W5:Y:S05]  /*52f0*/  MUFU.EX2 R172, R172 ;  /* 0x000000ac00ac7308 */ /* 0x000f6a0000000800 */
        /* <DEDUP_REMOVED lines=19> */
[----:B------:R-:W4:Y:S07]  /*5430*/  LDSM.16.MT88.4 R12, [R174+0x13800] ;  /* 0x01380000ae0c783b */ /* 0x000f2e0000004200 */
[C---:B-1----:R-:W-:Y:S08]  /*5440*/  HMMA.16816.F32 R120, R4.reuse, R16, R120 ;  /* 0x000000100478723c */ /* 0x042ff00000001878 */
[----:B------:R-:W-:Y:S01]  /*5450*/  HMMA.16816.F32 R116, R4, R18, R116 ;  /* 0x000000120474723c */ /* 0x000fe20000001874 */
[----:B---3--:R-:W-:Y:S01]  /*5460*/  F2FP.F16.F32.PACK_AB R4, R145, R144 ;  /* 0x000000909104723e */ /* 0x008fe200000000ff */
[----:B------:R-:W1:Y:S01]  /*5470*/  LDSM.16.MT88.4 R16, [R169+0x5800] ;  /* 0x00580000a910783b */ /* 0x000e620000004200 */
[----:B--2---:R-:W-:-:S02]  /*5480*/  F2FP.F16.F32.PACK_AB R5, R176, R175 ;  /* 0x000000afb005723e */ /* 0x004fc400000000ff */
[----:B------:R-:W-:Y:S02]  /*5490*/  F2FP.F16.F32.PACK_AB R6, R147, R146 ;  /* 0x000000929306723e */ /* 0x000fe400000000ff */
[----:B-----5:R-:W-:-:S07]  /*54a0*/  F2FP.F16.F32.PACK_AB R7, R172, R171 ;  /* 0x000000abac07723e */ /* 0x020fce00000000ff */
[C---:B----4-:R-:W-:Y:S08]  /*54b0*/  HMMA.16816.F32 R60, R4.reuse, R8, R60 ;  /* 0x00000008043c723c */ /* 0x050ff0000000183c */
        /* <DEDUP_REMOVED lines=45> */
[----:B------:R-:W-:Y:S01]  /*5790*/  IMAD.SHL.U32 R5, R181, 0x40, RZ ;  /* 0x00000040b5057824 */ /* 0x000fe200078e00ff */
[----:B------:R-:W-:Y:S01]  /*57a0*/  SHF.R.U32.HI R4, RZ, 0x1, R181 ;  /* 0x00000001ff047819 */ /* 0x000fe200000116b5 */
[----:B------:R-:W1:Y:S01]  /*57b0*/  S2UR UR6, SR_CgaCtaId ;  /* 0x00000000000679c3 */ /* 0x000e620000008800 */
[----:B------:R-:W2:Y:S01]  /*57c0*/  S2R R181, SR_TID.X ;  /* 0x0000000000b57919 */ /* 0x000ea20000002100 */
[----:B------:R-:W-:Y:S01]  /*57d0*/  LOP3.LUT R180, R210, 0x38, RZ, 0xc0, !PT ;  /* 0x00000038d2b47812 */ /* 0x000fe200078ec0ff */
[----:B------:R-:W3:Y:S01]  /*57e0*/  LDCU UR7, c[0x0][0x440] ;  /* 0x00008800ff0777ac */ /* 0x000ee20008000800 */
[----:B------:R-:W-:Y:S01]  /*57f0*/  IMAD R152, R135, 0x80, R152 ;  /* 0x0000008087987824 */ /* 0x000fe200078e0298 */
[----:B------:R-:W-:Y:S01]  /*5800*/  LEA.HI.SX32 R205, R2, 0xfffffffe, 0x1a ;  /* 0xfffffffe02cd7811 */ /* 0x000fe200078fd2ff */
[----:B------:R-:W-:Y:S01]  /*5810*/  IMAD.MOV.U32 R177, RZ, RZ, 0x20 ;  /* 0x00000020ffb17424 */ /* 0x000fe200078e00ff */
[----:B------:R-:W-:Y:S01]  /*5820*/  LOP3.LUT R7, R180, 0x1c0, R5, 0xf8, !PT ;  /* 0x000001c0b4077812 */ /* 0x000fe200078ef805 */
[----:B------:R-:W4:Y:S01]  /*5830*/  LDC.64 R192, c[0x0][0x3c0] ;  /* 0x0000f000ffc07b82 */ /* 0x000f220000000a00 */
[----:B------:R-:W-:Y:S01]  /*5840*/  ULEA UR5, UR18, UR4, 0x18 ;  /* 0x0000000412057291 */ /* 0x000fe2000f8ec0ff */
[----:B------:R-:W-:Y:S01]  /*5850*/  IMAD.IADD R149, R149, 0x1, R152 ;  /* 0x0000000195957824 */ /* 0x000fe200078e0298 */
[----:B------:R-:W-:Y:S01]  /*5860*/  LOP3.LUT R4, R7, 0x8, R4, 0x78, !PT ;  /* 0x0000000807047812 */ /* 0x000fe200078e7804 */
[----:B------:R-:W-:Y:S01]  /*5870*/  IMAD.IADD R198, R148, 0x1, R3 ;  /* 0x0000000194c67824 */ /* 0x000fe200078e0203 */
[----:B------:R-:W-:Y:S01]  /*5880*/  SEL R177, R177, 0xffffffe0, !P6 ;  /* 0xffffffe0b1b17807 */ /* 0x000fe20007000000 */
[----:B------:R-:W-:Y:S01]  /*5890*/  IMAD.IADD R197, R149, 0x1, R150 ;  /* 0x0000000195c57824 */ /* 0x000fe200078e0296 */
[----:B------:R-:W-:Y:S01]  /*58a0*/  LOP3.LUT R178, R4, 0x200, R5, 0xf8, !PT ;  /* 0x0000020004b27812 */ /* 0x000fe200078ef805 */
[----:B------:R-:W-:Y:S01]  /*58b0*/  IMAD.MOV.U32 R2, RZ, RZ, R133 ;  /* 0x000000ffff027224 */ /* 0x000fe200078e0085 */
[--C-:B------:R-:W-:Y:S01]  /*58c0*/  IADD3 R196, PT, PT, R150, R149, -R3.reuse ;  /* 0x0000009596c47210 */ /* 0x100fe20007ffe803 */
[----:B------:R-:W-:Y:S01]  /*58d0*/  IMAD.MOV.U32 R176, RZ, RZ, 0x40 ;  /* 0x00000040ffb07424 */ /* 0x000fe200078e00ff */
[----:B------:R-:W-:Y:S01]  /*58e0*/  LEA R178, R178, UR5, 0x1 ;  /* 0x00000005b2b27c11 */ /* 0x000fe2000f8e08ff */
[----:B------:R-:W-:Y:S01]  /*58f0*/  UMOV UR9, 0x400 ;  /* 0x0000040000097882 */ /* 0x000fe20000000000 */
[----:B------:R-:W-:Y:S01]  /*5900*/  IADD3 R196, PT, PT, R196, 0x8, R3 ;  /* 0x00000008c4c47810 */ /* 0x000fe20007ffe003 */
[----:B------:R-:W-:Y:S01]  /*5910*/  IMAD.MOV.U32 R3, RZ, RZ, R132 ;  /* 0x000000ffff037224 */ /* 0x000fe200078e0084 */
[----:B------:R-:W-:Y:S01]  /*5920*/  LEA R194, R134, UR5, 0x1 ;  /* 0x0000000586c27c11 */ /* 0x000fe2000f8e08ff */
[----:B------:R-:W-:Y:S01]  /*5930*/  IMAD.IADD R177, R177, 0x1, R178 ;  /* 0x00000001b1b17824 */ /* 0x000fe200078e02b2 */
[----:B---3--:R-:W-:Y:S01]  /*5940*/  ISETP.GE.AND P1, PT, R180, UR7, PT ;  /* 0x00000007b4007c0c */ /* 0x008fe2000bf26270 */
[C---:B------:R-:W-:Y:S01]  /*5950*/  VIADD R207, R178.reuse, 0x12000 ;  /* 0x00012000b2cf7836 */ /* 0x040fe20000000000 */
[----:B------:R-:W3:Y:S01]  /*5960*/  LDCU UR8, c[0x0][0x440] ;  /* 0x00008800ff0877ac */ /* 0x000ee20008000800 */
[----:B------:R-:W-:Y:S01]  /*5970*/  VIADD R206, R178, 0x12040 ;  /* 0x00012040b2ce7836 */ /* 0x000fe20000000000 */
[----:B------:R-:W3:Y:S01]  /*5980*/  LDCU UR4, c[0x0][0x45c] ;  /* 0x00008b80ff0477ac */ /* 0x000ee20008000800 */
[C---:B--2---:R-:W-:Y:S01]  /*5990*/  IMAD.SHL.U32 R175, R181.reuse, 0x40, RZ ;  /* 0x00000040b5af7824 */ /* 0x044fe200078e00ff */
[C---:B------:R-:W-:Y:S01]  /*59a0*/  LOP3.LUT P0, RZ, R181.reuse, 0x2, RZ, 0xc0, !PT ;  /* 0x00000002b5ff7812 */ /* 0x040fe2000780c0ff */
[C---:B------:R-:W-:Y:S01]  /*59b0*/  IMAD.SHL.U32 R204, R181.reuse, 0x20, RZ ;  /* 0x00000020b5cc7824 */ /* 0x040fe200078e00ff */
[----:B------:R-:W-:Y:S01]  /*59c0*/  LOP3.LUT R174, R181, 0x8, RZ, 0xc0, !PT ;  /* 0x00000008b5ae7812 */ /* 0x000fe200078ec0ff */
[----:B-1----:R-:W-:Y:S01]  /*59d0*/  ULEA UR6, UR6, UR9, 0x18 ;  /* 0x0000000906067291 */ /* 0x002fe2000f8ec0ff */
[----:B------:R-:W-:-:S02]  /*59e0*/  LOP3.LUT R173, R175, 0x400, RZ, 0xc0, !PT ;  /* 0x00000400afad7812 */ /* 0x000fc400078ec0ff */
[----:B------:R-:W-:Y:S01]  /*59f0*/  SEL R172, R179, 0xffffffe0, !P0 ;  /* 0xffffffe0b3ac7807 */ /* 0x000fe20004000000 */
[----:B------:R-:W-:Y:S08]  /*5a00*/  BRA `(.L_x_251) ;  /* 0x0000000000b47947 */ /* 0x000ff00003800000 */
.L_x_253:
[----:B------:R-:W1:Y:S01]  /*5a10*/  LDC.64 R132, c[0x0][0x3b8] ;  /* 0x0000ee00ff847b82 */ /* 0x000e620000000a00 */
[----:B------:R-:W-:Y:S01]  /*5a20*/  VIADD R135, R205, 0xffffffff ;  /* 0xffffffffcd877836 */ /* 0x000fe20000000000 */
[----:B------:R-:W-:Y:S03]  /*5a30*/  ISETP.GE.AND P1, PT, R180, UR8, PT ;  /* 0x00000008b4007c0c */ /* 0x000fe6000bf26270 */
        /* <DEDUP_REMOVED lines=42> */
.L_x_251:
[----:B------:R-:W-:Y:S04]  /*5ce0*/  DEPBAR.LE SB0, 0x0 ;  /* 0x000080000000791a */ /* 0x000fe80000000000 */
[----:B------:R-:W-:Y:S01]  /*5cf0*/  BAR.SYNC.DEFER_BLOCKING 0x0 ;  /* 0x0000000000007b1d */ /* 0x000fe20000010000 */
[C---:B----4-:R-:W-:Y:S01]  /*5d00*/  IMAD.WIDE.U32 R208, R205.reuse, R192, RZ ;  /* 0x000000c0cdd07225 */ /* 0x050fe200078e00ff */
[----:B------:R-:W-:Y:S02]  /*5d10*/  LOP3.LUT R182, R204, 0x7c00, RZ, 0xc0, !PT ;  /* 0x00007c00ccb67812 */ /* 0x000fe400078ec0ff */
[----:B------:R-:W-:Y:S01]  /*5d20*/  SHF.R.U32.HI R183, RZ, 0x1, R181 ;  /* 0x00000001ffb77819 */ /* 0x000fe200000116b5 */
[----:B------:R-:W-:Y:S01]  /*5d30*/  IMAD R132, R205, R193, R209 ;  /* 0x000000c1cd847224 */ /* 0x000fe200078e02d1 */
[----:B------:R-:W-:Y:S01]  /*5d40*/  LEA R214, P0, R208, R200, 0x7 ;  /* 0x000000c8d0d67211 */ /* 0x000fe200078038ff */
[----:B------:R-:W-:Y:S01]  /*5d50*/  IMAD.SHL.U32 R210, R181, 0x8, RZ ;  /* 0x00000008b5d27824 */ /* 0x000fe200078e00ff */
[----:B------:R-:W-:Y:S01]  /*5d60*/  LOP3.LUT R209, R180, 0x40, RZ, 0xfc, !PT ;  /* 0x00000040b4d17812 */ /* 0x000fe200078efcff */
[C---:B------:R-:W-:Y:S01]  /*5d70*/  IMAD.SHL.U32 R133, R208.reuse, 0x40, RZ ;  /* 0x00000040d0857824 */ /* 0x040fe200078e00ff */
[--C-:B------:R-:W-:Y:S02]  /*5d80*/  LEA.HI.X R215, R208, R199, R132.reuse, 0x7, P0 ;  /* 0x000000c7d0d77211 */ /* 0x100fe400000f3c84 */
[----:B---3--:R-:W-:Y:S02]  /*5d90*/  ISETP.GE.AND P3, PT, R209, UR8, PT ;  /* 0x00000008d1007c0c */ /* 0x008fe4000bf66270 */
[----:B------:R-:W-:Y:S02]  /*5da0*/  LOP3.LUT R180, R210, 0x38, RZ, 0xc0, !PT ;  /* 0x00000038d2b47812 */ /* 0x000fe400078ec0ff */
[----:B------:R-:W-:Y:S02]  /*5db0*/  SHF.L.U64.HI R136, R208, 0x6, R132 ;  /* 0x00000006d0887819 */ /* 0x000fe40000010284 */
[----:B------:R-:W-:Y:S02]  /*5dc0*/  LOP3.LUT R208, R180, 0x80, RZ, 0xfc, !PT ;  /* 0x00000080b4d07812 */ /* 0x000fe400078efcff */
[----:B------:R-:W-:Y:S02]  /*5dd0*/  LEA R133, P0, R192, R133, 0x5 ;  /* 0x00000085c0857211 */ /* 0x000fe400078028ff */
[----:B------:R-:W-:Y:S01]  /*5de0*/  ISETP.GE.AND P2, PT, R208, UR8, PT ;  /* 0x00000008d0007c0c */ /* 0x000fe2000bf46270 */
[----:B------:R-:W-:Y:S01]  /*5df0*/  @!PT LDS RZ, [RZ] ;  /* 0x00000000fffff984 */ /* 0x000fe20000000800 */
[----:B------:R-:W-:Y:S01]  /*5e00*/  @!PT LDS RZ, [RZ] ;  /* 0x00000000fffff984 */ /* 0x000fe20000000800 */
[----:B------:R-:W-:Y:S01]  /*5e10*/  @!PT LDS RZ, [RZ] ;  /* 0x00000000fffff984 */ /* 0x000fe20000000800 */
[----:B------:R-:W-:Y:S01]  /*5e20*/  @!P1 LDGSTS.E.BYPASS.LTC128B.128 [R194+0x12000], desc[UR16][R214.64] ;  /* 0x12000000d6c29fae */ /* 0x000fe2000b981a10 */
[----:B------:R-:W-:Y:S01]  /*5e30*/  LEA.HI.X R136, R192, R136, R193, 0x5, P0 ;  /* 0x00000088c0887211 */ /* 0x000fe200000f2cc1 */
[----:B------:R-:W-:Y:S01]  /*5e40*/  UMOV UR5, UR6 ;  /* 0x0000000600057c82 */ /* 0x000fe20008000000 */
[C---:B------:R-:W-:Y:S02]  /*5e50*/  LEA R132, P0, R133.reuse, R200, 0x1 ;  /* 0x000000c885847211 */ /* 0x040fe400078008ff */
[----:B------:R-:W-:Y:S01]  /*5e60*/  @P1 STS.128 [R194+0x12000], RZ ;  /* 0x012000ffc2001388 */ /* 0x000fe20000000c00 */
[--C-:B------:R-:W-:Y:S02]  /*5e70*/  LOP3.LUT R139, R180, 0x1c0, R175.reuse, 0xf8, !PT ;  /* 0x000001c0b48b7812 */ /* 0x100fe400078ef8af */
[----:B------:R-:W-:Y:S02]  /*5e80*/  LEA.HI.X R133, R133, R199, R136, 0x1, P0 ;  /* 0x000000c785857211 */ /* 0x000fe400000f0c88 */
[----:B------:R-:W-:Y:S01]  /*5e90*/  @!PT LDS RZ, [RZ] ;  /* 0x00000000fffff984 */ /* 0x000fe20000000800 */
[----:B------:R-:W-:Y:S01]  /*5ea0*/  @!PT LDS RZ, [RZ] ;  /* 0x00000000fffff984 */ /* 0x000fe20000000800 */
[----:B------:R-:W-:Y:S01]  /*5eb0*/  @!PT LDS RZ, [RZ] ;  /* 0x00000000fffff984 */ /* 0x000fe20000000800 */
[----:B------:R-:W-:Y:S01]  /*5ec0*/  @!P3 LDGSTS.E.BYPASS.LTC128B.128 [R194+0x14000], desc[UR16][R214.64+0x80] ;  /* 0x14000080d6c2bfae */ /* 0x000fe2000b981a10 */
[----:B------:R-:W-:Y:S02]  /*5ed0*/  LOP3.LUT R135, R182, 0x200, R175, 0xf8, !PT ;  /* 0x00000200b6877812 */ /* 0x000fe400078ef8af */
[----:B------:R-:W-:Y:S02]  /*5ee0*/  LOP3.LUT R134, R183, 0x8, RZ, 0xc0, !PT ;  /* 0x00000008b7867812 */ /* 0x000fe400078ec0ff */
[----:B------:R-:W-:Y:S01]  /*5ef0*/  @P3 STS.128 [R194+0x14000], RZ ;  /* 0x014000ffc2003388 */ /* 0x000fe20000000c00 */
[----:B------:R-:W-:Y:S02]  /*5f00*/  LOP3.LUT R190, R139, R174, RZ, 0x3c, !PT ;  /* 0x000000ae8bbe7212 */ /* 0x000fe400078e3cff */
[----:B------:R-:W-:Y:S02]  /*5f10*/  LOP3.LUT R134, R135, R139, R134, 0xf6, !PT ;  /* 0x0000008b87867212 */ /* 0x000fe400078ef686 */
[----:B------:R-:W-:Y:S01]  /*5f20*/  @!PT LDS RZ, [RZ] ;  /* 0x00000000fffff984 */ /* 0x000fe20000000800 */
[----:B------:R-:W-:Y:S01]  /*5f30*/  @!PT LDS RZ, [RZ] ;  /* 0x00000000fffff984 */ /* 0x000fe20000000800 */
[----:B------:R-:W-:Y:S01]  /*5f40*/  @!PT LDS RZ, [RZ] ;  /* 0x00000000fffff984 */ /* 0x000fe20000000800 */
[----:B------:R-:W-:Y:S01]  /*5f50*/  @!P2 LDGSTS.E.BYPASS.LTC128B.128 [R194+0x16000], desc[UR16][R214.64+0x100] ;  /* 0x16000100d6c2afae */ /* 0x000fe2000b981a10 */
[----:B------:R-:W-:Y:S01]  /*5f60*/  LOP3.LUT P0, RZ, R181, 0x4, RZ, 0xc0, !PT ;  /* 0x00000004b5ff7812 */ /* 0x000fe2000780c0ff */
[----:B------:R-:W-:Y:S01]  /*5f70*/  IMAD R190, R190, 0x2, R173 ;  /* 0x00000002bebe7824 */ /* 0x000fe200078e02ad */
[----:B------:R-:W-:Y:S02]  /*5f80*/  LEA R191, R134, UR5, 0x1 ;  /* 0x0000000586bf7c11 */ /* 0x000fe4000f8e08ff */
[----:B------:R-:W-:Y:S01]  /*5f90*/  @P2 STS.128 [R194+0x16000], RZ ;  /* 0x016000ffc2002388 */ /* 0x000fe20000000c00 */
[----:B------:R-:W-:Y:S01]  /*5fa0*/  SEL R134, R176, 0xffffffc0, !P0 ;  /* 0xffffffc0b0867807 */ /* 0x000fe20004000000 */
[----:B------:R-:W-:Y:S01]  /*5fb0*/  VIADD R185, R190, UR5 ;  /* 0x00000005beb97c36 */ /* 0x000fe20008000000 */
[----:B------:R-:W-:Y:S02]  /*5fc0*/  ISETP.NE.AND P4, PT, R205, RZ, PT ;  /* 0x000000ffcd00720c */ /* 0x000fe40003f85270 */
[----:B------:R-:W-:Y:S01]  /*5fd0*/  @!PT LDS RZ, [RZ] ;  /* 0x00000000fffff984 */ /* 0x000fe20000000800 */
[----:B------:R-:W-:Y:S01]  /*5fe0*/  @!PT LDS RZ, [RZ] ;  /* 0x00000000fffff984 */ /* 0x000fe20000000800 */
[----:B------:R-:W-:Y:S01]  /*5ff0*/  @!PT LDS RZ, [RZ] ;  /* 0x00000000fffff984 */ /* 0x000fe20000000800 */
[----:B------:R-:W-:Y:S01]  /*6000*/  @!P1 LDGSTS.E.BYPASS.LTC128B.128 [R194+0x13000], desc[UR16][R132.64] ;  /* 0x1300000084c29fae */ /* 0x000fe2000b981a10 */
[--C-:B------:R-:W-:Y:S02]  /*6010*/  IMAD.IADD R188, R172, 0x1, R191.reuse ;  /* 0x00000001acbc7824 */ /* 0x100fe400078e02bf */
[C---:B------:R-:W-:Y:S02]  /*6020*/  IMAD.IADD R187, R185.reuse, 0x1, R172 ;  /* 0x00000001b9bb7824 */ /* 0x040fe400078e02ac */
[----:B------:R-:W-:Y:S01]  /*6030*/  @P1 STS.128 [R194+0x13000], RZ ;  /* 0x013000ffc2001388 */ /* 0x000fe20000000c00 */
[----:B------:R-:W-:Y:S02]  /*6040*/  IMAD.IADD R189, R134, 0x1, R191 ;  /* 0x0000000186bd7824 */ /* 0x000fe400078e02bf */
[----:B------:R-:W-:Y:S02]  /*6050*/  IMAD.IADD R185, R185, 0x1, R134 ;  /* 0x00000001b9b97824 */ /* 0x000fe400078e0286 */
[----:B------:R-:W-:Y:S01]  /*6060*/  @!PT LDS RZ, [RZ] ;  /* 0x00000000fffff984 */ /* 0x000fe20000000800 */
[----:B------:R-:W-:Y:S01]  /*6070*/  @!PT LDS RZ, [RZ] ;  /* 0x00000000fffff984 */ /* 0x000fe20000000800 */
[----:B------:R-:W-:Y:S01]  /*6080*/  @!PT LDS RZ, [RZ] ;  /* 0x00000000fffff984 */ /* 0x000fe20000000800 */
[----:B------:R-:W-:Y:S01]  /*6090*/  @!P3 LDGSTS.E.BYPASS.LTC128B.128 [R194+0x15000], desc[UR16][R132.64+0x80] ;  /* 0x1500008084c2bfae */ /* 0x000fe2000b981a10 */
[C---:B------:R-:W-:Y:S02]  /*60a0*/  IMAD.IADD R186, R172.reuse, 0x1, R189 ;  /* 0x00000001acba7824 */ /* 0x040fe400078e02bd */
[----:B------:R-:W-:Y:S02]  /*60b0*/  IMAD.IADD R184, R172, 0x1, R185 ;  /* 0x00000001acb87824 */ /* 0x000fe400078e02b9 */
[----:B------:R-:W-:Y:S05]  /*60c0*/  @P3 STS.128 [R194+0x15000], RZ ;  /* 0x015000ffc2003388 */ /* 0x000fea0000000c00 */
[----:B------:R-:W-:Y:S01]  /*60d0*/  @!PT LDS RZ, [RZ] ;  /* 0x00000000fffff984 */ /* 0x000fe20000000800 */
[----:B------:R-:W-:Y:S01]  /*60e0*/  @!PT LDS RZ, [RZ] ;  /* 0x00000000fffff984 */ /* 0x000fe20000000800 */
[----:B------:R-:W-:Y:S01]  /*60f0*/  @!PT LDS RZ, [RZ] ;  /* 0x00000000fffff984 */ /* 0x000fe20000000800 */
[----:B------:R1:W-:Y:S05]  /*6100*/  @!P2 LDGSTS.E.BYPASS.LTC128B.128 [R194+0x17000], desc[UR16][R132.64+0x100] ;  /* 0x1700010084c2afae */ /* 0x0003ea000b981a10 */
        /* <DEDUP_REMOVED lines=9> */
[----:B------:R-:W5:Y:S05]  /*61a0*/  LDSM.16.M88.4 R168, [R187+0xc800] ;  /* 0x00c80000bba8783b */ /* 0x000f6a0000000200 */
[----:B-1----:R-:W-:Y:S01]  /*61b0*/  LDSM.16.M88.4 R132, [R189] ;  /* 0x00000000bd84783b */ /* 0x002fe20000000200 */
[C---:B--2---:R-:W-:Y:S04]  /*61c0*/  HMMA.16816.F32 R4, R140.reuse, R144, RZ ;  /* 0x000000908c04723c */ /* 0x044fe800000018ff */
[----:B------:R-:W-:Y:S04]  /*61d0*/  LDSM.16.M88.4 R136, [R185+0xc000] ;  /* 0x00c00000b988783b */ /* 0x000fe80000000200 */
[C---:B------:R-:W-:Y:S01]  /*61e0*/  HMMA.16816.F32 R8, R140.reuse, R146, RZ ;  /* 0x000000928c08723c */ /* 0x040fe200000018ff */
[----:B------:R-:W1:Y:S07]  /*61f0*/  LDSM.16.M88.4 R144, [R187+0xd000] ;  /* 0x00d00000bb90783b */ /* 0x000e6e0000000200 */
[C---:B---3--:R-:W-:Y:S08]  /*6200*/  HMMA.16816.F32 R12, R140.reuse, R148, RZ ;  /* 0x000000948c0c723c */ /* 0x048ff000000018ff */
[C---:B------:R-:W-:Y:S01]  /*6210*/  HMMA.16816.F32 R16, R140.reuse, R150, RZ ;  /* 0x000000968c10723c */ /* 0x040fe200000018ff */
[----:B------:R-:W-:Y:S07]  /*6220*/  LDSM.16.M88.4 R148, [R185+0xc800] ;  /* 0x00c80000b994783b */ /* 0x000fee0000000200 */
[C---:B----4-:R-:W-:Y:S08]  /*6230*/  HMMA.16816.F32 R20, R140.reuse, R152, RZ ;  /* 0x000000988c14723c */ /* 0x050ff000000018ff */
[C---:B------:R-:W-:Y:S01]  /*6240*/  HMMA.16816.F32 R24, R140.reuse, R154, RZ ;  /* 0x0000009a8c18723c */ /* 0x040fe200000018ff */
[----:B------:R-:W-:Y:S07]  /*6250*/  LDSM.16.M88.4 R152, [R185+0xd000] ;  /* 0x00d00000b998783b */ /* 0x000fee0000000200 */
[C---:B-----5:R-:W-:Y:S08]  /*6260*/  HMMA.16816.F32 R28, R140.reuse, R156, RZ ;  /* 0x0000009c8c1c723c */ /* 0x060ff000000018ff */
[----:B------:R-:W-:Y:S01]  /*6270*/  HMMA.16816.F32 R32, R140, R158, RZ ;  /* 0x0000009e8c20723c */ /* 0x000fe200000018ff */
[----:B------:R-:W2:Y:S05]  /*6280*/  LDSM.16.M88.4 R140, [R187+0xd800] ;  /* 0x00d80000bb8c783b */ /* 0x000eaa0000000200 */
[----:B------:R-:W3:Y:S02]  /*6290*/  LDSM.16.M88.4 R156, [R185+0xd800] ;  /* 0x00d80000b99c783b */ /* 0x000ee40000000200 */
[C---:B------:R-:W-:Y:S08]  /*62a0*/  HMMA.16816.F32 R4, R160.reuse, R164, R4 ;  /* 0x000000a4a004723c */ /* 0x040ff00000001804 */
[C---:B------:R-:W-:Y:S01]  /*62b0*/  HMMA.16816.F32 R8, R160.reuse, R166, R8 ;  /* 0x000000a6a008723c */ /* 0x040fe20000001808 */
[----:B------:R-:W-:Y:S07]  /*62c0*/  LDSM.16.M88.4 R164, [R186] ;  /* 0x00000000baa4783b */ /* 0x000fee0000000200 */
[C---:B------:R-:W-:Y:S08]  /*62d0*/  HMMA.16816.F32 R12, R160.reuse, R168, R12 ;  /* 0x000000a8a00c723c */ /* 0x040ff0000000180c */
[C---:B------:R-:W-:Y:S01]  /*62e0*/  HMMA.16816.F32 R16, R160.reuse, R170, R16 ;  /* 0x000000aaa010723c */ /* 0x040fe20000001810 */
[----:B------:R-:W4:Y:S07]  /*62f0*/  LDSM.16.M88.4 R168, [R184+0xc000] ;  /* 0x00c00000b8a8783b */ /* 0x000f2e0000000200 */
[C---:B-1----:R-:W-:Y:S08]  /*6300*/  HMMA.16816.F32 R20, R160.reuse, R144, R20 ;  /* 0x00000090a014723c */ /* 0x042ff00000001814 */
[C---:B------:R-:W-:Y:S01]  /*6310*/  HMMA.16816.F32 R24, R160.reuse, R146, R24 ;  /* 0x00000092a018723c */ /* 0x040fe20000001818 */
[----:B------:R-:W1:Y:S07]  /*6320*/  LDSM.16.M88.4 R144, [R184+0xc800] ;  /* 0x00c80000b890783b */ /* 0x000e6e0000000200 */
[C---:B--2---:R-:W-:Y:S08]  /*6330*/  HMMA.16816.F32 R28, R160.reuse, R140, R28 ;  /* 0x0000008ca01c723c */ /* 0x044ff0000000181c */
[----:B------:R-:W-:Y:S01]  /*6340*/  HMMA.16816.F32 R32, R160, R142, R32 ;  /* 0x0000008ea020723c */ /* 0x000fe20000001820 */
[----:B------:R-:W2:Y:S05]  /*6350*/  LDSM.16.M88.4 R140, [R184+0xd000] ;  /* 0x00d00000b88c783b */ /* 0x000eaa0000000200 */
[----:B------:R-:W5:Y:S02]  /*6360*/  LDSM.16.M88.4 R160, [R184+0xd800] ;  /* 0x00d80000b8a0783b */ /* 0x000f640000000200 */
[C---:B------:R-:W-:Y:S08]  /*6370*/  HMMA.16816.F32 R4, R132.reuse, R136, R4 ;  /* 0x000000888404723c */ /* 0x040ff00000001804 */
[C---:B------:R-:W-:Y:S01]  /*6380*/  HMMA.16816.F32 R8, R132.reuse, R138, R8 ;  /* 0x0000008a8408723c */ /* 0x040fe20000001808 */
[----:B------:R-:W-:Y:S07]  /*6390*/  LDSM.16.M88.4 R136, [R191+0x4000] ;  /* 0x00400000bf88783b */ /* 0x000fee0000000200 */
[C---:B------:R-:W-:Y:S08]  /*63a0*/  HMMA.16816.F32 R12, R132.reuse, R148, R12 ;  /* 0x00000094840c723c */ /* 0x040ff0000000180c */
[C---:B------:R-:W-:Y:S01]  /*63b0*/  HMMA.16816.F32 R16, R132.reuse, R150, R16 ;  /* 0x000000968410723c */ /* 0x040fe20000001810 */
[----:B------:R-:W5:Y:S07]  /*63c0*/  LDSM.16.M88.4 R148, [R190+UR5+0xe000] ;  /* 0x00e00005be94783b */ /* 0x000f6e0008000200 */
[C---:B------:R-:W-:Y:S08]  /*63d0*/  HMMA.16816.F32 R20, R132.reuse, R152, R20 ;  /* 0x000000988414723c */ /* 0x040ff00000001814 */
[C---:B------:R-:W-:Y:S01]  /*63e0*/  HMMA.16816.F32 R24, R132.reuse, R154, R24 ;  /* 0x0000009a8418723c */ /* 0x040fe20000001818 */
[----:B------:R-:W-:Y:S07]  /*63f0*/  LDSM.16.M88.4 R152, [R190+UR5+0xf000] ;  /* 0x00f00005be98783b */ /* 0x000fee0008000200 */
[C---:B---3--:R-:W-:Y:S08]  /*6400*/  HMMA.16816.F32 R28, R132.reuse, R156, R28 ;  /* 0x0000009c841c723c */ /* 0x048ff0000000181c */
[----:B------:R-:W-:Y:S01]  /*6410*/  HMMA.16816.F32 R32, R132, R158, R32 ;  /* 0x0000009e8420723c */ /* 0x000fe20000001820 */
[----:B------:R-:W3:Y:S05]  /*6420*/  LDSM.16.M88.4 R132, [R190+UR5+0xe800] ;  /* 0x00e80005be84783b */ /* 0x000eea0008000200 */
[----:B------:R-:W-:Y:S02]  /*6430*/  LDSM.16.M88.4 R156, [R187+0xe000] ;  /* 0x00e00000bb9c783b */ /* 0x000fe40000000200 */
[C---:B----4-:R-:W-:Y:S08]  /*6440*/  HMMA.16816.F32 R4, R164.reuse, R168, R4 ;  /* 0x000000a8a404723c */ /* 0x050ff00000001804 */
[C---:B------:R-:W-:Y:S01]  /*6450*/  HMMA.16816.F32 R8, R164.reuse, R170, R8 ;  /* 0x000000aaa408723c */ /* 0x040fe20000001808 */
[----:B------:R-:W-:Y:S07]  /*6460*/  LDSM.16.M88.4 R168, [R185+0xe800] ;  /* 0x00e80000b9a8783b */ /* 0x000fee0000000200 */
[C---:B-1----:R-:W-:Y:S08]  /*6470*/  HMMA.16816.F32 R12, R164.reuse, R144, R12 ;  /* 0x00000090a40c723c */ /* 0x042ff0000000180c */
[C---:B------:R-:W-:Y:S01]  /*6480*/  HMMA.16816.F32 R16, R164.reuse, R146, R16 ;  /* 0x00000092a410723c */ /* 0x040fe20000001810 */
[----:B------:R-:W-:Y:S07]  /*6490*/  LDSM.16.M88.4 R144, [R188+0x4000] ;  /* 0x00400000bc90783b */ /* 0x000fee0000000200 */
[C---:B--2---:R-:W-:Y:S08]  /*64a0*/  HMMA.16816.F32 R20, R164.reuse, R140, R20 ;  /* 0x0000008ca414723c */ /* 0x044ff00000001814 */
[C---:B------:R-:W-:Y:S01]  /*64b0*/  HMMA.16816.F32 R24, R164.reuse, R142, R24 ;  /* 0x0000008ea418723c */ /* 0x040fe20000001818 */
[----:B------:R-:W1:Y:S07]  /*64c0*/  LDSM.16.M88.4 R140, [R190+UR5+0xf800] ;  /* 0x00f80005be8c783b */ /* 0x000e6e0008000200 */
[C---:B-----5:R-:W-:Y:S08]  /*64d0*/  HMMA.16816.F32 R28, R164.reuse, R160, R28 ;  /* 0x000000a0a41c723c */ /* 0x060ff0000000181c */
[----:B------:R-:W-:Y:S01]  /*64e0*/  HMMA.16816.F32 R32, R164, R162, R32 ;  /* 0x000000a2a420723c */ /* 0x000fe20000001820 */
[----:B------:R-:W2:Y:S05]  /*64f0*/  LDSM.16.M88.4 R160, [R187+0xe800] ;  /* 0x00e80000bba0783b */ /* 0x000eaa0000000200 */
[----:B------:R-:W4:Y:S02]  /*6500*/  LDSM.16.M88.4 R164, [R187+0xf000] ;  /* 0x00f00000bba4783b */ /* 0x000f240000000200 */
[C---:B------:R-:W-:Y:S08]  /*6510*/  HMMA.16816.F32 R4, R136.reuse, R148, R4 ;  /* 0x000000948804723c */ /* 0x040ff00000001804 */
[C---:B------:R-:W-:Y:S01]  /*6520*/  HMMA.16816.F32 R8, R136.reuse, R150, R8 ;  /* 0x000000968808723c */ /* 0x040fe20000001808 */
[----:B------:R-:W-:Y:S07]  /*6530*/  LDSM.16.M88.4 R148, [R189+0x4000] ;  /* 0x00400000bd94783b */ /* 0x000fee0000000200 */
[C---:B---3--:R-:W-:Y:S08]  /*6540*/  HMMA.16816.F32 R12, R136.reuse, R132, R12 ;  /* 0x00000084880c723c */ /* 0x048ff0000000180c */
[C---:B------:R-:W-:Y:S01]  /*6550*/  HMMA.16816.F32 R16, R136.reuse, R134, R16 ;  /* 0x000000868810723c */ /* 0x040fe20000001810 */
[----:B------:R-:W3:Y:S07]  /*6560*/  LDSM.16.M88.4 R132, [R187+0xf800] ;  /* 0x00f80000bb84783b */ /* 0x000eee0000000200 */
[C---:B------:R-:W-:Y:S08]  /*6570*/  HMMA.16816.F32 R20, R136.reuse, R152, R20 ;  /* 0x000000988814723c */ /* 0x040ff00000001814 */
[C---:B------:R-:W-:Y:S01]  /*6580*/  HMMA.16816.F32 R24, R136.reuse, R154, R24 ;  /* 0x0000009a8818723c */ /* 0x040fe20000001818 */
[----:B------:R-:W5:Y:S07]  /*6590*/  LDSM.16.M88.4 R152, [R185+0xe000] ;  /* 0x00e00000b998783b */ /* 0x000f6e0000000200 */
[C---:B-1----:R-:W-:Y:S08]  /*65a0*/  HMMA.16816.F32 R28, R136.reuse, R140, R28 ;  /* 0x0000008c881c723c */ /* 0x042ff0000000181c */
[----:B------:R-:W-:Y:S01]  /*65b0*/  HMMA.16816.F32 R32, R136, R142, R32 ;  /* 0x0000008e8820723c */ /* 0x000fe20000001820 */
[----:B------:R-:W1:Y:S05]  /*65c0*/  LDSM.16.M88.4 R136, [R185+0xf000] ;  /* 0x00f00000b988783b */ /* 0x000e6a0000000200 */
[----:B------:R-:W1:Y:S02]  /*65d0*/  LDSM.16.M88.4 R140, [R185+0xf800] ;  /* 0x00f80000b98c783b */ /* 0x000e640000000200 */
[C---:B------:R-:W-:Y:S08]  /*65e0*/  HMMA.16816.F32 R4, R144.reuse, R156, R4 ;  /* 0x0000009c9004723c */ /* 0x040ff00000001804 */
[C---:B------:R-:W-:Y:S01]  /*65f0*/  HMMA.16816.F32 R8, R144.reuse, R158, R8 ;  /* 0x0000009e9008723c */ /* 0x040fe20000001808 */
[----:B------:R-:W-:Y:S07]  /*6600*/  LDSM.16.M88.4 R156, [R186+0x4000] ;  /* 0x00400000ba9c783b */ /* 0x000fee0000000200 */
[C---:B--2---:R-:W-:Y:S08]  /*6610*/  HMMA.16816.F32 R12, R144.reuse, R160, R12 ;  /* 0x000000a0900c723c */ /* 0x044ff0000000180c */
[C---:B------:R-:W-:Y:S01]  /*6620*/  HMMA.16816.F32 R16, R144.reuse, R162, R16 ;  /* 0x000000a29010723c */ /* 0x040fe20000001810 */
[----:B------:R-:W2:Y:S07]  /*6630*/  LDSM.16.M88.4 R160, [R184+0xe000] ;  /* 0x00e00000b8a0783b */ /* 0x000eae0000000200 */
[C---:B----4-:R-:W-:Y:S08]  /*6640*/  HMMA.16816.F32 R20, R144.reuse, R164, R20 ;  /* 0x000000a49014723c */ /* 0x050ff00000001814 */
[C---:B------:R-:W-:Y:S01]  /*6650*/  HMMA.16816.F32 R24, R144.reuse, R166, R24 ;  /* 0x000000a69018723c */ /* 0x040fe20000001818 */
[----:B------:R-:W-:Y:S07]  /*6660*/  LDSM.16.M88.4 R164, [R185+0x11800] ;  /* 0x01180000b9a4783b */ /* 0x000fee0000000200 */
[C---:B---3--:R-:W-:Y:S08]  /*6670*/  HMMA.16816.F32 R28, R144.reuse, R132, R28 ;  /* 0x00000084901c723c */ /* 0x048ff0000000181c */
[----:B------:R-:W-:Y:S01]  /*6680*/  HMMA.16816.F32 R32, R144, R134, R32 ;  /* 0x000000869020723c */ /* 0x000fe20000001820 */
[----:B------:R-:W3:Y:S05]  /*6690*/  LDSM.16.M88.4 R132, [R184+0xe800] ;  /* 0x00e80000b884783b */ /* 0x000eea0000000200 */
[----:B------:R-:W4:Y:S02]  /*66a0*/  LDSM.16.M88.4 R144, [R184+0xf000] ;  /* 0x00f00000b890783b */ /* 0x000f240000000200 */
[C---:B-----5:R-:W-:Y:S08]  /*66b0*/  HMMA.16816.F32 R4, R148.reuse, R152, R4 ;  /* 0x000000989404723c */ /* 0x060ff00000001804 */
[C---:B------:R-:W-:Y:S01]  /*66c0*/  HMMA.16816.F32 R8, R148.reuse, R154, R8 ;  /* 0x0000009a9408723c */ /* 0x040fe20000001808 */
[----:B------:R-:W5:Y:S07]  /*66d0*/  LDSM.16.M88.4 R152, [R184+0xf800] ;  /* 0x00f80000b898783b */ /* 0x000f6e0000000200 */
[C---:B------:R-:W-:Y:S08]  /*66e0*/  HMMA.16816.F32 R12, R148.reuse, R168, R12 ;  /* 0x000000a8940c723c */ /* 0x040ff0000000180c */
[C---:B------:R-:W-:Y:S08]  /*66f0*/  HMMA.16816.F32 R16, R148.reuse, R170, R16 ;  /* 0x000000aa9410723c */ /* 0x040ff00000001810 */
[C---:B-1----:R-:W-:Y:S08]  /*6700*/  HMMA.16816.F32 R20, R148.reuse, R136, R20 ;  /* 0x000000889414723c */ /* 0x042ff00000001814 */
[C---:B------:R-:W-:Y:S01]  /*6710*/  HMMA.16816.F32 R24, R148.reuse, R138, R24 ;  /* 0x0000008a9418723c */ /* 0x040fe20000001818 */
[----:B------:R-:W-:Y:S07]  /*6720*/  LDSM.16.M88.4 R136, [R191+0x8000] ;  /* 0x00800000bf88783b */ /* 0x000fee0000000200 */
[C---:B------:R-:W-:Y:S08]  /*6730*/  HMMA.16816.F32 R28, R148.reuse, R140, R28 ;  /* 0x0000008c941c723c */ /* 0x040ff0000000181c */
[----:B------:R-:W-:Y:S01]  /*6740*/  HMMA.16816.F32 R32, R148, R142, R32 ;  /* 0x0000008e9420723c */ /* 0x000fe20000001820 */
[----:B------:R-:W1:Y:S05]  /*6750*/  LDSM.16.M88.4 R140, [R190+UR5+0x10000] ;  /* 0x01000005be8c783b */ /* 0x000e6a0008000200 */
[----:B------:R-:W-:Y:S02]  /*6760*/  LDSM.16.M88.4 R148, [R190+UR5+0x11800] ;  /* 0x01180005be94783b */ /* 0x000fe40008000200 */
[C---:B--2---:R-:W-:Y:S08]  /*6770*/  HMMA.16816.F32 R4, R156.reuse, R160, R4 ;  /* 0x000000a09c04723c */ /* 0x044ff00000001804 */
[C---:B------:R-:W-:Y:S01]  /*6780*/  HMMA.16816.F32 R8, R156.reuse, R162, R8 ;  /* 0x000000a29c08723c */ /* 0x040fe20000001808 */
[----:B------:R-:W-:Y:S07]  /*6790*/  LDSM.16.M88.4 R160, [R185+0x11000] ;  /* 0x01100000b9a0783b */ /* 0x000fee0000000200 */
[C---:B---3--:R-:W-:Y:S08]  /*67a0*/  HMMA.16816.F32 R12, R156.reuse, R132, R12 ;  /* 0x000000849c0c723c */ /* 0x048ff0000000180c */
[C---:B------:R-:W-:Y:S01]  /*67b0*/  HMMA.16816.F32 R16, R156.reuse, R134, R16 ;  /* 0x000000869c10723c */ /* 0x040fe20000001810 */
[----:B------:R-:W2:Y:S07]  /*67c0*/  LDSM.16.M88.4 R132, [R190+UR5+0x10800] ;  /* 0x01080005be84783b */ /* 0x000eae0008000200 */
[C---:B----4-:R-:W-:Y:S08]  /*67d0*/  HMMA.16816.F32 R20, R156.reuse, R144, R20 ;  /* 0x000000909c14723c */ /* 0x050ff00000001814 */
[C---:B------:R-:W-:Y:S01]  /*67e0*/  HMMA.16816.F32 R24, R156.reuse, R146, R24 ;  /* 0x000000929c18723c */ /* 0x040fe20000001818 */
[----:B------:R-:W3:Y:S07]  /*67f0*/  LDSM.16.M88.4 R144, [R190+UR5+0x11000] ;  /* 0x01100005be90783b */ /* 0x000eee0008000200 */
[C---:B-----5:R-:W-:Y:S08]  /*6800*/  HMMA.16816.F32 R28, R156.reuse, R152, R28 ;  /* 0x000000989c1c723c */ /* 0x060ff0000000181c */
[----:B------:R-:W-:Y:S01]  /*6810*/  HMMA.16816.F32 R32, R156, R154, R32 ;  /* 0x0000009a9c20723c */ /* 0x000fe20000001820 */
[----:B------:R-:W-:Y:S05]  /*6820*/  LDSM.16.M88.4 R152, [R188+0x8000] ;  /* 0x00800000bc98783b */ /* 0x000fea0000000200 */
[----:B------:R-:W4:Y:S02]  /*6830*/  LDSM.16.M88.4 R156, [R187+0x10000] ;  /* 0x01000000bb9c783b */ /* 0x000f240000000200 */
[C---:B-1----:R-:W-:Y:S08]  /*6840*/  HMMA.16816.F32 R4, R136.reuse, R140, R4 ;  /* 0x0000008c8804723c */ /* 0x042ff00000001804 */
        /* <DEDUP_REMOVED lines=8> */
[C---:B------:R-:W-:Y:S08]  /*68d0*/  HMMA.16816.F32 R28, R136.reuse, R148, R28 ;  /* 0x00000094881c723c */ /* 0x040ff0000000181c */
[----:B------:R-:W-:Y:S01]  /*68e0*/  HMMA.16816.F32 R32, R136, R150, R32 ;  /* 0x000000968820723c */ /* 0x000fe20000001820 */
[----:B------:R-:W-:Y:S05]  /*68f0*/  LDSM.16.M88.4 R136, [R189+0x8000] ;  /* 0x00800000bd88783b */ /* 0x000fea0000000200 */
[----:B------:R-:W5:Y:S02]  /*6900*/  LDSM.16.M88.4 R148, [R185+0x10000] ;  /* 0x01000000b994783b */ /* 0x000f640000000200 */
        /* <DEDUP_REMOVED lines=8> */
[----:B------:R1:W2:Y:S07]  /*6990*/  LDSM.16.M88.4 R132, [R186+0x8000] ;  /* 0x00800000ba84783b */ /* 0x0002ae0000000200 */
[C---:B---3--:R-:W-:Y:S08]  /*69a0*/  HMMA.16816.F32 R28, R152.reuse, R144, R28 ;  /* 0x00000090981c723c */ /* 0x048ff0000000181c */
[----:B------:R-:W-:Y:S01]  /*69b0*/  HMMA.16816.F32 R32, R152, R146, R32 ;  /* 0x000000929820723c */ /* 0x000fe20000001820 */
[----:B------:R-:W3:Y:S07]  /*69c0*/  LDSM.16.M88.4 R144, [R184+0x10800] ;  /* 0x01080000b890783b */ /* 0x000eee0000000200 */
[C---:B-----5:R-:W-:Y:S05]  /*69d0*/  HMMA.16816.F32 R4, R136.reuse, R148, R4 ;  /* 0x000000948804723c */ /* 0x060fea0000001804 */
[----:B-1----:R-:W-:Y:S03]  /*69e0*/  IMAD R186, R205, 0x40, R198 ;  /* 0x00000040cdba7824 */ /* 0x002fe600078e02c6 */
[C---:B------:R-:W-:Y:S03]  /*69f0*/  HMMA.16816.F32 R8, R136.reuse, R150, R8 ;  /* 0x000000968808723c */ /* 0x040fe60000001808 */
[----:B------:R-:W-:Y:S01]  /*6a00*/  LOP3.LUT R218, RZ, R186, RZ, 0x33, !PT ;  /* 0x000000baffda7212 */ /* 0x000fe200078e33ff */
[C-C-:B------:R-:W-:Y:S02]  /*6a10*/  IMAD.IADD R214, R197.reuse, 0x1, -R186.reuse ;  /* 0x00000001c5d67824 */ /* 0x140fe400078e0aba */
[----:B------:R-:W-:Y:S02]  /*6a20*/  IMAD.IADD R215, R196, 0x1, -R186 ;  /* 0x00000001c4d77824 */ /* 0x000fe400078e0aba */
[C---:B----4-:R-:W-:Y:S03]  /*6a30*/  HMMA.16816.F32 R12, R136.reuse, R156, R12 ;  /* 0x0000009c880c723c */ /* 0x050fe6000000180c */
[----:B------:R-:W-:Y:S01]  /*6a40*/  IABS R213, R214 ;  /* 0x000000d600d57213 */ /* 0x000fe20000000000 */
[C---:B------:R-:W-:Y:S01]  /*6a50*/  IMAD.IADD R218, R197.reuse, 0x1, R218 ;  /* 0x00000001c5da7824 */ /* 0x040fe200078e02da */
[----:B------:R-:W-:Y:S01]  /*6a60*/  IABS R215, R215 ;  /* 0x000000d700d77213 */ /* 0x000fe20000000000 */
[----:B------:R-:W-:Y:S01]  /*6a70*/  VIADD R217, R214, 0xfffffff8 ;  /* 0xfffffff8d6d97836 */ /* 0x000fe20000000000 */
[----:B------:R-:W-:Y:S01]  /*6a80*/  I2FP.F32.S32 R213, R213 ;  /* 0x000000d500d57245 */ /* 0x000fe20000201400 */
[C---:B------:R-:W-:Y:S03]  /*6a90*/  HMMA.16816.F32 R16, R136.reuse, R158, R16 ;  /* 0x0000009e8810723c */ /* 0x040fe60000001810 */
[----:B------:R-:W-:Y:S01]  /*6aa0*/  I2FP.F32.S32 R215, R215 ;  /* 0x000000d700d77245 */ /* 0x000fe20000201400 */
[----:B------:R-:W-:Y:S01]  /*6ab0*/  VIADD R216, R218, 0x8 ;  /* 0x00000008dad87836 */ /* 0x000fe20000000000 */
[----:B------:R-:W-:Y:S02]  /*6ac0*/  IADD3 R214, PT, PT, R197, -0x9, -R186 ;  /* 0xfffffff7c5d67810 */ /* 0x000fe40007ffe8ba */
[----:B------:R-:W-:Y:S01]  /*6ad0*/  IABS R218, R218 ;  /* 0x000000da00da7213 */ /* 0x000fe20000000000 */
[C---:B------:R-:W-:Y:S03]  /*6ae0*/  HMMA.16816.F32 R20, R136.reuse, R160, R20 ;  /* 0x000000a08814723c */ /* 0x040fe60000001814 */
[----:B------:R-:W-:Y:S02]  /*6af0*/  IABS R216, R216 ;  /* 0x000000d800d87213 */ /* 0x000fe40000000000 */
[----:B------:R-:W-:Y:S02]  /*6b00*/  IABS R214, R214 ;  /* 0x000000d600d67213 */ /* 0x000fe40000000000 */
[----:B------:R-:W-:Y:S01]  /*6b10*/  I2FP.F32.S32 R216, R216 ;  /* 0x000000d800d87245 */ /* 0x000fe20000201400 */
[C---:B------:R-:W-:Y:S03]  /*6b20*/  HMMA.16816.F32 R24, R136.reuse, R162, R24 ;  /* 0x000000a28818723c */ /* 0x040fe60000001818 */
[----:B------:R-:W-:Y:S02]  /*6b30*/  I2FP.F32.S32 R218, R218 ;  /* 0x000000da00da7245 */ /* 0x000fe40000201400 */
[----:B------:R-:W-:Y:S02]  /*6b40*/  I2FP.F32.S32 R214, R214 ;  /* 0x000000d600d67245 */ /* 0x000fe40000201400 */
[----:B------:R-:W-:Y:S01]  /*6b50*/  IABS R217, R217 ;  /* 0x000000d900d97213 */ /* 0x000fe20000000000 */
[C---:B------:R-:W-:Y:S03]  /*6b60*/  HMMA.16816.F32 R28, R136.reuse, R164, R28 ;  /* 0x000000a4881c723c */ /* 0x040fe6000000181c */
[----:B------:R-:W-:Y:S05]  /*6b70*/  I2FP.F32.S32 R217, R217 ;  /* 0x000000d900d97245 */ /* 0x000fea0000201400 */
[----:B------:R-:W-:Y:S01]  /*6b80*/  HMMA.16816.F32 R32, R136, R166, R32 ;  /* 0x000000a68820723c */ /* 0x000fe20000001820 */
[----:B------:R-:W1:Y:S07]  /*6b90*/  LDSM.16.M88.4 R136, [R184+0x11000] ;  /* 0x01100000b888783b */ /* 0x000e6e0000000200 */
[C---:B--2---:R-:W-:Y:S08]  /*6ba0*/  HMMA.16816.F32 R4, R132.reuse, R140, R4 ;  /* 0x0000008c8404723c */ /* 0x044ff00000001804 */
[C---:B------:R-:W-:Y:S01]  /*6bb0*/  HMMA.16816.F32 R8, R132.reuse, R142, R8 ;  /* 0x0000008e8408723c */ /* 0x040fe20000001808 */
[----:B------:R-:W2:Y:S01]  /*6bc0*/  LDSM.16.M88.4 R140, [R184+0x11800] ;  /* 0x01180000b88c783b */ /* 0x000ea20000000200 */
[----:B------:R-:W-:Y:S04]  /*6bd0*/  DEPBAR.LE SB0, 0x0 ;  /* 0x000080000000791a */ /* 0x000fe80000000000 */
[----:B------:R-:W-:Y:S02]  /*6be0*/  BAR.SYNC.DEFER_BLOCKING 0x0 ;  /* 0x0000000000007b1d */ /* 0x000fe40000010000 */
[C---:B---3--:R-:W-:Y:S05]  /*6bf0*/  HMMA.16816.F32 R12, R132.reuse, R144, R12 ;  /* 0x00000090840c723c */ /* 0x048fea000000180c */
[-C--:B------:R-:W-:Y:S01]  /*6c00*/  FFMA.FTZ R4, R213, -R0.reuse, R4 ;  /* 0x80000000d5047223 */ /* 0x080fe20000010004 */
[-C--:B------:R-:W-:Y:S01]  /*6c10*/  FFMA.FTZ R6, R215, -R0.reuse, R6 ;  /* 0x80000000d7067223 */ /* 0x080fe20000010006 */
[C---:B------:R-:W-:Y:S01]  /*6c20*/  IADD3 R215, PT, PT, R196.reuse, -0x9, -R186 ;  /* 0xfffffff7c4d77810 */ /* 0x040fe20007ffe8ba */
[C---:B------:R-:W-:Y:S03]  /*6c30*/  HMMA.16816.F32 R16, R132.reuse, R146, R16 ;  /* 0x000000928410723c */ /* 0x040fe60000001810 */
[----:B------:R-:W-:Y:S01]  /*6c40*/  IABS R215, R215 ;  /* 0x000000d700d77213 */ /* 0x000fe20000000000 */
[-C--:B------:R-:W-:Y:S01]  /*6c50*/  FFMA.FTZ R10, R213, -R0.reuse, R10 ;  /* 0x80000000d50a7223 */ /* 0x080fe2000001000a */
[--C-:B------:R-:W-:Y:S01]  /*6c60*/  IADD3 R213, PT, PT, R196, -0x10, -R186.reuse ;  /* 0xfffffff0c4d57810 */ /* 0x100fe20007ffe8ba */
[-C--:B------:R-:W-:Y:S01]  /*6c70*/  FFMA.FTZ R7, R216, -R0.reuse, R7 ;  /* 0x80000000d8077223 */ /* 0x080fe20000010007 */
[C-C-:B------:R-:W-:Y:S01]  /*6c80*/  IADD3 R216, PT, PT, R197.reuse, -0x10, -R186.reuse ;  /* 0xfffffff0c5d87810 */ /* 0x140fe20007ffe8ba */
[-C--:B------:R-:W-:Y:S01]  /*6c90*/  FFMA.FTZ R5, R218, -R0.reuse, R5 ;  /* 0x80000000da057223 */ /* 0x080fe20000010005 */
[----:B------:R-:W-:Y:S01]  /*6ca0*/  IABS R213, R213 ;  /* 0x000000d500d57213 */ /* 0x000fe20000000000 */
[C---:B-1----:R-:W-:Y:S03]  /*6cb0*/  HMMA.16816.F32 R20, R132.reuse, R136, R20 ;  /* 0x000000888414723c */ /* 0x042fe60000001814 */
[C-C-:B------:R-:W-:Y:S01]  /*6cc0*/  IADD3 R136, PT, PT, R197.reuse, -0x19, -R186.reuse ;  /* 0xffffffe7c5887810 */ /* 0x140fe20007ffe8ba */
[-C--:B------:R-:W-:Y:S01]  /*6cd0*/  FFMA.FTZ R9, R214, -R0.reuse, R9 ;  /* 0x80000000d6097223 */ /* 0x080fe20000010009 */
[----:B------:R-:W-:Y:S01]  /*6ce0*/  IADD3 R137, PT, PT, R197, -0x18, -R186 ;  /* 0xffffffe8c5897810 */ /* 0x000fe20007ffe8ba */
[----:B------:R-:W-:Y:S01]  /*6cf0*/  FFMA.FTZ R8, R217, -R0, R8 ;  /* 0x80000000d9087223 */ /* 0x000fe20000010008 */
[----:B------:R-:W-:Y:S01]  /*6d00*/  IABS R136, R136 ;  /* 0x0000008800887213 */ /* 0x000fe20000000000 */
[C---:B------:R-:W-:Y:S03]  /*6d10*/  HMMA.16816.F32 R24, R132.reuse, R138, R24 ;  /* 0x0000008a8418723c */ /* 0x040fe60000001818 */
[----:B------:R-:W-:Y:S02]  /*6d20*/  I2FP.F32.S32 R136, R136 ;  /* 0x0000008800887245 */ /* 0x000fe40000201400 */
[----:B------:R-:W-:Y:S02]  /*6d30*/  IABS R137, R137 ;  /* 0x0000008900897213 */ /* 0x000fe40000000000 */
[----:B------:R-:W-:Y:S01]  /*6d40*/  I2FP.F32.S32 R213, R213 ;  /* 0x000000d500d57245 */ /* 0x000fe20000201400 */
[-C--:B------:R-:W-:Y:S01]  /*6d50*/  FFMA.FTZ R17, R136, -R0.reuse, R17 ;  /* 0x8000000088117223 */ /* 0x080fe20000010011 */
[----:B------:R-:W-:Y:S01]  /*6d60*/  I2FP.F32.S32 R137, R137 ;  /* 0x0000008900897245 */ /* 0x000fe20000201400 */
[C---:B--2---:R-:W-:Y:S03]  /*6d70*/  HMMA.16816.F32 R28, R132.reuse, R140, R28 ;  /* 0x0000008c841c723c */ /* 0x044fe6000000181c */
[----:B------:R-:W-:Y:S01]  /*6d80*/  IADD3 R136, PT, PT, R197, -0x21, -R186 ;  /* 0xffffffdfc5887810 */ /* 0x000fe20007ffe8ba */
[-C--:B------:R-:W-:Y:S01]  /*6d90*/  FFMA.FTZ R16, R137, -R0.reuse, R16 ;  /* 0x8000000089107223 */ /* 0x080fe20000010010 */
[----:B------:R-:W-:Y:S01]  /*6da0*/  IADD3 R137, PT, PT, R196, -0x20, -R186 ;  /* 0xffffffe0c4897810 */ /* 0x000fe20007ffe8ba */
[----:B------:R-:W-:Y:S01]  /*6db0*/  FFMA.FTZ R14, R213, -R0, R14 ;  /* 0x80000000d50e7223 */ /* 0x000fe2000001000e */
[----:B------:R-:W-:Y:S01]  /*6dc0*/  IABS R136, R136 ;  /* 0x0000008800887213 */ /* 0x000fe20000000000 */
[----:B------:R-:W-:Y:S03]  /*6dd0*/  HMMA.16816.F32 R32, R132, R142, R32 ;  /* 0x0000008e8420723c */ /* 0x000fe60000001820 */
[----:B------:R-:W-:Y:S02]  /*6de0*/  I2FP.F32.S32 R136, R136 ;  /* 0x0000008800887245 */ /* 0x000fe40000201400 */
[----:B------:R-:W-:Y:S02]  /*6df0*/  IABS R137, R137 ;  /* 0x0000008900897213 */ /* 0x000fe40000000000 */
[--C-:B------:R-:W-:Y:S01]  /*6e00*/  IADD3 R213, PT, PT, R197, -0x20, -R186.reuse ;  /* 0xffffffe0c5d57810 */ /* 0x100fe20007ffe8ba */
[-C--:B------:R-:W-:Y:S01]  /*6e10*/  FFMA.FTZ R21, R136, -R0.reuse, R21 ;  /* 0x8000000088157223 */ /* 0x080fe20000010015 */
[----:B------:R-:W-:Y:S02]  /*6e20*/  I2FP.F32.S32 R137, R137 ;  /* 0x0000008900897245 */ /* 0x000fe40000201400 */
[C-C-:B------:R-:W-:Y:S02]  /*6e30*/  IADD3 R136, PT, PT, R196.reuse, -0x29, -R186.reuse ;  /* 0xffffffd7c4887810 */ /* 0x140fe40007ffe8ba */
[C---:B------:R-:W-:Y:S01]  /*6e40*/  IADD3 R138, PT, PT, R196.reuse, -0x19, -R186 ;  /* 0xffffffe7c48a7810 */ /* 0x040fe20007ffe8ba */
[----:B------:R-:W-:Y:S01]  /*6e50*/  FFMA.FTZ R22, R137, -R0, R22 ;  /* 0x8000000089167223 */ /* 0x000fe20000010016 */
[----:B------:R-:W-:Y:S02]  /*6e60*/  IABS R136, R136 ;  /* 0x0000008800887213 */ /* 0x000fe40000000000 */
[--C-:B------:R-:W-:Y:S02]  /*6e70*/  IADD3 R137, PT, PT, R196, -0x28, -R186.reuse ;  /* 0xffffffd8c4897810 */ /* 0x100fe40007ffe8ba */
[----:B------:R-:W-:Y:S02]  /*6e80*/  I2FP.F32.S32 R136, R136 ;  /* 0x0000008800887245 */ /* 0x000fe40000201400 */
[----:B------:R-:W-:Y:S02]  /*6e90*/  IABS R137, R137 ;  /* 0x0000008900897213 */ /* 0x000fe40000000000 */
[----:B------:R-:W-:Y:S01]  /*6ea0*/  IABS R213, R213 ;  /* 0x000000d500d57213 */ /* 0x000fe20000000000 */
[----:B------:R-:W-:Y:S01]  /*6eb0*/  FFMA.FTZ R27, R136, -R0, R27 ;  /* 0x80000000881b7223 */ /* 0x000fe2000001001b */
[----:B------:R-:W-:Y:S02]  /*6ec0*/  I2FP.F32.S32 R137, R137 ;  /* 0x0000008900897245 */ /* 0x000fe40000201400 */
[----:B------:R-:W-:Y:S02]  /*6ed0*/  IADD3 R136, PT, PT, R197, -0x31, -R186 ;  /* 0xffffffcfc5887810 */ /* 0x000fe40007ffe8ba */
[----:B------:R-:W-:Y:S01]  /*6ee0*/  IABS R216, R216 ;  /* 0x000000d800d87213 */ /* 0x000fe20000000000 */
[----:B------:R-:W-:Y:S01]  /*6ef0*/  FFMA.FTZ R26, R137, -R0, R26 ;  /* 0x80000000891a7223 */ /* 0x000fe2000001001a */
[--C-:B------:R-:W-:Y:S02]  /*6f00*/  IADD3 R133, PT, PT, R197, -0x38, -R186.reuse ;  /* 0xffffffc8c5857810 */ /* 0x100fe40007ffe8ba */
[----:B------:R-:W-:Y:S02]  /*6f10*/  IABS R136, R136 ;  /* 0x0000008800887213 */ /* 0x000fe40000000000 */
[----:B------:R-:W-:Y:S02]  /*6f20*/  IABS R138, R138 ;  /* 0x0000008a008a7213 */ /* 0x000fe40000000000 */
[----:B------:R-:W-:Y:S02]  /*6f30*/  I2FP.F32.S32 R213, R213 ;  /* 0x000000d500d57245 */ /* 0x000fe40000201400 */
[----:B------:R-:W-:Y:S02]  /*6f40*/  IADD3 R137, PT, PT, R196, -0x30, -R186 ;  /* 0xffffffd0c4897810 */ /* 0x000fe40007ffe8ba */
[----:B------:R-:W-:Y:S01]  /*6f50*/  I2FP.F32.S32 R218, R215 ;  /* 0x000000d700da7245 */ /* 0x000fe20000201400 */
[----:B------:R-:W-:Y:S01]  /*6f60*/  FFMA.FTZ R20, R213, -R0, R20 ;  /* 0x80000000d5147223 */ /* 0x000fe20000010014 */
[----:B------:R-:W-:Y:S02]  /*6f70*/  I2FP.F32.S32 R215, R216 ;  /* 0x000000d800d77245 */ /* 0x000fe40000201400 */
[----:B------:R-:W-:Y:S01]  /*6f80*/  IABS R133, R133 ;  /* 0x0000008500857213 */ /* 0x000fe20000000000 */
[----:B------:R-:W-:Y:S01]  /*6f90*/  FFMA.FTZ R11, R218, -R0, R11 ;  /* 0x80000000da0b7223 */ /* 0x000fe2000001000b */
[----:B------:R-:W-:Y:S01]  /*6fa0*/  I2FP.F32.S32 R136, R136 ;  /* 0x0000008800887245 */ /* 0x000fe20000201400 */
[-C--:B------:R-:W-:Y:S01]  /*6fb0*/  FFMA.FTZ R12, R215, -R0.reuse, R12 ;  /* 0x80000000d70c7223 */ /* 0x080fe2000001000c */
[C-C-:B------:R-:W-:Y:S02]  /*6fc0*/  IADD3 R216, PT, PT, R197.reuse, -0x11, -R186.reuse ;  /* 0xffffffefc5d87810 */ /* 0x140fe40007ffe8ba */
[--C-:B------:R-:W-:Y:S01]  /*6fd0*/  IADD3 R214, PT, PT, R196, -0x11, -R186.reuse ;  /* 0xffffffefc4d67810 */ /* 0x100fe20007ffe8ba */
[----:B------:R-:W-:Y:S01]  /*6fe0*/  FFMA.FTZ R29, R136, -R0, R29 ;  /* 0x80000000881d7223 */ /* 0x000fe2000001001d */
[----:B------:R-:W-:Y:S02]  /*6ff0*/  I2FP.F32.S32 R138, R138 ;  /* 0x0000008a008a7245 */ /* 0x000fe40000201400 */
[----:B------:R-:W-:Y:S02]  /*7000*/  IABS R137, R137 ;  /* 0x0000008900897213 */ /* 0x000fe40000000000 */
[----:B------:R-:W-:Y:S01]  /*7010*/  IADD3 R213, PT, PT, R197, -0x28, -R186 ;  /* 0xffffffd8c5d57810 */ /* 0x000fe20007ffe8ba */
[----:B------:R-:W-:Y:S01]  /*7020*/  FFMA.FTZ R19, R138, -R0, R19 ;  /* 0x800000008a137223 */ /* 0x000fe20000010013 */
[----:B------:R-:W-:Y:S02]  /*7030*/  I2FP.F32.S32 R133, R133 ;  /* 0x0000008500857245 */ /* 0x000fe40000201400 */
[----:B------:R-:W-:Y:S02]  /*7040*/  IABS R216, R216 ;  /* 0x000000d800d87213 */ /* 0x000fe40000000000 */
[----:B------:R-:W-:Y:S01]  /*7050*/  IABS R214, R214 ;  /* 0x000000d600d67213 */ /* 0x000fe20000000000 */
[-C--:B------:R-:W-:Y:S01]  /*7060*/  FFMA.FTZ R32, R133, -R0.reuse, R32 ;  /* 0x8000000085207223 */ /* 0x080fe20000010020 */
[C-C-:B------:R-:W-:Y:S02]  /*7070*/  IADD3 R215, PT, PT, R196.reuse, -0x18, -R186.reuse ;  /* 0xffffffe8c4d77810 */ /* 0x140fe40007ffe8ba */
[----:B------:R-:W-:Y:S02]  /*7080*/  I2FP.F32.S32 R137, R137 ;  /* 0x0000008900897245 */ /* 0x000fe40000201400 */
[C-C-:B------:R-:W-:Y:S02]  /*7090*/  IADD3 R136, PT, PT, R196.reuse, -0x38, -R186.reuse ;  /* 0xffffffc8c4887810 */ /* 0x140fe40007ffe8ba */
[----:B------:R-:W-:Y:S01]  /*70a0*/  IADD3 R138, PT, PT, R197, -0x29, -R186 ;  /* 0xffffffd7c58a7810 */ /* 0x000fe20007ffe8ba */
[----:B------:R-:W-:Y:S01]  /*70b0*/  FFMA.FTZ R30, R137, -R0, R30 ;  /* 0x80000000891e7223 */ /* 0x000fe2000001001e */
[----:B------:R-:W-:Y:S02]  /*70c0*/  IABS R213, R213 ;  /* 0x000000d500d57213 */ /* 0x000fe40000000000 */
[--C-:B------:R-:W-:Y:S02]  /*70d0*/  IADD3 R132, PT, PT, R196, -0x31, -R186.reuse ;  /* 0xffffffcfc4847810 */ /* 0x100fe40007ffe8ba */
[----:B------:R-:W-:Y:S02]  /*70e0*/  I2FP.F32.S32 R216, R216 ;  /* 0x000000d800d87245 */ /* 0x000fe40000201400 */
[----:B------:R-:W-:Y:S02]  /*70f0*/  I2FP.F32.S32 R214, R214 ;  /* 0x000000d600d67245 */ /* 0x000fe40000201400 */
[----:B------:R-:W-:Y:S01]  /*7100*/  IABS R215, R215 ;  /* 0x000000d700d77213 */ /* 0x000fe20000000000 */
[-C--:B------:R-:W-:Y:S01]  /*7110*/  FFMA.FTZ R13, R216, -R0.reuse, R13 ;  /* 0x80000000d80d7223 */ /* 0x080fe2000001000d */
[----:B------:R-:W-:Y:S01]  /*7120*/  IADD3 R184, PT, PT, R196, -0x21, -R186 ;  /* 0xffffffdfc4b87810 */ /* 0x000fe20007ffe8ba */
[----:B------:R-:W-:Y:S01]  /*7130*/  FFMA.FTZ R15, R214, -R0, R15 ;  /* 0x80000000d60f7223 */ /* 0x000fe2000001000f */
[----:B------:R-:W-:Y:S02]  /*7140*/  IABS R133, R136 ;  /* 0x0000008800857213 */ /* 0x000fe40000000000 */
[----:B------:R-:W-:Y:S02]  /*7150*/  IABS R138, R138 ;  /* 0x0000008a008a7213 */ /* 0x000fe40000000000 */
[----:B------:R-:W-:Y:S02]  /*7160*/  I2FP.F32.S32 R213, R213 ;  /* 0x000000d500d57245 */ /* 0x000fe40000201400 */
[----:B------:R-:W-:Y:S02]  /*7170*/  IABS R132, R132 ;  /* 0x0000008400847213 */ /* 0x000fe40000000000 */
[----:B------:R-:W-:Y:S01]  /*7180*/  FMNMX3.FTZ R136, R2, R4, R5, !PT ;  /* 0x0000000402887276 */ /* 0x000fe20007810005 */
[----:B------:R-:W-:Y:S01]  /*7190*/  FFMA.FTZ R24, R213, -R0, R24 ;  /* 0x80000000d5187223 */ /* 0x000fe20000010018 */
[----:B------:R-:W-:Y:S02]  /*71a0*/  FMNMX3.FTZ R137, R3, R6, R7, !PT ;  /* 0x0000000603897276 */ /* 0x000fe40007810007 */
[----:B------:R-:W-:Y:S02]  /*71b0*/  I2FP.F32.S32 R215, R215 ;  /* 0x000000d700d77245 */ /* 0x000fe40000201400 */
[----:B------:R-:W-:Y:S02]  /*71c0*/  IABS R184, R184 ;  /* 0x000000b800b87213 */ /* 0x000fe40000000000 */
[----:B------:R-:W-:Y:S01]  /*71d0*/  I2FP.F32.S32 R138, R138 ;  /* 0x0000008a008a7245 */ /* 0x000fe20000201400 */
[----:B------:R-:W-:Y:S01]  /*71e0*/  FFMA.FTZ R18, R215, -R0, R18 ;  /* 0x80000000d7127223 */ /* 0x000fe20000010012 */
[----:B------:R-:W-:Y:S02]  /*71f0*/  I2FP.F32.S32 R132, R132 ;  /* 0x0000008400847245 */ /* 0x000fe40000201400 */
[----:B------:R-:W-:Y:S01]  /*7200*/  FMNMX3.FTZ R136, R136, R8, R9, !PT ;  /* 0x0000000888887276 */ /* 0x000fe20007810009 */
[----:B------:R-:W-:Y:S01]  /*7210*/  FFMA.FTZ R25, R138, -R0, R25 ;  /* 0x800000008a197223 */ /* 0x000fe20000010019 */
[----:B------:R-:W-:Y:S01]  /*7220*/  FMNMX3.FTZ R137, R137, R10, R11, !PT ;  /* 0x0000000a89897276 */ /* 0x000fe2000781000b */
[----:B------:R-:W-:Y:S01]  /*7230*/  FFMA.FTZ R31, R132, -R0, R31 ;  /* 0x80000000841f7223 */ /* 0x000fe2000001001f */
[----:B------:R-:W-:Y:S02]  /*7240*/  I2FP.F32.S32 R184, R184 ;  /* 0x000000b800b87245 */ /* 0x000fe40000201400 */
[--C-:B------:R-:W-:Y:S02]  /*7250*/  IADD3 R213, PT, PT, R197, -0x30, -R186.reuse ;  /* 0xffffffd0c5d57810 */ /* 0x100fe40007ffe8ba */
[----:B------:R-:W-:Y:S01]  /*7260*/  FMNMX3.FTZ R136, R136, R12, R13, !PT ;  /* 0x0000000c88887276 */ /* 0x000fe2000781000d */
[----:B------:R-:W-:Y:S01]  /*7270*/  FFMA.FTZ R23, R184, -R0, R23 ;  /* 0x80000000b8177223 */ /* 0x000fe20000010017 */
[----:B------:R-:W-:Y:S02]  /*7280*/  FMNMX3.FTZ R137, R137, R14, R15, !PT ;  /* 0x0000000e89897276 */ /* 0x000fe4000781000f */
[----:B------:R-:W-:Y:S02]  /*7290*/  IABS R213, R213 ;  /* 0x000000d500d57213 */ /* 0x000fe40000000000 */
[--C-:B------:R-:W-:Y:S02]  /*72a0*/  IADD3 R138, PT, PT, R197, -0x39, -R186.reuse ;  /* 0xffffffc7c58a7810 */ /* 0x100fe40007ffe8ba */
[----:B------:R-:W-:Y:S02]  /*72b0*/  IADD3 R132, PT, PT, R196, -0x39, -R186 ;  /* 0xffffffc7c4847810 */ /* 0x000fe40007ffe8ba */
[----:B------:R-:W-:Y:S02]  /*72c0*/  FMNMX3.FTZ R136, R136, R16, R17, !PT ;  /* 0x0000001088887276 */ /* 0x000fe40007810011 */
[----:B------:R-:W-:Y:S02]  /*72d0*/  FMNMX3.FTZ R137, R137, R18, R19, !PT ;  /* 0x0000001289897276 */ /* 0x000fe40007810013 */
[----:B------:R-:W-:Y:S02]  /*72e0*/  I2FP.F32.S32 R213, R213 ;  /* 0x000000d500d57245 */ /* 0x000fe40000201400 */
[----:B------:R-:W-:Y:S02]  /*72f0*/  IABS R138, R138 ;  /* 0x0000008a008a7213 */ /* 0x000fe40000000000 */
[----:B------:R-:W-:Y:S01]  /*7300*/  IABS R132, R132 ;  /* 0x0000008400847213 */ /* 0x000fe20000000000 */
[----:B------:R-:W-:Y:S01]  /*7310*/  FFMA.FTZ R28, R213, -R0, R28 ;  /* 0x80000000d51c7223 */ /* 0x000fe2000001001c */
[----:B------:R-:W-:Y:S02]  /*7320*/  FMNMX3.FTZ R136, R136, R20, R21, !PT ;  /* 0x0000001488887276 */ /* 0x000fe40007810015 */
[----:B------:R-:W-:Y:S02]  /*7330*/  FMNMX3.FTZ R137, R137, R22, R23, !PT ;  /* 0x0000001689897276 */ /* 0x000fe40007810017 */
[----:B------:R-:W-:Y:S02]  /*7340*/  I2FP.F32.S32 R138, R138 ;  /* 0x0000008a008a7245 */ /* 0x000fe40000201400 */
[----:B------:R-:W-:Y:S02]  /*7350*/  I2FP.F32.S32 R133, R133 ;  /* 0x0000008500857245 */ /* 0x000fe40000201400 */
[----:B------:R-:W-:Y:S01]  /*7360*/  I2FP.F32.S32 R132, R132 ;  /* 0x0000008400847245 */ /* 0x000fe20000201400 */
[----:B------:R-:W-:Y:S01]  /*7370*/  FFMA.FTZ R33, R138, -R0, R33 ;  /* 0x800000008a217223 */ /* 0x000fe20000010021 */
[----:B------:R-:W-:Y:S01]  /*7380*/  FMNMX3.FTZ R136, R136, R24, R25, !PT ;  /* 0x0000001888887276 */ /* 0x000fe20007810019 */
[----:B------:R-:W-:Y:S01]  /*7390*/  FFMA.FTZ R34, R133, -R0, R34 ;  /* 0x8000000085227223 */ /* 0x000fe20000010022 */
[----:B------:R-:W-:Y:S01]  /*73a0*/  FMNMX3.FTZ R137, R137, R26, R27, !PT ;  /* 0x0000001a89897276 */ /* 0x000fe2000781001b */
[----:B------:R-:W-:Y:S01]  /*73b0*/  FFMA.FTZ R35, R132, -R0, R35 ;  /* 0x8000000084237223 */ /* 0x000fe20000010023 */
[----:B------:R-:W-:Y:S02]  /*73c0*/  FMNMX3.FTZ R136, R136, R28, R29, !PT ;  /* 0x0000001c88887276 */ /* 0x000fe4000781001d */
[----:B------:R-:W-:Y:S02]  /*73d0*/  FMNMX3.FTZ R137, R137, R30, R31, !PT ;  /* 0x0000001e89897276 */ /* 0x000fe4000781001f */
[----:B------:R-:W-:Y:S02]  /*73e0*/  FMNMX3.FTZ R136, R136, R32, R33, !PT ;  /* 0x0000002088887276 */ /* 0x000fe40007810021 */
[----:B------:R-:W-:Y:S01]  /*73f0*/  FMNMX3.FTZ R137, R137, R34, R35, !PT ;  /* 0x0000002289897276 */ /* 0x000fe20007810023 */
[----:B------:R-:W-:Y:S06]  /*7400*/  @P4 BRA `(.L_x_253) ;  /* 0xffffffe400804947 */ /* 0x000fec000383ffff */
.L_x_252:
        /* <DEDUP_REMOVED lines=8> */
[----:B-1----:R-:W-:Y:S07]  /*7490*/  FMNMX.FTZ R133, R138, R133, !PT ;  /* 0x000000858a857209 */ /* 0x002fee0007810000 */
[----:B------:R-:W1:Y:S01]  /*74a0*/  LDSM.16.MT88.4 R136, [R178+0x12000] ;  /* 0x01200000b288783b */ /* 0x000e620000004200 */
[----:B--2---:R-:W-:Y:S01]  /*74b0*/  FMNMX.FTZ R132, R135, R132, !PT ;  /* 0x0000008487847209 */ /* 0x004fe20007810000 */
[C---:B------:R-:W-:Y:S01]  /*74c0*/  FMUL.FTZ R185, R133.reuse, UR4 ;  /* 0x0000000485b97c20 */ /* 0x040fe20008410000 */
[C---:B------:R-:W-:Y:S01]  /*74d0*/  FSETP.NEU.FTZ.AND P3, PT, R133.reuse, -INF , PT ;  /* 0xff8000008500780b */ /* 0x040fe20003f7d000 */
[----:B------:R-:W-:Y:S01]  /*74e0*/  FADD.FTZ R2, -R133, R2 ;  /* 0x0000000285027221 */ /* 0x000fe20000010100 */
[C---:B------:R-:W-:Y:S01]  /*74f0*/  FSETP.NEU.FTZ.AND P2, PT, R132.reuse, -INF , PT ;  /* 0xff8000008400780b */ /* 0x040fe20003f5d000 */
[C---:B------:R-:W-:Y:S01]  /*7500*/  FMUL.FTZ R171, R132.reuse, UR4 ;  /* 0x0000000484ab7c20 */ /* 0x040fe20008410000 */
[----:B------:R-:W-:Y:S01]  /*7510*/  FADD.FTZ R134, -R132, R3 ;  /* 0x0000000384867221 */ /* 0x000fe20000010100 */
[----:B------:R-:W-:Y:S01]  /*7520*/  FSEL R185, R185, RZ, P3 ;  /* 0x000000ffb9b97208 */ /* 0x000fe20001800000 */
[----:B------:R-:W-:Y:S01]  /*7530*/  FMUL.FTZ R3, R2, UR4 ;  /* 0x0000000402037c20 */ /* 0x000fe20008410000 */
[----:B------:R-:W-:Y:S01]  /*7540*/  MOV R135, R206 ;  /* 0x000000ce00877202 */ /* 0x000fe20000000f00 */
[----:B------:R-:W-:Y:S01]  /*7550*/  FMUL.FTZ R2, R134, UR4 ;  /* 0x0000000486027c20 */ /* 0x000fe20008410000 */
[----:B------:R-:W-:Y:S01]  /*7560*/  FSEL R171, R171, RZ, P2 ;  /* 0x000000ffabab7208 */ /* 0x000fe20001000000 */
[--C-:B------:R-:W-:Y:S01]  /*7570*/  FFMA.FTZ R184, R4, UR4, -R185.reuse ;  /* 0x0000000404b87c23 */ /* 0x100fe200080108b9 */
[--C-:B------:R-:W-:Y:S01]  /*7580*/  FFMA.FTZ R170, R5, UR4, -R185.reuse ;  /* 0x0000000405aa7c23 */ /* 0x100fe200080108b9 */
[--C-:B------:R-:W-:Y:S01]  /*7590*/  FFMA.FTZ R168, R8, UR4, -R185.reuse ;  /* 0x0000000408a87c23 */ /* 0x100fe200080108b9 */
[----:B------:R-:W-:Y:S01]  /*75a0*/  FFMA.FTZ R167, R9, UR4, -R185 ;  /* 0x0000000409a77c23 */ /* 0x000fe200080108b9 */
[--C-:B------:R-:W-:Y:S01]  /*75b0*/  FFMA.FTZ R169, R6, UR4, -R171.reuse ;  /* 0x0000000406a97c23 */ /* 0x100fe200080108ab */
[--C-:B------:R-:W-:Y:S01]  /*75c0*/  FFMA.FTZ R166, R7, UR4, -R171.reuse ;  /* 0x0000000407a67c23 */ /* 0x100fe200080108ab */
[--C-:B------:R-:W-:Y:S01]  /*75d0*/  FFMA.FTZ R165, R10, UR4, -R171.reuse ;  /* 0x000000040aa57c23 */ /* 0x100fe200080108ab */
[--C-:B------:R-:W-:Y:S01]  /*75e0*/  FFMA.FTZ R164, R11, UR4, -R171.reuse ;  /* 0x000000040ba47c23 */ /* 0x100fe200080108ab */
[----:B------:R-:W2:Y:S01]  /*75f0*/  MUFU.EX2 R3, R3 ;  /* 0x0000000300037308 */ /* 0x000ea20000000800 */
[----:B------:R-:W-:Y:S01]  /*7600*/  @P0 IADD3 R135, PT, PT, R207, -0x40, RZ ;  /* 0xffffffc0cf870810 */ /* 0x000fe20007ffe0ff */
[----:B------:R-:W-:Y:S01]  /*7610*/  FFMA.FTZ R218, R27, UR4, -R171 ;  /* 0x000000041bda7c23 */ /* 0x000fe200080108ab */
[--C-:B------:R-:W-:Y:S07]  /*7620*/  FFMA.FTZ R188, R12, UR4, -R185.reuse ;  /* 0x000000040cbc7c23 */ /* 0x100fee00080108b9 */
[----:B------:R-:W3:Y:S01]  /*7630*/  MUFU.EX2 R2, R2 ;  /* 0x0000000200027308 */ /* 0x000ee20000000800 */
[----:B------:R-:W-:Y:S01]  /*7640*/  IADD3 R134, PT, PT, R172, R135, RZ ;  /* 0x00000087ac867210 */ /* 0x000fe20007ffe0ff */
[----:B------:R-:W4:Y:S01]  /*7650*/  LDSM.16.MT88.4 R144, [R135] ;  /* 0x000000008790783b */ /* 0x000f220000004200 */
[----:B------:R-:W-:Y:S07]  /*7660*/  FFMA.FTZ R189, R13, UR4, -R185 ;  /* 0x000000040dbd7c23 */ /* 0x000fee00080108b9 */
[----:B------:R-:W-:Y:S01]  /*7670*/  MUFU.EX2 R184, R184 ;  /* 0x000000b800b87308 */ /* 0x000fe20000000800 */
[--C-:B------:R-:W-:Y:S01]  /*7680*/  FFMA.FTZ R191, R14, UR4, -R171.reuse ;  /* 0x000000040ebf7c23 */ /* 0x100fe200080108ab */
[----:B------:R-:W-:Y:S01]  /*7690*/  FFMA.FTZ R186, R15, UR4, -R171 ;  /* 0x000000040fba7c23 */ /* 0x000fe200080108ab */
[--C-:B------:R-:W-:Y:S07]  /*76a0*/  FFMA.FTZ R187, R16, UR4, -R185.reuse ;  /* 0x0000000410bb7c23 */ /* 0x100fee00080108b9 */
[----:B------:R-:W5:Y:S01]  /*76b0*/  MUFU.EX2 R170, R170 ;  /* 0x000000aa00aa7308 */ /* 0x000f620000000800 */
[----:B------:R-:W-:Y:S01]  /*76c0*/  FFMA.FTZ R214, R17, UR4, -R185 ;  /* 0x0000000411d67c23 */ /* 0x000fe200080108b9 */
[C---:B--2---:R-:W-:Y:S01]  /*76d0*/  FMUL.FTZ R4, R3.reuse, R128 ;  /* 0x0000008003047220 */ /* 0x044fe20000410000 */
[C---:B------:R-:W-:Y:S07]  /*76e0*/  FMUL.FTZ R5, R3.reuse, R129 ;  /* 0x0000008103057220 */ /* 0x040fee0000410000 */
[----:B------:R-:W-:Y:S01]  /*76f0*/  MUFU.EX2 R169, R169 ;  /* 0x000000a900a97308 */ /* 0x000fe20000000800 */
[C---:B------:R-:W-:Y:S01]  /*7700*/  FMUL.FTZ R8, R3.reuse, R124 ;  /* 0x0000007c03087220 */ /* 0x040fe20000410000 */
[C---:B---3--:R-:W-:Y:S01]  /*7710*/  FMUL.FTZ R6, R2.reuse, R130 ;  /* 0x0000008202067220 */ /* 0x048fe20000410000 */
[C---:B------:R-:W-:Y:S07]  /*7720*/  FMUL.FTZ R7, R2.reuse, R131 ;  /* 0x0000008302077220 */ /* 0x040fee0000410000 */
[----:B------:R-:W2:Y:S01]  /*7730*/  MUFU.EX2 R166, R166 ;  /* 0x000000a600a67308 */ /* 0x000ea20000000800 */
[C---:B------:R-:W-:Y:S01]  /*7740*/  FMUL.FTZ R9, R3.reuse, R125 ;  /* 0x0000007d03097220 */ /* 0x040fe20000410000 */
[C---:B------:R-:W-:Y:S01]  /*7750*/  FMUL.FTZ R10, R2.reuse, R126 ;  /* 0x0000007e020a7220 */ /* 0x040fe20000410000 */
[----:B------:R-:W-:Y:S07]  /*7760*/  FMUL.FTZ R11, R2, R127 ;  /* 0x0000007f020b7220 */ /* 0x000fee0000410000 */
[----:B------:R-:W-:Y:S01]  /*7770*/  MUFU.EX2 R168, R168 ;  /* 0x000000a800a87308 */ /* 0x000fe20000000800 */
[----:B------:R-:W3:Y:S01]  /*7780*/  LDSM.16.MT88.4 R124, [R134] ;  /* 0x00000000867c783b */ /* 0x000ee20000004200 */
[----:B-----5:R-:W-:Y:S01]  /*7790*/  F2FP.F16.F32.PACK_AB R128, R170, R184 ;  /* 0x000000b8aa80723e */ /* 0x020fe200000000ff */
[C---:B------:R-:W-:Y:S07]  /*77a0*/  FMUL.FTZ R36, R3.reuse, R36 ;  /* 0x0000002403247220 */ /* 0x040fee0000410000 */
[----:B------:R-:W5:Y:S01]  /*77b0*/  MUFU.EX2 R167, R167 ;  /* 0x000000a700a77308 */ /* 0x000f620000000800 */
[C---:B------:R-:W-:Y:S01]  /*77c0*/  FMUL.FTZ R37, R3.reuse, R37 ;  /* 0x0000002503257220 */ /* 0x040fe20000410000 */
[C---:B------:R-:W-:Y:S01]  /*77d0*/  FMUL.FTZ R38, R2.reuse, R38 ;  /* 0x0000002602267220 */ /* 0x040fe20000410000 */
[----:B------:R-:W-:Y:S07]  /*77e0*/  FMUL.FTZ R39, R2, R39 ;  /* 0x0000002702277220 */ /* 0x000fee0000410000 */
[----:B------:R-:W-:Y:S01]  /*77f0*/  MUFU.EX2 R165, R165 ;  /* 0x000000a500a57308 */ /* 0x000fe20000000800 */
[C---:B------:R-:W-:Y:S01]  /*7800*/  FMUL.FTZ R40, R3.reuse, R40 ;  /* 0x0000002803287220 */ /* 0x040fe20000410000 */
[----:B--2---:R-:W-:Y:S01]  /*7810*/  F2FP.F16.F32.PACK_AB R129, R166, R169 ;  /* 0x000000a9a681723e */ /* 0x004fe200000000ff */
[C---:B------:R-:W-:Y:S07]  /*7820*/  FMUL.FTZ R41, R3.reuse, R41 ;  /* 0x0000002903297220 */ /* 0x040fee0000410000 */
[----:B------:R-:W2:Y:S01]  /*7830*/  MUFU.EX2 R164, R164 ;  /* 0x000000a400a47308 */ /* 0x000ea20000000800 */
[C---:B------:R-:W-:Y:S01]  /*7840*/  FMUL.FTZ R42, R2.reuse, R42 ;  /* 0x0000002a022a7220 */ /* 0x040fe20000410000 */
[C---:B------:R-:W-:Y:S01]  /*7850*/  FMUL.FTZ R43, R2.reuse, R43 ;  /* 0x0000002b022b7220 */ /* 0x040fe20000410000 */
[C---:B------:R-:W-:Y:S01]  /*7860*/  FMUL.FTZ R44, R3.reuse, R44 ;  /* 0x0000002c032c7220 */ /* 0x040fe20000410000 */
[----:B------:R-:W-:Y:S01]  /*7870*/  FMUL.FTZ R45, R3, R45 ;  /* 0x0000002d032d7220 */ /* 0x000fe20000410000 */
[C---:B------:R-:W-:Y:S01]  /*7880*/  FMUL.FTZ R46, R2.reuse, R46 ;  /* 0x0000002e022e7220 */ /* 0x040fe20000410000 */
[----:B-----5:R-:W-:Y:S01]  /*7890*/  F2FP.F16.F32.PACK_AB R130, R167, R168 ;  /* 0x000000a8a782723e */ /* 0x020fe200000000ff */
[C---:B------:R-:W-:Y:S01]  /*78a0*/  FMUL.FTZ R47, R2.reuse, R47 ;  /* 0x0000002f022f7220 */ /* 0x040fe20000410000 */
[----:B------:R-:W-:Y:S01]  /*78b0*/  LDSM.16.MT88.4 R148, [R135+0x2800] ;  /* 0x002800008794783b */ /* 0x000fe20000004200 */
[C---:B------:R-:W-:Y:S01]  /*78c0*/  FMUL.FTZ R12, R3.reuse, R120 ;  /* 0x00000078030c7220 */ /* 0x040fe20000410000 */
[C---:B------:R-:W-:Y:S01]  /*78d0*/  FMUL.FTZ R13, R3.reuse, R121 ;  /* 0x00000079030d7220 */ /* 0x040fe20000410000 */
[C---:B------:R-:W-:Y:S01]  /*78e0*/  FMUL.FTZ R14, R2.reuse, R122 ;  /* 0x0000007a020e7220 */ /* 0x040fe20000410000 */
[----:B------:R-:W-:Y:S01]  /*78f0*/  FMUL.FTZ R15, R2, R123 ;  /* 0x0000007b020f7220 */ /* 0x000fe20000410000 */
[C---:B------:R-:W-:Y:S01]  /*7900*/  FMUL.FTZ R48, R3.reuse, R48 ;  /* 0x0000003003307220 */ /* 0x040fe20000410000 */
[----:B--2---:R-:W-:Y:S01]  /*7910*/  F2FP.F16.F32.PACK_AB R131, R164, R165 ;  /* 0x000000a5a483723e */ /* 0x004fe200000000ff */
[C---:B------:R-:W-:Y:S01]  /*7920*/  FMUL.FTZ R49, R3.reuse, R49 ;  /* 0x0000003103317220 */ /* 0x040fe20000410000 */
[----:B------:R-:W-:Y:S01]  /*7930*/  LDSM.16.MT88.4 R120, [R177+0x12800] ;  /* 0x01280000b178783b */ /* 0x000fe20000004200 */
[C---:B------:R-:W-:Y:S01]  /*7940*/  FMUL.FTZ R50, R2.reuse, R50 ;  /* 0x0000003202327220 */ /* 0x040fe20000410000 */
[C---:B------:R-:W-:Y:S01]  /*7950*/  FMUL.FTZ R51, R2.reuse, R51 ;  /* 0x0000003302337220 */ /* 0x040fe20000410000 */
[C---:B------:R-:W-:Y:S01]  /*7960*/  FMUL.FTZ R52, R3.reuse, R52 ;  /* 0x0000003403347220 */ /* 0x040fe20000410000 */
[C---:B------:R-:W-:Y:S01]  /*7970*/  FMUL.FTZ R53, R3.reuse, R53 ;  /* 0x0000003503357220 */ /* 0x040fe20000410000 */
[C---:B-1----:R-:W-:Y:S01]  /*7980*/  HMMA.16816.F32 R4, R128.reuse, R136, R4 ;  /* 0x000000888004723c */ /* 0x042fe20000001804 */
[----:B------:R-:W-:Y:S02]  /*7990*/  MUFU.EX2 R188, R188 ;  /* 0x000000bc00bc7308 */ /* 0x000fe40000000800 */
[----:B------:R-:W-:Y:S02]  /*79a0*/  LDSM.16.MT88.4 R152, [R134+0x2800] ;  /* 0x002800008698783b */ /* 0x000fe40000004200 */
[C---:B------:R-:W-:Y:S01]  /*79b0*/  FMUL.FTZ R54, R2.reuse, R54 ;  /* 0x0000003602367220 */ /* 0x040fe20000410000 */
[C---:B------:R-:W-:Y:S01]  /*79c0*/  FMUL.FTZ R55, R2.reuse, R55 ;  /* 0x0000003702377220 */ /* 0x040fe20000410000 */
[C---:B------:R-:W-:Y:S01]  /*79d0*/  FMUL.FTZ R56, R3.reuse, R56 ;  /* 0x0000003803387220 */ /* 0x040fe20000410000 */
[C---:B------:R-:W-:Y:S03]  /*79e0*/  HMMA.16816.F32 R8, R128.reuse, R138, R8 ;  /* 0x0000008a8008723c */ /* 0x040fe60000001808 */
[----:B------:R-:W1:Y:S01]  /*79f0*/  MUFU.EX2 R189, R189 ;  /* 0x000000bd00bd7308 */ /* 0x000e620000000800 */
[----:B------:R-:W2:Y:S01]  /*7a00*/  LDSM.16.MT88.4 R136, [R178+0x14000] ;  /* 0x01400000b288783b */ /* 0x000ea20000004200 */
[C---:B------:R-:W-:Y:S01]  /*7a10*/  FMUL.FTZ R57, R3.reuse, R57 ;  /* 0x0000003903397220 */ /* 0x040fe20000410000 */
[C---:B------:R-:W-:Y:S01]  /*7a20*/  FMUL.FTZ R58, R2.reuse, R58 ;  /* 0x0000003a023a7220 */ /* 0x040fe20000410000 */
[C---:B------:R-:W-:Y:S01]  /*7a30*/  FMUL.FTZ R59, R2.reuse, R59 ;  /* 0x0000003b023b7220 */ /* 0x040fe20000410000 */
[C---:B------:R-:W-:Y:S01]  /*7a40*/  FMUL.FTZ R60, R3.reuse, R60 ;  /* 0x0000003c033c7220 */ /* 0x040fe20000410000 */
[C---:B------:R-:W-:Y:S04]  /*7a50*/  HMMA.16816.F32 R36, R128.reuse, R140, R36 ;  /* 0x0000008c8024723c */ /* 0x040fe80000001824 */
[----:B------:R-:W-:Y:S01]  /*7a60*/  MUFU.EX2 R191, R191 ;  /* 0x000000bf00bf7308 */ /* 0x000fe20000000800 */
[----:B------:R-:W-:Y:S01]  /*7a70*/  LDSM.16.MT88.4 R160, [R135+0x4800] ;  /* 0x0048000087a0783b */ /* 0x000fe20000004200 */
[C---:B------:R-:W-:Y:S01]  /*7a80*/  FMUL.FTZ R61, R3.reuse, R61 ;  /* 0x0000003d033d7220 */ /* 0x040fe20000410000 */
[C---:B------:R-:W-:Y:S01]  /*7a90*/  FMUL.FTZ R62, R2.reuse, R62 ;  /* 0x0000003e023e7220 */ /* 0x040fe20000410000 */
[C---:B------:R-:W-:Y:S01]  /*7aa0*/  FMUL.FTZ R63, R2.reuse, R63 ;  /* 0x0000003f023f7220 */ /* 0x040fe20000410000 */
[C---:B------:R-:W-:Y:S01]  /*7ab0*/  FMUL.FTZ R64, R3.reuse, R64 ;  /* 0x0000004003407220 */ /* 0x040fe20000410000 */
[C---:B------:R-:W-:Y:S04]  /*7ac0*/  HMMA.16816.F32 R40, R128.reuse, R142, R40 ;  /* 0x0000008e8028723c */ /* 0x040fe80000001828 */
[----:B------:R-:W5:Y:S01]  /*7ad0*/  MUFU.EX2 R186, R186 ;  /* 0x000000ba00ba7308 */ /* 0x000f620000000800 */
[----:B------:R-:W1:Y:S01]  /*7ae0*/  LDSM.16.MT88.4 R140, [R177+0x14000] ;  /* 0x01400000b18c783b */ /* 0x000e620000004200 */
[C---:B------:R-:W-:Y:S01]  /*7af0*/  FMUL.FTZ R65, R3.reuse, R65 ;  /* 0x0000004103417220 */ /* 0x040fe20000410000 */
[C---:B------:R-:W-:Y:S01]  /*7b00*/  FMUL.FTZ R66, R2.reuse, R66 ;  /* 0x0000004202427220 */ /* 0x040fe20000410000 */
[C---:B------:R-:W-:Y:S01]  /*7b10*/  FMUL.FTZ R67, R2.reuse, R67 ;  /* 0x0000004302437220 */ /* 0x040fe20000410000 */
[C---:B------:R-:W-:Y:S01]  /*7b20*/  FMUL.FTZ R68, R3.reuse, R68 ;  /* 0x0000004403447220 */ /* 0x040fe20000410000 */
[C---:B----4-:R-:W-:Y:S04]  /*7b30*/  HMMA.16816.F32 R44, R128.reuse, R144, R44 ;  /* 0x00000090802c723c */ /* 0x050fe8000000182c */
[----:B------:R-:W-:Y:S01]  /*7b40*/  MUFU.EX2 R187, R187 ;  /* 0x000000bb00bb7308 */ /* 0x000fe20000000800 */
[C---:B------:R-:W-:Y:S01]  /*7b50*/  FMUL.FTZ R69, R3.reuse, R69 ;  /* 0x0000004503457220 */ /* 0x040fe20000410000 */
[C---:B------:R-:W-:Y:S01]  /*7b60*/  FMUL.FTZ R70, R2.reuse, R70 ;  /* 0x0000004602467220 */ /* 0x040fe20000410000 */
[C---:B------:R-:W-:Y:S01]  /*7b70*/  FMUL.FTZ R71, R2.reuse, R71 ;  /* 0x0000004702477220 */ /* 0x040fe20000410000 */
[C---:B------:R-:W-:Y:S01]  /*7b80*/  FMUL.FTZ R72, R3.reuse, R72 ;  /* 0x0000004803487220 */ /* 0x040fe20000410000 */
[C---:B------:R-:W-:Y:S01]  /*7b90*/  FMUL.FTZ R73, R3.reuse, R73 ;  /* 0x0000004903497220 */ /* 0x040fe20000410000 */
[C---:B------:R-:W-:Y:S01]  /*7ba0*/  HMMA.16816.F32 R48, R128.reuse, R146, R48 ;  /* 0x000000928030723c */ /* 0x040fe20000001830 */
[----:B------:R-:W-:Y:S03]  /*7bb0*/  LDSM.16.MT88.4 R144, [R134+0x800] ;  /* 0x000800008690783b */ /* 0x000fe60000004200 */
[----:B------:R-:W4:Y:S01]  /*7bc0*/  MUFU.EX2 R214, R214 ;  /* 0x000000d600d67308 */ /* 0x000f220000000800 */
[C---:B------:R-:W-:Y:S01]  /*7bd0*/  FMUL.FTZ R74, R2.reuse, R74 ;  /* 0x0000004a024a7220 */ /* 0x040fe20000410000 */
[C---:B------:R-:W-:Y:S01]  /*7be0*/  FMUL.FTZ R75, R2.reuse, R75 ;  /* 0x0000004b024b7220 */ /* 0x040fe20000410000 */
[C---:B------:R-:W-:Y:S01]  /*7bf0*/  FMUL.FTZ R76, R3.reuse, R76 ;  /* 0x0000004c034c7220 */ /* 0x040fe20000410000 */
[C---:B------:R-:W-:Y:S01]  /*7c00*/  FMUL.FTZ R77, R3.reuse, R77 ;  /* 0x0000004d034d7220 */ /* 0x040fe20000410000 */
[C---:B------:R-:W-:Y:S01]  /*7c10*/  FMUL.FTZ R78, R2.reuse, R78 ;  /* 0x0000004e024e7220 */ /* 0x040fe20000410000 */
[C---:B---3--:R-:W-:Y:S04]  /*7c20*/  HMMA.16816.F32 R52, R128.reuse, R124, R52 ;  /* 0x0000007c8034723c */ /* 0x048fe80000001834 */
[----:B------:R-:W-:Y:S01]  /*7c30*/  MUFU.EX2 R218, R218 ;  /* 0x000000da00da7308 */ /* 0x000fe20000000800 */
[C---:B------:R-:W-:Y:S01]  /*7c40*/  FMUL.FTZ R79, R2.reuse, R79 ;  /* 0x0000004f024f7220 */ /* 0x040fe20000410000 */
[C---:B------:R-:W-:Y:S01]  /*7c50*/  FMUL.FTZ R80, R3.reuse, R80 ;  /* 0x0000005003507220 */ /* 0x040fe20000410000 */
[C---:B------:R-:W-:Y:S01]  /*7c60*/  FMUL.FTZ R81, R3.reuse, R81 ;  /* 0x0000005103517220 */ /* 0x040fe20000410000 */
[C---:B------:R-:W-:Y:S01]  /*7c70*/  FMUL.FTZ R82, R2.reuse, R82 ;  /* 0x0000005202527220 */ /* 0x040fe20000410000 */
[C---:B------:R-:W-:Y:S01]  /*7c80*/  FMUL.FTZ R83, R2.reuse, R83 ;  /* 0x0000005302537220 */ /* 0x040fe20000410000 */
[C---:B------:R-:W-:Y:S01]  /*7c90*/  HMMA.16816.F32 R56, R128.reuse, R126, R56 ;  /* 0x0000007e8038723c */ /* 0x040fe20000001838 */
[----:B------:R-:W3:Y:S02]  /*7ca0*/  LDSM.16.MT88.4 R124, [R135+0x2000] ;  /* 0x00200000877c783b */ /* 0x000ee40000004200 */
[C---:B------:R-:W-:Y:S01]  /*7cb0*/  FMUL.FTZ R84, R3.reuse, R84 ;  /* 0x0000005403547220 */ /* 0x040fe20000410000 */
[C---:B------:R-:W-:Y:S01]  /*7cc0*/  FMUL.FTZ R85, R3.reuse, R85 ;  /* 0x0000005503557220 */ /* 0x040fe20000410000 */
[C---:B------:R-:W-:Y:S01]  /*7cd0*/  FMUL.FTZ R86, R2.reuse, R86 ;  /* 0x0000005602567220 */ /* 0x040fe20000410000 */
[C---:B------:R-:W-:Y:S01]  /*7ce0*/  FMUL.FTZ R87, R2.reuse, R87 ;  /* 0x0000005702577220 */ /* 0x040fe20000410000 */
[C---:B------:R-:W-:Y:S01]  /*7cf0*/  FMUL.FTZ R88, R3.reuse, R88 ;  /* 0x0000005803587220 */ /* 0x040fe20000410000 */
[C---:B--2---:R-:W-:Y:S03]  /*7d00*/  HMMA.16816.F32 R60, R128.reuse, R136, R60 ;  /* 0x00000088803c723c */ /* 0x044fe6000000183c */
[C---:B------:R-:W-:Y:S01]  /*7d10*/  FMUL.FTZ R89, R3.reuse, R89 ;  /* 0x0000005903597220 */ /* 0x040fe20000410000 */
[C---:B------:R-:W-:Y:S01]  /*7d20*/  FMUL.FTZ R90, R2.reuse, R90 ;  /* 0x0000005a025a7220 */ /* 0x040fe20000410000 */
[C---:B------:R-:W-:Y:S01]  /*7d30*/  FMUL.FTZ R91, R2.reuse, R91 ;  /* 0x0000005b025b7220 */ /* 0x040fe20000410000 */
[C---:B------:R-:W-:Y:S01]  /*7d40*/  FMUL.FTZ R92, R3.reuse, R92 ;  /* 0x0000005c035c7220 */ /* 0x040fe20000410000 */
[C---:B------:R-:W-:Y:S01]  /*7d50*/  FMUL.FTZ R93, R3.reuse, R93 ;  /* 0x0000005d035d7220 */ /* 0x040fe20000410000 */
[C---:B------:R-:W-:Y:S01]  /*7d60*/  HMMA.16816.F32 R64, R128.reuse, R138, R64 ;  /* 0x0000008a8040723c */ /* 0x040fe20000001840 */
[----:B------:R-:W2:Y:S02]  /*7d70*/  LDSM.16.MT88.4 R136, [R134+0x2000] ;  /* 0x002000008688783b */ /* 0x000ea40000004200 */
[C---:B------:R-:W-:Y:S01]  /*7d80*/  FMUL.FTZ R94, R2.reuse, R94 ;  /* 0x0000005e025e7220 */ /* 0x040fe20000410000 */
[C---:B------:R-:W-:Y:S01]  /*7d90*/  FMUL.FTZ R95, R2.reuse, R95 ;  /* 0x0000005f025f7220 */ /* 0x040fe20000410000 */
[C---:B------:R-:W-:Y:S01]  /*7da0*/  FMUL.FTZ R96, R3.reuse, R96 ;  /* 0x0000006003607220 */ /* 0x040fe20000410000 */
[C---:B------:R-:W-:Y:S01]  /*7db0*/  FMUL.FTZ R97, R3.reuse, R97 ;  /* 0x0000006103617220 */ /* 0x040fe20000410000 */
[C---:B------:R-:W-:Y:S01]  /*7dc0*/  FMUL.FTZ R98, R2.reuse, R98 ;  /* 0x0000006202627220 */ /* 0x040fe20000410000 */
[C---:B-1----:R-:W-:Y:S03]  /*7dd0*/  HMMA.16816.F32 R68, R128.reuse, R140, R68 ;  /* 0x0000008c8044723c */ /* 0x042fe60000001844 */
[C---:B------:R-:W-:Y:S01]  /*7de0*/  FMUL.FTZ R99, R2.reuse, R99 ;  /* 0x0000006302637220 */ /* 0x040fe20000410000 */
[C---:B------:R-:W-:Y:S01]  /*7df0*/  FMUL.FTZ R100, R3.reuse, R100 ;  /* 0x0000006403647220 */ /* 0x040fe20000410000 */
[C---:B------:R-:W-:Y:S01]  /*7e00*/  FMUL.FTZ R101, R3.reuse, R101 ;  /* 0x0000006503657220 */ /* 0x040fe20000410000 */
[C---:B------:R-:W-:Y:S01]  /*7e10*/  FMUL.FTZ R102, R2.reuse, R102 ;  /* 0x0000006602667220 */ /* 0x040fe20000410000 */
[C---:B------:R-:W-:Y:S01]  /*7e20*/  FMUL.FTZ R103, R2.reuse, R103 ;  /* 0x0000006702677220 */ /* 0x040fe20000410000 */
[C---:B------:R-:W-:Y:S01]  /*7e30*/  HMMA.16816.F32 R72, R128.reuse, R142, R72 ;  /* 0x0000008e8048723c */ /* 0x040fe20000001848 */
[----:B------:R-:W1:Y:S02]  /*7e40*/  LDSM.16.MT88.4 R140, [R178+0x16000] ;  /* 0x01600000b28c783b */ /* 0x000e640000004200 */
[C---:B------:R-:W-:Y:S01]  /*7e50*/  FMUL.FTZ R104, R3.reuse, R104 ;  /* 0x0000006803687220 */ /* 0x040fe20000410000 */
[C---:B------:R-:W-:Y:S01]  /*7e60*/  FMUL.FTZ R105, R3.reuse, R105 ;  /* 0x0000006903697220 */ /* 0x040fe20000410000 */
[C---:B------:R-:W-:Y:S01]  /*7e70*/  FMUL.FTZ R106, R2.reuse, R106 ;  /* 0x0000006a026a7220 */ /* 0x040fe20000410000 */
[C---:B------:R-:W-:Y:S01]  /*7e80*/  FMUL.FTZ R107, R2.reuse, R107 ;  /* 0x0000006b026b7220 */ /* 0x040fe20000410000 */
[C---:B------:R-:W-:Y:S01]  /*7e90*/  FMUL.FTZ R108, R3.reuse, R108 ;  /* 0x0000006c036c7220 */ /* 0x040fe20000410000 */
[C---:B------:R-:W-:Y:S01]  /*7ea0*/  FMUL.FTZ R109, R3.reuse, R109 ;  /* 0x0000006d036d7220 */ /* 0x040fe20000410000 */
[C---:B---3--:R-:W-:Y:S03]  /*7eb0*/  HMMA.16816.F32 R76, R128.reuse, R124, R76 ;  /* 0x0000007c804c723c */ /* 0x048fe6000000184c */
[C---:B------:R-:W-:Y:S01]  /*7ec0*/  FMUL.FTZ R110, R2.reuse, R110 ;  /* 0x0000006e026e7220 */ /* 0x040fe20000410000 */
[C---:B------:R-:W-:Y:S01]  /*7ed0*/  FMUL.FTZ R111, R2.reuse, R111 ;  /* 0x0000006f026f7220 */ /* 0x040fe20000410000 */
[C---:B------:R-:W-:Y:S01]  /*7ee0*/  FMUL.FTZ R112, R3.reuse, R112 ;  /* 0x0000007003707220 */ /* 0x040fe20000410000 */
[----:B------:R-:W-:Y:S01]  /*7ef0*/  FMUL.FTZ R113, R3, R113 ;  /* 0x0000007103717220 */ /* 0x000fe20000410000 */
[C---:B------:R-:W-:Y:S01]  /*7f00*/  FMUL.FTZ R114, R2.reuse, R114 ;  /* 0x0000007202727220 */ /* 0x040fe20000410000 */
[C---:B------:R-:W-:Y:S01]  /*7f10*/  HMMA.16816.F32 R80, R128.reuse, R126, R80 ;  /* 0x0000007e8050723c */ /* 0x040fe20000001850 */
[----:B------:R-:W3:Y:S02]  /*7f20*/  LDSM.16.MT88.4 R124, [R177+0x16000] ;  /* 0x01600000b17c783b */ /* 0x000ee40000004200 */
[----:B------:R-:W-:Y:S01]  /*7f30*/  FMUL.FTZ R115, R2, R115 ;  /* 0x0000007302737220 */ /* 0x000fe20000410000 */
[--C-:B------:R-:W-:Y:S01]  /*7f40*/  FFMA.FTZ R213, R18, UR4, -R171.reuse ;  /* 0x0000000412d57c23 */ /* 0x100fe200080108ab */
[----:B------:R-:W-:Y:S01]  /*7f50*/  FFMA.FTZ R190, R19, UR4, -R171 ;  /* 0x0000000413be7c23 */ /* 0x000fe200080108ab */
[----:B------:R-:W-:Y:S01]  /*7f60*/  FMUL.FTZ R16, R3, R116 ;  /* 0x0000007403107220 */ /* 0x000fe20000410000 */
[----:B------:R-:W-:Y:S01]  /*7f70*/  F2FP.F16.F32.PACK_AB R116, R189, R188 ;  /* 0x000000bcbd74723e */ /* 0x000fe200000000ff */
[C---:B--2---:R-:W-:Y:S02]  /*7f80*/  HMMA.16816.F32 R84, R128.reuse, R136, R84 ;  /* 0x000000888054723c */ /* 0x044fe40000001854 */
[----:B------:R-:W-:Y:S01]  /*7f90*/  MUFU.EX2 R213, R213 ;  /* 0x000000d500d57308 */ /* 0x000fe20000000800 */
[----:B------:R-:W-:Y:S01]  /*7fa0*/  FMUL.FTZ R17, R3, R117 ;  /* 0x0000007503117220 */ /* 0x000fe20000410000 */
[----:B-----5:R-:W-:Y:S01]  /*7fb0*/  F2FP.F16.F32.PACK_AB R117, R186, R191 ;  /* 0x000000bfba75723e */ /* 0x020fe200000000ff */
[----:B------:R-:W-:Y:S01]  /*7fc0*/  FMUL.FTZ R18, R2, R118 ;  /* 0x0000007602127220 */ /* 0x000fe20000410000 */
[----:B----4-:R-:W-:Y:S06]  /*7fd0*/  F2FP.F16.F32.PACK_AB R118, R214, R187 ;  /* 0x000000bbd676723e */ /* 0x010fec00000000ff */
[----:B------:R-:W2:Y:S01]  /*7fe0*/  MUFU.EX2 R190, R190 ;  /* 0x000000be00be7308 */ /* 0x000ea20000000800 */
[C---:B------:R-:W-:Y:S01]  /*7ff0*/  HMMA.16816.F32 R88, R128.reuse, R138, R88 ;  /* 0x0000008a8058723c */ /* 0x040fe20000001858 */
[----:B------:R-:W4:Y:S02]  /*8000*/  LDSM.16.MT88.4 R136, [R135+0x4000] ;  /* 0x004000008788783b */ /* 0x000f240000004200 */
[----:B------:R-:W-:Y:S01]  /*8010*/  FMUL.FTZ R19, R2, R119 ;  /* 0x0000007702137220 */ /* 0x000fe20000410000 */
[--C-:B------:R-:W-:Y:S01]  /*8020*/  FFMA.FTZ R215, R20, UR4, -R185.reuse ;  /* 0x0000000414d77c23 */ /* 0x100fe200080108b9 */
[--C-:B------:R-:W-:Y:S01]  /*8030*/  FFMA.FTZ R20, R25, UR4, -R185.reuse ;  /* 0x0000000419147c23 */ /* 0x100fe200080108b9 */
[----:B------:R-:W-:Y:S01]  /*8040*/  FFMA.FTZ R216, R21, UR4, -R185 ;  /* 0x0000000415d87c23 */ /* 0x000fe200080108b9 */
[----:B------:R-:W-:Y:S01]  /*8050*/  FFMA.FTZ R217, R22, UR4, -R171 ;  /* 0x0000000416d97c23 */ /* 0x000fe200080108ab */
[C---:B-1----:R-:W-:Y:S02]  /*8060*/  HMMA.16816.F32 R92, R128.reuse, R140, R92 ;  /* 0x0000008c805c723c */ /* 0x042fe4000000185c */
[----:B------:R-:W-:Y:S01]  /*8070*/  MUFU.EX2 R215, R215 ;  /* 0x000000d700d77308 */ /* 0x000fe20000000800 */
[----:B------:R-:W-:Y:S01]  /*8080*/  FFMA.FTZ R184, R3, R212, R184 ;  /* 0x000000d403b87223 */ /* 0x000fe200000100b8 */
[----:B------:R-:W-:Y:S01]  /*8090*/  ISETP.GT.AND P2, PT, R205, RZ, PT ;  /* 0x000000ffcd00720c */ /* 0x000fe20003f44270 */
[----:B------:R-:W-:Y:S01]  /*80a0*/  FFMA.FTZ R169, R2, R211, R169 ;  /* 0x000000d302a97223 */ /* 0x000fe200000100a9 */
[----:B--2---:R-:W-:Y:S06]  /*80b0*/  F2FP.F16.F32.PACK_AB R119, R190, R213 ;  /* 0x000000d5be77723e */ /* 0x004fec00000000ff */
[----:B------:R-:W-:Y:S01]  /*80c0*/  MUFU.EX2 R216, R216 ;  /* 0x000000d800d87308 */ /* 0x000fe20000000800 */
[C---:B------:R-:W-:Y:S01]  /*80d0*/  HMMA.16816.F32 R96, R128.reuse, R142, R96 ;  /* 0x0000008e8060723c */ /* 0x040fe20000001860 */
[----:B------:R-:W1:Y:S08]  /*80e0*/  LDSM.16.MT88.4 R140, [R134+0x4000] ;  /* 0x00400000868c783b */ /* 0x000e700000004200 */
[----:B------:R-:W-:Y:S01]  /*80f0*/  MUFU.EX2 R217, R217 ;  /* 0x000000d900d97308 */ /* 0x000fe20000000800 */
        /* <DEDUP_REMOVED lines=8> */
[----:B------:R-:W2:Y:S02]  /*8180*/  LDSM.16.MT88.4 R124, [R178+0x12800] ;  /* 0x01280000b27c783b */ /* 0x000ea40000004200 */
[----:B------:R-:W-:Y:S01]  /*8190*/  FADD.FTZ R2, R188, R167 ;  /* 0x000000a7bc027221 */ /* 0x000fe20000010000 */
[----:B------:R-:W-:Y:S03]  /*81a0*/  FADD.FTZ R191, R191, R164 ;  /* 0x000000a4bfbf7221 */ /* 0x000fe60000010000 */
[----:B------:R-:W-:Y:S01]  /*81b0*/  FADD.FTZ R2, R189, R2 ;  /* 0x00000002bd027221 */ /* 0x000fe20000010000 */
[C---:B----4-:R-:W-:Y:S03]  /*81c0*/  HMMA.16816.F32 R108, R128.reuse, R136, R108 ;  /* 0x00000088806c723c */ /* 0x050fe6000000186c */
[----:B------:R-:W-:Y:S01]  /*81d0*/  FADD.FTZ R186, R186, R191 ;  /* 0x000000bfbaba7221 */ /* 0x000fe20000010000 */
[----:B------:R-:W-:Y:S01]  /*81e0*/  FADD.FTZ R187, R187, R2 ;  /* 0x00000002bbbb7221 */ /* 0x000fe20000010000 */
[----:B------:R-:W-:Y:S02]  /*81f0*/  IADD3 R2, PT, PT, R205, -0x1, RZ ;  /* 0xffffffffcd027810 */ /* 0x000fe40007ffe0ff */
[----:B------:R-:W-:Y:S01]  /*8200*/  FADD.FTZ R213, R213, R186 ;  /* 0x000000bad5d57221 */ /* 0x000fe20000010000 */
[C---:B------:R-:W-:Y:S01]  /*8210*/  HMMA.16816.F32 R112, R128.reuse, R138, R112 ;  /* 0x0000008a8070723c */ /* 0x040fe20000001870 */
[----:B------:R-:W3:Y:S02]  /*8220*/  LDSM.16.MT88.4 R136, [R135+0x800] ;  /* 0x000800008788783b */ /* 0x000ee40000004200 */
[----:B------:R-:W-:Y:S01]  /*8230*/  FADD.FTZ R214, R214, R187 ;  /* 0x000000bbd6d67221 */ /* 0x000fe20000010000 */
[----:B------:R-:W-:Y:S01]  /*8240*/  FADD.FTZ R190, R190, R213 ;  /* 0x000000d5bebe7221 */ /* 0x000fe20000010000 */
[----:B------:R-:W-:Y:S02]  /*8250*/  MOV R205, R2 ;  /* 0x0000000200cd7202 */ /* 0x000fe40000000f00 */
[----:B------:R-:W-:Y:S01]  /*8260*/  MOV R2, R133 ;  /* 0x0000008500027202 */ /* 0x000fe20000000f00 */
[C---:B-1----:R-:W-:Y:S08]  /*8270*/  HMMA.16816.F32 R12, R128.reuse, R140, R12 ;  /* 0x0000008c800c723c */ /* 0x042ff0000000180c */
[----:B------:R-:W-:Y:S01]  /*8280*/  HMMA.16816.F32 R16, R128, R142, R16 ;  /* 0x0000008e8010723c */ /* 0x000fe20000001810 */
[----:B------:R-:W1:Y:S07]  /*8290*/  LDSM.16.MT88.4 R128, [R178+0x14800] ;  /* 0x01480000b280783b */ /* 0x000e6e0000004200 */
[C---:B--2---:R-:W-:Y:S01]  /*82a0*/  HMMA.16816.F32 R4, R116.reuse, R124, R4 ;  /* 0x0000007c7404723c */ /* 0x044fe20000001804 */
[----:B------:R-:W2:Y:S07]  /*82b0*/  LDSM.16.MT88.4 R140, [R177+0x14800] ;  /* 0x01480000b18c783b */ /* 0x000eae0000004200 */
[C---:B------:R-:W-:Y:S01]  /*82c0*/  HMMA.16816.F32 R8, R116.reuse, R126, R8 ;  /* 0x0000007e7408723c */ /* 0x040fe20000001808 */
[----:B------:R-:W4:Y:S07]  /*82d0*/  LDSM.16.MT88.4 R124, [R177+0x16800] ;  /* 0x01680000b17c783b */ /* 0x000f2e0000004200 */
[C---:B------:R-:W-:Y:S08]  /*82e0*/  HMMA.16816.F32 R36, R116.reuse, R120, R36 ;  /* 0x000000787424723c */ /* 0x040ff00000001824 */
[C---:B------:R-:W-:Y:S01]  /*82f0*/  HMMA.16816.F32 R40, R116.reuse, R122, R40 ;  /* 0x0000007a7428723c */ /* 0x040fe20000001828 */
[----:B------:R-:W5:Y:S07]  /*8300*/  LDSM.16.MT88.4 R120, [R134+0x4800] ;  /* 0x004800008678783b */ /* 0x000f6e0000004200 */
        /* <DEDUP_REMOVED lines=9> */
[C---:B--2---:R-:W-:Y:S08]  /*83a0*/  HMMA.16816.F32 R68, R116.reuse, R140, R68 ;  /* 0x0000008c7444723c */ /* 0x044ff00000001844 */
        /* <DEDUP_REMOVED lines=11> */
[C---:B----4-:R-:W-:Y:S08]  /*8460*/  HMMA.16816.F32 R100, R116.reuse, R124, R100 ;  /* 0x0000007c7464723c */ /* 0x050ff00000001864 */
[C---:B------:R-:W-:Y:S01]  /*8470*/  HMMA.16816.F32 R104, R116.reuse, R126, R104 ;  /* 0x0000007e7468723c */ /* 0x040fe20000001868 */
[----:B------:R-:W1:Y:S07]  /*8480*/  LDSM.16.MT88.4 R124, [R178+0x13000] ;  /* 0x01300000b27c783b */ /* 0x000e6e0000004200 */
[C---:B------:R-:W-:Y:S03]  /*8490*/  HMMA.16816.F32 R108, R116.reuse, R160, R108 ;  /* 0x000000a0746c723c */ /* 0x040fe6000000186c */
[----:B------:R-:W-:Y:S01]  /*84a0*/  FFMA.FTZ R161, R24, UR4, -R185 ;  /* 0x0000000418a17c23 */ /* 0x000fe200080108b9 */
[--C-:B------:R-:W-:Y:S04]  /*84b0*/  FFMA.FTZ R160, R23, UR4, -R171.reuse ;  /* 0x0000000417a07c23 */ /* 0x100fe800080108ab */
[C---:B------:R-:W-:Y:S01]  /*84c0*/  HMMA.16816.F32 R112, R116.reuse, R162, R112 ;  /* 0x000000a27470723c */ /* 0x040fe20000001870 */
[----:B------:R-:W-:Y:S02]  /*84d0*/  MUFU.EX2 R161, R161 ;  /* 0x000000a100a17308 */ /* 0x000fe40000000800 */
[----:B------:R-:W-:Y:S08]  /*84e0*/  FFMA.FTZ R163, R26, UR4, -R171 ;  /* 0x000000041aa37c23 */ /* 0x000ff000080108ab */
[----:B------:R-:W2:Y:S01]  /*84f0*/  MUFU.EX2 R160, R160 ;  /* 0x000000a000a07308 */ /* 0x000ea20000000800 */
[----:B------:R-:W3:Y:S01]  /*8500*/  LDSM.16.MT88.4 R24, [R178+0x15000] ;  /* 0x01500000b218783b */ /* 0x000ee20000004200 */
[C---:B-----5:R-:W-:Y:S08]  /*8510*/  HMMA.16816.F32 R12, R116.reuse, R120, R12 ;  /* 0x00000078740c723c */ /* 0x060ff0000000180c */
[----:B------:R4:W5:Y:S10]  /*8520*/  MUFU.EX2 R162, R20 ;  /* 0x0000001400a27308 */ /* 0x0009740000000800 */
[----:B------:R-:W1:Y:S01]  /*8530*/  MUFU.EX2 R163, R163 ;  /* 0x000000a300a37308 */ /* 0x000e620000000800 */
[----:B------:R-:W-:Y:S01]  /*8540*/  HMMA.16816.F32 R16, R116, R122, R16 ;  /* 0x0000007a7410723c */ /* 0x000fe20000001810 */
[----:B------:R-:W3:Y:S02]  /*8550*/  LDSM.16.MT88.4 R116, [R134+0x3000] ;  /* 0x003000008674783b */ /* 0x000ee40000004200 */
[----:B--2---:R-:W-:Y:S01]  /*8560*/  F2FP.F16.F32.PACK_AB R21, R160, R217 ;  /* 0x000000d9a015723e */ /* 0x004fe200000000ff */
[----:B------:R-:W-:Y:S01]  /*8570*/  FADD.FTZ R217, R217, R190 ;  /* 0x000000bed9d97221 */ /* 0x000fe20000010000 */
[----:B----4-:R-:W-:Y:S01]  /*8580*/  F2FP.F16.F32.PACK_AB R20, R216, R215 ;  /* 0x000000d7d814723e */ /* 0x010fe200000000ff */
[----:B------:R-:W-:Y:S01]  /*8590*/  FADD.FTZ R215, R215, R214 ;  /* 0x000000d6d7d77221 */ /* 0x000fe20000010000 */
[----:B-----5:R-:W-:Y:S02]  /*85a0*/  F2FP.F16.F32.PACK_AB R22, R162, R161 ;  /* 0x000000a1a216723e */ /* 0x020fe400000000ff */
[----:B------:R-:W2:Y:S01]  /*85b0*/  LDSM.16.MT88.4 R120, [R178+0x17000] ;  /* 0x01700000b278783b */ /* 0x000ea20000004200 */
[----:B-1----:R-:W-:Y:S01]  /*85c0*/  F2FP.F16.F32.PACK_AB R23, R218, R163 ;  /* 0x000000a3da17723e */ /* 0x002fe200000000ff */
[----:B------:R-:W-:Y:S01]  /*85d0*/  FADD.FTZ R216, R216, R215 ;  /* 0x000000d7d8d87221 */ /* 0x000fe20000010000 */
[----:B------:R-:W-:Y:S03]  /*85e0*/  FADD.FTZ R160, R160, R217 ;  /* 0x000000d9a0a07221 */ /* 0x000fe60000010000 */
[----:B------:R-:W-:Y:S01]  /*85f0*/  FADD.FTZ R3, R161, R216 ;  /* 0x000000d8a1037221 */ /* 0x000fe20000010000 */
[----:B------:R-:W-:Y:S01]  /*8600*/  FADD.FTZ R163, R163, R160 ;  /* 0x000000a0a3a37221 */ /* 0x000fe20000010000 */
[C---:B------:R-:W-:Y:S05]  /*8610*/  HMMA.16816.F32 R4, R20.reuse, R124, R4 ;  /* 0x0000007c1404723c */ /* 0x040fea0000001804 */
[----:B------:R-:W-:Y:S01]  /*8620*/  FADD.FTZ R3, R162, R3 ;  /* 0x00000003a2037221 */ /* 0x000fe20000010000 */
[----:B------:R-:W-:Y:S02]  /*8630*/  FADD.FTZ R163, R218, R163 ;  /* 0x000000a3daa37221 */ /* 0x000fe40000010000 */
[C---:B------:R-:W-:Y:S01]  /*8640*/  HMMA.16816.F32 R8, R20.reuse, R126, R8 ;  /* 0x0000007e1408723c */ /* 0x040fe20000001808 */
[----:B------:R-:W-:Y:S07]  /*8650*/  LDSM.16.MT88.4 R124, [R178+0x13800] ;  /* 0x01380000b27c783b */ /* 0x000fee0000004200 */
[C---:B------:R-:W-:Y:S08]  /*8660*/  HMMA.16816.F32 R36, R20.reuse, R128, R36 ;  /* 0x000000801424723c */ /* 0x040ff00000001824 */
[C---:B------:R-:W-:Y:S08]  /*8670*/  HMMA.16816.F32 R40, R20.reuse, R130, R40 ;  /* 0x000000821428723c */ /* 0x040ff00000001828 */
        /* <DEDUP_REMOVED lines=8> */
[----:B------:R-:W1:Y:S07]  /*8700*/  LDSM.16.MT88.4 R24, [R134+0x5000] ;  /* 0x005000008618783b */ /* 0x000e6e0000004200 */
[C---:B------:R-:W-:Y:S08]  /*8710*/  HMMA.16816.F32 R68, R20.reuse, R144, R68 ;  /* 0x000000901444723c */ /* 0x040ff00000001844 */
[C---:B------:R-:W-:Y:S01]  /*8720*/  HMMA.16816.F32 R72, R20.reuse, R146, R72 ;  /* 0x000000921448723c */ /* 0x040fe20000001848 */
[----:B------:R-:W-:Y:S07]  /*8730*/  LDSM.16.MT88.4 R144, [R135+0x3800] ;  /* 0x003800008790783b */ /* 0x000fee0000004200 */
[C---:B------:R-:W-:Y:S08]  /*8740*/  HMMA.16816.F32 R76, R20.reuse, R148, R76 ;  /* 0x00000094144c723c */ /* 0x040ff0000000184c */
[C---:B------:R-:W-:Y:S01]  /*8750*/  HMMA.16816.F32 R80, R20.reuse, R150, R80 ;  /* 0x000000961450723c */ /* 0x040fe20000001850 */
[----:B------:R-:W-:Y:S07]  /*8760*/  LDSM.16.MT88.4 R148, [R134+0x3800] ;  /* 0x003800008694783b */ /* 0x000fee0000004200 */
[C---:B------:R-:W-:Y:S08]  /*8770*/  HMMA.16816.F32 R84, R20.reuse, R116, R84 ;  /* 0x000000741454723c */ /* 0x040ff00000001854 */
[C---:B------:R-:W-:Y:S08]  /*8780*/  HMMA.16816.F32 R88, R20.reuse, R118, R88 ;  /* 0x000000761458723c */ /* 0x040ff00000001858 */
[C---:B--2---:R-:W-:Y:S08]  /*8790*/  HMMA.16816.F32 R92, R20.reuse, R120, R92 ;  /* 0x00000078145c723c */ /* 0x044ff0000000185c */
[C---:B------:R-:W-:Y:S01]  /*87a0*/  HMMA.16816.F32 R96, R20.reuse, R122, R96 ;  /* 0x0000007a1460723c */ /* 0x040fe20000001860 */
[----:B------:R-:W2:Y:S07]  /*87b0*/  LDSM.16.MT88.4 R120, [R177+0x13800] ;  /* 0x01380000b178783b */ /* 0x000eae0000004200 */
[C---:B------:R-:W-:Y:S03]  /*87c0*/  HMMA.16816.F32 R100, R20.reuse, R152, R100 ;  /* 0x000000981464723c */ /* 0x040fe60000001864 */
[----:B------:R-:W-:Y:S01]  /*87d0*/  FFMA.FTZ R152, R28, UR4, -R185 ;  /* 0x000000041c987c23 */ /* 0x000fe200080108b9 */
[----:B------:R-:W-:Y:S04]  /*87e0*/  FFMA.FTZ R153, R31, UR4, -R171 ;  /* 0x000000041f997c23 */ /* 0x000fe800080108ab */
[C---:B------:R-:W-:Y:S01]  /*87f0*/  HMMA.16816.F32 R104, R20.reuse, R154, R104 ;  /* 0x0000009a1468723c */ /* 0x040fe20000001868 */
[----:B------:R-:W-:Y:S02]  /*8800*/  MUFU.EX2 R152, R152 ;  /* 0x0000009800987308 */ /* 0x000fe40000000800 */
[----:B------:R-:W-:Y:S01]  /*8810*/  FFMA.FTZ R155, R29, UR4, -R185 ;  /* 0x000000041d9b7c23 */ /* 0x000fe200080108b9 */
[----:B------:R-:W-:Y:S07]  /*8820*/  FFMA.FTZ R154, R30, UR4, -R171 ;  /* 0x000000041e9a7c23 */ /* 0x000fee00080108ab */
[----:B------:R-:W-:Y:S01]  /*8830*/  MUFU.EX2 R153, R153 ;  /* 0x0000009900997308 */ /* 0x000fe20000000800 */
[----:B------:R-:W3:Y:S01]  /*8840*/  LDSM.16.MT88.4 R28, [R135+0x1800] ;  /* 0x00180000871c783b */ /* 0x000ee20000004200 */
[C---:B------:R-:W-:Y:S08]  /*8850*/  HMMA.16816.F32 R108, R20.reuse, R156, R108 ;  /* 0x0000009c146c723c */ /* 0x040ff0000000186c */
[----:B------:R-:W4:Y:S01]  /*8860*/  MUFU.EX2 R155, R155 ;  /* 0x0000009b009b7308 */ /* 0x000f220000000800 */
[--C-:B------:R-:W-:Y:S01]  /*8870*/  FFMA.FTZ R156, R32, UR4, -R185.reuse ;  /* 0x00000004209c7c23 */ /* 0x100fe200080108b9 */
[----:B------:R-:W-:Y:S01]  /*8880*/  FFMA.FTZ R185, R33, UR4, -R185 ;  /* 0x0000000421b97c23 */ /* 0x000fe200080108b9 */
[--C-:B------:R-:W-:Y:S01]  /*8890*/  FFMA.FTZ R157, R34, UR4, -R171.reuse ;  /* 0x00000004229d7c23 */ /* 0x100fe200080108ab */
[----:B------:R-:W-:Y:S06]  /*88a0*/  FFMA.FTZ R171, R35, UR4, -R171 ;  /* 0x0000000423ab7c23 */ /* 0x000fec00080108ab */
[----:B------:R-:W5:Y:S01]  /*88b0*/  MUFU.EX2 R154, R154 ;  /* 0x0000009a009a7308 */ /* 0x000f620000000800 */
[C---:B------:R-:W-:Y:S01]  /*88c0*/  HMMA.16816.F32 R112, R20.reuse, R158, R112 ;  /* 0x0000009e1470723c */ /* 0x040fe20000001870 */
[----:B------:R-:W3:Y:S08]  /*88d0*/  LDSM.16.MT88.4 R32, [R178+0x15800] ;  /* 0x01580000b220783b */ /* 0x000ef00000004200 */
[----:B------:R-:W-:Y:S01]  /*88e0*/  MUFU.EX2 R156, R156 ;  /* 0x0000009c009c7308 */ /* 0x000fe20000000800 */
[----:B----4-:R-:W-:Y:S01]  /*88f0*/  F2FP.F16.F32.PACK_AB R116, R155, R152 ;  /* 0x000000989b74723e */ /* 0x010fe200000000ff */
[C---:B-1----:R-:W-:Y:S08]  /*8900*/  HMMA.16816.F32 R12, R20.reuse, R24, R12 ;  /* 0x00000018140c723c */ /* 0x042ff0000000180c */
[----:B------:R-:W1:Y:S01]  /*8910*/  MUFU.EX2 R185, R185 ;  /* 0x000000b900b97308 */ /* 0x000e620000000800 */
[----:B------:R-:W-:Y:S01]  /*8920*/  FADD.FTZ R152, R152, R3 ;  /* 0x0000000398987221 */ /* 0x000fe20000010000 */
[----:B------:R-:W-:Y:S08]  /*8930*/  MOV R3, R132 ;  /* 0x0000008400037202 */ /* 0x000ff00000000f00 */
[----:B------:R-:W-:Y:S01]  /*8940*/  MUFU.EX2 R157, R157 ;  /* 0x0000009d009d7308 */ /* 0x000fe20000000800 */
[----:B-----5:R-:W-:Y:S01]  /*8950*/  F2FP.F16.F32.PACK_AB R117, R153, R154 ;  /* 0x0000009a9975723e */ /* 0x020fe200000000ff */
[----:B------:R-:W-:Y:S01]  /*8960*/  FADD.FTZ R154, R154, R163 ;  /* 0x000000a39a9a7221 */ /* 0x000fe20000010000 */
[----:B------:R-:W-:Y:S07]  /*8970*/  HMMA.16816.F32 R16, R20, R26, R16 ;  /* 0x0000001a1410723c */ /* 0x000fee0000001810 */
[----:B------:R-:W4:Y:S01]  /*8980*/  MUFU.EX2 R24, R171 ;  /* 0x000000ab00187308 */ /* 0x000f220000000800 */
[----:B------:R-:W5:Y:S01]  /*8990*/  LDSM.16.MT88.4 R20, [R178+0x17800] ;  /* 0x01780000b214783b */ /* 0x000f620000004200 */
[----:B------:R-:W-:Y:S01]  /*89a0*/  FADD.FTZ R155, R155, R152 ;  /* 0x000000989b9b7221 */ /* 0x000fe20000010000 */
[----:B------:R-:W-:Y:S01]  /*89b0*/  FADD.FTZ R154, R153, R154 ;  /* 0x0000009a999a7221 */ /* 0x000fe20000010000 */
[C---:B-1----:R-:W-:Y:S02]  /*89c0*/  F2FP.F16.F32.PACK_AB R118, R185.reuse, R156 ;  /* 0x0000009cb976723e */ /* 0x042fe400000000ff */
[----:B------:R-:W-:Y:S04]  /*89d0*/  FADD.FTZ R156, R156, R155 ;  /* 0x0000009b9c9c7221 */ /* 0x000fe80000010000 */
[----:B------:R-:W-:Y:S01]  /*89e0*/  FADD.FTZ R212, R185, R156 ;  /* 0x0000009cb9d47221 */ /* 0x000fe20000010000 */
[C---:B----4-:R-:W-:Y:S01]  /*89f0*/  F2FP.F16.F32.PACK_AB R119, R24.reuse, R157 ;  /* 0x0000009d1877723e */ /* 0x050fe200000000ff */
[----:B------:R-:W-:Y:S04]  /*8a00*/  FADD.FTZ R157, R157, R154 ;  /* 0x0000009a9d9d7221 */ /* 0x000fe80000010000 */
[----:B------:R-:W-:Y:S02]  /*8a10*/  FADD.FTZ R211, R24, R157 ;  /* 0x0000009d18d37221 */ /* 0x000fe40000010000 */
[C---:B------:R-:W-:Y:S01]  /*8a20*/  HMMA.16816.F32 R128, R116.reuse, R124, R4 ;  /* 0x0000007c7480723c */ /* 0x040fe20000001804 */
[----:B------:R-:W1:Y:S07]  /*8a30*/  LDSM.16.MT88.4 R4, [R177+0x17800] ;  /* 0x01780000b104783b */ /* 0x000e6e0000004200 */
[C---:B------:R-:W-:Y:S01]  /*8a40*/  HMMA.16816.F32 R124, R116.reuse, R126, R8 ;  /* 0x0000007e747c723c */ /* 0x040fe20000001808 */
[----:B------:R-:W4:Y:S07]  /*8a50*/  LDSM.16.MT88.4 R8, [R135+0x5800] ;  /* 0x005800008708783b */ /* 0x000f2e0000004200 */
[C---:B--2---:R-:W-:Y:S08]  /*8a60*/  HMMA.16816.F32 R36, R116.reuse, R120, R36 ;  /* 0x000000787424723c */ /* 0x044ff00000001824 */
[C---:B------:R-:W-:Y:S08]  /*8a70*/  HMMA.16816.F32 R40, R116.reuse, R122, R40 ;  /* 0x0000007a7428723c */ /* 0x040ff00000001828 */
[C---:B---3--:R-:W-:Y:S08]  /*8a80*/  HMMA.16816.F32 R44, R116.reuse, R28, R44 ;  /* 0x0000001c742c723c */ /* 0x048ff0000000182c */
[C---:B------:R-:W-:Y:S08]  /*8a90*/  HMMA.16816.F32 R48, R116.reuse, R30, R48 ;  /* 0x0000001e7430723c */ /* 0x040ff00000001830 */
        /* <DEDUP_REMOVED lines=10> */
[C---:B-----5:R-:W-:Y:S08]  /*8b40*/  HMMA.16816.F32 R92, R116.reuse, R20, R92 ;  /* 0x00000014745c723c */ /* 0x060ff0000000185c */
[C---:B------:R-:W-:Y:S01]  /*8b50*/  HMMA.16816.F32 R96, R116.reuse, R22, R96 ;  /* 0x000000167460723c */ /* 0x040fe20000001860 */
[----:B------:R-:W2:Y:S07]  /*8b60*/  LDSM.16.MT88.4 R20, [R134+0x5800] ;  /* 0x005800008614783b */ /* 0x000eae0000004200 */
[C---:B-1----:R-:W-:Y:S08]  /*8b70*/  HMMA.16816.F32 R100, R116.reuse, R4, R100 ;  /* 0x000000047464723c */ /* 0x042ff00000001864 */
[C---:B------:R-:W-:Y:S08]  /*8b80*/  HMMA.16816.F32 R104, R116.reuse, R6, R104 ;  /* 0x000000067468723c */ /* 0x040ff00000001868 */
[C---:B----4-:R-:W-:Y:S08]  /*8b90*/  HMMA.16816.F32 R108, R116.reuse, R8, R108 ;  /* 0x00000008746c723c */ /* 0x050ff0000000186c */
[C---:B------:R-:W-:Y:S08]  /*8ba0*/  HMMA.16816.F32 R112, R116.reuse, R10, R112 ;  /* 0x0000000a7470723c */ /* 0x040ff00000001870 */
[C---:B--2---:R-:W-:Y:S08]  /*8bb0*/  HMMA.16816.F32 R120, R116.reuse, R20, R12 ;  /* 0x000000147478723c */ /* 0x044ff0000000180c */
[----:B------:R-:W-:Y:S01]  /*8bc0*/  HMMA.16816.F32 R116, R116, R22, R16 ;  /* 0x000000167474723c */ /* 0x000fe20000001810 */
[----:B------:R-:W-:Y:S08]  /*8bd0*/  @!UPT UIADD3 URZ, UPT, UPT, URZ, URZ, URZ ;  /* 0x000000fffffff290 */ /* 0x000ff0000fffe0ff */
[----:B------:R-:W-:Y:S11]  /*8be0*/  @P2 BRA `(.L_x_251) ;  /* 0xffffffd0003c2947 */ /* 0x000ff6000383ffff */
.L_x_250:
[----:B------:R-:W1:Y:S01]  /*8bf0*/  SHFL.BFLY PT, R3, R212, 0x2, 0x1f ;  /* 0x0c401f00d4037f89 */ /* 0x000e6200000e0000 */
[C---:B------:R-:W-:Y:S01]  /*8c00*/  SHF.L.U32 R4, R181.reuse, 0x4, RZ ;  /* 0x00000004b5047819 */ /* 0x040fe200000006ff */
[----:B------:R-:W2:Y:S01]  /*8c10*/  LDC R12, c[0x0][0x434] ;  /* 0x00010d00ff0c7b82 */ /* 0x000ea20000000800 */
[C---:B------:R-:W-:Y:S01]  /*8c20*/  LOP3.LUT P3, RZ, R181.reuse, 0x10, RZ, 0xc0, !PT ;  /* 0x00000010b5ff7812 */ /* 0x040fe2000786c0ff */
[----:B------:R-:W3:Y:S01]  /*8c30*/  SHFL.BFLY PT, R0, R211, 0x2, 0x1f ;  /* 0x0c401f00d3007f89 */ /* 0x000ee200000e0000 */
[----:B------:R-:W-:Y:S02]  /*8c40*/  LOP3.LUT R4, R4, 0x1c0, RZ, 0xc0, !PT ;  /* 0x000001c004047812 */ /* 0x000fe400078ec0ff */
[----:B------:R-:W-:Y:S01]  /*8c50*/  LOP3.LUT P4, RZ, R181, 0x8, RZ, 0xc0, !PT ;  /* 0x00000008b5ff7812 */ /* 0x000fe2000788c0ff */
[----:B------:R-:W4:Y:S02]  /*8c60*/  S2R R19, SR_CTAID.Y ;  /* 0x0000000000137919 */ /* 0x000f240000002600 */
[----:B------:R-:W2:Y:S08]  /*8c70*/  LDC R14, c[0x0][0x434] ;  /* 0x00010d00ff0e7b82 */ /* 0x000eb00000000800 */
[----:B------:R-:W2:Y:S01]  /*8c80*/  LDC.U8 R21, c[0x0][0x548] ;  /* 0x00015200ff157b82 */ /* 0x000ea20000000000 */
[----:B-1----:R-:W-:Y:S01]  /*8c90*/  FADD.FTZ R8, R3, R212 ;  /* 0x000000d403087221 */ /* 0x002fe20000010000 */
[----:B---3--:R-:W-:-:S04]  /*8ca0*/  FADD.FTZ R7, R0, R211 ;  /* 0x000000d300077221 */ /* 0x008fc80000010000 */
[----:B------:R-:W1:Y:S04]  /*8cb0*/  SHFL.BFLY PT, R3, R8, 0x1, 0x1f ;  /* 0x0c201f0008037f89 */ /* 0x000e6800000e0000 */
[----:B------:R-:W3:Y:S01]  /*8cc0*/  SHFL.BFLY PT, R0, R7, 0x1, 0x1f ;  /* 0x0c201f0007007f89 */ /* 0x000ee200000e0000 */
[----:B-1----:R-:W-:Y:S01]  /*8cd0*/  FADD.FTZ R2, R8, R3 ;  /* 0x0000000308027221 */ /* 0x002fe20000010000 */
[----:B------:R-:W-:Y:S02]  /*8ce0*/  SHF.L.U32 R3, R181, 0x1, RZ ;  /* 0x00000001b5037819 */ /* 0x000fe400000006ff */
[----:B------:R-:W-:Y:S01]  /*8cf0*/  LOP3.LUT R8, R210, 0x1f8, RZ, 0xc0, !PT ;  /* 0x000001f8d2087812 */ /* 0x000fe200078ec0ff */
[----:B---3--:R-:W-:Y:S01]  /*8d00*/  FADD.FTZ R0, R7, R0 ;  /* 0x0000000007007221 */ /* 0x008fe20000010000 */
[----:B------:R-:W1:Y:S01]  /*8d10*/  MUFU.RCP R6, R2 ;  /* 0x0000000200067308 */ /* 0x000e620000001000 */
[----:B------:R-:W-:-:S02]  /*8d20*/  LOP3.LUT R182, R182, 0x6, R3, 0xf8, !PT ;  /* 0x00000006b6b67812 */ /* 0x000fc400078ef803 */
[----:B------:R-:W-:Y:S02]  /*8d30*/  LOP3.LUT R3, R4, 0x38, R3, 0xf8, !PT ;  /* 0x0000003804037812 */ /* 0x000fe400078ef803 */
[----:B------:R-:W-:Y:S02]  /*8d40*/  FSETP.NE.FTZ.AND P2, PT, R2, RZ, PT ;  /* 0x000000ff0200720b */ /* 0x000fe40003f55000 */
[----:B------:R-:W-:Y:S01]  /*8d50*/  LOP3.LUT R3, R182, R3, RZ, 0xfc, !PT ;  /* 0x00000003b6037212 */ /* 0x000fe200078efcff */
[----:B------:R-:W3:Y:S01]  /*8d60*/  MUFU.RCP R5, R0 ;  /* 0x0000000000057308 */ /* 0x000ee20000001000 */
[----:B------:R-:W-:Y:S02]  /*8d70*/  FSETP.NE.FTZ.AND P1, PT, R0, RZ, PT ;  /* 0x000000ff0000720b */ /* 0x000fe40003f35000 */
[----:B------:R-:W-:Y:S02]  /*8d80*/  LEA R3, R3, UR5, 0x1 ;  /* 0x0000000503037c11 */ /* 0x000fe4000f8e08ff */
[----:B------:R-:W-:-:S02]  /*8d90*/  MOV R4, 0x10 ;  /* 0x0000001000047802 */ /* 0x000fc40000000f00 */
[C---:B------:R-:W-:Y:S02]  /*8da0*/  IADD3 R9, PT, PT, R3.reuse, 0x40, RZ ;  /* 0x0000004003097810 */ /* 0x040fe40007ffe0ff */
[----:B------:R-:W-:Y:S01]  /*8db0*/  @P3 IADD3 R9, PT, PT, R3, -0x40, RZ ;  /* 0xffffffc003093810 */ /* 0x000fe20007ffe0ff */
[----:B------:R2:W2:Y:S01]  /*8dc0*/  @P2 MUFU.LG2 R18, R2 ;  /* 0x0000000200122308 */ /* 0x0004a20000000c00 */
[----:B-1----:R-:W-:Y:S02]  /*8dd0*/  FSEL R6, R6, 1, P2 ;  /* 0x3f80000006067808 */ /* 0x002fe40001000000 */
[----:B------:R-:W-:Y:S02]  /*8de0*/  SEL R4, R4, 0xfffffff0, !P0 ;  /* 0xfffffff004047807 */ /* 0x000fe40004000000 */
[----:B------:R-:W-:Y:S01]  /*8df0*/  ISETP.NE.AND P0, PT, R203, -0x1, PT ;  /* 0xffffffffcb00780c */ /* 0x000fe20003f05270 */
[C---:B------:R-:W-:Y:S01]  /*8e00*/  FMUL.FTZ R128, R6.reuse, R128 ;  /* 0x0000008006807220 */ /* 0x040fe20000410000 */
[C---:B------:R-:W-:Y:S01]  /*8e10*/  FMUL.FTZ R129, R6.reuse, R129 ;  /* 0x0000008106817220 */ /* 0x040fe20000410000 */
[----:B---3--:R-:W-:Y:S01]  /*8e20*/  FSEL R5, R5, 1, P1 ;  /* 0x3f80000005057808 */ /* 0x008fe20000800000 */
        /* <DEDUP_REMOVED lines=46> */
[----:B------:R-:W-:Y:S01]  /*9110*/  SEL R6, R179, 0xffffffe0, !P4 ;  /* 0xffffffe0b3067807 */ /* 0x000fe20006000000 */
        /* <DEDUP_REMOVED lines=48> */
[----:B------:R-:W-:-:S02]  /*9420*/  IADD3 R7, PT, PT, R3, R6, RZ ;  /* 0x0000000603077210 */ /* 0x000fc40007ffe0ff */
[----:B------:R-:W-:Y:S02]  /*9430*/  IADD3 R15, PT, PT, R6, R9, RZ ;  /* 0x00000009060f7210 */ /* 0x000fe40007ffe0ff */
[----:B------:R-:W-:Y:S02]  /*9440*/  F2FP.F16.F32.PACK_AB R118, R5, R118 ;  /* 0x000000760576723e */ /* 0x000fe400000000ff */
[----:B------:R-:W-:Y:S02]  /*9450*/  IADD3 R5, PT, PT, R3, R4, RZ ;  /* 0x0000000403057210 */ /* 0x000fe40007ffe0ff */
[C---:B------:R-:W-:Y:S02]  /*9460*/  IADD3 R11, PT, PT, R4.reuse, R7, RZ ;  /* 0x00000007040b7210 */ /* 0x040fe40007ffe0ff */
[C---:B------:R-:W-:Y:S02]  /*9470*/  IADD3 R13, PT, PT, R4.reuse, R9, RZ ;  /* 0x00000009040d7210 */ /* 0x040fe40007ffe0ff */
[----:B------:R-:W-:-:S02]  /*9480*/  IADD3 R17, PT, PT, R4, R15, RZ ;  /* 0x0000000f04117210 */ /* 0x000fc40007ffe0ff */
[----:B------:R-:W1:Y:S01]  /*9490*/  LDC.U8 R4, c[0x0][0x549] ;  /* 0x00015240ff047b82 */ /* 0x000e620000000000 */
[----:B------:R-:W-:Y:S02]  /*94a0*/  F2FP.F16.F32.PACK_AB R128, R129, R128 ;  /* 0x000000808180723e */ /* 0x000fe400000000ff */
[----:B------:R-:W-:Y:S02]  /*94b0*/  F2FP.F16.F32.PACK_AB R130, R131, R130 ;  /* 0x000000828382723e */ /* 0x000fe400000000ff */
[----:B------:R-:W-:Y:S01]  /*94c0*/  F2FP.F16.F32.PACK_AB R124, R125, R124 ;  /* 0x0000007c7d7c723e */ /* 0x000fe200000000ff */
[----:B------:R-:W-:Y:S01]  /*94d0*/  STS [R3], R128 ;  /* 0x0000008003007388 */ /* 0x000fe20000000800 */
[----:B------:R-:W-:Y:S02]  /*94e0*/  F2FP.F16.F32.PACK_AB R126, R127, R126 ;  /* 0x0000007e7f7e723e */ /* 0x000fe400000000ff */
[----:B------:R-:W-:Y:S01]  /*94f0*/  F2FP.F16.F32.PACK_AB R36, R37, R36 ;  /* 0x000000242524723e */ /* 0x000fe200000000ff */
[----:B------:R-:W-:Y:S01]  /*9500*/  STS [R3+0x400], R130 ;  /* 0x0004008203007388 */ /* 0x000fe20000000800 */
[----:B------:R-:W-:-:S02]  /*9510*/  F2FP.F16.F32.PACK_AB R38, R39, R38 ;  /* 0x000000262726723e */ /* 0x000fc400000000ff */
[----:B------:R-:W-:Y:S01]  /*9520*/  F2FP.F16.F32.PACK_AB R40, R41, R40 ;  /* 0x000000282928723e */ /* 0x000fe200000000ff */
[----:B------:R-:W-:Y:S01]  /*9530*/  STS [R5], R124 ;  /* 0x0000007c05007388 */ /* 0x000fe20000000800 */
[----:B------:R-:W-:Y:S02]  /*9540*/  F2FP.F16.F32.PACK_AB R42, R43, R42 ;  /* 0x0000002a2b2a723e */ /* 0x000fe400000000ff */
[----:B------:R-:W-:Y:S01]  /*9550*/  F2FP.F16.F32.PACK_AB R44, R45, R44 ;  /* 0x0000002c2d2c723e */ /* 0x000fe200000000ff */
[----:B------:R-:W-:Y:S01]  /*9560*/  STS [R5+0x400], R126 ;  /* 0x0004007e05007388 */ /* 0x000fe20000000800 */
[----:B------:R-:W-:Y:S02]  /*9570*/  F2FP.F16.F32.PACK_AB R46, R47, R46 ;  /* 0x0000002e2f2e723e */ /* 0x000fe400000000ff */
[----:B------:R-:W-:Y:S01]  /*9580*/  F2FP.F16.F32.PACK_AB R48, R49, R48 ;  /* 0x000000303130723e */ /* 0x000fe200000000ff */
[----:B------:R-:W-:Y:S01]  /*9590*/  STS [R7], R36 ;  /* 0x0000002407007388 */ /* 0x000fe20000000800 */
[----:B------:R-:W-:-:S02]  /*95a0*/  F2FP.F16.F32.PACK_AB R50, R51, R50 ;  /* 0x000000323332723e */ /* 0x000fc400000000ff */
[----:B------:R-:W-:Y:S01]  /*95b0*/  F2FP.F16.F32.PACK_AB R52, R53, R52 ;  /* 0x000000343534723e */ /* 0x000fe200000000ff */
[----:B------:R-:W-:Y:S01]  /*95c0*/  STS [R7+0x400], R38 ;  /* 0x0004002607007388 */ /* 0x000fe20000000800 */
        /* <DEDUP_REMOVED lines=16> */
[----:B-1----:R-:W-:Y:S01]  /*96d0*/  ISETP.NE.AND P3, PT, R4, RZ, PT ;  /* 0x000000ff0400720c */ /* 0x002fe20003f65270 */
        /* <DEDUP_REMOVED lines=10> */
[----:B------:R-:W-:Y:S01]  /*9780*/  F2FP.F16.F32.PACK_AB R88, R89, R88 ;  /* 0x000000585958723e */ /* 0x000fe200000000ff */
[----:B------:R-:W2:Y:S01]  /*9790*/  @P3 LDC R23, c[0x0][0x430] ;  /* 0x00010c00ff173b82 */ /* 0x000ea20000000800 */
[----:B------:R-:W-:Y:S01]  /*97a0*/  F2FP.F16.F32.PACK_AB R90, R91, R90 ;  /* 0x0000005a5b5a723e */ /* 0x000fe200000000ff */
[----:B------:R-:W-:Y:S01]  /*97b0*/  STS [R17+0x400], R58 ;  /* 0x0004003a11007388 */ /* 0x000fe20000000800 */
[----:B------:R-:W-:Y:S02]  /*97c0*/  F2FP.F16.F32.PACK_AB R92, R93, R92 ;  /* 0x0000005c5d5c723e */ /* 0x000fe400000000ff */
[----:B------:R-:W-:Y:S01]  /*97d0*/  F2FP.F16.F32.PACK_AB R94, R95, R94 ;  /* 0x0000005e5f5e723e */ /* 0x000fe200000000ff */
[----:B------:R-:W-:Y:S01]  /*97e0*/  STS [R3+0x4000], R60 ;  /* 0x0040003c03007388 */ /* 0x000fe20000000800 */
[----:B------:R-:W-:Y:S01]  /*97f0*/  F2FP.F16.F32.PACK_AB R96, R97, R96 ;  /* 0x000000606160723e */ /* 0x000fe200000000ff */
[----:B------:R-:W1:Y:S01]  /*9800*/  @P3 LDC R16, c[0x0][0x430] ;  /* 0x00010c00ff103b82 */ /* 0x000e620000000800 */
        /* <DEDUP_REMOVED lines=11> */
[----:B------:R-:W-:Y:S01]  /*98c0*/  F2FP.F16.F32.PACK_AB R112, R113, R112 ;  /* 0x000000707170723e */ /* 0x000fe200000000ff */
[----:B--2---:R-:W-:Y:S01]  /*98d0*/  @P3 IMAD R14, R23, R12, RZ ;  /* 0x0000000c170e3224 */ /* 0x004fe200078e02ff */
[----:B------:R-:W-:Y:S01]  /*98e0*/  F2FP.F16.F32.PACK_AB R114, R115, R114 ;  /* 0x000000727372723e */ /* 0x000fe200000000ff */
[----:B------:R-:W-:Y:S01]  /*98f0*/  STS [R7+0x4400], R70 ;  /* 0x0044004607007388 */ /* 0x000fe20000000800 */
[----:B------:R-:W-:-:S02]  /*9900*/  F2FP.F16.F32.PACK_AB R120, R121, R120 ;  /* 0x000000787978723e */ /* 0x000fc400000000ff */
[----:B------:R-:W-:Y:S01]  /*9910*/  F2FP.F16.F32.PACK_AB R122, R123, R122 ;  /* 0x0000007a7b7a723e */ /* 0x000fe200000000ff */
[----:B------:R-:W-:Y:S01]  /*9920*/  STS [R11+0x4000], R72 ;  /* 0x004000480b007388 */ /* 0x000fe20000000800 */
[----:B------:R-:W-:Y:S02]  /*9930*/  F2FP.F16.F32.PACK_AB R116, R117, R116 ;  /* 0x000000747574723e */ /* 0x000fe400000000ff */
        /* <DEDUP_REMOVED lines=20> */
[----:B--2---:R-:W2:Y:S03]  /*9a80*/  @P0 LDC.64 R4, c[0x0][0x408] ;  /* 0x00010200ff040b82 */ /* 0x004ea60000000a00 */
[----:B------:R-:W-:Y:S04]  /*9a90*/  STS [R13+0x8000], R112 ;  /* 0x008000700d007388 */ /* 0x000fe80000000800 */
[----:B------:R4:W-:Y:S01]  /*9aa0*/  STS [R13+0x8400], R114 ;  /* 0x008400720d007388 */ /* 0x0009e20000000800 */
[----:B---3--:R-:W3:Y:S03]  /*9ab0*/  @!P0 LDC.64 R6, c[0x0][0x400] ;  /* 0x00010000ff068b82 */ /* 0x008ee60000000a00 */
[----:B------:R-:W-:Y:S04]  /*9ac0*/  STS [R15+0x8000], R120 ;  /* 0x008000780f007388 */ /* 0x000fe80000000800 */
[----:B------:R1:W-:Y:S01]  /*9ad0*/  STS [R15+0x8400], R122 ;  /* 0x0084007a0f007388 */ /* 0x0003e20000000800 */
[----:B------:R-:W2:Y:S03]  /*9ae0*/  S2R R3, SR_CTAID.X ;  /* 0x0000000000037919 */ /* 0x000ea60000002500 */
[----:B------:R2:W-:Y:S01]  /*9af0*/  STS [R17+0x8000], R116 ;  /* 0x0080007411007388 */ /* 0x0005e20000000800 */
[----:B-----5:R-:W-:-:S03]  /*9b00*/  LOP3.LUT R9, R8, 0x38, R181, 0x78, !PT ;  /* 0x0000003808097812 */ /* 0x020fc600078e78b5 */
[----:B------:R2:W-:Y:S01]  /*9b10*/  STS [R17+0x8400], R118 ;  /* 0x0084007611007388 */ /* 0x0005e20000000800 */
[----:B------:R-:W-:Y:S01]  /*9b20*/  LOP3.LUT R210, R9, 0x1e00, R210, 0xf8, !PT ;  /* 0x00001e0009d27812 */ /* 0x000fe200078ef8d2 */
[----:B----4-:R-:W4:Y:S03]  /*9b30*/  S2R R13, SR_CTAID.Z ;  /* 0x00000000000d7919 */ /* 0x010f260000002700 */
[----:B-1----:R-:W-:Y:S01]  /*9b40*/  LEA R15, R210, UR5, 0x1 ;  /* 0x00000005d20f7c11 */ /* 0x002fe2000f8e08ff */
[----:B------:R-:W-:Y:S06]  /*9b50*/  @P3 BRA `(.L_x_254) ;  /* 0x0000000000203947 */ /* 0x000fec0003800000 */
[----:B------:R-:W-:Y:S01]  /*9b60*/  ISETP.NE.AND P4, PT, R21, RZ, PT ;  /* 0x000000ff1500720c */ /* 0x000fe20003f85270 */
[----:B------:R-:W1:-:S12]  /*9b70*/  LDC R9, c[0x0][0x3e0] ;  /* 0x0000f800ff097b82 */ /* 0x000e580000000800 */
[----:B------:R-:W1:Y:S01]  /*9b80*/  @P4 LDC R20, c[0x0][0x454] ;  /* 0x00011500ff144b82 */ /* 0x000e620000000800 */
[----:B------:R-:W-:Y:S02]  /*9b90*/  @P4 MOV R16, 0x1 ;  /* 0x0000000100104802 */ /* 0x000fe40000000f00 */
[----:B------:R-:W-:-:S05]  /*9ba0*/  @!P4 MOV R16, 0x1 ;  /* 0x000000010010c802 */ /* 0x000fca0000000f00 */
[----:B------:R-:W2:Y:S01]  /*9bb0*/  @P4 LDC R14, c[0x0][0x454] ;  /* 0x00011500ff0e4b82 */ /* 0x000ea20000000800 */
[-C--:B-1----:R-:W-:Y:S02]  /*9bc0*/  @P4 IMAD R20, R20, R9.reuse, RZ ;  /* 0x0000000914144224 */ /* 0x082fe400078e02ff */
[----:B------:R-:W-:-:S07]  /*9bd0*/  @!P4 IMAD R20, R12, R9, RZ ;  /* 0x000000090c14c224 */ /* 0x000fce00078e02ff */
.L_x_254:
[----:B------:R-:W-:Y:S01]  /*9be0*/  BAR.SYNC.DEFER_BLOCKING 0x0 ;  /* 0x0000000000007b1d */ /* 0x000fe20000010000 */
[----:B---3--:R-:W-:Y:S01]  /*9bf0*/  @!P0 IMAD.WIDE.U32 R24, R19, R6, RZ ;  /* 0x0000000613188225 */ /* 0x008fe200078e00ff */
[----:B------:R-:W-:-:S03]  /*9c00*/  ISETP.NE.AND P4, PT, R203, -0x1, PT ;  /* 0xffffffffcb00780c */ /* 0x000fc60003f85270 */
[----:B------:R-:W-:Y:S01]  /*9c10*/  @P2 FMUL.FTZ R18, R18, 0.69314718246459960938 ;  /* 0x3f31721812122820 */ /* 0x000fe20000410000 */
[----:B------:R-:W-:Y:S01]  /*9c20*/  ISETP.NE.AND P3, PT, R21, RZ, !P3 ;  /* 0x000000ff1500720c */ /* 0x000fe20005f65270 */
[----:B------:R-:W-:Y:S01]  /*9c30*/  @!P0 IMAD R2, R19, R7, R25 ;  /* 0x0000000713028224 */ /* 0x000fe200078e0219 */
[----:B------:R-:W1:Y:S01]  /*9c40*/  @P1 MUFU.LG2 R0, R0 ;  /* 0x0000000000001308 */ /* 0x000e620000000c00 */
[----:B------:R-:W3:Y:S01]  /*9c50*/  @P2 LDC R6, c[0x0][0x458] ;  /* 0x00011600ff062b82 */ /* 0x000ee20000000800 */
[----:B--2---:R-:W-:Y:S01]  /*9c60*/  @P0 IMAD.WIDE.U32 R22, R203, R4, RZ ;  /* 0x00000004cb160225 */ /* 0x004fe200078e00ff */
[----:B------:R-:W-:Y:S01]  /*9c70*/  LOP3.LUT P5, RZ, R181, 0x3, RZ, 0xc0, !PT ;  /* 0x00000003b5ff7812 */ /* 0x000fe200078ac0ff */
[----:B------:R-:W-:Y:S01]  /*9c80*/  BSSY.RECONVERGENT B0, `(.L_x_255) ;  /* 0x000002a000007945 */ /* 0x000fe20003800200 */
[----:B------:R-:W-:Y:S01]  /*9c90*/  LOP3.LUT R26, R183, 0x70, RZ, 0xc0, !PT ;  /* 0x00000070b71a7812 */ /* 0x000fe200078ec0ff */
[----:B----4-:R-:W-:Y:S01]  /*9ca0*/  IMAD R4, R13, R14, RZ ;  /* 0x0000000e0d047224 */ /* 0x010fe200078e02ff */
[----:B------:R-:W-:Y:S01]  /*9cb0*/  SHF.R.U32.HI R17, RZ, 0x2, R181 ;  /* 0x00000002ff117819 */ /* 0x000fe200000116b5 */
[----:B------:R-:W-:Y:S01]  /*9cc0*/  @P0 IMAD R2, R203, R5, R23 ;  /* 0x00000005cb020224 */ /* 0x000fe200078e0217 */
[----:B------:R-:W2:Y:S01]  /*9cd0*/  @P1 LDC R7, c[0x0][0x458] ;  /* 0x00011600ff071b82 */ /* 0x000ea20000000800 */
[C---:B------:R-:W-:Y:S01]  /*9ce0*/  @!P4 IMAD R203, R19.reuse, R12, RZ ;  /* 0x0000000c13cbc224 */ /* 0x040fe200078e02ff */
[----:B------:R-:W-:Y:S01]  /*9cf0*/  LOP3.LUT R14, R26, 0x7, R17, 0xf8, !PT ;  /* 0x000000071a0e7812 */ /* 0x000fe200078ef811 */
[----:B------:R-:W-:Y:S01]  /*9d00*/  @!P3 IMAD R4, R19, R20, R4 ;  /* 0x000000141304b224 */ /* 0x000fe200078e0204 */
[----:B------:R-:W-:Y:S01]  /*9d10*/  MOV R12, 0x7f800000 ;  /* 0x7f800000000c7802 */ /* 0x000fe20000000f00 */
[----:B------:R-:W-:Y:S01]  /*9d20*/  IMAD R19, R3, R16, RZ ;  /* 0x0000001003137224 */ /* 0x000fe200078e02ff */
[----:B------:R-:W-:Y:S01]  /*9d30*/  SHF.R.S32.HI R5, RZ, 0x1f, R203 ;  /* 0x0000001fff057819 */ /* 0x000fe200000114cb */
[----:B------:R-:W-:Y:S01]  /*9d40*/  IMAD.MOV.U32 R17, RZ, RZ, 0x7f800000 ;  /* 0x7f800000ff117424 */ /* 0x000fe200078e00ff */
[----:B------:R-:W-:Y:S01]  /*9d50*/  SEL R203, R203, RZ, P3 ;  /* 0x000000ffcbcb7207 */ /* 0x000fe20001800000 */
[----:B------:R4:W4:Y:S01]  /*9d60*/  LDS.128 R8, [R15+0x3000] ;  /* 0x003000000f087984 */ /* 0x0009220000000c00 */
[----:B------:R-:W-:-:S02]  /*9d70*/  IMAD.SHL.U32 R19, R19, 0x80, RZ ;  /* 0x0000008013137824 */ /* 0x000fc400078e00ff */
[----:B-1----:R-:W-:Y:S01]  /*9d80*/  @P1 FMUL.FTZ R21, R0, 0.69314718246459960938 ;  /* 0x3f31721800151820 */ /* 0x002fe20000410000 */
[----:B------:R-:W-:Y:S02]  /*9d90*/  SEL R5, R5, RZ, P3 ;  /* 0x000000ff05057207 */ /* 0x000fe40001800000 */
[----:B------:R-:W-:Y:S01]  /*9da0*/  IADD3 R0, P4, P3, R19, R203, R4 ;  /* 0x000000cb13007210 */ /* 0x000fe20007b9e004 */
[----:B---3--:R-:W-:Y:S01]  /*9db0*/  @P2 FFMA.FTZ R17, R133, R6, R18 ;  /* 0x0000000685112223 */ /* 0x008fe20000010012 */
[----:B------:R-:W-:Y:S02]  /*9dc0*/  SHF.R.S32.HI R4, RZ, 0x1f, R4 ;  /* 0x0000001fff047819 */ /* 0x000fe40000011404 */
[----:B------:R-:W-:-:S04]  /*9dd0*/  SHF.R.S32.HI R19, RZ, 0x1f, R19 ;  /* 0x0000001fff137819 */ /* 0x000fc80000011413 */
[----:B------:R-:W-:Y:S01]  /*9de0*/  IADD3.X R19, PT, PT, R19, R5, R4, P4, P3 ;  /* 0x0000000513137210 */ /* 0x000fe200027e6404 */
[----:B--2---:R-:W-:Y:S01]  /*9df0*/  @P1 FFMA.FTZ R12, R132, R7, R21 ;  /* 0x00000007840c1223 */ /* 0x004fe20000010015 */
[----:B----4-:R-:W-:Y:S06]  /*9e00*/  @P5 BRA `(.L_x_256) ;  /* 0x0000000000445947 */ /* 0x010fec0003800000 */
        /* <DEDUP_REMOVED lines=17> */
.L_x_256:
[----:B------:R-:W-:Y:S05]  /*9f20*/  BSYNC.RECONVERGENT B0 ;  /* 0x0000000000007941 */ /* 0x000fea0003800200 */
.L_x_255:
[----:B------:R-:W-:Y:S01]  /*9f30*/  SHF.R.U32.HI R0, RZ, 0x3, R181 ;  /* 0x00000003ff007819 */ /* 0x000fe200000116b5 */
[----:B------:R-:W-:Y:S01]  /*9f40*/  @P0 IMAD.MOV.U32 R24, RZ, RZ, R22 ;  /* 0x000000ffff180224 */ /* 0x000fe200078e0016 */
[----:B-1----:R1:W2:Y:S01]  /*9f50*/  LDS.128 R16, [R15+0x4000] ;  /* 0x004000000f107984 */ /* 0x0022a20000000c00 */
[----:B------:R-:W3:Y:S01]  /*9f60*/  LDCU.64 UR4, c[0x0][0x410] ;  /* 0x00008200ff0477ac */ /* 0x000ee20008000a00 */
[C---:B------:R-:W-:Y:S01]  /*9f70*/  IADD3 R6, PT, PT, R0.reuse, 0x40, RZ ;  /* 0x0000004000067810 */ /* 0x040fe20007ffe0ff */
[----:B------:R-:W-:Y:S01]  /*9f80*/  VIADD R4, R0, 0x20 ;  /* 0x0000002000047836 */ /* 0x000fe20000000000 */
[----:B------:R-:W-:Y:S01]  /*9f90*/  IADD3 R24, P0, PT, R180, R24, RZ ;  /* 0x00000018b4187210 */ /* 0x000fe20007f1e0ff */
[----:B------:R1:W4:Y:S01]  /*9fa0*/  LDS.128 R20, [R15] ;  /* 0x000000000f147984 */ /* 0x0003220000000c00 */
[-C--:B------:R-:W-:Y:S01]  /*9fb0*/  ISETP.GE.AND P1, PT, R6, R195.reuse, PT ;  /* 0x000000c30600720c */ /* 0x080fe20003f26270 */
[----:B------:R-:W-:Y:S01]  /*9fc0*/  BSSY.RECONVERGENT B0, `(.L_x_257) ;  /* 0x000001c000007945 */ /* 0x000fe20003800200 */
[-C--:B------:R-:W-:Y:S01]  /*9fd0*/  ISETP.GE.AND P2, PT, R4, R195.reuse, PT ;  /* 0x000000c30400720c */ /* 0x080fe20003f46270 */
[----:B------:R-:W-:Y:S01]  /*9fe0*/  IMAD.X R25, RZ, RZ, R2, P0 ;  /* 0x000000ffff197224 */ /* 0x000fe200000e0602 */
[C---:B------:R-:W-:Y:S01]  /*9ff0*/  IADD3 R4, PT, PT, R0.reuse, 0x60, RZ ;  /* 0x0000006000047810 */ /* 0x040fe20007ffe0ff */
[----:B------:R-:W-:Y:S01]  /*a000*/  IMAD.WIDE.U32 R2, R3, 0x80, RZ ;  /* 0x0000008003027825 */ /* 0x000fe200078e00ff */
[----:B------:R-:W-:-:S02]  /*a010*/  ISETP.GE.AND P3, PT, R0, R195, PT ;  /* 0x000000c30000720c */ /* 0x000fc40003f66270 */
[----:B------:R-:W-:Y:S02]  /*a020*/  ISETP.GE.AND P0, PT, R4, R195, PT ;  /* 0x000000c30400720c */ /* 0x000fe40003f06270 */
[----:B------:R1:W1:Y:S01]  /*a030*/  LDS.128 R4, [R15+0x8000] ;  /* 0x008000000f047984 */ /* 0x0002620000000c00 */
[----:B------:R-:W-:Y:S01]  /*a040*/  LOP3.LUT R0, R2, R0, RZ, 0xfc, !PT ;  /* 0x0000000002007212 */ /* 0x000fe200078efcff */
[----:B---3--:R-:W-:-:S04]  /*a050*/  IMAD.WIDE.U32 R24, R13, UR4, R24 ;  /* 0x000000040d187c25 */ /* 0x008fc8000f8e0018 */
[----:B------:R-:W-:-:S03]  /*a060*/  IMAD R13, R13, UR5, R25 ;  /* 0x000000050d0d7c24 */ /* 0x000fc6000f8e0219 */
[----:B------:R-:W-:Y:S05]  /*a070*/  @P3 BRA `(.L_x_258) ;  /* 0x0000000000403947 */ /* 0x000fea0003800000 */
[----:B------:R-:W3:Y:S01]  /*a080*/  LDCU.64 UR6, c[0x0][0x408] ;  /* 0x00008100ff0677ac */ /* 0x000ee20008000a00 */
[----:B------:R-:W-:Y:S01]  /*a090*/  IMAD.MOV.U32 R12, RZ, RZ, R24 ;  /* 0x000000ffff0c7224 */ /* 0x000fe200078e0018 */
[----:B------:R-:W5:Y:S01]  /*a0a0*/  LDCU UR8, c[0x0][0x440] ;  /* 0x00008800ff0877ac */ /* 0x000f620008000800 */
[----:B------:R-:W2:Y:S01]  /*a0b0*/  LDCU.64 UR4, c[0x0][0x3f0] ;  /* 0x00007e00ff0477ac */ /* 0x000ea20008000a00 */
[----:B---3--:R-:W-:Y:S02]  /*a0c0*/  IMAD R27, R3, UR6, RZ ;  /* 0x00000006031b7c24 */ /* 0x008fe4000f8e02ff */
        /* <DEDUP_REMOVED lines=8> */
[----:B----4-:R3:W-:Y:S04]  /*a150*/  @!P5 STG.E.128 desc[UR16][R26.64], R20 ;  /* 0x000000141a00d986 */ /* 0x0107e8000c101d10 */
[----:B------:R3:W-:Y:S04]  /*a160*/  @!P4 STG.E.128 desc[UR16][R26.64+0x80], R16 ;  /* 0x000080101a00c986 */ /* 0x0007e8000c101d10 */
[----:B-1----:R3:W-:Y:S02]  /*a170*/  @!P3 STG.E.128 desc[UR16][R26.64+0x100], R4 ;  /* 0x000100041a00b986 */ /* 0x0027e4000c101d10 */
.L_x_258:
[----:B------:R-:W-:Y:S05]  /*a180*/  BSYNC.RECONVERGENT B0 ;  /* 0x0000000000007941 */ /* 0x000fea0003800200 */
.L_x_257:
[----:B---34-:R3:W4:Y:S01]  /*a190*/  LDS.128 R20, [R15+0x1000] ;  /* 0x001000000f147984 */ /* 0x0187220000000c00 */
        /* <DEDUP_REMOVED lines=23> */
.L_x_260:
[----:B------:R-:W-:Y:S05]  /*a310*/  BSYNC.RECONVERGENT B0 ;  /* 0x0000000000007941 */ /* 0x000fea0003800200 */
.L_x_259:
        /* <DEDUP_REMOVED lines=24> */
.L_x_262:
[----:B------:R-:W-:Y:S05]  /*a4a0*/  BSYNC.RECONVERGENT B0 ;  /* 0x0000000000007941 */ /* 0x000fea0003800200 */
.L_x_261:
        /* <DEDUP_REMOVED lines=23> */
.L_x_263:
        /* <DEDUP_REMOVED lines=14> */
.L_x_1806:


//--------------------- .text._ZN5flash16flash_fwd_kernelI23Flash_fwd_kernel_traitsILi192ELi128ELi64ELi8ELb0ELb0EN7cutlass6half_tE19Flash_kernel_traitsILi192ELi128ELi64ELi8ES3_EELb0ELb0ELb0ELb1ELb0ELb0ELb1ELb0EEEvNS_16Flash_fwd_paramsE --------------------------
	.section	.text._ZN5flash16flash_fwd_kernelI23Flash_fwd_kernel_traitsILi192ELi128ELi64ELi8ELb0ELb0EN7cutlass6half_tE19Flash_kernel_traitsILi192ELi128ELi64ELi8ES3_EELb0ELb0ELb0ELb1ELb0ELb0ELb1ELb0EEEvNS_16Flash_fwd_paramsE,"ax",@progbits
	.align	128
        .global         _ZN5flash16flash_fwd_kernelI23Flash_fwd_kernel_traitsILi192ELi128ELi64ELi8ELb0ELb0EN7cutlass6half_tE19Flash_kernel_traitsILi192ELi128ELi64ELi8ES3_EELb0ELb0ELb0ELb1ELb0ELb0ELb1ELb0EEEvNS_16Flash_fwd_paramsE
        .type           _ZN5flash16flash_fwd_kernelI23Flash_fwd_kernel_traitsILi192ELi128ELi64ELi8ELb0ELb0EN7cutlass6half_tE19Flash_kernel_traitsILi192ELi128ELi64ELi8ES3_EELb0ELb0ELb0ELb1ELb0ELb0ELb1ELb0EEEvNS_16Flash_fwd_paramsE,@function
        .size           _ZN5flash16flash_fwd_kernelI23Flash_fwd_kernel_traitsILi192ELi128ELi64ELi8ELb0ELb0EN7cutlass6half_tE19Flash_kernel_traitsILi192ELi128ELi64ELi8ES3_EELb0ELb0ELb0ELb1ELb0ELb0ELb1ELb0EEEvNS_16Flash_fwd_paramsE,(.L_x_1807 - _ZN5flash16flash_fwd_kernelI23Flash_fwd_kernel_traitsILi192ELi128ELi64ELi8ELb0ELb0EN7cutlass6half_tE19Flash_kernel_traitsILi192ELi128ELi64ELi8ES3_EELb0ELb0ELb0ELb1ELb0ELb0ELb1ELb0EEEvNS_16Flash_fwd_paramsE)
        .other          _ZN5flash16flash_fwd_kernelI23Flash_fwd_kernel_traitsILi192ELi128ELi64ELi8ELb0ELb0EN7cutlass6half_tE19Flash_kernel_traitsILi192ELi128ELi64ELi8ES3_EELb0ELb0ELb0ELb1ELb0ELb0ELb1ELb0EEEvNS_16Flash_fwd_paramsE,@"STO_CUDA_ENTRY STV_DEFAULT"
_ZN5flash16flash_fwd_kernelI23Flash_fwd_kernel_traitsILi192ELi128ELi64ELi8ELb0ELb0EN7cutlass6half_tE19Flash_kernel_traitsILi192ELi128ELi64ELi8ES3_EELb0ELb0ELb0ELb1ELb0ELb0ELb1ELb0EEEvNS_16Flash_fwd_paramsE:
.text._ZN5flash16flash_fwd_kernelI23Flash_fwd_kernel_traitsILi192ELi128ELi64ELi8ELb0ELb0EN7cutlass6half_tE19Flash_kernel_traitsILi192ELi128ELi64ELi8ES3_EELb0ELb0ELb0ELb1ELb0ELb0ELb1ELb0EEEvNS_16Flash_fwd_paramsE:
        /* <DEDUP_REMOVED lines=57> */
.L_x_264:
        /* <DEDUP_REMOVED lines=29> */
.L_x_266:
        /* <DEDUP_REMOVED lines=40> */
.L_x_268:
[----:B------:R-:W-:Y:S05]  /*07e0*/  BSYNC.RECONVERGENT B0 ;  /* 0x0000000000007941 */ /* 0x000fea0003800200 */
.L_x_267:
        /* <DEDUP_REMOVED lines=22> */
.L_x_270:
[----:B------:R-:W-:Y:S05]  /*0950*/  BSYNC.RECONVERGENT B0 ;  /* 0x0000000000007941 */ /* 0x000fea0003800200 */
.L_x_269:
        /* <DEDUP_REMOVED lines=24> */
.L_x_272:
[----:B------:R-:W-:Y:S05]  /*0ae0*/  BSYNC.RECONVERGENT B0 ;  /* 0x0000000000007941 */ /* 0x000fea0003800200 */
.L_x_271:
        /* <DEDUP_REMOVED lines=31> */
.L_x_274:
[----:B------:R-:W-:Y:S05]  /*0ce0*/  BSYNC.RECONVERGENT B0 ;  /* 0x0000000000007941 */ /* 0x000fea0003800200 */
.L_x_273:
        /* <DEDUP_REMOVED lines=15> */
.L_x_276:
[----:B------:R-:W-:Y:S05]  /*0de0*/  BSYNC.RECONVERGENT B0 ;  /* 0x0000000000007941 */ /* 0x000fea0003800200 */
.L_x_275:
        /* <DEDUP_REMOVED lines=10> */
.L_x_278:
[----:B------:R-:W-:Y:S05]  /*0e90*/  BSYNC.RECONVERGENT B0 ;  /* 0x0000000000007941 */ /* 0x000fea0003800200 */
.L_x_277:
        /* <DEDUP_REMOVED lines=10> */
.L_x_280:
[----:B------:R-:W-:Y:S05]  /*0f40*/  BSYNC.RECONVERGENT B0 ;  /* 0x0000000000007941 */ /* 0x000fea0003800200 */
.L_x_279:
        /* <DEDUP_REMOVED lines=10> */
.L_x_265:
        /* <DEDUP_REMOVED lines=21> */
.L_x_281:
[----:B------:R-:W1:Y:S01]  /*1140*/  LDCU.64 UR8, c[0x0][0x3b8] ;  /* 0x00007700ff0877ac */ /* 0x000e620008000a00 */
[----:B------:R-:W-:-:S05]  /*1150*/  IADD3 R4, PT, PT, R2, R9, RZ ;  /* 0x0000000902047210 */ /* 0x000fca0007ffe0ff */
[C---:B-1----:R-:W-:Y:S02]  /*1160*/  IMAD R10, R4.reuse, UR9, RZ ;  /* 0x00000009040a7c24 */ /* 0x042fe4000f8e02ff */
[----:B------:R-:W-:-:S05]  /*1170*/  IMAD.WIDE.U32 R4, R4, UR8, RZ ;  /* 0x0000000804047c25 */ /* 0x000fca000f8e00ff */
[----:B------:R-:W-:Y:S02]  /*1180*/  IADD3 R10, PT, PT, R5, R10, RZ ;  /* 0x0000000a050a7210 */ /* 0x000fe40007ffe0ff */
[----:B------:R-:W-:-:S07]  /*1190*/  MOV R6, R4 ;  /* 0x0000000400067202 */ /* 0x000fce0000000f00 */
.L_x_282:
        /* <DEDUP_REMOVED lines=39> */
.L_x_283:
[----:B------:R-:W1:Y:S01]  /*1410*/  LDC.64 R4, c[0x0][0x3c0] ;  /* 0x0000f000ff047b82 */ /* 0x000e620000000a00 */
[----:B------:R-:W-:-:S05]  /*1420*/  IADD3 R2, PT, PT, R2, R9, RZ ;  /* 0x0000000902027210 */ /* 0x000fca0007ffe0ff */
[C---:B-1----:R-:W-:Y:S02]  /*1430*/  IMAD R9, R2.reuse, R5, RZ ;  /* 0x0000000502097224 */ /* 0x042fe400078e02ff */
[----:B------:R-:W-:-:S05]  /*1440*/  IMAD.WIDE.U32 R16, R2, R4, RZ ;  /* 0x0000000402107225 */ /* 0x000fca00078e00ff */
[----:B------:R-:W-:-:S07]  /*1450*/  IADD3 R2, PT, PT, R17, R9, RZ ;  /* 0x0000000911027210 */ /* 0x000fce0007ffe0ff */
.L_x_284:
        /* <DEDUP_REMOVED lines=81> */
.L_x_287:
[----:B------:R2:W-:Y:S02]  /*1970*/  STS.128 [R86+0x8000], RZ ;  /* 0x008000ff56007388 */ /* 0x0005e40000000c00 */
.L_x_286:
[----:B------:R-:W-:Y:S05]  /*1980*/  BSYNC.RECONVERGENT B0 ;  /* 0x0000000000007941 */ /* 0x000fea0003800200 */
.L_x_285:
        /* <DEDUP_REMOVED lines=36> */
.L_x_290:
[----:B------:R3:W-:Y:S02]  /*1bd0*/  STS.128 [R86+0x9000], RZ ;  /* 0x009000ff56007388 */ /* 0x0007e40000000c00 */
.L_x_289:
[----:B------:R-:W-:Y:S05]  /*1be0*/  BSYNC.RECONVERGENT B0 ;  /* 0x0000000000007941 */ /* 0x000fea0003800200 */
.L_x_288:
        /* <DEDUP_REMOVED lines=36> */
.L_x_293:
[----:B------:R3:W-:Y:S02]  /*1e30*/  STS.128 [R86+0xa000], RZ ;  /* 0x00a000ff56007388 */ /* 0x0007e40000000c00 */
.L_x_292:
[----:B------:R-:W-:Y:S05]  /*1e40*/  BSYNC.RECONVERGENT B0 ;  /* 0x0000000000007941 */ /* 0x000fea0003800200 */
.L_x_291:
        /* <DEDUP_REMOVED lines=40> */
.L_x_296:
[----:B------:R3:W-:Y:S02]  /*20d0*/  STS.128 [R86+0xb000], RZ ;  /* 0x00b000ff56007388 */ /* 0x0007e40000000c00 */
.L_x_295:
[----:B------:R-:W-:Y:S05]  /*20e0*/  BSYNC.RECONVERGENT B0 ;  /* 0x0000000000007941 */ /* 0x000fea0003800200 */
.L_x_294:
        /* <DEDUP_REMOVED lines=32> */
.L_x_299:
[----:B------:R1:W-:Y:S02]  /*22f0*/  STS.128 [R86+0x10000], RZ ;  /* 0x010000ff56007388 */ /* 0x0003e40000000c00 */
.L_x_298:
[----:B------:R-:W-:Y:S05]  /*2300*/  BSYNC.RECONVERGENT B0 ;  /* 0x0000000000007941 */ /* 0x000fea0003800200 */
.L_x_297:
        /* <DEDUP_REMOVED lines=29> */
.L_x_302:
[----:B------:R1:W-:Y:S02]  /*24e0*/  STS.128 [R86+0x11000], RZ ;  /* 0x011000ff56007388 */ /* 0x0003e40000000c00 */
.L_x_301:
[----:B------:R-:W-:Y:S05]  /*24f0*/  BSYNC.RECONVERGENT B0 ;  /* 0x0000000000007941 */ /* 0x000fea0003800200 */
.L_x_300:
        /* <DEDUP_REMOVED lines=47> */
.L_x_305:
[----:B------:R1:W-:Y:S01]  /*27f0*/  STS.128 [R86+0x16000], RZ ;  /* 0x016000ff56007388 */ /* 0x0003e20000000c00 */
[----:B------:R-:W-:Y:S05]  /*2800*/  BRA `(.L_x_306) ;  /* 0x00000000000c7947 */ /* 0x000fea0003800000 */
.L_x_304:
[----:B------:R1:W-:Y:S04]  /*2810*/  STS.128 [R86+0x12000], RZ ;  /* 0x012000ff56007388 */ /* 0x0003e80000000c00 */
[----:B------:R1:W-:Y:S04]  /*2820*/  STS.128 [R86+0x14000], RZ ;  /* 0x014000ff56007388 */ /* 0x0003e80000000c00 */
[----:B------:R1:W-:Y:S02]  /*2830*/  STS.128 [R86+0x16000], RZ ;  /* 0x016000ff56007388 */ /* 0x0003e40000000c00 */
.L_x_306:
[----:B------:R-:W-:Y:S05]  /*2840*/  BSYNC.RECONVERGENT B0 ;  /* 0x0000000000007941 */ /* 0x000fea0003800200 */
.L_x_303:
        /* <DEDUP_REMOVED lines=35> */
.L_x_309:
[----:B------:R1:W-:Y:S02]  /*2a80*/  STS.128 [R86+0x17000], RZ ;  /* 0x017000ff56007388 */ /* 0x0003e40000000c00 */
.L_x_308:
[----:B------:R-:W-:Y:S05]  /*2a90*/  BSYNC.RECONVERGENT B0 ;  /* 0x0000000000007941 */ /* 0x000fea0003800200 */
.L_x_307:
        /* <DEDUP_REMOVED lines=9> */
[----:B------:R-:W5:Y:S01]  /*2b30*/  LDCU UR6, c[0x0][0x50c] ;  /* 0x0000a180ff0677ac */ /* 0x000f620008000800 */
[----:B------:R-:W-:Y:S01]  /*2b40*/  LOP3.LUT P0, RZ, R193, 0x4, RZ, 0xc0, !PT ;  /* 0x00000004c1ff7812 */ /* 0x000fe2000780c0ff */
[----:B------:R-:W-:Y:S01]  /*2b50*/  LDSM.16.M88.4 R36, [R97] ;  /* 0x000000006124783b */ /* 0x000fe20000000200 */
[----:B------:R-:W-:Y:S01]  /*2b60*/  VIADD R93, R96, UR5 ;  /* 0x00000005605d7c36 */ /* 0x000fe20008000000 */
[----:B------:R-:W-:Y:S01]  /*2b70*/  SHF.R.U32.HI R149, RZ, 0x2, R193 ;  /* 0x00000002ff957819 */ /* 0x000fe200000116c1 */
[--C-:B------:R-:W-:Y:S01]  /*2b80*/  IMAD.IADD R94, R97, 0x1, R84.reuse ;  /* 0x00000001615e7824 */ /* 0x100fe200078e0254 */
[----:B------:R-:W1:Y:S01]  /*2b90*/  LDSM.16.M88.4 R60, [R96+UR5+0xc000] ;  /* 0x00c00005603c783b */ /* 0x000e620008000200 */
[----:B------:R-:W-:Y:S01]  /*2ba0*/  IMAD.IADD R92, R93, 0x1, R84 ;  /* 0x000000015d5c7824 */ /* 0x000fe200078e0254 */
[----:B------:R-:W-:Y:S01]  /*2bb0*/  SEL R28, R28, 0xffffffc0, !P0 ;  /* 0xffffffc01c1c7807 */ /* 0x000fe20004000000 */
[----:B------:R-:W-:Y:S01]  /*2bc0*/  IMAD.SHL.U32 R148, R193, 0x2, RZ ;  /* 0x00000002c1947824 */ /* 0x000fe200078e00ff */
[----:B------:R-:W2:Y:S01]  /*2bd0*/  LDSM.16.M88.4 R52, [R96+UR5+0xc800] ;  /* 0x00c800056034783b */ /* 0x000ea20008000200 */
[----:B------:R-:W-:-:S02]  /*2be0*/  LOP3.LUT R152, R195, 0x1f0, RZ, 0xc0, !PT ;  /* 0x000001f0c3987812 */ /* 0x000fc400078ec0ff */
[--C-:B------:R-:W-:Y:S01]  /*2bf0*/  IMAD.IADD R95, R97, 0x1, R28.reuse ;  /* 0x00000001615f7824 */ /* 0x100fe200078e021c */
[----:B------:R-:W5:Y:S01]  /*2c00*/  LDSM.16.M88.4 R44, [R96+UR5+0xd000] ;  /* 0x00d00005602c783b */ /* 0x000f620008000200 */
[----:B------:R-:W-:Y:S01]  /*2c10*/  IMAD.IADD R93, R93, 0x1, R28 ;  /* 0x000000015d5d7824 */ /* 0x000fe200078e021c */
[----:B------:R-:W-:Y:S01]  /*2c20*/  LOP3.LUT R149, R149, 0x7, RZ, 0xc0, !PT ;  /* 0x0000000795957812 */ /* 0x000fe200078ec0ff */
[C---:B------:R-:W-:Y:S01]  /*2c30*/  IMAD.IADD R91, R84.reuse, 0x1, R95 ;  /* 0x00000001545b7824 */ /* 0x040fe200078e025f */
[----:B---34-:R-:W3:Y:S01]  /*2c40*/  LDSM.16.M88.4 R20, [R96+UR5+0xd800] ;  /* 0x00d800056014783b */ /* 0x018ee20008000200 */
[----:B------:R-:W-:Y:S01]  /*2c50*/  IMAD.IADD R90, R84, 0x1, R93 ;  /* 0x00000001545a7824 */ /* 0x000fe200078e025d */
[----:B------:R-:W-:Y:S02]  /*2c60*/  LOP3.LUT R148, R148, 0x6, RZ, 0xc0, !PT ;  /* 0x0000000694947812 */ /* 0x000fe400078ec0ff */
[----:B------:R-:W-:Y:S03]  /*2c70*/  LDSM.16.M88.4 R8, [R94] ;  /* 0x000000005e08783b */ /* 0x000fe60000000200 */
[----:B------:R-:W-:Y:S01]  /*2c80*/  IMAD R89, R89, 0x40, R148 ;  /* 0x0000004059597824 */ /* 0x000fe200078e0294 */
[----:B------:R-:W4:Y:S04]  /*2c90*/  LDSM.16.M88.4 R16, [R92+0xc000] ;  /* 0x00c000005c10783b */ /* 0x000f280000000200 */
[----:B------:R-:W4:Y:S01]  /*2ca0*/  LDSM.16.M88.4 R4, [R92+0xc800] ;  /* 0x00c800005c04783b */ /* 0x000f220000000200 */
[----:B------:R-:W-:-:S03]  /*2cb0*/  ISETP.GE.AND P1, PT, R89, R150, PT ;  /* 0x000000965900720c */ /* 0x000fc60003f26270 */
[----:B------:R-:W4:Y:S04]  /*2cc0*/  LDSM.16.M88.4 R24, [R92+0xd000] ;  /* 0x00d000005c18783b */ /* 0x000f280000000200 */
[----:B------:R-:W-:Y:S04]  /*2cd0*/  LDSM.16.M88.4 R64, [R95] ;  /* 0x000000005f40783b */ /* 0x000fe80000000200 */
[----:B------:R-:W-:Y:S01]  /*2ce0*/  LDSM.16.M88.4 R76, [R93+0xd000] ;  /* 0x00d000005d4c783b */ /* 0x000fe20000000200 */
[C---:B-1----:R-:W-:Y:S03]  /*2cf0*/  HMMA.16816.F32 R12, R36.reuse, R60, RZ ;  /* 0x0000003c240c723c */ /* 0x042fe600000018ff */
[----:B------:R-:W-:Y:S04]  /*2d00*/  LDSM.16.M88.4 R68, [R93+0xd800] ;  /* 0x00d800005d44783b */ /* 0x000fe80000000200 */
[----:B------:R-:W-:Y:S01]  /*2d10*/  LDSM.16.M88.4 R72, [R90+0xd000] ;  /* 0x00d000005a48783b */ /* 0x000fe20000000200 */
[C---:B--2---:R-:W-:Y:S03]  /*2d20*/  HMMA.16816.F32 R56, R36.reuse, R52, RZ ;  /* 0x000000342438723c */ /* 0x044fe600000018ff */
[----:B------:R-:W-:Y:S04]  /*2d30*/  LDSM.16.M88.4 R32, [R90+0xd800] ;  /* 0x00d800005a20783b */ /* 0x000fe80000000200 */
[----:B------:R-:W-:Y:S01]  /*2d40*/  LDSM.16.M88.4 R28, [R97+0x4000] ;  /* 0x00400000611c783b */ /* 0x000fe20000000200 */
[C---:B-----5:R-:W-:Y:S03]  /*2d50*/  HMMA.16816.F32 R48, R36.reuse, R44, RZ ;  /* 0x0000002c2430723c */ /* 0x060fe600000018ff */
[----:B------:R-:W-:Y:S04]  /*2d60*/  LDSM.16.M88.4 R80, [R96+UR5+0xf000] ;  /* 0x00f000056050783b */ /* 0x000fe80008000200 */
[----:B------:R-:W0:Y:S01]  /*2d70*/  LDGDEPBAR ;  /* 0x00000000000079af */ /* 0x000e220000000000 */
[C---:B------:R-:W-:Y:S08]  /*2d80*/  HMMA.16816.F32 R60, R36.reuse, R62, RZ ;  /* 0x0000003e243c723c */ /* 0x040ff000000018ff */
[C---:B------:R-:W-:Y:S08]  /*2d90*/  HMMA.16816.F32 R52, R36.reuse, R54, RZ ;  /* 0x000000362434723c */ /* 0x040ff000000018ff */
[C---:B------:R-:W-:Y:S08]  /*2da0*/  HMMA.16816.F32 R44, R36.reuse, R46, RZ ;  /* 0x0000002e242c723c */ /* 0x040ff000000018ff */
[C---:B---3--:R-:W-:Y:S08]  /*2db0*/  HMMA.16816.F32 R40, R36.reuse, R20, RZ ;  /* 0x000000142428723c */ /* 0x048ff000000018ff */
[----:B------:R-:W-:Y:S01]  /*2dc0*/  HMMA.16816.F32 R36, R36, R22, RZ ;  /* 0x000000162424723c */ /* 0x000fe200000018ff */
[----:B------:R-:W1:Y:S07]  /*2dd0*/  LDSM.16.M88.4 R20, [R92+0xd800] ;  /* 0x00d800005c14783b */ /* 0x000e6e0000000200 */
[C---:B----4-:R-:W-:Y:S08]  /*2de0*/  HMMA.16816.F32 R12, R8.reuse, R16, R12 ;  /* 0x00000010080c723c */ /* 0x050ff0000000180c */
[C---:B------:R-:W-:Y:S01]  /*2df0*/  HMMA.16816.F32 R60, R8.reuse, R18, R60 ;  /* 0x00000012083c723c */ /* 0x040fe2000000183c */
[----:B------:R-:W2:Y:S07]  /*2e00*/  LDSM.16.M88.4 R16, [R93+0xc000] ;  /* 0x00c000005d10783b */ /* 0x000eae0000000200 */
[C---:B------:R-:W-:Y:S08]  /*2e10*/  HMMA.16816.F32 R56, R8.reuse, R4, R56 ;  /* 0x000000040838723c */ /* 0x040ff00000001838 */
[C---:B------:R-:W-:Y:S01]  /*2e20*/  HMMA.16816.F32 R52, R8.reuse, R6, R52 ;  /* 0x000000060834723c */ /* 0x040fe20000001834 */
[----:B------:R-:W3:Y:S07]  /*2e30*/  LDSM.16.M88.4 R4, [R93+0xc800] ;  /* 0x00c800005d04783b */ /* 0x000eee0000000200 */
[C---:B------:R-:W-:Y:S08]  /*2e40*/  HMMA.16816.F32 R48, R8.reuse, R24, R48 ;  /* 0x000000180830723c */ /* 0x040ff00000001830 */
[C---:B------:R-:W-:Y:S01]  /*2e50*/  HMMA.16816.F32 R44, R8.reuse, R26, R44 ;  /* 0x0000001a082c723c */ /* 0x040fe2000000182c */
[----:B------:R-:W-:Y:S07]  /*2e60*/  LDSM.16.M88.4 R24, [R91] ;  /* 0x000000005b18783b */ /* 0x000fee0000000200 */
[C---:B-1----:R-:W-:Y:S08]  /*2e70*/  HMMA.16816.F32 R40, R8.reuse, R20, R40 ;  /* 0x000000140828723c */ /* 0x042ff00000001828 */
[----:B------:R-:W-:Y:S01]  /*2e80*/  HMMA.16816.F32 R36, R8, R22, R36 ;  /* 0x000000160824723c */ /* 0x000fe20000001824 */
[----:B------:R-:W1:Y:S04]  /*2e90*/  LDSM.16.M88.4 R20, [R90+0xc000] ;  /* 0x00c000005a14783b */ /* 0x000e680000000200 */
[----:B------:R-:W4:Y:S03]  /*2ea0*/  LDSM.16.M88.4 R8, [R90+0xc800] ;  /* 0x00c800005a08783b */ /* 0x000f260000000200 */
[C---:B--2---:R-:W-:Y:S08]  /*2eb0*/  HMMA.16816.F32 R12, R64.reuse, R16, R12 ;  /* 0x00000010400c723c */ /* 0x044ff0000000180c */
[C---:B------:R-:W-:Y:S01]  /*2ec0*/  HMMA.16816.F32 R60, R64.reuse, R18, R60 ;  /* 0x00000012403c723c */ /* 0x040fe2000000183c */
[----:B------:R-:W2:Y:S07]  /*2ed0*/  LDSM.16.M88.4 R16, [R96+UR5+0xe000] ;  /* 0x00e000056010783b */ /* 0x000eae0008000200 */
[C---:B---3--:R-:W-:Y:S08]  /*2ee0*/  HMMA.16816.F32 R56, R64.reuse, R4, R56 ;  /* 0x000000044038723c */ /* 0x048ff00000001838 */
[C---:B------:R-:W-:Y:S01]  /*2ef0*/  HMMA.16816.F32 R52, R64.reuse, R6, R52 ;  /* 0x000000064034723c */ /* 0x040fe20000001834 */
[----:B------:R-:W3:Y:S07]  /*2f00*/  LDSM.16.M88.4 R4, [R96+UR5+0xe800] ;  /* 0x00e800056004783b */ /* 0x000eee0008000200 */
[C---:B------:R-:W-:Y:S08]  /*2f10*/  HMMA.16816.F32 R48, R64.reuse, R76, R48 ;  /* 0x0000004c4030723c */ /* 0x040ff00000001830 */
[C---:B------:R-:W-:Y:S01]  /*2f20*/  HMMA.16816.F32 R44, R64.reuse, R78, R44 ;  /* 0x0000004e402c723c */ /* 0x040fe2000000182c */
[----:B------:R-:W-:Y:S07]  /*2f30*/  LDSM.16.M88.4 R76, [R92+0xf000] ;  /* 0x00f000005c4c783b */ /* 0x000fee0000000200 */
[C---:B------:R-:W-:Y:S08]  /*2f40*/  HMMA.16816.F32 R40, R64.reuse, R68, R40 ;  /* 0x000000444028723c */ /* 0x040ff00000001828 */
[----:B------:R-:W-:Y:S01]  /*2f50*/  HMMA.16816.F32 R36, R64, R70, R36 ;  /* 0x000000464024723c */ /* 0x000fe20000001824 */
[----:B------:R-:W5:Y:S04]  /*2f60*/  LDSM.16.M88.4 R68, [R96+UR5+0xf800] ;  /* 0x00f800056044783b */ /* 0x000f680008000200 */
[----:B------:R-:W-:Y:S03]  /*2f70*/  LDSM.16.M88.4 R64, [R94+0x4000] ;  /* 0x004000005e40783b */ /* 0x000fe60000000200 */
[C---:B-1----:R-:W-:Y:S08]  /*2f80*/  HMMA.16816.F32 R12, R24.reuse, R20, R12 ;  /* 0x00000014180c723c */ /* 0x042ff0000000180c */
[C---:B------:R-:W-:Y:S01]  /*2f90*/  HMMA.16816.F32 R60, R24.reuse, R22, R60 ;  /* 0x00000016183c723c */ /* 0x040fe2000000183c */
[----:B------:R-:W1:Y:S07]  /*2fa0*/  LDSM.16.M88.4 R20, [R92+0xe000] ;  /* 0x00e000005c14783b */ /* 0x000e6e0000000200 */
[C---:B----4-:R-:W-:Y:S08]  /*2fb0*/  HMMA.16816.F32 R56, R24.reuse, R8, R56 ;  /* 0x000000081838723c */ /* 0x050ff00000001838 */
[C---:B------:R-:W-:Y:S01]  /*2fc0*/  HMMA.16816.F32 R52, R24.reuse, R10, R52 ;  /* 0x0000000a1834723c */ /* 0x040fe20000001834 */
[----:B------:R-:W4:Y:S07]  /*2fd0*/  LDSM.16.M88.4 R8, [R92+0xe800] ;  /* 0x00e800005c08783b */ /* 0x000f2e0000000200 */
[C---:B------:R-:W-:Y:S08]  /*2fe0*/  HMMA.16816.F32 R48, R24.reuse, R72, R48 ;  /* 0x000000481830723c */ /* 0x040ff00000001830 */
[C---:B------:R-:W-:Y:S01]  /*2ff0*/  HMMA.16816.F32 R44, R24.reuse, R74, R44 ;  /* 0x0000004a182c723c */ /* 0x040fe2000000182c */
[----:B------:R-:W4:Y:S07]  /*3000*/  LDSM.16.M88.4 R72, [R92+0xf800] ;  /* 0x00f800005c48783b */ /* 0x000f2e0000000200 */
[C---:B------:R-:W-:Y:S08]  /*3010*/  HMMA.16816.F32 R40, R24.reuse, R32, R40 ;  /* 0x000000201828723c */ /* 0x040ff00000001828 */
[----:B------:R-:W-:Y:S01]  /*3020*/  HMMA.16816.F32 R36, R24, R34, R36 ;  /* 0x000000221824723c */ /* 0x000fe20000001824 */
[----:B------:R-:W-:Y:S04]  /*3030*/  LDSM.16.M88.4 R32, [R93+0xe000] ;  /* 0x00e000005d20783b */ /* 0x000fe80000000200 */
[----:B------:R-:W-:Y:S03]  /*3040*/  LDSM.16.M88.4 R24, [R93+0xe800] ;  /* 0x00e800005d18783b */ /* 0x000fe60000000200 */
[C---:B--2---:R-:W-:Y:S08]  /*3050*/  HMMA.16816.F32 R12, R28.reuse, R16, R12 ;  /* 0x000000101c0c723c */ /* 0x044ff0000000180c */
[C---:B------:R-:W-:Y:S01]  /*3060*/  HMMA.16816.F32 R60, R28.reuse, R18, R60 ;  /* 0x000000121c3c723c */ /* 0x040fe2000000183c */
[----:B------:R-:W2:Y:S07]  /*3070*/  LDSM.16.M88.4 R16, [R95+0x4000] ;  /* 0x004000005f10783b */ /* 0x000eae0000000200 */
[C---:B---3--:R-:W-:Y:S08]  /*3080*/  HMMA.16816.F32 R56, R28.reuse, R4, R56 ;  /* 0x000000041c38723c */ /* 0x048ff00000001838 */
[C---:B------:R-:W-:Y:S01]  /*3090*/  HMMA.16816.F32 R52, R28.reuse, R6, R52 ;  /* 0x000000061c34723c */ /* 0x040fe20000001834 */
[----:B------:R-:W3:Y:S07]  /*30a0*/  LDSM.16.M88.4 R4, [R93+0xf000] ;  /* 0x00f000005d04783b */ /* 0x000eee0000000200 */
[C---:B------:R-:W-:Y:S08]  /*30b0*/  HMMA.16816.F32 R48, R28.reuse, R80, R48 ;  /* 0x000000501c30723c */ /* 0x040ff00000001830 */
[C---:B------:R-:W-:Y:S01]  /*30c0*/  HMMA.16816.F32 R44, R28.reuse, R82, R44 ;  /* 0x000000521c2c723c */ /* 0x040fe2000000182c */
[----:B------:R-:W-:Y:S07]  /*30d0*/  LDSM.16.M88.4 R80, [R92+0x10000] ;  /* 0x010000005c50783b */ /* 0x000fee0000000200 */
[C---:B-----5:R-:W-:Y:S08]  /*30e0*/  HMMA.16816.F32 R40, R28.reuse, R68, R40 ;  /* 0x000000441c28723c */ /* 0x060ff00000001828 */
[----:B------:R-:W-:Y:S01]  /*30f0*/  HMMA.16816.F32 R36, R28, R70, R36 ;  /* 0x000000461c24723c */ /* 0x000fe20000001824 */
[----:B------:R-:W-:Y:S04]  /*3100*/  LDSM.16.M88.4 R28, [R91+0x4000] ;  /* 0x004000005b1c783b */ /* 0x000fe80000000200 */
        /* <DEDUP_REMOVED lines=9> */
[----:B------:R-:W-:Y:S07]  /*31a0*/  LDSM.16.M88.4 R76, [R94+0x8000] ;  /* 0x008000005e4c783b */ /* 0x000fee0000000200 */
[C---:B------:R-:W-:Y:S08]  /*31b0*/  HMMA.16816.F32 R40, R64.reuse, R72, R40 ;  /* 0x000000484028723c */ /* 0x040ff00000001828 */
[----:B------:R-:W-:Y:S01]  /*31c0*/  HMMA.16816.F32 R36, R64, R74, R36 ;  /* 0x0000004a4024723c */ /* 0x000fe20000001824 */
[----:B------:R-:W5:Y:S04]  /*31d0*/  LDSM.16.M88.4 R64, [R90+0xf000] ;  /* 0x00f000005a40783b */ /* 0x000f680000000200 */
[----:B------:R-:W-:Y:S03]  /*31e0*/  LDSM.16.M88.4 R72, [R92+0x10800] ;  /* 0x010800005c48783b */ /* 0x000fe60000000200 */
[C---:B--2---:R-:W-:Y:S08]  /*31f0*/  HMMA.16816.F32 R12, R16.reuse, R32, R12 ;  /* 0x00000020100c723c */ /* 0x044ff0000000180c */
[C---:B------:R-:W-:Y:S01]  /*3200*/  HMMA.16816.F32 R60, R16.reuse, R34, R60 ;  /* 0x00000022103c723c */ /* 0x040fe2000000183c */
[----:B------:R-:W2:Y:S07]  /*3210*/  LDSM.16.M88.4 R32, [R90+0xf800] ;  /* 0x00f800005a20783b */ /* 0x000eae0000000200 */
[C---:B------:R-:W-:Y:S08]  /*3220*/  HMMA.16816.F32 R56, R16.reuse, R24, R56 ;  /* 0x000000181038723c */ /* 0x040ff00000001838 */
[C---:B------:R-:W-:Y:S01]  /*3230*/  HMMA.16816.F32 R52, R16.reuse, R26, R52 ;  /* 0x0000001a1034723c */ /* 0x040fe20000001834 */
[----:B------:R-:W-:Y:S07]  /*3240*/  LDSM.16.M88.4 R24, [R96+UR5+0x10000] ;  /* 0x010000056018783b */ /* 0x000fee0008000200 */
[C---:B---3--:R-:W-:Y:S08]  /*3250*/  HMMA.16816.F32 R48, R16.reuse, R4, R48 ;  /* 0x000000041030723c */ /* 0x048ff00000001830 */
[C---:B------:R-:W-:Y:S01]  /*3260*/  HMMA.16816.F32 R44, R16.reuse, R6, R44 ;  /* 0x00000006102c723c */ /* 0x040fe2000000182c */
[----:B------:R-:W3:Y:S07]  /*3270*/  LDSM.16.M88.4 R4, [R97+0x8000] ;  /* 0x008000006104783b */ /* 0x000eee0000000200 */
[C---:B-1----:R-:W-:Y:S08]  /*3280*/  HMMA.16816.F32 R40, R16.reuse, R20, R40 ;  /* 0x000000141028723c */ /* 0x042ff00000001828 */
[----:B------:R-:W-:Y:S01]  /*3290*/  HMMA.16816.F32 R36, R16, R22, R36 ;  /* 0x000000161024723c */ /* 0x000fe20000001824 */
[----:B------:R-:W1:Y:S04]  /*32a0*/  LDSM.16.M88.4 R20, [R96+UR5+0x10800] ;  /* 0x010800056014783b */ /* 0x000e680008000200 */
[----:B------:R-:W1:Y:S03]  /*32b0*/  LDSM.16.M88.4 R16, [R96+UR5+0x11000] ;  /* 0x011000056010783b */ /* 0x000e660008000200 */
[C---:B----4-:R-:W-:Y:S08]  /*32c0*/  HMMA.16816.F32 R12, R28.reuse, R8, R12 ;  /* 0x000000081c0c723c */ /* 0x050ff0000000180c */
[C---:B------:R-:W-:Y:S01]  /*32d0*/  HMMA.16816.F32 R60, R28.reuse, R10, R60 ;  /* 0x0000000a1c3c723c */ /* 0x040fe2000000183c */
[----:B------:R-:W4:Y:S07]  /*32e0*/  LDSM.16.M88.4 R8, [R96+UR5+0x11800] ;  /* 0x011800056008783b */ /* 0x000f2e0008000200 */
[C---:B------:R-:W-:Y:S08]  /*32f0*/  HMMA.16816.F32 R56, R28.reuse, R68, R56 ;  /* 0x000000441c38723c */ /* 0x040ff00000001838 */
[C---:B------:R-:W-:Y:S01]  /*3300*/  HMMA.16816.F32 R52, R28.reuse, R70, R52 ;  /* 0x000000461c34723c */ /* 0x040fe20000001834 */
[----:B------:R-:W4:Y:S07]  /*3310*/  LDSM.16.M88.4 R68, [R92+0x11000] ;  /* 0x011000005c44783b */ /* 0x000f2e0000000200 */
[C---:B-----5:R-:W-:Y:S08]  /*3320*/  HMMA.16816.F32 R48, R28.reuse, R64, R48 ;  /* 0x000000401c30723c */ /* 0x060ff00000001830 */
[C---:B------:R-:W-:Y:S01]  /*3330*/  HMMA.16816.F32 R44, R28.reuse, R66, R44 ;  /* 0x000000421c2c723c */ /* 0x040fe2000000182c */
[----:B------:R-:W-:Y:S07]  /*3340*/  LDSM.16.M88.4 R64, [R92+0x11800] ;  /* 0x011800005c40783b */ /* 0x000fee0000000200 */
[C---:B--2---:R-:W-:Y:S08]  /*3350*/  HMMA.16816.F32 R40, R28.reuse, R32, R40 ;  /* 0x000000201c28723c */ /* 0x044ff00000001828 */
[----:B------:R-:W-:Y:S01]  /*3360*/  HMMA.16816.F32 R36, R28, R34, R36 ;  /* 0x000000221c24723c */ /* 0x000fe20000001824 */
[----:B------:R-:W-:Y:S04]  /*3370*/  LDSM.16.M88.4 R32, [R95+0x8000] ;  /* 0x008000005f20783b */ /* 0x000fe80000000200 */
[----:B------:R-:W2:Y:S03]  /*3380*/  LDSM.16.M88.4 R28, [R93+0x10000] ;  /* 0x010000005d1c783b */ /* 0x000ea60000000200 */
[C---:B---3--:R-:W-:Y:S08]  /*3390*/  HMMA.16816.F32 R12, R4.reuse, R24, R12 ;  /* 0x00000018040c723c */ /* 0x048ff0000000180c */
[C---:B------:R-:W-:Y:S01]  /*33a0*/  HMMA.16816.F32 R60, R4.reuse, R26, R60 ;  /* 0x0000001a043c723c */ /* 0x040fe2000000183c */
[----:B------:R-:W-:Y:S07]  /*33b0*/  LDSM.16.M88.4 R24, [R93+0x10800] ;  /* 0x010800005d18783b */ /* 0x000fee0000000200 */
[C---:B-1----:R-:W-:Y:S08]  /*33c0*/  HMMA.16816.F32 R56, R4.reuse, R20, R56 ;  /* 0x000000140438723c */ /* 0x042ff00000001838 */
[C---:B------:R-:W-:Y:S01]  /*33d0*/  HMMA.16816.F32 R52, R4.reuse, R22, R52 ;  /* 0x000000160434723c */ /* 0x040fe20000001834 */
[----:B------:R-:W-:Y:S07]  /*33e0*/  LDSM.16.M88.4 R20, [R93+0x11000] ;  /* 0x011000005d14783b */ /* 0x000fee0000000200 */
[C---:B------:R-:W-:Y:S08]  /*33f0*/  HMMA.16816.F32 R48, R4.reuse, R16, R48 ;  /* 0x000000100430723c */ /* 0x040ff00000001830 */
[C---:B------:R-:W-:Y:S01]  /*3400*/  HMMA.16816.F32 R44, R4.reuse, R18, R44 ;  /* 0x00000012042c723c */ /* 0x040fe2000000182c */
[----:B------:R-:W-:Y:S07]  /*3410*/  LDSM.16.M88.4 R16, [R93+0x11800] ;  /* 0x011800005d10783b */ /* 0x000fee0000000200 */
[C---:B----4-:R-:W-:Y:S08]  /*3420*/  HMMA.16816.F32 R40, R4.reuse, R8, R40 ;  /* 0x000000080428723c */ /* 0x050ff00000001828 */
[----:B------:R-:W-:Y:S01]  /*3430*/  HMMA.16816.F32 R36, R4, R10, R36 ;  /* 0x0000000a0424723c */ /* 0x000fe20000001824 */
[----:B------:R-:W-:Y:S04]  /*3440*/  LDSM.16.M88.4 R4, [R91+0x8000] ;  /* 0x008000005b04783b */ /* 0x000fe80000000200 */
[----:B------:R-:W1:Y:S03]  /*3450*/  LDSM.16.M88.4 R8, [R90+0x10000] ;  /* 0x010000005a08783b */ /* 0x000e660000000200 */
[C---:B------:R-:W-:Y:S08]  /*3460*/  HMMA.16816.F32 R12, R76.reuse, R80, R12 ;  /* 0x000000504c0c723c */ /* 0x040ff0000000180c */
[C---:B------:R-:W-:Y:S08]  /*3470*/  HMMA.16816.F32 R60, R76.reuse, R82, R60 ;  /* 0x000000524c3c723c */ /* 0x040ff0000000183c */
[C---:B------:R-:W-:Y:S08]  /*3480*/  HMMA.16816.F32 R48, R76.reuse, R68, R48 ;  /* 0x000000444c30723c */ /* 0x040ff00000001830 */
[----:B------:R-:W-:Y:S01]  /*3490*/  HMMA.16816.F32 R44, R76, R70, R44 ;  /* 0x000000464c2c723c */ /* 0x000fe2000000182c */
[----:B------:R-:W3:Y:S07]  /*34a0*/  LDSM.16.M88.4 R68, [R90+0x10800] ;  /* 0x010800005a44783b */ /* 0x000eee0000000200 */
[----:B--2---:R-:W-:Y:S01]  /*34b0*/  HMMA.16816.F32 R80, R32, R28, R12 ;  /* 0x0000001c2050723c */ /* 0x004fe2000000180c */
[----:B------:R-:W-:Y:S01]  /*34c0*/  LDSM.16.M88.4 R12, [R90+0x11800] ;  /* 0x011800005a0c783b */ /* 0x000fe20000000200 */
[----:B------:R-:W-:-:S06]  /*34d0*/  VIADD R29, R89, 0x18 ;  /* 0x00000018591d7836 */ /* 0x000fcc0000000000 */
[C---:B------:R-:W-:Y:S08]  /*34e0*/  HMMA.16816.F32 R52, R76.reuse, R74, R52 ;  /* 0x0000004a4c34723c */ /* 0x040ff00000001834 */
[C---:B------:R-:W-:Y:S08]  /*34f0*/  HMMA.16816.F32 R56, R76.reuse, R72, R56 ;  /* 0x000000484c38723c */ /* 0x040ff00000001838 */
[----:B------:R-:W-:Y:S01]  /*3500*/  HMMA.16816.F32 R72, R76, R64, R40 ;  /* 0x000000404c48723c */ /* 0x000fe20000001828 */
[----:B------:R-:W2:Y:S01]  /*3510*/  LDSM.16.M88.4 R40, [R90+0x11000] ;  /* 0x011000005a28783b */ /* 0x000ea20000000200 */
[----:B------:R-:W-:-:S06]  /*3520*/  DEPBAR.LE SB0, 0x0 ;  /* 0x000080000000791a */ /* 0x000fcc0000000000 */
[----:B------:R-:W-:Y:S08]  /*3530*/  HMMA.16816.F32 R36, R76, R66, R36 ;  /* 0x000000424c24723c */ /* 0x000ff00000001824 */
[----:B------:R-:W-:Y:S08]  /*3540*/  HMMA.16816.F32 R60, R32, R30, R60 ;  /* 0x0000001e203c723c */ /* 0x000ff0000000183c */
[----:B-1----:R-:W-:Y:S01]  /*3550*/  HMMA.16816.F32 R80, R4, R8, R80 ;  /* 0x000000080450723c */ /* 0x002fe20000001850 */
[----:B------:R-:W-:-:S04]  /*3560*/  IADD3 R8, PT, PT, R149, R152, R88 ;  /* 0x0000009895087210 */ /* 0x000fc80007ffe058 */
[----:B------:R-:W-:-:S03]  /*3570*/  IADD3 R8, PT, PT, R150, R8, -R3 ;  /* 0x0000000896087210 */ /* 0x000fc60007ffe803 */
[----:B------:R-:W-:Y:S01]  /*3580*/  HMMA.16816.F32 R52, R32, R26, R52 ;  /* 0x0000001a2034723c */ /* 0x000fe20000001834 */
[----:B------:R-:W-:-:S07]  /*3590*/  VIADD R27, R89, 0x19 ;  /* 0x00000019591b7836 */ /* 0x000fce0000000000 */
[----:B------:R-:W-:Y:S01]  /*35a0*/  HMMA.16816.F32 R56, R32, R24, R56 ;  /* 0x000000182038723c */ /* 0x000fe20000001838 */
[----:B------:R-:W-:Y:S02]  /*35b0*/  VIADD R25, R89, 0x20 ;  /* 0x0000002059197836 */ /* 0x000fe40000000000 */
[----:B------:R-:W-:Y:S01]  /*35c0*/  FMUL.FTZ R9, R80, UR6 ;  /* 0x0000000650097c20 */ /* 0x000fe20008410000 */
[----:B------:R-:W-:Y:S01]  /*35d0*/  FMUL.FTZ R83, R83, UR6 ;  /* 0x0000000653537c20 */ /* 0x000fe20008410000 */
[----:B------:R-:W-:-:S03]  /*35e0*/  IMAD.IADD R190, R8, 0x1, -R25 ;  /* 0x0000000108be7824 */ /* 0x000fc600078e0a19 */
[----:B------:R-:W-:Y:S01]  /*35f0*/  HMMA.16816.F32 R48, R32, R20, R48 ;  /* 0x000000142030723c */ /* 0x000fe20000001830 */
[----:B------:R-:W-:Y:S01]  /*3600*/  MUFU.TANH R9, R9 ;  /* 0x0000000900097308 */ /* 0x000fe20000002400 */
[----:B------:R-:W-:Y:S01]  /*3610*/  VIADD R20, R8, 0x8 ;  /* 0x0000000808147836 */ /* 0x000fe20000000000 */
[----:B------:R-:W-:-:S03]  /*3620*/  IABS R190, R190 ;  /* 0x000000be00be7213 */ /* 0x000fc60000000000 */
[----:B------:R-:W-:Y:S01]  /*3630*/  IMAD.IADD R24, R20, 0x1, -R89 ;  /* 0x0000000114187824 */ /* 0x000fe200078e0a59 */
[----:B------:R-:W-:Y:S01]  /*3640*/  I2FP.F32.S32 R190, R190 ;  /* 0x000000be00be7245 */ /* 0x000fe20000201400 */
[----:B------:R-:W-:Y:S01]  /*3650*/  HMMA.16816.F32 R44, R32, R22, R44 ;  /* 0x00000016202c723c */ /* 0x000fe2000000182c */
[----:B------:R-:W-:Y:S02]  /*3660*/  MUFU.TANH R83, R83 ;  /* 0x0000005300537308 */ /* 0x000fe40000002400 */
[----:B------:R-:W-:-:S04]  /*3670*/  IABS R24, R24 ;  /* 0x0000001800187213 */ /* 0x000fc80000000000 */
[----:B------:R-:W-:Y:S01]  /*3680*/  I2FP.F32.S32 R24, R24 ;  /* 0x0000001800187245 */ /* 0x000fe20000201400 */
[----:B------:R-:W-:Y:S01]  /*3690*/  HMMA.16816.F32 R72, R32, R16, R72 ;  /* 0x000000102048723c */ /* 0x000fe20000001848 */
[----:B------:R-:W-:-:S04]  /*36a0*/  VIADD R17, R89, 0x9 ;  /* 0x0000000959117836 */ /* 0x000fc80000000000 */
[----:B------:R-:W-:Y:S01]  /*36b0*/  IMAD.IADD R28, R20, 0x1, -R17 ;  /* 0x00000001141c7824 */ /* 0x000fe200078e0a11 */
[----:B------:R-:W-:Y:S02]  /*36c0*/  ISETP.GE.AND P3, PT, R17, R150, PT ;  /* 0x000000961100720c */ /* 0x000fe40003f66270 */
[----:B------:R-:W-:Y:S01]  /*36d0*/  HMMA.16816.F32 R36, R32, R18, R36 ;  /* 0x000000122024723c */ /* 0x000fe20000001824 */
[----:B------:R-:W-:Y:S01]  /*36e0*/  IMAD.IADD R18, R8, 0x1, -R27 ;  /* 0x0000000108127824 */ /* 0x000fe200078e0a1b */
[----:B------:R-:W-:-:S04]  /*36f0*/  IABS R28, R28 ;  /* 0x0000001c001c7213 */ /* 0x000fc80000000000 */
[----:B------:R-:W-:Y:S02]  /*3700*/  IABS R18, R18 ;  /* 0x0000001200127213 */ /* 0x000fe40000000000 */
[C---:B------:R-:W-:Y:S01]  /*3710*/  HMMA.16816.F32 R60, R4.reuse, R10, R60 ;  /* 0x0000000a043c723c */ /* 0x040fe2000000183c */
[----:B------:R-:W-:Y:S01]  /*3720*/  FMUL.FTZ R11, R81, UR6 ;  /* 0x00000006510b7c20 */ /* 0x000fe20008410000 */
[----:B------:R-:W-:Y:S01]  /*3730*/  IMAD.IADD R10, R8, 0x1, -R29 ;  /* 0x00000001080a7824 */ /* 0x000fe200078e0a1d */
[----:B------:R-:W-:Y:S02]  /*3740*/  I2FP.F32.S32 R18, R18 ;  /* 0x0000001200127245 */ /* 0x000fe40000201400 */
[----:B------:R-:W-:Y:S02]  /*3750*/  I2FP.F32.S32 R28, R28 ;  /* 0x0000001c001c7245 */ /* 0x000fe40000201400 */
[----:B------:R-:W1:Y:S01]  /*3760*/  MUFU.TANH R11, R11 ;  /* 0x0000000b000b7308 */ /* 0x000e620000002400 */
[----:B---3--:R-:W-:Y:S01]  /*3770*/  HMMA.16816.F32 R52, R4, R70, R52 ;  /* 0x000000460434723c */ /* 0x008fe20000001834 */
[----:B------:R-:W-:-:S04]  /*3780*/  IABS R10, R10 ;  /* 0x0000000a000a7213 */ /* 0x000fc80000000000 */
[----:B------:R-:W-:-:S03]  /*3790*/  I2FP.F32.S32 R10, R10 ;  /* 0x0000000a000a7245 */ /* 0x000fc60000201400 */
[----:B------:R-:W-:Y:S03]  /*37a0*/  HMMA.16816.F32 R56, R4, R68, R56 ;  /* 0x000000440438723c */ /* 0x000fe60000001838 */
[----:B------:R-:W-:Y:S01]  /*37b0*/  FMUL.FTZ R21, R61, UR6 ;  /* 0x000000063d157c20 */ /* 0x000fe20008410000 */
[----:B------:R-:W-:Y:S01]  /*37c0*/  FMUL.FTZ R63, R63, UR6 ;  /* 0x000000063f3f7c20 */ /* 0x000fe20008410000 */
[----:B------:R-:W-:-:S03]  /*37d0*/  FMUL.FTZ R62, R62, UR6 ;  /* 0x000000063e3e7c20 */ /* 0x000fc60008410000 */
[C---:B--2---:R-:W-:Y:S01]  /*37e0*/  HMMA.16816.F32 R48, R4.reuse, R40, R48 ;  /* 0x000000280430723c */ /* 0x044fe20000001830 */
[----:B------:R-:W-:Y:S02]  /*37f0*/  MUFU.TANH R21, R21 ;  /* 0x0000001500157308 */ /* 0x000fe40000002400 */
[----:B------:R-:W-:Y:S01]  /*3800*/  FMUL.FTZ R52, R52, UR6 ;  /* 0x0000000634347c20 */ /* 0x000fe20008410000 */
[----:B------:R-:W-:Y:S01]  /*3810*/  FMUL.FTZ R53, R53, UR6 ;  /* 0x0000000635357c20 */ /* 0x000fe20008410000 */
[----:B------:R-:W-:Y:S01]  /*3820*/  FMUL.FTZ R54, R54, UR6 ;  /* 0x0000000636367c20 */ /* 0x000fe20008410000 */
[----:B------:R-:W-:Y:S02]  /*3830*/  FMUL.FTZ R55, R55, UR6 ;  /* 0x0000000637377c20 */ /* 0x000fe40008410000 */
[----:B------:R-:W-:Y:S01]  /*3840*/  HMMA.16816.F32 R44, R4, R42, R44 ;  /* 0x0000002a042c723c */ /* 0x000fe2000000182c */
[----:B------:R-:W-:Y:S02]  /*3850*/  MUFU.TANH R63, R63 ;  /* 0x0000003f003f7308 */ /* 0x000fe40000002400 */
[----:B------:R-:W-:Y:S01]  /*3860*/  FMUL.FTZ R23, R56, UR6 ;  /* 0x0000000638177c20 */ /* 0x000fe20008410000 */
[----:B------:R-:W-:Y:S01]  /*3870*/  FMUL.FTZ R59, R59, UR6 ;  /* 0x000000063b3b7c20 */ /* 0x000fe20008410000 */
[----:B------:R-:W-:Y:S01]  /*3880*/  FMUL.FTZ R58, R58, UR6 ;  /* 0x000000063a3a7c20 */ /* 0x000fe20008410000 */
[----:B------:R-:W-:-:S02]  /*3890*/  FMUL.FTZ R57, R57, UR6 ;  /* 0x0000000639397c20 */ /* 0x000fc40008410000 */
[C---:B------:R-:W-:Y:S01]  /*38a0*/  HMMA.16816.F32 R72, R4.reuse, R12, R72 ;  /* 0x0000000c0448723c */ /* 0x040fe20000001848 */
[----:B------:R-:W-:Y:S01]  /*38b0*/  FMUL.FTZ R13, R60, UR6 ;  /* 0x000000063c0d7c20 */ /* 0x000fe20008410000 */
[----:B------:R-:W-:Y:S01]  /*38c0*/  MUFU.TANH R53, R53 ;  /* 0x0000003500357308 */ /* 0x000fe20000002400 */
[----:B------:R-:W-:Y:S01]  /*38d0*/  FMUL.FTZ R51, R51, UR6 ;  /* 0x0000000633337c20 */ /* 0x000fe20008410000 */
[----:B------:R-:W-:Y:S01]  /*38e0*/  FMUL.FTZ R50, R50, UR6 ;  /* 0x0000000632327c20 */ /* 0x000fe20008410000 */
[----:B------:R-:W-:Y:S01]  /*38f0*/  FMUL.FTZ R35, R48, UR6 ;  /* 0x0000000630237c20 */ /* 0x000fe20008410000 */
[----:B------:R-:W-:Y:S02]  /*3900*/  FMUL.FTZ R33, R49, UR6 ;  /* 0x0000000631217c20 */ /* 0x000fe40008410000 */
[----:B------:R-:W-:Y:S01]  /*3910*/  HMMA.16816.F32 R36, R4, R14, R36 ;  /* 0x0000000e0424723c */ /* 0x000fe20000001824 */
[C---:B------:R-:W-:Y:S01]  /*3920*/  VIADD R5, R89.reuse, 0x1 ;  /* 0x0000000159057836 */ /* 0x040fe20000000000 */
[----:B------:R-:W2:Y:S01]  /*3930*/  MUFU.TANH R13, R13 ;  /* 0x0000000d000d7308 */ /* 0x000ea20000002400 */
[----:B------:R-:W-:-:S02]  /*3940*/  VIADD R15, R89, 0x8 ;  /* 0x00000008590f7836 */ /* 0x000fc40000000000 */
[----:B------:R-:W-:Y:S01]  /*3950*/  FMUL.FTZ R19, R44, UR6 ;  /* 0x000000062c137c20 */ /* 0x000fe20008410000 */
[----:B------:R-:W-:Y:S02]  /*3960*/  IMAD.IADD R6, R8, 0x1, -R5 ;  /* 0x0000000108067824 */ /* 0x000fe400078e0a05 */
[----:B------:R-:W-:Y:S01]  /*3970*/  FMUL.FTZ R7, R82, UR6 ;  /* 0x0000000652077c20 */ /* 0x000fe20008410000 */
[C---:B------:R-:W-:Y:S01]  /*3980*/  IMAD.IADD R4, R8.reuse, 0x1, -R15 ;  /* 0x0000000108047824 */ /* 0x040fe200078e0a0f */
[----:B------:R-:W-:Y:S01]  /*3990*/  ISETP.GE.AND P4, PT, R15, R150, PT ;  /* 0x000000960f00720c */ /* 0x000fe20003f86270 */
[----:B------:R-:W-:Y:S01]  /*39a0*/  VIADD R15, R89, 0x10 ;  /* 0x00000010590f7836 */ /* 0x000fe20000000000 */
[----:B------:R-:W-:Y:S01]  /*39b0*/  IABS R6, R6 ;  /* 0x0000000600067213 */ /* 0x000fe20000000000 */
[----:B------:R-:W-:Y:S01]  /*39c0*/  MUFU.TANH R19, R19 ;  /* 0x0000001300137308 */ /* 0x000fe20000002400 */
[----:B------:R-:W-:Y:S01]  /*39d0*/  IABS R4, R4 ;  /* 0x0000000400047213 */ /* 0x000fe20000000000 */
[----:B------:R-:W-:Y:S01]  /*39e0*/  IMAD.IADD R14, R8, 0x1, -R15 ;  /* 0x00000001080e7824 */ /* 0x000fe200078e0a0f */
[----:B------:R-:W-:Y:S01]  /*39f0*/  I2FP.F32.S32 R6, R6 ;  /* 0x0000000600067245 */ /* 0x000fe20000201400 */
[----:B------:R-:W-:Y:S01]  /*3a00*/  IMAD.IADD R30, R20, 0x1, -R5 ;  /* 0x00000001141e7824 */ /* 0x000fe200078e0a05 */
[----:B------:R-:W-:Y:S01]  /*3a10*/  I2FP.F32.S32 R4, R4 ;  /* 0x0000000400047245 */ /* 0x000fe20000201400 */
[----:B------:R-:W-:Y:S01]  /*3a20*/  FMUL.FTZ R45, R45, UR6 ;  /* 0x000000062d2d7c20 */ /* 0x000fe20008410000 */
[----:B------:R-:W-:Y:S01]  /*3a30*/  IABS R14, R14 ;  /* 0x0000000e000e7213 */ /* 0x000fe20000000000 */
[-C--:B-1----:R-:W-:Y:S01]  /*3a40*/  FFMA.FTZ R16, R6, -R0.reuse, R11 ;  /* 0x8000000006107223 */ /* 0x082fe2000001000b */
[----:B------:R-:W-:Y:S01]  /*3a50*/  MUFU.TANH R7, R7 ;  /* 0x0000000700077308 */ /* 0x000fe20000002400 */
[----:B--2---:R-:W-:Y:S01]  /*3a60*/  FFMA.FTZ R6, R4, -R0, R13 ;  /* 0x8000000004067223 */ /* 0x004fe2000001000d */
[----:B------:R-:W-:Y:S01]  /*3a70*/  IMAD.IADD R4, R8, 0x1, -R17 ;  /* 0x0000000108047824 */ /* 0x000fe200078e0a11 */
[----:B------:R-:W-:Y:S01]  /*3a80*/  I2FP.F32.S32 R14, R14 ;  /* 0x0000000e000e7245 */ /* 0x000fe20000201400 */
[----:B------:R-:W-:Y:S01]  /*3a90*/  VIADD R13, R89, 0x11 ;  /* 0x00000011590d7836 */ /* 0x000fe20000000000 */
[----:B------:R-:W-:Y:S01]  /*3aa0*/  ISETP.GE.AND P5, PT, R5, R150, PT ;  /* 0x000000960500720c */ /* 0x000fe20003fa6270 */
[----:B------:R-:W-:Y:S01]  /*3ab0*/  FFMA.FTZ R5, R28, -R0, R63 ;  /* 0x800000001c057223 */ /* 0x000fe2000001003f */
[----:B------:R-:W-:Y:S01]  /*3ac0*/  IABS R4, R4 ;  /* 0x0000000400047213 */ /* 0x000fe20000000000 */
[----:B------:R-:W1:Y:S01]  /*3ad0*/  MUFU.TANH R11, R52 ;  /* 0x00000034000b7308 */ /* 0x000e620000002400 */
[----:B------:R-:W-:Y:S01]  /*3ae0*/  IMAD.IADD R12, R8, 0x1, -R13 ;  /* 0x00000001080c7824 */ /* 0x000fe200078e0a0d */
[----:B------:R-:W-:Y:S01]  /*3af0*/  IABS R30, R30 ;  /* 0x0000001e001e7213 */ /* 0x000fe20000000000 */
[----:B------:R-:W-:Y:S01]  /*3b00*/  IMAD.IADD R28, R20, 0x1, -R29 ;  /* 0x00000001141c7824 */ /* 0x000fe200078e0a1d */
[----:B------:R-:W-:Y:S01]  /*3b10*/  I2FP.F32.S32 R4, R4 ;  /* 0x0000000400047245 */ /* 0x000fe20000201400 */
[----:B------:R-:W-:Y:S01]  /*3b20*/  FMUL.FTZ R47, R47, UR6 ;  /* 0x000000062f2f7c20 */ /* 0x000fe20008410000 */
[----:B------:R-:W-:Y:S01]  /*3b30*/  IABS R12, R12 ;  /* 0x0000000c000c7213 */ /* 0x000fe20000000000 */
[----:B------:R-:W-:Y:S01]  /*3b40*/  FMUL.FTZ R37, R37, UR6 ;  /* 0x0000000625257c20 */ /* 0x000fe20008410000 */
[----:B------:R-:W2:Y:S01]  /*3b50*/  MUFU.TANH R23, R23 ;  /* 0x0000001700177308 */ /* 0x000ea20000002400 */
[-C--:B------:R-:W-:Y:S01]  /*3b60*/  FFMA.FTZ R4, R4, -R0.reuse, R21 ;  /* 0x8000000004047223 */ /* 0x080fe20000010015 */
[----:B------:R-:W-:Y:S01]  /*3b70*/  FFMA.FTZ R21, R18, -R0, R53 ;  /* 0x8000000012157223 */ /* 0x000fe20000010035 */
[----:B------:R-:W-:Y:S01]  /*3b80*/  IMAD.IADD R18, R8, 0x1, -R89 ;  /* 0x0000000108127824 */ /* 0x000fe200078e0a59 */
[----:B------:R-:W-:Y:S01]  /*3b90*/  I2FP.F32.S32 R12, R12 ;  /* 0x0000000c000c7245 */ /* 0x000fe20000201400 */
[----:B------:R-:W-:Y:S01]  /*3ba0*/  FMUL.FTZ R46, R46, UR6 ;  /* 0x000000062e2e7c20 */ /* 0x000fe20008410000 */
[----:B------:R-:W-:Y:S01]  /*3bb0*/  ISETP.GE.AND P2, PT, R15, R150, PT ;  /* 0x000000960f00720c */ /* 0x000fe20003f46270 */
[----:B------:R-:W-:Y:S01]  /*3bc0*/  FMUL.FTZ R36, R36, UR6 ;  /* 0x0000000624247c20 */ /* 0x000fe20008410000 */
[----:B------:R-:W-:Y:S01]  /*3bd0*/  IABS R18, R18 ;  /* 0x0000001200127213 */ /* 0x000fe20000000000 */
[----:B------:R-:W3:Y:S01]  /*3be0*/  MUFU.TANH R31, R62 ;  /* 0x0000003e001f7308 */ /* 0x000ee20000002400 */
[----:B-1----:R-:W-:Y:S01]  /*3bf0*/  FFMA.FTZ R10, R10, -R0, R11 ;  /* 0x800000000a0a7223 */ /* 0x002fe2000001000b */
[----:B------:R-:W-:Y:S01]  /*3c00*/  VIADD R11, R89, 0x28 ;  /* 0x00000028590b7836 */ /* 0x000fe20000000000 */
[----:B------:R-:W-:Y:S01]  /*3c10*/  I2FP.F32.S32 R26, R18 ;  /* 0x00000012001a7245 */ /* 0x000fe20000201400 */
[----:B------:R-:W-:Y:S01]  /*3c20*/  FMUL.FTZ R75, R75, UR6 ;  /* 0x000000064b4b7c20 */ /* 0x000fe20008410000 */
[----:B------:R-:W-:Y:S01]  /*3c30*/  I2FP.F32.S32 R30, R30 ;  /* 0x0000001e001e7245 */ /* 0x000fe20000201400 */
[----:B------:R-:W-:Y:S01]  /*3c40*/  IMAD.IADD R22, R8, 0x1, -R11 ;  /* 0x0000000108167824 */ /* 0x000fe200078e0a0b */
[----:B------:R-:W-:Y:S01]  /*3c50*/  IABS R28, R28 ;  /* 0x0000001c001c7213 */ /* 0x000fe20000000000 */
[-C--:B------:R-:W-:Y:S01]  /*3c60*/  FFMA.FTZ R9, R26, -R0.reuse, R9 ;  /* 0x800000001a097223 */ /* 0x080fe20000010009 */
[----:B------:R-:W1:Y:S01]  /*3c70*/  MUFU.TANH R57, R57 ;  /* 0x0000003900397308 */ /* 0x000e620000002400 */
[----:B--2---:R-:W-:Y:S01]  /*3c80*/  FFMA.FTZ R14, R14, -R0, R23 ;  /* 0x800000000e0e7223 */ /* 0x004fe20000010017 */
[----:B------:R-:W-:Y:S01]  /*3c90*/  IABS R22, R22 ;  /* 0x0000001600167213 */ /* 0x000fe20000000000 */
[----:B------:R-:W-:Y:S01]  /*3ca0*/  VIADD R23, R89, 0x21 ;  /* 0x0000002159177836 */ /* 0x000fe20000000000 */
[----:B------:R-:W-:Y:S01]  /*3cb0*/  FSEL R18, R9, -INF , !P1 ;  /* 0xff80000009127808 */ /* 0x000fe20004800000 */
[----:B------:R-:W-:Y:S01]  /*3cc0*/  FFMA.FTZ R17, R30, -R0, R83 ;  /* 0x800000001e117223 */ /* 0x000fe20000010053 */
[----:B------:R-:W-:Y:S01]  /*3cd0*/  I2FP.F32.S32 R22, R22 ;  /* 0x0000001600167245 */ /* 0x000fe20000201400 */
[----:B------:R-:W-:Y:S01]  /*3ce0*/  IMAD.IADD R178, R8, 0x1, -R23 ;  /* 0x0000000108b27824 */ /* 0x000fe200078e0a17 */
[----:B------:R-:W-:Y:S01]  /*3cf0*/  MUFU.TANH R9, R54 ;  /* 0x0000003600097308 */ /* 0x000fe20000002400 */
[----:B---3--:R-:W-:Y:S01]  /*3d00*/  FFMA.FTZ R31, R26, -R0, R31 ;  /* 0x800000001a1f7223 */ /* 0x008fe2000001001f */
[----:B------:R-:W-:-:S02]  /*3d10*/  IMAD.IADD R26, R20, 0x1, -R27 ;  /* 0x00000001141a7824 */ /* 0x000fc400078e0a1b */
[-C--:B------:R-:W-:Y:S01]  /*3d20*/  FFMA.FTZ R188, R22, -R0.reuse, R19 ;  /* 0x8000000016bc7223 */ /* 0x080fe20000010013 */
[----:B------:R-:W-:Y:S01]  /*3d30*/  FFMA.FTZ R19, R24, -R0, R7 ;  /* 0x8000000018137223 */ /* 0x000fe20000010007 */
[C---:B------:R-:W-:Y:S01]  /*3d40*/  IMAD.IADD R22, R20.reuse, 0x1, -R13 ;  /* 0x0000000114167824 */ /* 0x040fe200078e0a0d */
[----:B------:R-:W-:Y:S01]  /*3d50*/  I2FP.F32.S32 R28, R28 ;  /* 0x0000001c001c7245 */ /* 0x000fe20000201400 */
[----:B------:R-:W-:Y:S01]  /*3d60*/  IMAD.IADD R24, R20, 0x1, -R15 ;  /* 0x0000000114187824 */ /* 0x000fe200078e0a0f */
[----:B------:R-:W2:Y:S01]  /*3d70*/  MUFU.TANH R7, R58 ;  /* 0x0000003a00077308 */ /* 0x000ea20000002400 */
[----:B------:R-:W-:Y:S01]  /*3d80*/  FSEL R19, R19, -INF , !P1 ;  /* 0xff80000013137808 */ /* 0x000fe20004800000 */
[----:B-1----:R-:W-:Y:S01]  /*3d90*/  FFMA.FTZ R12, R12, -R0, R57 ;  /* 0x800000000c0c7223 */ /* 0x002fe20000010039 */
[----:B------:R-:W-:Y:S01]  /*3da0*/  ISETP.GE.AND P1, PT, R13, R150, PT ;  /* 0x000000960d00720c */ /* 0x000fe20003f26270 */
[----:B------:R-:W-:Y:S01]  /*3db0*/  IMAD.IADD R187, R20, 0x1, -R11 ;  /* 0x0000000114bb7824 */ /* 0x000fe200078e0a0b */
[----:B------:R-:W-:Y:S01]  /*3dc0*/  IABS R22, R22 ;  /* 0x0000001600167213 */ /* 0x000fe20000000000 */
[----:B------:R-:W-:Y:S01]  /*3dd0*/  FMUL.FTZ R39, R39, UR6 ;  /* 0x0000000627277c20 */ /* 0x000fe20008410000 */
[----:B------:R-:W-:Y:S01]  /*3de0*/  IABS R24, R24 ;  /* 0x0000001800187213 */ /* 0x000fe20000000000 */
[----:B------:R-:W1:Y:S01]  /*3df0*/  MUFU.TANH R13, R59 ;  /* 0x0000003b000d7308 */ /* 0x000e620000002400 */
[----:B------:R-:W-:Y:S01]  /*3e00*/  I2FP.F32.S32 R22, R22 ;  /* 0x0000001600167245 */ /* 0x000fe20000201400 */
[----:B------:R-:W-:Y:S01]  /*3e10*/  FMUL.FTZ R74, R74, UR6 ;  /* 0x000000064a4a7c20 */ /* 0x000fe20008410000 */
[----:B------:R-:W-:Y:S01]  /*3e20*/  I2FP.F32.S32 R24, R24 ;  /* 0x0000001800187245 */ /* 0x000fe20000201400 */
[----:B------:R-:W-:Y:S01]  /*3e30*/  FMUL.FTZ R38, R38, UR6 ;  /* 0x0000000626267c20 */ /* 0x000fe20008410000 */
[----:B------:R-:W-:-:S02]  /*3e40*/  IABS R26, R26 ;  /* 0x0000001a001a7213 */ /* 0x000fc40000000000 */
[----:B------:R-:W-:Y:S01]  /*3e50*/  FSEL R16, R16, -INF , !P5 ;  /* 0xff80000010107808 */ /* 0x000fe20006800000 */
[----:B------:R-:W3:Y:S01]  /*3e60*/  MUFU.TANH R51, R51 ;  /* 0x0000003300337308 */ /* 0x000ee20000002400 */
[----:B------:R-:W-:Y:S01]  /*3e70*/  FSEL R17, R17, -INF , !P5 ;  /* 0xff80000011117808 */ /* 0x000fe20006800000 */
[----:B--2---:R-:W-:Y:S01]  /*3e80*/  FFMA.FTZ R15, R24, -R0, R7 ;  /* 0x80000000180f7223 */ /* 0x004fe20000010007 */
[----:B------:R-:W-:Y:S01]  /*3e90*/  IMAD.IADD R24, R20, 0x1, -R25 ;  /* 0x0000000114187824 */ /* 0x000fe200078e0a19 */
[----:B------:R-:W-:Y:S01]  /*3ea0*/  FSEL R7, R31, -INF , !P4 ;  /* 0xff8000001f077808 */ /* 0x000fe20006000000 */
[----:B------:R-:W-:Y:S01]  /*3eb0*/  FMUL.FTZ R31, R72, UR6 ;  /* 0x00000006481f7c20 */ /* 0x000fe20008410000 */
[----:B------:R-:W-:Y:S02]  /*3ec0*/  FSEL R6, R6, -INF , !P4 ;  /* 0xff80000006067808 */ /* 0x000fe40006000000 */
[----:B------:R-:W2:Y:S01]  /*3ed0*/  MUFU.TANH R55, R55 ;  /* 0x0000003700377308 */ /* 0x000ea20000002400 */
[----:B------:R-:W-:Y:S01]  /*3ee0*/  IABS R24, R24 ;  /* 0x0000001800187213 */ /* 0x000fe20000000000 */
[----:B-1----:R-:W-:Y:S01]  /*3ef0*/  FFMA.FTZ R13, R22, -R0, R13 ;  /* 0x80000000160d7223 */ /* 0x002fe2000001000d */
[----:B------:R-:W-:Y:S01]  /*3f00*/  IMAD.IADD R22, R20, 0x1, -R23 ;  /* 0x0000000114167824 */ /* 0x000fe200078e0a17 */
[----:B------:R-:W-:-:S02]  /*3f10*/  FSEL R4, R4, -INF , !P3 ;  /* 0xff80000004047808 */ /* 0x000fc40005800000 */
[----:B------:R-:W-:Y:S02]  /*3f20*/  FSEL R5, R5, -INF , !P3 ;  /* 0xff80000005057808 */ /* 0x000fe40005800000 */
[----:B------:R-:W1:Y:S01]  /*3f30*/  MUFU.TANH R197, R50 ;  /* 0x0000003200c57308 */ /* 0x000e620000002400 */
[----:B------:R-:W-:Y:S02]  /*3f40*/  IABS R22, R22 ;  /* 0x0000001600167213 */ /* 0x000fe40000000000 */
[----:B------:R-:W-:Y:S02]  /*3f50*/  FSEL R14, R14, -INF , !P2 ;  /* 0xff8000000e0e7808 */ /* 0x000fe40005000000 */
[----:B------:R-:W-:Y:S02]  /*3f60*/  FSEL R15, R15, -INF , !P2 ;  /* 0xff8000000f0f7808 */ /* 0x000fe40005000000 */
[----:B------:R-:W-:Y:S01]  /*3f70*/  FSEL R12, R12, -INF , !P1 ;  /* 0xff8000000c0c7808 */ /* 0x000fe20004800000 */
[----:B------:R-:W4:Y:S01]  /*3f80*/  MUFU.TANH R35, R35 ;  /* 0x0000002300237308 */ /* 0x000f220000002400 */
[----:B------:R-:W-:-:S02]  /*3f90*/  FSEL R13, R13, -INF , !P1 ;  /* 0xff8000000d0d7808 */ /* 0x000fc40004800000 */
[----:B------:R-:W-:Y:S02]  /*3fa0*/  I2FP.F32.S32 R22, R22 ;  /* 0x0000001600167245 */ /* 0x000fe40000201400 */
[-C--:B------:R-:W-:Y:S01]  /*3fb0*/  ISETP.GE.AND P5, PT, R29, R150.reuse, PT ;  /* 0x000000961d00720c */ /* 0x080fe20003fa6270 */
[----:B------:R-:W-:Y:S01]  /*3fc0*/  VIADD R29, R89, 0x29 ;  /* 0x00000029591d7836 */ /* 0x000fe20000000000 */
[-C--:B------:R-:W-:Y:S01]  /*3fd0*/  ISETP.GE.AND P4, PT, R27, R150.reuse, PT ;  /* 0x000000961b00720c */ /* 0x080fe20003f86270 */
[----:B------:R-:W5:Y:S01]  /*3fe0*/  MUFU.TANH R33, R33 ;  /* 0x0000002100217308 */ /* 0x000f620000002400 */
[-C--:B------:R-:W-:Y:S01]  /*3ff0*/  ISETP.GE.AND P3, PT, R25, R150.reuse, PT ;  /* 0x000000961900720c */ /* 0x080fe20003f66270 */
[----:B------:R-:W-:Y:S01]  /*4000*/  VIADD R27, R89, 0x30 ;  /* 0x00000030591b7836 */ /* 0x000fe20000000000 */
[-C--:B------:R-:W-:Y:S01]  /*4010*/  ISETP.GE.AND P2, PT, R23, R150.reuse, PT ;  /* 0x000000961700720c */ /* 0x080fe20003f46270 */
[----:B------:R-:W-:Y:S01]  /*4020*/  VIADD R25, R89, 0x31 ;  /* 0x0000003159197836 */ /* 0x000fe20000000000 */
[----:B------:R-:W-:Y:S01]  /*4030*/  ISETP.GE.AND P1, PT, R11, R150, PT ;  /* 0x000000960b00720c */ /* 0x000fe20003f26270 */
[----:B------:R-:W-:Y:S01]  /*4040*/  FFMA.FTZ R11, R28, -R0, R9 ;  /* 0x800000001c0b7223 */ /* 0x000fe20000010009 */
[----:B------:R-:W-:Y:S01]  /*4050*/  I2FP.F32.S32 R26, R26 ;  /* 0x0000001a001a7245 */ /* 0x000fe20000201400 */
[C---:B------:R-:W-:Y:S01]  /*4060*/  VIADD R23, R89.reuse, 0x38 ;  /* 0x0000003859177836 */ /* 0x040fe20000000000 */
[----:B------:R-:W-:Y:S01]  /*4070*/  I2FP.F32.S32 R24, R24 ;  /* 0x0000001800187245 */ /* 0x000fe20000201400 */
[----:B------:R-:W5:Y:S01]  /*4080*/  MUFU.TANH R31, R31 ;  /* 0x0000001f001f7308 */ /* 0x000f620000002400 */
[----:B------:R-:W-:-:S02]  /*4090*/  VIADD R89, R89, 0x39 ;  /* 0x0000003959597836 */ /* 0x000fc40000000000 */
[-C--:B---3--:R-:W-:Y:S01]  /*40a0*/  FFMA.FTZ R189, R22, -R0.reuse, R51 ;  /* 0x8000000016bd7223 */ /* 0x088fe20000010033 */
[-C--:B--2---:R-:W-:Y:S01]  /*40b0*/  FFMA.FTZ R9, R26, -R0.reuse, R55 ;  /* 0x800000001a097223 */ /* 0x084fe20000010037 */
[----:B-1----:R-:W-:Y:S01]  /*40c0*/  FFMA.FTZ R197, R24, -R0, R197 ;  /* 0x8000000018c57223 */ /* 0x002fe200000100c5 */
[----:B------:R-:W-:Y:S01]  /*40d0*/  IMAD.IADD R22, R8, 0x1, -R27 ;  /* 0x0000000108167824 */ /* 0x000fe200078e0a1b */
[----:B------:R-:W-:Y:S01]  /*40e0*/  FSEL R10, R10, -INF , !P5 ;  /* 0xff8000000a0a7808 */ /* 0x000fe20006800000 */
[C---:B------:R-:W-:Y:S01]  /*40f0*/  IMAD.IADD R24, R8.reuse, 0x1, -R29 ;  /* 0x0000000108187824 */ /* 0x040fe200078e0a1d */
[----:B------:R-:W1:Y:S01]  /*4100*/  MUFU.TANH R45, R45 ;  /* 0x0000002d002d7308 */ /* 0x000e620000002400 */
[C---:B------:R-:W-:Y:S01]  /*4110*/  IMAD.IADD R28, R8.reuse, 0x1, -R25 ;  /* 0x00000001081c7824 */ /* 0x040fe200078e0a19 */
[----:B------:R-:W-:Y:S01]  /*4120*/  FSEL R11, R11, -INF , !P5 ;  /* 0xff8000000b0b7808 */ /* 0x000fe20006800000 */
[C---:B------:R-:W-:Y:S01]  /*4130*/  IMAD.IADD R26, R8.reuse, 0x1, -R23 ;  /* 0x00000001081a7824 */ /* 0x040fe200078e0a17 */
[----:B------:R-:W-:Y:S01]  /*4140*/  IABS R178, R178 ;  /* 0x000000b200b27213 */ /* 0x000fe20000000000 */
[----:B------:R-:W-:Y:S01]  /*4150*/  IMAD.IADD R30, R8, 0x1, -R89 ;  /* 0x00000001081e7824 */ /* 0x000fe200078e0a59 */
[----:B------:R-:W-:Y:S01]  /*4160*/  ISETP.GE.AND P5, PT, R29, R150, PT ;  /* 0x000000961d00720c */ /* 0x000fe20003fa6270 */
[----:B------:R-:W-:Y:S01]  /*4170*/  IMAD.IADD R29, R20, 0x1, -R29 ;  /* 0x00000001141d7824 */ /* 0x000fe200078e0a1d */
[----:B------:R-:W2:Y:S01]  /*4180*/  MUFU.TANH R47, R47 ;  /* 0x0000002f002f7308 */ /* 0x000ea20000002400 */
[----:B------:R-:W-:Y:S01]  /*4190*/  FSEL R8, R21, -INF , !P4 ;  /* 0xff80000015087808 */ /* 0x000fe20006000000 */
[----:B------:R-:W-:Y:S01]  /*41a0*/  FMUL.FTZ R21, R73, UR6 ;  /* 0x0000000649157c20 */ /* 0x000fe20008410000 */
[----:B------:R-:W-:Y:S01]  /*41b0*/  IABS R22, R22 ;  /* 0x0000001600167213 */ /* 0x000fe20000000000 */
[----:B----4-:R-:W-:Y:S01]  /*41c0*/  FFMA.FTZ R190, R190, -R0, R35 ;  /* 0x80000000bebe7223 */ /* 0x010fe20000010023 */
[----:B------:R-:W-:-:S02]  /*41d0*/  I2FP.F32.S32 R178, R178 ;  /* 0x000000b200b27245 */ /* 0x000fc40000201400 */
[----:B------:R-:W-:Y:S01]  /*41e0*/  IABS R24, R24 ;  /* 0x0000001800187213 */ /* 0x000fe20000000000 */
[----:B------:R-:W3:Y:S01]  /*41f0*/  MUFU.TANH R21, R21 ;  /* 0x0000001500157308 */ /* 0x000ee20000002400 */
[----:B------:R-:W-:Y:S01]  /*4200*/  IABS R29, R29 ;  /* 0x0000001d001d7213 */ /* 0x000fe20000000000 */
[----:B-----5:R-:W-:Y:S01]  /*4210*/  FFMA.FTZ R178, R178, -R0, R33 ;  /* 0x80000000b2b27223 */ /* 0x020fe20000010021 */
[----:B------:R-:W-:Y:S02]  /*4220*/  I2FP.F32.S32 R22, R22 ;  /* 0x0000001600167245 */ /* 0x000fe40000201400 */
[----:B------:R-:W-:Y:S02]  /*4230*/  I2FP.F32.S32 R24, R24 ;  /* 0x0000001800187245 */ /* 0x000fe40000201400 */
[----:B------:R-:W-:Y:S01]  /*4240*/  I2FP.F32.S32 R32, R29 ;  /* 0x0000001d00207245 */ /* 0x000fe20000201400 */
[----:B------:R-:W4:Y:S01]  /*4250*/  MUFU.TANH R35, R36 ;  /* 0x0000002400237308 */ /* 0x000f220000002400 */
[-C--:B------:R-:W-:Y:S01]  /*4260*/  FFMA.FTZ R22, R22, -R0.reuse, R31 ;  /* 0x8000000016167223 */ /* 0x080fe2000001001f */
[----:B------:R-:W-:Y:S01]  /*4270*/  FSEL R9, R9, -INF , !P4 ;  /* 0xff80000009097808 */ /* 0x000fe20006000000 */
[-C--:B-1----:R-:W-:Y:S01]  /*4280*/  FFMA.FTZ R24, R24, -R0.reuse, R45 ;  /* 0x8000000018187223 */ /* 0x082fe2000001002d */
[----:B------:R-:W-:Y:S01]  /*4290*/  FSEL R190, R190, -INF , !P3 ;  /* 0xff800000bebe7808 */ /* 0x000fe20005800000 */
[----:B--2---:R-:W-:Y:S01]  /*42a0*/  FFMA.FTZ R47, R32, -R0, R47 ;  /* 0x80000000202f7223 */ /* 0x004fe2000001002f */
[----:B------:R-:W-:-:S02]  /*42b0*/  FSEL R197, R197, -INF , !P3 ;  /* 0xff800000c5c57808 */ /* 0x000fc40005800000 */
[----:B------:R-:W1:Y:S01]  /*42c0*/  MUFU.TANH R37, R37 ;  /* 0x0000002500257308 */ /* 0x000e620000002400 */
[----:B------:R-:W-:Y:S02]  /*42d0*/  FSEL R178, R178, -INF , !P2 ;  /* 0xff800000b2b27808 */ /* 0x000fe40005000000 */
[----:B------:R-:W-:Y:S02]  /*42e0*/  FSEL R189, R189, -INF , !P2 ;  /* 0xff800000bdbd7808 */ /* 0x000fe40005000000 */
[-C--:B------:R-:W-:Y:S01]  /*42f0*/  ISETP.GE.AND P4, PT, R27, R150.reuse, PT ;  /* 0x000000961b00720c */ /* 0x080fe20003f86270 */
[C---:B------:R-:W-:Y:S01]  /*4300*/  IMAD.IADD R27, R20.reuse, 0x1, -R27 ;  /* 0x00000001141b7824 */ /* 0x040fe200078e0a1b */
[-C--:B------:R-:W-:Y:S01]  /*4310*/  ISETP.GE.AND P3, PT, R25, R150.reuse, PT ;  /* 0x000000961900720c */ /* 0x080fe20003f66270 */
[----:B------:R-:W2:Y:S01]  /*4320*/  MUFU.TANH R46, R46 ;  /* 0x0000002e002e7308 */ /* 0x000ea20000002400 */
[----:B------:R-:W-:Y:S01]  /*4330*/  ISETP.GE.AND P2, PT, R23, R150, PT ;  /* 0x000000961700720c */ /* 0x000fe20003f46270 */
[C---:B------:R-:W-:Y:S01]  /*4340*/  IMAD.IADD R25, R20.reuse, 0x1, -R25 ;  /* 0x0000000114197824 */ /* 0x040fe200078e0a19 */
[----:B------:R-:W-:Y:S01]  /*4350*/  IABS R28, R28 ;  /* 0x0000001c001c7213 */ /* 0x000fe20000000000 */
[C---:B------:R-:W-:Y:S01]  /*4360*/  IMAD.IADD R23, R20.reuse, 0x1, -R23 ;  /* 0x0000000114177824 */ /* 0x040fe200078e0a17 */
[----:B------:R-:W-:Y:S01]  /*4370*/  IABS R26, R26 ;  /* 0x0000001a001a7213 */ /* 0x000fe20000000000 */
[----:B------:R-:W-:Y:S01]  /*4380*/  IMAD.IADD R20, R20, 0x1, -R89 ;  /* 0x0000000114147824 */ /* 0x000fe200078e0a59 */
[----:B------:R-:W-:Y:S01]  /*4390*/  IABS R30, R30 ;  /* 0x0000001e001e7213 */ /* 0x000fe20000000000 */
[----:B------:R-:W5:Y:S01]  /*43a0*/  MUFU.TANH R33, R74 ;  /* 0x0000004a00217308 */ /* 0x000f620000002400 */
[----:B------:R-:W-:-:S02]  /*43b0*/  IABS R187, R187 ;  /* 0x000000bb00bb7213 */ /* 0x000fc40000000000 */
[----:B------:R-:W-:Y:S02]  /*43c0*/  I2FP.F32.S32 R28, R28 ;  /* 0x0000001c001c7245 */ /* 0x000fe40000201400 */
[----:B------:R-:W-:Y:S02]  /*43d0*/  I2FP.F32.S32 R26, R26 ;  /* 0x0000001a001a7245 */ /* 0x000fe40000201400 */
[----:B------:R-:W-:Y:S01]  /*43e0*/  I2FP.F32.S32 R30, R30 ;  /* 0x0000001e001e7245 */ /* 0x000fe20000201400 */
[----:B------:R-:W5:Y:S01]  /*43f0*/  MUFU.TANH R75, R75 ;  /* 0x0000004b004b7308 */ /* 0x000f620000002400 */
[----:B------:R-:W-:Y:S01]  /*4400*/  FSEL R180, R24, -INF , !P5 ;  /* 0xff80000018b47808 */ /* 0x000fe20006800000 */
[-C--:B---3--:R-:W-:Y:S01]  /*4410*/  FFMA.FTZ R21, R28, -R0.reuse, R21 ;  /* 0x800000001c157223 */ /* 0x088fe20000010015 */
[----:B------:R-:W-:Y:S01]  /*4420*/  FSEL R185, R47, -INF , !P5 ;  /* 0xff8000002fb97808 */ /* 0x000fe20006800000 */
[-C--:B----4-:R-:W-:Y:S01]  /*4430*/  FFMA.FTZ R35, R26, -R0.reuse, R35 ;  /* 0x800000001a237223 */ /* 0x090fe20000010023 */
[----:B------:R-:W-:Y:S01]  /*4440*/  I2FP.F32.S32 R187, R187 ;  /* 0x000000bb00bb7245 */ /* 0x000fe20000201400 */
[-C--:B-1----:R-:W-:Y:S01]  /*4450*/  FFMA.FTZ R37, R30, -R0.reuse, R37 ;  /* 0x800000001e257223 */ /* 0x082fe20000010025 */
[----:B------:R-:W-:Y:S01]  /*4460*/  ISETP.GE.U32.AND P5, PT, R150, 0x41, PT ;  /* 0x000000419600780c */ /* 0x000fe20003fa6070 */
[----:B------:R-:W1:Y:S01]  /*4470*/  MUFU.TANH R31, R38 ;  /* 0x00000026001f7308 */ /* 0x000e620000002400 */
[----:B------:R-:W-:Y:S01]  /*4480*/  IABS R27, R27 ;  /* 0x0000001b001b7213 */ /* 0x000fe20000000000 */
[----:B--2---:R-:W-:Y:S01]  /*4490*/  FFMA.FTZ R187, R187, -R0, R46 ;  /* 0x80000000bbbb7223 */ /* 0x004fe2000001002e */
[----:B------:R-:W-:-:S02]  /*44a0*/  IABS R25, R25 ;  /* 0x0000001900197213 */ /* 0x000fc40000000000 */
[----:B------:R-:W-:Y:S02]  /*44b0*/  IABS R23, R23 ;  /* 0x0000001700177213 */ /* 0x000fe40000000000 */
[----:B------:R-:W-:Y:S01]  /*44c0*/  IABS R20, R20 ;  /* 0x0000001400147213 */ /* 0x000fe20000000000 */
[----:B------:R-:W2:Y:S01]  /*44d0*/  MUFU.TANH R39, R39 ;  /* 0x0000002700277308 */ /* 0x000ea20000002400 */
[----:B------:R-:W-:Y:S02]  /*44e0*/  I2FP.F32.S32 R30, R27 ;  /* 0x0000001b001e7245 */ /* 0x000fe40000201400 */
[----:B------:R-:W-:Y:S02]  /*44f0*/  I2FP.F32.S32 R28, R25 ;  /* 0x00000019001c7245 */ /* 0x000fe40000201400 */
[----:B------:R-:W-:Y:S01]  /*4500*/  I2FP.F32.S32 R26, R23 ;  /* 0x00000017001a7245 */ /* 0x000fe20000201400 */
[----:B-----5:R-:W-:Y:S01]  /*4510*/  FFMA.FTZ R33, R30, -R0, R33 ;  /* 0x800000001e217223 */ /* 0x020fe20000010021 */
[----:B------:R-:W-:Y:S01]  /*4520*/  I2FP.F32.S32 R20, R20 ;  /* 0x0000001400147245 */ /* 0x000fe20000201400 */
[-C--:B------:R-:W-:Y:S01]  /*4530*/  FFMA.FTZ R75, R28, -R0.reuse, R75 ;  /* 0x800000001c4b7223 */ /* 0x080fe2000001004b */
[----:B------:R-:W-:Y:S01]  /*4540*/  FSEL R188, R188, -INF , !P1 ;  /* 0xff800000bcbc7808 */ /* 0x000fe20004800000 */
[----:B-1----:R-:W-:Y:S01]  /*4550*/  FFMA.FTZ R31, R26, -R0, R31 ;  /* 0x800000001a1f7223 */ /* 0x002fe2000001001f */
[----:B------:R-:W-:-:S02]  /*4560*/  FSEL R187, R187, -INF , !P1 ;  /* 0xff800000bbbb7808 */ /* 0x000fc40004800000 */
[----:B------:R-:W-:Y:S02]  /*4570*/  ISETP.GE.AND P1, PT, R89, R150, PT ;  /* 0x000000965900720c */ /* 0x000fe40003f26270 */
[----:B------:R-:W-:Y:S02]  /*4580*/  FSEL R186, R22, -INF , !P4 ;  /* 0xff80000016ba7808 */ /* 0x000fe40006000000 */
[----:B------:R-:W-:Y:S01]  /*4590*/  FSEL R177, R33, -INF , !P4 ;  /* 0xff80000021b17808 */ /* 0x000fe20006000000 */
[----:B--2---:R-:W-:Y:S01]  /*45a0*/  FFMA.FTZ R39, R20, -R0, R39 ;  /* 0x8000000014277223 */ /* 0x004fe20000010027 */
[----:B------:R-:W-:Y:S02]  /*45b0*/  FSEL R184, R21, -INF , !P3 ;  /* 0xff80000015b87808 */ /* 0x000fe40005800000 */
[----:B------:R-:W-:Y:S02]  /*45c0*/  FSEL R175, R75, -INF , !P3 ;  /* 0xff8000004baf7808 */ /* 0x000fe40005800000 */
[----:B------:R-:W-:-:S02]  /*45d0*/  FSEL R182, R35, -INF , !P2 ;  /* 0xff80000023b67808 */ /* 0x000fc40005000000 */
[----:B------:R-:W-:Y:S02]  /*45e0*/  FSEL R173, R31, -INF , !P2 ;  /* 0xff8000001fad7808 */ /* 0x000fe40005000000 */
[----:B------:R-:W-:Y:S02]  /*45f0*/  FSEL R176, R37, -INF , !P1 ;  /* 0xff80000025b07808 */ /* 0x000fe40004800000 */
[----:B------:R-:W-:Y:S01]  /*4600*/  FSEL R171, R39, -INF , !P1 ;  /* 0xff80000027ab7808 */ /* 0x000fe20004800000 */
        /* <DEDUP_REMOVED lines=48> */
.L_x_312:
[----:B------:R3:W-:Y:S02]  /*4910*/  STS.128 [R86+0x11000], RZ ;  /* 0x011000ff56007388 */ /* 0x0007e40000000c00 */
.L_x_313:
[----:B------:R-:W-:Y:S05]  /*4920*/  BSYNC.RECONVERGENT B0 ;  /* 0x0000000000007941 */ /* 0x000fea0003800200 */
.L_x_311:
[----:B------:R-:W0:Y:S02]  /*4930*/  LDGDEPBAR ;  /* 0x00000000000079af */ /* 0x000e240000000000 */
.L_x_310:
        /* <DEDUP_REMOVED lines=21> */
[----:B------:R-:W-:Y:S01]  /*4a90*/  IADD3 R174, PT, PT, R84, R170, RZ ;  /* 0x000000aa54ae7210 */ /* 0x000fe20007ffe0ff */
[----:B------:R-:W-:Y:S01]  /*4aa0*/  LDSM.16.MT88.4 R124, [R170+0x12000] ;  /* 0x01200000aa7c783b */ /* 0x000fe20000004200 */
[----:B------:R-:W-:-:S03]  /*4ab0*/  IADD3 R169, PT, PT, R170, 0x12040, RZ ;  /* 0x00012040aaa97810 */ /* 0x000fc60007ffe0ff */
        /* <DEDUP_REMOVED lines=14> */
[C---:B------:R-:W-:Y:S01]  /*4ba0*/  FSETP.NEU.FTZ.AND P1, PT, R133.reuse, -INF , PT ;  /* 0xff8000008500780b */ /* 0x040fe20003f3d000 */
[----:B-1----:R-:W-:Y:S01]  /*4bb0*/  FMUL.FTZ R179, R133, UR6 ;  /* 0x0000000685b37c20 */ /* 0x002fe20008410000 */
[----:B----4-:R-:W-:-:S04]  /*4bc0*/  FMNMX.FTZ R132, R21, R132, !PT ;  /* 0x0000008415847209 */ /* 0x010fc80007810000 */
[----:B------:R-:W-:Y:S01]  /*4bd0*/  FSEL R179, R179, RZ, P1 ;  /* 0x000000ffb3b37208 */ /* 0x000fe20000800000 */
[C---:B------:R-:W-:Y:S01]  /*4be0*/  FMUL.FTZ R172, R132.reuse, UR6 ;  /* 0x0000000684ac7c20 */ /* 0x040fe20008410000 */
[----:B------:R-:W-:-:S03]  /*4bf0*/  FSETP.NEU.FTZ.AND P1, PT, R132, -INF , PT ;  /* 0xff8000008400780b */ /* 0x000fc60003f3d000 */
[--C-:B------:R-:W-:Y:S01]  /*4c00*/  FFMA.FTZ R168, R18, UR6, -R179.reuse ;  /* 0x0000000612a87c23 */ /* 0x100fe200080108b3 */
[----:B------:R-:W-:Y:S01]  /*4c10*/  IADD3 R18, PT, PT, R170, 0x12000, RZ ;  /* 0x00012000aa127810 */ /* 0x000fe20007ffe0ff */
[--C-:B------:R-:W-:Y:S01]  /*4c20*/  FFMA.FTZ R164, R6, UR6, -R179.reuse ;  /* 0x0000000606a47c23 */ /* 0x100fe200080108b3 */
[----:B------:R-:W-:Y:S01]  /*4c30*/  FSEL R172, R172, RZ, P1 ;  /* 0x000000ffacac7208 */ /* 0x000fe20000800000 */
[--C-:B------:R-:W-:Y:S01]  /*4c40*/  FFMA.FTZ R161, R4, UR6, -R179.reuse ;  /* 0x0000000604a17c23 */ /* 0x100fe200080108b3 */
[----:B------:R-:W-:Y:S01]  /*4c50*/  @P0 IADD3 R169, PT, PT, R18, -0x40, RZ ;  /* 0xffffffc012a90810 */ /* 0x000fe20007ffe0ff */
[--C-:B------:R-:W-:Y:S01]  /*4c60*/  FFMA.FTZ R165, R16, UR6, -R179.reuse ;  /* 0x0000000610a57c23 */ /* 0x100fe200080108b3 */
[----:B------:R-:W-:Y:S01]  /*4c70*/  MUFU.EX2 R168, R168 ;  /* 0x000000a800a87308 */ /* 0x000fe20000000800 */
[--C-:B------:R-:W-:Y:S01]  /*4c80*/  FFMA.FTZ R162, R7, UR6, -R172.reuse ;  /* 0x0000000607a27c23 */ /* 0x100fe200080108ac */
[----:B------:R-:W-:Y:S01]  /*4c90*/  IADD3 R167, PT, PT, R84, R169, RZ ;  /* 0x000000a954a77210 */ /* 0x000fe20007ffe0ff */
[----:B------:R-:W1:Y:S01]  /*4ca0*/  LDSM.16.MT88.4 R108, [R169] ;  /* 0x00000000a96c783b */ /* 0x000e620000004200 */
[--C-:B------:R-:W-:Y:S01]  /*4cb0*/  FFMA.FTZ R159, R5, UR6, -R172.reuse ;  /* 0x00000006059f7c23 */ /* 0x100fe200080108ac */
[--C-:B------:R-:W-:Y:S01]  /*4cc0*/  FFMA.FTZ R166, R19, UR6, -R172.reuse ;  /* 0x0000000613a67c23 */ /* 0x100fe200080108ac */
[--C-:B------:R-:W-:Y:S01]  /*4cd0*/  FFMA.FTZ R163, R17, UR6, -R172.reuse ;  /* 0x0000000611a37c23 */ /* 0x100fe200080108ac */
[----:B------:R-:W2:Y:S01]  /*4ce0*/  LDSM.16.MT88.4 R100, [R167] ;  /* 0x00000000a764783b */ /* 0x000ea20000004200 */
[----:B------:R-:W4:Y:S01]  /*4cf0*/  MUFU.EX2 R165, R165 ;  /* 0x000000a500a57308 */ /* 0x000f220000000800 */
[--C-:B------:R-:W-:Y:S01]  /*4d00*/  FFMA.FTZ R160, R14, UR6, -R179.reuse ;  /* 0x000000060ea07c23 */ /* 0x100fe200080108b3 */
[--C-:B------:R-:W-:Y:S01]  /*4d10*/  FFMA.FTZ R157, R12, UR6, -R179.reuse ;  /* 0x000000060c9d7c23 */ /* 0x100fe200080108b3 */
[----:B------:R-:W5:Y:S01]  /*4d20*/  LDSM.16.MT88.4 R56, [R169+0x2000] ;  /* 0x00200000a938783b */ /* 0x000f620000004200 */
[----:B------:R-:W-:Y:S01]  /*4d30*/  MUFU.EX2 R164, R164 ;  /* 0x000000a400a47308 */ /* 0x000fe20000000800 */
[--C-:B------:R-:W-:Y:S01]  /*4d40*/  FFMA.FTZ R158, R15, UR6, -R172.reuse ;  /* 0x000000060f9e7c23 */ /* 0x100fe200080108ac */
[--C-:B------:R-:W-:Y:S01]  /*4d50*/  FFMA.FTZ R155, R13, UR6, -R172.reuse ;  /* 0x000000060d9b7c23 */ /* 0x100fe200080108ac */
[----:B------:R-:W3:Y:S01]  /*4d60*/  LDSM.16.MT88.4 R64, [R167+0x2000] ;  /* 0x00200000a740783b */ /* 0x000ee20000004200 */
[----:B------:R-:W4:Y:S01]  /*4d70*/  MUFU.EX2 R161, R161 ;  /* 0x000000a100a17308 */ /* 0x000f220000000800 */
[--C-:B------:R-:W-:Y:S01]  /*4d80*/  FFMA.FTZ R156, R10, UR6, -R179.reuse ;  /* 0x000000060a9c7c23 */ /* 0x100fe200080108b3 */
[--C-:B------:R-:W-:Y:S01]  /*4d90*/  FFMA.FTZ R153, R8, UR6, -R179.reuse ;  /* 0x0000000608997c23 */ /* 0x100fe200080108b3 */
[----:B------:R-:W3:Y:S01]  /*4da0*/  LDSM.16.MT88.4 R88, [R169+0x4000] ;  /* 0x00400000a958783b */ /* 0x000ee20000004200 */
[----:B------:R-:W-:Y:S01]  /*4db0*/  MUFU.EX2 R166, R166 ;  /* 0x000000a600a67308 */ /* 0x000fe20000000800 */
[--C-:B------:R-:W-:Y:S01]  /*4dc0*/  FFMA.FTZ R154, R11, UR6, -R172.reuse ;  /* 0x000000060b9a7c23 */ /* 0x100fe200080108ac */
[----:B----4-:R-:W-:Y:S01]  /*4dd0*/  F2FP.F16.F32.PACK_AB R96, R165, R168 ;  /* 0x000000a8a560723e */ /* 0x010fe200000000ff */
[----:B------:R-:W4:Y:S01]  /*4de0*/  LDSM.16.MT88.4 R4, [R167+0x4000] ;  /* 0x00400000a704783b */ /* 0x000f220000004200 */
[----:B------:R-:W1:Y:S01]  /*4df0*/  MUFU.EX2 R163, R163 ;  /* 0x000000a300a37308 */ /* 0x000e620000000800 */
[--C-:B------:R-:W-:Y:S01]  /*4e00*/  FFMA.FTZ R151, R9, UR6, -R172.reuse ;  /* 0x0000000609977c23 */ /* 0x100fe200080108ac */
[--C-:B------:R-:W-:Y:S01]  /*4e10*/  FFMA.FTZ R190, R190, UR6, -R179.reuse ;  /* 0x00000006bebe7c23 */ /* 0x100fe200080108b3 */
[----:B------:R-:W4:Y:S01]  /*4e20*/  LDSM.16.MT88.4 R16, [R174+0x12800] ;  /* 0x01280000ae10783b */ /* 0x000f220000004200 */
[----:B------:R-:W-:Y:S01]  /*4e30*/  MUFU.EX2 R162, R162 ;  /* 0x000000a200a27308 */ /* 0x000fe20000000800 */
[--C-:B------:R-:W-:Y:S01]  /*4e40*/  FFMA.FTZ R183, R178, UR6, -R179.reuse ;  /* 0x00000006b2b77c23 */ /* 0x100fe200080108b3 */
[----:B------:R-:W-:Y:S01]  /*4e50*/  F2FP.F16.F32.PACK_AB R98, R161, R164 ;  /* 0x000000a4a162723e */ /* 0x000fe200000000ff */
[----:B------:R-:W4:Y:S01]  /*4e60*/  LDSM.16.MT88.4 R12, [R169+0x800] ;  /* 0x00080000a90c783b */ /* 0x000f220000004200 */
[----:B------:R-:W2:Y:S01]  /*4e70*/  MUFU.EX2 R159, R159 ;  /* 0x0000009f009f7308 */ /* 0x000ea20000000800 */
[--C-:B------:R-:W-:Y:S01]  /*4e80*/  FFMA.FTZ R181, R188, UR6, -R179.reuse ;  /* 0x00000006bcb57c23 */ /* 0x100fe200080108b3 */
[----:B------:R-:W-:Y:S01]  /*4e90*/  FFMA.FTZ R180, R180, UR6, -R179 ;  /* 0x00000006b4b47c23 */ /* 0x000fe200080108b3 */
[----:B------:R-:W4:Y:S01]  /*4ea0*/  LDSM.16.MT88.4 R8, [R170+0x16800] ;  /* 0x01680000aa08783b */ /* 0x000f220000004200 */
[----:B------:R-:W-:Y:S01]  /*4eb0*/  MUFU.EX2 R160, R160 ;  /* 0x000000a000a07308 */ /* 0x000fe20000000800 */
[--C-:B------:R-:W-:Y:S01]  /*4ec0*/  FFMA.FTZ R188, R197, UR6, -R172.reuse ;  /* 0x00000006c5bc7c23 */ /* 0x100fe200080108ac */
[----:B-1----:R-:W-:Y:S01]  /*4ed0*/  F2FP.F16.F32.PACK_AB R97, R163, R166 ;  /* 0x000000a6a361723e */ /* 0x002fe200000000ff */
[----:B------:R-:W1:Y:S01]  /*4ee0*/  LDSM.16.MT88.4 R20, [R167+0x2800] ;  /* 0x00280000a714783b */ /* 0x000e620000004200 */
[----:B------:R-:W4:Y:S01]  /*4ef0*/  MUFU.EX2 R157, R157 ;  /* 0x0000009d009d7308 */ /* 0x000f220000000800 */
[--C-:B------:R-:W-:Y:S01]  /*4f00*/  FFMA.FTZ R189, R189, UR6, -R172.reuse ;  /* 0x00000006bdbd7c23 */ /* 0x100fe200080108ac */
[--C-:B------:R-:W-:Y:S01]  /*4f10*/  FFMA.FTZ R177, R177, UR6, -R172.reuse ;  /* 0x00000006b1b17c23 */ /* 0x100fe200080108ac */
[----:B------:R-:W-:Y:S01]  /*4f20*/  LDSM.16.MT88.4 R32, [R167+0x800] ;  /* 0x00080000a720783b */ /* 0x000fe20000004200 */
[----:B------:R-:W-:Y:S01]  /*4f30*/  MUFU.EX2 R156, R156 ;  /* 0x0000009c009c7308 */ /* 0x000fe20000000800 */
[----:B------:R-:W-:Y:S01]  /*4f40*/  FFMA.FTZ R173, R173, UR6, -R172 ;  /* 0x00000006adad7c23 */ /* 0x000fe200080108ac */
[----:B--2---:R-:W-:Y:S01]  /*4f50*/  F2FP.F16.F32.PACK_AB R99, R159, R162 ;  /* 0x000000a29f63723e */ /* 0x004fe200000000ff */
[----:B------:R-:W-:Y:S01]  /*4f60*/  LDSM.16.MT88.4 R24, [R169+0x2800] ;  /* 0x00280000a918783b */ /* 0x000fe20000004200 */
[----:B------:R-:W-:Y:S01]  /*4f70*/  MUFU.EX2 R153, R153 ;  /* 0x0000009900997308 */ /* 0x000fe20000000800 */
[----:B------:R-:W-:Y:S01]  /*4f80*/  FADD.FTZ R165, R168, R165 ;  /* 0x000000a5a8a57221 */ /* 0x000fe20000010000 */
[----:B------:R-:W-:-:S02]  /*4f90*/  FADD.FTZ R163, R166, R163 ;  /* 0x000000a3a6a37221 */ /* 0x000fc40000010000 */
[----:B------:R-:W-:Y:S01]  /*4fa0*/  MUFU.EX2 R158, R158 ;  /* 0x0000009e009e7308 */ /* 0x000fe20000000800 */
[C---:B------:R-:W-:Y:S01]  /*4fb0*/  HMMA.16816.F32 R120, R96.reuse, R116, RZ ;  /* 0x000000746078723c */ /* 0x040fe200000018ff */
[----:B------:R-:W-:Y:S01]  /*4fc0*/  FADD.FTZ R164, R164, R165 ;  /* 0x000000a5a4a47221 */ /* 0x000fe20000010000 */
[----:B------:R-:W-:Y:S01]  /*4fd0*/  FADD.FTZ R162, R162, R163 ;  /* 0x000000a3a2a27221 */ /* 0x000fe20000010000 */
[----:B------:R-:W2:Y:S02]  /*4fe0*/  MUFU.EX2 R155, R155 ;  /* 0x0000009b009b7308 */ /* 0x000ea40000000800 */
[----:B------:R-:W-:Y:S01]  /*4ff0*/  FADD.FTZ R161, R161, R164 ;  /* 0x000000a4a1a17221 */ /* 0x000fe20000010000 */
[----:B------:R-:W-:Y:S01]  /*5000*/  FADD.FTZ R159, R159, R162 ;  /* 0x000000a29f9f7221 */ /* 0x000fe20000010000 */
[----:B------:R-:W-:Y:S01]  /*5010*/  MUFU.EX2 R154, R154 ;  /* 0x0000009a009a7308 */ /* 0x000fe20000000800 */
[C---:B------:R-:W-:Y:S03]  /*5020*/  HMMA.16816.F32 R116, R96.reuse, R118, RZ ;  /* 0x000000766074723c */ /* 0x040fe600000018ff */
[----:B------:R-:W1:Y:S04]  /*5030*/  MUFU.EX2 R151, R151 ;  /* 0x0000009700977308 */ /* 0x000e680000000800 */
[----:B------:R5:W-:Y:S01]  /*5040*/  MUFU.EX2 R178, R190 ;  /* 0x000000be00b27308 */ /* 0x000be20000000800 */
[C---:B------:R-:W-:Y:S03]  /*5050*/  HMMA.16816.F32 R112, R96.reuse, R108, RZ ;  /* 0x0000006c6070723c */ /* 0x040fe600000018ff */
[----:B------:R-:W1:Y:S04]  /*5060*/  MUFU.EX2 R183, R183 ;  /* 0x000000b700b77308 */ /* 0x000e680000000800 */
[----:B------:R-:W-:Y:S01]  /*5070*/  MUFU.EX2 R181, R181 ;  /* 0x000000b500b57308 */ /* 0x000fe20000000800 */
[----:B------:R-:W-:Y:S03]  /*5080*/  HMMA.16816.F32 R108, R96, R110, RZ ;  /* 0x0000006e606c723c */ /* 0x000fe600000018ff */
[----:B------:R-:W-:Y:S01]  /*5090*/  MUFU.EX2 R180, R180 ;  /* 0x000000b400b47308 */ /* 0x000fe20000000800 */
[----:B-----5:R-:W-:-:S03]  /*50a0*/  FFMA.FTZ R190, R185, UR6, -R172 ;  /* 0x00000006b9be7c23 */ /* 0x020fc600080108ac */
        /* <DEDUP_REMOVED lines=8> */
[C---:B---3--:R-:W-:Y:S08]  /*5130*/  HMMA.16816.F32 R60, R96.reuse, R64, RZ ;  /* 0x00000040603c723c */ /* 0x048ff000000018ff */
        /* <DEDUP_REMOVED lines=20> */
[----:B-1----:R-:W-:Y:S01]  /*5280*/  F2FP.F16.F32.PACK_AB R7, R151, R154 ;  /* 0x0000009a9707723e */ /* 0x002fe200000000ff */
[----:B------:R-:W-:Y:S02]  /*5290*/  FADD.FTZ R156, R156, R157 ;  /* 0x0000009d9c9c7221 */ /* 0x000fe40000010000 */
[----:B------:R-:W-:Y:S02]  /*52a0*/  FADD.FTZ R154, R154, R155 ;  /* 0x0000009b9a9a7221 */ /* 0x000fe40000010000 */
[----:B------:R-:W-:-:S02]  /*52b0*/  FADD.FTZ R153, R153, R156 ;  /* 0x0000009c99997221 */ /* 0x000fc40000010000 */
[----:B------:R-:W-:Y:S01]  /*52c0*/  HMMA.16816.F32 R120, R4, R16, R120 ;  /* 0x000000100478723c */ /* 0x000fe20000001878 */
[----:B------:R-:W-:-:S07]  /*52d0*/  FADD.FTZ R151, R151, R154 ;  /* 0x0000009a97977221 */ /* 0x000fce0000010000 */
[C---:B------:R-:W-:Y:S01]  /*52e0*/  HMMA.16816.F32 R116, R4.reuse, R18, R116 ;  /* 0x000000120474723c */ /* 0x040fe20000001874 */
[----:B------:R-:W1:Y:S07]  /*52f0*/  LDSM.16.MT88.4 R16, [R169+0x4800] ;  /* 0x00480000a910783b */ /* 0x000e6e0000004200 */
[C---:B------:R-:W-:Y:S08]  /*5300*/  HMMA.16816.F32 R112, R4.reuse, R12, R112 ;  /* 0x0000000c0470723c */ /* 0x040ff00000001870 */
[C---:B------:R-:W-:Y:S01]  /*5310*/  HMMA.16816.F32 R108, R4.reuse, R14, R108 ;  /* 0x0000000e046c723c */ /* 0x040fe2000000186c */
[----:B------:R-:W2:Y:S07]  /*5320*/  LDSM.16.MT88.4 R12, [R167+0x4800] ;  /* 0x00480000a70c783b */ /* 0x000eae0000004200 */
[C---:B------:R-:W-:Y:S08]  /*5330*/  HMMA.16816.F32 R68, R4.reuse, R8, R68 ;  /* 0x000000080444723c */ /* 0x040ff00000001844 */
[C---:B------:R-:W-:Y:S01]  /*5340*/  HMMA.16816.F32 R72, R4.reuse, R10, R72 ;  /* 0x0000000a0448723c */ /* 0x040fe20000001848 */
[----:B------:R-:W3:Y:S07]  /*5350*/  LDSM.16.MT88.4 R8, [R174+0x13000] ;  /* 0x01300000ae08783b */ /* 0x000eee0000004200 */
[----:B------:R-:W-:Y:S01]  /*5360*/  HMMA.16816.F32 R60, R4, R20, R60 ;  /* 0x00000014043c723c */ /* 0x000fe2000000183c */
[----:B------:R-:W-:-:S02]  /*5370*/  FFMA.FTZ R20, R187, UR6, -R172 ;  /* 0x00000006bb147c23 */ /* 0x000fc400080108ac */
[----:B------:R-:W4:Y:S04]  /*5380*/  MUFU.EX2 R187, R189 ;  /* 0x000000bd00bb7308 */ /* 0x000f280000000800 */
[----:B------:R5:W4:Y:S01]  /*5390*/  MUFU.EX2 R185, R20 ;  /* 0x0000001400b97308 */ /* 0x000b220000000800 */
[C---:B-1----:R-:W-:Y:S08]  /*53a0*/  HMMA.16816.F32 R84, R4.reuse, R16, R84 ;  /* 0x000000100454723c */ /* 0x042ff00000001854 */
[C---:B------:R-:W-:Y:S01]  /*53b0*/  HMMA.16816.F32 R88, R4.reuse, R18, R88 ;  /* 0x000000120458723c */ /* 0x040fe20000001858 */
[----:B------:R-:W1:Y:S07]  /*53c0*/  LDSM.16.MT88.4 R16, [R170+0x15000] ;  /* 0x01500000aa10783b */ /* 0x000e6e0000004200 */
[C---:B------:R-:W-:Y:S08]  /*53d0*/  HMMA.16816.F32 R44, R4.reuse, R144, R44 ;  /* 0x00000090042c723c */ /* 0x040ff0000000182c */
        /* <DEDUP_REMOVED lines=17> */
[C---:B------:R-:W-:Y:S01]  /*54f0*/  HMMA.16816.F32 R64, R4.reuse, R22, R64 ;  /* 0x000000160440723c */ /* 0x040fe20000001840 */
[----:B-----5:R-:W-:Y:S07]  /*5500*/  LDSM.16.MT88.4 R20, [R167+0x3000] ;  /* 0x00300000a714783b */ /* 0x020fee0000004200 */
[C---:B--2---:R-:W-:Y:S08]  /*5510*/  HMMA.16816.F32 R92, R4.reuse, R12, R92 ;  /* 0x0000000c045c723c */ /* 0x044ff0000000185c */
[----:B------:R-:W-:Y:S01]  /*5520*/  HMMA.16816.F32 R96, R4, R14, R96 ;  /* 0x0000000e0460723c */ /* 0x000fe20000001860 */
[----:B------:R-:W-:Y:S01]  /*5530*/  F2FP.F16.F32.PACK_AB R4, R183, R178 ;  /* 0x000000b2b704723e */ /* 0x000fe200000000ff */
[----:B------:R-:W2:Y:S01]  /*5540*/  LDSM.16.MT88.4 R12, [R170+0x17000] ;  /* 0x01700000aa0c783b */ /* 0x000ea20000004200 */
[----:B----4-:R-:W-:-:S02]  /*5550*/  F2FP.F16.F32.PACK_AB R5, R187, R188 ;  /* 0x000000bcbb05723e */ /* 0x010fc400000000ff */
[----:B------:R-:W-:Y:S02]  /*5560*/  F2FP.F16.F32.PACK_AB R6, R180, R181 ;  /* 0x000000b5b406723e */ /* 0x000fe400000000ff */
[----:B------:R-:W-:-:S07]  /*5570*/  F2FP.F16.F32.PACK_AB R7, R190, R185 ;  /* 0x000000b9be07723e */ /* 0x000fce00000000ff */
[C---:B---3--:R-:W-:Y:S08]  /*5580*/  HMMA.16816.F32 R120, R4.reuse, R8, R120 ;  /* 0x000000080478723c */ /* 0x048ff00000001878 */
[C---:B------:R-:W-:Y:S01]  /*5590*/  HMMA.16816.F32 R116, R4.reuse, R10, R116 ;  /* 0x0000000a0474723c */ /* 0x040fe20000001874 */
[----:B------:R-:W3:Y:S07]  /*55a0*/  LDSM.16.MT88.4 R8, [R169+0x5000] ;  /* 0x00500000a908783b */ /* 0x000eee0000004200 */
        /* <DEDUP_REMOVED lines=14> */
[C---:B--2---:R-:W-:Y:S03]  /*5690*/  HMMA.16816.F32 R68, R4.reuse, R12, R68 ;  /* 0x0000000c0444723c */ /* 0x044fe60000001844 */
[----:B------:R-:W2:Y:S04]  /*56a0*/  MUFU.EX2 R145, R145 ;  /* 0x0000009100917308 */ /* 0x000ea80000000800 */
[----:B------:R-:W-:Y:S01]  /*56b0*/  MUFU.EX2 R147, R147 ;  /* 0x0000009300937308 */ /* 0x000fe20000000800 */
[C---:B---3--:R-:W-:Y:S03]  /*56c0*/  HMMA.16816.F32 R84, R4.reuse, R8, R84 ;  /* 0x000000080454723c */ /* 0x048fe60000001854 */
[----:B------:R-:W3:Y:S04]  /*56d0*/  MUFU.EX2 R176, R176 ;  /* 0x000000b000b07308 */ /* 0x000ee80000000800 */
[----:B------:R-:W-:Y:S01]  /*56e0*/  MUFU.EX2 R171, R173 ;  /* 0x000000ad00ab7308 */ /* 0x000fe20000000800 */
[C---:B------:R-:W-:Y:S01]  /*56f0*/  HMMA.16816.F32 R88, R4.reuse, R10, R88 ;  /* 0x0000000a0458723c */ /* 0x040fe20000001858 */
[----:B------:R-:W4:Y:S02]  /*5700*/  LDSM.16.MT88.4 R8, [R170+0x15800] ;  /* 0x01580000aa08783b */ /* 0x000f240000004200 */
[----:B------:R-:W5:Y:S05]  /*5710*/  MUFU.EX2 R172, R172 ;  /* 0x000000ac00ac7308 */ /* 0x000f6a0000000800 */
[C---:B------:R-:W-:Y:S01]  /*5720*/  HMMA.16816.F32 R72, R4.reuse, R14, R72 ;  /* 0x0000000e0448723c */ /* 0x040fe20000001848 */
[----:B------:R-:W4:Y:S07]  /*5730*/  LDSM.16.MT88.4 R12, [R174+0x13800] ;  /* 0x01380000ae0c783b */ /* 0x000f2e0000004200 */
        /* <DEDUP_REMOVED lines=19> */
[----:B------:R-:W-:Y:S01]  /*5870*/  HMMA.16816.F32 R64, R4, R22, R64 ;  /* 0x000000160440723c */ /* 0x000fe20000001840 */
[----:B--2---:R-:W-:Y:S01]  /*5880*/  F2FP.F16.F32.PACK_AB R4, R145, R144 ;  /* 0x000000909104723e */ /* 0x004fe200000000ff */
[----:B------:R-:W-:Y:S01]  /*5890*/  LDSM.16.MT88.4 R20, [R169+0x3800] ;  /* 0x00380000a914783b */ /* 0x000fe20000004200 */
[----:B---3--:R-:W-:-:S02]  /*58a0*/  F2FP.F16.F32.PACK_AB R5, R176, R175 ;  /* 0x000000afb005723e */ /* 0x008fc400000000ff */
        /* <DEDUP_REMOVED lines=83> */
[----:B------:R-:W2:Y:S01]  /*5de0*/  LDCU UR4, c[0x0][0x45c] ;  /* 0x00008b80ff0477ac */ /* 0x000ea20008000800 */
[----:B------:R-:W-:-:S02]  /*5df0*/  LOP3.LUT R185, R187, 0x400, RZ, 0xc0, !PT ;  /* 0x00000400bbb97812 */ /* 0x000fc400078ec0ff */
[----:B------:R-:W-:Y:S01]  /*5e00*/  SEL R184, R191, 0xffffffe0, !P0 ;  /* 0xffffffe0bfb87807 */ /* 0x000fe20004000000 */
[----:B-1----:R-:W-:Y:S01]  /*5e10*/  ULEA UR6, UR6, UR9, 0x18 ;  /* 0x0000000906067291 */ /* 0x002fe2000f8ec0ff */
[----:B------:R-:W-:Y:S11]  /*5e20*/  BRA `(.L_x_315) ;  /* 0x0000000000b47947 */ /* 0x000ff60003800000 */
.L_x_317:
        /* <DEDUP_REMOVED lines=45> */
.L_x_315:
[----:B------:R-:W-:Y:S04]  /*6100*/  DEPBAR.LE SB0, 0x0 ;  /* 0x000080000000791a */ /* 0x000fe80000000000 */
[----:B------:R-:W-:Y:S01]  /*6110*/  BAR.SYNC.DEFER_BLOCKING 0x0 ;  /* 0x0000000000007b1d */ /* 0x000fe20000010000 */
[C---:B----4-:R-:W-:Y:S01]  /*6120*/  IMAD.WIDE.U32 R22, R217.reuse, R204, RZ ;  /* 0x000000ccd9167225 */ /* 0x050fe200078e00ff */
[----:B------:R-:W-:Y:S02]  /*6130*/  LOP3.LUT R221, R192, 0x40, RZ, 0xfc, !PT ;  /* 0x00000040c0dd7812 */ /* 0x000fe400078efcff */
[----:B------:R-:W-:Y:S01]  /*6140*/  LOP3.LUT R194, R216, 0x7c00, RZ, 0xc0, !PT ;  /* 0x00007c00d8c27812 */ /* 0x000fe200078ec0ff */
[----:B------:R-:W-:Y:S01]  /*6150*/  IMAD R16, R217, R205, R23 ;  /* 0x000000cdd9107224 */ /* 0x000fe200078e0217 */
[C---:B------:R-:W-:Y:S01]  /*6160*/  LEA R20, P0, R22.reuse, R212, 0x7 ;  /* 0x000000d416147211 */ /* 0x040fe200078038ff */
[----:B------:R-:W-:Y:S01]  /*6170*/  IMAD.SHL.U32 R222, R193, 0x8, RZ ;  /* 0x00000008c1de7824 */ /* 0x000fe200078e00ff */
[----:B---3--:R-:W-:Y:S01]  /*6180*/  ISETP.GE.AND P3, PT, R221, UR8, PT ;  /* 0x00000008dd007c0c */ /* 0x008fe2000bf66270 */
[C---:B------:R-:W-:Y:S01]  /*6190*/  IMAD.SHL.U32 R17, R22.reuse, 0x40, RZ ;  /* 0x0000004016117824 */ /* 0x040fe200078e00ff */
[----:B------:R-:W-:Y:S01]  /*61a0*/  LEA.HI.X R21, R22, R211, R16, 0x7, P0 ;  /* 0x000000d316157211 */ /* 0x000fe200000f3c10 */
[----:B------:R-:W-:Y:S01]  /*61b0*/  IMAD R246, R217, 0x40, R210 ;  /* 0x00000040d9f67824 */ /* 0x000fe200078e02d2 */
[----:B------:R-:W-:Y:S02]  /*61c0*/  LOP3.LUT R192, R222, 0x38, RZ, 0xc0, !PT ;  /* 0x00000038dec07812 */ /* 0x000fe400078ec0ff */
[----:B------:R-:W-:Y:S01]  /*61d0*/  SHF.L.U64.HI R18, R22, 0x6, R16 ;  /* 0x0000000616127819 */ /* 0x000fe20000010210 */
[----:B------:R-:W-:Y:S01]  /*61e0*/  IMAD.IADD R225, R208, 0x1, -R246 ;  /* 0x00000001d0e17824 */ /* 0x000fe200078e0af6 */
[----:B------:R-:W-:Y:S02]  /*61f0*/  LOP3.LUT R220, R192, 0x80, RZ, 0xfc, !PT ;  /* 0x00000080c0dc7812 */ /* 0x000fe400078efcff */
[----:B------:R-:W-:Y:S02]  /*6200*/  LEA R17, P0, R204, R17, 0x5 ;  /* 0x00000011cc117211 */ /* 0x000fe400078028ff */
[----:B------:R-:W-:Y:S02]  /*6210*/  ISETP.GE.AND P2, PT, R220, UR8, PT ;  /* 0x00000008dc007c0c */ /* 0x000fe4000bf46270 */
[----:B------:R-:W-:Y:S01]  /*6220*/  LEA.HI.X R18, R204, R18, R205, 0x5, P0 ;  /* 0x00000012cc127211 */ /* 0x000fe200000f2ccd */
[----:B------:R-:W-:Y:S01]  /*6230*/  @!PT LDS RZ, [RZ] ;  /* 0x00000000fffff984 */ /* 0x000fe20000000800 */
[----:B------:R-:W-:Y:S01]  /*6240*/  @!PT LDS RZ, [RZ] ;  /* 0x00000000fffff984 */ /* 0x000fe20000000800 */
[----:B------:R-:W-:Y:S01]  /*6250*/  @!PT LDS RZ, [RZ] ;  /* 0x00000000fffff984 */ /* 0x000fe20000000800 */
[----:B------:R-:W-:Y:S01]  /*6260*/  @!P1 LDGSTS.E.BYPASS.LTC128B.128 [R206+0x12000], desc[UR16][R20.64] ;  /* 0x1200000014ce9fae */ /* 0x000fe2000b981a10 */
[C---:B------:R-:W-:Y:S01]  /*6270*/  LEA R16, P0, R17.reuse, R212, 0x1 ;  /* 0x000000d411107211 */ /* 0x040fe200078008ff */
[----:B------:R-:W-:Y:S01]  /*6280*/  UMOV UR5, UR6 ;  /* 0x0000000600057c82 */ /* 0x000fe20008000000 */
[----:B------:R-:W-:Y:S03]  /*6290*/  SHF.R.U32.HI R195, RZ, 0x1, R193 ;  /* 0x00000001ffc37819 */ /* 0x000fe600000116c1 */
[----:B------:R-:W-:Y:S01]  /*62a0*/  @P1 STS.128 [R206+0x12000], RZ ;  /* 0x012000ffce001388 */ /* 0x000fe20000000c00 */
[----:B------:R-:W-:Y:S02]  /*62b0*/  LEA.HI.X R17, R17, R211, R18, 0x1, P0 ;  /* 0x000000d311117211 */ /* 0x000fe400000f0c12 */
[--C-:B------:R-:W-:Y:S03]  /*62c0*/  LOP3.LUT R139, R192, 0x1c0, R187.reuse, 0xf8, !PT ;  /* 0x000001c0c08b7812 */ /* 0x100fe600078ef8bb */
[----:B------:R-:W-:Y:S01]  /*62d0*/  @!PT LDS RZ, [RZ] ;  /* 0x00000000fffff984 */ /* 0x000fe20000000800 */
[----:B------:R-:W-:Y:S01]  /*62e0*/  @!PT LDS RZ, [RZ] ;  /* 0x00000000fffff984 */ /* 0x000fe20000000800 */
[----:B------:R-:W-:Y:S01]  /*62f0*/  @!PT LDS RZ, [RZ] ;  /* 0x00000000fffff984 */ /* 0x000fe20000000800 */
[----:B------:R-:W-:Y:S01]  /*6300*/  @!P3 LDGSTS.E.BYPASS.LTC128B.128 [R206+0x14000], desc[UR16][R20.64+0x80] ;  /* 0x1400008014cebfae */ /* 0x000fe2000b981a10 */
[----:B------:R-:W-:Y:S02]  /*6310*/  LOP3.LUT R133, R194, 0x200, R187, 0xf8, !PT ;  /* 0x00000200c2857812 */ /* 0x000fe400078ef8bb */
[----:B------:R-:W-:Y:S03]  /*6320*/  LOP3.LUT R132, R195, 0x8, RZ, 0xc0, !PT ;  /* 0x00000008c3847812 */ /* 0x000fe600078ec0ff */
[----:B------:R-:W-:Y:S01]  /*6330*/  @P3 STS.128 [R206+0x14000], RZ ;  /* 0x014000ffce003388 */ /* 0x000fe20000000c00 */
[----:B------:R-:W-:Y:S02]  /*6340*/  LOP3.LUT R202, R139, R186, RZ, 0x3c, !PT ;  /* 0x000000ba8bca7212 */ /* 0x000fe400078e3cff */
[----:B------:R-:W-:Y:S03]  /*6350*/  LOP3.LUT R132, R133, R139, R132, 0xf6, !PT ;  /* 0x0000008b85847212 */ /* 0x000fe600078ef684 */
[----:B------:R-:W-:Y:S01]  /*6360*/  @!PT LDS RZ, [RZ] ;  /* 0x00000000fffff984 */ /* 0x000fe20000000800 */
[----:B------:R-:W-:Y:S01]  /*6370*/  @!PT LDS RZ, [RZ] ;  /* 0x00000000fffff984 */ /* 0x000fe20000000800 */
[----:B------:R-:W-:Y:S01]  /*6380*/  @!PT LDS RZ, [RZ] ;  /* 0x00000000fffff984 */ /* 0x000fe20000000800 */
[----:B------:R-:W-:Y:S01]  /*6390*/  @!P2 LDGSTS.E.BYPASS.LTC128B.128 [R206+0x16000], desc[UR16][R20.64+0x100] ;  /* 0x1600010014ceafae */ /* 0x000fe2000b981a10 */
[----:B------:R-:W-:Y:S01]  /*63a0*/  LOP3.LUT P0, RZ, R193, 0x4, RZ, 0xc0, !PT ;  /* 0x00000004c1ff7812 */ /* 0x000fe2000780c0ff */
[----:B------:R-:W-:Y:S01]  /*63b0*/  IMAD R202, R202, 0x2, R185 ;  /* 0x00000002caca7824 */ /* 0x000fe200078e02b9 */
[----:B------:R-:W-:Y:S03]  /*63c0*/  LEA R203, R132, UR5, 0x1 ;  /* 0x0000000584cb7c11 */ /* 0x000fe6000f8e08ff */
[----:B------:R-:W-:Y:S01]  /*63d0*/  @P2 STS.128 [R206+0x16000], RZ ;  /* 0x016000ffce002388 */ /* 0x000fe20000000c00 */
[----:B------:R-:W-:Y:S01]  /*63e0*/  SEL R132, R188, 0xffffffc0, !P0 ;  /* 0xffffffc0bc847807 */ /* 0x000fe20004000000 */
[----:B------:R-:W-:Y:S01]  /*63f0*/  VIADD R197, R202, UR5 ;  /* 0x00000005cac57c36 */ /* 0x000fe20008000000 */
[----:B------:R-:W-:Y:S03]  /*6400*/  IABS R225, R225 ;  /* 0x000000e100e17213 */ /* 0x000fe60000000000 */
[----:B------:R-:W-:Y:S01]  /*6410*/  @!PT LDS RZ, [RZ] ;  /* 0x00000000fffff984 */ /* 0x000fe20000000800 */
[----:B------:R-:W-:Y:S01]  /*6420*/  @!PT LDS RZ, [RZ] ;  /* 0x00000000fffff984 */ /* 0x000fe20000000800 */
[----:B------:R-:W-:Y:S01]  /*6430*/  @!PT LDS RZ, [RZ] ;  /* 0x00000000fffff984 */ /* 0x000fe20000000800 */
[----:B------:R-:W-:Y:S01]  /*6440*/  @!P1 LDGSTS.E.BYPASS.LTC128B.128 [R206+0x13000], desc[UR16][R16.64] ;  /* 0x1300000010ce9fae */ /* 0x000fe2000b981a10 */
[--C-:B------:R-:W-:Y:S01]  /*6450*/  IMAD.IADD R201, R184, 0x1, R203.reuse ;  /* 0x00000001b8c97824 */ /* 0x100fe200078e02cb */
[----:B------:R-:W-:Y:S01]  /*6460*/  ISETP.NE.AND P4, PT, R217, RZ, PT ;  /* 0x000000ffd900720c */ /* 0x000fe20003f85270 */
[C---:B------:R-:W-:Y:S03]  /*6470*/  IMAD.IADD R200, R197.reuse, 0x1, R184 ;  /* 0x00000001c5c87824 */ /* 0x040fe600078e02b8 */
[----:B------:R-:W-:Y:S01]  /*6480*/  @P1 STS.128 [R206+0x13000], RZ ;  /* 0x013000ffce001388 */ /* 0x000fe20000000c00 */
[----:B------:R-:W-:Y:S01]  /*6490*/  IMAD.IADD R199, R132, 0x1, R203 ;  /* 0x0000000184c77824 */ /* 0x000fe200078e02cb */
[----:B------:R-:W-:Y:S01]  /*64a0*/  I2FP.F32.S32 R225, R225 ;  /* 0x000000e100e17245 */ /* 0x000fe20000201400 */
[----:B------:R-:W-:Y:S03]  /*64b0*/  IMAD.IADD R197, R197, 0x1, R132 ;  /* 0x00000001c5c57824 */ /* 0x000fe600078e0284 */
[----:B------:R-:W-:Y:S01]  /*64c0*/  @!PT LDS RZ, [RZ] ;  /* 0x00000000fffff984 */ /* 0x000fe20000000800 */
[----:B------:R-:W-:Y:S01]  /*64d0*/  @!PT LDS RZ, [RZ] ;  /* 0x00000000fffff984 */ /* 0x000fe20000000800 */
[----:B------:R-:W-:Y:S01]  /*64e0*/  @!PT LDS RZ, [RZ] ;  /* 0x00000000fffff984 */ /* 0x000fe20000000800 */
[----:B------:R-:W-:Y:S01]  /*64f0*/  @!P3 LDGSTS.E.BYPASS.LTC128B.128 [R206+0x15000], desc[UR16][R16.64+0x80] ;  /* 0x1500008010cebfae */ /* 0x000fe2000b981a10 */
[C---:B------:R-:W-:Y:S02]  /*6500*/  IMAD.IADD R198, R184.reuse, 0x1, R199 ;  /* 0x00000001b8c67824 */ /* 0x040fe400078e02c7 */
[----:B------:R-:W-:Y:S03]  /*6510*/  IMAD.IADD R196, R184, 0x1, R197 ;  /* 0x00000001b8c47824 */ /* 0x000fe600078e02c5 */
[----:B------:R-:W-:Y:S06]  /*6520*/  @P3 STS.128 [R206+0x15000], RZ ;  /* 0x015000ffce003388 */ /* 0x000fec0000000c00 */
[----:B------:R-:W-:Y:S01]  /*6530*/  @!PT LDS RZ, [RZ] ;  /* 0x00000000fffff984 */ /* 0x000fe20000000800 */
[----:B------:R-:W-:Y:S01]  /*6540*/  @!PT LDS RZ, [RZ] ;  /* 0x00000000fffff984 */ /* 0x000fe20000000800 */
[----:B------:R-:W-:Y:S01]  /*6550*/  @!PT LDS RZ, [RZ] ;  /* 0x00000000fffff984 */ /* 0x000fe20000000800 */
[----:B------:R1:W-:Y:S06]  /*6560*/  @!P2 LDGSTS.E.BYPASS.LTC128B.128 [R206+0x17000], desc[UR16][R16.64+0x100] ;  /* 0x1700010010ceafae */ /* 0x0003ec000b981a10 */
[----:B------:R-:W-:Y:S06]  /*6570*/  @P2 STS.128 [R206+0x17000], RZ ;  /* 0x017000ffce002388 */ /* 0x000fec0000000c00 */
[----:B------:R-:W-:Y:S06]  /*6580*/  LDSM.16.M88.4 R140, [R203] ;  /* 0x00000000cb8c783b */ /* 0x000fec0000000200 */
[----:B------:R-:W3:Y:S06]  /*6590*/  LDSM.16.M88.4 R144, [R202+UR5+0xc000] ;  /* 0x00c00005ca90783b */ /* 0x000eec0008000200 */
[----:B------:R-:W4:Y:S06]  /*65a0*/  LDSM.16.M88.4 R148, [R202+UR5+0xc800] ;  /* 0x00c80005ca94783b */ /* 0x000f2c0008000200 */
[----:B------:R-:W5:Y:S06]  /*65b0*/  LDSM.16.M88.4 R152, [R202+UR5+0xd000] ;  /* 0x00d00005ca98783b */ /* 0x000f6c0008000200 */
[----:B------:R-:W0:Y:S06]  /*65c0*/  LDGDEPBAR ;  /* 0x00000000000079af */ /* 0x000e2c0000000000 */
[----:B------:R-:W2:Y:S06]  /*65d0*/  LDSM.16.M88.4 R156, [R202+UR5+0xd800] ;  /* 0x00d80005ca9c783b */ /* 0x000eac0008000200 */
[----:B------:R-:W-:Y:S06]  /*65e0*/  LDSM.16.M88.4 R160, [R201] ;  /* 0x00000000c9a0783b */ /* 0x000fec0000000200 */
[----:B------:R-:W2:Y:S01]  /*65f0*/  LDSM.16.M88.4 R164, [R200+0xc000] ;  /* 0x00c00000c8a4783b */ /* 0x000ea20000000200 */
[C---:B---3--:R-:W-:Y:S05]  /*6600*/  HMMA.16816.F32 R4, R140.reuse, R144, RZ ;  /* 0x000000908c04723c */ /* 0x048fea00000018ff */
[----:B------:R-:W3:Y:S06]  /*6610*/  LDSM.16.M88.4 R168, [R200+0xc800] ;  /* 0x00c80000c8a8783b */ /* 0x000eec0000000200 */
[----:B------:R-:W3:Y:S01]  /*6620*/  LDSM.16.M88.4 R172, [R200+0xd000] ;  /* 0x00d00000c8ac783b */ /* 0x000ee20000000200 */
[C---:B------:R-:W-:Y:S05]  /*6630*/  HMMA.16816.F32 R8, R140.reuse, R146, RZ ;  /* 0x000000928c08723c */ /* 0x040fea00000018ff */
[----:B------:R-:W3:Y:S03]  /*6640*/  LDSM.16.M88.4 R144, [R200+0xd800] ;  /* 0x00d80000c890783b */ /* 0x000ee60000000200 */
[C---:B----4-:R-:W-:Y:S03]  /*6650*/  HMMA.16816.F32 R12, R140.reuse, R148, RZ ;  /* 0x000000948c0c723c */ /* 0x050fe600000018ff */
[----:B------:R-:W-:Y:S05]  /*6660*/  LDSM.16.M88.4 R176, [R199] ;  /* 0x00000000c7b0783b */ /* 0x000fea0000000200 */
[C---:B-1----:R-:W-:Y:S01]  /*6670*/  HMMA.16816.F32 R16, R140.reuse, R150, RZ ;  /* 0x000000968c10723c */ /* 0x042fe200000018ff */
[----:B------:R-:W1:Y:S06]  /*6680*/  LDSM.16.M88.4 R180, [R197+0xc000] ;  /* 0x00c00000c5b4783b */ /* 0x000e6c0000000200 */
[----:B------:R-:W4:Y:S01]  /*6690*/  LDSM.16.M88.4 R132, [R197+0xc800] ;  /* 0x00c80000c584783b */ /* 0x000f220000000200 */
[C---:B-----5:R-:W-:Y:S05]  /*66a0*/  HMMA.16816.F32 R20, R140.reuse, R152, RZ ;  /* 0x000000988c14723c */ /* 0x060fea00000018ff */
[----:B------:R-:W5:Y:S03]  /*66b0*/  LDSM.16.M88.4 R136, [R197+0xd000] ;  /* 0x00d00000c588783b */ /* 0x000f660000000200 */
[C---:B------:R-:W-:Y:S03]  /*66c0*/  HMMA.16816.F32 R24, R140.reuse, R154, RZ ;  /* 0x0000009a8c18723c */ /* 0x040fe600000018ff */
[----:B------:R-:W-:Y:S05]  /*66d0*/  LDSM.16.M88.4 R148, [R198] ;  /* 0x00000000c694783b */ /* 0x000fea0000000200 */
[C---:B--2---:R-:W-:Y:S01]  /*66e0*/  HMMA.16816.F32 R28, R140.reuse, R156, RZ ;  /* 0x0000009c8c1c723c */ /* 0x044fe200000018ff */
[----:B------:R-:W-:Y:S07]  /*66f0*/  LDSM.16.M88.4 R152, [R196+0xc000] ;  /* 0x00c00000c498783b */ /* 0x000fee0000000200 */
[----:B------:R-:W-:Y:S01]  /*6700*/  HMMA.16816.F32 R32, R140, R158, RZ ;  /* 0x0000009e8c20723c */ /* 0x000fe200000018ff */
[----:B------:R-:W2:Y:S06]  /*6710*/  LDSM.16.M88.4 R140, [R197+0xd800] ;  /* 0x00d80000c58c783b */ /* 0x000eac0000000200 */
[----:B------:R-:W-:Y:S01]  /*6720*/  LDSM.16.M88.4 R156, [R196+0xd000] ;  /* 0x00d00000c49c783b */ /* 0x000fe20000000200 */
[C---:B------:R-:W-:Y:S08]  /*6730*/  HMMA.16816.F32 R4, R160.reuse, R164, R4 ;  /* 0x000000a4a004723c */ /* 0x040ff00000001804 */
[C---:B------:R-:W-:Y:S01]  /*6740*/  HMMA.16816.F32 R8, R160.reuse, R166, R8 ;  /* 0x000000a6a008723c */ /* 0x040fe20000001808 */
[----:B------:R-:W-:Y:S07]  /*6750*/  LDSM.16.M88.4 R164, [R203+0x4000] ;  /* 0x00400000cba4783b */ /* 0x000fee0000000200 */
[C---:B---3--:R-:W-:Y:S08]  /*6760*/  HMMA.16816.F32 R12, R160.reuse, R168, R12 ;  /* 0x000000a8a00c723c */ /* 0x048ff0000000180c */
[C---:B------:R-:W-:Y:S01]  /*6770*/  HMMA.16816.F32 R16, R160.reuse, R170, R16 ;  /* 0x000000aaa010723c */ /* 0x040fe20000001810 */
[----:B------:R-:W-:Y:S07]  /*6780*/  LDSM.16.M88.4 R168, [R202+UR5+0xe000] ;  /* 0x00e00005caa8783b */ /* 0x000fee0008000200 */
[C---:B------:R-:W-:Y:S08]  /*6790*/  HMMA.16816.F32 R20, R160.reuse, R172, R20 ;  /* 0x000000aca014723c */ /* 0x040ff00000001814 */
[C---:B------:R-:W-:Y:S01]  /*67a0*/  HMMA.16816.F32 R24, R160.reuse, R174, R24 ;  /* 0x000000aea018723c */ /* 0x040fe20000001818 */
[----:B------:R-:W-:Y:S07]  /*67b0*/  LDSM.16.M88.4 R172, [R201+0x4000] ;  /* 0x00400000c9ac783b */ /* 0x000fee0000000200 */
[C---:B------:R-:W-:Y:S08]  /*67c0*/  HMMA.16816.F32 R28, R160.reuse, R144, R28 ;  /* 0x00000090a01c723c */ /* 0x040ff0000000181c */
[----:B------:R-:W-:Y:S01]  /*67d0*/  HMMA.16816.F32 R32, R160, R146, R32 ;  /* 0x00000092a020723c */ /* 0x000fe20000001820 */
[----:B------:R-:W3:Y:S06]  /*67e0*/  LDSM.16.M88.4 R144, [R196+0xc800] ;  /* 0x00c80000c490783b */ /* 0x000eec0000000200 */
[----:B------:R-:W3:Y:S01]  /*67f0*/  LDSM.16.M88.4 R160, [R196+0xd800] ;  /* 0x00d80000c4a0783b */ /* 0x000ee20000000200 */
[C---:B-1----:R-:W-:Y:S08]  /*6800*/  HMMA.16816.F32 R4, R176.reuse, R180, R4 ;  /* 0x000000b4b004723c */ /* 0x042ff00000001804 */
[C---:B------:R-:W-:Y:S08]  /*6810*/  HMMA.16816.F32 R8, R176.reuse, R182, R8 ;  /* 0x000000b6b008723c */ /* 0x040ff00000001808 */
[C---:B----4-:R-:W-:Y:S08]  /*6820*/  HMMA.16816.F32 R12, R176.reuse, R132, R12 ;  /* 0x00000084b00c723c */ /* 0x050ff0000000180c */
[C---:B------:R-:W-:Y:S01]  /*6830*/  HMMA.16816.F32 R16, R176.reuse, R134, R16 ;  /* 0x00000086b010723c */ /* 0x040fe20000001810 */
[----:B------:R-:W1:Y:S07]  /*6840*/  LDSM.16.M88.4 R132, [R202+UR5+0xe800] ;  /* 0x00e80005ca84783b */ /* 0x000e6e0008000200 */
[C---:B-----5:R-:W-:Y:S08]  /*6850*/  HMMA.16816.F32 R20, R176.reuse, R136, R20 ;  /* 0x00000088b014723c */ /* 0x060ff00000001814 */
[C---:B------:R-:W-:Y:S01]  /*6860*/  HMMA.16816.F32 R24, R176.reuse, R138, R24 ;  /* 0x0000008ab018723c */ /* 0x040fe20000001818 */
[----:B------:R-:W4:Y:S07]  /*6870*/  LDSM.16.M88.4 R136, [R202+UR5+0xf000] ;  /* 0x00f00005ca88783b */ /* 0x000f2e0008000200 */
[C---:B--2---:R-:W-:Y:S08]  /*6880*/  HMMA.16816.F32 R28, R176.reuse, R140, R28 ;  /* 0x0000008cb01c723c */ /* 0x044ff0000000181c */
[----:B------:R-:W-:Y:S01]  /*6890*/  HMMA.16816.F32 R32, R176, R142, R32 ;  /* 0x0000008eb020723c */ /* 0x000fe20000001820 */
[----:B------:R-:W2:Y:S06]  /*68a0*/  LDSM.16.M88.4 R140, [R202+UR5+0xf800] ;  /* 0x00f80005ca8c783b */ /* 0x000eac0008000200 */
[----:B------:R-:W5:Y:S01]  /*68b0*/  LDSM.16.M88.4 R176, [R200+0xe000] ;  /* 0x00e00000c8b0783b */ /* 0x000f620000000200 */
        /* <DEDUP_REMOVED lines=8> */
[----:B------:R-:W-:Y:S07]  /*6940*/  LDSM.16.M88.4 R156, [R199+0x4000] ;  /* 0x00400000c79c783b */ /* 0x000fee0000000200 */
[C---:B------:R-:W-:Y:S08]  /*6950*/  HMMA.16816.F32 R28, R148.reuse, R160, R28 ;  /* 0x000000a0941c723c */ /* 0x040ff0000000181c */
[----:B------:R-:W-:Y:S01]  /*6960*/  HMMA.16816.F32 R32, R148, R162, R32 ;  /* 0x000000a29420723c */ /* 0x000fe20000001820 */
[----:B------:R-:W3:Y:S06]  /*6970*/  LDSM.16.M88.4 R148, [R200+0xf000] ;  /* 0x00f00000c894783b */ /* 0x000eec0000000200 */
[----:B------:R-:W3:Y:S01]  /*6980*/  LDSM.16.M88.4 R160, [R197+0xe000] ;  /* 0x00e00000c5a0783b */ /* 0x000ee20000000200 */
[C---:B------:R-:W-:Y:S08]  /*6990*/  HMMA.16816.F32 R4, R164.reuse, R168, R4 ;  /* 0x000000a8a404723c */ /* 0x040ff00000001804 */
[C---:B------:R-:W-:Y:S01]  /*69a0*/  HMMA.16816.F32 R8, R164.reuse, R170, R8 ;  /* 0x000000aaa408723c */ /* 0x040fe20000001808 */
[----:B------:R-:W-:Y:S07]  /*69b0*/  LDSM.16.M88.4 R168, [R196+0xe000] ;  /* 0x00e00000c4a8783b */ /* 0x000fee0000000200 */
[C---:B-1----:R-:W-:Y:S08]  /*69c0*/  HMMA.16816.F32 R12, R164.reuse, R132, R12 ;  /* 0x00000084a40c723c */ /* 0x042ff0000000180c */
[C---:B------:R-:W-:Y:S01]  /*69d0*/  HMMA.16816.F32 R16, R164.reuse, R134, R16 ;  /* 0x00000086a410723c */ /* 0x040fe20000001810 */
[----:B------:R-:W1:Y:S07]  /*69e0*/  LDSM.16.M88.4 R132, [R197+0xe800] ;  /* 0x00e80000c584783b */ /* 0x000e6e0000000200 */
[C---:B----4-:R-:W-:Y:S08]  /*69f0*/  HMMA.16816.F32 R20, R164.reuse, R136, R20 ;  /* 0x00000088a414723c */ /* 0x050ff00000001814 */
[C---:B------:R-:W-:Y:S01]  /*6a00*/  HMMA.16816.F32 R24, R164.reuse, R138, R24 ;  /* 0x0000008aa418723c */ /* 0x040fe20000001818 */
[----:B------:R-:W4:Y:S07]  /*6a10*/  LDSM.16.M88.4 R136, [R197+0xf000] ;  /* 0x00f00000c588783b */ /* 0x000f2e0000000200 */
[C---:B--2---:R-:W-:Y:S08]  /*6a20*/  HMMA.16816.F32 R28, R164.reuse, R140, R28 ;  /* 0x0000008ca41c723c */ /* 0x044ff0000000181c */
[----:B------:R-:W-:Y:S01]  /*6a30*/  HMMA.16816.F32 R32, R164, R142, R32 ;  /* 0x0000008ea420723c */ /* 0x000fe20000001820 */
[----:B------:R-:W2:Y:S06]  /*6a40*/  LDSM.16.M88.4 R140, [R197+0xf800] ;  /* 0x00f80000c58c783b */ /* 0x000eac0000000200 */
[----:B------:R-:W2:Y:S01]  /*6a50*/  LDSM.16.M88.4 R164, [R198+0x4000] ;  /* 0x00400000c6a4783b */ /* 0x000ea20000000200 */
[C---:B-----5:R-:W-:Y:S08]  /*6a60*/  HMMA.16816.F32 R4, R172.reuse, R176, R4 ;  /* 0x000000b0ac04723c */ /* 0x060ff00000001804 */
        /* <DEDUP_REMOVED lines=8> */
[C---:B------:R-:W-:Y:S08]  /*6af0*/  HMMA.16816.F32 R28, R172.reuse, R152, R28 ;  /* 0x00000098ac1c723c */ /* 0x040ff0000000181c */
[----:B------:R-:W-:Y:S01]  /*6b00*/  HMMA.16816.F32 R32, R172, R154, R32 ;  /* 0x0000009aac20723c */ /* 0x000fe20000001820 */
[----:B------:R-:W5:Y:S06]  /*6b10*/  LDSM.16.M88.4 R152, [R196+0xf800] ;  /* 0x00f80000c498783b */ /* 0x000f6c0000000200 */
[----:B------:R-:W-:Y:S01]  /*6b20*/  LDSM.16.M88.4 R172, [R202+UR5+0x10000] ;  /* 0x01000005caac783b */ /* 0x000fe20008000200 */
[C---:B------:R-:W-:Y:S08]  /*6b30*/  HMMA.16816.F32 R4, R156.reuse, R160, R4 ;  /* 0x000000a09c04723c */ /* 0x040ff00000001804 */
[C---:B------:R-:W-:Y:S01]  /*6b40*/  HMMA.16816.F32 R8, R156.reuse, R162, R8 ;  /* 0x000000a29c08723c */ /* 0x040fe20000001808 */
[----:B------:R-:W5:Y:S07]  /*6b50*/  LDSM.16.M88.4 R160, [R203+0x8000] ;  /* 0x00800000cba0783b */ /* 0x000f6e0000000200 */
[C---:B-1----:R-:W-:Y:S08]  /*6b60*/  HMMA.16816.F32 R12, R156.reuse, R132, R12 ;  /* 0x000000849c0c723c */ /* 0x042ff0000000180c */
[C---:B------:R-:W-:Y:S01]  /*6b70*/  HMMA.16816.F32 R16, R156.reuse, R134, R16 ;  /* 0x000000869c10723c */ /* 0x040fe20000001810 */
[----:B------:R-:W1:Y:S07]  /*6b80*/  LDSM.16.M88.4 R132, [R202+UR5+0x10800] ;  /* 0x01080005ca84783b */ /* 0x000e6e0008000200 */
[C---:B----4-:R-:W-:Y:S08]  /*6b90*/  HMMA.16816.F32 R20, R156.reuse, R136, R20 ;  /* 0x000000889c14723c */ /* 0x050ff00000001814 */
[C---:B------:R-:W-:Y:S01]  /*6ba0*/  HMMA.16816.F32 R24, R156.reuse, R138, R24 ;  /* 0x0000008a9c18723c */ /* 0x040fe20000001818 */
[----:B------:R-:W4:Y:S07]  /*6bb0*/  LDSM.16.M88.4 R136, [R202+UR5+0x11000] ;  /* 0x01100005ca88783b */ /* 0x000f2e0008000200 */
[C---:B--2---:R-:W-:Y:S08]  /*6bc0*/  HMMA.16816.F32 R28, R156.reuse, R140, R28 ;  /* 0x0000008c9c1c723c */ /* 0x044ff0000000181c */
[----:B------:R-:W-:Y:S01]  /*6bd0*/  HMMA.16816.F32 R32, R156, R142, R32 ;  /* 0x0000008e9c20723c */ /* 0x000fe20000001820 */
[----:B------:R-:W2:Y:S06]  /*6be0*/  LDSM.16.M88.4 R140, [R202+UR5+0x11800] ;  /* 0x01180005ca8c783b */ /* 0x000eac0008000200 */
[----:B------:R-:W-:Y:S01]  /*6bf0*/  LDSM.16.M88.4 R156, [R201+0x8000] ;  /* 0x00800000c99c783b */ /* 0x000fe20000000200 */
[C---:B------:R-:W-:Y:S08]  /*6c00*/  HMMA.16816.F32 R4, R164.reuse, R168, R4 ;  /* 0x000000a8a404723c */ /* 0x040ff00000001804 */
[C---:B------:R-:W-:Y:S01]  /*6c10*/  HMMA.16816.F32 R8, R164.reuse, R170, R8 ;  /* 0x000000aaa408723c */ /* 0x040fe20000001808 */
[----:B------:R-:W2:Y:S07]  /*6c20*/  LDSM.16.M88.4 R168, [R200+0x10000] ;  /* 0x01000000c8a8783b */ /* 0x000eae0000000200 */
[C---:B---3--:R-:W-:Y:S08]  /*6c30*/  HMMA.16816.F32 R12, R164.reuse, R144, R12 ;  /* 0x00000090a40c723c */ /* 0x048ff0000000180c */
[C---:B------:R-:W-:Y:S01]  /*6c40*/  HMMA.16816.F32 R16, R164.reuse, R146, R16 ;  /* 0x00000092a410723c */ /* 0x040fe20000001810 */
[----:B------:R-:W3:Y:S07]  /*6c50*/  LDSM.16.M88.4 R144, [R200+0x10800] ;  /* 0x01080000c890783b */ /* 0x000eee0000000200 */
[C---:B-----5:R-:W-:Y:S08]  /*6c60*/  HMMA.16816.F32 R20, R164.reuse, R148, R20 ;  /* 0x00000094a414723c */ /* 0x060ff00000001814 */
[C---:B------:R-:W-:Y:S01]  /*6c70*/  HMMA.16816.F32 R24, R164.reuse, R150, R24 ;  /* 0x00000096a418723c */ /* 0x040fe20000001818 */
[----:B------:R-:W5:Y:S07]  /*6c80*/  LDSM.16.M88.4 R148, [R200+0x11000] ;  /* 0x01100000c894783b */ /* 0x000f6e0000000200 */
[C---:B------:R-:W-:Y:S08]  /*6c90*/  HMMA.16816.F32 R28, R164.reuse, R152, R28 ;  /* 0x00000098a41c723c */ /* 0x040ff0000000181c */
[----:B------:R-:W-:Y:S01]  /*6ca0*/  HMMA.16816.F32 R32, R164, R154, R32 ;  /* 0x0000009aa420723c */ /* 0x000fe20000001820 */
[----:B------:R-:W5:Y:S06]  /*6cb0*/  LDSM.16.M88.4 R152, [R200+0x11800] ;  /* 0x01180000c898783b */ /* 0x000f6c0000000200 */
[----:B------:R-:W-:Y:S01]  /*6cc0*/  LDSM.16.M88.4 R164, [R199+0x8000] ;  /* 0x00800000c7a4783b */ /* 0x000fe20000000200 */
[C---:B------:R-:W-:Y:S08]  /*6cd0*/  HMMA.16816.F32 R4, R160.reuse, R172, R4 ;  /* 0x000000aca004723c */ /* 0x040ff00000001804 */
[C---:B------:R-:W-:Y:S01]  /*6ce0*/  HMMA.16816.F32 R8, R160.reuse, R174, R8 ;  /* 0x000000aea008723c */ /* 0x040fe20000001808 */
[----:B------:R-:W5:Y:S07]  /*6cf0*/  LDSM.16.M88.4 R172, [R197+0x10000] ;  /* 0x01000000c5ac783b */ /* 0x000f6e0000000200 */
        /* <DEDUP_REMOVED lines=9> */
[----:B------:R5:W2:Y:S01]  /*6d90*/  LDSM.16.M88.4 R160, [R198+0x8000] ;  /* 0x00800000c6a0783b */ /* 0x000aa20000000200 */
[C---:B------:R-:W-:Y:S08]  /*6da0*/  HMMA.16816.F32 R4, R156.reuse, R168, R4 ;  /* 0x000000a89c04723c */ /* 0x040ff00000001804 */
[C---:B------:R-:W-:Y:S08]  /*6db0*/  HMMA.16816.F32 R8, R156.reuse, R170, R8 ;  /* 0x000000aa9c08723c */ /* 0x040ff00000001808 */
[C---:B---3--:R-:W-:Y:S03]  /*6dc0*/  HMMA.16816.F32 R12, R156.reuse, R144, R12 ;  /* 0x000000909c0c723c */ /* 0x048fe6000000180c */
[----:B-----5:R-:W-:Y:S05]  /*6dd0*/  LOP3.LUT R198, RZ, R246, RZ, 0x33, !PT ;  /* 0x000000f6ffc67212 */ /* 0x020fea00078e33ff */
[C---:B------:R-:W-:Y:S03]  /*6de0*/  HMMA.16816.F32 R16, R156.reuse, R146, R16 ;  /* 0x000000929c10723c */ /* 0x040fe60000001810 */
[----:B------:R-:W-:Y:S04]  /*6df0*/  IMAD.IADD R198, R209, 0x1, R198 ;  /* 0x00000001d1c67824 */ /* 0x000fe800078e02c6 */
[----:B------:R-:W-:Y:S01]  /*6e00*/  VIADD R227, R198, 0x8 ;  /* 0x00000008c6e37836 */ /* 0x000fe20000000000 */
[C---:B------:R-:W-:Y:S03]  /*6e10*/  HMMA.16816.F32 R20, R156.reuse, R148, R20 ;  /* 0x000000949c14723c */ /* 0x040fe60000001814 */
[----:B------:R-:W-:Y:S02]  /*6e20*/  IABS R198, R198 ;  /* 0x000000c600c67213 */ /* 0x000fe40000000000 */
[----:B------:R-:W-:Y:S02]  /*6e30*/  IABS R227, R227 ;  /* 0x000000e300e37213 */ /* 0x000fe40000000000 */
[----:B------:R-:W-:Y:S01]  /*6e40*/  I2FP.F32.S32 R198, R198 ;  /* 0x000000c600c67245 */ /* 0x000fe20000201400 */
[C---:B------:R-:W-:Y:S03]  /*6e50*/  HMMA.16816.F32 R24, R156.reuse, R150, R24 ;  /* 0x000000969c18723c */ /* 0x040fe60000001818 */
[----:B------:R-:W-:Y:S05]  /*6e60*/  I2FP.F32.S32 R227, R227 ;  /* 0x000000e300e37245 */ /* 0x000fea0000201400 */
[C---:B------:R-:W-:Y:S08]  /*6e70*/  HMMA.16816.F32 R28, R156.reuse, R152, R28 ;  /* 0x000000989c1c723c */ /* 0x040ff0000000181c */
[----:B------:R-:W-:Y:S08]  /*6e80*/  HMMA.16816.F32 R32, R156, R154, R32 ;  /* 0x0000009a9c20723c */ /* 0x000ff00000001820 */
[C---:B------:R-:W-:Y:S08]  /*6e90*/  HMMA.16816.F32 R4, R164.reuse, R172, R4 ;  /* 0x000000aca404723c */ /* 0x040ff00000001804 */
[C---:B------:R-:W-:Y:S08]  /*6ea0*/  HMMA.16816.F32 R8, R164.reuse, R174, R8 ;  /* 0x000000aea408723c */ /* 0x040ff00000001808 */
[C---:B-1----:R-:W-:Y:S08]  /*6eb0*/  HMMA.16816.F32 R12, R164.reuse, R132, R12 ;  /* 0x00000084a40c723c */ /* 0x042ff0000000180c */
[C---:B------:R-:W-:Y:S01]  /*6ec0*/  HMMA.16816.F32 R16, R164.reuse, R134, R16 ;  /* 0x00000086a410723c */ /* 0x040fe20000001810 */
[----:B------:R-:W1:Y:S07]  /*6ed0*/  LDSM.16.M88.4 R132, [R196+0x10800] ;  /* 0x01080000c484783b */ /* 0x000e6e0000000200 */
[C---:B----4-:R-:W-:Y:S08]  /*6ee0*/  HMMA.16816.F32 R20, R164.reuse, R136, R20 ;  /* 0x00000088a414723c */ /* 0x050ff00000001814 */
[C---:B------:R-:W-:Y:S01]  /*6ef0*/  HMMA.16816.F32 R24, R164.reuse, R138, R24 ;  /* 0x0000008aa418723c */ /* 0x040fe20000001818 */
[----:B------:R-:W3:Y:S07]  /*6f00*/  LDSM.16.M88.4 R136, [R196+0x11000] ;  /* 0x01100000c488783b */ /* 0x000eee0000000200 */
[C---:B--2---:R-:W-:Y:S08]  /*6f10*/  HMMA.16816.F32 R28, R164.reuse, R140, R28 ;  /* 0x0000008ca41c723c */ /* 0x044ff0000000181c */
        /* <DEDUP_REMOVED lines=9> */
[----:B------:R-:W-:Y:S02]  /*6fb0*/  MUFU.TANH R247, R247 ;  /* 0x000000f700f77308 */ /* 0x000fe40000002400 */
[----:B------:R-:W-:Y:S01]  /*6fc0*/  FMUL.FTZ R249, R9, UR7 ;  /* 0x0000000709f97c20 */ /* 0x000fe20008410000 */
[--C-:B------:R-:W-:Y:S01]  /*6fd0*/  IADD3 R135, PT, PT, R209, -0x9, -R246.reuse ;  /* 0xfffffff7d1877810 */ /* 0x100fe20007ffe8f6 */
[----:B------:R-:W-:Y:S01]  /*6fe0*/  FMUL.FTZ R242, R11, UR7 ;  /* 0x000000070bf27c20 */ /* 0x000fe20008410000 */
[----:B------:R-:W-:Y:S01]  /*6ff0*/  FMUL.FTZ R244, R10, UR7 ;  /* 0x000000070af47c20 */ /* 0x000fe20008410000 */
[----:B------:R-:W-:Y:S01]  /*7000*/  FMUL.FTZ R251, R8, UR7 ;  /* 0x0000000708fb7c20 */ /* 0x000fe20008410000 */
[C---:B---3--:R-:W-:Y:S03]  /*7010*/  HMMA.16816.F32 R20, R160.reuse, R136, R20 ;  /* 0x00000088a014723c */ /* 0x048fe60000001814 */
[----:B------:R-:W1:Y:S01]  /*7020*/  MUFU.TANH R249, R249 ;  /* 0x000000f900f97308 */ /* 0x000e620000002400 */
[----:B------:R-:W-:Y:S01]  /*7030*/  IABS R135, R135 ;  /* 0x0000008700877213 */ /* 0x000fe20000000000 */
[----:B------:R-:W-:Y:S01]  /*7040*/  FMUL.FTZ R245, R12, UR7 ;  /* 0x000000070cf57c20 */ /* 0x000fe20008410000 */
[--C-:B------:R-:W-:Y:S01]  /*7050*/  IADD3 R136, PT, PT, R208, -0x9, -R246.reuse ;  /* 0xfffffff7d0887810 */ /* 0x100fe20007ffe8f6 */
[----:B------:R-:W-:Y:S01]  /*7060*/  FMUL.FTZ R239, R13, UR7 ;  /* 0x000000070def7c20 */ /* 0x000fe20008410000 */
[----:B------:R-:W-:Y:S01]  /*7070*/  I2FP.F32.S32 R226, R135 ;  /* 0x0000008700e27245 */ /* 0x000fe20000201400 */
[C---:B------:R-:W-:Y:S04]  /*7080*/  HMMA.16816.F32 R24, R160.reuse, R138, R24 ;  /* 0x0000008aa018723c */ /* 0x040fe80000001818 */
[----:B------:R-:W-:Y:S01]  /*7090*/  MUFU.TANH R242, R242 ;  /* 0x000000f200f27308 */ /* 0x000fe20000002400 */
[----:B------:R-:W-:Y:S01]  /*70a0*/  FMUL.FTZ R16, R16, UR7 ;  /* 0x0000000710107c20 */ /* 0x000fe20008410000 */
[----:B------:R-:W-:Y:S01]  /*70b0*/  FMUL.FTZ R241, R17, UR7 ;  /* 0x0000000711f17c20 */ /* 0x000fe20008410000 */
[----:B------:R-:W-:Y:S01]  /*70c0*/  FMUL.FTZ R232, R18, UR7 ;  /* 0x0000000712e87c20 */ /* 0x000fe20008410000 */
[----:B------:R-:W-:Y:S01]  /*70d0*/  FMUL.FTZ R230, R19, UR7 ;  /* 0x0000000713e67c20 */ /* 0x000fe20008410000 */
[----:B------:R-:W-:Y:S01]  /*70e0*/  FMUL.FTZ R236, R14, UR7 ;  /* 0x000000070eec7c20 */ /* 0x000fe20008410000 */
[----:B------:R-:W-:Y:S04]  /*70f0*/  IABS R136, R136 ;  /* 0x0000008800887213 */ /* 0x000fe80000000000 */
[----:B------:R2:W-:Y:S01]  /*7100*/  MUFU.TANH R243, R16 ;  /* 0x0000001000f37308 */ /* 0x0005e20000002400 */
[--C-:B------:R-:W-:Y:S02]  /*7110*/  IMAD.IADD R134, R209, 0x1, -R246.reuse ;  /* 0x00000001d1867824 */ /* 0x100fe400078e0af6 */
[----:B------:R-:W-:Y:S01]  /*7120*/  FMUL.FTZ R228, R22, UR7 ;  /* 0x0000000716e47c20 */ /* 0x000fe20008410000 */
[--C-:B------:R-:W-:Y:S01]  /*7130*/  IADD3 R22, PT, PT, R208, -0x18, -R246.reuse ;  /* 0xffffffe8d0167810 */ /* 0x100fe20007ffe8f6 */
[----:B------:R-:W-:Y:S01]  /*7140*/  FMUL.FTZ R235, R21, UR7 ;  /* 0x0000000715eb7c20 */ /* 0x000fe20008410000 */
[----:B------:R-:W-:Y:S01]  /*7150*/  FMUL.FTZ R237, R20, UR7 ;  /* 0x0000000714ed7c20 */ /* 0x000fe20008410000 */
[----:B------:R-:W-:Y:S01]  /*7160*/  FMUL.FTZ R23, R23, UR7 ;  /* 0x0000000717177c20 */ /* 0x000fe20008410000 */
[----:B------:R-:W-:Y:S02]  /*7170*/  IABS R22, R22 ;  /* 0x0000001600167213 */ /* 0x000fe40000000000 */
[----:B------:R-:W-:Y:S01]  /*7180*/  MUFU.TANH R232, R232 ;  /* 0x000000e800e87308 */ /* 0x000fe20000002400 */
[--C-:B------:R-:W-:Y:S01]  /*7190*/  IADD3 R20, PT, PT, R209, -0x19, -R246.reuse ;  /* 0xffffffe7d1147810 */ /* 0x100fe20007ffe8f6 */
[----:B-1----:R-:W-:Y:S01]  /*71a0*/  FFMA.FTZ R249, R226, -R0, R249 ;  /* 0x80000000e2f97223 */ /* 0x002fe200000100f9 */
[----:B------:R-:W-:Y:S01]  /*71b0*/  FMUL.FTZ R27, R27, UR7 ;  /* 0x000000071b1b7c20 */ /* 0x000fe20008410000 */
[----:B------:R-:W-:Y:S01]  /*71c0*/  I2FP.F32.S32 R137, R136 ;  /* 0x0000008800897245 */ /* 0x000fe20000201400 */
[----:B------:R-:W-:Y:S01]  /*71d0*/  FFMA.FTZ R247, R198, -R0, R247 ;  /* 0x80000000c6f77223 */ /* 0x000fe200000100f7 */
[----:B------:R-:W-:Y:S01]  /*71e0*/  IABS R20, R20 ;  /* 0x0000001400147213 */ /* 0x000fe20000000000 */
[----:B------:R-:W-:Y:S03]  /*71f0*/  FMUL.FTZ R24, R24, UR7 ;  /* 0x0000000718187c20 */ /* 0x000fe60008410000 */
[----:B------:R-:W1:Y:S01]  /*7200*/  MUFU.TANH R241, R241 ;  /* 0x000000f100f17308 */ /* 0x000e620000002400 */
[--C-:B------:R-:W-:Y:S01]  /*7210*/  IADD3 R136, PT, PT, R209, -0x10, -R246.reuse ;  /* 0xfffffff0d1887810 */ /* 0x100fe20007ffe8f6 */
[----:B--2---:R-:W2:Y:S01]  /*7220*/  LDSM.16.M88.4 R16, [R196+0x11800] ;  /* 0x01180000c410783b */ /* 0x004ea20000000200 */
[----:B------:R-:W-:Y:S04]  /*7230*/  DEPBAR.LE SB0, 0x0 ;  /* 0x000080000000791a */ /* 0x000fe80000000000 */
[----:B------:R-:W-:Y:S03]  /*7240*/  I2FP.F32.S32 R20, R20 ;  /* 0x0000001400147245 */ /* 0x000fe60000201400 */
[----:B------:R-:W-:Y:S01]  /*7250*/  MUFU.TANH R235, R235 ;  /* 0x000000eb00eb7308 */ /* 0x000fe20000002400 */
[----:B------:R-:W-:Y:S01]  /*7260*/  BAR.SYNC.DEFER_BLOCKING 0x0 ;  /* 0x0000000000007b1d */ /* 0x000fe20000010000 */
[----:B------:R-:W-:Y:S01]  /*7270*/  VIADD R198, R134, 0xfffffff8 ;  /* 0xfffffff886c67836 */ /* 0x000fe20000000000 */
[----:B------:R-:W-:Y:S01]  /*7280*/  IABS R136, R136 ;  /* 0x0000008800887213 */ /* 0x000fe20000000000 */
[----:B------:R-:W-:Y:S01]  /*7290*/  FMUL.FTZ R25, R25, UR7 ;  /* 0x0000000719197c20 */ /* 0x000fe20008410000 */
[----:B------:R-:W-:Y:S01]  /*72a0*/  IABS R134, R134 ;  /* 0x0000008600867213 */ /* 0x000fe20000000000 */
[----:B------:R-:W-:Y:S01]  /*72b0*/  FMUL.FTZ R234, R15, UR7 ;  /* 0x000000070fea7c20 */ /* 0x000fe20008410000 */
[----:B------:R-:W-:Y:S03]  /*72c0*/  I2FP.F32.S32 R136, R136 ;  /* 0x0000008800887245 */ /* 0x000fe60000201400 */
[----:B------:R-:W-:Y:S01]  /*72d0*/  MUFU.TANH R226, R23 ;  /* 0x0000001700e27308 */ /* 0x000fe20000002400 */
[----:B------:R-:W-:Y:S01]  /*72e0*/  I2FP.F32.S32 R135, R134 ;  /* 0x0000008600877245 */ /* 0x000fe20000201400 */
[-C--:B-1----:R-:W-:Y:S01]  /*72f0*/  FFMA.FTZ R241, R20, -R0.reuse, R241 ;  /* 0x8000000014f17223 */ /* 0x082fe200000100f1 */
[----:B------:R-:W-:Y:S01]  /*7300*/  IADD3 R20, PT, PT, R209, -0x20, -R246 ;  /* 0xffffffe0d1147810 */ /* 0x000fe20007ffe8f6 */
[----:B------:R-:W-:Y:S01]  /*7310*/  FFMA.FTZ R242, R137, -R0, R242 ;  /* 0x8000000089f27223 */ /* 0x000fe200000100f2 */
[C-C-:B------:R-:W-:Y:S01]  /*7320*/  IADD3 R134, PT, PT, R209.reuse, -0x11, -R246.reuse ;  /* 0xffffffefd1867810 */ /* 0x140fe20007ffe8f6 */
[----:B------:R-:W-:Y:S01]  /*7330*/  FMUL.FTZ R26, R26, UR7 ;  /* 0x000000071a1a7c20 */ /* 0x000fe20008410000 */
[----:B------:R-:W-:Y:S03]  /*7340*/  IABS R20, R20 ;  /* 0x0000001400147213 */ /* 0x000fe60000000000 */
[----:B------:R-:W1:Y:S01]  /*7350*/  MUFU.TANH R237, R237 ;  /* 0x000000ed00ed7308 */ /* 0x000e620000002400 */
[C-C-:B------:R-:W-:Y:S02]  /*7360*/  IADD3 R137, PT, PT, R208.reuse, -0x10, -R246.reuse ;  /* 0xfffffff0d0897810 */ /* 0x140fe40007ffe8f6 */
[----:B------:R-:W-:Y:S02]  /*7370*/  I2FP.F32.S32 R20, R20 ;  /* 0x0000001400147245 */ /* 0x000fe40000201400 */
[----:B------:R-:W-:Y:S02]  /*7380*/  IABS R198, R198 ;  /* 0x000000c600c67213 */ /* 0x000fe40000000000 */
[----:B------:R-:W-:Y:S03]  /*7390*/  IABS R134, R134 ;  /* 0x0000008600867213 */ /* 0x000fe60000000000 */
[----:B------:R-:W3:Y:S01]  /*73a0*/  MUFU.TANH R240, R240 ;  /* 0x000000f000f07308 */ /* 0x000ee20000002400 */
[----:B------:R-:W-:Y:S02]  /*73b0*/  IABS R137, R137 ;  /* 0x0000008900897213 */ /* 0x000fe40000000000 */
[----:B------:R-:W-:Y:S02]  /*73c0*/  I2FP.F32.S32 R198, R198 ;  /* 0x000000c600c67245 */ /* 0x000fe40000201400 */
[----:B------:R-:W-:Y:S02]  /*73d0*/  I2FP.F32.S32 R134, R134 ;  /* 0x0000008600867245 */ /* 0x000fe40000201400 */
[----:B------:R-:W-:Y:S03]  /*73e0*/  I2FP.F32.S32 R137, R137 ;  /* 0x0000008900897245 */ /* 0x000fe60000201400 */
[----:B------:R-:W4:Y:S01]  /*73f0*/  MUFU.TANH R245, R245 ;  /* 0x000000f500f57308 */ /* 0x000f220000002400 */
[C-C-:B------:R-:W-:Y:S01]  /*7400*/  IADD3 R21, PT, PT, R208.reuse, -0x19, -R246.reuse ;  /* 0xffffffe7d0157810 */ /* 0x140fe20007ffe8f6 */
[C---:B--2---:R-:W-:Y:S05]  /*7410*/  HMMA.16816.F32 R28, R160.reuse, R16, R28 ;  /* 0x00000010a01c723c */ /* 0x044fea000000181c */
[----:B------:R-:W-:Y:S03]  /*7420*/  I2FP.F32.S32 R17, R22 ;  /* 0x0000001600117245 */ /* 0x000fe60000201400 */
[----:B------:R-:W2:Y:S01]  /*7430*/  MUFU.TANH R238, R238 ;  /* 0x000000ee00ee7308 */ /* 0x000ea20000002400 */
[----:B------:R-:W-:Y:S01]  /*7440*/  IADD3 R16, PT, PT, R209, -0x21, -R246 ;  /* 0xffffffdfd1107810 */ /* 0x000fe20007ffe8f6 */
[----:B------:R-:W-:Y:S03]  /*7450*/  HMMA.16816.F32 R32, R160, R18, R32 ;  /* 0x00000012a020723c */ /* 0x000fe60000001820 */
[-C--:B------:R-:W-:Y:S01]  /*7460*/  FFMA.FTZ R232, R17, -R0.reuse, R232 ;  /* 0x8000000011e87223 */ /* 0x080fe200000100e8 */
[----:B------:R-:W-:Y:S01]  /*7470*/  IADD3 R17, PT, PT, R208, -0x21, -R246 ;  /* 0xffffffdfd0117810 */ /* 0x000fe20007ffe8f6 */
[----:B-1----:R-:W-:Y:S03]  /*7480*/  FFMA.FTZ R237, R20, -R0, R237 ;  /* 0x8000000014ed7223 */ /* 0x002fe600000100ed */
[----:B------:R-:W1:Y:S01]  /*7490*/  MUFU.TANH R248, R248 ;  /* 0x000000f800f87308 */ /* 0x000e620000002400 */
[----:B------:R-:W-:Y:S01]  /*74a0*/  IABS R16, R16 ;  /* 0x0000001000107213 */ /* 0x000fe20000000000 */
[-C--:B---3--:R-:W-:Y:S01]  /*74b0*/  FFMA.FTZ R240, R225, -R0.reuse, R240 ;  /* 0x80000000e1f07223 */ /* 0x088fe200000100f0 */
[----:B------:R-:W-:Y:S01]  /*74c0*/  IABS R17, R17 ;  /* 0x0000001100117213 */ /* 0x000fe20000000000 */
[----:B----4-:R-:W-:Y:S01]  /*74d0*/  FFMA.FTZ R245, R136, -R0, R245 ;  /* 0x8000000088f57223 */ /* 0x010fe200000100f5 */
[----:B------:R-:W-:Y:S01]  /*74e0*/  FMUL.FTZ R28, R28, UR7 ;  /* 0x000000071c1c7c20 */ /* 0x000fe20008410000 */
[----:B------:R-:W-:Y:S01]  /*74f0*/  I2FP.F32.S32 R16, R16 ;  /* 0x0000001000107245 */ /* 0x000fe20000201400 */
[----:B------:R-:W-:Y:S03]  /*7500*/  FMUL.FTZ R31, R31, UR7 ;  /* 0x000000071f1f7c20 */ /* 0x000fe60008410000 */
[----:B------:R-:W3:Y:S01]  /*7510*/  MUFU.TANH R244, R244 ;  /* 0x000000f400f47308 */ /* 0x000ee20000002400 */
[----:B------:R-:W-:Y:S01]  /*7520*/  I2FP.F32.S32 R17, R17 ;  /* 0x0000001100117245 */ /* 0x000fe20000201400 */
[----:B------:R-:W-:Y:S01]  /*7530*/  FMUL.FTZ R29, R29, UR7 ;  /* 0x000000071d1d7c20 */ /* 0x000fe20008410000 */
[-C--:B------:R-:W-:Y:S01]  /*7540*/  FFMA.FTZ R235, R16, -R0.reuse, R235 ;  /* 0x8000000010eb7223 */ /* 0x080fe200000100eb */
[----:B------:R-:W-:Y:S01]  /*7550*/  IADD3 R16, PT, PT, R209, -0x30, -R246 ;  /* 0xffffffd0d1107810 */ /* 0x000fe20007ffe8f6 */
[----:B------:R-:W-:Y:S01]  /*7560*/  FMUL.FTZ R32, R32, UR7 ;  /* 0x0000000720207c20 */ /* 0x000fe20008410000 */
[----:B------:R-:W-:Y:S01]  /*7570*/  FFMA.FTZ R226, R17, -R0, R226 ;  /* 0x8000000011e27223 */ /* 0x000fe200000100e2 */
[----:B------:R-:W-:Y:S03]  /*7580*/  IADD3 R17, PT, PT, R208, -0x29, -R246 ;  /* 0xffffffd7d0117810 */ /* 0x000fe60007ffe8f6 */
[----:B------:R-:W4:Y:S01]  /*7590*/  MUFU.TANH R196, R27 ;  /* 0x0000001b00c47308 */ /* 0x000f220000002400 */
[----:B------:R-:W-:Y:S01]  /*75a0*/  IABS R16, R16 ;  /* 0x0000001000107213 */ /* 0x000fe20000000000 */
[-C--:B--2---:R-:W-:Y:S01]  /*75b0*/  FFMA.FTZ R238, R227, -R0.reuse, R238 ;  /* 0x80000000e3ee7223 */ /* 0x084fe200000100ee */
[----:B------:R-:W-:Y:S01]  /*75c0*/  IABS R17, R17 ;  /* 0x0000001100117213 */ /* 0x000fe20000000000 */
[----:B-1----:R-:W-:Y:S01]  /*75d0*/  FFMA.FTZ R248, R135, -R0, R248 ;  /* 0x8000000087f87223 */ /* 0x002fe200000100f8 */
[----:B------:R-:W-:Y:S01]  /*75e0*/  IADD3 R20, PT, PT, R209, -0x28, -R246 ;  /* 0xffffffd8d1147810 */ /* 0x000fe20007ffe8f6 */
[----:B------:R-:W-:Y:S01]  /*75f0*/  FMUL.FTZ R30, R30, UR7 ;  /* 0x000000071e1e7c20 */ /* 0x000fe20008410000 */
[----:B------:R-:W-:Y:S03]  /*7600*/  I2FP.F32.S32 R17, R17 ;  /* 0x0000001100117245 */ /* 0x000fe60000201400 */
[----:B------:R-:W1:Y:S01]  /*7610*/  MUFU.TANH R229, R28 ;  /* 0x0000001c00e57308 */ /* 0x000e620000002400 */
[----:B------:R-:W-:Y:S01]  /*7620*/  I2FP.F32.S32 R16, R16 ;  /* 0x0000001000107245 */ /* 0x000fe20000201400 */
[----:B---3--:R-:W-:Y:S01]  /*7630*/  FFMA.FTZ R244, R135, -R0, R244 ;  /* 0x8000000087f47223 */ /* 0x008fe200000100f4 */
[--C-:B------:R-:W-:Y:S01]  /*7640*/  IADD3 R18, PT, PT, R209, -0x29, -R246.reuse ;  /* 0xffffffd7d1127810 */ /* 0x100fe20007ffe8f6 */
[----:B------:R-:W-:Y:S01]  /*7650*/  FMUL.FTZ R34, R34, UR7 ;  /* 0x0000000722227c20 */ /* 0x000fe20008410000 */
[----:B------:R-:W-:Y:S01]  /*7660*/  IABS R20, R20 ;  /* 0x0000001400147213 */ /* 0x000fe20000000000 */
[----:B------:R-:W-:Y:S01]  /*7670*/  FMUL.FTZ R33, R33, UR7 ;  /* 0x0000000721217c20 */ /* 0x000fe20008410000 */
[C---:B------:R-:W-:Y:S03]  /*7680*/  IADD3 R135, PT, PT, R208.reuse, -0x11, -R246 ;  /* 0xffffffefd0877810 */ /* 0x040fe60007ffe8f6 */
[----:B------:R-:W2:Y:S01]  /*7690*/  MUFU.TANH R251, R251 ;  /* 0x000000fb00fb7308 */ /* 0x000ea20000002400 */
[----:B------:R-:W-:Y:S01]  /*76a0*/  IABS R18, R18 ;  /* 0x0000001200127213 */ /* 0x000fe20000000000 */
[----:B----4-:R-:W-:Y:S01]  /*76b0*/  FFMA.FTZ R196, R17, -R0, R196 ;  /* 0x8000000011c47223 */ /* 0x010fe200000100c4 */
[----:B------:R-:W-:Y:S01]  /*76c0*/  I2FP.F32.S32 R20, R20 ;  /* 0x0000001400147245 */ /* 0x000fe20000201400 */
[----:B------:R-:W-:Y:S01]  /*76d0*/  FMUL.FTZ R35, R35, UR7 ;  /* 0x0000000723237c20 */ /* 0x000fe20008410000 */
[--C-:B------:R-:W-:Y:S02]  /*76e0*/  IADD3 R17, PT, PT, R208, -0x31, -R246.reuse ;  /* 0xffffffcfd0117810 */ /* 0x100fe40007ffe8f6 */
[----:B------:R-:W-:Y:S03]  /*76f0*/  IABS R21, R21 ;  /* 0x0000001500157213 */ /* 0x000fe60000000000 */
[----:B------:R-:W3:Y:S01]  /*7700*/  MUFU.TANH R239, R239 ;  /* 0x000000ef00ef7308 */ /* 0x000ee20000002400 */
[----:B------:R-:W-:Y:S01]  /*7710*/  IABS R135, R135 ;  /* 0x0000008700877213 */ /* 0x000fe20000000000 */
[----:B-1----:R-:W-:Y:S01]  /*7720*/  FFMA.FTZ R229, R16, -R0, R229 ;  /* 0x8000000010e57223 */ /* 0x002fe200000100e5 */
[C-C-:B------:R-:W-:Y:S02]  /*7730*/  IADD3 R16, PT, PT, R209.reuse, -0x38, -R246.reuse ;  /* 0xffffffc8d1107810 */ /* 0x140fe40007ffe8f6 */
[----:B------:R-:W-:Y:S02]  /*7740*/  I2FP.F32.S32 R18, R18 ;  /* 0x0000001200127245 */ /* 0x000fe40000201400 */
[----:B------:R-:W-:Y:S03]  /*7750*/  IABS R17, R17 ;  /* 0x0000001100117213 */ /* 0x000fe60000000000 */
[----:B------:R-:W1:Y:S01]  /*7760*/  MUFU.TANH R236, R236 ;  /* 0x000000ec00ec7308 */ /* 0x000e620000002400 */
[----:B------:R-:W-:Y:S01]  /*7770*/  IABS R16, R16 ;  /* 0x0000001000107213 */ /* 0x000fe20000000000 */
[----:B--2---:R-:W-:Y:S01]  /*7780*/  FFMA.FTZ R251, R198, -R0, R251 ;  /* 0x80000000c6fb7223 */ /* 0x004fe200000100fb */
[----:B------:R-:W-:Y:S02]  /*7790*/  I2FP.F32.S32 R21, R21 ;  /* 0x0000001500157245 */ /* 0x000fe40000201400 */
[----:B------:R-:W-:Y:S02]  /*77a0*/  I2FP.F32.S32 R135, R135 ;  /* 0x0000008700877245 */ /* 0x000fe40000201400 */
[----:B------:R-:W-:Y:S03]  /*77b0*/  I2FP.F32.S32 R17, R17 ;  /* 0x0000001100117245 */ /* 0x000fe60000201400 */
[----:B------:R-:W2:Y:S01]  /*77c0*/  MUFU.TANH R233, R24 ;  /* 0x0000001800e97308 */ /* 0x000ea20000002400 */
[----:B------:R-:W-:Y:S01]  /*77d0*/  I2FP.F32.S32 R16, R16 ;  /* 0x0000001000107245 */ /* 0x000fe20000201400 */
[----:B---3--:R-:W-:Y:S01]  /*77e0*/  FFMA.FTZ R239, R134, -R0, R239 ;  /* 0x8000000086ef7223 */ /* 0x008fe200000100ef */
[--C-:B------:R-:W-:Y:S02]  /*77f0*/  IADD3 R134, PT, PT, R209, -0x18, -R246.reuse ;  /* 0xffffffe8d1867810 */ /* 0x100fe40007ffe8f6 */
[----:B------:R-:W-:Y:S02]  /*7800*/  IADD3 R19, PT, PT, R208, -0x28, -R246 ;  /* 0xffffffd8d0137810 */ /* 0x000fe40007ffe8f6 */
[----:B------:R-:W-:Y:S03]  /*7810*/  IABS R134, R134 ;  /* 0x0000008600867213 */ /* 0x000fe60000000000 */
[----:B------:R-:W3:Y:S01]  /*7820*/  MUFU.TANH R231, R25 ;  /* 0x0000001900e77308 */ /* 0x000ee20000002400 */
[----:B------:R-:W-:Y:S01]  /*7830*/  IABS R19, R19 ;  /* 0x0000001300137213 */ /* 0x000fe20000000000 */
[----:B-1----:R-:W-:Y:S01]  /*7840*/  FFMA.FTZ R236, R137, -R0, R236 ;  /* 0x8000000089ec7223 */ /* 0x002fe200000100ec */
[----:B------:R-:W-:Y:S02]  /*7850*/  I2FP.F32.S32 R134, R134 ;  /* 0x0000008600867245 */ /* 0x000fe40000201400 */
[----:B------:R-:W-:Y:S05]  /*7860*/  I2FP.F32.S32 R19, R19 ;  /* 0x0000001300137245 */ /* 0x000fea0000201400 */
[----:B------:R-:W1:Y:S01]  /*7870*/  MUFU.TANH R230, R230 ;  /* 0x000000e600e67308 */ /* 0x000e620000002400 */
[-C--:B------:R-:W-:Y:S01]  /*7880*/  FFMA.FTZ R243, R134, -R0.reuse, R243 ;  /* 0x8000000086f37223 */ /* 0x080fe200000100f3 */
[----:B--2---:R-:W-:Y:S01]  /*7890*/  FFMA.FTZ R233, R20, -R0, R233 ;  /* 0x8000000014e97223 */ /* 0x004fe200000100e9 */
[--C-:B------:R-:W-:Y:S04]  /*78a0*/  IADD3 R20, PT, PT, R209, -0x31, -R246.reuse ;  /* 0xffffffcfd1147810 */ /* 0x100fe80007ffe8f6 */
[----:B------:R-:W-:Y:S03]  /*78b0*/  IABS R20, R20 ;  /* 0x0000001400147213 */ /* 0x000fe60000000000 */
[----:B------:R-:W2:Y:S01]  /*78c0*/  MUFU.TANH R234, R234 ;  /* 0x000000ea00ea7308 */ /* 0x000ea20000002400 */
[----:B---3--:R-:W-:Y:S01]  /*78d0*/  FFMA.FTZ R231, R18, -R0, R231 ;  /* 0x8000000012e77223 */ /* 0x008fe200000100e7 */
[C---:B------:R-:W-:Y:S02]  /*78e0*/  IADD3 R18, PT, PT, R208.reuse, -0x30, -R246 ;  /* 0xffffffd0d0127810 */ /* 0x040fe40007ffe8f6 */
[----:B------:R-:W-:Y:S02]  /*78f0*/  I2FP.F32.S32 R20, R20 ;  /* 0x0000001400147245 */ /* 0x000fe40000201400 */
[----:B------:R-:W-:Y:S04]  /*7900*/  IABS R18, R18 ;  /* 0x0000001200127213 */ /* 0x000fe80000000000 */
[----:B------:R-:W3:Y:S01]  /*7910*/  MUFU.TANH R136, R31 ;  /* 0x0000001f00887308 */ /* 0x000ee20000002400 */
[----:B-1----:R-:W-:Y:S01]  /*7920*/  FFMA.FTZ R230, R21, -R0, R230 ;  /* 0x8000000015e67223 */ /* 0x002fe200000100e6 */
[----:B------:R-:W-:Y:S02]  /*7930*/  IADD3 R21, PT, PT, R208, -0x20, -R246 ;  /* 0xffffffe0d0157810 */ /* 0x000fe40007ffe8f6 */
[----:B------:R-:W-:Y:S02]  /*7940*/  I2FP.F32.S32 R18, R18 ;  /* 0x0000001200127245 */ /* 0x000fe40000201400 */
[----:B------:R-:W-:Y:S04]  /*7950*/  IABS R21, R21 ;  /* 0x0000001500157213 */ /* 0x000fe80000000000 */
[----:B------:R-:W1:Y:S01]  /*7960*/  MUFU.TANH R225, R32 ;  /* 0x0000002000e17308 */ /* 0x000e620000002400 */
[-C--:B--2---:R-:W-:Y:S01]  /*7970*/  FFMA.FTZ R234, R135, -R0.reuse, R234 ;  /* 0x8000000087ea7223 */ /* 0x084fe200000100ea */
[----:B------:R-:W-:Y:S08]  /*7980*/  I2FP.F32.S32 R21, R21 ;  /* 0x0000001500157245 */ /* 0x000ff00000201400 */
[----:B------:R-:W2:Y:S01]  /*7990*/  MUFU.TANH R227, R29 ;  /* 0x0000001d00e37308 */ /* 0x000ea20000002400 */
[----:B---3--:R-:W-:Y:S01]  /*79a0*/  FFMA.FTZ R136, R17, -R0, R136 ;  /* 0x8000000011887223 */ /* 0x008fe20000010088 */
[----:B------:R-:W-:Y:S04]  /*79b0*/  FMNMX3.FTZ R17, R3, R240, R238, !PT ;  /* 0x000000f003117276 */ /* 0x000fe800078100ee */
[----:B------:R-:W-:Y:S04]  /*79c0*/  FMNMX3.FTZ R17, R17, R244, R242, !PT ;  /* 0x000000f411117276 */ /* 0x000fe800078100f2 */
[----:B------:R-:W3:Y:S01]  /*79d0*/  MUFU.TANH R198, R26 ;  /* 0x0000001a00c67308 */ /* 0x000ee20000002400 */
[----:B-1----:R-:W-:Y:S01]  /*79e0*/  FFMA.FTZ R225, R16, -R0, R225 ;  /* 0x8000000010e17223 */ /* 0x002fe200000100e1 */
[----:B------:R-:W-:Y:S02]  /*79f0*/  FMNMX3.FTZ R16, R2, R248, R247, !PT ;  /* 0x000000f802107276 */ /* 0x000fe400078100f7 */
[----:B------:R-:W-:Y:S02]  /*7a00*/  FMNMX3.FTZ R17, R17, R236, R234, !PT ;  /* 0x000000ec11117276 */ /* 0x000fe400078100ea */
[----:B------:R-:W-:Y:S04]  /*7a10*/  FMNMX3.FTZ R16, R16, R251, R249, !PT ;  /* 0x000000fb10107276 */ /* 0x000fe800078100f9 */
[----:B------:R-:W1:Y:S01]  /*7a20*/  MUFU.TANH R137, R30 ;  /* 0x0000001e00897308 */ /* 0x000e620000002400 */
[----:B------:R-:W-:Y:S01]  /*7a30*/  FMNMX3.FTZ R17, R17, R232, R230, !PT ;  /* 0x000000e811117276 */ /* 0x000fe200078100e6 */
[----:B--2---:R-:W-:Y:S01]  /*7a40*/  FFMA.FTZ R227, R20, -R0, R227 ;  /* 0x8000000014e37223 */ /* 0x004fe200000100e3 */
[----:B------:R-:W-:Y:S02]  /*7a50*/  IADD3 R20, PT, PT, R208, -0x38, -R246 ;  /* 0xffffffc8d0147810 */ /* 0x000fe40007ffe8f6 */
[----:B------:R-:W-:Y:S02]  /*7a60*/  FMNMX3.FTZ R16, R16, R245, R239, !PT ;  /* 0x000000f510107276 */ /* 0x000fe400078100ef */
[----:B------:R-:W-:Y:S03]  /*7a70*/  IABS R20, R20 ;  /* 0x0000001400147213 */ /* 0x000fe60000000000 */
[----:B------:R-:W2:Y:S01]  /*7a80*/  MUFU.TANH R228, R228 ;  /* 0x000000e400e47308 */ /* 0x000ea20000002400 */
[----:B------:R-:W-:Y:S01]  /*7a90*/  FMNMX3.FTZ R16, R16, R243, R241, !PT ;  /* 0x000000f310107276 */ /* 0x000fe200078100f1 */
[----:B---3--:R-:W-:Y:S01]  /*7aa0*/  FFMA.FTZ R198, R19, -R0, R198 ;  /* 0x8000000013c67223 */ /* 0x008fe200000100c6 */
[--C-:B------:R-:W-:Y:S02]  /*7ab0*/  IADD3 R19, PT, PT, R209, -0x39, -R246.reuse ;  /* 0xffffffc7d1137810 */ /* 0x100fe40007ffe8f6 */
[----:B------:R-:W-:Y:S02]  /*7ac0*/  I2FP.F32.S32 R4, R20 ;  /* 0x0000001400047245 */ /* 0x000fe40000201400 */
[----:B------:R-:W-:Y:S03]  /*7ad0*/  IABS R19, R19 ;  /* 0x0000001300137213 */ /* 0x000fe60000000000 */
[----:B------:R-:W3:Y:S01]  /*7ae0*/  MUFU.TANH R135, R34 ;  /* 0x0000002200877308 */ /* 0x000ee20000002400 */
[----:B------:R-:W-:Y:S01]  /*7af0*/  FMNMX3.FTZ R16, R16, R237, R235, !PT ;  /* 0x000000ed10107276 */ /* 0x000fe200078100eb */
[----:B-1----:R-:W-:Y:S01]  /*7b00*/  FFMA.FTZ R137, R18, -R0, R137 ;  /* 0x8000000012897223 */ /* 0x002fe20000010089 */
[----:B------:R-:W-:Y:S02]  /*7b10*/  IADD3 R18, PT, PT, R208, -0x39, -R246 ;  /* 0xffffffc7d0127810 */ /* 0x000fe40007ffe8f6 */
[----:B------:R-:W-:Y:S02]  /*7b20*/  I2FP.F32.S32 R19, R19 ;  /* 0x0000001300137245 */ /* 0x000fe40000201400 */
[----:B------:R-:W-:Y:S03]  /*7b30*/  IABS R18, R18 ;  /* 0x0000001200127213 */ /* 0x000fe60000000000 */
[----:B------:R-:W1:Y:S01]  /*7b40*/  MUFU.TANH R138, R33 ;  /* 0x00000021008a7308 */ /* 0x000e620000002400 */
[----:B------:R-:W-:Y:S01]  /*7b50*/  FMNMX3.FTZ R16, R16, R233, R231, !PT ;  /* 0x000000e910107276 */ /* 0x000fe200078100e7 */
[----:B--2---:R-:W-:Y:S01]  /*7b60*/  FFMA.FTZ R228, R21, -R0, R228 ;  /* 0x8000000015e47223 */ /* 0x004fe200000100e4 */
[----:B------:R-:W-:Y:S02]  /*7b70*/  I2FP.F32.S32 R5, R18 ;  /* 0x0000001200057245 */ /* 0x000fe40000201400 */
[----:B------:R-:W-:Y:S02]  /*7b80*/  FMNMX3.FTZ R16, R16, R229, R227, !PT ;  /* 0x000000e510107276 */ /* 0x000fe400078100e3 */
[----:B------:R-:W-:Y:S03]  /*7b90*/  FMNMX3.FTZ R17, R17, R228, R226, !PT ;  /* 0x000000e411117276 */ /* 0x000fe600078100e2 */
[----:B------:R-:W2:Y:S01]  /*7ba0*/  MUFU.TANH R134, R35 ;  /* 0x0000002300867308 */ /* 0x000ea20000002400 */
[----:B---3--:R-:W-:Y:S01]  /*7bb0*/  FFMA.FTZ R135, R4, -R0, R135 ;  /* 0x8000000004877223 */ /* 0x008fe20000010087 */
[----:B------:R-:W-:Y:S04]  /*7bc0*/  FMNMX3.FTZ R4, R17, R198, R196, !PT ;  /* 0x000000c611047276 */ /* 0x000fe800078100c4 */
[----:B------:R-:W-:Y:S01]  /*7bd0*/  FMNMX3.FTZ R4, R4, R137, R136, !PT ;  /* 0x0000008904047276 */ /* 0x000fe20007810088 */
[-C--:B-1----:R-:W-:Y:S05]  /*7be0*/  FFMA.FTZ R138, R19, -R0.reuse, R138 ;  /* 0x80000000138a7223 */ /* 0x082fea000001008a */
[----:B------:R-:W-:Y:S01]  /*7bf0*/  FMNMX3.FTZ R16, R16, R225, R138, !PT ;  /* 0x000000e110107276 */ /* 0x000fe2000781008a */
[----:B--2---:R-:W-:Y:S05]  /*7c00*/  FFMA.FTZ R134, R5, -R0, R134 ;  /* 0x8000000005867223 */ /* 0x004fea0000010086 */
[----:B------:R-:W-:Y:S01]  /*7c10*/  FMNMX3.FTZ R7, R4, R135, R134, !PT ;  /* 0x0000008704077276 */ /* 0x000fe20007810086 */
[----:B------:R-:W-:Y:S06]  /*7c20*/  @P4 BRA `(.L_x_317) ;  /* 0xffffffe000804947 */ /* 0x000fec000383ffff */
.L_x_316:
[----:B------:R-:W2:Y:S01]  /*7c30*/  SHFL.BFLY PT, R9, R16, 0x2, 0x1f ;  /* 0x0c401f0010097f89 */ /* 0x000ea200000e0000 */
[----:B------:R-:W-:Y:S02]  /*7c40*/  MOV R165, R218 ;  /* 0x000000da00a57202 */ /* 0x000fe40000000f00 */
[----:B------:R-:W-:Y:S05]  /*7c50*/  @P0 IADD3 R165, PT, PT, R219, -0x40, RZ ;  /* 0xffffffc0dba50810 */ /* 0x000fea0007ffe0ff */
[----:B-1----:R-:W1:Y:S01]  /*7c60*/  SHFL.BFLY PT, R4, R7, 0x2, 0x1f ;  /* 0x0c401f0007047f89 */ /* 0x002e6200000e0000 */
        /* <DEDUP_REMOVED lines=8> */
[----:B------:R-:W-:Y:S01]  /*7cf0*/  LDSM.16.MT88.4 R160, [R190+0x17800] ;  /* 0x01780000bea0783b */ /* 0x000fe20000004200 */
[----:B--2---:R-:W-:Y:S02]  /*7d00*/  FMNMX.FTZ R6, R16, R9, !PT ;  /* 0x0000000910067209 */ /* 0x004fe40007810000 */
[----:B-1----:R-:W-:Y:S05]  /*7d10*/  FMNMX.FTZ R5, R7, R4, !PT ;  /* 0x0000000407057209 */ /* 0x002fea0007810000 */
[----:B------:R-:W1:Y:S08]  /*7d20*/  SHFL.BFLY PT, R133, R6, 0x1, 0x1f ;  /* 0x0c201f0006857f89 */ /* 0x000e7000000e0000 */
[----:B------:R-:W2:Y:S01]  /*7d30*/  SHFL.BFLY PT, R132, R5, 0x1, 0x1f ;  /* 0x0c201f0005847f89 */ /* 0x000ea200000e0000 */
[----:B-1----:R-:W-:Y:S02]  /*7d40*/  FMNMX.FTZ R133, R6, R133, !PT ;  /* 0x0000008506857209 */ /* 0x002fe40007810000 */
[----:B--2---:R-:W-:Y:S03]  /*7d50*/  FMNMX.FTZ R132, R5, R132, !PT ;  /* 0x0000008405847209 */ /* 0x004fe60007810000 */
[C---:B------:R-:W-:Y:S01]  /*7d60*/  FMUL.FTZ R156, R133.reuse, UR4 ;  /* 0x00000004859c7c20 */ /* 0x040fe20008410000 */
[C---:B------:R-:W-:Y:S01]  /*7d70*/  FSETP.NEU.FTZ.AND P3, PT, R133.reuse, -INF , PT ;  /* 0xff8000008500780b */ /* 0x040fe20003f7d000 */
[----:B------:R-:W-:Y:S01]  /*7d80*/  FADD.FTZ R2, -R133, R2 ;  /* 0x0000000285027221 */ /* 0x000fe20000010100 */
[C---:B------:R-:W-:Y:S01]  /*7d90*/  FSETP.NEU.FTZ.AND P2, PT, R132.reuse, -INF , PT ;  /* 0xff8000008400780b */ /* 0x040fe20003f5d000 */
[----:B------:R-:W-:Y:S01]  /*7da0*/  FMUL.FTZ R139, R132, UR4 ;  /* 0x00000004848b7c20 */ /* 0x000fe20008410000 */
[----:B------:R-:W-:Y:S01]  /*7db0*/  FSEL R156, R156, RZ, P3 ;  /* 0x000000ff9c9c7208 */ /* 0x000fe20001800000 */
[----:B------:R-:W-:Y:S01]  /*7dc0*/  FADD.FTZ R4, -R132, R3 ;  /* 0x0000000384047221 */ /* 0x000fe20000010100 */
[----:B------:R-:W-:Y:S02]  /*7dd0*/  FMUL.FTZ R3, R2, UR4 ;  /* 0x0000000402037c20 */ /* 0x000fe40008410000 */
[----:B------:R-:W-:Y:S01]  /*7de0*/  FSEL R139, R139, RZ, P2 ;  /* 0x000000ff8b8b7208 */ /* 0x000fe20001000000 */
[----:B------:R-:W-:Y:S01]  /*7df0*/  FMUL.FTZ R2, R4, UR4 ;  /* 0x0000000404027c20 */ /* 0x000fe20008410000 */
        /* <DEDUP_REMOVED lines=25> */
[C---:B------:R-:W-:Y:S01]  /*7f90*/  FMUL.FTZ R8, R3.reuse, R124 ;  /* 0x0000007c03087220 */ /* 0x040fe20000410000 */
[C---:B--2---:R-:W-:Y:S01]  /*7fa0*/  FMUL.FTZ R6, R2.reuse, R130 ;  /* 0x0000008202067220 */ /* 0x044fe20000410000 */
[C---:B------:R-:W-:Y:S07]  /*7fb0*/  FMUL.FTZ R7, R2.reuse, R131 ;  /* 0x0000008302077220 */ /* 0x040fee0000410000 */
[----:B------:R-:W1:Y:S01]  /*7fc0*/  MUFU.EX2 R168, R168 ;  /* 0x000000a800a87308 */ /* 0x000e620000000800 */
[C---:B------:R-:W-:Y:S01]  /*7fd0*/  FMUL.FTZ R9, R3.reuse, R125 ;  /* 0x0000007d03097220 */ /* 0x040fe20000410000 */
[C---:B------:R-:W-:Y:S01]  /*7fe0*/  FMUL.FTZ R10, R2.reuse, R126 ;  /* 0x0000007e020a7220 */ /* 0x040fe20000410000 */
[----:B------:R-:W-:Y:S07]  /*7ff0*/  FMUL.FTZ R11, R2, R127 ;  /* 0x0000007f020b7220 */ /* 0x000fee0000410000 */
[----:B------:R-:W-:Y:S01]  /*8000*/  MUFU.EX2 R170, R170 ;  /* 0x000000aa00aa7308 */ /* 0x000fe20000000800 */
[C---:B------:R-:W-:Y:S01]  /*8010*/  FMUL.FTZ R16, R3.reuse, R116 ;  /* 0x0000007403107220 */ /* 0x040fe20000410000 */
[----:B---3--:R-:W-:Y:S01]  /*8020*/  F2FP.F16.F32.PACK_AB R128, R172, R174 ;  /* 0x000000aeac80723e */ /* 0x008fe200000000ff */
[C---:B------:R-:W-:Y:S07]  /*8030*/  FMUL.FTZ R17, R3.reuse, R117 ;  /* 0x0000007503117220 */ /* 0x040fee0000410000 */
[----:B------:R-:W2:Y:S01]  /*8040*/  MUFU.EX2 R169, R169 ;  /* 0x000000a900a97308 */ /* 0x000ea20000000800 */
[C---:B------:R-:W-:Y:S01]  /*8050*/  FMUL.FTZ R18, R2.reuse, R118 ;  /* 0x0000007602127220 */ /* 0x040fe20000410000 */
[----:B------:R-:W-:Y:S01]  /*8060*/  FMUL.FTZ R19, R2, R119 ;  /* 0x0000007702137220 */ /* 0x000fe20000410000 */
[C---:B------:R-:W-:Y:S07]  /*8070*/  FMUL.FTZ R24, R3.reuse, R108 ;  /* 0x0000006c03187220 */ /* 0x040fee0000410000 */
[----:B------:R-:W-:Y:S01]  /*8080*/  MUFU.EX2 R167, R167 ;  /* 0x000000a700a77308 */ /* 0x000fe20000000800 */
[C---:B------:R-:W-:Y:S01]  /*8090*/  FMUL.FTZ R25, R3.reuse, R109 ;  /* 0x0000006d03197220 */ /* 0x040fe20000410000 */
[----:B-1----:R-:W-:Y:S01]  /*80a0*/  F2FP.F16.F32.PACK_AB R129, R168, R171 ;  /* 0x000000aba881723e */ /* 0x002fe200000000ff */
[C---:B------:R-:W-:Y:S07]  /*80b0*/  FMUL.FTZ R26, R2.reuse, R110 ;  /* 0x0000006e021a7220 */ /* 0x040fee0000410000 */
[----:B------:R-:W1:Y:S01]  /*80c0*/  MUFU.EX2 R166, R166 ;  /* 0x000000a600a67308 */ /* 0x000e620000000800 */
[C---:B------:R-:W-:Y:S01]  /*80d0*/  FMUL.FTZ R27, R2.reuse, R111 ;  /* 0x0000006f021b7220 */ /* 0x040fe20000410000 */
[----:B------:R-:W-:Y:S01]  /*80e0*/  LDSM.16.MT88.4 R116, [R165+0x800] ;  /* 0x00080000a574783b */ /* 0x000fe20000004200 */
[C---:B------:R-:W-:Y:S01]  /*80f0*/  FMUL.FTZ R32, R3.reuse, R100 ;  /* 0x0000006403207220 */ /* 0x040fe20000410000 */
[----:B------:R-:W-:Y:S01]  /*8100*/  FMUL.FTZ R33, R3, R101 ;  /* 0x0000006503217220 */ /* 0x000fe20000410000 */
[C---:B------:R-:W-:Y:S01]  /*8110*/  FMUL.FTZ R34, R2.reuse, R102 ;  /* 0x0000006602227220 */ /* 0x040fe20000410000 */
[----:B--2---:R-:W-:Y:S01]  /*8120*/  F2FP.F16.F32.PACK_AB R130, R169, R170 ;  /* 0x000000aaa982723e */ /* 0x004fe200000000ff */
[C---:B------:R-:W-:Y:S01]  /*8130*/  FMUL.FTZ R35, R2.reuse, R103 ;  /* 0x0000006702237220 */ /* 0x040fe20000410000 */
[C---:B------:R-:W-:Y:S01]  /*8140*/  FMUL.FTZ R36, R3.reuse, R36 ;  /* 0x0000002403247220 */ /* 0x040fe20000410000 */
[C---:B------:R-:W-:Y:S01]  /*8150*/  FMUL.FTZ R37, R3.reuse, R37 ;  /* 0x0000002503257220 */ /* 0x040fe20000410000 */
[----:B------:R-:W-:Y:S01]  /*8160*/  LDSM.16.MT88.4 R100, [R165+0x2000] ;  /* 0x00200000a564783b */ /* 0x000fe20000004200 */
[C---:B------:R-:W-:Y:S01]  /*8170*/  FMUL.FTZ R38, R2.reuse, R38 ;  /* 0x0000002602267220 */ /* 0x040fe20000410000 */
[----:B------:R-:W-:Y:S01]  /*8180*/  FMUL.FTZ R39, R2, R39 ;  /* 0x0000002702277220 */ /* 0x000fe20000410000 */
[C---:B------:R-:W-:Y:S01]  /*8190*/  FMUL.FTZ R40, R3.reuse, R40 ;  /* 0x0000002803287220 */ /* 0x040fe20000410000 */
[----:B-1----:R-:W-:Y:S01]  /*81a0*/  F2FP.F16.F32.PACK_AB R131, R166, R167 ;  /* 0x000000a7a683723e */ /* 0x002fe200000000ff */
[C---:B------:R-:W-:Y:S01]  /*81b0*/  FMUL.FTZ R41, R3.reuse, R41 ;  /* 0x0000002903297220 */ /* 0x040fe20000410000 */
[C---:B------:R-:W-:Y:S01]  /*81c0*/  FMUL.FTZ R42, R2.reuse, R42 ;  /* 0x0000002a022a7220 */ /* 0x040fe20000410000 */
[C---:B------:R-:W-:Y:S01]  /*81d0*/  FMUL.FTZ R43, R2.reuse, R43 ;  /* 0x0000002b022b7220 */ /* 0x040fe20000410000 */
[----:B------:R-:W-:Y:S01]  /*81e0*/  LDSM.16.MT88.4 R108, [R164+0x2000] ;  /* 0x00200000a46c783b */ /* 0x000fe20000004200 */
[C---:B------:R-:W-:Y:S01]  /*81f0*/  FMUL.FTZ R44, R3.reuse, R44 ;  /* 0x0000002c032c7220 */ /* 0x040fe20000410000 */
[C---:B------:R-:W-:Y:S01]  /*8200*/  FMUL.FTZ R45, R3.reuse, R45 ;  /* 0x0000002d032d7220 */ /* 0x040fe20000410000 */
[C---:B------:R-:W-:Y:S01]  /*8210*/  HMMA.16816.F32 R4, R128.reuse, R12, R4 ;  /* 0x0000000c8004723c */ /* 0x040fe20000001804 */
[----:B------:R-:W1:Y:S04]  /*8220*/  MUFU.EX2 R176, R176 ;  /* 0x000000b000b07308 */ /* 0x000e680000000800 */
[----:B------:R-:W-:Y:S01]  /*8230*/  LDSM.16.MT88.4 R124, [R189+0x14800] ;  /* 0x01480000bd7c783b */ /* 0x000fe20000004200 */
[C---:B------:R-:W-:Y:S01]  /*8240*/  FMUL.FTZ R12, R3.reuse, R120 ;  /* 0x00000078030c7220 */ /* 0x040fe20000410000 */
[C---:B------:R-:W-:Y:S01]  /*8250*/  FMUL.FTZ R13, R3.reuse, R121 ;  /* 0x00000079030d7220 */ /* 0x040fe20000410000 */
[C---:B------:R-:W-:Y:S03]  /*8260*/  HMMA.16816.F32 R8, R128.reuse, R14, R8 ;  /* 0x0000000e8008723c */ /* 0x040fe60000001808 */
[----:B------:R-:W2:Y:S01]  /*8270*/  MUFU.EX2 R177, R177 ;  /* 0x000000b100b17308 */ /* 0x000ea20000000800 */
[C---:B------:R-:W-:Y:S01]  /*8280*/  FMUL.FTZ R14, R2.reuse, R122 ;  /* 0x0000007a020e7220 */ /* 0x040fe20000410000 */
[C---:B------:R-:W-:Y:S01]  /*8290*/  FMUL.FTZ R15, R2.reuse, R123 ;  /* 0x0000007b020f7220 */ /* 0x040fe20000410000 */
[C---:B------:R-:W-:Y:S01]  /*82a0*/  FMUL.FTZ R46, R2.reuse, R46 ;  /* 0x0000002e022e7220 */ /* 0x040fe20000410000 */
[----:B------:R-:W3:Y:S01]  /*82b0*/  LDSM.16.MT88.4 R120, [R164] ;  /* 0x00000000a478783b */ /* 0x000ee20000004200 */
[C---:B------:R-:W-:Y:S01]  /*82c0*/  FMUL.FTZ R47, R2.reuse, R47 ;  /* 0x0000002f022f7220 */ /* 0x040fe20000410000 */
[C---:B------:R-:W-:Y:S01]  /*82d0*/  FMUL.FTZ R48, R3.reuse, R48 ;  /* 0x0000003003307220 */ /* 0x040fe20000410000 */
[C---:B------:R-:W-:Y:S01]  /*82e0*/  FMUL.FTZ R49, R3.reuse, R49 ;  /* 0x0000003103317220 */ /* 0x040fe20000410000 */
[C---:B------:R-:W-:Y:S01]  /*82f0*/  FMUL.FTZ R50, R2.reuse, R50 ;  /* 0x0000003202327220 */ /* 0x040fe20000410000 */
[C---:B------:R-:W-:Y:S01]  /*8300*/  HMMA.16816.F32 R12, R128.reuse, R20, R12 ;  /* 0x00000014800c723c */ /* 0x040fe2000000180c */
[----:B------:R-:W-:Y:S02]  /*8310*/  MUFU.EX2 R175, R175 ;  /* 0x000000af00af7308 */ /* 0x000fe40000000800 */
[C---:B------:R-:W-:Y:S01]  /*8320*/  FMUL.FTZ R20, R3.reuse, R112 ;  /* 0x0000007003147220 */ /* 0x040fe20000410000 */
[C---:B------:R-:W-:Y:S01]  /*8330*/  FMUL.FTZ R21, R3.reuse, R113 ;  /* 0x0000007103157220 */ /* 0x040fe20000410000 */
[C---:B------:R-:W-:Y:S01]  /*8340*/  FMUL.FTZ R51, R2.reuse, R51 ;  /* 0x0000003302337220 */ /* 0x040fe20000410000 */
[C---:B------:R-:W-:Y:S01]  /*8350*/  FMUL.FTZ R52, R3.reuse, R52 ;  /* 0x0000003403347220 */ /* 0x040fe20000410000 */
[C---:B------:R-:W-:Y:S01]  /*8360*/  FMUL.FTZ R53, R3.reuse, R53 ;  /* 0x0000003503357220 */ /* 0x040fe20000410000 */
[C---:B------:R-:W-:Y:S03]  /*8370*/  HMMA.16816.F32 R16, R128.reuse, R22, R16 ;  /* 0x000000168010723c */ /* 0x040fe60000001810 */
[----:B------:R-:W-:Y:S01]  /*8380*/  MUFU.EX2 R180, R180 ;  /* 0x000000b400b47308 */ /* 0x000fe20000000800 */
[C---:B------:R-:W-:Y:S01]  /*8390*/  FMUL.FTZ R22, R2.reuse, R114 ;  /* 0x0000007202167220 */ /* 0x040fe20000410000 */
[C---:B------:R-:W-:Y:S01]  /*83a0*/  FMUL.FTZ R23, R2.reuse, R115 ;  /* 0x0000007302177220 */ /* 0x040fe20000410000 */
[C---:B------:R-:W-:Y:S01]  /*83b0*/  FMUL.FTZ R54, R2.reuse, R54 ;  /* 0x0000003602367220 */ /* 0x040fe20000410000 */
[----:B------:R-:W4:Y:S01]  /*83c0*/  LDSM.16.MT88.4 R112, [R190+0x14000] ;  /* 0x01400000be70783b */ /* 0x000f220000004200 */
        /* <DEDUP_REMOVED lines=16> */
[----:B------:R-:W5:Y:S01]  /*84d0*/  LDSM.16.MT88.4 R104, [R189+0x14000] ;  /* 0x01400000bd68783b */ /* 0x000f620000004200 */
[C---:B------:R-:W-:Y:S01]  /*84e0*/  FMUL.FTZ R63, R2.reuse, R63 ;  /* 0x0000003f023f7220 */ /* 0x040fe20000410000 */
[C---:B------:R-:W-:Y:S01]  /*84f0*/  FMUL.FTZ R64, R3.reuse, R64 ;  /* 0x0000004003407220 */ /* 0x040fe20000410000 */
[C---:B------:R-:W-:Y:S01]  /*8500*/  FMUL.FTZ R65, R3.reuse, R65 ;  /* 0x0000004103417220 */ /* 0x040fe20000410000 */
[C---:B------:R-:W-:Y:S01]  /*8510*/  FMUL.FTZ R66, R2.reuse, R66 ;  /* 0x0000004202427220 */ /* 0x040fe20000410000 */
[C---:B---3--:R-:W-:Y:S01]  /*8520*/  HMMA.16816.F32 R28, R128.reuse, R120, R28 ;  /* 0x00000078801c723c */ /* 0x048fe2000000181c */
[----:B------:R-:W-:Y:S02]  /*8530*/  MUFU.EX2 R200, R200 ;  /* 0x000000c800c87308 */ /* 0x000fe40000000800 */
[C---:B------:R-:W-:Y:S01]  /*8540*/  FMUL.FTZ R67, R2.reuse, R67 ;  /* 0x0000004302437220 */ /* 0x040fe20000410000 */
[C---:B------:R-:W-:Y:S01]  /*8550*/  FMUL.FTZ R68, R3.reuse, R68 ;  /* 0x0000004403447220 */ /* 0x040fe20000410000 */
[C---:B------:R-:W-:Y:S01]  /*8560*/  FMUL.FTZ R69, R3.reuse, R69 ;  /* 0x0000004503457220 */ /* 0x040fe20000410000 */
[C---:B------:R-:W-:Y:S01]  /*8570*/  FMUL.FTZ R70, R2.reuse, R70 ;  /* 0x0000004602467220 */ /* 0x040fe20000410000 */
[C---:B------:R-:W-:Y:S01]  /*8580*/  FMUL.FTZ R71, R2.reuse, R71 ;  /* 0x0000004702477220 */ /* 0x040fe20000410000 */
[C---:B------:R-:W-:Y:S01]  /*8590*/  HMMA.16816.F32 R32, R128.reuse, R122, R32 ;  /* 0x0000007a8020723c */ /* 0x040fe20000001820 */
[----:B------:R-:W-:Y:S02]  /*85a0*/  LDSM.16.MT88.4 R120, [R164+0x800] ;  /* 0x00080000a478783b */ /* 0x000fe40000004200 */
[----:B------:R-:W-:Y:S01]  /*85b0*/  MUFU.EX2 R197, R197 ;  /* 0x000000c500c57308 */ /* 0x000fe20000000800 */
[C---:B------:R-:W-:Y:S01]  /*85c0*/  FMUL.FTZ R72, R3.reuse, R72 ;  /* 0x0000004803487220 */ /* 0x040fe20000410000 */
        /* <DEDUP_REMOVED lines=12> */
[----:B------:R-:W-:Y:S02]  /*8690*/  LDSM.16.MT88.4 R112, [R189+0x12800] ;  /* 0x01280000bd70783b */ /* 0x000fe40000004200 */
        /* <DEDUP_REMOVED lines=8> */
[C---:B-----5:R-:W-:Y:S03]  /*8720*/  HMMA.16816.F32 R44, R128.reuse, R104, R44 ;  /* 0x00000068802c723c */ /* 0x060fe6000000182c */
        /* <DEDUP_REMOVED lines=17> */
[----:B------:R-:W-:Y:S01]  /*8840*/  FFMA.FTZ R156, R138, UR4, -R156 ;  /* 0x000000048a9c7c23 */ /* 0x000fe2000801089c */
[C---:B------:R-:W-:Y:S01]  /*8850*/  HMMA.16816.F32 R56, R128.reuse, R102, R56 ;  /* 0x000000668038723c */ /* 0x040fe20000001838 */
[----:B------:R-:W4:Y:S01]  /*8860*/  LDSM.16.MT88.4 R100, [R189+0x16000] ;  /* 0x01600000bd64783b */ /* 0x000f220000004200 */
[----:B------:R-:W-:Y:S01]  /*8870*/  MUFU.EX2 R201, R201 ;  /* 0x000000c900c97308 */ /* 0x000fe20000000800 */
[--C-:B------:R-:W-:Y:S01]  /*8880*/  FFMA.FTZ R203, R136, UR4, -R139.reuse ;  /* 0x0000000488cb7c23 */ /* 0x100fe2000801088b */
[--C-:B------:R-:W-:Y:S01]  /*8890*/  FFMA.FTZ R178, R236, UR4, -R139.reuse ;  /* 0x00000004ecb27c23 */ /* 0x100fe2000801088b */
[--C-:B------:R-:W-:Y:S07]  /*88a0*/  FFMA.FTZ R173, R234, UR4, -R139.reuse ;  /* 0x00000004eaad7c23 */ /* 0x100fee000801088b */
[----:B------:R5:W-:Y:S01]  /*88b0*/  MUFU.EX2 R230, R156 ;  /* 0x0000009c00e67308 */ /* 0x000be20000000800 */
[--C-:B------:R-:W-:Y:S01]  /*88c0*/  FFMA.FTZ R182, R232, UR4, -R139.reuse ;  /* 0x00000004e8b67c23 */ /* 0x100fe2000801088b */
[C---:B------:R-:W-:Y:S08]  /*88d0*/  HMMA.16816.F32 R60, R128.reuse, R108, R60 ;  /* 0x0000006c803c723c */ /* 0x040ff0000000183c */
[----:B------:R-:W-:Y:S01]  /*88e0*/  MUFU.EX2 R178, R178 ;  /* 0x000000b200b27308 */ /* 0x000fe20000000800 */
[--C-:B------:R-:W-:Y:S01]  /*88f0*/  FFMA.FTZ R202, R228, UR4, -R139.reuse ;  /* 0x00000004e4ca7c23 */ /* 0x100fe2000801088b */
[----:B------:R-:W-:Y:S01]  /*8900*/  FFMA.FTZ R228, R137, UR4, -R139 ;  /* 0x0000000489e47c23 */ /* 0x000fe2000801088b */
[----:B------:R-:W-:Y:S07]  /*8910*/  FFMA.FTZ R174, R3, R224, R174 ;  /* 0x000000e003ae7223 */ /* 0x000fee00000100ae */
[----:B------:R-:W4:Y:S01]  /*8920*/  MUFU.EX2 R173, R173 ;  /* 0x000000ad00ad7308 */ /* 0x000f220000000800 */
[----:B------:R-:W-:Y:S01]  /*8930*/  ISETP.GT.AND P2, PT, R217, RZ, PT ;  /* 0x000000ffd900720c */ /* 0x000fe20003f44270 */
[C---:B------:R-:W-:Y:S01]  /*8940*/  HMMA.16816.F32 R64, R128.reuse, R110, R64 ;  /* 0x0000006e8040723c */ /* 0x040fe20000001840 */
[----:B------:R-:W4:Y:S07]  /*8950*/  LDSM.16.MT88.4 R108, [R165+0x4000] ;  /* 0x00400000a56c783b */ /* 0x000f2e0000004200 */
[----:B------:R-:W-:Y:S01]  /*8960*/  MUFU.EX2 R182, R182 ;  /* 0x000000b600b67308 */ /* 0x000fe20000000800 */
[----:B------:R-:W-:Y:S01]  /*8970*/  FFMA.FTZ R171, R2, R223, R171 ;  /* 0x000000df02ab7223 */ /* 0x000fe200000100ab */
[----:B------:R-:W-:Y:S08]  /*8980*/  FADD.FTZ R3, R172, R174 ;  /* 0x000000aeac037221 */ /* 0x000ff00000010000 */
[----:B------:R-:W-:Y:S01]  /*8990*/  MUFU.EX2 R202, R202 ;  /* 0x000000ca00ca7308 */ /* 0x000fe20000000800 */
[----:B------:R-:W-:Y:S01]  /*89a0*/  FADD.FTZ R168, R168, R171 ;  /* 0x000000aba8a87221 */ /* 0x000fe20000010000 */
[----:B------:R-:W-:Y:S01]  /*89b0*/  FADD.FTZ R170, R170, R3 ;  /* 0x00000003aaaa7221 */ /* 0x000fe20000010000 */
[C---:B---3--:R-:W-:Y:S01]  /*89c0*/  HMMA.16816.F32 R68, R128.reuse, R104, R68 ;  /* 0x000000688044723c */ /* 0x048fe20000001844 */
[----:B-----5:R-:W-:Y:S06]  /*89d0*/  LDSM.16.MT88.4 R156, [R164+0x3800] ;  /* 0x00380000a49c783b */ /* 0x020fec0000004200 */
[----:B------:R-:W-:Y:S01]  /*89e0*/  MUFU.EX2 R183, R183 ;  /* 0x000000b700b77308 */ /* 0x000fe20000000800 */
[----:B------:R-:W-:Y:S01]  /*89f0*/  FADD.FTZ R167, R167, R168 ;  /* 0x000000a8a7a77221 */ /* 0x000fe20000010000 */
[----:B------:R-:W-:Y:S01]  /*8a00*/  FADD.FTZ R169, R169, R170 ;  /* 0x000000aaa9a97221 */ /* 0x000fe20000010000 */
[----:B------:R-:W-:Y:S07]  /*8a10*/  MOV R3, R132 ;  /* 0x0000008400037202 */ /* 0x000fee0000000f00 */
[----:B------:R-:W3:Y:S01]  /*8a20*/  MUFU.EX2 R226, R226 ;  /* 0x000000e200e27308 */ /* 0x000ee20000000800 */
[----:B------:R-:W-:Y:S01]  /*8a30*/  FADD.FTZ R167, R166, R167 ;  /* 0x000000a7a6a77221 */ /* 0x000fe20000010000 */
[C---:B------:R-:W-:Y:S01]  /*8a40*/  HMMA.16816.F32 R72, R128.reuse, R106, R72 ;  /* 0x0000006a8048723c */ /* 0x040fe20000001848 */
[----:B------:R-:W5:Y:S07]  /*8a50*/  LDSM.16.MT88.4 R104, [R164+0x4000] ;  /* 0x00400000a468783b */ /* 0x000f6e0000004200 */
[----:B------:R-:W-:Y:S01]  /*8a60*/  MUFU.EX2 R228, R228 ;  /* 0x000000e400e47308 */ /* 0x000fe20000000800 */
[----:B-1----:R-:W-:Y:S09]  /*8a70*/  FADD.FTZ R2, R176, R169 ;  /* 0x000000a9b0027221 */ /* 0x002ff20000010000 */
[----:B------:R-:W1:Y:S01]  /*8a80*/  MUFU.EX2 R203, R203 ;  /* 0x000000cb00cb7308 */ /* 0x000e620000000800 */
[C---:B--2---:R-:W-:Y:S01]  /*8a90*/  FADD.FTZ R2, R177.reuse, R2 ;  /* 0x00000002b1027221 */ /* 0x044fe20000010000 */
[C---:B----4-:R-:W-:Y:S08]  /*8aa0*/  HMMA.16816.F32 R76, R128.reuse, R100, R76 ;  /* 0x00000064804c723c */ /* 0x050ff0000000184c */
[----:B------:R-:W2:Y:S01]  /*8ab0*/  MUFU.EX2 R225, R225 ;  /* 0x000000e100e17308 */ /* 0x000ea20000000800 */
[----:B------:R-:W-:Y:S02]  /*8ac0*/  F2FP.F16.F32.PACK_AB R100, R177, R176 ;  /* 0x000000b0b164723e */ /* 0x000fe400000000ff */
[C---:B------:R-:W-:Y:S01]  /*8ad0*/  F2FP.F16.F32.PACK_AB R101, R173.reuse, R178 ;  /* 0x000000b2ad65723e */ /* 0x040fe200000000ff */
[----:B------:R-:W-:Y:S01]  /*8ae0*/  FADD.FTZ R178, R178, R167 ;  /* 0x000000a7b2b27221 */ /* 0x000fe20000010000 */
[----:B---3--:R-:W-:Y:S01]  /*8af0*/  F2FP.F16.F32.PACK_AB R136, R226, R201 ;  /* 0x000000c9e288723e */ /* 0x008fe200000000ff */
[C---:B------:R-:W-:Y:S03]  /*8b00*/  HMMA.16816.F32 R80, R128.reuse, R102, R80 ;  /* 0x000000668050723c */ /* 0x040fe60000001850 */
[----:B------:R-:W-:Y:S01]  /*8b10*/  F2FP.F16.F32.PACK_AB R102, R180, R175 ;  /* 0x000000afb466723e */ /* 0x000fe200000000ff */
[----:B------:R-:W-:Y:S01]  /*8b20*/  FADD.FTZ R173, R173, R178 ;  /* 0x000000b2adad7221 */ /* 0x000fe20000010000 */
[----:B------:R-:W-:Y:S01]  /*8b30*/  F2FP.F16.F32.PACK_AB R103, R179, R182 ;  /* 0x000000b6b367723e */ /* 0x000fe200000000ff */
[----:B------:R-:W-:Y:S01]  /*8b40*/  FADD.FTZ R175, R175, R2 ;  /* 0x00000002afaf7221 */ /* 0x000fe20000010000 */
[----:B-1----:R-:W-:Y:S01]  /*8b50*/  F2FP.F16.F32.PACK_AB R137, R203, R228 ;  /* 0x000000e4cb89723e */ /* 0x002fe200000000ff */
[C---:B------:R-:W-:Y:S03]  /*8b60*/  HMMA.16816.F32 R84, R128.reuse, R108, R84 ;  /* 0x0000006c8054723c */ /* 0x040fe60000001854 */
[----:B--2---:R-:W-:Y:S01]  /*8b70*/  F2FP.F16.F32.PACK_AB R138, R230, R225 ;  /* 0x000000e1e68a723e */ /* 0x004fe200000000ff */
[----:B------:R-:W-:Y:S01]  /*8b80*/  FADD.FTZ R182, R182, R173 ;  /* 0x000000adb6b67221 */ /* 0x000fe20000010000 */
[----:B------:R-:W-:Y:S01]  /*8b90*/  IADD3 R2, PT, PT, R217, -0x1, RZ ;  /* 0xffffffffd9027810 */ /* 0x000fe20007ffe0ff */
[----:B------:R-:W-:Y:S02]  /*8ba0*/  FADD.FTZ R180, R180, R175 ;  /* 0x000000afb4b47221 */ /* 0x000fe40000010000 */
[C---:B------:R-:W-:Y:S01]  /*8bb0*/  HMMA.16816.F32 R88, R128.reuse, R110, R88 ;  /* 0x0000006e8058723c */ /* 0x040fe20000001858 */
[----:B------:R-:W1:Y:S02]  /*8bc0*/  LDSM.16.MT88.4 R108, [R190+0x12800] ;  /* 0x01280000be6c783b */ /* 0x000e640000004200 */
[----:B------:R-:W-:Y:S01]  /*8bd0*/  FADD.FTZ R179, R179, R182 ;  /* 0x000000b6b3b37221 */ /* 0x000fe20000010000 */
[----:B------:R-:W-:Y:S02]  /*8be0*/  MOV R217, R2 ;  /* 0x0000000200d97202 */ /* 0x000fe40000000f00 */
[----:B------:R-:W-:Y:S02]  /*8bf0*/  MOV R2, R133 ;  /* 0x0000008500027202 */ /* 0x000fe40000000f00 */
[C---:B-----5:R-:W-:Y:S08]  /*8c00*/  HMMA.16816.F32 R92, R128.reuse, R104, R92 ;  /* 0x00000068805c723c */ /* 0x060ff0000000185c */
[----:B------:R-:W-:Y:S01]  /*8c10*/  HMMA.16816.F32 R96, R128, R106, R96 ;  /* 0x0000006a8060723c */ /* 0x000fe20000001860 */
[----:B------:R-:W2:Y:S08]  /*8c20*/  LDSM.16.MT88.4 R104, [R190+0x14800] ;  /* 0x01480000be68783b */ /* 0x000eb00000004200 */
[----:B------:R-:W3:Y:S01]  /*8c30*/  LDSM.16.MT88.4 R128, [R165+0x2800] ;  /* 0x00280000a580783b */ /* 0x000ee20000004200 */
[C---:B-1----:R-:W-:Y:S08]  /*8c40*/  HMMA.16816.F32 R4, R100.reuse, R108, R4 ;  /* 0x0000006c6404723c */ /* 0x042ff00000001804 */
        /* <DEDUP_REMOVED lines=29> */
[C---:B------:R-:W-:Y:S03]  /*8e20*/  HMMA.16816.F32 R84, R100.reuse, R148, R84 ;  /* 0x000000946454723c */ /* 0x040fe60000001854 */
[----:B------:R-:W-:Y:S02]  /*8e30*/  FFMA.FTZ R148, R198, UR4, -R139 ;  /* 0x00000004c6947c23 */ /* 0x000fe4000801088b */
[----:B------:R-:W3:Y:S03]  /*8e40*/  MUFU.EX2 R198, R231 ;  /* 0x000000e700c67308 */ /* 0x000ee60000000800 */
[C---:B------:R-:W-:Y:S07]  /*8e50*/  HMMA.16816.F32 R88, R100.reuse, R150, R88 ;  /* 0x000000966458723c */ /* 0x040fee0000001858 */
[----:B------:R4:W5:Y:S01]  /*8e60*/  MUFU.EX2 R196, R148 ;  /* 0x0000009400c47308 */ /* 0x0009620000000800 */
[C---:B--2---:R-:W-:Y:S01]  /*8e70*/  HMMA.16816.F32 R92, R100.reuse, R104, R92 ;  /* 0x00000068645c723c */ /* 0x044fe2000000185c */
[----:B----4-:R-:W-:Y:S07]  /*8e80*/  LDSM.16.MT88.4 R148, [R189+0x17000] ;  /* 0x01700000bd94783b */ /* 0x010fee0000004200 */
[----:B------:R-:W-:Y:S03]  /*8e90*/  HMMA.16816.F32 R96, R100, R106, R96 ;  /* 0x0000006a6460723c */ /* 0x000fe60000001860 */
[----:B------:R-:W-:Y:S01]  /*8ea0*/  F2FP.F16.F32.PACK_AB R100, R200, R181 ;  /* 0x000000b5c864723e */ /* 0x000fe200000000ff */
[----:B------:R-:W-:Y:S01]  /*8eb0*/  FADD.FTZ R181, R181, R180 ;  /* 0x000000b4b5b57221 */ /* 0x000fe20000010000 */
[----:B------:R-:W-:Y:S01]  /*8ec0*/  F2FP.F16.F32.PACK_AB R101, R183, R202 ;  /* 0x000000cab765723e */ /* 0x000fe200000000ff */
[----:B------:R-:W-:Y:S01]  /*8ed0*/  FADD.FTZ R202, R202, R179 ;  /* 0x000000b3caca7221 */ /* 0x000fe20000010000 */
[----:B---3--:R-:W-:Y:S01]  /*8ee0*/  F2FP.F16.F32.PACK_AB R102, R198, R197 ;  /* 0x000000c5c666723e */ /* 0x008fe200000000ff */
[----:B------:R-:W2:Y:S01]  /*8ef0*/  LDSM.16.MT88.4 R104, [R164+0x3000] ;  /* 0x00300000a468783b */ /* 0x000ea20000004200 */
[----:B-----5:R-:W-:Y:S01]  /*8f00*/  F2FP.F16.F32.PACK_AB R103, R199, R196 ;  /* 0x000000c4c767723e */ /* 0x020fe200000000ff */
[----:B------:R-:W-:Y:S01]  /*8f10*/  FADD.FTZ R200, R200, R181 ;  /* 0x000000b5c8c87221 */ /* 0x000fe20000010000 */
[----:B------:R-:W-:Y:S03]  /*8f20*/  FADD.FTZ R183, R183, R202 ;  /* 0x000000cab7b77221 */ /* 0x000fe60000010000 */
[----:B------:R-:W-:Y:S01]  /*8f30*/  FADD.FTZ R197, R197, R200 ;  /* 0x000000c8c5c57221 */ /* 0x000fe20000010000 */
[----:B------:R-:W-:Y:S01]  /*8f40*/  FADD.FTZ R196, R196, R183 ;  /* 0x000000b7c4c47221 */ /* 0x000fe20000010000 */
[C---:B-1----:R-:W-:Y:S03]  /*8f50*/  HMMA.16816.F32 R4, R100.reuse, R108, R4 ;  /* 0x0000006c6404723c */ /* 0x042fe60000001804 */
[----:B------:R-:W-:Y:S01]  /*8f60*/  FADD.FTZ R198, R198, R197 ;  /* 0x000000c5c6c67221 */ /* 0x000fe20000010000 */
[----:B------:R-:W-:Y:S03]  /*8f70*/  FADD.FTZ R199, R199, R196 ;  /* 0x000000c4c7c77221 */ /* 0x000fe60000010000 */
[----:B------:R-:W-:Y:S01]  /*8f80*/  FADD.FTZ R201, R201, R198 ;  /* 0x000000c6c9c97221 */ /* 0x000fe20000010000 */
[C---:B------:R-:W-:Y:S01]  /*8f90*/  HMMA.16816.F32 R8, R100.reuse, R110, R8 ;  /* 0x0000006e6408723c */ /* 0x040fe20000001808 */
[----:B------:R-:W1:Y:S02]  /*8fa0*/  LDSM.16.MT88.4 R108, [R164+0x5000] ;  /* 0x00500000a46c783b */ /* 0x000e640000004200 */
[----:B------:R-:W-:Y:S01]  /*8fb0*/  FADD.FTZ R228, R228, R199 ;  /* 0x000000c7e4e47221 */ /* 0x000fe20000010000 */
[----:B------:R-:W-:Y:S03]  /*8fc0*/  FADD.FTZ R226, R226, R201 ;  /* 0x000000c9e2e27221 */ /* 0x000fe60000010000 */
[----:B------:R-:W-:Y:S01]  /*8fd0*/  FADD.FTZ R203, R203, R228 ;  /* 0x000000e4cbcb7221 */ /* 0x000fe20000010000 */
[C---:B------:R-:W-:Y:S03]  /*8fe0*/  HMMA.16816.F32 R12, R100.reuse, R112, R12 ;  /* 0x00000070640c723c */ /* 0x040fe6000000180c */
[--C-:B------:R-:W-:Y:S01]  /*8ff0*/  FFMA.FTZ R112, R135, UR4, -R139.reuse ;  /* 0x0000000487707c23 */ /* 0x100fe2000801088b */
[----:B------:R-:W-:Y:S01]  /*9000*/  FFMA.FTZ R139, R134, UR4, -R139 ;  /* 0x00000004868b7c23 */ /* 0x000fe2000801088b */
[----:B------:R-:W-:Y:S02]  /*9010*/  FADD.FTZ R225, R225, R226 ;  /* 0x000000e2e1e17221 */ /* 0x000fe40000010000 */
[----:B------:R-:W-:Y:S01]  /*9020*/  MUFU.EX2 R134, R112 ;  /* 0x0000007000867308 */ /* 0x000fe20000000800 */
[C---:B------:R-:W-:Y:S09]  /*9030*/  HMMA.16816.F32 R16, R100.reuse, R114, R16 ;  /* 0x000000726410723c */ /* 0x040ff20000001810 */
[----:B------:R-:W3:Y:S01]  /*9040*/  MUFU.EX2 R135, R139 ;  /* 0x0000008b00877308 */ /* 0x000ee20000000800 */
[----:B------:R-:W-:Y:S01]  /*9050*/  FADD.FTZ R224, R230, R225 ;  /* 0x000000e1e6e07221 */ /* 0x000fe20000010000 */
[C---:B------:R-:W-:Y:S08]  /*9060*/  HMMA.16816.F32 R20, R100.reuse, R116, R20 ;  /* 0x000000746414723c */ /* 0x040ff00000001814 */
[C---:B------:R-:W-:Y:S01]  /*9070*/  HMMA.16816.F32 R24, R100.reuse, R118, R24 ;  /* 0x000000766418723c */ /* 0x040fe20000001818 */
[----:B------:R-:W-:Y:S02]  /*9080*/  LDSM.16.MT88.4 R116, [R189+0x13800] ;  /* 0x01380000bd74783b */ /* 0x000fe40000004200 */
[C---:B---3--:R-:W-:Y:S01]  /*9090*/  F2FP.F16.F32.PACK_AB R139, R135.reuse, R134 ;  /* 0x00000086878b723e */ /* 0x048fe200000000ff */
[----:B------:R-:W-:Y:S04]  /*90a0*/  FADD.FTZ R134, R134, R203 ;  /* 0x000000cb86867221 */ /* 0x000fe80000010000 */
[C---:B------:R-:W-:Y:S03]  /*90b0*/  HMMA.16816.F32 R28, R100.reuse, R120, R28 ;  /* 0x00000078641c723c */ /* 0x040fe6000000181c */
[----:B------:R-:W-:Y:S05]  /*90c0*/  FADD.FTZ R223, R135, R134 ;  /* 0x0000008687df7221 */ /* 0x000fea0000010000 */
[C---:B------:R-:W-:Y:S08]  /*90d0*/  HMMA.16816.F32 R32, R100.reuse, R122, R32 ;  /* 0x0000007a6420723c */ /* 0x040ff00000001820 */
        /* <DEDUP_REMOVED lines=20> */
[C---:B-1----:R-:W-:Y:S08]  /*9220*/  HMMA.16816.F32 R92, R100.reuse, R108, R92 ;  /* 0x0000006c645c723c */ /* 0x042ff0000000185c */
[----:B------:R-:W-:Y:S08]  /*9230*/  HMMA.16816.F32 R96, R100, R110, R96 ;  /* 0x0000006e6460723c */ /* 0x000ff00000001860 */
[C---:B---3--:R-:W-:Y:S01]  /*9240*/  HMMA.16816.F32 R128, R136.reuse, R124, R4 ;  /* 0x0000007c8880723c */ /* 0x048fe20000001804 */
[----:B------:R-:W1:Y:S07]  /*9250*/  LDSM.16.MT88.4 R4, [R189+0x17800] ;  /* 0x01780000bd04783b */ /* 0x000e6e0000004200 */
[C---:B------:R-:W-:Y:S01]  /*9260*/  HMMA.16816.F32 R124, R136.reuse, R126, R8 ;  /* 0x0000007e887c723c */ /* 0x040fe20000001808 */
[----:B------:R-:W3:Y:S07]  /*9270*/  LDSM.16.MT88.4 R8, [R165+0x5800] ;  /* 0x00580000a508783b */ /* 0x000eee0000004200 */
[C---:B------:R-:W-:Y:S01]  /*9280*/  HMMA.16816.F32 R120, R136.reuse, R116, R12 ;  /* 0x000000748878723c */ /* 0x040fe2000000180c */
[----:B------:R-:W3:Y:S07]  /*9290*/  LDSM.16.MT88.4 R12, [R164+0x5800] ;  /* 0x00580000a40c783b */ /* 0x000eee0000004200 */
[C---:B------:R-:W-:Y:S08]  /*92a0*/  HMMA.16816.F32 R116, R136.reuse, R118, R16 ;  /* 0x000000768874723c */ /* 0x040ff00000001810 */
[C---:B--2---:R-:W-:Y:S08]  /*92b0*/  HMMA.16816.F32 R112, R136.reuse, R104, R20 ;  /* 0x000000688870723c */ /* 0x044ff00000001814 */
        /* <DEDUP_REMOVED lines=14> */
[C---:B------:R-:W-:Y:S08]  /*93a0*/  HMMA.16816.F32 R80, R136.reuse, R6, R80 ;  /* 0x000000068850723c */ /* 0x040ff00000001850 */
[C---:B---3--:R-:W-:Y:S08]  /*93b0*/  HMMA.16816.F32 R84, R136.reuse, R8, R84 ;  /* 0x000000088854723c */ /* 0x048ff00000001854 */
[C---:B------:R-:W-:Y:S08]  /*93c0*/  HMMA.16816.F32 R88, R136.reuse, R10, R88 ;  /* 0x0000000a8858723c */ /* 0x040ff00000001858 */
[C---:B------:R-:W-:Y:S08]  /*93d0*/  HMMA.16816.F32 R92, R136.reuse, R12, R92 ;  /* 0x0000000c885c723c */ /* 0x040ff0000000185c */
[----:B------:R-:W-:Y:S01]  /*93e0*/  HMMA.16816.F32 R96, R136, R14, R96 ;  /* 0x0000000e8860723c */ /* 0x000fe20000001860 */
[----:B------:R-:W-:Y:S08]  /*93f0*/  @!UPT UIADD3 URZ, UPT, UPT, URZ, URZ, URZ ;  /* 0x000000fffffff290 */ /* 0x000ff0000fffe0ff */
[----:B------:R-:W-:Y:S11]  /*9400*/  @P2 BRA `(.L_x_315) ;  /* 0xffffffcc003c2947 */ /* 0x000ff6000383ffff */
.L_x_314:
        /* <DEDUP_REMOVED lines=255> */
.L_x_318:
        /* <DEDUP_REMOVED lines=52> */
.L_x_320:
[----:B------:R-:W-:Y:S05]  /*a740*/  BSYNC.RECONVERGENT B0 ;  /* 0x0000000000007941 */ /* 0x000fea0003800200 */
.L_x_319:
        /* <DEDUP_REMOVED lines=37> */
.L_x_322:
[----:B------:R-:W-:Y:S05]  /*a9a0*/  BSYNC.RECONVERGENT B0 ;  /* 0x0000000000007941 */ /* 0x000fea0003800200 */
.L_x_321:
        /* <DEDUP_REMOVED lines=24> */
.L_x_324:
[----:B------:R-:W-:Y:S05]  /*ab30*/  BSYNC.RECONVERGENT B0 ;  /* 0x0000000000007941 */ /* 0x000fea0003800200 */
.L_x_323:
        /* <DEDUP_REMOVED lines=24> */
.L_x_326:
[----:B------:R-:W-:Y:S05]  /*acc0*/  BSYNC.RECONVERGENT B0 ;  /* 0x0000000000007941 */ /* 0x000fea0003800200 */
.L_x_325:
        /* <DEDUP_REMOVED lines=23> */
.L_x_327:
        /* <DEDUP_REMOVED lines=12> */
.L_x_1807:


//--------------------- .text._ZN5flash16flash_fwd_kernelI23Flash_fwd_kernel_traitsILi192ELi128ELi64ELi8ELb0ELb0EN7cutlass6half_tE19Flash_kernel_traitsILi192ELi128ELi64ELi8ES3_EELb0ELb0ELb1ELb0ELb0ELb1ELb0ELb0EEEvNS_16Flash_fwd_paramsE --------------------------
	.section	.text._ZN5flash16flash_fwd_kernelI23Flash_fwd_kernel_traitsILi192ELi128ELi64ELi8ELb0ELb0EN7cutlass6half_tE19Flash_kernel_traitsILi192ELi128ELi64ELi8ES3_EELb0ELb0ELb1ELb0ELb0ELb1ELb0ELb0EEEvNS_16Flash_fwd_paramsE,"ax",@progbits
	.align	128
        .global         _ZN5flash16flash_fwd_kernelI23Flash_fwd_kernel_traitsILi192ELi128ELi64ELi8ELb0ELb0EN7cutlass6half_tE19Flash_kernel_traitsILi192ELi128ELi64ELi8ES3_EELb0ELb0ELb1ELb0ELb0ELb1ELb0ELb0EEEvNS_16Flash_fwd_paramsE
        .type           _ZN5flash16flash_fwd_kernelI23Flash_fwd_kernel_traitsILi192ELi128ELi64ELi8ELb0ELb0EN7cutlass6half_tE19Flash_kernel_traitsILi192ELi128ELi64ELi8ES3_EELb0ELb0ELb1ELb0ELb0ELb1ELb0ELb0EEEvNS_16Flash_fwd_paramsE,@function
        .size           _ZN5flash16flash_fwd_kernelI23Flash_fwd_kernel_traitsILi192ELi128ELi64ELi8ELb0ELb0EN7cutlass6half_tE19Flash_kernel_traitsILi192ELi128ELi64ELi8ES3_EELb0ELb0ELb1ELb0ELb0ELb1ELb0ELb0EEEvNS_16Flash_fwd_paramsE,(.L_x_1808 - _ZN5flash16flash_fwd_kernelI23Flash_fwd_kernel_traitsILi192ELi128ELi64ELi8ELb0ELb0EN7cutlass6half_tE19Flash_kernel_traitsILi192ELi128ELi64ELi8ES3_EELb0ELb0ELb1ELb0ELb0ELb1ELb0ELb0EEEvNS_16Flash_fwd_paramsE)
        .other          _ZN5flash16flash_fwd_kernelI23Flash_fwd_kernel_traitsILi192ELi128ELi64ELi8ELb0ELb0EN7cutlass6half_tE19Flash_kernel_traitsILi192ELi128ELi64ELi8ES3_EELb0ELb0ELb1ELb0ELb0ELb1ELb0ELb0EEEvNS_16Flash_fwd_paramsE,@"STO_CUDA_ENTRY STV_DEFAULT"
_ZN5flash16flash_fwd_kernelI23Flash_fwd_kernel_traitsILi192ELi128ELi64ELi8ELb0ELb0EN7cutlass6half_tE19Flash_kernel_traitsILi192ELi128ELi64ELi8ES3_EELb0ELb0ELb1ELb0ELb0ELb1ELb0ELb0EEEvNS_16Flash_fwd_paramsE:
.text._ZN5flash16flash_fwd_kernelI23Flash_fwd_kernel_traitsILi192ELi128ELi64ELi8ELb0ELb0EN7cutlass6half_tE19Flash_kernel_traitsILi192ELi128ELi64ELi8ES3_EELb0ELb0ELb1ELb0ELb0ELb1ELb0ELb0EEEvNS_16Flash_fwd_paramsE:
[----:B------:R-:W-:Y:S01]  /*0000*/  LDC R1, c[0x0][0x37c] ;  /* 0x0000df00ff017b82 */ /* 0x000fe20000000800 */
[----:B------:R-:W1:Y:S01]  /*0010*/  S2R R16, SR_CTAID.Y ;  /* 0x0000000000107919 */ /* 0x000e620000002600 */
[----:B------:R-:W2:Y:S06]  /*0020*/  LDCU.64 UR6, c[0x0][0x460] ;  /* 0x00008c00ff0677ac */ /* 0x000eac0008000a00 */
[----:B------:R-:W1:Y:S01]  /*0030*/  LDC.64 R4, c[0x0][0x460] ;  /* 0x00011800ff047b82 */ /* 0x000e620000000a00 */
[----:B------:R-:W-:Y:S01]  /*0040*/  IMAD.MOV.U32 R198, RZ, RZ, -0x1 ;  /* 0xffffffffffc67424 */ /* 0x000fe200078e00ff */
[----:B------:R-:W3:Y:S01]  /*0050*/  LDCU.64 UR12, c[0x0][0x358] ;  /* 0x00006b00ff0c77ac */ /* 0x000ee20008000a00 */
[----:B------:R-:W4:Y:S05]  /*0060*/  LDCU.64 UR4, c[0x0][0x470] ;  /* 0x00008e00ff0477ac */ /* 0x000f2a0008000a00 */
[----:B------:R-:W3:Y:S08]  /*0070*/  LDC.64 R2, c[0x0][0x478] ;  /* 0x00011e00ff027b82 */ /* 0x000ef00000000a00 */
[----:B------:R-:W3:Y:S01]  /*0080*/  LDC.64 R6, c[0x0][0x468] ;  /* 0x00011a00ff067b82 */ /* 0x000ee20000000a00 */
[----:B--2---:R-:W-:-:S02]  /*0090*/  ISETP.NE.U32.AND P0, PT, RZ, UR6, PT ;  /* 0x00000006ff007c0c */ /* 0x004fc4000bf05070 */
[----:B------:R-:W-:Y:S02]  /*00a0*/  ISETP.NE.U32.AND P4, PT, RZ, UR6, PT ;  /* 0x00000006ff007c0c */ /* 0x000fe4000bf85070 */
[----:B------:R-:W-:Y:S02]  /*00b0*/  ISETP.NE.AND.EX P0, PT, RZ, UR7, PT, P0 ;  /* 0x00000007ff007c0c */ /* 0x000fe4000bf05300 */
[----:B------:R-:W-:Y:S02]  /*00c0*/  ISETP.NE.AND.EX P4, PT, RZ, UR7, PT, P4 ;  /* 0x00000007ff007c0c */ /* 0x000fe4000bf85340 */
[----:B----4-:R-:W-:-:S04]  /*00d0*/  ISETP.NE.U32.AND P3, PT, RZ, UR4, PT ;  /* 0x00000004ff007c0c */ /* 0x010fc8000bf65070 */
[----:B------:R-:W-:Y:S01]  /*00e0*/  ISETP.NE.AND.EX P3, PT, RZ, UR5, PT, P3 ;  /* 0x00000005ff007c0c */ /* 0x000fe2000bf65330 */
[----:B-1----:R-:W-:Y:S01]  /*00f0*/  IMAD.WIDE.U32 R10, R16, 0x4, R4 ;  /* 0x00000004100a7825 */ /* 0x002fe200078e0004 */
[----:B---3--:R-:W-:-:S04]  /*0100*/  ISETP.NE.U32.AND P2, PT, R2, RZ, PT ;  /* 0x000000ff0200720c */ /* 0x008fc80003f45070 */
[----:B------:R-:W2:Y:S01]  /*0110*/  @P0 LDG.E R198, desc[UR12][R10.64] ;  /* 0x0000000c0ac60981 */ /* 0x000ea2000c1e1900 */
[----:B------:R-:W-:-:S03]  /*0120*/  ISETP.NE.AND.EX P2, PT, R3, RZ, PT, P2 ;  /* 0x000000ff0300720c */ /* 0x000fc60003f45320 */
[----:B------:R1:W2:Y:S01]  /*0130*/  @P4 LDG.E R5, desc[UR12][R10.64+0x4] ;  /* 0x0000040c0a054981 */ /* 0x0002a2000c1e1900 */
[----:B------:R-:W-:Y:S01]  /*0140*/  IMAD.SHL.U32 R9, R16, 0x4, RZ ;  /* 0x0000000410097824 */ /* 0x000fe200078e00ff */
[----:B------:R-:W-:-:S08]  /*0150*/  SHF.R.U32.HI R0, RZ, 0x1e, R16 ;  /* 0x0000001eff007819 */ /* 0x000fd00000011610 */
[C---:B------:R-:W-:Y:S02]  /*0160*/  @P2 IADD3 R2, P0, PT, R9.reuse, R2, RZ ;  /* 0x0000000209022210 */ /* 0x040fe40007f1e0ff */
[C---:B------:R-:W-:Y:S01]  /*0170*/  @P3 IADD3 R12, P1, PT, R9.reuse, UR4, RZ ;  /* 0x00000004090c3c10 */ /* 0x040fe2000ff3e0ff */
[----:B------:R-:W3:Y:S02]  /*0180*/  LDCU.U8 UR4, c[0x0][0x532] ;  /* 0x0000a640ff0477ac */ /* 0x000ee40008000000 */
[C---:B------:R-:W-:Y:S01]  /*0190*/  @P2 IMAD.X R3, R0.reuse, 0x1, R3, P0 ;  /* 0x0000000100032824 */ /* 0x040fe200000e0603 */
[----:B------:R-:W-:Y:S02]  /*01a0*/  IADD3 R8, P0, PT, R9, R6, RZ ;  /* 0x0000000609087210 */ /* 0x000fe40007f1e0ff */
[C---:B------:R-:W-:Y:S01]  /*01b0*/  @P3 IADD3.X R13, PT, PT, R0.reuse, UR5, RZ, P1, !PT ;  /* 0x00000005000d3c10 */ /* 0x040fe20008ffe4ff */
[----:B------:R-:W-:Y:S01]  /*01c0*/  IMAD.MOV.U32 R4, RZ, RZ, RZ ;  /* 0x000000ffff047224 */ /* 0x000fe200078e00ff */
[----:B------:R-:W4:Y:S01]  /*01d0*/  @!P4 LDC R94, c[0x0][0x434] ;  /* 0x00010d00ff5ecb82 */ /* 0x000f220000000800 */
[----:B------:R-:W-:Y:S01]  /*01e0*/  IMAD.X R9, R0, 0x1, R7, P0 ;  /* 0x0000000100097824 */ /* 0x000fe200000e0607 */
[C---:B------:R-:W-:Y:S01]  /*01f0*/  ISETP.NE.U32.AND P0, PT, R6.reuse, RZ, PT ;  /* 0x000000ff0600720c */ /* 0x040fe20003f05070 */
[----:B------:R1:W5:Y:S03]  /*0200*/  @P2 LDG.E R85, desc[UR12][R2.64] ;  /* 0x0000000c02552981 */ /* 0x000366000c1e1900 */
[----:B------:R-:W-:Y:S01]  /*0210*/  ISETP.NE.AND.EX P0, PT, R7, RZ, PT, P0 ;  /* 0x000000ff0700720c */ /* 0x000fe20003f05300 */
[----:B------:R1:W5:Y:S01]  /*0220*/  @P3 LDG.E R4, desc[UR12][R12.64] ;  /* 0x0000000c0c043981 */ /* 0x000362000c1e1900 */
[----:B------:R-:W1:Y:S01]  /*0230*/  S2UR UR5, SR_CTAID.X ;  /* 0x00000000000579c3 */ /* 0x000e620000002500 */
[----:B------:R-:W-:-:S02]  /*0240*/  ISETP.EQ.U32.AND P3, PT, R6, RZ, PT ;  /* 0x000000ff0600720c */ /* 0x000fc40003f62070 */
[----:B---3--:R-:W-:-:S04]  /*0250*/  ISETP.NE.AND P1, PT, RZ, UR4, PT ;  /* 0x00000004ff007c0c */ /* 0x008fc8000bf25270 */
[----:B------:R-:W-:Y:S01]  /*0260*/  ISETP.EQ.OR.EX P3, PT, R7, RZ, !P1, P3 ;  /* 0x000000ff0700720c */ /* 0x000fe20004f62730 */
[----:B------:R-:W3:Y:S08]  /*0270*/  @!P2 LDC R0, c[0x0][0x43c] ;  /* 0x00010f00ff00ab82 */ /* 0x000ef00000000800 */
[----:B------:R-:W2:Y:S08]  /*0280*/  @!P0 LDC R7, c[0x0][0x438] ;  /* 0x00010e00ff078b82 */ /* 0x000eb00000000800 */
[----:B------:R-:W2:Y:S01]  /*0290*/  @!P2 LDC.64 R2, c[0x0][0x488] ;  /* 0x00012200ff02ab82 */ /* 0x000ea20000000a00 */
[----:B-1----:R-:W-:Y:S01]  /*02a0*/  IMAD.MOV.U32 R11, RZ, RZ, -0x1 ;  /* 0xffffffffff0b7424 */ /* 0x002fe200078e00ff */
[----:B------:R-:W-:-:S05]  /*02b0*/  USHF.L.U32 UR4, UR5, 0x7, URZ ;  /* 0x0000000705047899 */ /* 0x000fca00080006ff */
[----:B------:R1:W5:Y:S01]  /*02c0*/  @!P3 LDG.E R11, desc[UR12][R8.64] ;  /* 0x0000000c080bb981 */ /* 0x000362000c1e1900 */
[----:B--2---:R-:W-:-:S05]  /*02d0*/  @P4 IMAD.IADD R94, R5, 0x1, -R198 ;  /* 0x00000001055e4824 */ /* 0x004fca00078e0ac6 */
[----:B----4-:R-:W-:Y:S01]  /*02e0*/  ISETP.GT.AND P3, PT, R94, UR4, PT ;  /* 0x000000045e007c0c */ /* 0x010fe2000bf64270 */
[----:B-1-3--:R-:W-:-:S12]  /*02f0*/  @!P0 BRA `(.L_x_328) ;  /* 0x00000000000c8947 */ /* 0x00afd80003800000 */
[----:B------:R-:W2:Y:S02]  /*0300*/  @P1 LDG.E R6, desc[UR12][R8.64+0x4] ;  /* 0x0000040c08061981 */ /* 0x000ea4000c1e1900 */
[----:B--2--5:R-:W-:-:S06]  /*0310*/  @P1 IADD3 R7, PT, PT, R6, -R11, RZ ;  /* 0x8000000b06071210 */ /* 0x024fcc0007ffe0ff */
[----:B------:R1:W5:Y:S02]  /*0320*/  @!P1 LDG.E R7, desc[UR12][R8.64] ;  /* 0x0000000c08079981 */ /* 0x000364000c1e1900 */
.L_x_328:
[----:B------:R-:W-:Y:S05]  /*0330*/  @!P3 EXIT ;  /* 0x000000000000b94d */ /* 0x000fea0003800000 */
[----:B------:R-:W2:Y:S01]  /*0340*/  LDC R5, c[0x0][0x504] ;  /* 0x00014100ff057b82 */ /* 0x000ea20000000800 */
[----:B------:R-:W-:Y:S01]  /*0350*/  @!P2 ISETP.NE.U32.AND P0, PT, R2, RZ, PT ;  /* 0x000000ff0200a20c */ /* 0x000fe20003f05070 */
[----:B-----5:R-:W-:Y:S01]  /*0360*/  @P2 IMAD.IADD R85, R85, 0x1, -R4 ;  /* 0x0000000155552824 */ /* 0x020fe200078e0a04 */
[----:B------:R-:W3:Y:S02]  /*0370*/  S2R R15, SR_CTAID.Z ;  /* 0x00000000000f7919 */ /* 0x000ee40000002700 */
[----:B------:R-:W-:-:S03]  /*0380*/  @!P2 ISETP.NE.AND.EX P0, PT, R3, RZ, PT, P0 ;  /* 0x000000ff0300a20c */ /* 0x000fc60003f05300 */
[----:B------:R-:W4:Y:S01]  /*0390*/  LDC R90, c[0x0][0x508] ;  /* 0x00014200ff5a7b82 */ /* 0x000f220000000800 */
[----:B------:R-:W-:-:S04]  /*03a0*/  @!P2 SEL R0, R0, RZ, P0 ;  /* 0x000000ff0000a207 */ /* 0x000fc80000000000 */
[----:B------:R-:W-:-:S05]  /*03b0*/  @!P2 IADD3 R85, PT, PT, R0, R7, -R4 ;  /* 0x000000070055a210 */ /* 0x000fca0007ffe804 */
[----:B------:R-:W-:-:S05]  /*03c0*/  VIADD R7, R85, 0x3f ;  /* 0x0000003f55077836 */ /* 0x000fca0000000000 */
[----:B------:R-:W-:Y:S01]  /*03d0*/  IADD3 R3, PT, PT, R7, UR4, -R94 ;  /* 0x0000000407037c10 */ /* 0x000fe2000fffe85e */
[----:B--2---:R-:W-:Y:S01]  /*03e0*/  IMAD.IADD R88, R94, 0x1, R5 ;  /* 0x000000015e587824 */ /* 0x004fe200078e0205 */
[----:B------:R-:W-:Y:S01]  /*03f0*/  SHF.R.S32.HI R2, RZ, 0x1f, R7 ;  /* 0x0000001fff027819 */ /* 0x000fe20000011407 */
[----:B------:R-:W2:Y:S03]  /*0400*/  S2R R5, SR_TID.X ;  /* 0x0000000000057919 */ /* 0x000ea60000002100 */
[----:B-1----:R-:W-:Y:S02]  /*0410*/  IADD3 R9, PT, PT, -R88, UR4, R85 ;  /* 0x0000000458097c10 */ /* 0x002fe4000fffe155 */
[----:B------:R-:W-:Y:S02]  /*0420*/  LEA.HI R2, R2, R7, RZ, 0x6 ;  /* 0x0000000702027211 */ /* 0x000fe400078f30ff */
[----:B----4-:R-:W-:-:S02]  /*0430*/  IADD3 R3, PT, PT, R3, 0x80, R90 ;  /* 0x0000008003037810 */ /* 0x010fc40007ffe05a */
[----:B------:R-:W-:Y:S02]  /*0440*/  SHF.R.S32.HI R6, RZ, 0x1f, R9 ;  /* 0x0000001fff067819 */ /* 0x000fe40000011409 */
[----:B------:R-:W-:Y:S02]  /*0450*/  SHF.R.S32.HI R0, RZ, 0x1f, R3 ;  /* 0x0000001fff007819 */ /* 0x000fe40000011403 */
[----:B------:R-:W-:Y:S02]  /*0460*/  LEA.HI R6, R6, R9, RZ, 0x6 ;  /* 0x0000000906067211 */ /* 0x000fe400078f30ff */
[----:B------:R-:W-:Y:S02]  /*0470*/  LEA.HI R0, R0, R3, RZ, 0x6 ;  /* 0x0000000300007211 */ /* 0x000fe400078f30ff */
[----:B------:R-:W-:Y:S02]  /*0480*/  SHF.R.S32.HI R2, RZ, 0x6, R2 ;  /* 0x00000006ff027819 */ /* 0x000fe40000011402 */
[----:B------:R-:W-:-:S02]  /*0490*/  SHF.R.S32.HI R3, RZ, 0x6, R0 ;  /* 0x00000006ff037819 */ /* 0x000fc40000011400 */
[----:B------:R-:W-:Y:S02]  /*04a0*/  SHF.R.S32.HI R6, RZ, 0x6, R6 ;  /* 0x00000006ff067819 */ /* 0x000fe40000011406 */
[----:B------:R-:W-:Y:S02]  /*04b0*/  VIMNMX R186, PT, PT, R2, R3, PT ;  /* 0x0000000302ba7248 */ /* 0x000fe40003fe0100 */
[----:B------:R-:W-:-:S04]  /*04c0*/  VIMNMX R197, PT, PT, RZ, R6, !PT ;  /* 0x00000006ffc57248 */ /* 0x000fc80007fe0100 */
[----:B------:R-:W-:-:S13]  /*04d0*/  ISETP.GT.AND P0, PT, R186, R197, PT ;  /* 0x000000c5ba00720c */ /* 0x000fda0003f04270 */
[----:B--23--:R-:W-:Y:S05]  /*04e0*/  @P0 BRA `(.L_x_329) ;  /* 0x0000000800bc0947 */ /* 0x00cfea0003800000 */
[----:B------:R-:W1:Y:S01]  /*04f0*/  LDC.U8 R0, c[0x0][0x549] ;  /* 0x00015240ff007b82 */ /* 0x000e620000000000 */
[----:B------:R-:W-:-:S07]  /*0500*/  ISETP.NE.AND P1, PT, R198, -0x1, PT ;  /* 0xffffffffc600780c */ /* 0x000fce0003f25270 */
[----:B------:R-:W2:Y:S08]  /*0510*/  LDC.U8 R10, c[0x0][0x548] ;  /* 0x00015200ff0a7b82 */ /* 0x000eb00000000000 */
[----:B------:R-:W3:Y:S01]  /*0520*/  @!P1 LDC.64 R8, c[0x0][0x400] ;  /* 0x00010000ff089b82 */ /* 0x000ee20000000a00 */
[----:B-1----:R-:W-:-:S07]  /*0530*/  ISETP.NE.AND P0, PT, R0, RZ, PT ;  /* 0x000000ff0000720c */ /* 0x002fce0003f05270 */
[----:B------:R-:W1:Y:S01]  /*0540*/  @P1 LDC.64 R6, c[0x0][0x408] ;  /* 0x00010200ff061b82 */ /* 0x000e620000000a00 */
[----:B--2---:R-:W-:-:S07]  /*0550*/  ISETP.NE.AND P4, PT, R10, RZ, !P0 ;  /* 0x000000ff0a00720c */ /* 0x004fce0004785270 */
[----:B------:R-:W2:Y:S01]  /*0560*/  LDC R11, c[0x0][0x434] ;  /* 0x00010d00ff0b7b82 */ /* 0x000ea20000000800 */
[----:B---3--:R-:W-:-:S07]  /*0570*/  @!P1 IMAD.WIDE.U32 R18, R16, R8, RZ ;  /* 0x0000000810129225 */ /* 0x008fce00078e00ff */
[----:B------:R-:W3:Y:S01]  /*0580*/  @P0 LDC.64 R2, c[0x0][0x430] ;  /* 0x00010c00ff020b82 */ /* 0x000ee20000000a00 */
[----:B------:R-:W-:-:S07]  /*0590*/  @!P1 IMAD R4, R16, R9, R19 ;  /* 0x0000000910049224 */ /* 0x000fce00078e0213 */
[----:B------:R-:W4:Y:S01]  /*05a0*/  @P0 LDC R0, c[0x0][0x430] ;  /* 0x00010c00ff000b82 */ /* 0x000f220000000800 */
[----:B-1----:R-:W-:-:S04]  /*05b0*/  @P1 IMAD.WIDE.U32 R8, R198, R6, RZ ;  /* 0x00000006c6081225 */ /* 0x002fc800078e00ff */
[----:B------:R-:W-:Y:S01]  /*05c0*/  @P1 IMAD R4, R198, R7, R9 ;  /* 0x00000007c6041224 */ /* 0x000fe200078e0209 */
[----:B------:R-:W-:Y:S01]  /*05d0*/  @P1 MOV R18, R8 ;  /* 0x0000000800121202 */ /* 0x000fe20000000f00 */
[----:B---3--:R-:W-:Y:S01]  /*05e0*/  @P0 IMAD R6, R2, R3, RZ ;  /* 0x0000000302060224 */ /* 0x008fe200078e02ff */
[----:B------:R-:W-:Y:S02]  /*05f0*/  SHF.L.U32 R3, R5, 0x3, RZ ;  /* 0x0000000305037819 */ /* 0x000fe400000006ff */
[----:B------:R-:W-:Y:S01]  /*0600*/  @P0 MOV R2, 0x1 ;  /* 0x0000000100020802 */ /* 0x000fe20000000f00 */
[----:B--2---:R-:W-:Y:S06]  /*0610*/  @P0 BRA `(.L_x_330) ;  /* 0x0000000000280947 */ /* 0x004fec0003800000 */
[----:B------:R-:W-:Y:S01]  /*0620*/  ISETP.NE.AND P0, PT, R10, RZ, PT ;  /* 0x000000ff0a00720c */ /* 0x000fe20003f05270 */
[----:B------:R-:W1:-:S12]  /*0630*/  LDC R8, c[0x0][0x3e0] ;  /* 0x0000f800ff087b82 */ /* 0x000e580000000800 */
[----:B------:R-:W2:Y:S01]  /*0640*/  @P0 LDC R6, c[0x0][0x454] ;  /* 0x00011500ff060b82 */ /* 0x000ea20000000800 */
[----:B----4-:R-:W-:Y:S02]  /*0650*/  @P0 MOV R0, 0x1 ;  /* 0x0000000100000802 */ /* 0x010fe40000000f00 */
[----:B------:R-:W-:-:S05]  /*0660*/  @!P0 MOV R0, 0x1 ;  /* 0x0000000100008802 */ /* 0x000fca0000000f00 */
[----:B------:R-:W1:Y:S08]  /*0670*/  @P0 LDC R9, c[0x0][0x454] ;  /* 0x00011500ff090b82 */ /* 0x000e700000000800 */
[----:B------:R-:W3:Y:S08]  /*0680*/  @!P0 LDC R7, c[0x0][0x434] ;  /* 0x00010d00ff078b82 */ /* 0x000ef00000000800 */
[----:B------:R-:W4:Y:S01]  /*0690*/  @!P0 LDC R6, c[0x0][0x434] ;  /* 0x00010d00ff068b82 */ /* 0x000f220000000800 */
[----:B-1----:R-:W-:-:S02]  /*06a0*/  @P0 IMAD R2, R9, R8, RZ ;  /* 0x0000000809020224 */ /* 0x002fc400078e02ff */
[----:B--23--:R-:W-:-:S07]  /*06b0*/  @!P0 IMAD R2, R7, R8, RZ ;  /* 0x0000000807028224 */ /* 0x00cfce00078e02ff */
.L_x_330:
[----:B------:R-:W1:Y:S01]  /*06c0*/  LDCU.64 UR6, c[0x0][0x410] ;  /* 0x00008200ff0677ac */ /* 0x000e620008000a00 */
[----:B------:R-:W-:Y:S01]  /*06d0*/  LOP3.LUT R19, R3, 0x38, RZ, 0xc0, !PT ;  /* 0x0000003803137812 */ /* 0x000fe200078ec0ff */
[----:B------:R-:W-:Y:S01]  /*06e0*/  VIADD R94, R94, -UR4 ;  /* 0x800000045e5e7c36 */ /* 0x000fe20008000000 */
[----:B------:R-:W-:Y:S01]  /*06f0*/  SHF.R.U32.HI R7, RZ, 0x3, R5 ;  /* 0x00000003ff077819 */ /* 0x000fe20000011605 */
[----:B------:R-:W-:Y:S01]  /*0700*/  IMAD R11, R16, R11, RZ ;  /* 0x0000000b100b7224 */ /* 0x000fe200078e02ff */
[----:B------:R-:W-:Y:S01]  /*0710*/  IADD3 R18, P0, PT, R19, R18, RZ ;  /* 0x0000001213127210 */ /* 0x000fe20007f1e0ff */
[----:B----4-:R-:W-:Y:S01]  /*0720*/  IMAD R3, R15, R6, RZ ;  /* 0x000000060f037224 */ /* 0x010fe200078e02ff */
[C---:B------:R-:W-:Y:S01]  /*0730*/  ISETP.GE.AND P3, PT, R7.reuse, R94, PT ;  /* 0x0000005e0700720c */ /* 0x040fe20003f66270 */
[----:B------:R-:W-:Y:S01]  /*0740*/  VIADD R9, R7, 0x40 ;  /* 0x0000004007097836 */ /* 0x000fe20000000000 */
[----:B------:R-:W-:Y:S01]  /*0750*/  ISETP.NE.AND P1, PT, R198, -0x1, PT ;  /* 0xffffffffc600780c */ /* 0x000fe20003f25270 */
[----:B------:R-:W-:Y:S01]  /*0760*/  IMAD.X R19, RZ, RZ, R4, P0 ;  /* 0x000000ffff137224 */ /* 0x000fe200000e0604 */
[----:B------:R-:W-:Y:S01]  /*0770*/  UIMAD.WIDE.U32 UR8, UR5, 0x80, URZ ;  /* 0x00000080050878a5 */ /* 0x000fe2000f8e00ff */
[----:B------:R-:W-:Y:S01]  /*0780*/  @!P4 IMAD R3, R16, R2, R3 ;  /* 0x000000021003c224 */ /* 0x000fe200078e0203 */
[----:B------:R-:W-:Y:S01]  /*0790*/  SEL R8, R11, R198, !P1 ;  /* 0x000000c60b087207 */ /* 0x000fe20004800000 */
[----:B------:R-:W-:Y:S01]  /*07a0*/  VIADD R11, R7, 0x20 ;  /* 0x00000020070b7836 */ /* 0x000fe20000000000 */
[----:B------:R-:W-:Y:S01]  /*07b0*/  LOP3.LUT P6, R2, R5, 0x7, RZ, 0xc0, !PT ;  /* 0x0000000705027812 */ /* 0x000fe200078cc0ff */
[----:B------:R-:W-:Y:S01]  /*07c0*/  VIADD R13, R7, 0x60 ;  /* 0x00000060070d7836 */ /* 0x000fe20000000000 */
[----:B------:R-:W-:Y:S01]  /*07d0*/  SHF.R.S32.HI R6, RZ, 0x1f, R8 ;  /* 0x0000001fff067819 */ /* 0x000fe20000011408 */
        /* <DEDUP_REMOVED lines=26> */
.L_x_332:
[----:B------:R-:W-:Y:S05]  /*0980*/  BSYNC.RECONVERGENT B0 ;  /* 0x0000000000007941 */ /* 0x000fea0003800200 */
.L_x_331:
        /* <DEDUP_REMOVED lines=18> */
.L_x_334:
[----:B------:R-:W-:Y:S05]  /*0ab0*/  BSYNC.RECONVERGENT B0 ;  /* 0x0000000000007941 */ /* 0x000fea0003800200 */
.L_x_333:
[----:B------:R-:W-:Y:S04]  /*0ac0*/  BSSY.RECONVERGENT B0, `(.L_x_335) ;  /* 0x0000011000007945 */ /* 0x000fe80003800200 */
[----:B------:R-:W-:Y:S05]  /*0ad0*/  @P2 BRA `(.L_x_336) ;  /* 0x00000000003c2947 */ /* 0x000fea0003800000 */
[----:B------:R-:W3:Y:S01]  /*0ae0*/  LDCU.64 UR6, c[0x0][0x408] ;  /* 0x00008100ff0677ac */ /* 0x000ee20008000a00 */
[----:B-12---:R-:W-:Y:S01]  /*0af0*/  IADD3 R5, P1, PT, R15, 0x40, RZ ;  /* 0x000000400f057810 */ /* 0x006fe20007f3e0ff */
[----:B------:R-:W-:Y:S01]  /*0b00*/  IMAD.MOV.U32 R20, RZ, RZ, R16 ;  /* 0x000000ffff147224 */ /* 0x000fe200078e0010 */
[----:B------:R-:W-:Y:S01]  /*0b10*/  MOV R21, R19 ;  /* 0x0000001300157202 */ /* 0x000fe20000000f00 */
[----:B------:R-:W1:Y:S02]  /*0b20*/  LDCU.64 UR4, c[0x0][0x3f0] ;  /* 0x00007e00ff0477ac */ /* 0x000e640008000a00 */
[----:B------:R-:W-:-:S04]  /*0b30*/  IMAD.X R2, RZ, RZ, UR9, P1 ;  /* 0x00000009ff027e24 */ /* 0x000fc800088e06ff */
[----:B---3--:R-:W-:Y:S02]  /*0b40*/  IMAD R2, R2, UR6, RZ ;  /* 0x0000000602027c24 */ /* 0x008fe4000f8e02ff */
        /* <DEDUP_REMOVED lines=8> */
.L_x_336:
[----:B------:R-:W-:Y:S05]  /*0bd0*/  BSYNC.RECONVERGENT B0 ;  /* 0x0000000000007941 */ /* 0x000fea0003800200 */
.L_x_335:
[----:B------:R-:W-:Y:S01]  /*0be0*/  BSSY.RECONVERGENT B0, `(.L_x_337) ;  /* 0x0000013000007945 */ /* 0x000fe20003800200 */
[--C-:B------:R-:W-:Y:S02]  /*0bf0*/  IADD3 R8, P2, P1, R12, R8, R3.reuse ;  /* 0x000000080c087210 */ /* 0x100fe4000795e003 */
[----:B-123--:R-:W-:Y:S02]  /*0c00*/  SHF.R.S32.HI R5, RZ, 0x1f, R12 ;  /* 0x0000001fff057819 */ /* 0x00efe4000001140c */
[----:B------:R-:W-:Y:S01]  /*0c10*/  SHF.R.S32.HI R3, RZ, 0x1f, R3 ;  /* 0x0000001fff037819 */ /* 0x000fe20000011403 */
[----:B------:R-:W-:Y:S05]  /*0c20*/  @P0 BRA `(.L_x_338) ;  /* 0x0000000000380947 */ /* 0x000fea0003800000 */
[----:B------:R-:W1:Y:S01]  /*0c30*/  LDCU.64 UR6, c[0x0][0x408] ;  /* 0x00008100ff0677ac */ /* 0x000e620008000a00 */
[----:B------:R-:W-:Y:S02]  /*0c40*/  IADD3 R15, P0, PT, R15, 0x60, RZ ;  /* 0x000000600f0f7810 */ /* 0x000fe40007f1e0ff */
[----:B------:R-:W-:Y:S01]  /*0c50*/  MOV R17, R19 ;  /* 0x0000001300117202 */ /* 0x000fe20000000f00 */
[----:B------:R-:W2:Y:S01]  /*0c60*/  LDCU.64 UR4, c[0x0][0x3f0] ;  /* 0x00007e00ff0477ac */ /* 0x000ea20008000a00 */
[----:B------:R-:W-:-:S05]  /*0c70*/  IADD3.X R2, PT, PT, RZ, UR9, RZ, P0, !PT ;  /* 0x00000009ff027c10 */ /* 0x000fca00087fe4ff */
[----:B-1----:R-:W-:Y:S02]  /*0c80*/  IMAD R2, R2, UR6, RZ ;  /* 0x0000000602027c24 */ /* 0x002fe4000f8e02ff */
        /* <DEDUP_REMOVED lines=8> */
.L_x_338:
[----:B------:R-:W-:Y:S05]  /*0d10*/  BSYNC.RECONVERGENT B0 ;  /* 0x0000000000007941 */ /* 0x000fea0003800200 */
.L_x_337:
[----:B------:R-:W-:Y:S01]  /*0d20*/  BSSY.RECONVERGENT B0, `(.L_x_339) ;  /* 0x000000b000007945 */ /* 0x000fe20003800200 */
[----:B------:R-:W-:-:S03]  /*0d30*/  IADD3.X R3, PT, PT, R5, R6, R3, P2, P1 ;  /* 0x0000000605037210 */ /* 0x000fc600017e2403 */
[----:B------:R-:W-:Y:S05]  /*0d40*/  @P6 BRA `(.L_x_340) ;  /* 0x0000000000206947 */ /* 0x000fea0003800000 */
[----:B------:R-:W2:Y:S01]  /*0d50*/  LDCU.64 UR4, c[0x0][0x420] ;  /* 0x00008400ff0477ac */ /* 0x000ea20008000a00 */
[----:B------:R-:W-:Y:S02]  /*0d60*/  IMAD R2, R7, R0, RZ ;  /* 0x0000000007027224 */ /* 0x000fe400078e02ff */
[----:B------:R-:W-:-:S03]  /*0d70*/  IMAD.MOV.U32 R7, RZ, RZ, 0x7f800000 ;  /* 0x7f800000ff077424 */ /* 0x000fc600078e00ff */
[----:B------:R-:W-:-:S04]  /*0d80*/  IADD3 R5, P0, PT, R2, R8, RZ ;  /* 0x0000000802057210 */ /* 0x000fc80007f1e0ff */
[----:B------:R-:W-:Y:S02]  /*0d90*/  LEA.HI.X.SX32 R2, R2, R3, 0x1, P0 ;  /* 0x0000000302027211 */ /* 0x000fe400000f0eff */
[----:B--2---:R-:W-:-:S04]  /*0da0*/  LEA R4, P0, R5, UR4, 0x2 ;  /* 0x0000000405047c11 */ /* 0x004fc8000f8010ff */
[----:B------:R-:W-:-:S05]  /*0db0*/  LEA.HI.X R5, R5, UR5, R2, 0x2, P0 ;  /* 0x0000000505057c11 */ /* 0x000fca00080f1402 */
[----:B------:R2:W-:Y:S04]  /*0dc0*/  STG.E desc[UR12][R4.64], R7 ;  /* 0x0000000704007986 */ /* 0x0005e8000c10190c */
.L_x_340:
[----:B------:R-:W-:Y:S05]  /*0dd0*/  BSYNC.RECONVERGENT B0 ;  /* 0x0000000000007941 */ /* 0x000fea0003800200 */
.L_x_339:
[----:B------:R-:W-:Y:S04]  /*0de0*/  BSSY.RECONVERGENT B0, `(.L_x_341) ;  /* 0x000000a000007945 */ /* 0x000fe80003800200 */
[----:B------:R-:W-:Y:S05]  /*0df0*/  @P5 BRA `(.L_x_342) ;  /* 0x0000000000205947 */ /* 0x000fea0003800000 */
[----:B------:R-:W3:Y:S01]  /*0e00*/  LDCU.64 UR4, c[0x0][0x420] ;  /* 0x00008400ff0477ac */ /* 0x000ee20008000a00 */
[----:B------:R-:W-:Y:S02]  /*0e10*/  IMAD R2, R11, R0, RZ ;  /* 0x000000000b027224 */ /* 0x000fe400078e02ff */
[----:B--2---:R-:W-:-:S03]  /*0e20*/  IMAD.MOV.U32 R7, RZ, RZ, 0x7f800000 ;  /* 0x7f800000ff077424 */ /* 0x004fc600078e00ff */
[----:B------:R-:W-:-:S04]  /*0e30*/  IADD3 R5, P0, PT, R2, R8, RZ ;  /* 0x0000000802057210 */ /* 0x000fc80007f1e0ff */
[----:B------:R-:W-:Y:S02]  /*0e40*/  LEA.HI.X.SX32 R2, R2, R3, 0x1, P0 ;  /* 0x0000000302027211 */ /* 0x000fe400000f0eff */
[----:B---3--:R-:W-:-:S04]  /*0e50*/  LEA R4, P0, R5, UR4, 0x2 ;  /* 0x0000000405047c11 */ /* 0x008fc8000f8010ff */
[----:B------:R-:W-:-:S05]  /*0e60*/  LEA.HI.X R5, R5, UR5, R2, 0x2, P0 ;  /* 0x0000000505057c11 */ /* 0x000fca00080f1402 */
[----:B------:R3:W-:Y:S04]  /*0e70*/  STG.E desc[UR12][R4.64], R7 ;  /* 0x0000000704007986 */ /* 0x0007e8000c10190c */
.L_x_342:
[----:B------:R-:W-:Y:S05]  /*0e80*/  BSYNC.RECONVERGENT B0 ;  /* 0x0000000000007941 */ /* 0x000fea0003800200 */
.L_x_341:
[----:B------:R-:W-:Y:S04]  /*0e90*/  BSSY.RECONVERGENT B0, `(.L_x_343) ;  /* 0x000000a000007945 */ /* 0x000fe80003800200 */
[----:B------:R-:W-:Y:S05]  /*0ea0*/  @P4 BRA `(.L_x_344) ;  /* 0x0000000000204947 */ /* 0x000fea0003800000 */
[----:B------:R-:W4:Y:S01]  /*0eb0*/  LDCU.64 UR4, c[0x0][0x420] ;  /* 0x00008400ff0477ac */ /* 0x000f220008000a00 */
[----:B------:R-:W-:Y:S02]  /*0ec0*/  IMAD R2, R9, R0, RZ ;  /* 0x0000000009027224 */ /* 0x000fe400078e02ff */
[----:B--23--:R-:W-:-:S03]  /*0ed0*/  IMAD.MOV.U32 R7, RZ, RZ, 0x7f800000 ;  /* 0x7f800000ff077424 */ /* 0x00cfc600078e00ff */
[----:B------:R-:W-:-:S04]  /*0ee0*/  IADD3 R5, P0, PT, R2, R8, RZ ;  /* 0x0000000802057210 */ /* 0x000fc80007f1e0ff */
[----:B------:R-:W-:Y:S02]  /*0ef0*/  LEA.HI.X.SX32 R2, R2, R3, 0x1, P0 ;  /* 0x0000000302027211 */ /* 0x000fe400000f0eff */
[----:B----4-:R-:W-:-:S04]  /*0f00*/  LEA R4, P0, R5, UR4, 0x2 ;  /* 0x0000000405047c11 */ /* 0x010fc8000f8010ff */
[----:B------:R-:W-:-:S05]  /*0f10*/  LEA.HI.X R5, R5, UR5, R2, 0x2, P0 ;  /* 0x0000000505057c11 */ /* 0x000fca00080f1402 */
[----:B------:R4:W-:Y:S04]  /*0f20*/  STG.E desc[UR12][R4.64], R7 ;  /* 0x0000000704007986 */ /* 0x0009e8000c10190c */
.L_x_344:
[----:B------:R-:W-:Y:S05]  /*0f30*/  BSYNC.RECONVERGENT B0 ;  /* 0x0000000000007941 */ /* 0x000fea0003800200 */
.L_x_343:
        /* <DEDUP_REMOVED lines=10> */
.L_x_329:
[----:B------:R-:W-:Y:S02]  /*0fe0*/  ISETP.NE.AND P0, PT, R198, -0x1, PT ;  /* 0xffffffffc600780c */ /* 0x000fe40003f05270 */
[----:B------:R-:W-:-:S11]  /*0ff0*/  ISETP.NE.AND P2, PT, R11, -0x1, PT ;  /* 0xffffffff0b00780c */ /* 0x000fd60003f45270 */
[----:B------:R-:W1:Y:S08]  /*1000*/  @!P0 LDC.64 R6, c[0x0][0x398] ;  /* 0x0000e600ff068b82 */ /* 0x000e700000000a00 */
[----:B------:R-:W2:Y:S01]  /*1010*/  @P0 LDC.64 R2, c[0x0][0x3b0] ;  /* 0x0000ec00ff020b82 */ /* 0x000ea20000000a00 */
[----:B-1----:R-:W-:-:S04]  /*1020*/  @!P0 IMAD.WIDE.U32 R18, R16, R6, RZ ;  /* 0x0000000610128225 */ /* 0x002fc800078e00ff */
[----:B--2---:R-:W-:-:S04]  /*1030*/  @P0 IMAD.WIDE.U32 R8, R198, R2, RZ ;  /* 0x00000002c6080225 */ /* 0x004fc800078e00ff */
[----:B------:R-:W-:Y:S01]  /*1040*/  @!P0 IMAD R2, R16, R7, R19 ;  /* 0x0000000710028224 */ /* 0x000fe200078e0213 */
[----:B------:R-:W-:Y:S01]  /*1050*/  @P0 MOV R18, R8 ;  /* 0x0000000800120202 */ /* 0x000fe20000000f00 */
[----:B------:R-:W-:Y:S01]  /*1060*/  @P0 IMAD R2, R198, R3, R9 ;  /* 0x00000003c6020224 */ /* 0x000fe200078e0209 */
        /* <DEDUP_REMOVED lines=13> */
.L_x_345:
[----:B------:R-:W1:Y:S01]  /*1140*/  LDC.64 R6, c[0x0][0x3b8] ;  /* 0x0000ee00ff067b82 */ /* 0x000e620000000a00 */
[----:B------:R-:W-:-:S05]  /*1150*/  IADD3 R28, PT, PT, R4, R11, RZ ;  /* 0x0000000b041c7210 */ /* 0x000fca0007ffe0ff */
[C---:B-1----:R-:W-:Y:S02]  /*1160*/  IMAD R17, R28.reuse, R7, RZ ;  /* 0x000000071c117224 */ /* 0x042fe400078e02ff */
[----:B------:R-:W-:-:S05]  /*1170*/  IMAD.WIDE.U32 R28, R28, R6, RZ ;  /* 0x000000061c1c7225 */ /* 0x000fca00078e00ff */
[----:B------:R-:W-:Y:S02]  /*1180*/  IADD3 R17, PT, PT, R29, R17, RZ ;  /* 0x000000111d117210 */ /* 0x000fe40007ffe0ff */
.L_x_346:
        /* <DEDUP_REMOVED lines=39> */
.L_x_347:
[----:B------:R-:W1:Y:S01]  /*1400*/  LDC.64 R8, c[0x0][0x3c0] ;  /* 0x0000f000ff087b82 */ /* 0x000e620000000a00 */
[----:B------:R-:W-:-:S05]  /*1410*/  IADD3 R4, PT, PT, R4, R11, RZ ;  /* 0x0000000b04047210 */ /* 0x000fca0007ffe0ff */
[C---:B-1----:R-:W-:Y:S02]  /*1420*/  IMAD R16, R4.reuse, R9, RZ ;  /* 0x0000000904107224 */ /* 0x042fe400078e02ff */
[----:B------:R-:W-:-:S05]  /*1430*/  IMAD.WIDE.U32 R20, R4, R8, RZ ;  /* 0x0000000804147225 */ /* 0x000fca00078e00ff */
[----:B------:R-:W-:-:S07]  /*1440*/  IADD3 R16, PT, PT, R21, R16, RZ ;  /* 0x0000001015107210 */ /* 0x000fce0007ffe0ff */
.L_x_348:
[----:B------:R-:W-:Y:S01]  /*1450*/  VIADD R189, R94, -UR4 ;  /* 0x800000045ebd7c36 */ /* 0x000fe20008000000 */
[----:B------:R-:W-:Y:S01]  /*1460*/  SHF.R.U32.HI R4, RZ, 0x3, R5 ;  /* 0x00000003ff047819 */ /* 0x000fe20000011605 */
[----:B------:R-:W-:Y:S01]  /*1470*/  IMAD.SHL.U32 R184, R5, 0x8, RZ ;  /* 0x0000000805b87824 */ /* 0x000fe200078e00ff */
[----:B------:R-:W1:Y:S01]  /*1480*/  LDCU.64 UR6, c[0x0][0x3c8] ;  /* 0x00007900ff0677ac */ /* 0x000e620008000a00 */
[C-C-:B------:R-:W-:Y:S01]  /*1490*/  SHF.L.U64.HI R81, R6.reuse, 0x6, R7.reuse ;  /* 0x0000000606517819 */ /* 0x140fe20000010207 */
[----:B------:R-:W-:Y:S01]  /*14a0*/  IMAD.SHL.U32 R82, R6, 0x40, RZ ;  /* 0x0000004006527824 */ /* 0x000fe200078e00ff */
[CC--:B------:R-:W-:Y:S01]  /*14b0*/  ISETP.GE.AND P2, PT, R4.reuse, R189.reuse, PT ;  /* 0x000000bd0400720c */ /* 0x0c0fe20003f46270 */
[----:B------:R-:W-:Y:S01]  /*14c0*/  VIADD R22, R4, 0x20 ;  /* 0x0000002004167836 */ /* 0x000fe20000000000 */
[----:B------:R-:W-:Y:S01]  /*14d0*/  LOP3.LUT R185, R184, 0x38, RZ, 0xc0, !PT ;  /* 0x00000038b8b97812 */ /* 0x000fe200078ec0ff */
[----:B------:R-:W-:Y:S01]  /*14e0*/  USHF.L.U32 UR8, UR5, 0x7, URZ ;  /* 0x0000000705087899 */ /* 0x000fe200080006ff */
[----:B------:R-:W-:Y:S01]  /*14f0*/  VIADD R14, R4, 0x40 ;  /* 0x00000040040e7836 */ /* 0x000fe20000000000 */
[----:B------:R-:W-:Y:S01]  /*1500*/  USHF.R.U32.HI UR14, URZ, 0x19, UR5 ;  /* 0x00000019ff0e7899 */ /* 0x000fe20008011605 */
[-C--:B------:R-:W-:Y:S01]  /*1510*/  ISETP.GE.AND P1, PT, R22, R189.reuse, PT ;  /* 0x000000bd1600720c */ /* 0x080fe20003f26270 */
[----:B------:R-:W2:Y:S01]  /*1520*/  S2UR UR5, SR_CgaCtaId ;  /* 0x00000000000579c3 */ /* 0x000ea20000008800 */
[C---:B------:R-:W-:Y:S01]  /*1530*/  IADD3 R18, P3, PT, R185.reuse, R18, RZ ;  /* 0x00000012b9127210 */ /* 0x040fe20007f7e0ff */
[----:B------:R-:W-:Y:S01]  /*1540*/  IMAD.SHL.U32 R84, R6, 0x20, RZ ;  /* 0x0000002006547824 */ /* 0x000fe200078e00ff */
[----:B------:R-:W-:Y:S01]  /*1550*/  IADD3 R28, P0, PT, R185, R28, RZ ;  /* 0x0000001cb91c7210 */ /* 0x000fe20007f1e0ff */
[----:B------:R-:W-:Y:S01]  /*1560*/  IMAD.MOV.U32 R80, RZ, RZ, 0x20 ;  /* 0x00000020ff507424 */ /* 0x000fe200078e00ff */
[----:B------:R-:W-:Y:S01]  /*1570*/  ISETP.GE.AND P6, PT, R14, R189, PT ;  /* 0x000000bd0e00720c */ /* 0x000fe20003fc6270 */
[----:B------:R-:W-:Y:S01]  /*1580*/  IMAD.X R19, RZ, RZ, R2, P3 ;  /* 0x000000ffff137224 */ /* 0x000fe200018e0602 */
[----:B------:R-:W-:Y:S01]  /*1590*/  SHF.L.U64.HI R83, R6, 0x5, R7 ;  /* 0x0000000506537819 */ /* 0x000fe20000010207 */
[----:B------:R-:W3:Y:S01]  /*15a0*/  @!P2 LDC.64 R12, c[0x0][0x3b0] ;  /* 0x0000ec00ff0cab82 */ /* 0x000ee20000000a00 */
[----:B------:R-:W-:Y:S01]  /*15b0*/  IMAD.X R29, RZ, RZ, R17, P0 ;  /* 0x000000ffff1d7224 */ /* 0x000fe200000e0611 */
[C---:B------:R-:W-:Y:S01]  /*15c0*/  LOP3.LUT R17, R4.reuse, UR8, RZ, 0xfc, !PT ;  /* 0x0000000804117c12 */ /* 0x040fe2000f8efcff */
[----:B-1----:R-:W-:Y:S01]  /*15d0*/  IMAD.WIDE.U32 R18, R15, UR6, R18 ;  /* 0x000000060f127c25 */ /* 0x002fe2000f8e0012 */
[----:B------:R-:W-:Y:S01]  /*15e0*/  UMOV UR6, 0x400 ;  /* 0x0000040000067882 */ /* 0x000fe20000000000 */
[----:B------:R-:W1:Y:S01]  /*15f0*/  LDCU.128 UR8, c[0x0][0x3d0] ;  /* 0x00007a00ff0877ac */ /* 0x000e620008000c00 */
[----:B------:R-:W-:Y:S01]  /*1600*/  @!P1 IADD3 R30, P0, PT, R17, 0x20, RZ ;  /* 0x00000020111e9810 */ /* 0x000fe20007f1e0ff */
[----:B------:R-:W-:Y:S01]  /*1610*/  IMAD R19, R15, UR7, R19 ;  /* 0x000000070f137c24 */ /* 0x000fe2000f8e0213 */
[----:B------:R-:W4:Y:S01]  /*1620*/  @!P2 LDC.64 R10, c[0x0][0x380] ;  /* 0x0000e000ff0aab82 */ /* 0x000f220000000a00 */
[----:B------:R-:W-:Y:S01]  /*1630*/  IMAD.WIDE.U32 R28, R4, R6, R28 ;  /* 0x00000006041c7225 */ /* 0x000fe200078e001c */
[----:B------:R-:W-:-:S02]  /*1640*/  SHF.R.U32.HI R95, RZ, 0x1, R5 ;  /* 0x00000001ff5f7819 */ /* 0x000fc40000011605 */
[----:B------:R-:W-:Y:S01]  /*1650*/  IADD3 R90, PT, PT, R85, R90, -R94 ;  /* 0x0000005a555a7210 */ /* 0x000fe20007ffe85e */
[----:B------:R-:W-:Y:S02]  /*1660*/  @!P1 IMAD.X R15, RZ, RZ, UR14, P0 ;  /* 0x0000000eff0f9e24 */ /* 0x000fe400080e06ff */
[----:B------:R-:W-:Y:S01]  /*1670*/  IMAD R29, R4, R7, R29 ;  /* 0x00000007041d7224 */ /* 0x000fe200078e021d */
[----:B------:R-:W5:Y:S01]  /*1680*/  @!P1 LDC.64 R2, c[0x0][0x3b0] ;  /* 0x0000ec00ff029b82 */ /* 0x000f620000000a00 */
[----:B--2---:R-:W-:Y:S01]  /*1690*/  ULEA UR5, UR5, UR6, 0x18 ;  /* 0x0000000605057291 */ /* 0x004fe2000f8ec0ff */
[----:B------:R-:W-:Y:S01]  /*16a0*/  IMAD.SHL.U32 R135, R5, 0x2, RZ ;  /* 0x0000000205877824 */ /* 0x000fe200078e00ff */
[----:B------:R-:W2:Y:S01]  /*16b0*/  LDCU.64 UR6, c[0x0][0x388] ;  /* 0x00007100ff0677ac */ /* 0x000ea20008000a00 */
[----:B-1----:R-:W-:-:S03]  /*16c0*/  IMAD.WIDE.U32 R28, R0, UR8, R28 ;  /* 0x00000008001c7c25 */ /* 0x002fc6000f8e001c */
[----:B------:R-:W-:Y:S01]  /*16d0*/  LOP3.LUT R135, R135, 0x6, RZ, 0xc0, !PT ;  /* 0x0000000687877812 */ /* 0x000fe200078ec0ff */
[----:B---3--:R-:W-:Y:S02]  /*16e0*/  @!P2 IMAD R14, R12, UR14, RZ ;  /* 0x0000000e0c0eac24 */ /* 0x008fe4000f8e02ff */
[----:B------:R-:W-:-:S04]  /*16f0*/  @!P2 IMAD.WIDE.U32 R24, R17, R12, R18 ;  /* 0x0000000c1118a225 */ /* 0x000fc800078e0012 */
[----:B------:R-:W-:Y:S01]  /*1700*/  @!P2 IMAD R13, R17, R13, R14 ;  /* 0x0000000d110da224 */ /* 0x000fe200078e020e */
[----:B----4-:R-:W-:Y:S01]  /*1710*/  @!P2 LEA R32, P0, R24, R10, 0x1 ;  /* 0x0000000a1820a211 */ /* 0x010fe200078008ff */
[----:B------:R-:W-:Y:S01]  /*1720*/  VIADD R14, R4, 0x60 ;  /* 0x00000060040e7836 */ /* 0x000fe20000000000 */
[----:B------:R-:W-:-:S04]  /*1730*/  LOP3.LUT R10, R184, 0x1f8, RZ, 0xc0, !PT ;  /* 0x000001f8b80a7812 */ /* 0x000fc800078ec0ff */
[----:B------:R-:W-:Y:S01]  /*1740*/  ISETP.GE.AND P5, PT, R14, R189, PT ;  /* 0x000000bd0e00720c */ /* 0x000fe20003fa6270 */
[----:B------:R-:W-:Y:S01]  /*1750*/  @!P2 IMAD.IADD R14, R25, 0x1, R13 ;  /* 0x00000001190ea824 */ /* 0x000fe200078e020d */
[----:B------:R-:W-:Y:S01]  /*1760*/  LOP3.LUT R199, R10, 0x38, R5, 0x78, !PT ;  /* 0x000000380ac77812 */ /* 0x000fe200078e7805 */
[----:B------:R-:W1:Y:S01]  /*1770*/  @!P1 LDC.64 R12, c[0x0][0x380] ;  /* 0x0000e000ff0c9b82 */ /* 0x000e620000000a00 */
[-C--:B-----5:R-:W-:Y:S02]  /*1780*/  @!P1 IMAD R15, R15, R2.reuse, RZ ;  /* 0x000000020f0f9224 */ /* 0x0a0fe400078e02ff */
[----:B------:R-:W-:Y:S01]  /*1790*/  @!P2 LEA.HI.X R33, R24, R11, R14, 0x1, P0 ;  /* 0x0000000b1821a211 */ /* 0x000fe200000f0c0e */
[----:B------:R-:W-:Y:S01]  /*17a0*/  @!P1 IMAD.MOV.U32 R10, RZ, RZ, R18 ;  /* 0x000000ffff0a9224 */ /* 0x000fe200078e0012 */
[----:B------:R-:W-:Y:S01]  /*17b0*/  LOP3.LUT R199, R199, 0x1e00, R184, 0xf8, !PT ;  /* 0x00001e00c7c77812 */ /* 0x000fe200078ef8b8 */
[----:B------:R-:W-:Y:S01]  /*17c0*/  @!P1 IMAD.MOV.U32 R11, RZ, RZ, R19 ;  /* 0x000000ffff0b9224 */ /* 0x000fe200078e0013 */
[----:B------:R-:W-:Y:S01]  /*17d0*/  @!P6 IADD3 R23, P0, PT, R17, 0x40, RZ ;  /* 0x000000401117e810 */ /* 0x000fe20007f1e0ff */
[C---:B------:R-:W-:Y:S01]  /*17e0*/  @!P1 IMAD R15, R30.reuse, R3, R15 ;  /* 0x000000031e0f9224 */ /* 0x040fe200078e020f */
[----:B------:R-:W-:Y:S01]  /*17f0*/  LEA R199, R199, UR5, 0x1 ;  /* 0x00000005c7c77c11 */ /* 0x000fe2000f8e08ff */
[----:B------:R-:W-:Y:S01]  /*1800*/  @!P1 IMAD.WIDE.U32 R30, R30, R2, R10 ;  /* 0x000000021e1e9225 */ /* 0x000fe200078e000a */
[----:B------:R-:W-:Y:S01]  /*1810*/  SHF.R.S32.HI R3, RZ, 0x1f, R0 ;  /* 0x0000001fff037819 */ /* 0x000fe20000011400 */
[----:B------:R-:W3:Y:S02]  /*1820*/  @!P6 LDC.64 R10, c[0x0][0x3b0] ;  /* 0x0000ec00ff0aeb82 */ /* 0x000ee40000000a00 */
[----:B------:R-:W-:Y:S01]  /*1830*/  VIADD R2, R186, 0xffffffff ;  /* 0xffffffffba027836 */ /* 0x000fe20000000000 */
[----:B------:R-:W-:Y:S01]  /*1840*/  @!PT LDS RZ, [RZ] ;  /* 0x00000000fffff984 */ /* 0x000fe20000000800 */
[----:B------:R-:W-:Y:S01]  /*1850*/  @!PT LDS RZ, [RZ] ;  /* 0x00000000fffff984 */ /* 0x000fe20000000800 */
[----:B------:R-:W-:Y:S01]  /*1860*/  @!PT LDS RZ, [RZ] ;  /* 0x00000000fffff984 */ /* 0x000fe20000000800 */
[----:B------:R-:W-:Y:S01]  /*1870*/  @!P2 LDGSTS.E.BYPASS.LTC128B.128 [R199], desc[UR12][R32.64] ;  /* 0x0000000020c7afae */ /* 0x000fe2000b981a0c */
[----:B------:R-:W-:-:S02]  /*1880*/  @!P1 IMAD.IADD R24, R31, 0x1, R15 ;  /* 0x000000011f189824 */ /* 0x000fc400078e020f */
[----:B------:R-:W-:Y:S01]  /*1890*/  IMAD.SHL.U32 R86, R2, 0x40, RZ ;  /* 0x0000004002567824 */ /* 0x000fe200078e00ff */
[----:B------:R-:W-:Y:S01]  /*18a0*/  @!P2 LDGSTS.E.BYPASS.LTC128B.128 [R199+0x4000], desc[UR12][R32.64+0x80] ;  /* 0x0400008020c7afae */ /* 0x000fe2000b981a0c */
[----:B------:R-:W4:Y:S01]  /*18b0*/  @!P6 LDC.64 R14, c[0x0][0x380] ;  /* 0x0000e000ff0eeb82 */ /* 0x000f220000000a00 */
[----:B------:R-:W-:Y:S02]  /*18c0*/  IMAD R195, R3, UR8, RZ ;  /* 0x0000000803c37c24 */ /* 0x000fe4000f8e02ff */
[----:B------:R-:W-:Y:S01]  /*18d0*/  @!P2 LDGSTS.E.BYPASS.LTC128B.128 [R199+0x8000], desc[UR12][R32.64+0x100] ;  /* 0x0800010020c7afae */ /* 0x000fe2000b981a0c */
[----:B-1----:R-:W-:Y:S01]  /*18e0*/  @!P1 LEA R26, P2, R30, R12, 0x1 ;  /* 0x0000000c1e1a9211 */ /* 0x002fe200078408ff */
[----:B------:R-:W-:Y:S01]  /*18f0*/  IMAD.IADD R21, R85, 0x1, -R86 ;  /* 0x0000000155157824 */ /* 0x000fe200078e0a56 */
[----:B------:R-:W-:Y:S01]  /*1900*/  LOP3.LUT R86, R86, R135, RZ, 0xfc, !PT ;  /* 0x0000008756567212 */ /* 0x000fe200078efcff */
[----:B------:R-:W-:Y:S01]  /*1910*/  @!P6 IMAD.X R25, RZ, RZ, UR14, P0 ;  /* 0x0000000eff19ee24 */ /* 0x000fe200080e06ff */
[----:B------:R-:W-:Y:S01]  /*1920*/  @!P1 LEA.HI.X R27, R30, R13, R24, 0x1, P2 ;  /* 0x0000000d1e1b9211 */ /* 0x000fe200010f0c18 */
[----:B------:R-:W-:Y:S01]  /*1930*/  IMAD R195, R0, UR9, R195 ;  /* 0x0000000900c37c24 */ /* 0x000fe2000f8e02c3 */
[----:B------:R-:W1:Y:S01]  /*1940*/  @!P5 LDC.64 R12, c[0x0][0x3b0] ;  /* 0x0000ec00ff0cdb82 */ /* 0x000e620000000a00 */
[CC--:B------:R-:W-:Y:S01]  /*1950*/  ISETP.GE.AND P3, PT, R22.reuse, R21.reuse, PT ;  /* 0x000000151600720c */ /* 0x0c0fe20003f66270 */
[----:B------:R-:W-:Y:S01]  /*1960*/  @!P6 IMAD.MOV.U32 R24, RZ, RZ, R18 ;  /* 0x000000ffff18e224 */ /* 0x000fe200078e0012 */
[-C--:B------:R-:W-:Y:S01]  /*1970*/  ISETP.GE.AND P2, PT, R22, R21.reuse, PT ;  /* 0x000000151600720c */ /* 0x080fe20003f46270 */
[----:B------:R-:W-:Y:S01]  /*1980*/  IMAD.IADD R195, R29, 0x1, R195 ;  /* 0x000000011dc37824 */ /* 0x000fe200078e02c3 */
[----:B--2---:R-:W-:Y:S01]  /*1990*/  LEA R196, P0, R28, UR6, 0x1 ;  /* 0x000000061cc47c11 */ /* 0x004fe2000f8008ff */
[-C--:B---3--:R-:W-:Y:S01]  /*19a0*/  @!P6 IMAD R22, R25, R10.reuse, RZ ;  /* 0x0000000a1916e224 */ /* 0x088fe200078e02ff */
[----:B------:R-:W-:Y:S01]  /*19b0*/  ISETP.GE.AND P4, PT, R4, R21, PT ;  /* 0x000000150400720c */ /* 0x000fe20003f86270 */
[----:B------:R-:W-:Y:S01]  /*19c0*/  @!P6 IMAD.MOV.U32 R25, RZ, RZ, R19 ;  /* 0x000000ffff19e224 */ /* 0x000fe200078e0013 */
[----:B------:R-:W-:Y:S01]  /*19d0*/  LEA.HI.X R195, R28, UR7, R195, 0x1, P0 ;  /* 0x000000071cc37c11 */ /* 0x000fe200080f0cc3 */
[----:B------:R-:W-:Y:S01]  /*19e0*/  @!P6 IMAD R21, R23, R11, R22 ;  /* 0x0000000b1715e224 */ /* 0x000fe200078e0216 */
[----:B------:R-:W-:Y:S01]  /*19f0*/  @!P5 IADD3 R17, P0, PT, R17, 0x60, RZ ;  /* 0x000000601111d810 */ /* 0x000fe20007f1e0ff */
[----:B------:R-:W-:Y:S01]  /*1a00*/  @!P6 IMAD.WIDE.U32 R24, R23, R10, R24 ;  /* 0x0000000a1718e225 */ /* 0x000fe200078e0018 */
[----:B------:R-:W-:Y:S01]  /*1a10*/  @!P1 LDGSTS.E.BYPASS.LTC128B.128 [R199+0x1000], desc[UR12][R26.64] ;  /* 0x010000001ac79fae */ /* 0x000fe2000b981a0c */
[----:B------:R-:W2:Y:S01]  /*1a20*/  @!P5 LDC.64 R10, c[0x0][0x380] ;  /* 0x0000e000ff0adb82 */ /* 0x000ea20000000a00 */
[----:B------:R-:W3:Y:S01]  /*1a30*/  LDCU.64 UR6, c[0x0][0x390] ;  /* 0x00007200ff0677ac */ /* 0x000ee20008000a00 */
[----:B------:R-:W-:Y:S01]  /*1a40*/  @!P5 IMAD.X R23, RZ, RZ, UR14, P0 ;  /* 0x0000000eff17de24 */ /* 0x000fe200080e06ff */
[----:B------:R-:W-:Y:S01]  /*1a50*/  @!P1 LDGSTS.E.BYPASS.LTC128B.128 [R199+0x5000], desc[UR12][R26.64+0x80] ;  /* 0x050000801ac79fae */ /* 0x000fe2000b981a0c */
[----:B----4-:R-:W-:Y:S01]  /*1a60*/  @!P6 LEA R14, P0, R24, R14, 0x1 ;  /* 0x0000000e180ee211 */ /* 0x010fe200078008ff */
[----:B------:R-:W-:-:S02]  /*1a70*/  IMAD R3, R3, UR10, RZ ;  /* 0x0000000a03037c24 */ /* 0x000fc4000f8e02ff */
[----:B------:R-:W-:Y:S01]  /*1a80*/  @!P1 LDGSTS.E.BYPASS.LTC128B.128 [R199+0x9000], desc[UR12][R26.64+0x100] ;  /* 0x090001001ac79fae */ /* 0x000fe2000b981a0c */
[----:B------:R-:W-:Y:S01]  /*1a90*/  IADD3 R28, P1, PT, R185, R20, RZ ;  /* 0x00000014b91c7210 */ /* 0x000fe20007f3e0ff */
[----:B------:R-:W-:Y:S02]  /*1aa0*/  @!P6 IMAD.IADD R20, R25, 0x1, R21 ;  /* 0x000000011914e824 */ /* 0x000fe400078e0215 */
[----:B-1----:R-:W-:-:S03]  /*1ab0*/  @!P5 IMAD.WIDE.U32 R18, R17, R12, R18 ;  /* 0x0000000c1112d225 */ /* 0x002fc600078e0012 */
[----:B------:R-:W-:Y:S01]  /*1ac0*/  @!P6 LEA.HI.X R15, R24, R15, R20, 0x1, P0 ;  /* 0x0000000f180fe211 */ /* 0x000fe200000f0c14 */
[----:B------:R-:W-:Y:S02]  /*1ad0*/  IMAD.X R29, RZ, RZ, R16, P1 ;  /* 0x000000ffff1d7224 */ /* 0x000fe400008e0610 */
[----:B------:R-:W-:Y:S02]  /*1ae0*/  @!P5 IMAD R20, R23, R12, RZ ;  /* 0x0000000c1714d224 */ /* 0x000fe400078e02ff */
[-C--:B------:R-:W-:Y:S01]  /*1af0*/  IMAD R16, R81, R2.reuse, RZ ;  /* 0x0000000251107224 */ /* 0x080fe200078e02ff */
[----:B------:R-:W-:Y:S01]  /*1b00*/  @!P6 LDGSTS.E.BYPASS.LTC128B.128 [R199+0x2000], desc[UR12][R14.64] ;  /* 0x020000000ec7efae */ /* 0x000fe2000b981a0c */
[----:B------:R-:W-:-:S03]  /*1b10*/  IMAD.WIDE.U32 R22, R82, R2, RZ ;  /* 0x0000000252167225 */ /* 0x000fc600078e00ff */
[----:B------:R-:W-:Y:S01]  /*1b20*/  @!P6 LDGSTS.E.BYPASS.LTC128B.128 [R199+0x6000], desc[UR12][R14.64+0x80] ;  /* 0x060000800ec7efae */ /* 0x000fe2000b981a0c */
[----:B------:R-:W-:Y:S01]  /*1b30*/  @!P5 IMAD R13, R17, R13, R20 ;  /* 0x0000000d110dd224 */ /* 0x000fe200078e0214 */
[----:B------:R-:W-:Y:S01]  /*1b40*/  @!P4 LEA R20, P1, R22, R196, 0x1 ;  /* 0x000000c41614c211 */ /* 0x000fe200078208ff */
[----:B------:R-:W-:Y:S01]  /*1b50*/  IMAD.IADD R16, R23, 0x1, R16 ;  /* 0x0000000117107824 */ /* 0x000fe200078e0210 */
[----:B------:R1:W-:Y:S01]  /*1b60*/  @!P6 LDGSTS.E.BYPASS.LTC128B.128 [R199+0xa000], desc[UR12][R14.64+0x100] ;  /* 0x0a0001000ec7efae */ /* 0x0003e2000b981a0c */
[----:B------:R-:W-:-:S03]  /*1b70*/  IMAD.WIDE.U32 R28, R4, R8, R28 ;  /* 0x00000008041c7225 */ /* 0x000fc600078e001c */
[--C-:B------:R-:W-:Y:S01]  /*1b80*/  @!P4 LEA.HI.X R21, R22, R195, R16.reuse, 0x1, P1 ;  /* 0x000000c31615c211 */ /* 0x100fe200008f0c10 */
[----:B------:R-:W-:Y:S01]  /*1b90*/  IMAD R29, R4, R9, R29 ;  /* 0x00000009041d7224 */ /* 0x000fe200078e021d */
[----:B------:R-:W-:Y:S01]  /*1ba0*/  @!P3 IADD3 R4, P0, PT, R84, R22, RZ ;  /* 0x000000165404b210 */ /* 0x000fe20007f1e0ff */
[----:B------:R-:W-:Y:S01]  /*1bb0*/  @!P5 IMAD.IADD R13, R19, 0x1, R13 ;  /* 0x00000001130dd824 */ /* 0x000fe200078e020d */
[----:B--2---:R-:W-:Y:S01]  /*1bc0*/  @!P5 LEA R10, P1, R18, R10, 0x1 ;  /* 0x0000000a120ad211 */ /* 0x004fe200078208ff */
[----:B------:R-:W-:Y:S01]  /*1bd0*/  IMAD R3, R0, UR11, R3 ;  /* 0x0000000b00037c24 */ /* 0x000fe2000f8e0203 */
[----:B------:R-:W-:Y:S01]  /*1be0*/  SHF.L.U64.HI R19, R8, 0x6, R9 ;  /* 0x0000000608137819 */ /* 0x000fe20000010209 */
[----:B------:R-:W-:Y:S01]  /*1bf0*/  @!P3 IMAD.X R16, R83, 0x1, R16, P0 ;  /* 0x000000015310b824 */ /* 0x000fe200000e0610 */
[----:B------:R-:W-:Y:S01]  /*1c00*/  @!P5 LEA.HI.X R11, R18, R11, R13, 0x1, P1 ;  /* 0x0000000b120bd211 */ /* 0x000fe200008f0c0d */
[----:B------:R-:W-:Y:S01]  /*1c10*/  IMAD.WIDE.U32 R28, R0, UR10, R28 ;  /* 0x0000000a001c7c25 */ /* 0x000fe2000f8e001c */
[----:B------:R-:W-:-:S03]  /*1c20*/  @!P3 LEA R22, P0, R4, R196, 0x1 ;  /* 0x000000c40416b211 */ /* 0x000fc600078008ff */
[----:B------:R-:W-:Y:S01]  /*1c30*/  @!P5 LDGSTS.E.BYPASS.LTC128B.128 [R199+0x3000], desc[UR12][R10.64] ;  /* 0x030000000ac7dfae */ /* 0x000fe2000b981a0c */
[----:B------:R-:W-:Y:S01]  /*1c40*/  @!P3 LEA.HI.X R23, R4, R195, R16, 0x1, P0 ;  /* 0x000000c30417b211 */ /* 0x000fe200000f0c10 */
[----:B------:R-:W-:Y:S01]  /*1c50*/  IMAD.SHL.U32 R17, R8, 0x40, RZ ;  /* 0x0000004008117824 */ /* 0x000fe200078e00ff */
[----:B---3--:R-:W-:Y:S01]  /*1c60*/  LEA R194, P1, R28, UR6, 0x1 ;  /* 0x000000061cc27c11 */ /* 0x008fe2000f8208ff */
[----:B------:R-:W-:Y:S01]  /*1c70*/  @!P5 LDGSTS.E.BYPASS.LTC128B.128 [R199+0x7000], desc[UR12][R10.64+0x80] ;  /* 0x070000800ac7dfae */ /* 0x000fe2000b981a0c */
[----:B------:R-:W-:Y:S02]  /*1c80*/  IMAD.SHL.U32 R0, R5, 0x40, RZ ;  /* 0x0000004005007824 */ /* 0x000fe400078e00ff */
[----:B------:R-:W-:Y:S01]  /*1c90*/  IMAD.IADD R3, R29, 0x1, R3 ;  /* 0x000000011d037824 */ /* 0x000fe200078e0203 */
[----:B------:R2:W-:Y:S01]  /*1ca0*/  @!P5 LDGSTS.E.BYPASS.LTC128B.128 [R199+0xb000], desc[UR12][R10.64+0x100] ;  /* 0x0b0001000ac7dfae */ /* 0x0005e2000b981a0c */
[----:B------:R-:W-:Y:S01]  /*1cb0*/  IMAD.WIDE.U32 R16, R17, R2, RZ ;  /* 0x0000000211107225 */ /* 0x000fe200078e00ff */
[----:B------:R-:W-:-:S02]  /*1cc0*/  LOP3.LUT R134, R185, 0x1c0, R0, 0xf8, !PT ;  /* 0x000001c0b9867812 */ /* 0x000fc400078ef800 */
[----:B------:R-:W-:Y:S01]  /*1cd0*/  @!P4 LDGSTS.E.BYPASS.LTC128B.128 [R199+0xc000], desc[UR12][R20.64] ;  /* 0x0c00000014c7cfae */ /* 0x000fe2000b981a0c */
[----:B------:R-:W-:Y:S01]  /*1ce0*/  IMAD.SHL.U32 R13, R5, 0x20, RZ ;  /* 0x00000020050d7824 */ /* 0x000fe200078e00ff */
[----:B------:R-:W-:Y:S02]  /*1cf0*/  LEA.HI.X R193, R28, UR7, R3, 0x1, P1 ;  /* 0x000000071cc17c11 */ /* 0x000fe400088f0c03 */
[----:B------:R-:W-:Y:S01]  /*1d00*/  @!P4 LDGSTS.E.BYPASS.LTC128B.128 [R199+0xe000], desc[UR12][R20.64+0x80] ;  /* 0x0e00008014c7cfae */ /* 0x000fe2000b981a0c */
[----:B------:R-:W-:Y:S02]  /*1d10*/  @!P2 LEA R4, P0, R8, R16, 0x5 ;  /* 0x000000100804a211 */ /* 0x000fe400078028ff */
[----:B-1----:R-:W-:Y:S01]  /*1d20*/  @!P4 LEA R14, P1, R16, R194, 0x1 ;  /* 0x000000c2100ec211 */ /* 0x002fe200078208ff */
[----:B------:R-:W-:Y:S01]  /*1d30*/  @!P4 LDGSTS.E.BYPASS.LTC128B.128 [R199+0x10000], desc[UR12][R20.64+0x100] ;  /* 0x1000010014c7cfae */ /* 0x000fe2000b981a0c */
[----:B------:R-:W-:Y:S02]  /*1d40*/  LOP3.LUT R3, R134, 0x8, R95, 0x78, !PT ;  /* 0x0000000886037812 */ /* 0x000fe400078e785f */
[----:B------:R-:W-:Y:S01]  /*1d50*/  LOP3.LUT R188, R0, 0x400, RZ, 0xc0, !PT ;  /* 0x0000040000bc7812 */ /* 0x000fe200078ec0ff */
[----:B------:R-:W-:Y:S04]  /*1d60*/  @!P3 LDGSTS.E.BYPASS.LTC128B.128 [R199+0xd000], desc[UR12][R22.64] ;  /* 0x0d00000016c7bfae */ /* 0x000fe8000b981a0c */
[----:B------:R-:W-:Y:S04]  /*1d70*/  @!P3 LDGSTS.E.BYPASS.LTC128B.128 [R199+0xf000], desc[UR12][R22.64+0x80] ;  /* 0x0f00008016c7bfae */ /* 0x000fe8000b981a0c */
[----:B------:R-:W-:Y:S01]  /*1d80*/  @!P3 LDGSTS.E.BYPASS.LTC128B.128 [R199+0x11000], desc[UR12][R22.64+0x100] ;  /* 0x1100010016c7bfae */ /* 0x000fe2000b981a0c */
[----:B--2---:R-:W-:-:S03]  /*1d90*/  IMAD R11, R19, R2, RZ ;  /* 0x00000002130b7224 */ /* 0x004fc600078e02ff */
[----:B------:R-:W0:Y:S01]  /*1da0*/  LDGDEPBAR ;  /* 0x00000000000079af */ /* 0x000e220000000000 */
[----:B------:R-:W-:Y:S01]  /*1db0*/  LOP3.LUT R10, R0, 0x200, RZ, 0xc0, !PT ;  /* 0x00000200000a7812 */ /* 0x000fe200078ec0ff */
[----:B------:R-:W-:-:S03]  /*1dc0*/  IMAD.IADD R12, R17, 0x1, R11 ;  /* 0x00000001110c7824 */ /* 0x000fc600078e020b */
[----:B------:R-:W-:Y:S02]  /*1dd0*/  LOP3.LUT R10, R10, 0x7c00, R13, 0xf8, !PT ;  /* 0x00007c000a0a7812 */ /* 0x000fe400078ef80d */
[----:B------:R-:W-:Y:S02]  /*1de0*/  @!P2 LEA.HI.X R8, R8, R12, R9, 0x5, P0 ;  /* 0x0000000c0808a211 */ /* 0x000fe400000f2c09 */
[-C--:B------:R-:W-:Y:S01]  /*1df0*/  @!P4 LEA.HI.X R15, R16, R193.reuse, R12, 0x1, P1 ;  /* 0x000000c1100fc211 */ /* 0x080fe200008f0c0c */
[----:B------:R-:W-:Y:S01]  /*1e00*/  IMAD.IADD R10, R3, 0x1, R10 ;  /* 0x00000001030a7824 */ /* 0x000fe200078e020a */
[----:B------:R-:W-:Y:S02]  /*1e10*/  @!P2 LEA R12, P0, R4, R194, 0x1 ;  /* 0x000000c2040ca211 */ /* 0x000fe400078008ff */
[----:B------:R-:W-:Y:S02]  /*1e20*/  LOP3.LUT R9, R134, 0x8, R5, 0x78, !PT ;  /* 0x0000000886097812 */ /* 0x000fe400078e7805 */
[----:B------:R-:W-:Y:S01]  /*1e30*/  @!P2 LEA.HI.X R13, R4, R193, R8, 0x1, P0 ;  /* 0x000000c1040da211 */ /* 0x000fe200000f0c08 */
[----:B------:R-:W-:Y:S01]  /*1e40*/  IMAD.MOV.U32 R4, RZ, RZ, 0x40 ;  /* 0x00000040ff047424 */ /* 0x000fe200078e00ff */
[----:B------:R-:W-:Y:S01]  /*1e50*/  LEA R97, R10, UR5, 0x1 ;  /* 0x000000050a617c11 */ /* 0x000fe2000f8e08ff */
[----:B------:R-:W-:Y:S01]  /*1e60*/  IMAD R188, R9, 0x2, R188 ;  /* 0x0000000209bc7824 */ /* 0x000fe200078e02bc */
[----:B------:R-:W-:-:S03]  /*1e70*/  LOP3.LUT P0, RZ, R5, 0x2, RZ, 0xc0, !PT ;  /* 0x0000000205ff7812 */ /* 0x000fc6000780c0ff */
[----:B------:R-:W-:Y:S01]  /*1e80*/  VIADD R89, R188, UR5 ;  /* 0x00000005bc597c36 */ /* 0x000fe20008000000 */
[----:B------:R-:W-:-:S04]  /*1e90*/  DEPBAR.LE SB0, 0x0 ;  /* 0x000080000000791a */ /* 0x000fc80000000000 */
[----:B------:R-:W-:Y:S01]  /*1ea0*/  BAR.SYNC.DEFER_BLOCKING 0x0 ;  /* 0x0000000000007b1d */ /* 0x000fe20000010000 */
[----:B------:R-:W-:-:S05]  /*1eb0*/  SEL R80, R80, 0xffffffe0, !P0 ;  /* 0xffffffe050507807 */ /* 0x000fca0004000000 */
[--C-:B------:R-:W-:Y:S02]  /*1ec0*/  IMAD.IADD R96, R97, 0x1, R80.reuse ;  /* 0x0000000161607824 */ /* 0x100fe400078e0250 */
[----:B------:R-:W-:Y:S01]  /*1ed0*/  IMAD.IADD R91, R89, 0x1, R80 ;  /* 0x00000001595b7824 */ /* 0x000fe200078e0250 */
        /* <DEDUP_REMOVED lines=17> */
[----:B------:R1:W-:Y:S01]  /*1ff0*/  @!P2 LDGSTS.E.BYPASS.LTC128B.128 [R199+0x17000], desc[UR12][R12.64+0x100] ;  /* 0x170001000cc7afae */ /* 0x0003e2000b981a0c */
[----:B------:R-:W-:-:S03]  /*2000*/  LOP3.LUT P2, RZ, R5, 0x4, RZ, 0xc0, !PT ;  /* 0x0000000405ff7812 */ /* 0x000fc6000784c0ff */
[----:B------:R-:W-:Y:S01]  /*2010*/  LDSM.16.M88.4 R52, [R97] ;  /* 0x000000006134783b */ /* 0x000fe20000000200 */
[----:B------:R-:W-:-:S03]  /*2020*/  SEL R4, R4, 0xffffffc0, !P2 ;  /* 0xffffffc004047807 */ /* 0x000fc60005000000 */
[----:B------:R-:W2:Y:S02]  /*2030*/  LDSM.16.M88.4 R24, [R188+UR5+0xc000] ;  /* 0x00c00005bc18783b */ /* 0x000ea40008000200 */
[--C-:B------:R-:W-:Y:S02]  /*2040*/  IMAD.IADD R93, R97, 0x1, R4.reuse ;  /* 0x00000001615d7824 */ /* 0x100fe400078e0204 */
[----:B------:R-:W3:Y:S01]  /*2050*/  LDSM.16.M88.4 R16, [R188+UR5+0xc800] ;  /* 0x00c80005bc10783b */ /* 0x000ee20008000200 */
[----:B------:R-:W-:Y:S02]  /*2060*/  IMAD.IADD R89, R89, 0x1, R4 ;  /* 0x0000000159597824 */ /* 0x000fe400078e0204 */
[C---:B------:R-:W-:Y:S01]  /*2070*/  IMAD.IADD R92, R80.reuse, 0x1, R93 ;  /* 0x00000001505c7824 */ /* 0x040fe200078e025d */
[----:B------:R-:W4:Y:S01]  /*2080*/  LDSM.16.M88.4 R60, [R188+UR5+0xd000] ;  /* 0x00d00005bc3c783b */ /* 0x000f220008000200 */
[----:B------:R-:W-:-:S03]  /*2090*/  IMAD.IADD R87, R80, 0x1, R89 ;  /* 0x0000000150577824 */ /* 0x000fc600078e0259 */
[----:B------:R-:W5:Y:S04]  /*20a0*/  LDSM.16.M88.4 R32, [R188+UR5+0xd800] ;  /* 0x00d80005bc20783b */ /* 0x000f680008000200 */
[----:B------:R-:W-:Y:S04]  /*20b0*/  LDSM.16.M88.4 R8, [R96] ;  /* 0x000000006008783b */ /* 0x000fe80000000200 */
[----:B------:R-:W5:Y:S04]  /*20c0*/  LDSM.16.M88.4 R36, [R91+0xc000] ;  /* 0x00c000005b24783b */ /* 0x000f680000000200 */
[----:B-1----:R-:W1:Y:S04]  /*20d0*/  LDSM.16.M88.4 R12, [R91+0xc800] ;  /* 0x00c800005b0c783b */ /* 0x002e680000000200 */
[----:B------:R-:W1:Y:S04]  /*20e0*/  LDSM.16.M88.4 R76, [R91+0xd000] ;  /* 0x00d000005b4c783b */ /* 0x000e680000000200 */
[----:B------:R-:W1:Y:S04]  /*20f0*/  LDSM.16.M88.4 R48, [R91+0xd800] ;  /* 0x00d800005b30783b */ /* 0x000e680000000200 */
[----:B------:R-:W-:Y:S01]  /*2100*/  LDSM.16.M88.4 R40, [R89+0xc000] ;  /* 0x00c000005928783b */ /* 0x000fe20000000200 */
[C---:B--2---:R-:W-:Y:S03]  /*2110*/  HMMA.16816.F32 R28, R52.reuse, R24, RZ ;  /* 0x00000018341c723c */ /* 0x044fe600000018ff */
[----:B------:R-:W-:Y:S04]  /*2120*/  LDSM.16.M88.4 R72, [R89+0xc800] ;  /* 0x00c800005948783b */ /* 0x000fe80000000200 */
[----:B------:R-:W-:Y:S01]  /*2130*/  LDSM.16.M88.4 R68, [R89+0xd000] ;  /* 0x00d000005944783b */ /* 0x000fe20000000200 */
[C---:B---3--:R-:W-:Y:S03]  /*2140*/  HMMA.16816.F32 R20, R52.reuse, R16, RZ ;  /* 0x000000103414723c */ /* 0x048fe600000018ff */
[----:B------:R-:W-:Y:S04]  /*2150*/  LDSM.16.M88.4 R44, [R89+0xd800] ;  /* 0x00d80000592c783b */ /* 0x000fe80000000200 */
[----:B------:R-:W0:Y:S01]  /*2160*/  LDGDEPBAR ;  /* 0x00000000000079af */ /* 0x000e220000000000 */
[C---:B----4-:R-:W-:Y:S08]  /*2170*/  HMMA.16816.F32 R64, R52.reuse, R60, RZ ;  /* 0x0000003c3440723c */ /* 0x050ff000000018ff */
[C---:B------:R-:W-:Y:S08]  /*2180*/  HMMA.16816.F32 R24, R52.reuse, R26, RZ ;  /* 0x0000001a3418723c */ /* 0x040ff000000018ff */
[C---:B------:R-:W-:Y:S08]  /*2190*/  HMMA.16816.F32 R16, R52.reuse, R18, RZ ;  /* 0x000000123410723c */ /* 0x040ff000000018ff */
[C---:B------:R-:W-:Y:S08]  /*21a0*/  HMMA.16816.F32 R60, R52.reuse, R62, RZ ;  /* 0x0000003e343c723c */ /* 0x040ff000000018ff */
[C---:B-----5:R-:W-:Y:S08]  /*21b0*/  HMMA.16816.F32 R56, R52.reuse, R32, RZ ;  /* 0x000000203438723c */ /* 0x060ff000000018ff */
[----:B------:R-:W-:Y:S01]  /*21c0*/  HMMA.16816.F32 R52, R52, R34, RZ ;  /* 0x000000223434723c */ /* 0x000fe200000018ff */
[----:B------:R-:W2:Y:S07]  /*21d0*/  LDSM.16.M88.4 R32, [R93] ;  /* 0x000000005d20783b */ /* 0x000eae0000000200 */
[C---:B------:R-:W-:Y:S08]  /*21e0*/  HMMA.16816.F32 R28, R8.reuse, R36, R28 ;  /* 0x00000024081c723c */ /* 0x040ff0000000181c */
[C---:B------:R-:W-:Y:S01]  /*21f0*/  HMMA.16816.F32 R24, R8.reuse, R38, R24 ;  /* 0x000000260818723c */ /* 0x040fe20000001818 */
[----:B------:R-:W-:Y:S07]  /*2200*/  LDSM.16.M88.4 R36, [R92] ;  /* 0x000000005c24783b */ /* 0x000fee0000000200 */
[C---:B-1----:R-:W-:Y:S08]  /*2210*/  HMMA.16816.F32 R20, R8.reuse, R12, R20 ;  /* 0x0000000c0814723c */ /* 0x042ff00000001814 */
[C---:B------:R-:W-:Y:S01]  /*2220*/  HMMA.16816.F32 R16, R8.reuse, R14, R16 ;  /* 0x0000000e0810723c */ /* 0x040fe20000001810 */
[----:B------:R-:W1:Y:S07]  /*2230*/  LDSM.16.M88.4 R12, [R87+0xc000] ;  /* 0x00c00000570c783b */ /* 0x000e6e0000000200 */
[C---:B------:R-:W-:Y:S08]  /*2240*/  HMMA.16816.F32 R64, R8.reuse, R76, R64 ;  /* 0x0000004c0840723c */ /* 0x040ff00000001840 */
[C---:B------:R-:W-:Y:S01]  /*2250*/  HMMA.16816.F32 R60, R8.reuse, R78, R60 ;  /* 0x0000004e083c723c */ /* 0x040fe2000000183c */
[----:B------:R-:W-:Y:S07]  /*2260*/  LDSM.16.M88.4 R76, [R92+0x4000] ;  /* 0x004000005c4c783b */ /* 0x000fee0000000200 */
[C---:B------:R-:W-:Y:S08]  /*2270*/  HMMA.16816.F32 R56, R8.reuse, R48, R56 ;  /* 0x000000300838723c */ /* 0x040ff00000001838 */
[----:B------:R-:W-:Y:S01]  /*2280*/  HMMA.16816.F32 R52, R8, R50, R52 ;  /* 0x000000320834723c */ /* 0x000fe20000001834 */
[----:B------:R-:W3:Y:S04]  /*2290*/  LDSM.16.M88.4 R8, [R87+0xc800] ;  /* 0x00c800005708783b */ /* 0x000ee80000000200 */
[----:B------:R-:W-:Y:S03]  /*22a0*/  LDSM.16.M88.4 R48, [R87+0xd800] ;  /* 0x00d800005730783b */ /* 0x000fe60000000200 */
[C---:B--2---:R-:W-:Y:S08]  /*22b0*/  HMMA.16816.F32 R28, R32.reuse, R40, R28 ;  /* 0x00000028201c723c */ /* 0x044ff0000000181c */
[C---:B------:R-:W-:Y:S01]  /*22c0*/  HMMA.16816.F32 R24, R32.reuse, R42, R24 ;  /* 0x0000002a2018723c */ /* 0x040fe20000001818 */
[----:B------:R-:W2:Y:S07]  /*22d0*/  LDSM.16.M88.4 R40, [R87+0xd000] ;  /* 0x00d000005728783b */ /* 0x000eae0000000200 */
[C---:B------:R-:W-:Y:S08]  /*22e0*/  HMMA.16816.F32 R20, R32.reuse, R72, R20 ;  /* 0x000000482014723c */ /* 0x040ff00000001814 */
[C---:B------:R-:W-:Y:S01]  /*22f0*/  HMMA.16816.F32 R16, R32.reuse, R74, R16 ;  /* 0x0000004a2010723c */ /* 0x040fe20000001810 */
[----:B------:R-:W-:Y:S07]  /*2300*/  LDSM.16.M88.4 R72, [R91+0xf800] ;  /* 0x00f800005b48783b */ /* 0x000fee0000000200 */
[C---:B------:R-:W-:Y:S08]  /*2310*/  HMMA.16816.F32 R64, R32.reuse, R68, R64 ;  /* 0x000000442040723c */ /* 0x040ff00000001840 */
[C---:B------:R-:W-:Y:S01]  /*2320*/  HMMA.16816.F32 R60, R32.reuse, R70, R60 ;  /* 0x00000046203c723c */ /* 0x040fe2000000183c */
[----:B------:R-:W-:Y:S07]  /*2330*/  LDSM.16.M88.4 R68, [R96+0x4000] ;  /* 0x004000006044783b */ /* 0x000fee0000000200 */
[C---:B------:R-:W-:Y:S08]  /*2340*/  HMMA.16816.F32 R56, R32.reuse, R44, R56 ;  /* 0x0000002c2038723c */ /* 0x040ff00000001838 */
[----:B------:R-:W-:Y:S01]  /*2350*/  HMMA.16816.F32 R52, R32, R46, R52 ;  /* 0x0000002e2034723c */ /* 0x000fe20000001834 */
[----:B------:R-:W-:Y:S04]  /*2360*/  LDSM.16.M88.4 R32, [R97+0x4000] ;  /* 0x004000006120783b */ /* 0x000fe80000000200 */
[----:B------:R-:W-:Y:S03]  /*2370*/  LDSM.16.M88.4 R44, [R188+UR5+0xf000] ;  /* 0x00f00005bc2c783b */ /* 0x000fe60008000200 */
[C---:B-1----:R-:W-:Y:S08]  /*2380*/  HMMA.16816.F32 R28, R36.reuse, R12, R28 ;  /* 0x0000000c241c723c */ /* 0x042ff0000000181c */
[C---:B------:R-:W-:Y:S01]  /*2390*/  HMMA.16816.F32 R24, R36.reuse, R14, R24 ;  /* 0x0000000e2418723c */ /* 0x040fe20000001818 */
[----:B------:R-:W1:Y:S07]  /*23a0*/  LDSM.16.M88.4 R12, [R188+UR5+0xe000] ;  /* 0x00e00005bc0c783b */ /* 0x000e6e0008000200 */
[C---:B---3--:R-:W-:Y:S08]  /*23b0*/  HMMA.16816.F32 R20, R36.reuse, R8, R20 ;  /* 0x000000082414723c */ /* 0x048ff00000001814 */
[C---:B------:R-:W-:Y:S01]  /*23c0*/  HMMA.16816.F32 R16, R36.reuse, R10, R16 ;  /* 0x0000000a2410723c */ /* 0x040fe20000001810 */
[----:B------:R-:W3:Y:S07]  /*23d0*/  LDSM.16.M88.4 R8, [R188+UR5+0xe800] ;  /* 0x00e80005bc08783b */ /* 0x000eee0008000200 */
[C---:B--2---:R-:W-:Y:S08]  /*23e0*/  HMMA.16816.F32 R64, R36.reuse, R40, R64 ;  /* 0x000000282440723c */ /* 0x044ff00000001840 */
[C---:B------:R-:W-:Y:S01]  /*23f0*/  HMMA.16816.F32 R60, R36.reuse, R42, R60 ;  /* 0x0000002a243c723c */ /* 0x040fe2000000183c */
[----:B------:R-:W2:Y:S07]  /*2400*/  LDSM.16.M88.4 R40, [R188+UR5+0xf800] ;  /* 0x00f80005bc28783b */ /* 0x000eae0008000200 */
[C---:B------:R-:W-:Y:S08]  /*2410*/  HMMA.16816.F32 R56, R36.reuse, R48, R56 ;  /* 0x000000302438723c */ /* 0x040ff00000001838 */
[----:B------:R-:W-:Y:S01]  /*2420*/  HMMA.16816.F32 R52, R36, R50, R52 ;  /* 0x000000322434723c */ /* 0x000fe20000001834 */
[----:B------:R-:W4:Y:S04]  /*2430*/  LDSM.16.M88.4 R36, [R91+0xe000] ;  /* 0x00e000005b24783b */ /* 0x000f280000000200 */
[----:B------:R-:W-:Y:S03]  /*2440*/  LDSM.16.M88.4 R48, [R89+0xe000] ;  /* 0x00e000005930783b */ /* 0x000fe60000000200 */
[C---:B-1----:R-:W-:Y:S08]  /*2450*/  HMMA.16816.F32 R28, R32.reuse, R12, R28 ;  /* 0x0000000c201c723c */ /* 0x042ff0000000181c */
[C---:B------:R-:W-:Y:S01]  /*2460*/  HMMA.16816.F32 R24, R32.reuse, R14, R24 ;  /* 0x0000000e2018723c */ /* 0x040fe20000001818 */
[----:B------:R-:W1:Y:S07]  /*2470*/  LDSM.16.M88.4 R12, [R91+0xe800] ;  /* 0x00e800005b0c783b */ /* 0x000e6e0000000200 */
[C---:B---3--:R-:W-:Y:S08]  /*2480*/  HMMA.16816.F32 R20, R32.reuse, R8, R20 ;  /* 0x000000082014723c */ /* 0x048ff00000001814 */
[C---:B------:R-:W-:Y:S01]  /*2490*/  HMMA.16816.F32 R16, R32.reuse, R10, R16 ;  /* 0x0000000a2010723c */ /* 0x040fe20000001810 */
[----:B------:R-:W3:Y:S07]  /*24a0*/  LDSM.16.M88.4 R8, [R91+0xf000] ;  /* 0x00f000005b08783b */ /* 0x000eee0000000200 */
[C---:B------:R-:W-:Y:S08]  /*24b0*/  HMMA.16816.F32 R64, R32.reuse, R44, R64 ;  /* 0x0000002c2040723c */ /* 0x040ff00000001840 */
[C---:B------:R-:W-:Y:S01]  /*24c0*/  HMMA.16816.F32 R60, R32.reuse, R46, R60 ;  /* 0x0000002e203c723c */ /* 0x040fe2000000183c */
[----:B------:R-:W-:Y:S07]  /*24d0*/  LDSM.16.M88.4 R44, [R89+0xe800] ;  /* 0x00e80000592c783b */ /* 0x000fee0000000200 */
[C---:B--2---:R-:W-:Y:S08]  /*24e0*/  HMMA.16816.F32 R56, R32.reuse, R40, R56 ;  /* 0x000000282038723c */ /* 0x044ff00000001838 */
[----:B------:R-:W-:Y:S01]  /*24f0*/  HMMA.16816.F32 R52, R32, R42, R52 ;  /* 0x0000002a2034723c */ /* 0x000fe20000001834 */
[----:B------:R-:W2:Y:S04]  /*2500*/  LDSM.16.M88.4 R32, [R93+0x4000] ;  /* 0x004000005d20783b */ /* 0x000ea80000000200 */
[----:B------:R-:W5:Y:S03]  /*2510*/  LDSM.16.M88.4 R40, [R89+0xf000] ;  /* 0x00f000005928783b */ /* 0x000f660000000200 */
[C---:B----4-:R-:W-:Y:S08]  /*2520*/  HMMA.16816.F32 R28, R68.reuse, R36, R28 ;  /* 0x00000024441c723c */ /* 0x050ff0000000181c */
[C---:B------:R-:W-:Y:S01]  /*2530*/  HMMA.16816.F32 R24, R68.reuse, R38, R24 ;  /* 0x000000264418723c */ /* 0x040fe20000001818 */
[----:B------:R-:W4:Y:S07]  /*2540*/  LDSM.16.M88.4 R36, [R89+0xf800] ;  /* 0x00f800005924783b */ /* 0x000f2e0000000200 */
[C---:B-1----:R-:W-:Y:S08]  /*2550*/  HMMA.16816.F32 R20, R68.reuse, R12, R20 ;  /* 0x0000000c4414723c */ /* 0x042ff00000001814 */
[C---:B------:R-:W-:Y:S01]  /*2560*/  HMMA.16816.F32 R16, R68.reuse, R14, R16 ;  /* 0x0000000e4410723c */ /* 0x040fe20000001810 */
[----:B------:R-:W1:Y:S07]  /*2570*/  LDSM.16.M88.4 R12, [R87+0xe000] ;  /* 0x00e00000570c783b */ /* 0x000e6e0000000200 */
[C---:B---3--:R-:W-:Y:S08]  /*2580*/  HMMA.16816.F32 R64, R68.reuse, R8, R64 ;  /* 0x000000084440723c */ /* 0x048ff00000001840 */
[C---:B------:R-:W-:Y:S01]  /*2590*/  HMMA.16816.F32 R60, R68.reuse, R10, R60 ;  /* 0x0000000a443c723c */ /* 0x040fe2000000183c */
[----:B------:R-:W3:Y:S07]  /*25a0*/  LDSM.16.M88.4 R8, [R87+0xe800] ;  /* 0x00e800005708783b */ /* 0x000eee0000000200 */
[C---:B------:R-:W-:Y:S08]  /*25b0*/  HMMA.16816.F32 R56, R68.reuse, R72, R56 ;  /* 0x000000484438723c */ /* 0x040ff00000001838 */
[----:B------:R-:W-:Y:S01]  /*25c0*/  HMMA.16816.F32 R52, R68, R74, R52 ;  /* 0x0000004a4434723c */ /* 0x000fe20000001834 */
[----:B------:R-:W3:Y:S04]  /*25d0*/  LDSM.16.M88.4 R68, [R87+0xf800] ;  /* 0x00f800005744783b */ /* 0x000ee80000000200 */
[----:B------:R-:W3:Y:S03]  /*25e0*/  LDSM.16.M88.4 R72, [R87+0xf000] ;  /* 0x00f000005748783b */ /* 0x000ee60000000200 */
[C---:B--2---:R-:W-:Y:S08]  /*25f0*/  HMMA.16816.F32 R28, R32.reuse, R48, R28 ;  /* 0x00000030201c723c */ /* 0x044ff0000000181c */
[C---:B------:R-:W-:Y:S01]  /*2600*/  HMMA.16816.F32 R24, R32.reuse, R50, R24 ;  /* 0x000000322018723c */ /* 0x040fe20000001818 */
[----:B------:R-:W-:Y:S07]  /*2610*/  LDSM.16.M88.4 R48, [R97+0x8000] ;  /* 0x008000006130783b */ /* 0x000fee0000000200 */
[C---:B------:R-:W-:Y:S08]  /*2620*/  HMMA.16816.F32 R20, R32.reuse, R44, R20 ;  /* 0x0000002c2014723c */ /* 0x040ff00000001814 */
[C---:B------:R-:W-:Y:S01]  /*2630*/  HMMA.16816.F32 R16, R32.reuse, R46, R16 ;  /* 0x0000002e2010723c */ /* 0x040fe20000001810 */
[----:B------:R-:W2:Y:S07]  /*2640*/  LDSM.16.M88.4 R44, [R188+UR5+0x10000] ;  /* 0x01000005bc2c783b */ /* 0x000eae0008000200 */
[C---:B-----5:R-:W-:Y:S08]  /*2650*/  HMMA.16816.F32 R64, R32.reuse, R40, R64 ;  /* 0x000000282040723c */ /* 0x060ff00000001840 */
[C---:B------:R-:W-:Y:S01]  /*2660*/  HMMA.16816.F32 R60, R32.reuse, R42, R60 ;  /* 0x0000002a203c723c */ /* 0x040fe2000000183c */
[----:B------:R-:W-:Y:S07]  /*2670*/  LDSM.16.M88.4 R40, [R188+UR5+0x10800] ;  /* 0x01080005bc28783b */ /* 0x000fee0008000200 */
[C---:B----4-:R-:W-:Y:S08]  /*2680*/  HMMA.16816.F32 R56, R32.reuse, R36, R56 ;  /* 0x000000242038723c */ /* 0x050ff00000001838 */
[----:B------:R-:W-:Y:S01]  /*2690*/  HMMA.16816.F32 R52, R32, R38, R52 ;  /* 0x000000262034723c */ /* 0x000fe20000001834 */
[----:B------:R-:W4:Y:S04]  /*26a0*/  LDSM.16.M88.4 R36, [R188+UR5+0x11000] ;  /* 0x01100005bc24783b */ /* 0x000f280008000200 */
[----:B------:R-:W5:Y:S03]  /*26b0*/  LDSM.16.M88.4 R32, [R188+UR5+0x11800] ;  /* 0x01180005bc20783b */ /* 0x000f660008000200 */
[C---:B-1----:R-:W-:Y:S08]  /*26c0*/  HMMA.16816.F32 R28, R76.reuse, R12, R28 ;  /* 0x0000000c4c1c723c */ /* 0x042ff0000000181c */
[C---:B------:R-:W-:Y:S01]  /*26d0*/  HMMA.16816.F32 R24, R76.reuse, R14, R24 ;  /* 0x0000000e4c18723c */ /* 0x040fe20000001818 */
[----:B------:R-:W-:Y:S07]  /*26e0*/  LDSM.16.M88.4 R12, [R96+0x8000] ;  /* 0x00800000600c783b */ /* 0x000fee0000000200 */
[C---:B---3--:R-:W-:Y:S08]  /*26f0*/  HMMA.16816.F32 R20, R76.reuse, R8, R20 ;  /* 0x000000084c14723c */ /* 0x048ff00000001814 */
[C---:B------:R-:W-:Y:S01]  /*2700*/  HMMA.16816.F32 R16, R76.reuse, R10, R16 ;  /* 0x0000000a4c10723c */ /* 0x040fe20000001810 */
[----:B------:R-:W1:Y:S07]  /*2710*/  LDSM.16.M88.4 R8, [R91+0x10000] ;  /* 0x010000005b08783b */ /* 0x000e6e0000000200 */
[C---:B------:R-:W-:Y:S08]  /*2720*/  HMMA.16816.F32 R56, R76.reuse, R68, R56 ;  /* 0x000000444c38723c */ /* 0x040ff00000001838 */
[C---:B------:R-:W-:Y:S08]  /*2730*/  HMMA.16816.F32 R64, R76.reuse, R72, R64 ;  /* 0x000000484c40723c */ /* 0x040ff00000001840 */
[C---:B------:R-:W-:Y:S01]  /*2740*/  HMMA.16816.F32 R60, R76.reuse, R74, R60 ;  /* 0x0000004a4c3c723c */ /* 0x040fe2000000183c */
[----:B------:R-:W3:Y:S07]  /*2750*/  LDSM.16.M88.4 R72, [R91+0x11000] ;  /* 0x011000005b48783b */ /* 0x000eee0000000200 */
[----:B------:R-:W-:Y:S01]  /*2760*/  HMMA.16816.F32 R68, R76, R70, R52 ;  /* 0x000000464c44723c */ /* 0x000fe20000001834 */
[----:B------:R-:W3:Y:S04]  /*2770*/  LDSM.16.M88.4 R52, [R91+0x10800] ;  /* 0x010800005b34783b */ /* 0x000ee80000000200 */
[----:B------:R-:W-:Y:S03]  /*2780*/  LDSM.16.M88.4 R76, [R87+0x10000] ;  /* 0x01000000574c783b */ /* 0x000fe60000000200 */
[C---:B--2---:R-:W-:Y:S08]  /*2790*/  HMMA.16816.F32 R28, R48.reuse, R44, R28 ;  /* 0x0000002c301c723c */ /* 0x044ff0000000181c */
[C---:B------:R-:W-:Y:S01]  /*27a0*/  HMMA.16816.F32 R24, R48.reuse, R46, R24 ;  /* 0x0000002e3018723c */ /* 0x040fe20000001818 */
[----:B------:R-:W2:Y:S07]  /*27b0*/  LDSM.16.M88.4 R44, [R91+0x11800] ;  /* 0x011800005b2c783b */ /* 0x000eae0000000200 */
[C---:B----4-:R-:W-:Y:S08]  /*27c0*/  HMMA.16816.F32 R64, R48.reuse, R36, R64 ;  /* 0x000000243040723c */ /* 0x050ff00000001840 */
[C---:B------:R-:W-:Y:S01]  /*27d0*/  HMMA.16816.F32 R60, R48.reuse, R38, R60 ;  /* 0x00000026303c723c */ /* 0x040fe2000000183c */
[----:B------:R-:W-:Y:S07]  /*27e0*/  LDSM.16.M88.4 R36, [R93+0x8000] ;  /* 0x008000005d24783b */ /* 0x000fee0000000200 */
[C---:B-----5:R-:W-:Y:S08]  /*27f0*/  HMMA.16816.F32 R56, R48.reuse, R32, R56 ;  /* 0x000000203038723c */ /* 0x060ff00000001838 */
[----:B------:R-:W-:Y:S01]  /*2800*/  HMMA.16816.F32 R68, R48, R34, R68 ;  /* 0x000000223044723c */ /* 0x000fe20000001844 */
[----:B------:R-:W4:Y:S07]  /*2810*/  LDSM.16.M88.4 R32, [R89+0x10000] ;  /* 0x010000005920783b */ /* 0x000f2e0000000200 */
[C---:B-1----:R-:W-:Y:S08]  /*2820*/  HMMA.16816.F32 R28, R12.reuse, R8, R28 ;  /* 0x000000080c1c723c */ /* 0x042ff0000000181c */
[----:B------:R-:W-:Y:S01]  /*2830*/  HMMA.16816.F32 R24, R12, R10, R24 ;  /* 0x0000000a0c18723c */ /* 0x000fe20000001818 */
[----:B------:R-:W1:Y:S07]  /*2840*/  LDSM.16.M88.4 R8, [R89+0x10800] ;  /* 0x010800005908783b */ /* 0x000e6e0000000200 */
[C---:B------:R-:W-:Y:S08]  /*2850*/  HMMA.16816.F32 R20, R48.reuse, R40, R20 ;  /* 0x000000283014723c */ /* 0x040ff00000001814 */
[----:B------:R-:W-:Y:S01]  /*2860*/  HMMA.16816.F32 R16, R48, R42, R16 ;  /* 0x0000002a3010723c */ /* 0x000fe20000001810 */
[----:B------:R-:W5:Y:S04]  /*2870*/  LDSM.16.M88.4 R40, [R89+0x11000] ;  /* 0x011000005928783b */ /* 0x000f680000000200 */
[----:B------:R-:W5:Y:S03]  /*2880*/  LDSM.16.M88.4 R48, [R92+0x8000] ;  /* 0x008000005c30783b */ /* 0x000f660000000200 */
[C---:B---3--:R-:W-:Y:S08]  /*2890*/  HMMA.16816.F32 R64, R12.reuse, R72, R64 ;  /* 0x000000480c40723c */ /* 0x048ff00000001840 */
[C---:B------:R-:W-:Y:S08]  /*28a0*/  HMMA.16816.F32 R20, R12.reuse, R52, R20 ;  /* 0x000000340c14723c */ /* 0x040ff00000001814 */
[C---:B------:R-:W-:Y:S01]  /*28b0*/  HMMA.16816.F32 R16, R12.reuse, R54, R16 ;  /* 0x000000360c10723c */ /* 0x040fe20000001810 */
[----:B------:R-:W3:Y:S07]  /*28c0*/  LDSM.16.M88.4 R52, [R89+0x11800] ;  /* 0x011800005934783b */ /* 0x000eee0000000200 */
[C---:B------:R-:W-:Y:S01]  /*28d0*/  HMMA.16816.F32 R60, R12.reuse, R74, R60 ;  /* 0x0000004a0c3c723c */ /* 0x040fe2000000183c */
[----:B------:R-:W3:Y:S07]  /*28e0*/  LDSM.16.M88.4 R72, [R87+0x10800] ;  /* 0x010800005748783b */ /* 0x000eee0000000200 */
[----:B--2---:R-:W-:Y:S01]  /*28f0*/  HMMA.16816.F32 R56, R12, R44, R56 ;  /* 0x0000002c0c38723c */ /* 0x004fe20000001838 */
[----:B------:R-:W-:-:S02]  /*2900*/  VIADD R45, R86, 0x8 ;  /* 0x00000008562d7836 */ /* 0x000fc40000000000 */
[----:B------:R-:W-:-:S05]  /*2910*/  VIADD R44, R86, 0x9 ;  /* 0x00000009562c7836 */ /* 0x000fca0000000000 */
[----:B------:R-:W-:Y:S01]  /*2920*/  HMMA.16816.F32 R68, R12, R46, R68 ;  /* 0x0000002e0c44723c */ /* 0x000fe20000001844 */
[----:B------:R-:W2:Y:S01]  /*2930*/  LDSM.16.M88.4 R12, [R87+0x11000] ;  /* 0x01100000570c783b */ /* 0x000ea20000000200 */
[----:B------:R-:W-:-:S06]  /*2940*/  VIADD R46, R86, 0x1 ;  /* 0x00000001562e7836 */ /* 0x000fcc0000000000 */
[C---:B----4-:R-:W-:Y:S08]  /*2950*/  HMMA.16816.F32 R28, R36.reuse, R32, R28 ;  /* 0x00000020241c723c */ /* 0x050ff0000000181c */
[C---:B------:R-:W-:Y:S08]  /*2960*/  HMMA.16816.F32 R24, R36.reuse, R34, R24 ;  /* 0x000000222418723c */ /* 0x040ff00000001818 */
[----:B-1----:R-:W-:Y:S01]  /*2970*/  HMMA.16816.F32 R32, R36, R8, R20 ;  /* 0x000000082420723c */ /* 0x002fe20000001814 */
[----:B------:R-:W1:Y:S01]  /*2980*/  LDSM.16.M88.4 R20, [R87+0x11800] ;  /* 0x011800005714783b */ /* 0x000e620000000200 */
[----:B------:R-:W-:Y:S01]  /*2990*/  SHF.R.U32.HI R8, RZ, 0x2, R5 ;  /* 0x00000002ff087819 */ /* 0x000fe20000011605 */
[----:B------:R-:W-:-:S04]  /*29a0*/  DEPBAR.LE SB0, 0x0 ;  /* 0x000080000000791a */ /* 0x000fc80000000000 */
[----:B------:R-:W-:Y:S01]  /*29b0*/  LOP3.LUT R9, R95, 0x1f0, RZ, 0xc0, !PT ;  /* 0x000001f05f097812 */ /* 0x000fe200078ec0ff */
[----:B------:R-:W-:Y:S01]  /*29c0*/  HMMA.16816.F32 R16, R36, R10, R16 ;  /* 0x0000000a2410723c */ /* 0x000fe20000001810 */
[----:B------:R-:W-:Y:S01]  /*29d0*/  LOP3.LUT R8, R8, 0x7, RZ, 0xc0, !PT ;  /* 0x0000000708087812 */ /* 0x000fe200078ec0ff */
[----:B------:R-:W-:-:S03]  /*29e0*/  VIADD R10, R86, 0x38 ;  /* 0x00000038560a7836 */ /* 0x000fc60000000000 */
[----:B------:R-:W-:Y:S01]  /*29f0*/  IADD3 R9, PT, PT, R8, UR4, R9 ;  /* 0x0000000408097c10 */ /* 0x000fe2000fffe009 */
[C---:B------:R-:W-:Y:S02]  /*2a00*/  VIADD R8, R86.reuse, 0x39 ;  /* 0x0000003956087836 */ /* 0x040fe40000000000 */
[C---:B-----5:R-:W-:Y:S01]  /*2a10*/  HMMA.16816.F32 R64, R36.reuse, R40, R64 ;  /* 0x000000282440723c */ /* 0x060fe20000001840 */
[C---:B------:R-:W-:Y:S01]  /*2a20*/  IADD3 R90, PT, PT, R9.reuse, 0x1, R90 ;  /* 0x00000001095a7810 */ /* 0x040fe20007ffe05a */
[C---:B------:R-:W-:Y:S01]  /*2a30*/  VIADD R40, R86.reuse, 0x19 ;  /* 0x0000001956287836 */ /* 0x040fe20000000000 */
[-C--:B------:R-:W-:Y:S01]  /*2a40*/  IADD3 R192, PT, PT, R9, R85.reuse, -R88 ;  /* 0x0000005509c07210 */ /* 0x080fe20007ffe858 */
[----:B------:R-:W-:Y:S01]  /*2a50*/  VIADD R9, R86, 0x11 ;  /* 0x0000001156097836 */ /* 0x000fe20000000000 */
[----:B------:R-:W-:Y:S02]  /*2a60*/  VIMNMX R191, PT, PT, R90, R85, PT ;  /* 0x000000555abf7248 */ /* 0x000fe40003fe0100 */
[----:B------:R-:W-:Y:S01]  /*2a70*/  ISETP.GT.AND P4, PT, R192, R86, PT ;  /* 0x00000056c000720c */ /* 0x000fe20003f84270 */
[----:B------:R-:W-:Y:S01]  /*2a80*/  HMMA.16816.F32 R60, R36, R42, R60 ;  /* 0x0000002a243c723c */ /* 0x000fe2000000183c */
[----:B------:R-:W-:Y:S01]  /*2a90*/  VIADD R43, R86, 0x10 ;  /* 0x00000010562b7836 */ /* 0x000fe20000000000 */
[----:B------:R-:W-:Y:S01]  /*2aa0*/  ISETP.GT.AND P3, PT, R192, R46, PT ;  /* 0x0000002ec000720c */ /* 0x000fe20003f64270 */
[C---:B------:R-:W-:Y:S01]  /*2ab0*/  VIADD R42, R86.reuse, 0x18 ;  /* 0x00000018562a7836 */ /* 0x040fe20000000000 */
[----:B------:R-:W-:Y:S01]  /*2ac0*/  ISETP.GE.AND P5, PT, R86, R191, PT ;  /* 0x000000bf5600720c */ /* 0x000fe20003fa6270 */
[C---:B------:R-:W-:Y:S01]  /*2ad0*/  VIADD R133, R192.reuse, 0x8 ;  /* 0x00000008c0857836 */ /* 0x040fe20000000000 */
[----:B------:R-:W-:-:S02]  /*2ae0*/  ISETP.GT.AND P1, PT, R192, R45, PT ;  /* 0x0000002dc000720c */ /* 0x000fc40003f24270 */
[----:B------:R-:W-:Y:S01]  /*2af0*/  HMMA.16816.F32 R28, R48, R76, R28 ;  /* 0x0000004c301c723c */ /* 0x000fe2000000181c */
[----:B------:R-:W-:Y:S02]  /*2b00*/  ISETP.GE.AND P6, PT, R46, R191, PT ;  /* 0x000000bf2e00720c */ /* 0x000fe40003fc6270 */
[----:B------:R-:W-:-:S05]  /*2b10*/  VIADDMNMX R190, R90, 0x8, R85, PT ;  /* 0x000000085abe7846 */ /* 0x000fca0003800155 */
[C---:B---3--:R-:W-:Y:S08]  /*2b20*/  HMMA.16816.F32 R56, R36.reuse, R52, R56 ;  /* 0x000000342438723c */ /* 0x048ff00000001838 */
[----:B------:R-:W-:Y:S01]  /*2b30*/  HMMA.16816.F32 R68, R36, R54, R68 ;  /* 0x000000362444723c */ /* 0x000fe20000001844 */
[----:B------:R-:W-:Y:S02]  /*2b40*/  VIADD R38, R86, 0x20 ;  /* 0x0000002056267836 */ /* 0x000fe40000000000 */
[----:B------:R-:W-:Y:S01]  /*2b50*/  FSEL R28, R28, -INF , !P4 ;  /* 0xff8000001c1c7808 */ /* 0x000fe20006000000 */
[----:B------:R-:W-:Y:S01]  /*2b60*/  VIADD R36, R86, 0x21 ;  /* 0x0000002156247836 */ /* 0x000fe20000000000 */
[----:B------:R-:W-:-:S02]  /*2b70*/  FSEL R29, R29, -INF , !P3 ;  /* 0xff8000001d1d7808 */ /* 0x000fc40005800000 */
[----:B------:R-:W-:Y:S01]  /*2b80*/  FSEL R41, R28, -INF , !P5 ;  /* 0xff8000001c297808 */ /* 0x000fe20006800000 */
[C---:B------:R-:W-:Y:S01]  /*2b90*/  HMMA.16816.F32 R24, R48.reuse, R78, R24 ;  /* 0x0000004e3018723c */ /* 0x040fe20000001818 */
[C---:B------:R-:W-:Y:S02]  /*2ba0*/  ISETP.GT.AND P3, PT, R192.reuse, R43, PT ;  /* 0x0000002bc000720c */ /* 0x040fe40003f64270 */
[-C--:B------:R-:W-:Y:S02]  /*2bb0*/  ISETP.GE.AND P5, PT, R45, R191.reuse, PT ;  /* 0x000000bf2d00720c */ /* 0x080fe40003fa6270 */
[----:B------:R-:W-:Y:S02]  /*2bc0*/  ISETP.GT.AND P4, PT, R192, R44, PT ;  /* 0x0000002cc000720c */ /* 0x000fe40003f84270 */
[----:B------:R-:W-:Y:S01]  /*2bd0*/  FSEL R39, R29, -INF , !P6 ;  /* 0xff8000001d277808 */ /* 0x000fe20007000000 */
[----:B------:R-:W-:Y:S01]  /*2be0*/  HMMA.16816.F32 R32, R48, R72, R32 ;  /* 0x000000483020723c */ /* 0x000fe20000001820 */
[----:B------:R-:W-:-:S07]  /*2bf0*/  ISETP.GE.AND P6, PT, R44, R191, PT ;  /* 0x000000bf2c00720c */ /* 0x000fce0003fc6270 */
[C---:B------:R-:W-:Y:S03]  /*2c00*/  HMMA.16816.F32 R16, R48.reuse, R74, R16 ;  /* 0x0000004a3010723c */ /* 0x040fe60000001810 */
[----:B------:R-:W-:Y:S01]  /*2c10*/  FSEL R24, R24, -INF , !P1 ;  /* 0xff80000018187808 */ /* 0x000fe20004800000 */
[----:B------:R-:W-:Y:S01]  /*2c20*/  BAR.SYNC.DEFER_BLOCKING 0x0 ;  /* 0x0000000000007b1d */ /* 0x000fe20000010000 */
[----:B------:R-:W-:Y:S02]  /*2c30*/  ISETP.GT.AND P1, PT, R192, R9, PT ;  /* 0x00000009c000720c */ /* 0x000fe40003f24270 */
[----:B------:R-:W-:Y:S01]  /*2c40*/  FSEL R37, R24, -INF , !P5 ;  /* 0xff80000018257808 */ /* 0x000fe20006800000 */
[----:B--2---:R-:W-:Y:S01]  /*2c50*/  HMMA.16816.F32 R64, R48, R12, R64 ;  /* 0x0000000c3040723c */ /* 0x004fe20000001840 */
[----:B------:R-:W-:Y:S01]  /*2c60*/  FSEL R11, R25, -INF , !P4 ;  /* 0xff800000190b7808 */ /* 0x000fe20006000000 */
[----:B------:R-:W-:Y:S01]  /*2c70*/  VIADD R12, R86, 0x31 ;  /* 0x00000031560c7836 */ /* 0x000fe20000000000 */
[----:B------:R-:W-:-:S02]  /*2c80*/  ISETP.GE.AND P5, PT, R43, R191, PT ;  /* 0x000000bf2b00720c */ /* 0x000fc40003fa6270 */
[----:B------:R-:W-:Y:S02]  /*2c90*/  ISETP.GT.AND P4, PT, R192, R42, PT ;  /* 0x0000002ac000720c */ /* 0x000fe40003f84270 */
[----:B------:R-:W-:Y:S01]  /*2ca0*/  FSEL R11, R11, -INF , !P6 ;  /* 0xff8000000b0b7808 */ /* 0x000fe20007000000 */
[----:B------:R-:W-:Y:S01]  /*2cb0*/  HMMA.16816.F32 R60, R48, R14, R60 ;  /* 0x0000000e303c723c */ /* 0x000fe2000000183c */
[----:B------:R-:W-:Y:S01]  /*2cc0*/  ISETP.GE.AND P6, PT, R9, R191, PT ;  /* 0x000000bf0900720c */ /* 0x000fe20003fc6270 */
[----:B------:R-:W-:Y:S01]  /*2cd0*/  VIADD R14, R86, 0x30 ;  /* 0x00000030560e7836 */ /* 0x000fe20000000000 */
[----:B------:R-:W-:Y:S02]  /*2ce0*/  FSEL R15, R16, -INF , !P4 ;  /* 0xff800000100f7808 */ /* 0x000fe40006000000 */
[----:B------:R-:W-:-:S03]  /*2cf0*/  ISETP.GT.AND P4, PT, R192, R36, PT ;  /* 0x00000024c000720c */ /* 0x000fc60003f84270 */
[C---:B-1----:R-:W-:Y:S01]  /*2d00*/  HMMA.16816.F32 R56, R48.reuse, R20, R56 ;  /* 0x000000143038723c */ /* 0x042fe20000001838 */
[----:B------:R-:W-:Y:S01]  /*2d10*/  FSEL R21, R32, -INF , !P3 ;  /* 0xff80000020157808 */ /* 0x000fe20005800000 */
[----:B------:R-:W-:Y:S01]  /*2d20*/  VIADD R20, R86, 0x29 ;  /* 0x0000002956147836 */ /* 0x000fe20000000000 */
[----:B------:R-:W-:Y:S02]  /*2d30*/  ISETP.GT.AND P3, PT, R192, R40, PT ;  /* 0x00000028c000720c */ /* 0x000fe40003f64270 */
[----:B------:R-:W-:Y:S02]  /*2d40*/  FSEL R21, R21, -INF , !P5 ;  /* 0xff80000015157808 */ /* 0x000fe40006800000 */
[----:B------:R-:W-:Y:S01]  /*2d50*/  FSEL R13, R17, -INF , !P3 ;  /* 0xff800000110d7808 */ /* 0x000fe20005800000 */
[----:B------:R-:W-:Y:S01]  /*2d60*/  HMMA.16816.F32 R68, R48, R22, R68 ;  /* 0x000000163044723c */ /* 0x000fe20000001844 */
[----:B------:R-:W-:Y:S01]  /*2d70*/  VIADD R22, R86, 0x28 ;  /* 0x0000002856167836 */ /* 0x000fe20000000000 */
[----:B------:R-:W-:-:S02]  /*2d80*/  FSEL R23, R33, -INF , !P1 ;  /* 0xff80000021177808 */ /* 0x000fc40004800000 */
[----:B------:R-:W-:Y:S02]  /*2d90*/  ISETP.GT.AND P1, PT, R192, R38, PT ;  /* 0x00000026c000720c */ /* 0x000fe40003f24270 */
[----:B------:R-:W-:Y:S02]  /*2da0*/  ISETP.GE.AND P5, PT, R42, R191, PT ;  /* 0x000000bf2a00720c */ /* 0x000fe40003fa6270 */
[----:B------:R-:W-:Y:S02]  /*2db0*/  ISETP.GT.AND P3, PT, R192, R22, PT ;  /* 0x00000016c000720c */ /* 0x000fe40003f64270 */
[----:B------:R-:W-:Y:S02]  /*2dc0*/  FSEL R64, R64, -INF , !P1 ;  /* 0xff80000040407808 */ /* 0x000fe40004800000 */
[----:B------:R-:W-:Y:S02]  /*2dd0*/  ISETP.GT.AND P1, PT, R192, R20, PT ;  /* 0x00000014c000720c */ /* 0x000fe40003f24270 */
[----:B------:R-:W-:-:S02]  /*2de0*/  FSEL R15, R15, -INF , !P5 ;  /* 0xff8000000f0f7808 */ /* 0x000fc40006800000 */
[----:B------:R-:W-:Y:S02]  /*2df0*/  FSEL R60, R60, -INF , !P3 ;  /* 0xff8000003c3c7808 */ /* 0x000fe40005800000 */
[----:B------:R-:W-:Y:S02]  /*2e00*/  FSEL R23, R23, -INF , !P6 ;  /* 0xff80000017177808 */ /* 0x000fe40007000000 */
[-C--:B------:R-:W-:Y:S02]  /*2e10*/  ISETP.GE.AND P5, PT, R38, R191.reuse, PT ;  /* 0x000000bf2600720c */ /* 0x080fe40003fa6270 */
[----:B------:R-:W-:Y:S02]  /*2e20*/  ISETP.GT.AND P3, PT, R192, R12, PT ;  /* 0x0000000cc000720c */ /* 0x000fe40003f64270 */
[----:B------:R-:W-:Y:S02]  /*2e30*/  FSEL R61, R61, -INF , !P1 ;  /* 0xff8000003d3d7808 */ /* 0x000fe40004800000 */
[----:B------:R-:W-:-:S02]  /*2e40*/  ISETP.GE.AND P6, PT, R40, R191, PT ;  /* 0x000000bf2800720c */ /* 0x000fc40003fc6270 */
[----:B------:R-:W-:Y:S02]  /*2e50*/  ISETP.GT.AND P1, PT, R192, R8, PT ;  /* 0x00000008c000720c */ /* 0x000fe40003f24270 */
[----:B------:R-:W-:Y:S02]  /*2e60*/  FSEL R65, R65, -INF , !P4 ;  /* 0xff80000041417808 */ /* 0x000fe40006000000 */
[----:B------:R-:W-:Y:S02]  /*2e70*/  ISETP.GE.AND P4, PT, R22, R191, PT ;  /* 0x000000bf1600720c */ /* 0x000fe40003f86270 */
[----:B------:R-:W-:Y:S02]  /*2e80*/  FSEL R219, R64, -INF , !P5 ;  /* 0xff80000040db7808 */ /* 0x000fe40006800000 */
[----:B------:R-:W-:Y:S02]  /*2e90*/  FSEL R57, R57, -INF , !P3 ;  /* 0xff80000039397808 */ /* 0x000fe40005800000 */
[----:B------:R-:W-:-:S02]  /*2ea0*/  FSEL R13, R13, -INF , !P6 ;  /* 0xff8000000d0d7808 */ /* 0x000fc40007000000 */
[----:B------:R-:W-:Y:S02]  /*2eb0*/  ISETP.GT.AND P5, PT, R192, R14, PT ;  /* 0x0000000ec000720c */ /* 0x000fe40003fa4270 */
[----:B------:R-:W-:Y:S02]  /*2ec0*/  ISETP.GT.AND P3, PT, R133, R86, PT ;  /* 0x000000568500720c */ /* 0x000fe40003f64270 */
[----:B------:R-:W-:Y:S02]  /*2ed0*/  FSEL R69, R69, -INF , !P1 ;  /* 0xff80000045457808 */ /* 0x000fe40004800000 */
[----:B------:R-:W-:Y:S02]  /*2ee0*/  ISETP.GE.AND P6, PT, R36, R191, PT ;  /* 0x000000bf2400720c */ /* 0x000fe40003fc6270 */
[----:B------:R-:W-:Y:S02]  /*2ef0*/  ISETP.GT.AND P1, PT, R133, R46, PT ;  /* 0x0000002e8500720c */ /* 0x000fe40003f24270 */
[----:B------:R-:W-:-:S02]  /*2f00*/  FSEL R207, R60, -INF , !P4 ;  /* 0xff8000003ccf7808 */ /* 0x000fc40006000000 */
[----:B------:R-:W-:Y:S02]  /*2f10*/  ISETP.GT.AND P4, PT, R192, R10, PT ;  /* 0x0000000ac000720c */ /* 0x000fe40003f84270 */
[----:B------:R-:W-:Y:S02]  /*2f20*/  FSEL R56, R56, -INF , !P5 ;  /* 0xff80000038387808 */ /* 0x000fe40006800000 */
[----:B------:R-:W-:Y:S02]  /*2f30*/  FSEL R30, R30, -INF , !P3 ;  /* 0xff8000001e1e7808 */ /* 0x000fe40005800000 */
[----:B------:R-:W-:Y:S02]  /*2f40*/  FSEL R217, R65, -INF , !P6 ;  /* 0xff80000041d97808 */ /* 0x000fe40007000000 */
[----:B------:R-:W-:Y:S02]  /*2f50*/  ISETP.GE.AND P5, PT, R12, R191, PT ;  /* 0x000000bf0c00720c */ /* 0x000fe40003fa6270 */
[----:B------:R-:W-:-:S02]  /*2f60*/  ISETP.GT.AND P3, PT, R133, R45, PT ;  /* 0x0000002d8500720c */ /* 0x000fc40003f64270 */
[----:B------:R-:W-:Y:S02]  /*2f70*/  FSEL R31, R31, -INF , !P1 ;  /* 0xff8000001f1f7808 */ /* 0x000fe40004800000 */
[-C--:B------:R-:W-:Y:S02]  /*2f80*/  ISETP.GE.AND P6, PT, R20, R191.reuse, PT ;  /* 0x000000bf1400720c */ /* 0x080fe40003fc6270 */
[----:B------:R-:W-:Y:S02]  /*2f90*/  ISETP.GT.AND P1, PT, R133, R44, PT ;  /* 0x0000002c8500720c */ /* 0x000fe40003f24270 */
[----:B------:R-:W-:Y:S02]  /*2fa0*/  FSEL R68, R68, -INF , !P4 ;  /* 0xff80000044447808 */ /* 0x000fe40006000000 */
[----:B------:R-:W-:Y:S02]  /*2fb0*/  ISETP.GE.AND P4, PT, R8, R191, PT ;  /* 0x000000bf0800720c */ /* 0x000fe40003f86270 */
[----:B------:R-:W-:-:S02]  /*2fc0*/  FSEL R203, R57, -INF , !P5 ;  /* 0xff80000039cb7808 */ /* 0x000fc40006800000 */
[----:B------:R-:W-:Y:S02]  /*2fd0*/  FSEL R26, R26, -INF , !P3 ;  /* 0xff8000001a1a7808 */ /* 0x000fe40005800000 */
[----:B------:R-:W-:Y:S02]  /*2fe0*/  FSEL R183, R61, -INF , !P6 ;  /* 0xff8000003db77808 */ /* 0x000fe40007000000 */
[----:B------:R-:W-:Y:S02]  /*2ff0*/  ISETP.GE.AND P5, PT, R86, R190, PT ;  /* 0x000000be5600720c */ /* 0x000fe40003fa6270 */
        /* <DEDUP_REMOVED lines=9> */
[----:B------:R-:W-:Y:S02]  /*3090*/  ISETP.GE.AND P5, PT, R44, R190, PT ;  /* 0x000000be2c00720c */ /* 0x000fe40003fa6270 */
[----:B------:R-:W-:Y:S02]  /*30a0*/  ISETP.GT.AND P3, PT, R133, R42, PT ;  /* 0x0000002a8500720c */ /* 0x000fe40003f64270 */
[----:B------:R-:W-:Y:S02]  /*30b0*/  FSEL R25, R35, -INF , !P1 ;  /* 0xff80000023197808 */ /* 0x000fe40004800000 */
[----:B------:R-:W-:Y:S02]  /*30c0*/  ISETP.GE.AND P6, PT, R10, R191, PT ;  /* 0x000000bf0a00720c */ /* 0x000fe40003fc6270 */
[----:B------:R-:W-:Y:S02]  /*30d0*/  ISETP.GT.AND P1, PT, R133, R40, PT ;  /* 0x000000288500720c */ /* 0x000fe40003f24270 */
[----:B------:R-:W-:-:S02]  /*30e0*/  FSEL R29, R26, -INF , !P4 ;  /* 0xff8000001a1d7808 */ /* 0x000fc40006000000 */
[-C--:B------:R-:W-:Y:S02]  /*30f0*/  ISETP.GE.AND P4, PT, R9, R190.reuse, PT ;  /* 0x000000be0900720c */ /* 0x080fe40003f86270 */
[----:B------:R-:W-:Y:S02]  /*3100*/  FSEL R9, R27, -INF , !P5 ;  /* 0xff8000001b097808 */ /* 0x000fe40006800000 */
[----:B------:R-:W-:Y:S02]  /*3110*/  FSEL R18, R18, -INF , !P3 ;  /* 0xff80000012127808 */ /* 0x000fe40005800000 */
[----:B------:R-:W-:Y:S02]  /*3120*/  FSEL R201, R68, -INF , !P6 ;  /* 0xff80000044c97808 */ /* 0x000fe40007000000 */
[----:B------:R-:W-:Y:S02]  /*3130*/  ISETP.GE.AND P5, PT, R42, R190, PT ;  /* 0x000000be2a00720c */ /* 0x000fe40003fa6270 */
[----:B------:R-:W-:-:S02]  /*3140*/  ISETP.GT.AND P3, PT, R133, R38, PT ;  /* 0x000000268500720c */ /* 0x000fc40003f64270 */
[----:B------:R-:W-:Y:S02]  /*3150*/  FSEL R17, R19, -INF , !P1 ;  /* 0xff80000013117808 */ /* 0x000fe40004800000 */
[----:B------:R-:W-:Y:S02]  /*3160*/  ISETP.GE.AND P6, PT, R46, R190, PT ;  /* 0x000000be2e00720c */ /* 0x000fe40003fc6270 */
[----:B------:R-:W-:Y:S02]  /*3170*/  ISETP.GT.AND P1, PT, R133, R36, PT ;  /* 0x000000248500720c */ /* 0x000fe40003f24270 */
[----:B------:R-:W-:Y:S02]  /*3180*/  FSEL R19, R18, -INF , !P5 ;  /* 0xff80000012137808 */ /* 0x000fe40006800000 */
[----:B------:R-:W-:Y:S02]  /*3190*/  FSEL R66, R66, -INF , !P3 ;  /* 0xff80000042427808 */ /* 0x000fe40005800000 */
[----:B------:R-:W-:-:S02]  /*31a0*/  FSEL R31, R31, -INF , !P6 ;  /* 0xff8000001f1f7808 */ /* 0x000fc40007000000 */
[----:B------:R-:W-:Y:S02]  /*31b0*/  ISETP.GE.AND P5, PT, R36, R190, PT ;  /* 0x000000be2400720c */ /* 0x000fe40003fa6270 */
[----:B------:R-:W-:Y:S02]  /*31c0*/  ISETP.GT.AND P3, PT, R133, R22, PT ;  /* 0x000000168500720c */ /* 0x000fe40003f64270 */
[----:B------:R-:W-:Y:S02]  /*31d0*/  FSEL R67, R67, -INF , !P1 ;  /* 0xff80000043437808 */ /* 0x000fe40004800000 */
[-C--:B------:R-:W-:Y:S02]  /*31e0*/  ISETP.GE.AND P6, PT, R43, R190.reuse, PT ;  /* 0x000000be2b00720c */ /* 0x080fe40003fc6270 */
[----:B------:R-:W-:Y:S02]  /*31f0*/  FSEL R25, R25, -INF , !P4 ;  /* 0xff80000019197808 */ /* 0x000fe40006000000 */
[----:B------:R-:W-:-:S02]  /*3200*/  ISETP.GE.AND P4, PT, R38, R190, PT ;  /* 0x000000be2600720c */ /* 0x000fc40003f86270 */
[----:B------:R-:W-:Y:S02]  /*3210*/  ISETP.GT.AND P1, PT, R133, R20, PT ;  /* 0x000000148500720c */ /* 0x000fe40003f24270 */
[----:B------:R-:W-:Y:S02]  /*3220*/  FSEL R62, R62, -INF , !P3 ;  /* 0xff8000003e3e7808 */ /* 0x000fe40005800000 */
[----:B------:R-:W-:Y:S02]  /*3230*/  FSEL R209, R67, -INF , !P5 ;  /* 0xff80000043d17808 */ /* 0x000fe40006800000 */
[----:B------:R-:W-:Y:S02]  /*3240*/  FSEL R27, R34, -INF , !P6 ;  /* 0xff800000221b7808 */ /* 0x000fe40007000000 */
[----:B------:R-:W-:Y:S02]  /*3250*/  ISETP.GT.AND P5, PT, R133, R14, PT ;  /* 0x0000000e8500720c */ /* 0x000fe40003fa4270 */
[----:B------:R-:W-:-:S02]  /*3260*/  ISETP.GE.AND P3, PT, R14, R190, PT ;  /* 0x000000be0e00720c */ /* 0x000fc40003f66270 */
[-C--:B------:R-:W-:Y:S02]  /*3270*/  ISETP.GE.AND P6, PT, R40, R190.reuse, PT ;  /* 0x000000be2800720c */ /* 0x080fe40003fc6270 */
[----:B------:R-:W-:Y:S02]  /*3280*/  FMNMX3.FTZ R14, R41, R39, R37, !PT ;  /* 0x00000027290e7276 */ /* 0x000fe40007810025 */
[----:B------:R-:W-:Y:S02]  /*3290*/  FSEL R215, R66, -INF , !P4 ;  /* 0xff80000042d77808 */ /* 0x000fe40006000000 */
[----:B------:R-:W-:Y:S02]  /*32a0*/  ISETP.GE.AND P4, PT, R20, R190, PT ;  /* 0x000000be1400720c */ /* 0x000fe40003f86270 */
[----:B------:R-:W-:Y:S02]  /*32b0*/  FSEL R63, R63, -INF , !P1 ;  /* 0xff8000003f3f7808 */ /* 0x000fe40004800000 */
[----:B------:R-:W-:-:S02]  /*32c0*/  ISETP.GT.AND P1, PT, R133, R12, PT ;  /* 0x0000000c8500720c */ /* 0x000fc40003f24270 */
[----:B------:R-:W-:Y:S02]  /*32d0*/  FSEL R17, R17, -INF , !P6 ;  /* 0xff80000011117808 */ /* 0x000fe40007000000 */
[----:B------:R-:W-:Y:S02]  /*32e0*/  FMNMX3.FTZ R14, R14, R11, R21, !PT ;  /* 0x0000000b0e0e7276 */ /* 0x000fe40007810015 */
[----:B------:R-:W-:Y:S02]  /*32f0*/  ISETP.GE.AND P6, PT, R22, R190, PT ;  /* 0x000000be1600720c */ /* 0x000fe40003fc6270 */
[----:B------:R-:W-:Y:S02]  /*3300*/  FSEL R211, R63, -INF , !P4 ;  /* 0xff8000003fd37808 */ /* 0x000fe40006000000 */
[----:B------:R-:W-:Y:S02]  /*3310*/  FSEL R58, R58, -INF , !P5 ;  /* 0xff8000003a3a7808 */ /* 0x000fe40006800000 */
[----:B------:R-:W-:-:S02]  /*3320*/  ISETP.GT.AND P4, PT, R133, R10, PT ;  /* 0x0000000a8500720c */ /* 0x000fc40003f84270 */
[----:B------:R-:W-:Y:S02]  /*3330*/  ISETP.GE.AND P5, PT, R10, R190, PT ;  /* 0x000000be0a00720c */ /* 0x000fe40003fa6270 */
[----:B------:R-:W-:Y:S02]  /*3340*/  FSEL R59, R59, -INF , !P1 ;  /* 0xff8000003b3b7808 */ /* 0x000fe40004800000 */
[----:B------:R-:W-:Y:S02]  /*3350*/  FMNMX3.FTZ R10, R14, R23, R15, !PT ;  /* 0x000000170e0a7276 */ /* 0x000fe4000781000f */
[----:B------:R-:W-:Y:S02]  /*3360*/  ISETP.GT.AND P1, PT, R133, R8, PT ;  /* 0x000000088500720c */ /* 0x000fe40003f24270 */
[----:B------:R-:W-:Y:S02]  /*3370*/  FSEL R213, R62, -INF , !P6 ;  /* 0xff8000003ed57808 */ /* 0x000fe40007000000 */
[----:B------:R-:W-:-:S02]  /*3380*/  ISETP.GE.AND P6, PT, R12, R190, PT ;  /* 0x000000be0c00720c */ /* 0x000fc40003fc6270 */
[----:B------:R-:W-:Y:S02]  /*3390*/  FMNMX3.FTZ R12, R33, R31, R29, !PT ;  /* 0x0000001f210c7276 */ /* 0x000fe4000781001d */
[----:B------:R-:W-:Y:S02]  /*33a0*/  FMNMX3.FTZ R10, R10, R13, R219, !PT ;  /* 0x0000000d0a0a7276 */ /* 0x000fe400078100db */
[----:B------:R-:W-:Y:S02]  /*33b0*/  FSEL R71, R71, -INF , !P1 ;  /* 0xff80000047477808 */ /* 0x000fe40004800000 */
[----:B------:R-:W-:Y:S02]  /*33c0*/  FSEL R70, R70, -INF , !P4 ;  /* 0xff80000046467808 */ /* 0x000fe40006000000 */
[----:B------:R-:W-:Y:S02]  /*33d0*/  ISETP.GT.U32.AND P1, PT, R2, R197, PT ;  /* 0x000000c50200720c */ /* 0x000fe40003f24070 */
[----:B------:R-:W-:-:S02]  /*33e0*/  ISETP.GE.AND P4, PT, R8, R190, PT ;  /* 0x000000be0800720c */ /* 0x000fc40003f86270 */
[----:B------:R-:W-:Y:S02]  /*33f0*/  FMNMX3.FTZ R8, R12, R9, R27, !PT ;  /* 0x000000090c087276 */ /* 0x000fe4000781001b */
[----:B------:R-:W-:Y:S02]  /*3400*/  FMNMX3.FTZ R10, R10, R217, R207, !PT ;  /* 0x000000d90a0a7276 */ /* 0x000fe400078100cf */
[----:B------:R-:W-:Y:S02]  /*3410*/  FMNMX3.FTZ R8, R8, R25, R19, !PT ;  /* 0x0000001908087276 */ /* 0x000fe40007810013 */
[----:B------:R-:W-:Y:S02]  /*3420*/  FMNMX3.FTZ R10, R10, R183, R205, !PT ;  /* 0x000000b70a0a7276 */ /* 0x000fe400078100cd */
[----:B------:R-:W-:Y:S02]  /*3430*/  FMNMX3.FTZ R8, R8, R17, R215, !PT ;  /* 0x0000001108087276 */ /* 0x000fe400078100d7 */
[----:B------:R-:W-:-:S02]  /*3440*/  FMNMX3.FTZ R12, R10, R203, R201, !PT ;  /* 0x000000cb0a0c7276 */ /* 0x000fc400078100c9 */
[----:B------:R-:W-:Y:S02]  /*3450*/  FMNMX3.FTZ R10, R8, R209, R213, !PT ;  /* 0x000000d1080a7276 */ /* 0x000fe400078100d5 */
[----:B------:R-:W-:Y:S02]  /*3460*/  FSEL R179, R58, -INF , !P3 ;  /* 0xff8000003ab37808 */ /* 0x000fe40005800000 */
[----:B------:R-:W-:Y:S01]  /*3470*/  FMNMX.FTZ R8, R181, R12, !PT ;  /* 0x0000000cb5087209 */ /* 0x000fe20007810000 */
[----:B------:R-:W-:Y:S06]  /*3480*/  @!P1 BRA `(.L_x_349) ;  /* 0x0000000000509947 */ /* 0x000fec0003800000 */
[----:B------:R-:W-:-:S04]  /*3490*/  VIADD R34, R186, 0xfffffffe ;  /* 0xfffffffeba227836 */ /* 0x000fc80000000000 */
[-C--:B------:R-:W-:Y:S02]  /*34a0*/  IMAD R81, R81, R34.reuse, RZ ;  /* 0x0000002251517224 */ /* 0x080fe400078e02ff */
[----:B------:R-:W-:-:S04]  /*34b0*/  IMAD.WIDE.U32 R34, R82, R34, RZ ;  /* 0x0000002252227225 */ /* 0x000fc800078e00ff */
[----:B------:R-:W-:Y:S01]  /*34c0*/  IMAD.IADD R12, R35, 0x1, R81 ;  /* 0x00000001230c7824 */ /* 0x000fe200078e0251 */
[----:B------:R-:W-:Y:S02]  /*34d0*/  LEA R42, P3, R34, R196, 0x1 ;  /* 0x000000c4222a7211 */ /* 0x000fe400078608ff */
[----:B------:R-:W-:Y:S02]  /*34e0*/  IADD3 R84, P1, PT, R84, R34, RZ ;  /* 0x0000002254547210 */ /* 0x000fe40007f3e0ff */
[----:B------:R-:W-:-:S03]  /*34f0*/  LEA.HI.X R43, R34, R195, R12, 0x1, P3 ;  /* 0x000000c3222b7211 */ /* 0x000fc600018f0c0c */
[----:B------:R-:W-:Y:S01]  /*3500*/  IMAD.X R12, R83, 0x1, R12, P1 ;  /* 0x00000001530c7824 */ /* 0x000fe200008e060c */
[C---:B------:R-:W-:Y:S01]  /*3510*/  LEA R34, P1, R84.reuse, R196, 0x1 ;  /* 0x000000c454227211 */ /* 0x040fe200078208ff */
[----:B------:R-:W-:Y:S01]  /*3520*/  @!PT LDS RZ, [RZ] ;  /* 0x00000000fffff984 */ /* 0x000fe20000000800 */
[----:B------:R-:W-:Y:S01]  /*3530*/  @!PT LDS RZ, [RZ] ;  /* 0x00000000fffff984 */ /* 0x000fe20000000800 */
[----:B------:R-:W-:Y:S01]  /*3540*/  @!PT LDS RZ, [RZ] ;  /* 0x00000000fffff984 */ /* 0x000fe20000000800 */
[----:B------:R1:W-:Y:S03]  /*3550*/  LDGSTS.E.BYPASS.LTC128B.128 [R199+0xc000], desc[UR12][R42.64] ;  /* 0x0c0000002ac77fae */ /* 0x0003e6000b981a0c */
[----:B------:R-:W-:Y:S01]  /*3560*/  LEA.HI.X R35, R84, R195, R12, 0x1, P1 ;  /* 0x000000c354237211 */ /* 0x000fe200008f0c0c */
[----:B------:R1:W-:Y:S04]  /*3570*/  LDGSTS.E.BYPASS.LTC128B.128 [R199+0xe000], desc[UR12][R42.64+0x80] ;  /* 0x0e0000802ac77fae */ /* 0x0003e8000b981a0c */
[----:B------:R1:W-:Y:S04]  /*3580*/  LDGSTS.E.BYPASS.LTC128B.128 [R199+0x10000], desc[UR12][R42.64+0x100] ;  /* 0x100001002ac77fae */ /* 0x0003e8000b981a0c */
[----:B------:R1:W-:Y:S04]  /*3590*/  LDGSTS.E.BYPASS.LTC128B.128 [R199+0xd000], desc[UR12][R34.64] ;  /* 0x0d00000022c77fae */ /* 0x0003e8000b981a0c */
[----:B------:R1:W-:Y:S04]  /*35a0*/  LDGSTS.E.BYPASS.LTC128B.128 [R199+0xf000], desc[UR12][R34.64+0x80] ;  /* 0x0f00008022c77fae */ /* 0x0003e8000b981a0c */
[----:B------:R1:W-:Y:S04]  /*35b0*/  LDGSTS.E.BYPASS.LTC128B.128 [R199+0x11000], desc[UR12][R34.64+0x100] ;  /* 0x1100010022c77fae */ /* 0x0003e8000b981a0c */
[----:B------:R-:W0:Y:S02]  /*35c0*/  LDGDEPBAR ;  /* 0x00000000000079af */ /* 0x000e240000000000 */
.L_x_349:
[----:B------:R-:W-:Y:S01]  /*35d0*/  FSEL R177, R59, -INF , !P6 ;  /* 0xff8000003bb17808 */ /* 0x000fe20007000000 */
[----:B-1----:R-:W1:Y:S01]  /*35e0*/  SHFL.BFLY PT, R43, R8, 0x2, 0x1f ;  /* 0x0c401f00082b7f89 */ /* 0x002e6200000e0000 */
[----:B------:R-:W-:Y:S01]  /*35f0*/  FSEL R175, R70, -INF , !P5 ;  /* 0xff80000046af7808 */ /* 0x000fe20006800000 */
[----:B------:R-:W2:Y:S01]  /*3600*/  LDCU UR4, c[0x0][0x45c] ;  /* 0x00008b80ff0477ac */ /* 0x000ea20008000800 */
[----:B------:R-:W-:Y:S02]  /*3610*/  FMNMX3.FTZ R10, R10, R211, R179, !PT ;  /* 0x000000d30a0a7276 */ /* 0x000fe400078100b3 */
[----:B------:R-:W-:Y:S02]  /*3620*/  FSEL R173, R71, -INF , !P4 ;  /* 0xff80000047ad7808 */ /* 0x000fe40006000000 */
[----:B------:R-:W-:Y:S02]  /*3630*/  FMNMX3.FTZ R10, R10, R177, R175, !PT ;  /* 0x000000b10a0a7276 */ /* 0x000fe400078100af */
[----:B------:R-:W-:-:S02]  /*3640*/  LOP3.LUT R187, R3, 0x200, R0, 0xf8, !PT ;  /* 0x0000020003bb7812 */ /* 0x000fc400078ef800 */
[----:B------:R-:W-:Y:S02]  /*3650*/  FMNMX.FTZ R12, R173, R10, !PT ;  /* 0x0000000aad0c7209 */ /* 0x000fe40007810000 */
[----:B------:R-:W-:-:S03]  /*3660*/  LEA R171, R187, UR5, 0x1 ;  /* 0x00000005bbab7c11 */ /* 0x000fc6000f8e08ff */
[----:B------:R-:W3:Y:S01]  /*3670*/  SHFL.BFLY PT, R35, R12, 0x2, 0x1f ;  /* 0x0c401f000c237f89 */ /* 0x000ee200000e0000 */
[-C--:B------:R-:W-:Y:S02]  /*3680*/  IADD3 R172, PT, PT, R80, R171.reuse, RZ ;  /* 0x000000ab50ac7210 */ /* 0x080fe40007ffe0ff */
[----:B------:R-:W-:Y:S01]  /*3690*/  IADD3 R169, PT, PT, R4, R171, RZ ;  /* 0x000000ab04a97210 */ /* 0x000fe20007ffe0ff */
[----:B------:R-:W-:Y:S03]  /*36a0*/  LDSM.16.MT88.4 R124, [R171+0x12000] ;  /* 0x01200000ab7c783b */ /* 0x000fe60000004200 */
[----:B------:R-:W-:Y:S01]  /*36b0*/  IADD3 R168, PT, PT, R80, R169, RZ ;  /* 0x000000a950a87210 */ /* 0x000fe20007ffe0ff */
[----:B------:R-:W-:Y:S01]  /*36c0*/  LDSM.16.MT88.4 R116, [R172+0x12000] ;  /* 0x01200000ac74783b */ /* 0x000fe20000004200 */
[----:B-1----:R-:W-:-:S03]  /*36d0*/  FMNMX.FTZ R43, R8, R43, !PT ;  /* 0x0000002b082b7209 */ /* 0x002fc60007810000 */
[----:B------:R-:W-:Y:S04]  /*36e0*/  LDSM.16.MT88.4 R48, [R172+0x14000] ;  /* 0x01400000ac30783b */ /* 0x000fe80000004200 */
[----:B------:R-:W1:Y:S04]  /*36f0*/  SHFL.BFLY PT, R132, R43, 0x1, 0x1f ;  /* 0x0c201f002b847f89 */ /* 0x000e6800000e0000 */
[----:B------:R-:W-:Y:S01]  /*3700*/  LDSM.16.MT88.4 R80, [R172+0x16000] ;  /* 0x01600000ac50783b */ /* 0x000fe20000004200 */
[----:B---3--:R-:W-:-:S03]  /*3710*/  FMNMX.FTZ R35, R12, R35, !PT ;  /* 0x000000230c237209 */ /* 0x008fc60007810000 */
[----:B------:R-:W-:Y:S04]  /*3720*/  LDSM.16.MT88.4 R108, [R169+0x12000] ;  /* 0x01200000a96c783b */ /* 0x000fe80000004200 */
[----:B------:R-:W3:Y:S04]  /*3730*/  SHFL.BFLY PT, R10, R35, 0x1, 0x1f ;  /* 0x0c201f00230a7f89 */ /* 0x000ee800000e0000 */
[----:B------:R-:W4:Y:S04]  /*3740*/  LDSM.16.MT88.4 R100, [R168+0x12000] ;  /* 0x01200000a864783b */ /* 0x000f280000004200 */
[----:B------:R-:W-:Y:S01]  /*3750*/  LDSM.16.MT88.4 R56, [R169+0x14000] ;  /* 0x01400000a938783b */ /* 0x000fe20000004200 */
[----:B-1----:R-:W-:-:S03]  /*3760*/  FMNMX.FTZ R132, R43, R132, !PT ;  /* 0x000000842b847209 */ /* 0x002fc60007810000 */
[----:B------:R-:W-:Y:S01]  /*3770*/  LDSM.16.MT88.4 R64, [R168+0x14000] ;  /* 0x01400000a840783b */ /* 0x000fe20000004200 */
[C---:B------:R-:W-:Y:S01]  /*3780*/  FSETP.NEU.FTZ.AND P1, PT, R132.reuse, -INF , PT ;  /* 0xff8000008400780b */ /* 0x040fe20003f3d000 */
[----:B--2---:R-:W-:Y:S02]  /*3790*/  FMUL.FTZ R176, R132, UR4 ;  /* 0x0000000484b07c20 */ /* 0x004fe40008410000 */
[----:B------:R-:W-:Y:S03]  /*37a0*/  LDSM.16.MT88.4 R72, [R171+0x16000] ;  /* 0x01600000ab48783b */ /* 0x000fe60000004200 */
[----:B------:R-:W-:Y:S01]  /*37b0*/  FSEL R176, R176, RZ, P1 ;  /* 0x000000ffb0b07208 */ /* 0x000fe20000800000 */
[----:B------:R-:W-:Y:S01]  /*37c0*/  LDSM.16.MT88.4 R88, [R169+0x16000] ;  /* 0x01600000a958783b */ /* 0x000fe20000004200 */
[----:B---3--:R-:W-:-:S03]  /*37d0*/  FMNMX.FTZ R3, R35, R10, !PT ;  /* 0x0000000a23037209 */ /* 0x008fc60007810000 */
[--C-:B------:R-:W-:Y:S01]  /*37e0*/  FFMA.FTZ R167, R41, UR4, -R176.reuse ;  /* 0x0000000429a77c23 */ /* 0x100fe200080108b0 */
[--C-:B------:R-:W-:Y:S01]  /*37f0*/  FFMA.FTZ R162, R11, UR4, -R176.reuse ;  /* 0x000000040ba27c23 */ /* 0x100fe200080108b0 */
[C---:B------:R-:W-:Y:S01]  /*3800*/  FSETP.NEU.FTZ.AND P1, PT, R3.reuse, -INF , PT ;  /* 0xff8000000300780b */ /* 0x040fe20003f3d000 */
[----:B------:R-:W-:Y:S01]  /*3810*/  FMUL.FTZ R170, R3, UR4 ;  /* 0x0000000403aa7c20 */ /* 0x000fe20008410000 */
[----:B------:R-:W1:Y:S01]  /*3820*/  LDSM.16.MT88.4 R40, [R171+0x14000] ;  /* 0x01400000ab28783b */ /* 0x000e620000004200 */
[--C-:B------:R-:W-:Y:S01]  /*3830*/  FFMA.FTZ R166, R39, UR4, -R176.reuse ;  /* 0x0000000427a67c23 */ /* 0x100fe200080108b0 */
[--C-:B------:R-:W-:Y:S01]  /*3840*/  FFMA.FTZ R163, R37, UR4, -R176.reuse ;  /* 0x0000000425a37c23 */ /* 0x100fe200080108b0 */
[----:B------:R-:W-:Y:S01]  /*3850*/  MUFU.EX2 R167, R167 ;  /* 0x000000a700a77308 */ /* 0x000fe20000000800 */
[----:B------:R-:W-:Y:S01]  /*3860*/  FSEL R170, R170, RZ, P1 ;  /* 0x000000ffaaaa7208 */ /* 0x000fe20000800000 */
[--C-:B------:R-:W-:Y:S01]  /*3870*/  FFMA.FTZ R159, R21, UR4, -R176.reuse ;  /* 0x00000004159f7c23 */ /* 0x100fe200080108b0 */
[----:B------:R-:W-:Y:S01]  /*3880*/  FFMA.FTZ R158, R23, UR4, -R176 ;  /* 0x00000004179e7c23 */ /* 0x000fe200080108b0 */
[----:B------:R-:W2:Y:S01]  /*3890*/  MUFU.EX2 R166, R166 ;  /* 0x000000a600a67308 */ /* 0x000ea20000000800 */
[----:B------:R-:W-:Y:S01]  /*38a0*/  LDSM.16.MT88.4 R20, [R172+0x12800] ;  /* 0x01280000ac14783b */ /* 0x000fe20000004200 */
[--C-:B------:R-:W-:Y:S01]  /*38b0*/  FFMA.FTZ R160, R9, UR4, -R170.reuse ;  /* 0x0000000409a07c23 */ /* 0x100fe200080108aa */
[--C-:B------:R-:W-:Y:S01]  /*38c0*/  FFMA.FTZ R165, R33, UR4, -R170.reuse ;  /* 0x0000000421a57c23 */ /* 0x100fe200080108aa */
[--C-:B------:R-:W-:Y:S01]  /*38d0*/  FFMA.FTZ R164, R31, UR4, -R170.reuse ;  /* 0x000000041fa47c23 */ /* 0x100fe200080108aa */
[----:B------:R-:W3:Y:S01]  /*38e0*/  LDSM.16.MT88.4 R8, [R168+0x16000] ;  /* 0x01600000a808783b */ /* 0x000ee20000004200 */
[----:B------:R-:W-:Y:S01]  /*38f0*/  FFMA.FTZ R161, R29, UR4, -R170 ;  /* 0x000000041da17c23 */ /* 0x000fe200080108aa */
[----:B------:R-:W-:Y:S01]  /*3900*/  MUFU.EX2 R163, R163 ;  /* 0x000000a300a37308 */ /* 0x000fe20000000800 */
[--C-:B------:R-:W-:Y:S01]  /*3910*/  FFMA.FTZ R155, R15, UR4, -R176.reuse ;  /* 0x000000040f9b7c23 */ /* 0x100fe200080108b0 */
[----:B------:R-:W-:Y:S01]  /*3920*/  FFMA.FTZ R154, R13, UR4, -R176 ;  /* 0x000000040d9a7c23 */ /* 0x000fe200080108b0 */
[--C-:B------:R-:W-:Y:S01]  /*3930*/  FFMA.FTZ R157, R27, UR4, -R170.reuse ;  /* 0x000000041b9d7c23 */ /* 0x100fe200080108aa */
[----:B------:R-:W5:Y:S01]  /*3940*/  MUFU.EX2 R162, R162 ;  /* 0x000000a200a27308 */ /* 0x000f620000000800 */
[--C-:B------:R-:W-:Y:S01]  /*3950*/  FFMA.FTZ R156, R25, UR4, -R170.reuse ;  /* 0x00000004199c7c23 */ /* 0x100fe200080108aa */
[--C-:B------:R-:W-:Y:S01]  /*3960*/  FFMA.FTZ R153, R19, UR4, -R170.reuse ;  /* 0x0000000413997c23 */ /* 0x100fe200080108aa */
[----:B--2---:R-:W-:Y:S01]  /*3970*/  F2FP.F16.F32.PACK_AB R96, R166, R167 ;  /* 0x000000a7a660723e */ /* 0x004fe200000000ff */
[----:B------:R-:W-:Y:S01]  /*3980*/  MUFU.EX2 R165, R165 ;  /* 0x000000a500a57308 */ /* 0x000fe20000000800 */
[----:B------:R-:W-:Y:S01]  /*3990*/  FFMA.FTZ R152, R17, UR4, -R170 ;  /* 0x0000000411987c23 */ /* 0x000fe200080108aa */
[----:B------:R-:W-:Y:S01]  /*39a0*/  LDSM.16.MT88.4 R12, [R171+0x16800] ;  /* 0x01680000ab0c783b */ /* 0x000fe20000004200 */
[--C-:B------:R-:W-:Y:S01]  /*39b0*/  FFMA.FTZ R174, R219, UR4, -R176.reuse ;  /* 0x00000004dbae7c23 */ /* 0x100fe200080108b0 */
[----:B------:R-:W2:Y:S01]  /*39c0*/  MUFU.EX2 R164, R164 ;  /* 0x000000a400a47308 */ /* 0x000ea20000000800 */
[----:B------:R-:W-:Y:S01]  /*39d0*/  FFMA.FTZ R178, R183, UR4, -R176 ;  /* 0x00000004b7b27c23 */ /* 0x000fe200080108b0 */
[----:B------:R-:W3:Y:S01]  /*39e0*/  LDSM.16.MT88.4 R16, [R169+0x12800] ;  /* 0x01280000a910783b */ /* 0x000ee20000004200 */
[--C-:B------:R-:W-:Y:S01]  /*39f0*/  FFMA.FTZ R182, R209, UR4, -R170.reuse ;  /* 0x00000004d1b67c23 */ /* 0x100fe200080108aa */
[----:B------:R-:W-:Y:S01]  /*3a00*/  MUFU.EX2 R161, R161 ;  /* 0x000000a100a17308 */ /* 0x000fe20000000800 */
[--C-:B------:R-:W-:Y:S01]  /*3a10*/  FFMA.FTZ R180, R213, UR4, -R170.reuse ;  /* 0x00000004d5b47c23 */ /* 0x100fe200080108aa */
[----:B-----5:R-:W-:Y:S01]  /*3a20*/  F2FP.F16.F32.PACK_AB R98, R162, R163 ;  /* 0x000000a3a262723e */ /* 0x020fe200000000ff */
[----:B------:R-:W5:Y:S01]  /*3a30*/  LDSM.16.MT88.4 R148, [R172+0x14800] ;  /* 0x01480000ac94783b */ /* 0x000f620000004200 */
[----:B------:R-:W4:Y:S01]  /*3a40*/  MUFU.EX2 R160, R160 ;  /* 0x000000a000a07308 */ /* 0x000f220000000800 */
[----:B------:R-:W-:Y:S01]  /*3a50*/  FFMA.FTZ R211, R211, UR4, -R170 ;  /* 0x00000004d3d37c23 */ /* 0x000fe200080108aa */
[----:B------:R-:W-:Y:S01]  /*3a60*/  FFMA.FTZ R217, R217, UR4, -R176 ;  /* 0x00000004d9d97c23 */ /* 0x000fe200080108b0 */
[----:B------:R-:W-:Y:S01]  /*3a70*/  LDSM.16.MT88.4 R144, [R172+0x16800] ;  /* 0x01680000ac90783b */ /* 0x000fe20000004200 */
[----:B------:R-:W-:Y:S01]  /*3a80*/  MUFU.EX2 R159, R159 ;  /* 0x0000009f009f7308 */ /* 0x000fe20000000800 */
[--C-:B------:R-:W-:Y:S01]  /*3a90*/  FFMA.FTZ R215, R215, UR4, -R170.reuse ;  /* 0x00000004d7d77c23 */ /* 0x100fe200080108aa */
[----:B--2---:R-:W-:Y:S01]  /*3aa0*/  F2FP.F16.F32.PACK_AB R97, R164, R165 ;  /* 0x000000a5a461723e */ /* 0x004fe200000000ff */
[----:B------:R-:W-:Y:S01]  /*3ab0*/  LDSM.16.MT88.4 R140, [R171+0x12800] ;  /* 0x01280000ab8c783b */ /* 0x000fe20000004200 */
[----:B------:R-:W2:Y:S01]  /*3ac0*/  MUFU.EX2 R158, R158 ;  /* 0x0000009e009e7308 */ /* 0x000ea20000000800 */
[----:B------:R-:W-:Y:S01]  /*3ad0*/  FFMA.FTZ R175, R175, UR4, -R170 ;  /* 0x00000004afaf7c23 */ /* 0x000fe200080108aa */
[----:B------:R-:W-:Y:S01]  /*3ae0*/  FADD.FTZ R166, R167, R166 ;  /* 0x000000a6a7a67221 */ /* 0x000fe20000010000 */
[----:B------:R-:W-:Y:S01]  /*3af0*/  LDSM.16.MT88.4 R136, [R168+0x12800] ;  /* 0x01280000a888783b */ /* 0x000fe20000004200 */
[----:B------:R-:W-:Y:S01]  /*3b00*/  MUFU.EX2 R155, R155 ;  /* 0x0000009b009b7308 */ /* 0x000fe20000000800 */
[----:B------:R-:W-:Y:S01]  /*3b10*/  FADD.FTZ R164, R165, R164 ;  /* 0x000000a4a5a47221 */ /* 0x000fe20000010000 */
[----:B----4-:R-:W-:Y:S01]  /*3b20*/  F2FP.F16.F32.PACK_AB R99, R160, R161 ;  /* 0x000000a1a063723e */ /* 0x010fe200000000ff */
[----:B------:R-:W-:Y:S01]  /*3b30*/  LDSM.16.MT88.4 R32, [R171+0x14800] ;  /* 0x01480000ab20783b */ /* 0x000fe20000004200 */
[----:B------:R-:W-:Y:S01]  /*3b40*/  MUFU.EX2 R154, R154 ;  /* 0x0000009a009a7308 */ /* 0x000fe20000000800 */
[----:B------:R-:W-:Y:S01]  /*3b50*/  FADD.FTZ R163, R163, R166 ;  /* 0x000000a6a3a37221 */ /* 0x000fe20000010000 */
[----:B------:R-:W-:Y:S01]  /*3b60*/  FADD.FTZ R161, R161, R164 ;  /* 0x000000a4a1a17221 */ /* 0x000fe20000010000 */
[----:B------:R-:W-:Y:S01]  /*3b70*/  LDSM.16.MT88.4 R28, [R169+0x14800] ;  /* 0x01480000a91c783b */ /* 0x000fe20000004200 */
[----:B------:R-:W-:Y:S01]  /*3b80*/  MUFU.EX2 R157, R157 ;  /* 0x0000009d009d7308 */ /* 0x000fe20000000800 */
[----:B------:R-:W-:Y:S01]  /*3b90*/  HMMA.16816.F32 R120, R96, R116, RZ ;  /* 0x000000746078723c */ /* 0x000fe200000018ff */
[----:B------:R-:W-:Y:S01]  /*3ba0*/  FADD.FTZ R162, R162, R163 ;  /* 0x000000a3a2a27221 */ /* 0x000fe20000010000 */
[----:B------:R-:W-:Y:S01]  /*3bb0*/  LDSM.16.MT88.4 R24, [R168+0x14800] ;  /* 0x01480000a818783b */ /* 0x000fe20000004200 */
[----:B------:R-:W4:Y:S01]  /*3bc0*/  MUFU.EX2 R156, R156 ;  /* 0x0000009c009c7308 */ /* 0x000f220000000800 */
[----:B------:R-:W-:Y:S01]  /*3bd0*/  FADD.FTZ R160, R160, R161 ;  /* 0x000000a1a0a07221 */ /* 0x000fe20000010000 */
[----:B------:R-:W-:-:S02]  /*3be0*/  ISETP.GT.U32.AND P1, PT, R2, R197, PT ;  /* 0x000000c50200720c */ /* 0x000fc40003f24070 */
        /* <DEDUP_REMOVED lines=14> */
[C---:B-1----:R-:W-:Y:S08]  /*3cd0*/  HMMA.16816.F32 R36, R96.reuse, R40, RZ ;  /* 0x000000286024723c */ /* 0x042ff000000018ff */
        /* <DEDUP_REMOVED lines=14> */
[----:B---3--:R-:W-:Y:S01]  /*3dc0*/  HMMA.16816.F32 R92, R96, R8, RZ ;  /* 0x00000008605c723c */ /* 0x008fe200000018ff */
[----:B--2---:R-:W-:Y:S01]  /*3dd0*/  F2FP.F16.F32.PACK_AB R8, R158, R159 ;  /* 0x0000009f9e08723e */ /* 0x004fe200000000ff */
[----:B------:R-:W-:Y:S01]  /*3de0*/  FADD.FTZ R159, R159, R162 ;  /* 0x000000a29f9f7221 */ /* 0x000fe20000010000 */
[----:B----4-:R-:W-:Y:S01]  /*3df0*/  F2FP.F16.F32.PACK_AB R9, R156, R157 ;  /* 0x0000009d9c09723e */ /* 0x010fe200000000ff */
[----:B------:R-:W-:-:S02]  /*3e00*/  FADD.FTZ R157, R157, R160 ;  /* 0x000000a09d9d7221 */ /* 0x000fc40000010000 */
[----:B------:R-:W-:Y:S02]  /*3e10*/  FADD.FTZ R158, R158, R159 ;  /* 0x0000009f9e9e7221 */ /* 0x000fe40000010000 */
[----:B------:R-:W-:Y:S01]  /*3e20*/  HMMA.16816.F32 R96, R96, R10, RZ ;  /* 0x0000000a6060723c */ /* 0x000fe200000018ff */
[----:B------:R-:W-:Y:S01]  /*3e30*/  F2FP.F16.F32.PACK_AB R10, R154, R155 ;  /* 0x0000009b9a0a723e */ /* 0x000fe200000000ff */
[----:B------:R-:W-:Y:S01]  /*3e40*/  FADD.FTZ R156, R156, R157 ;  /* 0x0000009d9c9c7221 */ /* 0x000fe20000010000 */
[----:B-----5:R-:W-:-:S03]  /*3e50*/  F2FP.F16.F32.PACK_AB R11, R152, R153 ;  /* 0x00000099980b723e */ /* 0x020fc600000000ff */
[----:B------:R-:W-:-:S04]  /*3e60*/  FADD.FTZ R153, R153, R156 ;  /* 0x0000009c99997221 */ /* 0x000fc80000010000 */
        /* <DEDUP_REMOVED lines=10> */
[C---:B------:R-:W-:Y:S08]  /*3f10*/  HMMA.16816.F32 R44, R8.reuse, R148, R44 ;  /* 0x00000094082c723c */ /* 0x040ff0000000182c */
[----:B-1----:R-:W-:Y:S01]  /*3f20*/  HMMA.16816.F32 R84, R8, R20, R84 ;  /* 0x000000140854723c */ /* 0x002fe20000001854 */
[----:B------:R-:W-:-:S02]  /*3f30*/  FFMA.FTZ R20, R207, UR4, -R176 ;  /* 0x00000004cf147c23 */ /* 0x000fc400080108b0 */
[----:B------:R-:W1:Y:S04]  /*3f40*/  MUFU.EX2 R207, R217 ;  /* 0x000000d900cf7308 */ /* 0x000e680000000800 */
[----:B------:R4:W5:Y:S01]  /*3f50*/  MUFU.EX2 R183, R20 ;  /* 0x0000001400b77308 */ /* 0x0009620000000800 */
        /* <DEDUP_REMOVED lines=21> */
[----:B----4-:R-:W4:Y:S07]  /*40b0*/  LDSM.16.MT88.4 R20, [R171+0x15000] ;  /* 0x01500000ab14783b */ /* 0x010f2e0000004200 */
[C---:B--2---:R-:W-:Y:S08]  /*40c0*/  HMMA.16816.F32 R92, R8.reuse, R16, R92 ;  /* 0x00000010085c723c */ /* 0x044ff0000000185c */
[----:B------:R-:W-:Y:S01]  /*40d0*/  HMMA.16816.F32 R96, R8, R18, R96 ;  /* 0x000000120860723c */ /* 0x000fe20000001860 */
[----:B-1----:R-:W-:Y:S01]  /*40e0*/  F2FP.F16.F32.PACK_AB R8, R207, R174 ;  /* 0x000000aecf08723e */ /* 0x002fe200000000ff */
[----:B------:R-:W-:Y:S01]  /*40f0*/  LDSM.16.MT88.4 R16, [R171+0x17000] ;  /* 0x01700000ab10783b */ /* 0x000fe20000004200 */
[----:B------:R-:W-:-:S02]  /*4100*/  F2FP.F16.F32.PACK_AB R9, R182, R209 ;  /* 0x000000d1b609723e */ /* 0x000fc400000000ff */
[----:B-----5:R-:W-:Y:S02]  /*4110*/  F2FP.F16.F32.PACK_AB R10, R178, R183 ;  /* 0x000000b7b20a723e */ /* 0x020fe400000000ff */
[----:B------:R-:W-:-:S07]  /*4120*/  F2FP.F16.F32.PACK_AB R11, R211, R180 ;  /* 0x000000b4d30b723e */ /* 0x000fce00000000ff */
[C---:B---3--:R-:W-:Y:S08]  /*4130*/  HMMA.16816.F32 R120, R8.reuse, R12, R120 ;  /* 0x0000000c0878723c */ /* 0x048ff00000001878 */
[C---:B------:R-:W-:Y:S01]  /*4140*/  HMMA.16816.F32 R116, R8.reuse, R14, R116 ;  /* 0x0000000e0874723c */ /* 0x040fe20000001874 */
[----:B------:R-:W1:Y:S07]  /*4150*/  LDSM.16.MT88.4 R12, [R169+0x17000] ;  /* 0x01700000a90c783b */ /* 0x000e6e0000004200 */
[C---:B----4-:R-:W-:Y:S08]  /*4160*/  HMMA.16816.F32 R36, R8.reuse, R20, R36 ;  /* 0x000000140824723c */ /* 0x050ff00000001824 */
[C---:B------:R-:W-:Y:S01]  /*4170*/  HMMA.16816.F32 R40, R8.reuse, R22, R40 ;  /* 0x000000160828723c */ /* 0x040fe20000001828 */
[----:B------:R-:W2:Y:S07]  /*4180*/  LDSM.16.MT88.4 R20, [R168+0x17000] ;  /* 0x01700000a814783b */ /* 0x000eae0000004200 */
[----:B------:R-:W-:Y:S01]  /*4190*/  HMMA.16816.F32 R44, R8, R148, R44 ;  /* 0x00000094082c723c */ /* 0x000fe2000000182c */
[--C-:B------:R-:W-:Y:S01]  /*41a0*/  FFMA.FTZ R149, R203, UR4, -R176.reuse ;  /* 0x00000004cb957c23 */ /* 0x100fe200080108b0 */
[--C-:B------:R-:W-:Y:S01]  /*41b0*/  FFMA.FTZ R148, R205, UR4, -R176.reuse ;  /* 0x00000004cd947c23 */ /* 0x100fe200080108b0 */
[----:B------:R-:W-:-:S04]  /*41c0*/  FFMA.FTZ R203, R181, UR4, -R176 ;  /* 0x00000004b5cb7c23 */ /* 0x000fc800080108b0 */
[----:B------:R-:W-:Y:S01]  /*41d0*/  MUFU.EX2 R149, R149 ;  /* 0x0000009500957308 */ /* 0x000fe20000000800 */
[C---:B------:R-:W-:Y:S01]  /*41e0*/  HMMA.16816.F32 R48, R8.reuse, R150, R48 ;  /* 0x000000960830723c */ /* 0x040fe20000001830 */
[----:B------:R-:W-:Y:S01]  /*41f0*/  FFMA.FTZ R150, R201, UR4, -R176 ;  /* 0x00000004c9967c23 */ /* 0x000fe200080108b0 */
[--C-:B------:R-:W-:Y:S01]  /*4200*/  FFMA.FTZ R151, R179, UR4, -R170.reuse ;  /* 0x00000004b3977c23 */ /* 0x100fe200080108aa */
[--C-:B------:R-:W-:Y:S01]  /*4210*/  FFMA.FTZ R176, R177, UR4, -R170.reuse ;  /* 0x00000004b1b07c23 */ /* 0x100fe200080108aa */
[----:B------:R-:W-:Y:S01]  /*4220*/  FFMA.FTZ R201, R173, UR4, -R170 ;  /* 0x00000004adc97c23 */ /* 0x000fe200080108aa */
[----:B------:R-:W3:Y:S03]  /*4230*/  MUFU.EX2 R148, R148 ;  /* 0x0000009400947308 */ /* 0x000ee60000000800 */
[C---:B------:R-:W-:Y:S01]  /*4240*/  HMMA.16816.F32 R76, R8.reuse, R144, R76 ;  /* 0x00000090084c723c */ /* 0x040fe2000000184c */
[----:B------:R-:W-:Y:S04]  /*4250*/  MUFU.EX2 R150, R150 ;  /* 0x0000009600967308 */ /* 0x000fe80000000800 */
[----:B------:R-:W-:Y:S03]  /*4260*/  MUFU.EX2 R203, R203 ;  /* 0x000000cb00cb7308 */ /* 0x000fe60000000800 */
[C---:B-1----:R-:W-:Y:S01]  /*4270*/  HMMA.16816.F32 R84, R8.reuse, R12, R84 ;  /* 0x0000000c0854723c */ /* 0x042fe20000001854 */
[----:B------:R-:W-:Y:S04]  /*4280*/  MUFU.EX2 R151, R151 ;  /* 0x0000009700977308 */ /* 0x000fe80000000800 */
[----:B------:R-:W1:Y:S03]  /*4290*/  MUFU.EX2 R176, R176 ;  /* 0x000000b000b07308 */ /* 0x000e660000000800 */
[C---:B------:R-:W-:Y:S01]  /*42a0*/  HMMA.16816.F32 R88, R8.reuse, R14, R88 ;  /* 0x0000000e0858723c */ /* 0x040fe20000001858 */
[----:B------:R-:W4:Y:S01]  /*42b0*/  LDSM.16.MT88.4 R12, [R171+0x15800] ;  /* 0x01580000ab0c783b */ /* 0x000f220000004200 */
[----:B------:R-:W-:Y:S04]  /*42c0*/  MUFU.EX2 R170, R175 ;  /* 0x000000af00aa7308 */ /* 0x000fe80000000800 */
[----:B------:R-:W5:Y:S02]  /*42d0*/  MUFU.EX2 R201, R201 ;  /* 0x000000c900c97308 */ /* 0x000f640000000800 */
        /* <DEDUP_REMOVED lines=20> */
[C---:B--2---:R-:W-:Y:S08]  /*4420*/  HMMA.16816.F32 R92, R8.reuse, R20, R92 ;  /* 0x00000014085c723c */ /* 0x044ff0000000185c */
[----:B------:R-:W-:Y:S01]  /*4430*/  HMMA.16816.F32 R96, R8, R22, R96 ;  /* 0x000000160860723c */ /* 0x000fe20000001860 */
[----:B---3--:R-:W-:Y:S01]  /*4440*/  F2FP.F16.F32.PACK_AB R8, R149, R148 ;  /* 0x000000949508723e */ /* 0x008fe200000000ff */
[----:B------:R-:W2:Y:S01]  /*4450*/  LDSM.16.MT88.4 R20, [R169+0x17800] ;  /* 0x01780000a914783b */ /* 0x000ea20000004200 */
[----:B-1----:R-:W-:-:S02]  /*4460*/  F2FP.F16.F32.PACK_AB R9, R176, R151 ;  /* 0x00000097b009723e */ /* 0x002fc400000000ff */
[----:B------:R-:W-:Y:S02]  /*4470*/  F2FP.F16.F32.PACK_AB R10, R203, R150 ;  /* 0x00000096cb0a723e */ /* 0x000fe400000000ff */
[----:B-----5:R-:W-:-:S07]  /*4480*/  F2FP.F16.F32.PACK_AB R11, R201, R170 ;  /* 0x000000aac90b723e */ /* 0x020fce00000000ff */
[C---:B----4-:R-:W-:Y:S08]  /*4490*/  HMMA.16816.F32 R36, R8.reuse, R12, R36 ;  /* 0x0000000c0824723c */ /* 0x050ff00000001824 */
[C---:B------:R-:W-:Y:S01]  /*44a0*/  HMMA.16816.F32 R40, R8.reuse, R14, R40 ;  /* 0x0000000e0828723c */ /* 0x040fe20000001828 */
[----:B------:R-:W1:Y:S07]  /*44b0*/  LDSM.16.MT88.4 R12, [R168+0x15800] ;  /* 0x01580000a80c783b */ /* 0x000e6e0000004200 */
[C---:B------:R-:W-:Y:S08]  /*44c0*/  HMMA.16816.F32 R120, R8.reuse, R16, R120 ;  /* 0x000000100878723c */ /* 0x040ff00000001878 */
[C---:B------:R-:W-:Y:S01]  /*44d0*/  HMMA.16816.F32 R116, R8.reuse, R18, R116 ;  /* 0x000000120874723c */ /* 0x040fe20000001874 */
[----:B------:R-:W3:Y:S07]  /*44e0*/  LDSM.16.MT88.4 R16, [R168+0x13800] ;  /* 0x01380000a810783b */ /* 0x000eee0000004200 */
[C---:B--2---:R-:W-:Y:S08]  /*44f0*/  HMMA.16816.F32 R84, R8.reuse, R20, R84 ;  /* 0x000000140854723c */ /* 0x044ff00000001854 */
[C---:B------:R-:W-:Y:S01]  /*4500*/  HMMA.16816.F32 R88, R8.reuse, R22, R88 ;  /* 0x000000160858723c */ /* 0x040fe20000001858 */
[----:B------:R-:W2:Y:S07]  /*4510*/  LDSM.16.MT88.4 R20, [R168+0x17800] ;  /* 0x01780000a814783b */ /* 0x000eae0000004200 */
[C---:B------:R-:W-:Y:S08]  /*4520*/  HMMA.16816.F32 R44, R8.reuse, R144, R44 ;  /* 0x00000090082c723c */ /* 0x040ff0000000182c */
[----:B-1----:R-:W-:Y:S01]  /*4530*/  HMMA.16816.F32 R60, R8, R12, R60 ;  /* 0x0000000c083c723c */ /* 0x002fe2000000183c */
        /* <DEDUP_REMOVED lines=32> */
[C---:B--2---:R-:W-:Y:S08]  /*4740*/  HMMA.16816.F32 R92, R8.reuse, R20, R92 ;  /* 0x00000014085c723c */ /* 0x044ff0000000185c */
[----:B------:R-:W-:Y:S01]  /*4750*/  HMMA.16816.F32 R96, R8, R22, R96 ;  /* 0x000000160860723c */ /* 0x000fe20000001860 */
[----:B------:R-:W-:-:S04]  /*4760*/  NOP ;  /* 0x0000000000007918 */ /* 0x000fc80000000000 */
[----:B------:R-:W-:-:S15]  /*4770*/  @!P1 BRA `(.L_x_350) ;  /* 0x0000006000409947 */ /* 0x000fde0003800000 */
[----:B------:R-:W1:Y:S01]  /*4780*/  LDC.64 R8, c[0x0][0x3c0] ;  /* 0x0000f000ff087b82 */ /* 0x000e620000000a00 */
[----:B------:R-:W-:Y:S01]  /*4790*/  VIADD R2, R186, 0xfffffffe ;  /* 0xfffffffeba027836 */ /* 0x000fe20000000000 */
[----:B------:R-:W-:-:S04]  /*47a0*/  DEPBAR.LE SB0, 0x0 ;  /* 0x000080000000791a */ /* 0x000fc80000000000 */
[----:B------:R-:W-:Y:S01]  /*47b0*/  IMAD.SHL.U32 R12, R5, 0x20, RZ ;  /* 0x00000020050c7824 */ /* 0x000fe200078e00ff */
[----:B------:R-:W-:Y:S01]  /*47c0*/  LOP3.LUT R13, R0, 0x200, RZ, 0xc0, !PT ;  /* 0x00000200000d7812 */ /* 0x000fe200078ec0ff */
[----:B------:R-:W-:Y:S01]  /*47d0*/  IMAD.MOV.U32 R173, RZ, RZ, 0x20 ;  /* 0x00000020ffad7424 */ /* 0x000fe200078e00ff */
[----:B------:R-:W-:Y:S02]  /*47e0*/  LOP3.LUT R10, R184, 0x1f8, RZ, 0xc0, !PT ;  /* 0x000001f8b80a7812 */ /* 0x000fe400078ec0ff */
[----:B------:R-:W-:Y:S02]  /*47f0*/  LOP3.LUT R12, R13, 0x7c00, R12, 0xf8, !PT ;  /* 0x00007c000d0c7812 */ /* 0x000fe400078ef80c */
[--C-:B------:R-:W-:Y:S02]  /*4800*/  LOP3.LUT R13, R10, 0x38, R5.reuse, 0x78, !PT ;  /* 0x000000380a0d7812 */ /* 0x100fe400078e7805 */
[----:B------:R-:W-:Y:S02]  /*4810*/  SHF.R.U32.HI R11, RZ, 0x1, R5 ;  /* 0x00000001ff0b7819 */ /* 0x000fe40000011605 */
[----:B------:R-:W-:-:S02]  /*4820*/  LOP3.LUT R13, R13, 0x1e00, R184, 0xf8, !PT ;  /* 0x00001e000d0d7812 */ /* 0x000fc400078ef8b8 */
[----:B------:R-:W-:Y:S01]  /*4830*/  LOP3.LUT R11, R134, 0x8, R11, 0x78, !PT ;  /* 0x00000008860b7812 */ /* 0x000fe200078e780b */
[----:B------:R-:W-:Y:S01]  /*4840*/  VIADD R134, R188, UR5 ;  /* 0x00000005bc867c36 */ /* 0x000fe20008000000 */
[----:B------:R-:W-:Y:S02]  /*4850*/  LEA R199, R13, UR5, 0x1 ;  /* 0x000000050dc77c11 */ /* 0x000fe4000f8e08ff */
[----:B------:R-:W-:Y:S01]  /*4860*/  LOP3.LUT R11, R12, R11, RZ, 0xfc, !PT ;  /* 0x0000000b0c0b7212 */ /* 0x000fe200078efcff */
[----:B-1----:R-:W-:Y:S01]  /*4870*/  IMAD.WIDE.U32 R18, R2, R8, RZ ;  /* 0x0000000802127225 */ /* 0x002fe200078e00ff */
[----:B------:R-:W-:Y:S02]  /*4880*/  SEL R173, R173, 0xffffffe0, !P0 ;  /* 0xffffffe0adad7807 */ /* 0x000fe40004000000 */
[----:B------:R-:W-:Y:S01]  /*4890*/  LEA R207, R11, UR5, 0x1 ;  /* 0x000000050bcf7c11 */ /* 0x000fe2000f8e08ff */
[----:B------:R-:W-:Y:S01]  /*48a0*/  IMAD.SHL.U32 R15, R18, 0x40, RZ ;  /* 0x00000040120f7824 */ /* 0x000fe200078e00ff */
[----:B------:R-:W-:Y:S01]  /*48b0*/  BAR.SYNC.DEFER_BLOCKING 0x0 ;  /* 0x0000000000007b1d */ /* 0x000fe20000010000 */
[----:B------:R-:W-:Y:S01]  /*48c0*/  IMAD R14, R2, R9, R19 ;  /* 0x00000009020e7224 */ /* 0x000fe200078e0213 */
[-C--:B------:R-:W-:Y:S01]  /*48d0*/  LEA R22, P3, R18, R194.reuse, 0x7 ;  /* 0x000000c212167211 */ /* 0x080fe200078638ff */
[C---:B------:R-:W-:Y:S01]  /*48e0*/  IMAD.IADD R205, R173.reuse, 0x1, R207 ;  /* 0x00000001adcd7824 */ /* 0x040fe200078e02cf */
[----:B------:R-:W-:Y:S01]  /*48f0*/  LEA R16, P1, R8, R15, 0x5 ;  /* 0x0000000f08107211 */ /* 0x000fe200078228ff */
[----:B------:R-:W-:Y:S01]  /*4900*/  IMAD.IADD R202, R134, 0x1, R173 ;  /* 0x0000000186ca7824 */ /* 0x000fe200078e02ad */
[--C-:B------:R-:W-:Y:S01]  /*4910*/  SHF.L.U64.HI R15, R18, 0x6, R14.reuse ;  /* 0x00000006120f7819 */ /* 0x100fe2000001020e */
[----:B------:R-:W-:Y:S01]  /*4920*/  IMAD.IADD R204, R4, 0x1, R207 ;  /* 0x0000000104cc7824 */ /* 0x000fe200078e02cf */
[----:B------:R-:W-:Y:S01]  /*4930*/  LEA.HI.X R23, R18, R193, R14, 0x7, P3 ;  /* 0x000000c112177211 */ /* 0x000fe200018f3c0e */
[----:B------:R-:W-:Y:S01]  /*4940*/  IMAD.IADD R134, R134, 0x1, R4 ;  /* 0x0000000186867824 */ /* 0x000fe200078e0204 */
[----:B------:R-:W-:Y:S01]  /*4950*/  LEA.HI.X R15, R8, R15, R9, 0x5, P1 ;  /* 0x0000000f080f7211 */ /* 0x000fe200008f2c09 */
[C---:B------:R-:W-:Y:S01]  /*4960*/  IMAD.IADD R206, R173.reuse, 0x1, R204 ;  /* 0x00000001adce7824 */ /* 0x040fe200078e02cc */
[----:B------:R-:W-:Y:S01]  /*4970*/  LEA R20, P1, R16, R194, 0x1 ;  /* 0x000000c210147211 */ /* 0x000fe200078208ff */
[----:B------:R-:W-:-:S03]  /*4980*/  IMAD.IADD R200, R173, 0x1, R134 ;  /* 0x00000001adc87824 */ /* 0x000fc600078e0286 */
[----:B------:R-:W-:Y:S01]  /*4990*/  LEA.HI.X R21, R16, R193, R15, 0x1, P1 ;  /* 0x000000c110157211 */ /* 0x000fe200008f0c0f */
[----:B------:R-:W-:Y:S01]  /*49a0*/  @!PT LDS RZ, [RZ] ;  /* 0x00000000fffff984 */ /* 0x000fe20000000800 */
[----:B------:R-:W-:Y:S01]  /*49b0*/  @!PT LDS RZ, [RZ] ;  /* 0x00000000fffff984 */ /* 0x000fe20000000800 */
[----:B------:R-:W-:Y:S01]  /*49c0*/  @!PT LDS RZ, [RZ] ;  /* 0x00000000fffff984 */ /* 0x000fe20000000800 */
[----:B------:R-:W-:Y:S04]  /*49d0*/  LDGSTS.E.BYPASS.LTC128B.128 [R199+0x12000], desc[UR12][R22.64] ;  /* 0x1200000016c77fae */ /* 0x000fe8000b981a0c */
[----:B------:R-:W-:Y:S04]  /*49e0*/  LDGSTS.E.BYPASS.LTC128B.128 [R199+0x14000], desc[UR12][R22.64+0x80] ;  /* 0x1400008016c77fae */ /* 0x000fe8000b981a0c */
[----:B------:R-:W-:Y:S04]  /*49f0*/  LDGSTS.E.BYPASS.LTC128B.128 [R199+0x16000], desc[UR12][R22.64+0x100] ;  /* 0x1600010016c77fae */ /* 0x000fe8000b981a0c */
[----:B------:R-:W-:Y:S04]  /*4a00*/  LDGSTS.E.BYPASS.LTC128B.128 [R199+0x13000], desc[UR12][R20.64] ;  /* 0x1300000014c77fae */ /* 0x000fe8000b981a0c */
[----:B------:R-:W-:Y:S04]  /*4a10*/  LDGSTS.E.BYPASS.LTC128B.128 [R199+0x15000], desc[UR12][R20.64+0x80] ;  /* 0x1500008014c77fae */ /* 0x000fe8000b981a0c */
[----:B------:R1:W-:Y:S04]  /*4a20*/  LDGSTS.E.BYPASS.LTC128B.128 [R199+0x17000], desc[UR12][R20.64+0x100] ;  /* 0x1700010014c77fae */ /* 0x0003e8000b981a0c */
[----:B------:R-:W-:Y:S04]  /*4a30*/  LDSM.16.M88.4 R168, [R207] ;  /* 0x00000000cfa8783b */ /* 0x000fe80000000200 */
[----:B------:R-:W2:Y:S04]  /*4a40*/  LDSM.16.M88.4 R148, [R188+UR5+0xc000] ;  /* 0x00c00005bc94783b */ /* 0x000ea80008000200 */
[----:B------:R-:W3:Y:S04]  /*4a50*/  LDSM.16.M88.4 R140, [R188+UR5+0xc800] ;  /* 0x00c80005bc8c783b */ /* 0x000ee80008000200 */
[----:B------:R-:W4:Y:S04]  /*4a60*/  LDSM.16.M88.4 R32, [R188+UR5+0xd000] ;  /* 0x00d00005bc20783b */ /* 0x000f280008000200 */
[----:B------:R-:W5:Y:S04]  /*4a70*/  LDSM.16.M88.4 R8, [R188+UR5+0xd800] ;  /* 0x00d80005bc08783b */ /* 0x000f680008000200 */
[----:B------:R-:W-:Y:S04]  /*4a80*/  LDSM.16.M88.4 R156, [R202+0xc000] ;  /* 0x00c00000ca9c783b */ /* 0x000fe80000000200 */
[----:B-1----:R-:W1:Y:S04]  /*4a90*/  LDSM.16.M88.4 R20, [R205] ;  /* 0x00000000cd14783b */ /* 0x002e680000000200 */
[----:B------:R-:W1:Y:S04]  /*4aa0*/  LDSM.16.M88.4 R24, [R202+0xc800] ;  /* 0x00c80000ca18783b */ /* 0x000e680000000200 */
[----:B------:R-:W1:Y:S04]  /*4ab0*/  LDSM.16.M88.4 R164, [R202+0xd000] ;  /* 0x00d00000caa4783b */ /* 0x000e680000000200 */
[----:B------:R-:W1:Y:S04]  /*4ac0*/  LDSM.16.M88.4 R152, [R202+0xd800] ;  /* 0x00d80000ca98783b */ /* 0x000e680000000200 */
[----:B------:R-:W-:Y:S01]  /*4ad0*/  LDSM.16.M88.4 R12, [R204] ;  /* 0x00000000cc0c783b */ /* 0x000fe20000000200 */
[C---:B--2---:R-:W-:Y:S03]  /*4ae0*/  HMMA.16816.F32 R16, R168.reuse, R148, RZ ;  /* 0x00000094a810723c */ /* 0x044fe600000018ff */
[----:B------:R-:W-:Y:S04]  /*4af0*/  LDSM.16.M88.4 R160, [R134+0xc800] ;  /* 0x00c8000086a0783b */ /* 0x000fe80000000200 */
[----:B------:R-:W-:Y:S01]  /*4b00*/  LDSM.16.M88.4 R176, [R188+UR5+0xf800] ;  /* 0x00f80005bcb0783b */ /* 0x000fe20008000200 */
[C---:B---3--:R-:W-:Y:S03]  /*4b10*/  HMMA.16816.F32 R144, R168.reuse, R140, RZ ;  /* 0x0000008ca890723c */ /* 0x048fe600000018ff */
[----:B------:R-:W-:Y:S04]  /*4b20*/  LDSM.16.M88.4 R172, [R202+0xe000] ;  /* 0x00e00000caac783b */ /* 0x000fe80000000200 */
[----:B------:R-:W-:Y:S01]  /*4b30*/  LDSM.16.M88.4 R180, [R188+UR5+0x11800] ;  /* 0x01180005bcb4783b */ /* 0x000fe20008000200 */
[C---:B----4-:R-:W-:Y:S03]  /*4b40*/  HMMA.16816.F32 R136, R168.reuse, R32, RZ ;  /* 0x00000020a888723c */ /* 0x050fe600000018ff */
[----:B------:R-:W0:Y:S05]  /*4b50*/  LDGDEPBAR ;  /* 0x00000000000079af */ /* 0x000e2a0000000000 */
[C---:B------:R-:W-:Y:S08]  /*4b60*/  HMMA.16816.F32 R148, R168.reuse, R150, RZ ;  /* 0x00000096a894723c */ /* 0x040ff000000018ff */
[C---:B------:R-:W-:Y:S08]  /*4b70*/  HMMA.16816.F32 R140, R168.reuse, R142, RZ ;  /* 0x0000008ea88c723c */ /* 0x040ff000000018ff */
[C---:B------:R-:W-:Y:S08]  /*4b80*/  HMMA.16816.F32 R32, R168.reuse, R34, RZ ;  /* 0x00000022a820723c */ /* 0x040ff000000018ff */
[C---:B-----5:R-:W-:Y:S08]  /*4b90*/  HMMA.16816.F32 R28, R168.reuse, R8, RZ ;  /* 0x00000008a81c723c */ /* 0x060ff000000018ff */
[----:B------:R-:W-:Y:S01]  /*4ba0*/  HMMA.16816.F32 R168, R168, R10, RZ ;  /* 0x0000000aa8a8723c */ /* 0x000fe200000018ff */
[----:B------:R-:W2:Y:S07]  /*4bb0*/  LDSM.16.M88.4 R8, [R134+0xc000] ;  /* 0x00c000008608783b */ /* 0x000eae0000000200 */
[C---:B-1----:R-:W-:Y:S08]  /*4bc0*/  HMMA.16816.F32 R16, R20.reuse, R156, R16 ;  /* 0x0000009c1410723c */ /* 0x042ff00000001810 */
[C---:B------:R-:W-:Y:S01]  /*4bd0*/  HMMA.16816.F32 R148, R20.reuse, R158, R148 ;  /* 0x0000009e1494723c */ /* 0x040fe20000001894 */
[----:B------:R-:W1:Y:S07]  /*4be0*/  LDSM.16.M88.4 R156, [R134+0xd000] ;  /* 0x00d00000869c783b */ /* 0x000e6e0000000200 */
[C---:B------:R-:W-:Y:S08]  /*4bf0*/  HMMA.16816.F32 R144, R20.reuse, R24, R144 ;  /* 0x000000181490723c */ /* 0x040ff00000001890 */
[C---:B------:R-:W-:Y:S01]  /*4c00*/  HMMA.16816.F32 R140, R20.reuse, R26, R140 ;  /* 0x0000001a148c723c */ /* 0x040fe2000000188c */
[----:B------:R-:W3:Y:S07]  /*4c10*/  LDSM.16.M88.4 R24, [R134+0xd800] ;  /* 0x00d800008618783b */ /* 0x000eee0000000200 */
[C---:B------:R-:W-:Y:S08]  /*4c20*/  HMMA.16816.F32 R136, R20.reuse, R164, R136 ;  /* 0x000000a41488723c */ /* 0x040ff00000001888 */
[C---:B------:R-:W-:Y:S01]  /*4c30*/  HMMA.16816.F32 R32, R20.reuse, R166, R32 ;  /* 0x000000a61420723c */ /* 0x040fe20000001820 */
[----:B------:R-:W-:Y:S07]  /*4c40*/  LDSM.16.M88.4 R164, [R202+0xe800] ;  /* 0x00e80000caa4783b */ /* 0x000fee0000000200 */
[C---:B------:R-:W-:Y:S08]  /*4c50*/  HMMA.16816.F32 R28, R20.reuse, R152, R28 ;  /* 0x00000098141c723c */ /* 0x040ff0000000181c */
[----:B------:R-:W-:Y:S01]  /*4c60*/  HMMA.16816.F32 R168, R20, R154, R168 ;  /* 0x0000009a14a8723c */ /* 0x000fe200000018a8 */
[----:B------:R-:W-:Y:S04]  /*4c70*/  LDSM.16.M88.4 R152, [R206] ;  /* 0x00000000ce98783b */ /* 0x000fe80000000200 */
[----:B------:R-:W-:Y:S03]  /*4c80*/  LDSM.16.M88.4 R20, [R200+0xc800] ;  /* 0x00c80000c814783b */ /* 0x000fe60000000200 */
[C---:B--2---:R-:W-:Y:S08]  /*4c90*/  HMMA.16816.F32 R16, R12.reuse, R8, R16 ;  /* 0x000000080c10723c */ /* 0x044ff00000001810 */
[C---:B------:R-:W-:Y:S01]  /*4ca0*/  HMMA.16816.F32 R148, R12.reuse, R10, R148 ;  /* 0x0000000a0c94723c */ /* 0x040fe20000001894 */
[----:B------:R-:W2:Y:S07]  /*4cb0*/  LDSM.16.M88.4 R8, [R200+0xc000] ;  /* 0x00c00000c808783b */ /* 0x000eae0000000200 */
[C---:B------:R-:W-:Y:S08]  /*4cc0*/  HMMA.16816.F32 R144, R12.reuse, R160, R144 ;  /* 0x000000a00c90723c */ /* 0x040ff00000001890 */
[C---:B------:R-:W-:Y:S01]  /*4cd0*/  HMMA.16816.F32 R140, R12.reuse, R162, R140 ;  /* 0x000000a20c8c723c */ /* 0x040fe2000000188c */
[----:B------:R-:W4:Y:S07]  /*4ce0*/  LDSM.16.M88.4 R160, [R200+0xd000] ;  /* 0x00d00000c8a0783b */ /* 0x000f2e0000000200 */
[C---:B-1----:R-:W-:Y:S08]  /*4cf0*/  HMMA.16816.F32 R136, R12.reuse, R156, R136 ;  /* 0x0000009c0c88723c */ /* 0x042ff00000001888 */
[C---:B------:R-:W-:Y:S01]  /*4d00*/  HMMA.16816.F32 R32, R12.reuse, R158, R32 ;  /* 0x0000009e0c20723c */ /* 0x040fe20000001820 */
[----:B------:R-:W1:Y:S07]  /*4d10*/  LDSM.16.M88.4 R156, [R200+0xd800] ;  /* 0x00d80000c89c783b */ /* 0x000e6e0000000200 */
[C---:B---3--:R-:W-:Y:S08]  /*4d20*/  HMMA.16816.F32 R28, R12.reuse, R24, R28 ;  /* 0x000000180c1c723c */ /* 0x048ff0000000181c */
[----:B------:R-:W-:Y:S01]  /*4d30*/  HMMA.16816.F32 R168, R12, R26, R168 ;  /* 0x0000001a0ca8723c */ /* 0x000fe200000018a8 */
[----:B------:R-:W-:Y:S04]  /*4d40*/  LDSM.16.M88.4 R12, [R207+0x4000] ;  /* 0x00400000cf0c783b */ /* 0x000fe80000000200 */
[----:B------:R-:W3:Y:S03]  /*4d50*/  LDSM.16.M88.4 R24, [R188+UR5+0xe000] ;  /* 0x00e00005bc18783b */ /* 0x000ee60008000200 */
[C---:B--2---:R-:W-:Y:S08]  /*4d60*/  HMMA.16816.F32 R16, R152.reuse, R8, R16 ;  /* 0x000000089810723c */ /* 0x044ff00000001810 */
[C---:B------:R-:W-:Y:S01]  /*4d70*/  HMMA.16816.F32 R148, R152.reuse, R10, R148 ;  /* 0x0000000a9894723c */ /* 0x040fe20000001894 */
[----:B------:R-:W2:Y:S07]  /*4d80*/  LDSM.16.M88.4 R8, [R188+UR5+0xe800] ;  /* 0x00e80005bc08783b */ /* 0x000eae0008000200 */
[C---:B------:R-:W-:Y:S08]  /*4d90*/  HMMA.16816.F32 R144, R152.reuse, R20, R144 ;  /* 0x000000149890723c */ /* 0x040ff00000001890 */
[C---:B------:R-:W-:Y:S01]  /*4da0*/  HMMA.16816.F32 R140, R152.reuse, R22, R140 ;  /* 0x00000016988c723c */ /* 0x040fe2000000188c */
[----:B------:R-:W5:Y:S07]  /*4db0*/  LDSM.16.M88.4 R20, [R188+UR5+0xf000] ;  /* 0x00f00005bc14783b */ /* 0x000f6e0008000200 */
        /* <DEDUP_REMOVED lines=9> */
[----:B------:R-:W3:Y:S07]  /*4e50*/  LDSM.16.M88.4 R24, [R202+0xf000] ;  /* 0x00f00000ca18783b */ /* 0x000eee0000000200 */
[C---:B--2---:R-:W-:Y:S08]  /*4e60*/  HMMA.16816.F32 R144, R12.reuse, R8, R144 ;  /* 0x000000080c90723c */ /* 0x044ff00000001890 */
[C---:B------:R-:W-:Y:S01]  /*4e70*/  HMMA.16816.F32 R140, R12.reuse, R10, R140 ;  /* 0x0000000a0c8c723c */ /* 0x040fe2000000188c */
[----:B------:R-:W2:Y:S07]  /*4e80*/  LDSM.16.M88.4 R8, [R204+0x4000] ;  /* 0x00400000cc08783b */ /* 0x000eae0000000200 */
[C---:B-----5:R-:W-:Y:S08]  /*4e90*/  HMMA.16816.F32 R136, R12.reuse, R20, R136 ;  /* 0x000000140c88723c */ /* 0x060ff00000001888 */
[C---:B------:R-:W-:Y:S01]  /*4ea0*/  HMMA.16816.F32 R32, R12.reuse, R22, R32 ;  /* 0x000000160c20723c */ /* 0x040fe20000001820 */
[----:B------:R-:W4:Y:S07]  /*4eb0*/  LDSM.16.M88.4 R20, [R134+0xe800] ;  /* 0x00e800008614783b */ /* 0x000f2e0000000200 */
[C---:B------:R-:W-:Y:S08]  /*4ec0*/  HMMA.16816.F32 R28, R12.reuse, R176, R28 ;  /* 0x000000b00c1c723c */ /* 0x040ff0000000181c */
[----:B------:R-:W-:Y:S01]  /*4ed0*/  HMMA.16816.F32 R168, R12, R178, R168 ;  /* 0x000000b20ca8723c */ /* 0x000fe200000018a8 */
[----:B------:R-:W5:Y:S04]  /*4ee0*/  LDSM.16.M88.4 R12, [R134+0xf000] ;  /* 0x00f00000860c783b */ /* 0x000f680000000200 */
[----:B------:R-:W5:Y:S03]  /*4ef0*/  LDSM.16.M88.4 R176, [R134+0xf800] ;  /* 0x00f8000086b0783b */ /* 0x000f660000000200 */
[C---:B-1----:R-:W-:Y:S08]  /*4f00*/  HMMA.16816.F32 R16, R156.reuse, R172, R16 ;  /* 0x000000ac9c10723c */ /* 0x042ff00000001810 */
[C---:B------:R-:W-:Y:S01]  /*4f10*/  HMMA.16816.F32 R148, R156.reuse, R174, R148 ;  /* 0x000000ae9c94723c */ /* 0x040fe20000001894 */
[----:B------:R-:W-:Y:S07]  /*4f20*/  LDSM.16.M88.4 R172, [R207+0x8000] ;  /* 0x00800000cfac783b */ /* 0x000fee0000000200 */
[C---:B------:R-:W-:Y:S08]  /*4f30*/  HMMA.16816.F32 R144, R156.reuse, R164, R144 ;  /* 0x000000a49c90723c */ /* 0x040ff00000001890 */
[C---:B------:R-:W-:Y:S01]  /*4f40*/  HMMA.16816.F32 R140, R156.reuse, R166, R140 ;  /* 0x000000a69c8c723c */ /* 0x040fe2000000188c */
[----:B------:R-:W-:Y:S07]  /*4f50*/  LDSM.16.M88.4 R164, [R200+0xe000] ;  /* 0x00e00000c8a4783b */ /* 0x000fee0000000200 */
[C---:B---3--:R-:W-:Y:S08]  /*4f60*/  HMMA.16816.F32 R136, R156.reuse, R24, R136 ;  /* 0x000000189c88723c */ /* 0x048ff00000001888 */
[C---:B------:R-:W-:Y:S01]  /*4f70*/  HMMA.16816.F32 R32, R156.reuse, R26, R32 ;  /* 0x0000001a9c20723c */ /* 0x040fe20000001820 */
[----:B------:R-:W1:Y:S07]  /*4f80*/  LDSM.16.M88.4 R24, [R206+0x4000] ;  /* 0x00400000ce18783b */ /* 0x000e6e0000000200 */
[C---:B------:R-:W-:Y:S08]  /*4f90*/  HMMA.16816.F32 R28, R156.reuse, R160, R28 ;  /* 0x000000a09c1c723c */ /* 0x040ff0000000181c */
[----:B------:R-:W-:Y:S01]  /*4fa0*/  HMMA.16816.F32 R168, R156, R162, R168 ;  /* 0x000000a29ca8723c */ /* 0x000fe200000018a8 */
[----:B------:R-:W3:Y:S04]  /*4fb0*/  LDSM.16.M88.4 R160, [R200+0xe800] ;  /* 0x00e80000c8a0783b */ /* 0x000ee80000000200 */
[----:B------:R-:W3:Y:S03]  /*4fc0*/  LDSM.16.M88.4 R156, [R200+0xf000] ;  /* 0x00f00000c89c783b */ /* 0x000ee60000000200 */
[C---:B--2---:R-:W-:Y:S08]  /*4fd0*/  HMMA.16816.F32 R16, R8.reuse, R152, R16 ;  /* 0x000000980810723c */ /* 0x044ff00000001810 */
[C---:B------:R-:W-:Y:S01]  /*4fe0*/  HMMA.16816.F32 R148, R8.reuse, R154, R148 ;  /* 0x0000009a0894723c */ /* 0x040fe20000001894 */
[----:B------:R-:W2:Y:S07]  /*4ff0*/  LDSM.16.M88.4 R152, [R200+0xf800] ;  /* 0x00f80000c898783b */ /* 0x000eae0000000200 */
[C---:B----4-:R-:W-:Y:S08]  /*5000*/  HMMA.16816.F32 R144, R8.reuse, R20, R144 ;  /* 0x000000140890723c */ /* 0x050ff00000001890 */
[C---:B------:R-:W-:Y:S01]  /*5010*/  HMMA.16816.F32 R140, R8.reuse, R22, R140 ;  /* 0x00000016088c723c */ /* 0x040fe2000000188c */
[----:B------:R-:W4:Y:S07]  /*5020*/  LDSM.16.M88.4 R20, [R188+UR5+0x10000] ;  /* 0x01000005bc14783b */ /* 0x000f2e0008000200 */
[C---:B-----5:R-:W-:Y:S08]  /*5030*/  HMMA.16816.F32 R136, R8.reuse, R12, R136 ;  /* 0x0000000c0888723c */ /* 0x060ff00000001888 */
[C---:B------:R-:W-:Y:S01]  /*5040*/  HMMA.16816.F32 R32, R8.reuse, R14, R32 ;  /* 0x0000000e0820723c */ /* 0x040fe20000001820 */
[----:B------:R-:W5:Y:S07]  /*5050*/  LDSM.16.M88.4 R12, [R188+UR5+0x10800] ;  /* 0x01080005bc0c783b */ /* 0x000f6e0008000200 */
[C---:B------:R-:W-:Y:S08]  /*5060*/  HMMA.16816.F32 R28, R8.reuse, R176, R28 ;  /* 0x000000b0081c723c */ /* 0x040ff0000000181c */
[----:B------:R-:W-:Y:S01]  /*5070*/  HMMA.16816.F32 R168, R8, R178, R168 ;  /* 0x000000b208a8723c */ /* 0x000fe200000018a8 */
[----:B------:R-:W5:Y:S04]  /*5080*/  LDSM.16.M88.4 R8, [R188+UR5+0x11000] ;  /* 0x01100005bc08783b */ /* 0x000f680008000200 */
[----:B------:R-:W-:Y:S03]  /*5090*/  LDSM.16.M88.4 R176, [R202+0x10000] ;  /* 0x01000000cab0783b */ /* 0x000fe60000000200 */
[C---:B-1----:R-:W-:Y:S08]  /*50a0*/  HMMA.16816.F32 R16, R24.reuse, R164, R16 ;  /* 0x000000a41810723c */ /* 0x042ff00000001810 */
[C---:B------:R-:W-:Y:S01]  /*50b0*/  HMMA.16816.F32 R148, R24.reuse, R166, R148 ;  /* 0x000000a61894723c */ /* 0x040fe20000001894 */
[----:B------:R-:W1:Y:S07]  /*50c0*/  LDSM.16.M88.4 R164, [R205+0x8000] ;  /* 0x00800000cda4783b */ /* 0x000e6e0000000200 */
[C---:B---3--:R-:W-:Y:S08]  /*50d0*/  HMMA.16816.F32 R144, R24.reuse, R160, R144 ;  /* 0x000000a01890723c */ /* 0x048ff00000001890 */
[C---:B------:R-:W-:Y:S01]  /*50e0*/  HMMA.16816.F32 R140, R24.reuse, R162, R140 ;  /* 0x000000a2188c723c */ /* 0x040fe2000000188c */
[----:B------:R-:W-:Y:S07]  /*50f0*/  LDSM.16.M88.4 R160, [R202+0x10800] ;  /* 0x01080000caa0783b */ /* 0x000fee0000000200 */
[C---:B------:R-:W-:Y:S08]  /*5100*/  HMMA.16816.F32 R136, R24.reuse, R156, R136 ;  /* 0x0000009c1888723c */ /* 0x040ff00000001888 */
[C---:B------:R-:W-:Y:S01]  /*5110*/  HMMA.16816.F32 R32, R24.reuse, R158, R32 ;  /* 0x0000009e1820723c */ /* 0x040fe20000001820 */
[----:B------:R-:W-:Y:S07]  /*5120*/  LDSM.16.M88.4 R156, [R202+0x11000] ;  /* 0x01100000ca9c783b */ /* 0x000fee0000000200 */
[C---:B--2---:R-:W-:Y:S08]  /*5130*/  HMMA.16816.F32 R28, R24.reuse, R152, R28 ;  /* 0x00000098181c723c */ /* 0x044ff0000000181c */
[----:B------:R-:W-:Y:S01]  /*5140*/  HMMA.16816.F32 R168, R24, R154, R168 ;  /* 0x0000009a18a8723c */ /* 0x000fe200000018a8 */
[----:B------:R-:W-:Y:S04]  /*5150*/  LDSM.16.M88.4 R24, [R204+0x8000] ;  /* 0x00800000cc18783b */ /* 0x000fe80000000200 */
[----:B------:R-:W-:Y:S03]  /*5160*/  LDSM.16.M88.4 R152, [R202+0x11800] ;  /* 0x01180000ca98783b */ /* 0x000fe60000000200 */
[C---:B----4-:R-:W-:Y:S08]  /*5170*/  HMMA.16816.F32 R16, R172.reuse, R20, R16 ;  /* 0x00000014ac10723c */ /* 0x050ff00000001810 */
[C---:B------:R-:W-:Y:S01]  /*5180*/  HMMA.16816.F32 R148, R172.reuse, R22, R148 ;  /* 0x00000016ac94723c */ /* 0x040fe20000001894 */
[----:B------:R-:W2:Y:S07]  /*5190*/  LDSM.16.M88.4 R20, [R134+0x10000] ;  /* 0x010000008614783b */ /* 0x000eae0000000200 */
[C---:B-----5:R-:W-:Y:S08]  /*51a0*/  HMMA.16816.F32 R144, R172.reuse, R12, R144 ;  /* 0x0000000cac90723c */ /* 0x060ff00000001890 */
[C---:B------:R-:W-:Y:S01]  /*51b0*/  HMMA.16816.F32 R140, R172.reuse, R14, R140 ;  /* 0x0000000eac8c723c */ /* 0x040fe2000000188c */
[----:B------:R-:W-:Y:S07]  /*51c0*/  LDSM.16.M88.4 R12, [R206+0x8000] ;  /* 0x00800000ce0c783b */ /* 0x000fee0000000200 */
[C---:B------:R-:W-:Y:S08]  /*51d0*/  HMMA.16816.F32 R136, R172.reuse, R8, R136 ;  /* 0x00000008ac88723c */ /* 0x040ff00000001888 */
[----:B------:R-:W-:Y:S01]  /*51e0*/  HMMA.16816.F32 R32, R172, R10, R32 ;  /* 0x0000000aac20723c */ /* 0x000fe20000001820 */
[----:B------:R-:W3:Y:S07]  /*51f0*/  LDSM.16.M88.4 R8, [R200+0x10000] ;  /* 0x01000000c808783b */ /* 0x000eee0000000200 */
[----:B-1----:R-:W-:Y:S08]  /*5200*/  HMMA.16816.F32 R16, R164, R176, R16 ;  /* 0x000000b0a410723c */ /* 0x002ff00000001810 */
[C---:B------:R-:W-:Y:S08]  /*5210*/  HMMA.16816.F32 R28, R172.reuse, R180, R28 ;  /* 0x000000b4ac1c723c */ /* 0x040ff0000000181c */
[----:B------:R-:W-:Y:S01]  /*5220*/  HMMA.16816.F32 R172, R172, R182, R168 ;  /* 0x000000b6acac723c */ /* 0x000fe200000018a8 */
[----:B------:R-:W1:Y:S07]  /*5230*/  LDSM.16.M88.4 R168, [R134+0x10800] ;  /* 0x0108000086a8783b */ /* 0x000e6e0000000200 */
[----:B------:R-:W-:Y:S08]  /*5240*/  HMMA.16816.F32 R148, R164, R178, R148 ;  /* 0x000000b2a494723c */ /* 0x000ff00000001894 */
[----:B--2---:R-:W-:Y:S08]  /*5250*/  HMMA.16816.F32 R16, R24, R20, R16 ;  /* 0x000000141810723c */ /* 0x004ff00000001810 */
[----:B------:R-:W-:Y:S08]  /*5260*/  HMMA.16816.F32 R144, R164, R160, R144 ;  /* 0x000000a0a490723c */ /* 0x000ff00000001890 */
[----:B------:R-:W-:Y:S01]  /*5270*/  HMMA.16816.F32 R148, R24, R22, R148 ;  /* 0x000000161894723c */ /* 0x000fe20000001894 */
[----:B------:R-:W2:Y:S07]  /*5280*/  LDSM.16.M88.4 R20, [R200+0x10800] ;  /* 0x01080000c814783b */ /* 0x000eae0000000200 */
[C---:B------:R-:W-:Y:S08]  /*5290*/  HMMA.16816.F32 R28, R164.reuse, R152, R28 ;  /* 0x00000098a41c723c */ /* 0x040ff0000000181c */
[----:B------:R-:W-:Y:S01]  /*52a0*/  HMMA.16816.F32 R172, R164, R154, R172 ;  /* 0x0000009aa4ac723c */ /* 0x000fe200000018ac */
[----:B------:R-:W4:Y:S07]  /*52b0*/  LDSM.16.M88.4 R152, [R134+0x11000] ;  /* 0x011000008698783b */ /* 0x000f2e0000000200 */
[----:B---3--:R-:W-:Y:S08]  /*52c0*/  HMMA.16816.F32 R16, R12, R8, R16 ;  /* 0x000000080c10723c */ /* 0x008ff00000001810 */
[----:B------:R-:W-:Y:S01]  /*52d0*/  HMMA.16816.F32 R136, R164, R156, R136 ;  /* 0x0000009ca488723c */ /* 0x000fe20000001888 */
[----:B------:R-:W-:-:S04]  /*52e0*/  IMAD R156, R186, 0x40, R135 ;  /* 0x00000040ba9c7824 */ /* 0x000fc800078e0287 */
[C---:B------:R-:W-:Y:S02]  /*52f0*/  VIADD R9, R156.reuse, 0xffffff80 ;  /* 0xffffff809c097836 */ /* 0x040fe40000000000 */
[----:B------:R-:W-:Y:S01]  /*5300*/  VIADD R8, R156, 0xffffff81 ;  /* 0xffffff819c087836 */ /* 0x000fe20000000000 */
[----:B-1----:R-:W-:Y:S02]  /*5310*/  HMMA.16816.F32 R144, R24, R168, R144 ;  /* 0x000000a81890723c */ /* 0x002fe40000001890 */
[CC--:B------:R-:W-:Y:S02]  /*5320*/  ISETP.GT.AND P1, PT, R192.reuse, R9.reuse, PT ;  /* 0x00000009c000720c */ /* 0x0c0fe40003f24270 */
[----:B------:R-:W-:Y:S02]  /*5330*/  ISETP.GT.AND P3, PT, R133, R9, PT ;  /* 0x000000098500720c */ /* 0x000fe40003f64270 */
[----:B------:R-:W-:Y:S02]  /*5340*/  ISETP.GT.AND P5, PT, R192, R8, PT ;  /* 0x00000008c000720c */ /* 0x000fe40003fa4270 */
[----:B------:R-:W-:Y:S01]  /*5350*/  HMMA.16816.F32 R140, R164, R162, R140 ;  /* 0x000000a2a48c723c */ /* 0x000fe2000000188c */
[----:B------:R-:W-:-:S02]  /*5360*/  ISETP.GE.AND P6, PT, R9, R191, PT ;  /* 0x000000bf0900720c */ /* 0x000fc40003fc6270 */
[----:B------:R-:W-:Y:S02]  /*5370*/  FSEL R16, R16, -INF , !P1 ;  /* 0xff80000010107808 */ /* 0x000fe40004800000 */
[----:B------:R-:W-:Y:S02]  /*5380*/  FSEL R18, R18, -INF , !P3 ;  /* 0xff80000012127808 */ /* 0x000fe40005800000 */
[----:B------:R-:W-:Y:S01]  /*5390*/  ISETP.GT.AND P3, PT, R133, R8, PT ;  /* 0x000000088500720c */ /* 0x000fe20003f64270 */
[----:B------:R-:W-:Y:S01]  /*53a0*/  HMMA.16816.F32 R148, R12, R10, R148 ;  /* 0x0000000a0c94723c */ /* 0x000fe20000001894 */
[----:B------:R-:W-:Y:S02]  /*53b0*/  FSEL R17, R17, -INF , !P5 ;  /* 0xff80000011117808 */ /* 0x000fe40006800000 */
[C---:B------:R-:W-:Y:S02]  /*53c0*/  ISETP.GE.AND P1, PT, R8.reuse, R191, PT ;  /* 0x000000bf0800720c */ /* 0x040fe40003f26270 */
[-C--:B------:R-:W-:Y:S01]  /*53d0*/  ISETP.GE.AND P5, PT, R8, R190.reuse, PT ;  /* 0x000000be0800720c */ /* 0x080fe20003fa6270 */
[----:B------:R-:W-:Y:S01]  /*53e0*/  VIADD R8, R156, 0xffffff88 ;  /* 0xffffff889c087836 */ /* 0x000fe20000000000 */
[----:B------:R-:W-:Y:S01]  /*53f0*/  FSEL R163, R16, -INF , !P6 ;  /* 0xff80000010a37808 */ /* 0x000fe20007000000 */
[----:B------:R-:W-:Y:S01]  /*5400*/  VIADD R16, R156, 0xffffff89 ;  /* 0xffffff899c107836 */ /* 0x000fe20000000000 */
[----:B------:R-:W-:Y:S01]  /*5410*/  FSEL R19, R19, -INF , !P3 ;  /* 0xff80000013137808 */ /* 0x000fe20005800000 */
[----:B------:R-:W-:Y:S01]  /*5420*/  HMMA.16816.F32 R32, R164, R158, R32 ;  /* 0x0000009ea420723c */ /* 0x000fe20000001820 */
[----:B------:R-:W-:-:S02]  /*5430*/  ISETP.GE.AND P4, PT, R9, R190, PT ;  /* 0x000000be0900720c */ /* 0x000fc40003f86270 */
[----:B------:R-:W-:Y:S02]  /*5440*/  FSEL R161, R17, -INF , !P1 ;  /* 0xff80000011a17808 */ /* 0x000fe40004800000 */
[----:B------:R-:W-:Y:S02]  /*5450*/  FSEL R159, R19, -INF , !P5 ;  /* 0xff800000139f7808 */ /* 0x000fe40006800000 */
[-C--:B------:R-:W-:Y:S01]  /*5460*/  ISETP.GT.AND P3, PT, R192, R8.reuse, PT ;  /* 0x00000008c000720c */ /* 0x080fe20003f64270 */
[----:B--2---:R-:W-:Y:S01]  /*5470*/  HMMA.16816.F32 R144, R12, R20, R144 ;  /* 0x000000140c90723c */ /* 0x004fe20000001890 */
[----:B------:R-:W-:Y:S01]  /*5480*/  ISETP.GT.AND P1, PT, R133, R8, PT ;  /* 0x000000088500720c */ /* 0x000fe20003f24270 */
[----:B------:R-:W-:Y:S01]  /*5490*/  VIADD R21, R156, 0xffffff90 ;  /* 0xffffff909c157836 */ /* 0x000fe20000000000 */
[----:B------:R-:W-:Y:S01]  /*54a0*/  ISETP.GT.AND P5, PT, R192, R16, PT ;  /* 0x00000010c000720c */ /* 0x000fe20003fa4270 */
[----:B------:R-:W-:Y:S01]  /*54b0*/  VIADD R20, R156, 0xffffff91 ;  /* 0xffffff919c147836 */ /* 0x000fe20000000000 */
[----:B------:R-:W-:-:S02]  /*54c0*/  FSEL R157, R18, -INF , !P4 ;  /* 0xff800000129d7808 */ /* 0x000fc40006000000 */
[CC--:B------:R-:W-:Y:S01]  /*54d0*/  ISETP.GE.AND P6, PT, R8.reuse, R191.reuse, PT ;  /* 0x000000bf0800720c */ /* 0x0c0fe20003fc6270 */
[C---:B------:R-:W-:Y:S01]  /*54e0*/  HMMA.16816.F32 R140, R24.reuse, R170, R140 ;  /* 0x000000aa188c723c */ /* 0x040fe2000000188c */
[----:B------:R-:W-:Y:S02]  /*54f0*/  ISETP.GE.AND P4, PT, R8, R190, PT ;  /* 0x000000be0800720c */ /* 0x000fe40003f86270 */
[----:B------:R-:W1:Y:S01]  /*5500*/  LDSM.16.M88.4 R8, [R200+0x11000] ;  /* 0x01100000c808783b */ /* 0x000e620000000200 */
[----:B------:R-:W-:Y:S02]  /*5510*/  FSEL R148, R148, -INF , !P3 ;  /* 0xff80000094947808 */ /* 0x000fe40005800000 */
[----:B------:R-:W-:Y:S02]  /*5520*/  FSEL R150, R150, -INF , !P1 ;  /* 0xff80000096967808 */ /* 0x000fe40004800000 */
[----:B------:R-:W-:Y:S01]  /*5530*/  FSEL R149, R149, -INF , !P5 ;  /* 0xff80000095957808 */ /* 0x000fe20006800000 */
[----:B----4-:R-:W-:Y:S01]  /*5540*/  HMMA.16816.F32 R136, R24, R152, R136 ;  /* 0x000000981888723c */ /* 0x010fe20000001888 */
[----:B------:R-:W-:-:S02]  /*5550*/  ISETP.GE.AND P3, PT, R16, R191, PT ;  /* 0x000000bf1000720c */ /* 0x000fc40003f66270 */
[----:B------:R-:W-:Y:S02]  /*5560*/  ISETP.GT.AND P1, PT, R133, R16, PT ;  /* 0x000000108500720c */ /* 0x000fe40003f24270 */
[----:B------:R-:W-:Y:S02]  /*5570*/  ISETP.GE.AND P5, PT, R16, R190, PT ;  /* 0x000000be1000720c */ /* 0x000fe40003fa6270 */
[----:B------:R2:W3:Y:S01]  /*5580*/  LDSM.16.M88.4 R16, [R134+0x11800] ;  /* 0x011800008610783b */ /* 0x0004e20000000200 */
[----:B------:R-:W-:Y:S01]  /*5590*/  FSEL R151, R151, -INF , !P1 ;  /* 0xff80000097977808 */ /* 0x000fe20004800000 */
[----:B------:R-:W-:Y:S01]  /*55a0*/  HMMA.16816.F32 R32, R24, R154, R32 ;  /* 0x0000009a1820723c */ /* 0x000fe20000001820 */
[----:B------:R-:W-:Y:S02]  /*55b0*/  FSEL R153, R149, -INF , !P3 ;  /* 0xff80000095997808 */ /* 0x000fe40005800000 */
[----:B------:R-:W-:Y:S02]  /*55c0*/  FSEL R227, R151, -INF , !P5 ;  /* 0xff80000097e37808 */ /* 0x000fe40006800000 */
[----:B------:R-:W-:-:S02]  /*55d0*/  ISETP.GT.AND P1, PT, R192, R21, PT ;  /* 0x00000015c000720c */ /* 0x000fc40003f24270 */
[----:B------:R-:W-:Y:S01]  /*55e0*/  ISETP.GT.AND P3, PT, R133, R21, PT ;  /* 0x000000158500720c */ /* 0x000fe20003f64270 */
[----:B------:R-:W-:Y:S01]  /*55f0*/  HMMA.16816.F32 R140, R12, R22, R140 ;  /* 0x000000160c8c723c */ /* 0x000fe2000000188c */
[----:B------:R-:W-:Y:S02]  /*5600*/  ISETP.GT.AND P5, PT, R192, R20, PT ;  /* 0x00000014c000720c */ /* 0x000fe40003fa4270 */
[----:B------:R-:W-:Y:S02]  /*5610*/  FSEL R144, R144, -INF , !P1 ;  /* 0xff80000090907808 */ /* 0x000fe40004800000 */
[----:B------:R-:W-:Y:S02]  /*5620*/  FSEL R146, R146, -INF , !P3 ;  /* 0xff80000092927808 */ /* 0x000fe40005800000 */
[----:B------:R-:W-:Y:S02]  /*5630*/  FSEL R145, R145, -INF , !P5 ;  /* 0xff80000091917808 */ /* 0x000fe40006800000 */
[----:B------:R-:W-:-:S02]  /*5640*/  FSEL R229, R148, -INF , !P6 ;  /* 0xff80000094e57808 */ /* 0x000fc40007000000 */
[----:B------:R-:W-:Y:S02]  /*5650*/  FSEL R225, R150, -INF , !P4 ;  /* 0xff80000096e17808 */ /* 0x000fe40006000000 */
[-C--:B------:R-:W-:Y:S01]  /*5660*/  ISETP.GE.AND P1, PT, R20, R191.reuse, PT ;  /* 0x000000bf1400720c */ /* 0x080fe20003f26270 */
[----:B--2---:R-:W-:Y:S01]  /*5670*/  VIADD R134, R156, 0xffffff99 ;  /* 0xffffff999c867836 */ /* 0x004fe20000000000 */
[----:B------:R-:W-:Y:S02]  /*5680*/  ISETP.GT.AND P3, PT, R133, R20, PT ;  /* 0x000000148500720c */ /* 0x000fe40003f64270 */
[-C--:B------:R-:W-:Y:S01]  /*5690*/  ISETP.GE.AND P5, PT, R20, R190.reuse, PT ;  /* 0x000000be1400720c */ /* 0x080fe20003fa6270 */
[C---:B------:R-:W-:Y:S01]  /*56a0*/  VIADD R20, R156.reuse, 0xffffff98 ;  /* 0xffffff989c147836 */ /* 0x040fe20000000000 */
[C---:B------:R-:W-:Y:S01]  /*56b0*/  ISETP.GE.AND P6, PT, R21.reuse, R191, PT ;  /* 0x000000bf1500720c */ /* 0x040fe20003fc6270 */
[----:B-1----:R-:W-:Y:S01]  /*56c0*/  HMMA.16816.F32 R136, R12, R8, R136 ;  /* 0x000000080c88723c */ /* 0x002fe20000001888 */
[----:B------:R-:W-:Y:S01]  /*56d0*/  ISETP.GE.AND P4, PT, R21, R190, PT ;  /* 0x000000be1500720c */ /* 0x000fe20003f86270 */
[C---:B------:R-:W-:Y:S01]  /*56e0*/  VIADD R9, R156.reuse, 0xffffffa0 ;  /* 0xffffffa09c097836 */ /* 0x040fe20000000000 */
[----:B------:R-:W-:Y:S01]  /*56f0*/  FSEL R135, R147, -INF , !P3 ;  /* 0xff80000093877808 */ /* 0x000fe20005800000 */
[----:B------:R-:W-:Y:S01]  /*5700*/  VIADD R8, R156, 0xffffffa1 ;  /* 0xffffffa19c087836 */ /* 0x000fe20000000000 */
[----:B------:R-:W-:-:S02]  /*5710*/  FSEL R219, R144, -INF , !P6 ;  /* 0xff80000090db7808 */ /* 0x000fc40007000000 */
[----:B------:R-:W-:Y:S01]  /*5720*/  FSEL R177, R146, -INF , !P4 ;  /* 0xff80000092b17808 */ /* 0x000fe20006000000 */
[----:B------:R-:W-:Y:S01]  /*5730*/  HMMA.16816.F32 R32, R12, R10, R32 ;  /* 0x0000000a0c20723c */ /* 0x000fe20000001820 */
[----:B------:R-:W-:Y:S02]  /*5740*/  FSEL R179, R145, -INF , !P1 ;  /* 0xff80000091b37808 */ /* 0x000fe40004800000 */
[-C--:B------:R-:W-:Y:S02]  /*5750*/  ISETP.GT.AND P3, PT, R192, R20.reuse, PT ;  /* 0x00000014c000720c */ /* 0x080fe40003f64270 */
[C---:B------:R-:W-:Y:S02]  /*5760*/  ISETP.GE.AND P6, PT, R20.reuse, R191, PT ;  /* 0x000000bf1400720c */ /* 0x040fe40003fc6270 */
[----:B------:R-:W-:Y:S01]  /*5770*/  ISETP.GT.AND P1, PT, R133, R20, PT ;  /* 0x000000148500720c */ /* 0x000fe20003f24270 */
[----:B---3--:R-:W-:Y:S01]  /*5780*/  HMMA.16816.F32 R28, R24, R16, R28 ;  /* 0x00000010181c723c */ /* 0x008fe2000000181c */
[----:B------:R-:W-:-:S02]  /*5790*/  ISETP.GE.AND P4, PT, R20, R190, PT ;  /* 0x000000be1400720c */ /* 0x000fc40003f86270 */
[----:B------:R-:W1:Y:S01]  /*57a0*/  LDSM.16.M88.4 R20, [R200+0x11800] ;  /* 0x01180000c814783b */ /* 0x000e620000000200 */
[----:B------:R-:W-:Y:S01]  /*57b0*/  FSEL R135, R135, -INF , !P5 ;  /* 0xff80000087877808 */ /* 0x000fe20006800000 */
[----:B------:R-:W-:-:S04]  /*57c0*/  DEPBAR.LE SB0, 0x0 ;  /* 0x000080000000791a */ /* 0x000fc80000000000 */
[----:B------:R-:W-:Y:S01]  /*57d0*/  BAR.SYNC.DEFER_BLOCKING 0x0 ;  /* 0x0000000000007b1d */ /* 0x000fe20000010000 */
[-C--:B------:R-:W-:Y:S01]  /*57e0*/  ISETP.GT.AND P5, PT, R192, R134.reuse, PT ;  /* 0x00000086c000720c */ /* 0x080fe20003fa4270 */
[----:B------:R-:W-:Y:S01]  /*57f0*/  HMMA.16816.F32 R172, R24, R18, R172 ;  /* 0x0000001218ac723c */ /* 0x000fe200000018ac */
[----:B------:R-:W-:Y:S02]  /*5800*/  FSEL R142, R142, -INF , !P1 ;  /* 0xff8000008e8e7808 */ /* 0x000fe40004800000 */
[----:B------:R-:W-:Y:S02]  /*5810*/  ISETP.GT.AND P1, PT, R133, R134, PT ;  /* 0x000000868500720c */ /* 0x000fe40003f24270 */
[----:B------:R-:W-:Y:S02]  /*5820*/  FSEL R221, R141, -INF , !P5 ;  /* 0xff8000008ddd7808 */ /* 0x000fe40006800000 */
[----:B------:R-:W-:Y:S02]  /*5830*/  ISETP.GE.AND P5, PT, R134, R190, PT ;  /* 0x000000be8600720c */ /* 0x000fe40003fa6270 */
[----:B------:R-:W-:-:S02]  /*5840*/  FSEL R143, R143, -INF , !P1 ;  /* 0xff8000008f8f7808 */ /* 0x000fc40004800000 */
[----:B------:R-:W-:Y:S02]  /*5850*/  FSEL R141, R142, -INF , !P4 ;  /* 0xff8000008e8d7808 */ /* 0x000fe40006000000 */
[----:B------:R-:W-:Y:S02]  /*5860*/  FSEL R143, R143, -INF , !P5 ;  /* 0xff8000008f8f7808 */ /* 0x000fe40006800000 */
[----:B------:R-:W-:Y:S02]  /*5870*/  FSEL R140, R140, -INF , !P3 ;  /* 0xff8000008c8c7808 */ /* 0x000fe40005800000 */
[CC--:B------:R-:W-:Y:S02]  /*5880*/  ISETP.GT.AND P1, PT, R192.reuse, R9.reuse, PT ;  /* 0x00000009c000720c */ /* 0x0c0fe40003f24270 */
[----:B------:R-:W-:Y:S02]  /*5890*/  ISETP.GT.AND P4, PT, R133, R9, PT ;  /* 0x000000098500720c */ /* 0x000fe40003f84270 */
[----:B------:R-:W-:-:S02]  /*58a0*/  ISETP.GT.AND P5, PT, R192, R8, PT ;  /* 0x00000008c000720c */ /* 0x000fc40003fa4270 */
[----:B------:R-:W-:Y:S02]  /*58b0*/  ISETP.GE.AND P3, PT, R134, R191, PT ;  /* 0x000000bf8600720c */ /* 0x000fe40003f66270 */
[----:B------:R-:W-:Y:S02]  /*58c0*/  FSEL R136, R136, -INF , !P1 ;  /* 0xff80000088887808 */ /* 0x000fe40004800000 */
[----:B------:R-:W-:Y:S02]  /*58d0*/  FSEL R138, R138, -INF , !P4 ;  /* 0xff8000008a8a7808 */ /* 0x000fe40006000000 */
[----:B------:R-:W-:Y:S02]  /*58e0*/  FSEL R137, R137, -INF , !P5 ;  /* 0xff80000089897808 */ /* 0x000fe40006800000 */
[----:B------:R-:W-:Y:S01]  /*58f0*/  FSEL R223, R140, -INF , !P6 ;  /* 0xff8000008cdf7808 */ /* 0x000fe20007000000 */
[----:B-1----:R-:W-:Y:S01]  /*5900*/  HMMA.16816.F32 R28, R12, R20, R28 ;  /* 0x000000140c1c723c */ /* 0x002fe2000000181c */
[----:B------:R-:W-:-:S02]  /*5910*/  FSEL R221, R221, -INF , !P3 ;  /* 0xff800000dddd7808 */ /* 0x000fc40005800000 */
[CC--:B------:R-:W-:Y:S02]  /*5920*/  ISETP.GE.AND P1, PT, R8.reuse, R191.reuse, PT ;  /* 0x000000bf0800720c */ /* 0x0c0fe40003f26270 */
[----:B------:R-:W-:Y:S02]  /*5930*/  ISETP.GT.AND P4, PT, R133, R8, PT ;  /* 0x000000088500720c */ /* 0x000fe40003f84270 */
[-C--:B------:R-:W-:Y:S01]  /*5940*/  ISETP.GE.AND P5, PT, R8, R190.reuse, PT ;  /* 0x000000be0800720c */ /* 0x080fe20003fa6270 */
[C---:B------:R-:W-:Y:S01]  /*5950*/  VIADD R8, R156.reuse, 0xffffffa8 ;  /* 0xffffffa89c087836 */ /* 0x040fe20000000000 */
[C---:B------:R-:W-:Y:S01]  /*5960*/  ISETP.GE.AND P6, PT, R9.reuse, R191, PT ;  /* 0x000000bf0900720c */ /* 0x040fe20003fc6270 */
[----:B------:R-:W-:Y:S01]  /*5970*/  HMMA.16816.F32 R172, R12, R22, R172 ;  /* 0x000000160cac723c */ /* 0x000fe200000018ac */
[----:B------:R-:W-:Y:S01]  /*5980*/  ISETP.GE.AND P3, PT, R9, R190, PT ;  /* 0x000000be0900720c */ /* 0x000fe20003f66270 */
[----:B------:R-:W-:Y:S01]  /*5990*/  VIADD R9, R156, 0xffffffb0 ;  /* 0xffffffb09c097836 */ /* 0x000fe20000000000 */
[----:B------:R-:W-:-:S02]  /*59a0*/  FSEL R139, R139, -INF , !P4 ;  /* 0xff8000008b8b7808 */ /* 0x000fc40006000000 */
[----:B------:R-:W-:Y:S02]  /*59b0*/  FSEL R211, R136, -INF , !P6 ;  /* 0xff80000088d37808 */ /* 0x000fe40007000000 */
[----:B------:R-:W-:Y:S02]  /*59c0*/  FSEL R183, R138, -INF , !P3 ;  /* 0xff8000008ab77808 */ /* 0x000fe40005800000 */
[----:B------:R-:W-:Y:S02]  /*59d0*/  FSEL R209, R137, -INF , !P1 ;  /* 0xff80000089d17808 */ /* 0x000fe40004800000 */
[-C--:B------:R-:W-:Y:S02]  /*59e0*/  ISETP.GT.AND P4, PT, R192, R8.reuse, PT ;  /* 0x00000008c000720c */ /* 0x080fe40003f84270 */
[----:B------:R-:W-:Y:S02]  /*59f0*/  ISETP.GE.AND P6, PT, R8, R191, PT ;  /* 0x000000bf0800720c */ /* 0x000fe40003fc6270 */
[----:B------:R-:W-:-:S02]  /*5a00*/  ISETP.GT.AND P3, PT, R133, R8, PT ;  /* 0x000000088500720c */ /* 0x000fc40003f64270 */
[----:B------:R-:W-:Y:S01]  /*5a10*/  ISETP.GE.AND P1, PT, R8, R190, PT ;  /* 0x000000be0800720c */ /* 0x000fe20003f26270 */
[----:B------:R-:W-:Y:S01]  /*5a20*/  VIADD R8, R156, 0xffffffa9 ;  /* 0xffffffa99c087836 */ /* 0x000fe20000000000 */
[----:B------:R-:W-:Y:S02]  /*5a30*/  FSEL R207, R139, -INF , !P5 ;  /* 0xff8000008bcf7808 */ /* 0x000fe40006800000 */
[----:B------:R-:W-:Y:S02]  /*5a40*/  FSEL R32, R32, -INF , !P4 ;  /* 0xff80000020207808 */ /* 0x000fe40006000000 */
[----:B------:R-:W-:Y:S02]  /*5a50*/  ISETP.GT.AND P5, PT, R192, R8, PT ;  /* 0x00000008c000720c */ /* 0x000fe40003fa4270 */
[----:B------:R-:W-:Y:S02]  /*5a60*/  FSEL R34, R34, -INF , !P3 ;  /* 0xff80000022227808 */ /* 0x000fe40005800000 */
[----:B------:R-:W-:-:S02]  /*5a70*/  ISETP.GE.AND P3, PT, R8, R191, PT ;  /* 0x000000bf0800720c */ /* 0x000fc40003f66270 */
[----:B------:R-:W-:Y:S02]  /*5a80*/  FSEL R33, R33, -INF , !P5 ;  /* 0xff80000021217808 */ /* 0x000fe40006800000 */
[----:B------:R-:W-:Y:S02]  /*5a90*/  FSEL R217, R32, -INF , !P6 ;  /* 0xff80000020d97808 */ /* 0x000fe40007000000 */
[----:B------:R-:W-:Y:S02]  /*5aa0*/  ISETP.GT.AND P4, PT, R133, R8, PT ;  /* 0x000000088500720c */ /* 0x000fe40003f84270 */
[----:B------:R-:W-:Y:S02]  /*5ab0*/  ISETP.GT.AND P6, PT, R192, R9, PT ;  /* 0x00000009c000720c */ /* 0x000fe40003fc4270 */
[----:B------:R-:W-:Y:S01]  /*5ac0*/  ISETP.GE.AND P5, PT, R8, R190, PT ;  /* 0x000000be0800720c */ /* 0x000fe20003fa6270 */
[----:B------:R-:W-:Y:S01]  /*5ad0*/  VIADD R8, R156, 0xffffffb1 ;  /* 0xffffffb19c087836 */ /* 0x000fe20000000000 */
[----:B------:R-:W-:-:S02]  /*5ae0*/  FSEL R205, R34, -INF , !P1 ;  /* 0xff80000022cd7808 */ /* 0x000fc40004800000 */
[----:B------:R-:W-:Y:S02]  /*5af0*/  FSEL R213, R33, -INF , !P3 ;  /* 0xff80000021d57808 */ /* 0x000fe40005800000 */
[----:B------:R-:W-:Y:S02]  /*5b00*/  FSEL R35, R35, -INF , !P4 ;  /* 0xff80000023237808 */ /* 0x000fe40006000000 */
[----:B------:R-:W-:Y:S02]  /*5b10*/  ISETP.GE.AND P1, PT, R9, R191, PT ;  /* 0x000000bf0900720c */ /* 0x000fe40003f26270 */
[----:B------:R-:W-:Y:S02]  /*5b20*/  ISETP.GT.AND P3, PT, R133, R9, PT ;  /* 0x000000098500720c */ /* 0x000fe40003f64270 */
[----:B------:R-:W-:Y:S02]  /*5b30*/  FSEL R28, R28, -INF , !P6 ;  /* 0xff8000001c1c7808 */ /* 0x000fe40007000000 */
[----:B------:R-:W-:-:S02]  /*5b40*/  FSEL R215, R35, -INF , !P5 ;  /* 0xff80000023d77808 */ /* 0x000fc40006800000 */
[----:B------:R-:W-:Y:S02]  /*5b50*/  FSEL R151, R28, -INF , !P1 ;  /* 0xff8000001c977808 */ /* 0x000fe40004800000 */
[----:B------:R-:W-:Y:S02]  /*5b60*/  FSEL R30, R30, -INF , !P3 ;  /* 0xff8000001e1e7808 */ /* 0x000fe40005800000 */
[-C--:B------:R-:W-:Y:S02]  /*5b70*/  ISETP.GT.AND P5, PT, R192, R8.reuse, PT ;  /* 0x00000008c000720c */ /* 0x080fe40003fa4270 */
[C---:B------:R-:W-:Y:S02]  /*5b80*/  ISETP.GE.AND P6, PT, R8.reuse, R191, PT ;  /* 0x000000bf0800720c */ /* 0x040fe40003fc6270 */
[----:B------:R-:W-:Y:S02]  /*5b90*/  ISETP.GT.AND P1, PT, R133, R8, PT ;  /* 0x000000088500720c */ /* 0x000fe40003f24270 */
[----:B------:R-:W-:Y:S01]  /*5ba0*/  ISETP.GE.AND P3, PT, R8, R190, PT ;  /* 0x000000be0800720c */ /* 0x000fe20003f66270 */
[----:B------:R-:W-:Y:S01]  /*5bb0*/  VIADD R8, R156, 0xffffffb8 ;  /* 0xffffffb89c087836 */ /* 0x000fe20000000000 */
[----:B------:R-:W-:Y:S01]  /*5bc0*/  FMNMX3.FTZ R10, R132, R163, R161, !PT ;  /* 0x000000a3840a7276 */ /* 0x000fe200078100a1 */
[----:B------:R-:W-:Y:S01]  /*5bd0*/  VIADD R156, R156, 0xffffffb9 ;  /* 0xffffffb99c9c7836 */ /* 0x000fe20000000000 */
[----:B------:R-:W-:-:S02]  /*5be0*/  FSEL R29, R29, -INF , !P5 ;  /* 0xff8000001d1d7808 */ /* 0x000fc40006800000 */
[----:B------:R-:W-:Y:S02]  /*5bf0*/  FSEL R31, R31, -INF , !P1 ;  /* 0xff8000001f1f7808 */ /* 0x000fe40004800000 */
[-C--:B------:R-:W-:Y:S02]  /*5c00*/  ISETP.GT.AND P5, PT, R133, R8.reuse, PT ;  /* 0x000000088500720c */ /* 0x080fe40003fa4270 */
[----:B------:R-:W-:Y:S02]  /*5c10*/  FMNMX3.FTZ R10, R10, R229, R153, !PT ;  /* 0x000000e50a0a7276 */ /* 0x000fe40007810099 */
[----:B------:R-:W-:Y:S02]  /*5c20*/  FSEL R149, R29, -INF , !P6 ;  /* 0xff8000001d957808 */ /* 0x000fe40007000000 */
[----:B------:R-:W-:Y:S02]  /*5c30*/  FSEL R171, R31, -INF , !P3 ;  /* 0xff8000001fab7808 */ /* 0x000fe40005800000 */
[----:B------:R-:W-:-:S02]  /*5c40*/  ISETP.GT.AND P1, PT, R192, R8, PT ;  /* 0x00000008c000720c */ /* 0x000fc40003f24270 */
[C---:B------:R-:W-:Y:S02]  /*5c50*/  ISETP.GE.AND P6, PT, R8.reuse, R191, PT ;  /* 0x000000bf0800720c */ /* 0x040fe40003fc6270 */
[----:B------:R-:W-:Y:S02]  /*5c60*/  ISETP.GE.AND P3, PT, R8, R190, PT ;  /* 0x000000be0800720c */ /* 0x000fe40003f66270 */
[----:B------:R-:W-:Y:S02]  /*5c70*/  FSEL R167, R174, -INF , !P5 ;  /* 0xff800000aea77808 */ /* 0x000fe40006800000 */
[----:B------:R-:W-:Y:S02]  /*5c80*/  FMNMX3.FTZ R8, R3, R157, R159, !PT ;  /* 0x0000009d03087276 */ /* 0x000fe4000781009f */
[----:B------:R-:W-:Y:S02]  /*5c90*/  ISETP.GT.AND P5, PT, R192, R156, PT ;  /* 0x0000009cc000720c */ /* 0x000fe40003fa4270 */
[----:B------:R-:W-:-:S02]  /*5ca0*/  FMNMX3.FTZ R10, R10, R219, R179, !PT ;  /* 0x000000db0a0a7276 */ /* 0x000fc400078100b3 */
[----:B------:R-:W-:Y:S02]  /*5cb0*/  ISETP.GE.AND P4, PT, R9, R190, PT ;  /* 0x000000be0900720c */ /* 0x000fe40003f86270 */
[----:B------:R-:W-:Y:S02]  /*5cc0*/  FMNMX3.FTZ R8, R8, R225, R227, !PT ;  /* 0x000000e108087276 */ /* 0x000fe400078100e3 */
[----:B------:R-:W-:Y:S02]  /*5cd0*/  FMNMX3.FTZ R10, R10, R223, R221, !PT ;  /* 0x000000df0a0a7276 */ /* 0x000fe400078100dd */
[----:B------:R-:W-:Y:S02]  /*5ce0*/  FSEL R145, R173, -INF , !P5 ;  /* 0xff800000ad917808 */ /* 0x000fe40006800000 */
[----:B------:R-:W-:Y:S02]  /*5cf0*/  ISETP.GT.U32.AND P5, PT, R2, R197, PT ;  /* 0x000000c50200720c */ /* 0x000fe40003fa4070 */
[----:B------:R-:W-:-:S02]  /*5d00*/  FSEL R169, R30, -INF , !P4 ;  /* 0xff8000001ea97808 */ /* 0x000fc40006000000 */
[----:B------:R-:W-:Y:S02]  /*5d10*/  ISETP.GT.AND P4, PT, R133, R156, PT ;  /* 0x0000009c8500720c */ /* 0x000fe40003f84270 */
[----:B------:R-:W-:Y:S02]  /*5d20*/  FMNMX3.FTZ R8, R8, R177, R135, !PT ;  /* 0x000000b108087276 */ /* 0x000fe40007810087 */
[----:B------:R-:W-:Y:S02]  /*5d30*/  FMNMX3.FTZ R10, R10, R211, R209, !PT ;  /* 0x000000d30a0a7276 */ /* 0x000fe400078100d1 */
[----:B------:R-:W-:Y:S02]  /*5d40*/  FSEL R165, R175, -INF , !P4 ;  /* 0xff800000afa57808 */ /* 0x000fe40006000000 */
[----:B------:R-:W-:Y:S02]  /*5d50*/  FMNMX3.FTZ R12, R8, R141, R143, !PT ;  /* 0x0000008d080c7276 */ /* 0x000fe4000781008f */
[----:B------:R-:W-:-:S02]  /*5d60*/  ISETP.GE.AND P4, PT, R156, R191, PT ;  /* 0x000000bf9c00720c */ /* 0x000fc40003f86270 */
[----:B------:R-:W-:Y:S02]  /*5d70*/  FSEL R147, R172, -INF , !P1 ;  /* 0xff800000ac937808 */ /* 0x000fe40004800000 */
[----:B------:R-:W-:Y:S02]  /*5d80*/  FMNMX3.FTZ R8, R10, R217, R213, !PT ;  /* 0x000000d90a087276 */ /* 0x000fe400078100d5 */
[----:B------:R-:W-:Y:S02]  /*5d90*/  ISETP.GE.AND P1, PT, R156, R190, PT ;  /* 0x000000be9c00720c */ /* 0x000fe40003f26270 */
[----:B------:R-:W-:Y:S02]  /*5da0*/  FSEL R147, R147, -INF , !P6 ;  /* 0xff80000093937808 */ /* 0x000fe40007000000 */
[----:B------:R-:W-:Y:S02]  /*5db0*/  FSEL R145, R145, -INF , !P4 ;  /* 0xff80000091917808 */ /* 0x000fe40006000000 */
[----:B------:R-:W-:-:S02]  /*5dc0*/  FMNMX3.FTZ R12, R12, R183, R207, !PT ;  /* 0x000000b70c0c7276 */ /* 0x000fc400078100cf */
[----:B------:R-:W-:Y:S02]  /*5dd0*/  FMNMX3.FTZ R8, R8, R151, R149, !PT ;  /* 0x0000009708087276 */ /* 0x000fe40007810095 */
[----:B------:R-:W-:Y:S02]  /*5de0*/  FSEL R167, R167, -INF , !P3 ;  /* 0xff800000a7a77808 */ /* 0x000fe40005800000 */
[----:B------:R-:W-:Y:S02]  /*5df0*/  FSEL R165, R165, -INF , !P1 ;  /* 0xff800000a5a57808 */ /* 0x000fe40004800000 */
[----:B------:R-:W-:Y:S02]  /*5e00*/  FMNMX3.FTZ R12, R12, R205, R215, !PT ;  /* 0x000000cd0c0c7276 */ /* 0x000fe400078100d7 */
[----:B------:R-:W-:Y:S01]  /*5e10*/  FMNMX3.FTZ R11, R8, R147, R145, !PT ;  /* 0x00000093080b7276 */ /* 0x000fe20007810091 */
[----:B------:R-:W-:Y:S06]  /*5e20*/  @!P5 BRA `(.L_x_351) ;  /* 0x000000000054d947 */ /* 0x000fec0003800000 */
[----:B------:R-:W-:-:S04]  /*5e30*/  VIADD R9, R186, 0xfffffffd ;  /* 0xfffffffdba097836 */ /* 0x000fc80000000000 */
[----:B------:R-:W-:-:S04]  /*5e40*/  IMAD.WIDE.U32 R14, R9, R6, RZ ;  /* 0x00000006090e7225 */ /* 0x000fc800078e00ff */
[----:B------:R-:W-:Y:S01]  /*5e50*/  IMAD R8, R9, R7, R15 ;  /* 0x0000000709087224 */ /* 0x000fe200078e020f */
[C---:B------:R-:W-:Y:S01]  /*5e60*/  LEA R16, P3, R14.reuse, R196, 0x7 ;  /* 0x000000c40e107211 */ /* 0x040fe200078638ff */
[----:B------:R-:W-:-:S03]  /*5e70*/  IMAD.SHL.U32 R9, R14, 0x40, RZ ;  /* 0x000000400e097824 */ /* 0x000fc600078e00ff */
        /* <DEDUP_REMOVED lines=9> */
[----:B------:R-:W-:-:S03]  /*5f10*/  LEA R18, P1, R10, R196, 0x1 ;  /* 0x000000c40a127211 */ /* 0x000fc600078208ff */
[----:B------:R1:W-:Y:S01]  /*5f20*/  LDGSTS.E.BYPASS.LTC128B.128 [R199+0x10000], desc[UR12][R16.64+0x100] ;  /* 0x1000010010c77fae */ /* 0x0003e2000b981a0c */
[----:B------:R-:W-:-:S05]  /*5f30*/  LEA.HI.X R19, R10, R195, R9, 0x1, P1 ;  /* 0x000000c30a137211 */ /* 0x000fca00008f0c09 */
[----:B------:R1:W-:Y:S04]  /*5f40*/  LDGSTS.E.BYPASS.LTC128B.128 [R199+0xd000], desc[UR12][R18.64] ;  /* 0x0d00000012c77fae */ /* 0x0003e8000b981a0c */
[----:B------:R1:W-:Y:S04]  /*5f50*/  LDGSTS.E.BYPASS.LTC128B.128 [R199+0xf000], desc[UR12][R18.64+0x80] ;  /* 0x0f00008012c77fae */ /* 0x0003e8000b981a0c */
[----:B------:R1:W-:Y:S04]  /*5f60*/  LDGSTS.E.BYPASS.LTC128B.128 [R199+0x11000], desc[UR12][R18.64+0x100] ;  /* 0x1100010012c77fae */ /* 0x0003e8000b981a0c */
[----:B------:R-:W0:Y:S02]  /*5f70*/  LDGDEPBAR ;  /* 0x00000000000079af */ /* 0x000e240000000000 */
.L_x_351:
[----:B------:R-:W2:Y:S01]  /*5f80*/  SHFL.BFLY PT, R8, R11, 0x2, 0x1f ;  /* 0x0c401f000b087f89 */ /* 0x000ea200000e0000 */
[----:B------:R-:W-:Y:S01]  /*5f90*/  FMNMX3.FTZ R10, R12, R169, R171, !PT ;  /* 0x000000a90c0a7276 */ /* 0x000fe200078100ab */
[----:B------:R-:W3:Y:S01]  /*5fa0*/  LDCU UR4, c[0x0][0x45c] ;  /* 0x00008b80ff0477ac */ /* 0x000ee20008000800 */
[----:B------:R-:W4:Y:S02]  /*5fb0*/  S2UR UR5, SR_CgaCtaId ;  /* 0x00000000000579c3 */ /* 0x000f240000008800 */
[----:B------:R-:W-:Y:S01]  /*5fc0*/  FMNMX3.FTZ R10, R10, R167, R165, !PT ;  /* 0x000000a70a0a7276 */ /* 0x000fe200078100a5 */
[----:B------:R-:W-:-:S04]  /*5fd0*/  UMOV UR6, 0x400 ;  /* 0x0000040000067882 */ /* 0x000fc80000000000 */
[----:B------:R-:W5:Y:S01]  /*5fe0*/  SHFL.BFLY PT, R9, R10, 0x2, 0x1f ;  /* 0x0c401f000a097f89 */ /* 0x000f6200000e0000 */
[----:B--2---:R-:W-:Y:S01]  /*5ff0*/  FMNMX.FTZ R8, R11, R8, !PT ;  /* 0x000000080b087209 */ /* 0x004fe20007810000 */
[----:B----4-:R-:W-:-:S04]  /*6000*/  ULEA UR5, UR5, UR6, 0x18 ;  /* 0x0000000605057291 */ /* 0x010fc8000f8ec0ff */
[----:B------:R-:W2:Y:S02]  /*6010*/  SHFL.BFLY PT, R181, R8, 0x1, 0x1f ;  /* 0x0c201f0008b57f89 */ /* 0x000ea400000e0000 */
[----:B------:R-:W-:Y:S02]  /*6020*/  LEA R166, R187, UR5, 0x1 ;  /* 0x00000005bba67c11 */ /* 0x000fe4000f8e08ff */
[----:B-----5:R-:W-:Y:S02]  /*6030*/  FMNMX.FTZ R9, R10, R9, !PT ;  /* 0x000000090a097209 */ /* 0x020fe40007810000 */
[C---:B------:R-:W-:Y:S01]  /*6040*/  IADD3 R20, PT, PT, R166.reuse, 0x12000, RZ ;  /* 0x00012000a6147810 */ /* 0x040fe20007ffe0ff */
[----:B-1----:R-:W-:Y:S01]  /*6050*/  LDSM.16.MT88.4 R16, [R166+0x12000] ;  /* 0x01200000a610783b */ /* 0x002fe20000004200 */
[----:B------:R-:W-:Y:S02]  /*6060*/  IADD3 R162, PT, PT, R166, 0x12040, RZ ;  /* 0x00012040a6a27810 */ /* 0x000fe40007ffe0ff */
[----:B------:R-:W-:Y:S01]  /*6070*/  @P2 IADD3 R162, PT, PT, R20, -0x40, RZ ;  /* 0xffffffc014a22810 */ /* 0x000fe20007ffe0ff */
[----:B------:R-:W1:Y:S04]  /*6080*/  SHFL.BFLY PT, R180, R9, 0x1, 0x1f ;  /* 0x0c201f0009b47f89 */ /* 0x000e6800000e0000 */
[----:B------:R-:W-:Y:S01]  /*6090*/  LDSM.16.MT88.4 R32, [R162] ;  /* 0x00000000a220783b */ /* 0x000fe20000004200 */
[----:B--2---:R-:W-:-:S04]  /*60a0*/  FMNMX.FTZ R181, R8, R181, !PT ;  /* 0x000000b508b57209 */ /* 0x004fc80007810000 */
[C---:B------:R-:W-:Y:S01]  /*60b0*/  FSETP.NEU.FTZ.AND P3, PT, R181.reuse, -INF , PT ;  /* 0xff800000b500780b */ /* 0x040fe20003f7d000 */
[----:B---3--:R-:W-:-:S05]  /*60c0*/  FMUL.FTZ R144, R181, UR4 ;  /* 0x00000004b5907c20 */ /* 0x008fca0008410000 */
[----:B------:R-:W-:Y:S02]  /*60d0*/  FSEL R144, R144, RZ, P3 ;  /* 0x000000ff90907208 */ /* 0x000fe40001800000 */
[----:B-1----:R-:W-:-:S03]  /*60e0*/  FMNMX.FTZ R180, R9, R180, !PT ;  /* 0x000000b409b47209 */ /* 0x002fc60007810000 */
[--C-:B------:R-:W-:Y:S01]  /*60f0*/  FFMA.FTZ R155, R161, UR4, -R144.reuse ;  /* 0x00000004a19b7c23 */ /* 0x100fe20008010890 */
[----:B------:R-:W-:Y:S01]  /*6100*/  MOV R161, 0x20 ;  /* 0x0000002000a17802 */ /* 0x000fe20000000f00 */
[--C-:B------:R-:W-:Y:S01]  /*6110*/  FFMA.FTZ R160, R163, UR4, -R144.reuse ;  /* 0x00000004a3a07c23 */ /* 0x100fe20008010890 */
[C---:B------:R-:W-:Y:S01]  /*6120*/  FSETP.NEU.FTZ.AND P1, PT, R180.reuse, -INF , PT ;  /* 0xff800000b400780b */ /* 0x040fe20003f3d000 */
[C---:B------:R-:W-:Y:S01]  /*6130*/  FMUL.FTZ R164, R180.reuse, UR4 ;  /* 0x00000004b4a47c20 */ /* 0x040fe20008410000 */
[----:B------:R-:W-:Y:S01]  /*6140*/  FSEL R9, R181, RZ, P3 ;  /* 0x000000ffb5097208 */ /* 0x000fe20001800000 */
[--C-:B------:R-:W-:Y:S01]  /*6150*/  FFMA.FTZ R154, R229, UR4, -R144.reuse ;  /* 0x00000004e59a7c23 */ /* 0x100fe20008010890 */
[----:B------:R-:W-:Y:S01]  /*6160*/  FSEL R8, R180, RZ, P1 ;  /* 0x000000ffb4087208 */ /* 0x000fe20000800000 */
[----:B------:R-:W-:Y:S01]  /*6170*/  FFMA.FTZ R153, R153, UR4, -R144 ;  /* 0x0000000499997c23 */ /* 0x000fe20008010890 */
[----:B------:R-:W-:Y:S01]  /*6180*/  SEL R161, R161, 0xffffffe0, !P0 ;  /* 0xffffffe0a1a17807 */ /* 0x000fe20004000000 */
[----:B------:R-:W-:Y:S01]  /*6190*/  FADD.FTZ R9, R132, -R9 ;  /* 0x8000000984097221 */ /* 0x000fe20000010000 */
[----:B------:R-:W-:Y:S01]  /*61a0*/  FSEL R164, R164, RZ, P1 ;  /* 0x000000ffa4a47208 */ /* 0x000fe20000800000 */
[----:B------:R-:W-:Y:S01]  /*61b0*/  FADD.FTZ R8, R3, -R8 ;  /* 0x8000000803087221 */ /* 0x000fe20000010000 */
[C---:B------:R-:W-:Y:S01]  /*61c0*/  IADD3 R163, PT, PT, R161.reuse, R166, RZ ;  /* 0x000000a6a1a37210 */ /* 0x040fe20007ffe0ff */
[----:B------:R-:W-:Y:S01]  /*61d0*/  MUFU.EX2 R160, R160 ;  /* 0x000000a000a07308 */ /* 0x000fe20000000800 */
[----:B------:R-:W-:Y:S01]  /*61e0*/  IADD3 R161, PT, PT, R161, R162, RZ ;  /* 0x000000a2a1a17210 */ /* 0x000fe20007ffe0ff */
[--C-:B------:R-:W-:Y:S01]  /*61f0*/  FFMA.FTZ R158, R157, UR4, -R164.reuse ;  /* 0x000000049d9e7c23 */ /* 0x100fe200080108a4 */
[--C-:B------:R-:W-:Y:S01]  /*6200*/  FFMA.FTZ R152, R159, UR4, -R164.reuse ;  /* 0x000000049f987c23 */ /* 0x100fe200080108a4 */
[----:B------:R-:W-:Y:S01]  /*6210*/  FMUL.FTZ R159, R9, UR4 ;  /* 0x00000004099f7c20 */ /* 0x000fe20008410000 */
[----:B------:R-:W-:Y:S01]  /*6220*/  FMUL.FTZ R157, R8, UR4 ;  /* 0x00000004089d7c20 */ /* 0x000fe20008410000 */
[----:B------:R-:W1:Y:S01]  /*6230*/  LDSM.16.MT88.4 R24, [R163+0x12000] ;  /* 0x01200000a318783b */ /* 0x000e620000004200 */
[--C-:B------:R-:W-:Y:S01]  /*6240*/  FFMA.FTZ R156, R225, UR4, -R164.reuse ;  /* 0x00000004e19c7c23 */ /* 0x100fe200080108a4 */
[----:B------:R-:W-:Y:S01]  /*6250*/  FFMA.FTZ R227, R227, UR4, -R164 ;  /* 0x00000004e3e37c23 */ /* 0x000fe200080108a4 */
[----:B------:R-:W2:Y:S01]  /*6260*/  MUFU.EX2 R155, R155 ;  /* 0x0000009b009b7308 */ /* 0x000ea20000000800 */
[--C-:B------:R-:W-:Y:S01]  /*6270*/  FFMA.FTZ R175, R179, UR4, -R144.reuse ;  /* 0x00000004b3af7c23 */ /* 0x100fe20008010890 */
[--C-:B------:R-:W-:Y:S01]  /*6280*/  FFMA.FTZ R170, R219, UR4, -R144.reuse ;  /* 0x00000004dbaa7c23 */ /* 0x100fe20008010890 */
[--C-:B------:R-:W-:Y:S01]  /*6290*/  FFMA.FTZ R173, R223, UR4, -R144.reuse ;  /* 0x00000004dfad7c23 */ /* 0x100fe20008010890 */
[----:B------:R-:W3:Y:S01]  /*62a0*/  MUFU.EX2 R159, R159 ;  /* 0x0000009f009f7308 */ /* 0x000ee20000000800 */
[----:B------:R-:W-:Y:S01]  /*62b0*/  FFMA.FTZ R168, R221, UR4, -R144 ;  /* 0x00000004dda87c23 */ /* 0x000fe20008010890 */
[--C-:B------:R-:W-:Y:S01]  /*62c0*/  FFMA.FTZ R177, R177, UR4, -R164.reuse ;  /* 0x00000004b1b17c23 */ /* 0x100fe200080108a4 */
[--C-:B------:R-:W-:Y:S01]  /*62d0*/  FFMA.FTZ R174, R135, UR4, -R164.reuse ;  /* 0x0000000487ae7c23 */ /* 0x100fe200080108a4 */
[----:B------:R-:W4:Y:S01]  /*62e0*/  MUFU.EX2 R157, R157 ;  /* 0x0000009d009d7308 */ /* 0x000f220000000800 */
[--C-:B------:R-:W-:Y:S01]  /*62f0*/  FFMA.FTZ R172, R141, UR4, -R164.reuse ;  /* 0x000000048dac7c23 */ /* 0x100fe200080108a4 */
[--C-:B------:R-:W-:Y:S01]  /*6300*/  FFMA.FTZ R179, R143, UR4, -R164.reuse ;  /* 0x000000048fb37c23 */ /* 0x100fe200080108a4 */
[----:B------:R-:W-:Y:S01]  /*6310*/  LDSM.16.MT88.4 R136, [R161+0x800] ;  /* 0x00080000a188783b */ /* 0x000fe20000004200 */
[----:B------:R-:W-:Y:S01]  /*6320*/  MUFU.EX2 R154, R154 ;  /* 0x0000009a009a7308 */ /* 0x000fe20000000800 */
[--C-:B------:R-:W-:Y:S01]  /*6330*/  FFMA.FTZ R182, R183, UR4, -R164.reuse ;  /* 0x00000004b7b67c23 */ /* 0x100fe200080108a4 */
[----:B--2---:R-:W-:Y:S01]  /*6340*/  F2FP.F16.F32.PACK_AB R8, R155, R160 ;  /* 0x000000a09b08723e */ /* 0x004fe200000000ff */
[----:B------:R-:W-:Y:S01]  /*6350*/  LDSM.16.MT88.4 R140, [R162+0x800] ;  /* 0x00080000a28c783b */ /* 0x000fe20000004200 */
[----:B------:R-:W2:Y:S01]  /*6360*/  MUFU.EX2 R153, R153 ;  /* 0x0000009900997308 */ /* 0x000ea20000000800 */
[----:B------:R-:W-:Y:S01]  /*6370*/  FFMA.FTZ R188, R205, UR4, -R164 ;  /* 0x00000004cdbc7c23 */ /* 0x000fe200080108a4 */
[-C--:B---3--:R-:W-:Y:S01]  /*6380*/  FMUL.FTZ R28, R116, R159.reuse ;  /* 0x0000009f741c7220 */ /* 0x088fe20000410000 */
[-C--:B------:R-:W-:Y:S01]  /*6390*/  FMUL.FTZ R29, R117, R159.reuse ;  /* 0x0000009f751d7220 */ /* 0x080fe20000410000 */
[----:B------:R-:W-:Y:S01]  /*63a0*/  MUFU.EX2 R158, R158 ;  /* 0x0000009e009e7308 */ /* 0x000fe20000000800 */
[----:B------:R-:W-:Y:S01]  /*63b0*/  FMUL.FTZ R20, R120, R159 ;  /* 0x0000009f78147220 */ /* 0x000fe20000410000 */
[-C--:B----4-:R-:W-:Y:S01]  /*63c0*/  FMUL.FTZ R30, R118, R157.reuse ;  /* 0x0000009d761e7220 */ /* 0x090fe20000410000 */
[----:B------:R-:W-:Y:S01]  /*63d0*/  FMUL.FTZ R31, R119, R157 ;  /* 0x0000009d771f7220 */ /* 0x000fe20000410000 */
[----:B------:R-:W3:Y:S01]  /*63e0*/  MUFU.EX2 R152, R152 ;  /* 0x0000009800987308 */ /* 0x000ee20000000800 */
[----:B------:R-:W4:Y:S01]  /*63f0*/  LDSM.16.MT88.4 R116, [R161] ;  /* 0x00000000a174783b */ /* 0x000f220000004200 */
[----:B------:R-:W-:Y:S01]  /*6400*/  FMUL.FTZ R21, R121, R159 ;  /* 0x0000009f79157220 */ /* 0x000fe20000410000 */
[-C--:B------:R-:W-:Y:S01]  /*6410*/  FMUL.FTZ R22, R122, R157.reuse ;  /* 0x0000009d7a167220 */ /* 0x080fe20000410000 */
[----:B------:R-:W-:Y:S01]  /*6420*/  MUFU.EX2 R156, R156 ;  /* 0x0000009c009c7308 */ /* 0x000fe20000000800 */
[----:B------:R-:W-:Y:S01]  /*6430*/  FMUL.FTZ R23, R123, R157 ;  /* 0x0000009d7b177220 */ /* 0x000fe20000410000 */
[----:B--2---:R-:W-:Y:S01]  /*6440*/  F2FP.F16.F32.PACK_AB R10, R153, R154 ;  /* 0x0000009a990a723e */ /* 0x004fe200000000ff */
[-C--:B------:R-:W-:Y:S01]  /*6450*/  FMUL.FTZ R108, R108, R159.reuse ;  /* 0x0000009f6c6c7220 */ /* 0x080fe20000410000 */
[----:B------:R-:W2:Y:S01]  /*6460*/  MUFU.EX2 R3, R227 ;  /* 0x000000e300037308 */ /* 0x000ea20000000800 */
[----:B------:R-:W-:Y:S01]  /*6470*/  FMUL.FTZ R109, R109, R159 ;  /* 0x0000009f6d6d7220 */ /* 0x000fe20000410000 */
[-C--:B------:R-:W-:Y:S01]  /*6480*/  FMUL.FTZ R110, R110, R157.reuse ;  /* 0x0000009d6e6e7220 */ /* 0x080fe20000410000 */
[----:B------:R-:W-:Y:S01]  /*6490*/  FMUL.FTZ R111, R111, R157 ;  /* 0x0000009d6f6f7220 */ /* 0x000fe20000410000 */
[-C--:B------:R-:W-:Y:S01]  /*64a0*/  FMUL.FTZ R104, R104, R159.reuse ;  /* 0x0000009f68687220 */ /* 0x080fe20000410000 */
[----:B------:R-:W-:Y:S01]  /*64b0*/  FMUL.FTZ R105, R105, R159 ;  /* 0x0000009f69697220 */ /* 0x000fe20000410000 */
[----:B---3--:R-:W-:Y:S01]  /*64c0*/  F2FP.F16.F32.PACK_AB R9, R152, R158 ;  /* 0x0000009e9809723e */ /* 0x008fe200000000ff */
[-C--:B------:R-:W-:Y:S01]  /*64d0*/  FMUL.FTZ R106, R106, R157.reuse ;  /* 0x0000009d6a6a7220 */ /* 0x080fe20000410000 */
[----:B------:R-:W-:Y:S01]  /*64e0*/  FMUL.FTZ R107, R107, R157 ;  /* 0x0000009d6b6b7220 */ /* 0x000fe20000410000 */
[-C--:B------:R-:W-:Y:S01]  /*64f0*/  FMUL.FTZ R100, R100, R159.reuse ;  /* 0x0000009f64647220 */ /* 0x080fe20000410000 */
[----:B------:R-:W-:Y:S01]  /*6500*/  FMUL.FTZ R101, R101, R159 ;  /* 0x0000009f65657220 */ /* 0x000fe20000410000 */
[-C--:B------:R-:W-:Y:S01]  /*6510*/  FMUL.FTZ R102, R102, R157.reuse ;  /* 0x0000009d66667220 */ /* 0x080fe20000410000 */
[----:B------:R-:W-:Y:S01]  /*6520*/  FMUL.FTZ R103, R103, R157 ;  /* 0x0000009d67677220 */ /* 0x000fe20000410000 */
[-C--:B------:R-:W-:Y:S01]  /*6530*/  FMUL.FTZ R36, R36, R159.reuse ;  /* 0x0000009f24247220 */ /* 0x080fe20000410000 */
[----:B--2---:R-:W-:Y:S01]  /*6540*/  F2FP.F16.F32.PACK_AB R11, R3, R156 ;  /* 0x0000009c030b723e */ /* 0x004fe200000000ff */
[----:B------:R-:W-:Y:S01]  /*6550*/  FMUL.FTZ R37, R37, R159 ;  /* 0x0000009f25257220 */ /* 0x000fe20000410000 */
[-C--:B------:R-:W-:Y:S01]  /*6560*/  FMUL.FTZ R38, R38, R157.reuse ;  /* 0x0000009d26267220 */ /* 0x080fe20000410000 */
[----:B------:R-:W-:Y:S01]  /*6570*/  FMUL.FTZ R39, R39, R157 ;  /* 0x0000009d27277220 */ /* 0x000fe20000410000 */
[-C--:B------:R-:W-:Y:S01]  /*6580*/  FMUL.FTZ R40, R40, R159.reuse ;  /* 0x0000009f28287220 */ /* 0x080fe20000410000 */
[----:B------:R-:W-:Y:S01]  /*6590*/  FMUL.FTZ R41, R41, R159 ;  /* 0x0000009f29297220 */ /* 0x000fe20000410000 */
[-C--:B------:R-:W-:Y:S01]  /*65a0*/  FMUL.FTZ R42, R42, R157.reuse ;  /* 0x0000009d2a2a7220 */ /* 0x080fe20000410000 */
[C---:B-1----:R-:W-:Y:S01]  /*65b0*/  HMMA.16816.F32 R20, R8.reuse, R24, R20 ;  /* 0x000000180814723c */ /* 0x042fe20000001814 */
[----:B------:R-:W-:Y:S01]  /*65c0*/  FMUL.FTZ R43, R43, R157 ;  /* 0x0000009d2b2b7220 */ /* 0x000fe20000410000 */
[-C--:B------:R-:W-:Y:S01]  /*65d0*/  FMUL.FTZ R44, R44, R159.reuse ;  /* 0x0000009f2c2c7220 */ /* 0x080fe20000410000 */
[----:B------:R-:W-:Y:S01]  /*65e0*/  FMUL.FTZ R45, R45, R159 ;  /* 0x0000009f2d2d7220 */ /* 0x000fe20000410000 */
[-C--:B------:R-:W-:Y:S01]  /*65f0*/  FMUL.FTZ R46, R46, R157.reuse ;  /* 0x0000009d2e2e7220 */ /* 0x080fe20000410000 */
[----:B------:R-:W-:Y:S01]  /*6600*/  FMUL.FTZ R47, R47, R157 ;  /* 0x0000009d2f2f7220 */ /* 0x000fe20000410000 */
[-C--:B------:R-:W-:Y:S01]  /*6610*/  FMUL.FTZ R48, R48, R159.reuse ;  /* 0x0000009f30307220 */ /* 0x080fe20000410000 */
[-C--:B------:R-:W-:Y:S01]  /*6620*/  FMUL.FTZ R49, R49, R159.reuse ;  /* 0x0000009f31317220 */ /* 0x080fe20000410000 */
[C---:B------:R-:W-:Y:S01]  /*6630*/  HMMA.16816.F32 R24, R8.reuse, R26, R28 ;  /* 0x0000001a0818723c */ /* 0x040fe2000000181c */
[-C--:B------:R-:W-:Y:S01]  /*6640*/  FMUL.FTZ R28, R112, R159.reuse ;  /* 0x0000009f701c7220 */ /* 0x080fe20000410000 */
[----:B------:R-:W-:Y:S01]  /*6650*/  FMUL.FTZ R29, R113, R159 ;  /* 0x0000009f711d7220 */ /* 0x000fe20000410000 */
[-C--:B------:R-:W-:Y:S01]  /*6660*/  FMUL.FTZ R30, R114, R157.reuse ;  /* 0x0000009d721e7220 */ /* 0x080fe20000410000 */
[-C--:B------:R-:W-:Y:S01]  /*6670*/  FMUL.FTZ R31, R115, R157.reuse ;  /* 0x0000009d731f7220 */ /* 0x080fe20000410000 */
[-C--:B------:R-:W-:Y:S01]  /*6680*/  FMUL.FTZ R50, R50, R157.reuse ;  /* 0x0000009d32327220 */ /* 0x080fe20000410000 */
[----:B------:R-:W1:Y:S01]  /*6690*/  LDSM.16.MT88.4 R112, [R166+0x14000] ;  /* 0x01400000a670783b */ /* 0x000e620000004200 */
[----:B------:R-:W-:Y:S01]  /*66a0*/  FMUL.FTZ R51, R51, R157 ;  /* 0x0000009d33337220 */ /* 0x000fe20000410000 */
[C---:B----4-:R-:W-:Y:S01]  /*66b0*/  HMMA.16816.F32 R104, R8.reuse, R116, R104 ;  /* 0x000000740868723c */ /* 0x050fe20000001868 */
[-C--:B------:R-:W-:Y:S01]  /*66c0*/  FMUL.FTZ R52, R52, R159.reuse ;  /* 0x0000009f34347220 */ /* 0x080fe20000410000 */
[----:B------:R-:W-:Y:S01]  /*66d0*/  FMUL.FTZ R53, R53, R159 ;  /* 0x0000009f35357220 */ /* 0x000fe20000410000 */
[-C--:B------:R-:W-:Y:S01]  /*66e0*/  FMUL.FTZ R54, R54, R157.reuse ;  /* 0x0000009d36367220 */ /* 0x080fe20000410000 */
[----:B------:R-:W-:Y:S01]  /*66f0*/  FMUL.FTZ R55, R55, R157 ;  /* 0x0000009d37377220 */ /* 0x000fe20000410000 */
[-C--:B------:R-:W-:Y:S01]  /*6700*/  FMUL.FTZ R56, R56, R159.reuse ;  /* 0x0000009f38387220 */ /* 0x080fe20000410000 */
[----:B------:R-:W-:Y:S01]  /*6710*/  FMUL.FTZ R57, R57, R159 ;  /* 0x0000009f39397220 */ /* 0x000fe20000410000 */
[-C--:B------:R-:W-:Y:S01]  /*6720*/  FMUL.FTZ R58, R58, R157.reuse ;  /* 0x0000009d3a3a7220 */ /* 0x080fe20000410000 */
[C---:B------:R-:W-:Y:S01]  /*6730*/  HMMA.16816.F32 R28, R8.reuse, R32, R28 ;  /* 0x00000020081c723c */ /* 0x040fe2000000181c */
[----:B------:R-:W-:Y:S01]  /*6740*/  FMUL.FTZ R59, R59, R157 ;  /* 0x0000009d3b3b7220 */ /* 0x000fe20000410000 */
[-C--:B------:R-:W-:Y:S01]  /*6750*/  FMUL.FTZ R60, R60, R159.reuse ;  /* 0x0000009f3c3c7220 */ /* 0x080fe20000410000 */
[----:B------:R-:W-:Y:S01]  /*6760*/  FMUL.FTZ R61, R61, R159 ;  /* 0x0000009f3d3d7220 */ /* 0x000fe20000410000 */
[-C--:B------:R-:W-:Y:S01]  /*6770*/  FMUL.FTZ R62, R62, R157.reuse ;  /* 0x0000009d3e3e7220 */ /* 0x080fe20000410000 */
[----:B------:R-:W-:Y:S01]  /*6780*/  FMUL.FTZ R63, R63, R157 ;  /* 0x0000009d3f3f7220 */ /* 0x000fe20000410000 */
[-C--:B------:R-:W-:Y:S01]  /*6790*/  FMUL.FTZ R64, R64, R159.reuse ;  /* 0x0000009f40407220 */ /* 0x080fe20000410000 */
[----:B------:R-:W-:Y:S01]  /*67a0*/  FMUL.FTZ R65, R65, R159 ;  /* 0x0000009f41417220 */ /* 0x000fe20000410000 */
[C---:B------:R-:W-:Y:S01]  /*67b0*/  HMMA.16816.F32 R32, R8.reuse, R34, R108 ;  /* 0x000000220820723c */ /* 0x040fe2000000186c */
[----:B------:R-:W2:Y:S01]  /*67c0*/  LDSM.16.MT88.4 R108, [R163+0x14000] ;  /* 0x01400000a36c783b */ /* 0x000ea20000004200 */
[-C--:B------:R-:W-:Y:S01]  /*67d0*/  FMUL.FTZ R66, R66, R157.reuse ;  /* 0x0000009d42427220 */ /* 0x080fe20000410000 */
[----:B------:R-:W-:Y:S01]  /*67e0*/  FMUL.FTZ R67, R67, R157 ;  /* 0x0000009d43437220 */ /* 0x000fe20000410000 */
[-C--:B------:R-:W-:Y:S01]  /*67f0*/  FMUL.FTZ R68, R68, R159.reuse ;  /* 0x0000009f44447220 */ /* 0x080fe20000410000 */
[----:B------:R-:W-:Y:S01]  /*6800*/  FMUL.FTZ R69, R69, R159 ;  /* 0x0000009f45457220 */ /* 0x000fe20000410000 */
[-C--:B------:R-:W-:Y:S01]  /*6810*/  FMUL.FTZ R70, R70, R157.reuse ;  /* 0x0000009d46467220 */ /* 0x080fe20000410000 */
[----:B------:R-:W-:Y:S01]  /*6820*/  FMUL.FTZ R71, R71, R157 ;  /* 0x0000009d47477220 */ /* 0x000fe20000410000 */
[C---:B------:R-:W-:Y:S01]  /*6830*/  HMMA.16816.F32 R100, R8.reuse, R118, R100 ;  /* 0x000000760864723c */ /* 0x040fe20000001864 */
[----:B------:R-:W3:Y:S01]  /*6840*/  LDSM.16.MT88.4 R116, [R162+0x2000] ;  /* 0x00200000a274783b */ /* 0x000ee20000004200 */
[-C--:B------:R-:W-:Y:S01]  /*6850*/  FMUL.FTZ R72, R72, R159.reuse ;  /* 0x0000009f48487220 */ /* 0x080fe20000410000 */
[----:B------:R-:W-:Y:S01]  /*6860*/  FMUL.FTZ R73, R73, R159 ;  /* 0x0000009f49497220 */ /* 0x000fe20000410000 */
        /* <DEDUP_REMOVED lines=10> */
[C---:B-1----:R-:W-:Y:S01]  /*6910*/  HMMA.16816.F32 R36, R8.reuse, R112, R36 ;  /* 0x000000700824723c */ /* 0x042fe20000001824 */
[----:B------:R-:W-:Y:S01]  /*6920*/  MUFU.EX2 R170, R170 ;  /* 0x000000aa00aa7308 */ /* 0x000fe20000000800 */
[-C--:B------:R-:W-:Y:S01]  /*6930*/  FMUL.FTZ R12, R128, R159.reuse ;  /* 0x0000009f800c7220 */ /* 0x080fe20000410000 */
[----:B------:R-:W-:Y:S01]  /*6940*/  FMUL.FTZ R13, R129, R159 ;  /* 0x0000009f810d7220 */ /* 0x000fe20000410000 */
[-C--:B------:R-:W-:Y:S01]  /*6950*/  FMUL.FTZ R14, R130, R157.reuse ;  /* 0x0000009d820e7220 */ /* 0x080fe20000410000 */
[----:B------:R-:W1:Y:S01]  /*6960*/  MUFU.EX2 R175, R175 ;  /* 0x000000af00af7308 */ /* 0x000e620000000800 */
[----:B------:R-:W-:Y:S01]  /*6970*/  FMUL.FTZ R15, R131, R157 ;  /* 0x0000009d830f7220 */ /* 0x000fe20000410000 */
[-C--:B------:R-:W-:Y:S01]  /*6980*/  FMUL.FTZ R124, R124, R159.reuse ;  /* 0x0000009f7c7c7220 */ /* 0x080fe20000410000 */
[C---:B------:R-:W-:Y:S01]  /*6990*/  HMMA.16816.F32 R40, R8.reuse, R114, R40 ;  /* 0x000000720828723c */ /* 0x040fe20000001828 */
[----:B------:R-:W4:Y:S01]  /*69a0*/  LDSM.16.MT88.4 R112, [R161+0x2000] ;  /* 0x00200000a170783b */ /* 0x000f220000004200 */
[----:B------:R-:W-:Y:S01]  /*69b0*/  MUFU.EX2 R173, R173 ;  /* 0x000000ad00ad7308 */ /* 0x000fe20000000800 */
[----:B------:R-:W-:Y:S01]  /*69c0*/  FMUL.FTZ R125, R125, R159 ;  /* 0x0000009f7d7d7220 */ /* 0x000fe20000410000 */
[-C--:B------:R-:W-:Y:S01]  /*69d0*/  FMUL.FTZ R126, R126, R157.reuse ;  /* 0x0000009d7e7e7220 */ /* 0x080fe20000410000 */
[----:B------:R-:W-:Y:S01]  /*69e0*/  FMUL.FTZ R127, R127, R157 ;  /* 0x0000009d7f7f7220 */ /* 0x000fe20000410000 */
[----:B------:R-:W-:Y:S01]  /*69f0*/  MUFU.EX2 R168, R168 ;  /* 0x000000a800a87308 */ /* 0x000fe20000000800 */
[-C--:B------:R-:W-:Y:S01]  /*6a00*/  FMUL.FTZ R84, R84, R159.reuse ;  /* 0x0000009f54547220 */ /* 0x080fe20000410000 */
[----:B------:R-:W-:Y:S01]  /*6a10*/  FMUL.FTZ R85, R85, R159 ;  /* 0x0000009f55557220 */ /* 0x000fe20000410000 */
[-C--:B------:R-:W-:Y:S01]  /*6a20*/  FMUL.FTZ R86, R86, R157.reuse ;  /* 0x0000009d56567220 */ /* 0x080fe20000410000 */
[----:B------:R-:W-:Y:S01]  /*6a30*/  MUFU.EX2 R177, R177 ;  /* 0x000000b100b17308 */ /* 0x000fe20000000800 */
[C---:B--2---:R-:W-:Y:S01]  /*6a40*/  HMMA.16816.F32 R44, R8.reuse, R108, R44 ;  /* 0x0000006c082c723c */ /* 0x044fe2000000182c */
[----:B------:R-:W-:Y:S01]  /*6a50*/  FMUL.FTZ R87, R87, R157 ;  /* 0x0000009d57577220 */ /* 0x000fe20000410000 */
[-C--:B------:R-:W-:Y:S01]  /*6a60*/  FMUL.FTZ R88, R88, R159.reuse ;  /* 0x0000009f58587220 */ /* 0x080fe20000410000 */
[----:B------:R-:W2:Y:S01]  /*6a70*/  MUFU.EX2 R174, R174 ;  /* 0x000000ae00ae7308 */ /* 0x000ea20000000800 */
[----:B------:R-:W-:Y:S01]  /*6a80*/  FMUL.FTZ R89, R89, R159 ;  /* 0x0000009f59597220 */ /* 0x000fe20000410000 */
[-C--:B------:R-:W-:Y:S01]  /*6a90*/  FMUL.FTZ R90, R90, R157.reuse ;  /* 0x0000009d5a5a7220 */ /* 0x080fe20000410000 */
[----:B------:R-:W-:Y:S01]  /*6aa0*/  FMUL.FTZ R91, R91, R157 ;  /* 0x0000009d5b5b7220 */ /* 0x000fe20000410000 */
[----:B------:R-:W-:Y:S01]  /*6ab0*/  MUFU.EX2 R172, R172 ;  /* 0x000000ac00ac7308 */ /* 0x000fe20000000800 */
[C---:B------:R-:W-:Y:S01]  /*6ac0*/  HMMA.16816.F32 R48, R8.reuse, R110, R48 ;  /* 0x0000006e0830723c */ /* 0x040fe20000001830 */
[----:B------:R-:W5:Y:S01]  /*6ad0*/  LDSM.16.MT88.4 R108, [R166+0x16000] ;  /* 0x01600000a66c783b */ /* 0x000f620000004200 */
[-C--:B------:R-:W-:Y:S01]  /*6ae0*/  FMUL.FTZ R92, R92, R159.reuse ;  /* 0x0000009f5c5c7220 */ /* 0x080fe20000410000 */
[----:B------:R-:W2:Y:S01]  /*6af0*/  MUFU.EX2 R179, R179 ;  /* 0x000000b300b37308 */ /* 0x000ea20000000800 */
[----:B------:R-:W-:Y:S01]  /*6b00*/  FMUL.FTZ R93, R93, R159 ;  /* 0x0000009f5d5d7220 */ /* 0x000fe20000410000 */
[-C--:B------:R-:W-:Y:S01]  /*6b10*/  FMUL.FTZ R94, R94, R157.reuse ;  /* 0x0000009d5e5e7220 */ /* 0x080fe20000410000 */
[----:B------:R-:W-:Y:S01]  /*6b20*/  FMUL.FTZ R95, R95, R157 ;  /* 0x0000009d5f5f7220 */ /* 0x000fe20000410000 */
[-C--:B------:R-:W-:Y:S01]  /*6b30*/  FMUL.FTZ R96, R96, R159.reuse ;  /* 0x0000009f60607220 */ /* 0x080fe20000410000 */
[C---:B---3--:R-:W-:Y:S01]  /*6b40*/  HMMA.16816.F32 R52, R8.reuse, R116, R52 ;  /* 0x000000740834723c */ /* 0x048fe20000001834 */
[----:B------:R-:W-:Y:S01]  /*6b50*/  FMUL.FTZ R97, R97, R159 ;  /* 0x0000009f61617220 */ /* 0x000fe20000410000 */
[-C--:B------:R-:W-:Y:S01]  /*6b60*/  FMUL.FTZ R98, R98, R157.reuse ;  /* 0x0000009d62627220 */ /* 0x080fe20000410000 */
[----:B------:R-:W-:Y:S01]  /*6b70*/  FMUL.FTZ R99, R99, R157 ;  /* 0x0000009d63637220 */ /* 0x000fe20000410000 */
[----:B------:R-:W-:Y:S01]  /*6b80*/  LDSM.16.MT88.4 R132, [R163+0x14800] ;  /* 0x01480000a384783b */ /* 0x000fe20000004200 */
[--C-:B------:R-:W-:Y:S01]  /*6b90*/  FFMA.FTZ R176, R209, UR4, -R144.reuse ;  /* 0x00000004d1b07c23 */ /* 0x100fe20008010890 */
[----:B------:R-:W-:Y:S01]  /*6ba0*/  FFMA.FTZ R178, R213, UR4, -R144 ;  /* 0x00000004d5b27c23 */ /* 0x000fe20008010890 */
[--C-:B------:R-:W-:Y:S01]  /*6bb0*/  FFMA.FTZ R183, R207, UR4, -R164.reuse ;  /* 0x00000004cfb77c23 */ /* 0x100fe200080108a4 */
[C---:B------:R-:W-:Y:S01]  /*6bc0*/  HMMA.16816.F32 R56, R8.reuse, R118, R56 ;  /* 0x000000760838723c */ /* 0x040fe20000001838 */
[----:B------:R-:W3:Y:S01]  /*6bd0*/  LDSM.16.MT88.4 R116, [R163+0x16000] ;  /* 0x01600000a374783b */ /* 0x000ee20000004200 */
[----:B------:R-:W-:Y:S01]  /*6be0*/  FFMA.FTZ R205, R215, UR4, -R164 ;  /* 0x00000004d7cd7c23 */ /* 0x000fe200080108a4 */
[----:B------:R-:W-:Y:S01]  /*6bf0*/  MUFU.EX2 R176, R176 ;  /* 0x000000b000b07308 */ /* 0x000fe20000000800 */
[--C-:B------:R-:W-:Y:S01]  /*6c00*/  FFMA.FTZ R207, R151, UR4, -R144.reuse ;  /* 0x0000000497cf7c23 */ /* 0x100fe20008010890 */
[----:B------:R-:W-:Y:S01]  /*6c10*/  LDSM.16.MT88.4 R128, [R162+0x2800] ;  /* 0x00280000a280783b */ /* 0x000fe20000004200 */
[--C-:B------:R-:W-:Y:S01]  /*6c20*/  FFMA.FTZ R200, R149, UR4, -R144.reuse ;  /* 0x0000000495c87c23 */ /* 0x100fe20008010890 */
[----:B------:R-:W-:Y:S01]  /*6c30*/  MUFU.EX2 R178, R178 ;  /* 0x000000b200b27308 */ /* 0x000fe20000000800 */
[C---:B----4-:R-:W-:Y:S01]  /*6c40*/  HMMA.16816.F32 R60, R8.reuse, R112, R60 ;  /* 0x00000070083c723c */ /* 0x050fe2000000183c */
[----:B------:R-:W-:Y:S01]  /*6c50*/  LDSM.16.MT88.4 R120, [R161+0x2800] ;  /* 0x00280000a178783b */ /* 0x000fe20000004200 */
[----:B------:R-:W-:Y:S01]  /*6c60*/  FFMA.FTZ R202, R147, UR4, -R144 ;  /* 0x0000000493ca7c23 */ /* 0x000fe20008010890 */
[----:B------:R-:W-:Y:S01]  /*6c70*/  MUFU.EX2 R182, R182 ;  /* 0x000000b600b67308 */ /* 0x000fe20000000800 */
[--C-:B------:R-:W-:Y:S01]  /*6c80*/  FFMA.FTZ R204, R171, UR4, -R164.reuse ;  /* 0x00000004abcc7c23 */ /* 0x100fe200080108a4 */
[----:B------:R-:W-:Y:S01]  /*6c90*/  LDSM.16.MT88.4 R148, [R166+0x13800] ;  /* 0x01380000a694783b */ /* 0x000fe20000004200 */
[--C-:B------:R-:W-:Y:S01]  /*6ca0*/  FFMA.FTZ R165, R165, UR4, -R164.reuse ;  /* 0x00000004a5a57c23 */ /* 0x100fe200080108a4 */
[----:B------:R-:W-:Y:S01]  /*6cb0*/  MUFU.EX2 R183, R183 ;  /* 0x000000b700b77308 */ /* 0x000fe20000000800 */
[----:B------:R-:W-:Y:S01]  /*6cc0*/  HMMA.16816.F32 R64, R8, R114, R64 ;  /* 0x000000720840723c */ /* 0x000fe20000001840 */
[----:B------:R-:W4:Y:S01]  /*6cd0*/  LDSM.16.MT88.4 R112, [R162+0x4000] ;  /* 0x00400000a270783b */ /* 0x000f220000004200 */
[----:B------:R-:W-:Y:S01]  /*6ce0*/  FFMA.FTZ R167, R167, UR4, -R164 ;  /* 0x00000004a7a77c23 */ /* 0x000fe200080108a4 */
[----:B------:R-:W-:Y:S01]  /*6cf0*/  MUFU.EX2 R188, R188 ;  /* 0x000000bc00bc7308 */ /* 0x000fe20000000800 */
[----:B------:R-:W-:Y:S01]  /*6d00*/  FFMA.FTZ R160, R203, R159, R160 ;  /* 0x0000009fcba07223 */ /* 0x000fe200000100a0 */
[----:B------:R-:W-:-:S02]  /*6d10*/  FFMA.FTZ R157, R201, R157, R158 ;  /* 0x0000009dc99d7223 */ /* 0x000fc4000001009e */
[----:B------:R-:W-:Y:S01]  /*6d20*/  MUFU.EX2 R205, R205 ;  /* 0x000000cd00cd7308 */ /* 0x000fe20000000800 */
[C---:B------:R-:W-:Y:S01]  /*6d30*/  HMMA.16816.F32 R12, R8.reuse, R16, R12 ;  /* 0x00000010080c723c */ /* 0x040fe2000000180c */
[----:B------:R-:W-:Y:S01]  /*6d40*/  FADD.FTZ R155, R155, R160 ;  /* 0x000000a09b9b7221 */ /* 0x000fe20000010000 */
[----:B------:R-:W-:Y:S01]  /*6d50*/  FADD.FTZ R157, R152, R157 ;  /* 0x0000009d989d7221 */ /* 0x000fe20000010000 */
[----:B------:R-:W-:Y:S02]  /*6d60*/  MUFU.EX2 R207, R207 ;  /* 0x000000cf00cf7308 */ /* 0x000fe40000000800 */
[----:B------:R-:W-:Y:S01]  /*6d70*/  FADD.FTZ R154, R154, R155 ;  /* 0x0000009b9a9a7221 */ /* 0x000fe20000010000 */
[----:B------:R-:W-:Y:S01]  /*6d80*/  FADD.FTZ R156, R156, R157 ;  /* 0x0000009d9c9c7221 */ /* 0x000fe20000010000 */
[----:B------:R-:W-:Y:S01]  /*6d90*/  MUFU.EX2 R200, R200 ;  /* 0x000000c800c87308 */ /* 0x000fe20000000800 */
[----:B-----5:R-:W-:Y:S01]  /*6da0*/  HMMA.16816.F32 R68, R8, R108, R68 ;  /* 0x0000006c0844723c */ /* 0x020fe20000001844 */
[----:B------:R-:W-:Y:S01]  /*6db0*/  FADD.FTZ R153, R153, R154 ;  /* 0x0000009a99997221 */ /* 0x000fe20000010000 */
[----:B------:R-:W-:Y:S01]  /*6dc0*/  FADD.FTZ R156, R3, R156 ;  /* 0x0000009c039c7221 */ /* 0x000fe20000010000 */
[----:B------:R-:W-:Y:S01]  /*6dd0*/  MUFU.EX2 R202, R202 ;  /* 0x000000ca00ca7308 */ /* 0x000fe20000000800 */
[----:B------:R-:W-:-:S03]  /*6de0*/  MOV R3, R180 ;  /* 0x000000b400037202 */ /* 0x000fc60000000f00 */
[----:B------:R-:W-:Y:S01]  /*6df0*/  MUFU.EX2 R204, R204 ;  /* 0x000000cc00cc7308 */ /* 0x000fe20000000800 */
[C---:B------:R-:W-:Y:S01]  /*6e00*/  HMMA.16816.F32 R72, R8.reuse, R110, R72 ;  /* 0x0000006e0848723c */ /* 0x040fe20000001848 */
[----:B------:R-:W5:Y:S02]  /*6e10*/  LDSM.16.MT88.4 R108, [R161+0x4000] ;  /* 0x00400000a16c783b */ /* 0x000f640000004200 */
[----:B------:R-:W-:Y:S05]  /*6e20*/  MUFU.EX2 R165, R165 ;  /* 0x000000a500a57308 */ /* 0x000fea0000000800 */
[C---:B---3--:R-:W-:Y:S08]  /*6e30*/  HMMA.16816.F32 R76, R8.reuse, R116, R76 ;  /* 0x00000074084c723c */ /* 0x048ff0000000184c */
[C---:B------:R-:W-:Y:S01]  /*6e40*/  HMMA.16816.F32 R80, R8.reuse, R118, R80 ;  /* 0x000000760850723c */ /* 0x040fe20000001850 */
[----:B------:R-:W3:Y:S07]  /*6e50*/  LDSM.16.MT88.4 R116, [R163+0x12800] ;  /* 0x01280000a374783b */ /* 0x000eee0000004200 */
[C---:B------:R-:W-:Y:S01]  /*6e60*/  HMMA.16816.F32 R16, R8.reuse, R18, R124 ;  /* 0x000000120810723c */ /* 0x040fe2000000187c */
[----:B------:R-:W-:Y:S07]  /*6e70*/  LDSM.16.MT88.4 R124, [R166+0x14800] ;  /* 0x01480000a67c783b */ /* 0x000fee0000004200 */
[C---:B----4-:R-:W-:Y:S08]  /*6e80*/  HMMA.16816.F32 R84, R8.reuse, R112, R84 ;  /* 0x000000700854723c */ /* 0x050ff00000001854 */
[C---:B------:R-:W-:Y:S01]  /*6e90*/  HMMA.16816.F32 R88, R8.reuse, R114, R88 ;  /* 0x000000720858723c */ /* 0x040fe20000001858 */
[----:B------:R-:W4:Y:S07]  /*6ea0*/  LDSM.16.MT88.4 R112, [R166+0x12800] ;  /* 0x01280000a670783b */ /* 0x000f2e0000004200 */
[C---:B-----5:R-:W-:Y:S08]  /*6eb0*/  HMMA.16816.F32 R92, R8.reuse, R108, R92 ;  /* 0x0000006c085c723c */ /* 0x060ff0000000185c */
[----:B------:R-:W-:Y:S01]  /*6ec0*/  HMMA.16816.F32 R8, R8, R110, R96 ;  /* 0x0000006e0808723c */ /* 0x000fe20000001860 */
[----:B-1----:R-:W-:Y:S01]  /*6ed0*/  F2FP.F16.F32.PACK_AB R96, R175, R170 ;  /* 0x000000aaaf60723e */ /* 0x002fe200000000ff */
[----:B------:R-:W1:Y:S01]  /*6ee0*/  LDSM.16.MT88.4 R108, [R166+0x16800] ;  /* 0x01680000a66c783b */ /* 0x000e620000004200 */
[----:B--2---:R-:W-:Y:S01]  /*6ef0*/  F2FP.F16.F32.PACK_AB R97, R174, R177 ;  /* 0x000000b1ae61723e */ /* 0x004fe200000000ff */
[----:B------:R-:W-:Y:S01]  /*6f00*/  FADD.FTZ R170, R170, R153 ;  /* 0x00000099aaaa7221 */ /* 0x000fe20000010000 */
[----:B------:R-:W-:Y:S01]  /*6f10*/  F2FP.F16.F32.PACK_AB R98, R168, R173 ;  /* 0x000000ada862723e */ /* 0x000fe200000000ff */
[----:B------:R-:W-:Y:S01]  /*6f20*/  FADD.FTZ R177, R177, R156 ;  /* 0x0000009cb1b17221 */ /* 0x000fe20000010000 */
[----:B------:R-:W-:Y:S01]  /*6f30*/  F2FP.F16.F32.PACK_AB R99, R179, R172 ;  /* 0x000000acb363723e */ /* 0x000fe200000000ff */
[----:B------:R-:W-:-:S02]  /*6f40*/  FADD.FTZ R170, R175, R170 ;  /* 0x000000aaafaa7221 */ /* 0x000fc40000010000 */
[----:B------:R-:W-:Y:S02]  /*6f50*/  FADD.FTZ R177, R174, R177 ;  /* 0x000000b1aeb17221 */ /* 0x000fe40000010000 */
[----:B------:R-:W-:Y:S02]  /*6f60*/  FADD.FTZ R173, R173, R170 ;  /* 0x000000aaadad7221 */ /* 0x000fe40000010000 */
[----:B---3--:R-:W-:Y:S01]  /*6f70*/  HMMA.16816.F32 R20, R96, R116, R20 ;  /* 0x000000746014723c */ /* 0x008fe20000001814 */
[----:B------:R-:W-:Y:S01]  /*6f80*/  FADD.FTZ R172, R172, R177 ;  /* 0x000000b1acac7221 */ /* 0x000fe20000010000 */
[----:B------:R-:W-:-:S03]  /*6f90*/  FADD.FTZ R168, R168, R173 ;  /* 0x000000ada8a87221 */ /* 0x000fc60000010000 */
[----:B------:R-:W-:-:S03]  /*6fa0*/  FADD.FTZ R179, R179, R172 ;  /* 0x000000acb3b37221 */ /* 0x000fc60000010000 */
[C---:B------:R-:W-:Y:S01]  /*6fb0*/  HMMA.16816.F32 R24, R96.reuse, R118, R24 ;  /* 0x000000766018723c */ /* 0x040fe20000001818 */
[----:B------:R-:W2:Y:S07]  /*6fc0*/  LDSM.16.MT88.4 R116, [R162+0x4800] ;  /* 0x00480000a274783b */ /* 0x000eae0000004200 */
[C---:B----4-:R-:W-:Y:S08]  /*6fd0*/  HMMA.16816.F32 R12, R96.reuse, R112, R12 ;  /* 0x00000070600c723c */ /* 0x050ff0000000180c */
[C---:B------:R-:W-:Y:S01]  /*6fe0*/  HMMA.16816.F32 R16, R96.reuse, R114, R16 ;  /* 0x000000726010723c */ /* 0x040fe20000001810 */
[----:B------:R-:W3:Y:S07]  /*6ff0*/  LDSM.16.MT88.4 R112, [R163+0x16800] ;  /* 0x01680000a370783b */ /* 0x000eee0000004200 */
[C---:B------:R-:W-:Y:S08]  /*7000*/  HMMA.16816.F32 R36, R96.reuse, R124, R36 ;  /* 0x0000007c6024723c */ /* 0x040ff00000001824 */
[C---:B------:R-:W-:Y:S01]  /*7010*/  HMMA.16816.F32 R40, R96.reuse, R126, R40 ;  /* 0x0000007e6028723c */ /* 0x040fe20000001828 */
[----:B------:R-:W4:Y:S07]  /*7020*/  LDSM.16.MT88.4 R124, [R161+0x4800] ;  /* 0x00480000a17c783b */ /* 0x000f2e0000004200 */
[----:B-1----:R-:W-:Y:S01]  /*7030*/  HMMA.16816.F32 R68, R96, R108, R68 ;  /* 0x0000006c6044723c */ /* 0x002fe20000001844 */
[--C-:B------:R-:W-:Y:S01]  /*7040*/  FFMA.FTZ R108, R211, UR4, -R144.reuse ;  /* 0x00000004d36c7c23 */ /* 0x100fe20008010890 */
[----:B------:R-:W-:-:S03]  /*7050*/  FFMA.FTZ R211, R217, UR4, -R144 ;  /* 0x00000004d9d37c23 */ /* 0x000fc60008010890 */
[----:B------:R1:W5:Y:S03]  /*7060*/  MUFU.EX2 R209, R108 ;  /* 0x0000006c00d17308 */ /* 0x0003660000000800 */
[C---:B--2---:R-:W-:Y:S01]  /*7070*/  HMMA.16816.F32 R84, R96.reuse, R116, R84 ;  /* 0x000000746054723c */ /* 0x044fe20000001854 */
[----:B------:R-:W2:Y:S07]  /*7080*/  MUFU.EX2 R211, R211 ;  /* 0x000000d300d37308 */ /* 0x000eae0000000800 */
        /* <DEDUP_REMOVED lines=18> */
[----:B-1----:R-:W-:Y:S07]  /*71b0*/  LDSM.16.MT88.4 R108, [R166+0x17000] ;  /* 0x01700000a66c783b */ /* 0x002fee0000004200 */
[C---:B---3--:R-:W-:Y:S08]  /*71c0*/  HMMA.16816.F32 R76, R96.reuse, R112, R76 ;  /* 0x00000070604c723c */ /* 0x048ff0000000184c */
[C---:B------:R-:W-:Y:S01]  /*71d0*/  HMMA.16816.F32 R80, R96.reuse, R114, R80 ;  /* 0x000000726050723c */ /* 0x040fe20000001850 */
[----:B------:R-:W1:Y:S07]  /*71e0*/  LDSM.16.MT88.4 R112, [R166+0x13000] ;  /* 0x01300000a670783b */ /* 0x000e6e0000004200 */
[C---:B----4-:R-:W-:Y:S08]  /*71f0*/  HMMA.16816.F32 R92, R96.reuse, R124, R92 ;  /* 0x0000007c605c723c */ /* 0x050ff0000000185c */
[----:B------:R-:W-:Y:S01]  /*7200*/  HMMA.16816.F32 R96, R96, R126, R8 ;  /* 0x0000007e6060723c */ /* 0x000fe20000001808 */
[----:B------:R-:W3:Y:S01]  /*7210*/  LDSM.16.MT88.4 R124, [R163+0x15000] ;  /* 0x01500000a37c783b */ /* 0x000ee20000004200 */
[----:B-----5:R-:W-:Y:S01]  /*7220*/  F2FP.F16.F32.PACK_AB R8, R176, R209 ;  /* 0x000000d1b008723e */ /* 0x020fe200000000ff */
[----:B------:R-:W-:Y:S01]  /*7230*/  FADD.FTZ R209, R209, R168 ;  /* 0x000000a8d1d17221 */ /* 0x000fe20000010000 */
[----:B------:R-:W-:Y:S01]  /*7240*/  F2FP.F16.F32.PACK_AB R9, R183, R182 ;  /* 0x000000b6b709723e */ /* 0x000fe200000000ff */
[----:B------:R-:W-:Y:S01]  /*7250*/  FADD.FTZ R182, R182, R179 ;  /* 0x000000b3b6b67221 */ /* 0x000fe20000010000 */
[----:B--2---:R-:W-:Y:S01]  /*7260*/  F2FP.F16.F32.PACK_AB R10, R178, R211 ;  /* 0x000000d3b20a723e */ /* 0x004fe200000000ff */
[----:B------:R-:W-:Y:S01]  /*7270*/  FADD.FTZ R176, R176, R209 ;  /* 0x000000d1b0b07221 */ /* 0x000fe20000010000 */
[----:B------:R-:W-:Y:S01]  /*7280*/  F2FP.F16.F32.PACK_AB R11, R205, R188 ;  /* 0x000000bccd0b723e */ /* 0x000fe200000000ff */
[----:B------:R-:W-:-:S02]  /*7290*/  FADD.FTZ R183, R183, R182 ;  /* 0x000000b6b7b77221 */ /* 0x000fc40000010000 */
[----:B------:R-:W-:Y:S02]  /*72a0*/  FADD.FTZ R211, R211, R176 ;  /* 0x000000b0d3d37221 */ /* 0x000fe40000010000 */
[----:B------:R-:W-:Y:S02]  /*72b0*/  FADD.FTZ R188, R188, R183 ;  /* 0x000000b7bcbc7221 */ /* 0x000fe40000010000 */
[----:B------:R-:W-:Y:S01]  /*72c0*/  HMMA.16816.F32 R20, R8, R116, R20 ;  /* 0x000000740814723c */ /* 0x000fe20000001814 */
[----:B------:R-:W-:Y:S01]  /*72d0*/  FADD.FTZ R178, R178, R211 ;  /* 0x000000d3b2b27221 */ /* 0x000fe20000010000 */
[----:B------:R-:W-:-:S06]  /*72e0*/  FADD.FTZ R188, R205, R188 ;  /* 0x000000bccdbc7221 */ /* 0x000fcc0000010000 */
        /* <DEDUP_REMOVED lines=14> */
[----:B------:R-:W-:Y:S01]  /*73d0*/  HMMA.16816.F32 R52, R8, R128, R52 ;  /* 0x000000800834723c */ /* 0x000fe20000001834 */
[----:B------:R-:W-:-:S02]  /*73e0*/  FFMA.FTZ R128, R169, UR4, -R164 ;  /* 0x00000004a9807c23 */ /* 0x000fc400080108a4 */
[----:B------:R-:W-:Y:S04]  /*73f0*/  MUFU.EX2 R164, R167 ;  /* 0x000000a700a47308 */ /* 0x000fe80000000800 */
[----:B------:R-:W5:Y:S01]  /*7400*/  MUFU.EX2 R171, R128 ;  /* 0x0000008000ab7308 */ /* 0x000f620000000800 */
[C---:B------:R-:W-:Y:S01]  /*7410*/  HMMA.16816.F32 R68, R8.reuse, R108, R68 ;  /* 0x0000006c0844723c */ /* 0x040fe20000001844 */
[----:B------:R-:W-:Y:S02]  /*7420*/  FFMA.FTZ R108, R145, UR4, -R144 ;  /* 0x00000004916c7c23 */ /* 0x000fe40008010890 */
[----:B------:R-:W-:Y:S02]  /*7430*/  LDSM.16.MT88.4 R144, [R166+0x15800] ;  /* 0x01580000a690783b */ /* 0x000fe40000004200 */
[----:B------:R1:W4:Y:S03]  /*7440*/  MUFU.EX2 R169, R108 ;  /* 0x0000006c00a97308 */ /* 0x0003260000000800 */
[C---:B------:R-:W-:Y:S08]  /*7450*/  HMMA.16816.F32 R72, R8.reuse, R110, R72 ;  /* 0x0000006e0848723c */ /* 0x040ff00000001848 */
[C---:B------:R-:W-:Y:S01]  /*7460*/  HMMA.16816.F32 R28, R8.reuse, R136, R28 ;  /* 0x00000088081c723c */ /* 0x040fe2000000181c */
[----:B-1----:R-:W-:Y:S07]  /*7470*/  LDSM.16.MT88.4 R108, [R163+0x17800] ;  /* 0x01780000a36c783b */ /* 0x002fee0000004200 */
        /* <DEDUP_REMOVED lines=10> */
[C---:B------:R-:W-:Y:S01]  /*7520*/  HMMA.16816.F32 R80, R8.reuse, R114, R80 ;  /* 0x000000720850723c */ /* 0x040fe20000001850 */
[----:B------:R-:W1:Y:S07]  /*7530*/  LDSM.16.MT88.4 R112, [R163+0x15800] ;  /* 0x01580000a370783b */ /* 0x000e6e0000004200 */
[C---:B---3--:R-:W-:Y:S08]  /*7540*/  HMMA.16816.F32 R92, R8.reuse, R124, R92 ;  /* 0x0000007c085c723c */ /* 0x048ff0000000185c */
[----:B------:R-:W-:Y:S01]  /*7550*/  HMMA.16816.F32 R96, R8, R126, R96 ;  /* 0x0000007e0860723c */ /* 0x000fe20000001860 */
[----:B------:R-:W-:Y:S01]  /*7560*/  F2FP.F16.F32.PACK_AB R8, R200, R207 ;  /* 0x000000cfc808723e */ /* 0x000fe200000000ff */
[----:B------:R-:W-:Y:S01]  /*7570*/  FADD.FTZ R207, R207, R178 ;  /* 0x000000b2cfcf7221 */ /* 0x000fe20000010000 */
[----:B-----5:R-:W-:Y:S01]  /*7580*/  F2FP.F16.F32.PACK_AB R9, R204, R171 ;  /* 0x000000abcc09723e */ /* 0x020fe200000000ff */
[----:B------:R-:W-:Y:S01]  /*7590*/  FADD.FTZ R171, R171, R188 ;  /* 0x000000bcabab7221 */ /* 0x000fe20000010000 */
[----:B----4-:R-:W-:Y:S01]  /*75a0*/  F2FP.F16.F32.PACK_AB R10, R169, R202 ;  /* 0x000000caa90a723e */ /* 0x010fe200000000ff */
        /* <DEDUP_REMOVED lines=8> */
[C---:B------:R-:W-:Y:S08]  /*7630*/  HMMA.16816.F32 R72, R8.reuse, R122, R72 ;  /* 0x0000007a0848723c */ /* 0x040ff00000001848 */
[C---:B------:R-:W-:Y:S01]  /*7640*/  HMMA.16816.F32 R128, R8.reuse, R148, R12 ;  /* 0x000000940880723c */ /* 0x040fe2000000180c */
[----:B------:R-:W3:Y:S07]  /*7650*/  LDSM.16.MT88.4 R12, [R161+0x1800] ;  /* 0x00180000a10c783b */ /* 0x000eee0000004200 */
[C---:B------:R-:W-:Y:S01]  /*7660*/  HMMA.16816.F32 R124, R8.reuse, R150, R16 ;  /* 0x00000096087c723c */ /* 0x040fe20000001810 */
[----:B------:R-:W4:Y:S07]  /*7670*/  LDSM.16.MT88.4 R16, [R161+0x3800] ;  /* 0x00380000a110783b */ /* 0x000f2e0000004200 */
[C---:B--2---:R-:W-:Y:S01]  /*7680*/  HMMA.16816.F32 R120, R8.reuse, R116, R20 ;  /* 0x000000740878723c */ /* 0x044fe20000001814 */
[----:B------:R-:W2:Y:S07]  /*7690*/  LDSM.16.MT88.4 R20, [R161+0x5800] ;  /* 0x00580000a114783b */ /* 0x000eae0000004200 */
[C---:B-1----:R-:W-:Y:S08]  /*76a0*/  HMMA.16816.F32 R44, R8.reuse, R112, R44 ;  /* 0x00000070082c723c */ /* 0x042ff0000000182c */
        /* <DEDUP_REMOVED lines=10> */
[----:B------:R-:W-:Y:S01]  /*7750*/  HMMA.16816.F32 R84, R8, R132, R84 ;  /* 0x000000840854723c */ /* 0x000fe20000001854 */
[----:B------:R-:W-:-:S07]  /*7760*/  MOV R132, R181 ;  /* 0x000000b500847202 */ /* 0x000fce0000000f00 */
[C---:B------:R-:W-:Y:S08]  /*7770*/  HMMA.16816.F32 R88, R8.reuse, R134, R88 ;  /* 0x000000860858723c */ /* 0x040ff00000001858 */
[C---:B---3--:R-:W-:Y:S08]  /*7780*/  HMMA.16816.F32 R104, R8.reuse, R12, R104 ;  /* 0x0000000c0868723c */ /* 0x048ff00000001868 */
[C---:B------:R-:W-:Y:S08]  /*7790*/  HMMA.16816.F32 R100, R8.reuse, R14, R100 ;  /* 0x0000000e0864723c */ /* 0x040ff00000001864 */
[C---:B----4-:R-:W-:Y:S08]  /*77a0*/  HMMA.16816.F32 R60, R8.reuse, R16, R60 ;  /* 0x00000010083c723c */ /* 0x050ff0000000183c */
        /* <DEDUP_REMOVED lines=13> */
[----:B------:R-:W-:Y:S02]  /*7880*/  SHF.R.U32.HI R3, RZ, 0x1, R5 ;  /* 0x00000001ff037819 */ /* 0x000fe40000011605 */
[----:B------:R-:W-:Y:S02]  /*7890*/  LOP3.LUT R16, R185, 0x1c0, R0, 0xf8, !PT ;  /* 0x000001c0b9107812 */ /* 0x000fe400078ef800 */
[----:B------:R-:W-:-:S02]  /*78a0*/  LOP3.LUT R200, R0, 0x400, RZ, 0xc0, !PT ;  /* 0x0000040000c87812 */ /* 0x000fc400078ec0ff */
[C---:B------:R-:W-:Y:S02]  /*78b0*/  LOP3.LUT R3, R16.reuse, 0x8, R3, 0x78, !PT ;  /* 0x0000000810037812 */ /* 0x040fe400078e7803 */
[----:B------:R-:W-:Y:S02]  /*78c0*/  LOP3.LUT R15, R16, 0x8, R5, 0x78, !PT ;  /* 0x00000008100f7812 */ /* 0x000fe400078e7805 */
[----:B------:R-:W-:Y:S01]  /*78d0*/  LOP3.LUT R3, R10, R3, RZ, 0xfc, !PT ;  /* 0x000000030a037212 */ /* 0x000fe200078efcff */
[----:B-1----:R-:W-:Y:S01]  /*78e0*/  IMAD.WIDE.U32 R12, R2, R8, RZ ;  /* 0x00000008020c7225 */ /* 0x002fe200078e00ff */
[----:B------:R-:W-:Y:S02]  /*78f0*/  SEL R182, R182, 0xffffffe0, !P0 ;  /* 0xffffffe0b6b67807 */ /* 0x000fe40004000000 */
[----:B------:R-:W-:Y:S01]  /*7900*/  LEA R205, R3, UR5, 0x1 ;  /* 0x0000000503cd7c11 */ /* 0x000fe2000f8e08ff */
[----:B------:R-:W-:Y:S01]  /*7910*/  IMAD R11, R2, R9, R13 ;  /* 0x00000009020b7224 */ /* 0x000fe200078e020d */
[----:B------:R-:W-:Y:S01]  /*7920*/  BAR.SYNC.DEFER_BLOCKING 0x0 ;  /* 0x0000000000007b1d */ /* 0x000fe20000010000 */
[C---:B------:R-:W-:Y:S01]  /*7930*/  IMAD.SHL.U32 R13, R12.reuse, 0x40, RZ ;  /* 0x000000400c0d7824 */ /* 0x040fe200078e00ff */
[C---:B------:R-:W-:Y:S01]  /*7940*/  LEA R16, P3, R12.reuse, R194, 0x7 ;  /* 0x000000c20c107211 */ /* 0x040fe200078638ff */
[----:B------:R-:W-:Y:S01]  /*7950*/  IMAD R200, R15, 0x2, R200 ;  /* 0x000000020fc87824 */ /* 0x000fe200078e02c8 */
[----:B------:R-:W-:Y:S01]  /*7960*/  SHF.L.U64.HI R14, R12, 0x6, R11 ;  /* 0x000000060c0e7819 */ /* 0x000fe2000001020b */
[----:B------:R-:W-:Y:S01]  /*7970*/  IMAD.IADD R188, R182, 0x1, R205 ;  /* 0x00000001b6bc7824 */ /* 0x000fe200078e02cd */
[----:B------:R-:W-:Y:S01]  /*7980*/  LEA R13, P1, R8, R13, 0x5 ;  /* 0x0000000d080d7211 */ /* 0x000fe200078228ff */
[----:B------:R-:W-:Y:S01]  /*7990*/  VIADD R3, R200, UR5 ;  /* 0x00000005c8037c36 */ /* 0x000fe20008000000 */
[----:B------:R-:W-:Y:S01]  /*79a0*/  LEA.HI.X R17, R12, R193, R11, 0x7, P3 ;  /* 0x000000c10c117211 */ /* 0x000fe200018f3c0b */
[----:B------:R-:W-:Y:S01]  /*79b0*/  IMAD.IADD R184, R4, 0x1, R205 ;  /* 0x0000000104b87824 */ /* 0x000fe200078e02cd */
[----:B------:R-:W-:Y:S01]  /*79c0*/  LEA.HI.X R8, R8, R14, R9, 0x5, P1 ;  /* 0x0000000e08087211 */ /* 0x000fe200008f2c09 */
[----:B------:R-:W-:Y:S01]  /*79d0*/  IMAD.IADD R183, R3, 0x1, R182 ;  /* 0x0000000103b77824 */ /* 0x000fe200078e02b6 */
[----:B------:R-:W-:Y:S01]  /*79e0*/  LEA R14, P1, R13, R194, 0x1 ;  /* 0x000000c20d0e7211 */ /* 0x000fe200078208ff */
[----:B------:R-:W-:-:S02]  /*79f0*/  IMAD.IADD R3, R3, 0x1, R4 ;  /* 0x0000000103037824 */ /* 0x000fc400078e0204 */
[C---:B------:R-:W-:Y:S01]  /*7a00*/  IMAD.IADD R202, R182.reuse, 0x1, R184 ;  /* 0x00000001b6ca7824 */ /* 0x040fe200078e02b8 */
[----:B------:R-:W-:Y:S01]  /*7a10*/  LEA.HI.X R15, R13, R193, R8, 0x1, P1 ;  /* 0x000000c10d0f7211 */ /* 0x000fe200008f0c08 */
[----:B------:R-:W-:Y:S01]  /*7a20*/  IMAD.IADD R182, R182, 0x1, R3 ;  /* 0x00000001b6b67824 */ /* 0x000fe200078e0203 */
        /* <DEDUP_REMOVED lines=14> */
[----:B------:R-:W-:Y:S04]  /*7b10*/  LDSM.16.M88.4 R20, [R188] ;  /* 0x00000000bc14783b */ /* 0x000fe80000000200 */
[----:B------:R-:W5:Y:S04]  /*7b20*/  LDSM.16.M88.4 R152, [R183+0xc000] ;  /* 0x00c00000b798783b */ /* 0x000f680000000200 */
[----:B------:R-:W5:Y:S04]  /*7b30*/  LDSM.16.M88.4 R24, [R183+0xc800] ;  /* 0x00c80000b718783b */ /* 0x000f680000000200 */
[----:B------:R-:W5:Y:S04]  /*7b40*/  LDSM.16.M88.4 R160, [R183+0xd000] ;  /* 0x00d00000b7a0783b */ /* 0x000f680000000200 */
[----:B------:R-:W5:Y:S04]  /*7b50*/  LDSM.16.M88.4 R148, [R183+0xd800] ;  /* 0x00d80000b794783b */ /* 0x000f680000000200 */
[----:B-1----:R-:W-:Y:S01]  /*7b60*/  LDSM.16.M88.4 R12, [R184] ;  /* 0x00000000b80c783b */ /* 0x002fe20000000200 */
        /* <DEDUP_REMOVED lines=13> */
[----:B------:R-:W1:Y:S07]  /*7c40*/  LDSM.16.M88.4 R8, [R3+0xc000] ;  /* 0x00c000000308783b */ /* 0x000e6e0000000200 */
[C---:B------:R-:W-:Y:S08]  /*7c50*/  HMMA.16816.F32 R16, R20.reuse, R152, R16 ;  /* 0x000000981410723c */ /* 0x040ff00000001810 */
[C---:B------:R-:W-:Y:S01]  /*7c60*/  HMMA.16816.F32 R144, R20.reuse, R154, R144 ;  /* 0x0000009a1490723c */ /* 0x040fe20000001890 */
[----:B------:R-:W2:Y:S07]  /*7c70*/  LDSM.16.M88.4 R152, [R3+0xd000] ;  /* 0x00d000000398783b */ /* 0x000eae0000000200 */
        /* <DEDUP_REMOVED lines=10> */
[C---:B-1----:R-:W-:Y:S08]  /*7d20*/  HMMA.16816.F32 R16, R12.reuse, R8, R16 ;  /* 0x000000080c10723c */ /* 0x042ff00000001810 */
[C---:B------:R-:W-:Y:S01]  /*7d30*/  HMMA.16816.F32 R144, R12.reuse, R10, R144 ;  /* 0x0000000a0c90723c */ /* 0x040fe20000001890 */
[----:B------:R-:W1:Y:S07]  /*7d40*/  LDSM.16.M88.4 R8, [R182+0xc000] ;  /* 0x00c00000b608783b */ /* 0x000e6e0000000200 */
[C---:B------:R-:W-:Y:S08]  /*7d50*/  HMMA.16816.F32 R140, R12.reuse, R156, R140 ;  /* 0x0000009c0c8c723c */ /* 0x040ff0000000188c */
[C---:B------:R-:W-:Y:S01]  /*7d60*/  HMMA.16816.F32 R136, R12.reuse, R158, R136 ;  /* 0x0000009e0c88723c */ /* 0x040fe20000001888 */
[----:B------:R-:W4:Y:S07]  /*7d70*/  LDSM.16.M88.4 R156, [R182+0xd000] ;  /* 0x00d00000b69c783b */ /* 0x000f2e0000000200 */
[C---:B--2---:R-:W-:Y:S08]  /*7d80*/  HMMA.16816.F32 R132, R12.reuse, R152, R132 ;  /* 0x000000980c84723c */ /* 0x044ff00000001884 */
[C---:B------:R-:W-:Y:S01]  /*7d90*/  HMMA.16816.F32 R32, R12.reuse, R154, R32 ;  /* 0x0000009a0c20723c */ /* 0x040fe20000001820 */
[----:B------:R-:W2:Y:S07]  /*7da0*/  LDSM.16.M88.4 R152, [R182+0xd800] ;  /* 0x00d80000b698783b */ /* 0x000eae0000000200 */
[C---:B---3--:R-:W-:Y:S08]  /*7db0*/  HMMA.16816.F32 R28, R12.reuse, R24, R28 ;  /* 0x000000180c1c723c */ /* 0x048ff0000000181c */
[----:B------:R-:W-:Y:S01]  /*7dc0*/  HMMA.16816.F32 R164, R12, R26, R164 ;  /* 0x0000001a0ca4723c */ /* 0x000fe200000018a4 */
[----:B------:R-:W-:Y:S04]  /*7dd0*/  LDSM.16.M88.4 R12, [R205+0x4000] ;  /* 0x00400000cd0c783b */ /* 0x000fe80000000200 */
[----:B------:R-:W3:Y:S03]  /*7de0*/  LDSM.16.M88.4 R24, [R200+UR5+0xe000] ;  /* 0x00e00005c818783b */ /* 0x000ee60008000200 */
[C---:B-1----:R-:W-:Y:S08]  /*7df0*/  HMMA.16816.F32 R16, R148.reuse, R8, R16 ;  /* 0x000000089410723c */ /* 0x042ff00000001810 */
[C---:B------:R-:W-:Y:S01]  /*7e00*/  HMMA.16816.F32 R144, R148.reuse, R10, R144 ;  /* 0x0000000a9490723c */ /* 0x040fe20000001890 */
[----:B------:R-:W1:Y:S07]  /*7e10*/  LDSM.16.M88.4 R8, [R200+UR5+0xe800] ;  /* 0x00e80005c808783b */ /* 0x000e6e0008000200 */
[C---:B------:R-:W-:Y:S08]  /*7e20*/  HMMA.16816.F32 R140, R148.reuse, R20, R140 ;  /* 0x00000014948c723c */ /* 0x040ff0000000188c */
[C---:B------:R-:W-:Y:S01]  /*7e30*/  HMMA.16816.F32 R136, R148.reuse, R22, R136 ;  /* 0x000000169488723c */ /* 0x040fe20000001888 */
[----:B------:R-:W5:Y:S07]  /*7e40*/  LDSM.16.M88.4 R20, [R200+UR5+0xf000] ;  /* 0x00f00005c814783b */ /* 0x000f6e0008000200 */
[C---:B----4-:R-:W-:Y:S08]  /*7e50*/  HMMA.16816.F32 R132, R148.reuse, R156, R132 ;  /* 0x0000009c9484723c */ /* 0x050ff00000001884 */
[C---:B------:R-:W-:Y:S01]  /*7e60*/  HMMA.16816.F32 R32, R148.reuse, R158, R32 ;  /* 0x0000009e9420723c */ /* 0x040fe20000001820 */
[----:B------:R-:W-:Y:S07]  /*7e70*/  LDSM.16.M88.4 R156, [R183+0xf800] ;  /* 0x00f80000b79c783b */ /* 0x000fee0000000200 */
[C---:B--2---:R-:W-:Y:S08]  /*7e80*/  HMMA.16816.F32 R28, R148.reuse, R152, R28 ;  /* 0x00000098941c723c */ /* 0x044ff0000000181c */
[----:B------:R-:W-:Y:S01]  /*7e90*/  HMMA.16816.F32 R164, R148, R154, R164 ;  /* 0x0000009a94a4723c */ /* 0x000fe200000018a4 */
[----:B------:R-:W2:Y:S04]  /*7ea0*/  LDSM.16.M88.4 R152, [R188+0x4000] ;  /* 0x00400000bc98783b */ /* 0x000ea80000000200 */
[----:B------:R-:W-:Y:S03]  /*7eb0*/  LDSM.16.M88.4 R148, [R3+0xe000] ;  /* 0x00e000000394783b */ /* 0x000fe60000000200 */
[C---:B---3--:R-:W-:Y:S08]  /*7ec0*/  HMMA.16816.F32 R16, R12.reuse, R24, R16 ;  /* 0x000000180c10723c */ /* 0x048ff00000001810 */
[C---:B------:R-:W-:Y:S01]  /*7ed0*/  HMMA.16816.F32 R144, R12.reuse, R26, R144 ;  /* 0x0000001a0c90723c */ /* 0x040fe20000001890 */
[----:B------:R-:W3:Y:S07]  /*7ee0*/  LDSM.16.M88.4 R24, [R183+0xf000] ;  /* 0x00f00000b718783b */ /* 0x000eee0000000200 */
[C---:B-1----:R-:W-:Y:S08]  /*7ef0*/  HMMA.16816.F32 R140, R12.reuse, R8, R140 ;  /* 0x000000080c8c723c */ /* 0x042ff0000000188c */
[C---:B------:R-:W-:Y:S01]  /*7f00*/  HMMA.16816.F32 R136, R12.reuse, R10, R136 ;  /* 0x0000000a0c88723c */ /* 0x040fe20000001888 */
[----:B------:R-:W1:Y:S07]  /*7f10*/  LDSM.16.M88.4 R8, [R184+0x4000] ;  /* 0x00400000b808783b */ /* 0x000e6e0000000200 */
[C---:B-----5:R-:W-:Y:S08]  /*7f20*/  HMMA.16816.F32 R132, R12.reuse, R20, R132 ;  /* 0x000000140c84723c */ /* 0x060ff00000001884 */
[C---:B------:R-:W-:Y:S01]  /*7f30*/  HMMA.16816.F32 R32, R12.reuse, R22, R32 ;  /* 0x000000160c20723c */ /* 0x040fe20000001820 */
[----:B------:R-:W4:Y:S07]  /*7f40*/  LDSM.16.M88.4 R20, [R3+0xe800] ;  /* 0x00e800000314783b */ /* 0x000f2e0000000200 */
[C---:B------:R-:W-:Y:S08]  /*7f50*/  HMMA.16816.F32 R28, R12.reuse, R172, R28 ;  /* 0x000000ac0c1c723c */ /* 0x040ff0000000181c */
[----:B------:R-:W-:Y:S01]  /*7f60*/  HMMA.16816.F32 R164, R12, R174, R164 ;  /* 0x000000ae0ca4723c */ /* 0x000fe200000018a4 */
[----:B------:R-:W5:Y:S04]  /*7f70*/  LDSM.16.M88.4 R12, [R3+0xf000] ;  /* 0x00f00000030c783b */ /* 0x000f680000000200 */
[----:B------:R-:W5:Y:S03]  /*7f80*/  LDSM.16.M88.4 R172, [R3+0xf800] ;  /* 0x00f8000003ac783b */ /* 0x000f660000000200 */
[C---:B--2---:R-:W-:Y:S08]  /*7f90*/  HMMA.16816.F32 R16, R152.reuse, R168, R16 ;  /* 0x000000a89810723c */ /* 0x044ff00000001810 */
[C---:B------:R-:W-:Y:S01]  /*7fa0*/  HMMA.16816.F32 R144, R152.reuse, R170, R144 ;  /* 0x000000aa9890723c */ /* 0x040fe20000001890 */
[----:B------:R-:W-:Y:S07]  /*7fb0*/  LDSM.16.M88.4 R168, [R205+0x8000] ;  /* 0x00800000cda8783b */ /* 0x000fee0000000200 */
[C---:B------:R-:W-:Y:S08]  /*7fc0*/  HMMA.16816.F32 R140, R152.reuse, R160, R140 ;  /* 0x000000a0988c723c */ /* 0x040ff0000000188c */
[C---:B------:R-:W-:Y:S01]  /*7fd0*/  HMMA.16816.F32 R136, R152.reuse, R162, R136 ;  /* 0x000000a29888723c */ /* 0x040fe20000001888 */
[----:B------:R-:W-:Y:S07]  /*7fe0*/  LDSM.16.M88.4 R160, [R182+0xe000] ;  /* 0x00e00000b6a0783b */ /* 0x000fee0000000200 */
[C---:B---3--:R-:W-:Y:S08]  /*7ff0*/  HMMA.16816.F32 R132, R152.reuse, R24, R132 ;  /* 0x000000189884723c */ /* 0x048ff00000001884 */
[C---:B------:R-:W-:Y:S01]  /*8000*/  HMMA.16816.F32 R32, R152.reuse, R26, R32 ;  /* 0x0000001a9820723c */ /* 0x040fe20000001820 */
[----:B------:R-:W2:Y:S07]  /*8010*/  LDSM.16.M88.4 R24, [R202+0x4000] ;  /* 0x00400000ca18783b */ /* 0x000eae0000000200 */
[C---:B------:R-:W-:Y:S08]  /*8020*/  HMMA.16816.F32 R28, R152.reuse, R156, R28 ;  /* 0x0000009c981c723c */ /* 0x040ff0000000181c */
[----:B------:R-:W-:Y:S01]  /*8030*/  HMMA.16816.F32 R164, R152, R158, R164 ;  /* 0x0000009e98a4723c */ /* 0x000fe200000018a4 */
[----:B------:R-:W3:Y:S04]  /*8040*/  LDSM.16.M88.4 R156, [R182+0xe800] ;  /* 0x00e80000b69c783b */ /* 0x000ee80000000200 */
[----:B------:R-:W3:Y:S03]  /*8050*/  LDSM.16.M88.4 R152, [R182+0xf000] ;  /* 0x00f00000b698783b */ /* 0x000ee60000000200 */
[C---:B-1----:R-:W-:Y:S08]  /*8060*/  HMMA.16816.F32 R16, R8.reuse, R148, R16 ;  /* 0x000000940810723c */ /* 0x042ff00000001810 */
[C---:B------:R-:W-:Y:S01]  /*8070*/  HMMA.16816.F32 R144, R8.reuse, R150, R144 ;  /* 0x000000960890723c */ /* 0x040fe20000001890 */
[----:B------:R-:W1:Y:S07]  /*8080*/  LDSM.16.M88.4 R148, [R182+0xf800] ;  /* 0x00f80000b694783b */ /* 0x000e6e0000000200 */
        /* <DEDUP_REMOVED lines=10> */
[C---:B--2---:R-:W-:Y:S08]  /*8130*/  HMMA.16816.F32 R16, R24.reuse, R160, R16 ;  /* 0x000000a01810723c */ /* 0x044ff00000001810 */
[C---:B------:R-:W-:Y:S01]  /*8140*/  HMMA.16816.F32 R144, R24.reuse, R162, R144 ;  /* 0x000000a21890723c */ /* 0x040fe20000001890 */
[----:B------:R-:W2:Y:S07]  /*8150*/  LDSM.16.M88.4 R160, [R188+0x8000] ;  /* 0x00800000bca0783b */ /* 0x000eae0000000200 */
[C---:B---3--:R-:W-:Y:S08]  /*8160*/  HMMA.16816.F32 R140, R24.reuse, R156, R140 ;  /* 0x0000009c188c723c */ /* 0x048ff0000000188c */
[C---:B------:R-:W-:Y:S01]  /*8170*/  HMMA.16816.F32 R136, R24.reuse, R158, R136 ;  /* 0x0000009e1888723c */ /* 0x040fe20000001888 */
[----:B------:R-:W-:Y:S07]  /*8180*/  LDSM.16.M88.4 R156, [R183+0x10800] ;  /* 0x01080000b79c783b */ /* 0x000fee0000000200 */
[C---:B------:R-:W-:Y:S08]  /*8190*/  HMMA.16816.F32 R132, R24.reuse, R152, R132 ;  /* 0x000000981884723c */ /* 0x040ff00000001884 */
[C---:B------:R-:W-:Y:S01]  /*81a0*/  HMMA.16816.F32 R32, R24.reuse, R154, R32 ;  /* 0x0000009a1820723c */ /* 0x040fe20000001820 */
[----:B------:R-:W-:Y:S07]  /*81b0*/  LDSM.16.M88.4 R152, [R183+0x11000] ;  /* 0x01100000b798783b */ /* 0x000fee0000000200 */
[C---:B-1----:R-:W-:Y:S08]  /*81c0*/  HMMA.16816.F32 R28, R24.reuse, R148, R28 ;  /* 0x00000094181c723c */ /* 0x042ff0000000181c */
[----:B------:R-:W-:Y:S01]  /*81d0*/  HMMA.16816.F32 R164, R24, R150, R164 ;  /* 0x0000009618a4723c */ /* 0x000fe200000018a4 */
[----:B------:R-:W-:Y:S04]  /*81e0*/  LDSM.16.M88.4 R24, [R184+0x8000] ;  /* 0x00800000b818783b */ /* 0x000fe80000000200 */
[----:B------:R-:W-:Y:S03]  /*81f0*/  LDSM.16.M88.4 R148, [R183+0x11800] ;  /* 0x01180000b794783b */ /* 0x000fe60000000200 */
[C---:B----4-:R-:W-:Y:S08]  /*8200*/  HMMA.16816.F32 R16, R168.reuse, R20, R16 ;  /* 0x00000014a810723c */ /* 0x050ff00000001810 */
[C---:B------:R-:W-:Y:S01]  /*8210*/  HMMA.16816.F32 R144, R168.reuse, R22, R144 ;  /* 0x00000016a890723c */ /* 0x040fe20000001890 */
[----:B------:R-:W1:Y:S07]  /*8220*/  LDSM.16.M88.4 R20, [R3+0x10000] ;  /* 0x010000000314783b */ /* 0x000e6e0000000200 */
[C---:B-----5:R-:W-:Y:S08]  /*8230*/  HMMA.16816.F32 R140, R168.reuse, R12, R140 ;  /* 0x0000000ca88c723c */ /* 0x060ff0000000188c */
[C---:B------:R-:W-:Y:S01]  /*8240*/  HMMA.16816.F32 R136, R168.reuse, R14, R136 ;  /* 0x0000000ea888723c */ /* 0x040fe20000001888 */
[----:B------:R-:W-:Y:S07]  /*8250*/  LDSM.16.M88.4 R12, [R202+0x8000] ;  /* 0x00800000ca0c783b */ /* 0x000fee0000000200 */
[C---:B------:R-:W-:Y:S08]  /*8260*/  HMMA.16816.F32 R132, R168.reuse, R8, R132 ;  /* 0x00000008a884723c */ /* 0x040ff00000001884 */
[----:B------:R-:W-:Y:S01]  /*8270*/  HMMA.16816.F32 R32, R168, R10, R32 ;  /* 0x0000000aa820723c */ /* 0x000fe20000001820 */
[----:B------:R-:W3:Y:S07]  /*8280*/  LDSM.16.M88.4 R8, [R182+0x10000] ;  /* 0x01000000b608783b */ /* 0x000eee0000000200 */
[----:B--2---:R-:W-:Y:S08]  /*8290*/  HMMA.16816.F32 R16, R160, R172, R16 ;  /* 0x000000aca010723c */ /* 0x004ff00000001810 */
[C---:B------:R-:W-:Y:S08]  /*82a0*/  HMMA.16816.F32 R28, R168.reuse, R176, R28 ;  /* 0x000000b0a81c723c */ /* 0x040ff0000000181c */
[----:B------:R-:W-:Y:S01]  /*82b0*/  HMMA.16816.F32 R168, R168, R178, R164 ;  /* 0x000000b2a8a8723c */ /* 0x000fe200000018a4 */
[----:B------:R-:W2:Y:S07]  /*82c0*/  LDSM.16.M88.4 R164, [R3+0x10800] ;  /* 0x0108000003a4783b */ /* 0x000eae0000000200 */
[----:B------:R-:W-:Y:S08]  /*82d0*/  HMMA.16816.F32 R144, R160, R174, R144 ;  /* 0x000000aea090723c */ /* 0x000ff00000001890 */
[----:B-1----:R-:W-:Y:S08]  /*82e0*/  HMMA.16816.F32 R16, R24, R20, R16 ;  /* 0x000000141810723c */ /* 0x002ff00000001810 */
[----:B------:R-:W-:Y:S08]  /*82f0*/  HMMA.16816.F32 R140, R160, R156, R140 ;  /* 0x0000009ca08c723c */ /* 0x000ff0000000188c */
[----:B------:R-:W-:Y:S01]  /*8300*/  HMMA.16816.F32 R144, R24, R22, R144 ;  /* 0x000000161890723c */ /* 0x000fe20000001890 */
[----:B------:R-:W1:Y:S07]  /*8310*/  LDSM.16.M88.4 R20, [R182+0x10800] ;  /* 0x01080000b614783b */ /* 0x000e6e0000000200 */
[----:B------:R-:W-:Y:S01]  /*8320*/  HMMA.16816.F32 R28, R160, R148, R28 ;  /* 0x00000094a01c723c */ /* 0x000fe2000000181c */
[----:B------:R-:W-:-:S07]  /*8330*/  IMAD.SHL.U32 R148, R5, 0x2, RZ ;  /* 0x0000000205947824 */ /* 0x000fce00078e00ff */
[----:B------:R-:W-:Y:S01]  /*8340*/  HMMA.16816.F32 R132, R160, R152, R132 ;  /* 0x00000098a084723c */ /* 0x000fe20000001884 */
[----:B------:R-:W-:-:S05]  /*8350*/  LOP3.LUT R153, R148, 0x6, RZ, 0xc0, !PT ;  /* 0x0000000694997812 */ /* 0x000fca00078ec0ff */
[----:B------:R-:W-:Y:S02]  /*8360*/  IMAD R153, R186, 0x40, R153 ;  /* 0x00000040ba997824 */ /* 0x000fe400078e0299 */
[----:B---3--:R-:W-:Y:S02]  /*8370*/  HMMA.16816.F32 R16, R12, R8, R16 ;  /* 0x000000080c10723c */ /* 0x008fe40000001810 */
[C---:B------:R-:W-:Y:S02]  /*8380*/  VIADD R9, R153.reuse, 0xffffff40 ;  /* 0xffffff4099097836 */ /* 0x040fe40000000000 */
[----:B------:R-:W-:-:S03]  /*8390*/  VIADD R8, R153, 0xffffff41 ;  /* 0xffffff4199087836 */ /* 0x000fc60000000000 */
[C---:B------:R-:W-:Y:S01]  /*83a0*/  ISETP.GT.AND P1, PT, R192.reuse, R9, PT ;  /* 0x00000009c000720c */ /* 0x040fe20003f24270 */
[C---:B------:R-:W-:Y:S01]  /*83b0*/  HMMA.16816.F32 R32, R160.reuse, R154, R32 ;  /* 0x0000009aa020723c */ /* 0x040fe20000001820 */
[C---:B------:R-:W-:Y:S01]  /*83c0*/  VIADD R155, R192.reuse, 0x8 ;  /* 0x00000008c09b7836 */ /* 0x040fe20000000000 */
[----:B------:R-:W-:Y:S02]  /*83d0*/  ISETP.GT.AND P4, PT, R192, R8, PT ;  /* 0x00000008c000720c */ /* 0x000fe40003f84270 */
[----:B------:R-:W-:Y:S02]  /*83e0*/  ISETP.GE.AND P6, PT, R9, R191, PT ;  /* 0x000000bf0900720c */ /* 0x000fe40003fc6270 */
[----:B------:R-:W-:Y:S02]  /*83f0*/  ISETP.GT.AND P3, PT, R155, R9, PT ;  /* 0x000000099b00720c */ /* 0x000fe40003f64270 */
[----:B------:R-:W-:Y:S01]  /*8400*/  HMMA.16816.F32 R168, R160, R150, R168 ;  /* 0x00000096a0a8723c */ /* 0x000fe200000018a8 */
[----:B------:R-:W3:Y:S01]  /*8410*/  LDSM.16.M88.4 R148, [R3+0x11000] ;  /* 0x011000000394783b */ /* 0x000ee20000000200 */
[----:B------:R-:W-:-:S02]  /*8420*/  ISETP.GE.AND P5, PT, R9, R190, PT ;  /* 0x000000be0900720c */ /* 0x000fc40003fa6270 */
[----:B------:R-:W-:Y:S02]  /*8430*/  FSEL R16, R16, -INF , !P1 ;  /* 0xff80000010107808 */ /* 0x000fe40004800000 */
[----:B------:R-:W-:Y:S02]  /*8440*/  FSEL R18, R18, -INF , !P3 ;  /* 0xff80000012127808 */ /* 0x000fe40005800000 */
[----:B------:R-:W-:Y:S01]  /*8450*/  HMMA.16816.F32 R136, R160, R158, R136 ;  /* 0x0000009ea088723c */ /* 0x000fe20000001888 */
[----:B------:R-:W-:Y:S02]  /*8460*/  ISETP.GT.AND P3, PT, R155, R8, PT ;  /* 0x000000089b00720c */ /* 0x000fe40003f64270 */
[----:B------:R-:W-:Y:S02]  /*8470*/  FSEL R17, R17, -INF , !P4 ;  /* 0xff80000011117808 */ /* 0x000fe40006000000 */
[C---:B------:R-:W-:Y:S02]  /*8480*/  ISETP.GE.AND P1, PT, R8.reuse, R191, PT ;  /* 0x000000bf0800720c */ /* 0x040fe40003f26270 */
[----:B------:R-:W-:Y:S01]  /*8490*/  ISETP.GE.AND P4, PT, R8, R190, PT ;  /* 0x000000be0800720c */ /* 0x000fe20003f86270 */
[----:B--2---:R-:W-:Y:S01]  /*84a0*/  HMMA.16816.F32 R140, R24, R164, R140 ;  /* 0x000000a4188c723c */ /* 0x004fe2000000188c */
[----:B------:R-:W-:Y:S01]  /*84b0*/  FSEL R162, R16, -INF , !P6 ;  /* 0xff80000010a27808 */ /* 0x000fe20007000000 */
[----:B------:R-:W-:Y:S01]  /*84c0*/  VIADD R8, R153, 0xffffff48 ;  /* 0xffffff4899087836 */ /* 0x000fe20000000000 */
[----:B------:R-:W-:Y:S01]  /*84d0*/  FSEL R19, R19, -INF , !P3 ;  /* 0xff80000013137808 */ /* 0x000fe20005800000 */
[----:B------:R-:W-:Y:S01]  /*84e0*/  VIADD R16, R153, 0xffffff49 ;  /* 0xffffff4999107836 */ /* 0x000fe20000000000 */
[----:B------:R-:W-:-:S02]  /*84f0*/  FSEL R158, R17, -INF , !P1 ;  /* 0xff800000119e7808 */ /* 0x000fc40004800000 */
[----:B------:R-:W-:Y:S01]  /*8500*/  FSEL R160, R19, -INF , !P4 ;  /* 0xff80000013a07808 */ /* 0x000fe20006000000 */
[----:B------:R-:W-:Y:S01]  /*8510*/  HMMA.16816.F32 R144, R12, R10, R144 ;  /* 0x0000000a0c90723c */ /* 0x000fe20000001890 */
[CC--:B------:R-:W-:Y:S02]  /*8520*/  ISETP.GT.AND P3, PT, R192.reuse, R8.reuse, PT ;  /* 0x00000008c000720c */ /* 0x0c0fe40003f64270 */
[----:B------:R-:W-:Y:S02]  /*8530*/  ISETP.GT.AND P1, PT, R155, R8, PT ;  /* 0x000000089b00720c */ /* 0x000fe40003f24270 */
[----:B------:R-:W-:Y:S02]  /*8540*/  ISETP.GT.AND P4, PT, R192, R16, PT ;  /* 0x00000010c000720c */ /* 0x000fe40003f84270 */
[----:B------:R-:W-:Y:S01]  /*8550*/  FSEL R156, R18, -INF , !P5 ;  /* 0xff800000129c7808 */ /* 0x000fe20006800000 */
[----:B------:R-:W-:Y:S01]  /*8560*/  HMMA.16816.F32 R136, R24, R166, R136 ;  /* 0x000000a61888723c */ /* 0x000fe20000001888 */
[----:B------:R-:W-:-:S02]  /*8570*/  ISETP.GE.AND P6, PT, R8, R191, PT ;  /* 0x000000bf0800720c */ /* 0x000fc40003fc6270 */
[----:B------:R-:W-:Y:S02]  /*8580*/  ISETP.GE.AND P5, PT, R8, R190, PT ;  /* 0x000000be0800720c */ /* 0x000fe40003fa6270 */
[----:B------:R-:W2:Y:S03]  /*8590*/  LDSM.16.M88.4 R8, [R182+0x11000] ;  /* 0x01100000b608783b */ /* 0x000ea60000000200 */
[----:B-1----:R-:W-:Y:S01]  /*85a0*/  HMMA.16816.F32 R140, R12, R20, R140 ;  /* 0x000000140c8c723c */ /* 0x002fe2000000188c */
[C---:B------:R-:W-:Y:S02]  /*85b0*/  VIADD R21, R153.reuse, 0xffffff50 ;  /* 0xffffff5099157836 */ /* 0x040fe40000000000 */
[----:B------:R-:W-:Y:S01]  /*85c0*/  FSEL R144, R144, -INF , !P3 ;  /* 0xff80000090907808 */ /* 0x000fe20005800000 */
[----:B------:R-:W-:Y:S01]  /*85d0*/  VIADD R20, R153, 0xffffff51 ;  /* 0xffffff5199147836 */ /* 0x000fe20000000000 */
[----:B------:R-:W-:-:S02]  /*85e0*/  FSEL R146, R146, -INF , !P1 ;  /* 0xff80000092927808 */ /* 0x000fc40004800000 */
[----:B------:R-:W-:Y:S01]  /*85f0*/  FSEL R145, R145, -INF , !P4 ;  /* 0xff80000091917808 */ /* 0x000fe20006000000 */
[----:B---3--:R-:W-:Y:S01]  /*8600*/  HMMA.16816.F32 R132, R24, R148, R132 ;  /* 0x000000941884723c */ /* 0x008fe20000001884 */
[C---:B------:R-:W-:Y:S02]  /*8610*/  ISETP.GE.AND P3, PT, R16.reuse, R191, PT ;  /* 0x000000bf1000720c */ /* 0x040fe40003f66270 */
[----:B------:R-:W-:Y:S02]  /*8620*/  ISETP.GE.AND P1, PT, R16, R190, PT ;  /* 0x000000be1000720c */ /* 0x000fe40003f26270 */
[----:B------:R-:W-:Y:S02]  /*8630*/  ISETP.GT.AND P4, PT, R155, R16, PT ;  /* 0x000000109b00720c */ /* 0x000fe40003f84270 */
[----:B------:R1:W3:Y:S01]  /*8640*/  LDSM.16.M88.4 R16, [R3+0x11800] ;  /* 0x011800000310783b */ /* 0x0002e20000000200 */
[----:B------:R-:W-:Y:S01]  /*8650*/  FSEL R208, R145, -INF , !P3 ;  /* 0xff80000091d07808 */ /* 0x000fe20005800000 */
[----:B------:R-:W-:Y:S01]  /*8660*/  HMMA.16816.F32 R136, R12, R22, R136 ;  /* 0x000000160c88723c */ /* 0x000fe20000001888 */
[----:B------:R-:W-:-:S02]  /*8670*/  FSEL R147, R147, -INF , !P4 ;  /* 0xff80000093937808 */ /* 0x000fc40006000000 */
[CC--:B------:R-:W-:Y:S02]  /*8680*/  ISETP.GT.AND P4, PT, R192.reuse, R21.reuse, PT ;  /* 0x00000015c000720c */ /* 0x0c0fe40003f84270 */
[----:B------:R-:W-:Y:S02]  /*8690*/  FSEL R178, R147, -INF , !P1 ;  /* 0xff80000093b27808 */ /* 0x000fe40004800000 */
[----:B------:R-:W-:Y:S01]  /*86a0*/  ISETP.GT.AND P3, PT, R155, R21, PT ;  /* 0x000000159b00720c */ /* 0x000fe20003f64270 */
[----:B------:R-:W-:Y:S01]  /*86b0*/  HMMA.16816.F32 R32, R24, R150, R32 ;  /* 0x000000961820723c */ /* 0x000fe20000001820 */
[----:B------:R-:W-:Y:S02]  /*86c0*/  ISETP.GT.AND P1, PT, R192, R20, PT ;  /* 0x00000014c000720c */ /* 0x000fe40003f24270 */
[----:B------:R-:W-:Y:S02]  /*86d0*/  FSEL R176, R146, -INF , !P5 ;  /* 0xff80000092b07808 */ /* 0x000fe40006800000 */
[----:B------:R-:W-:-:S02]  /*86e0*/  FSEL R210, R144, -INF , !P6 ;  /* 0xff80000090d27808 */ /* 0x000fc40007000000 */
[----:B------:R-:W-:Y:S02]  /*86f0*/  FSEL R146, R140, -INF , !P4 ;  /* 0xff8000008c927808 */ /* 0x000fe40006000000 */
[----:B------:R-:W-:Y:S02]  /*8700*/  FSEL R142, R142, -INF , !P3 ;  /* 0xff8000008e8e7808 */ /* 0x000fe40005800000 */
[----:B------:R-:W-:Y:S01]  /*8710*/  FSEL R141, R141, -INF , !P1 ;  /* 0xff8000008d8d7808 */ /* 0x000fe20004800000 */
[----:B--2---:R-:W-:Y:S01]  /*8720*/  HMMA.16816.F32 R132, R12, R8, R132 ;  /* 0x000000080c84723c */ /* 0x004fe20000001884 */
[-C--:B------:R-:W-:Y:S01]  /*8730*/  ISETP.GE.AND P6, PT, R21, R191.reuse, PT ;  /* 0x000000bf1500720c */ /* 0x080fe20003fc6270 */
[----:B-1----:R-:W-:Y:S01]  /*8740*/  VIADD R3, R153, 0xffffff58 ;  /* 0xffffff5899037836 */ /* 0x002fe20000000000 */
[----:B------:R-:W-:Y:S01]  /*8750*/  ISETP.GE.AND P5, PT, R21, R190, PT ;  /* 0x000000be1500720c */ /* 0x000fe20003fa6270 */
[----:B------:R-:W-:Y:S01]  /*8760*/  VIADD R8, R153, 0xffffff60 ;  /* 0xffffff6099087836 */ /* 0x000fe20000000000 */
[----:B------:R-:W-:-:S02]  /*8770*/  ISETP.GE.AND P4, PT, R20, R191, PT ;  /* 0x000000bf1400720c */ /* 0x000fc40003f86270 */
[----:B------:R-:W-:Y:S01]  /*8780*/  ISETP.GT.AND P3, PT, R155, R20, PT ;  /* 0x000000149b00720c */ /* 0x000fe20003f64270 */
[----:B------:R-:W-:Y:S01]  /*8790*/  HMMA.16816.F32 R32, R12, R10, R32 ;  /* 0x0000000a0c20723c */ /* 0x000fe20000001820 */
[----:B------:R-:W-:Y:S02]  /*87a0*/  ISETP.GE.AND P1, PT, R20, R190, PT ;  /* 0x000000be1400720c */ /* 0x000fe40003f26270 */
[----:B------:R-:W1:Y:S01]  /*87b0*/  LDSM.16.M88.4 R20, [R182+0x11800] ;  /* 0x01180000b614783b */ /* 0x000e620000000200 */
[----:B------:R-:W-:Y:S01]  /*87c0*/  FSEL R140, R143, -INF , !P3 ;  /* 0xff8000008f8c7808 */ /* 0x000fe20005800000 */
[----:B------:R-:W-:-:S04]  /*87d0*/  DEPBAR.LE SB0, 0x0 ;  /* 0x000080000000791a */ /* 0x000fc80000000000 */
[----:B------:R-:W-:Y:S01]  /*87e0*/  FSEL R146, R146, -INF , !P6 ;  /* 0xff80000092927808 */ /* 0x000fe20007000000 */
[C---:B---3--:R-:W-:Y:S01]  /*87f0*/  HMMA.16816.F32 R28, R24.reuse, R16, R28 ;  /* 0x00000010181c723c */ /* 0x048fe2000000181c */
[----:B------:R-:W-:Y:S02]  /*8800*/  FSEL R142, R142, -INF , !P5 ;  /* 0xff8000008e8e7808 */ /* 0x000fe40006800000 */
[----:B------:R-:W-:Y:S02]  /*8810*/  FSEL R144, R141, -INF , !P4 ;  /* 0xff8000008d907808 */ /* 0x000fe40006000000 */
[----:B------:R-:W-:Y:S02]  /*8820*/  ISETP.GT.AND P3, PT, R192, R3, PT ;  /* 0x00000003c000720c */ /* 0x000fe40003f64270 */
[C---:B------:R-:W-:Y:S01]  /*8830*/  ISETP.GE.AND P6, PT, R3.reuse, R191, PT ;  /* 0x000000bf0300720c */ /* 0x040fe20003fc6270 */
[----:B------:R-:W-:Y:S01]  /*8840*/  HMMA.16816.F32 R168, R24, R18, R168 ;  /* 0x0000001218a8723c */ /* 0x000fe200000018a8 */
[----:B------:R-:W-:Y:S01]  /*8850*/  BAR.SYNC.DEFER_BLOCKING 0x0 ;  /* 0x0000000000007b1d */ /* 0x000fe20000010000 */
[----:B------:R-:W-:-:S02]  /*8860*/  ISETP.GE.AND P5, PT, R3, R190, PT ;  /* 0x000000be0300720c */ /* 0x000fc40003fa6270 */
[----:B------:R-:W-:Y:S01]  /*8870*/  ISETP.GT.AND P4, PT, R155, R3, PT ;  /* 0x000000039b00720c */ /* 0x000fe20003f84270 */
[----:B------:R-:W-:Y:S01]  /*8880*/  VIADD R3, R153, 0xffffff59 ;  /* 0xffffff5999037836 */ /* 0x000fe20000000000 */
[----:B------:R-:W-:Y:S02]  /*8890*/  FSEL R140, R140, -INF , !P1 ;  /* 0xff8000008c8c7808 */ /* 0x000fe40004800000 */
[----:B------:R-:W-:Y:S02]  /*88a0*/  FSEL R174, R136, -INF , !P3 ;  /* 0xff80000088ae7808 */ /* 0x000fe40005800000 */
[-C--:B------:R-:W-:Y:S02]  /*88b0*/  ISETP.GT.AND P1, PT, R192, R3.reuse, PT ;  /* 0x00000003c000720c */ /* 0x080fe40003f24270 */
[----:B------:R-:W-:Y:S02]  /*88c0*/  FSEL R136, R138, -INF , !P4 ;  /* 0xff8000008a887808 */ /* 0x000fe40006000000 */
[----:B------:R-:W-:-:S02]  /*88d0*/  ISETP.GT.AND P4, PT, R155, R3, PT ;  /* 0x000000039b00720c */ /* 0x000fc40003f84270 */
[----:B------:R-:W-:Y:S02]  /*88e0*/  FSEL R137, R137, -INF , !P1 ;  /* 0xff80000089897808 */ /* 0x000fe40004800000 */
[C---:B------:R-:W-:Y:S02]  /*88f0*/  ISETP.GE.AND P3, PT, R3.reuse, R191, PT ;  /* 0x000000bf0300720c */ /* 0x040fe40003f66270 */
[----:B------:R-:W-:Y:S01]  /*8900*/  ISETP.GE.AND P1, PT, R3, R190, PT ;  /* 0x000000be0300720c */ /* 0x000fe20003f26270 */
[----:B------:R-:W-:Y:S01]  /*8910*/  VIADD R3, R153, 0xffffff61 ;  /* 0xffffff6199037836 */ /* 0x000fe20000000000 */
[----:B------:R-:W-:Y:S02]  /*8920*/  FSEL R138, R139, -INF , !P4 ;  /* 0xff8000008b8a7808 */ /* 0x000fe40006000000 */
[----:B------:R-:W-:Y:S01]  /*8930*/  FSEL R172, R137, -INF , !P3 ;  /* 0xff80000089ac7808 */ /* 0x000fe20005800000 */
[----:B-1----:R-:W-:Y:S01]  /*8940*/  HMMA.16816.F32 R28, R12, R20, R28 ;  /* 0x000000140c1c723c */ /* 0x002fe2000000181c */
[----:B------:R-:W-:-:S02]  /*8950*/  FSEL R138, R138, -INF , !P1 ;  /* 0xff8000008a8a7808 */ /* 0x000fc40004800000 */
[CC--:B------:R-:W-:Y:S02]  /*8960*/  ISETP.GT.AND P4, PT, R192.reuse, R8.reuse, PT ;  /* 0x00000008c000720c */ /* 0x0c0fe40003f84270 */
[----:B------:R-:W-:Y:S02]  /*8970*/  ISETP.GT.AND P3, PT, R155, R8, PT ;  /* 0x000000089b00720c */ /* 0x000fe40003f64270 */
[----:B------:R-:W-:Y:S01]  /*8980*/  ISETP.GT.AND P1, PT, R192, R3, PT ;  /* 0x00000003c000720c */ /* 0x000fe20003f24270 */
[----:B------:R-:W-:Y:S01]  /*8990*/  HMMA.16816.F32 R12, R12, R22, R168 ;  /* 0x000000160c0c723c */ /* 0x000fe200000018a8 */
[----:B------:R-:W-:Y:S02]  /*89a0*/  FSEL R132, R132, -INF , !P4 ;  /* 0xff80000084847808 */ /* 0x000fe40006000000 */
[----:B------:R-:W-:Y:S02]  /*89b0*/  FSEL R134, R134, -INF , !P3 ;  /* 0xff80000086867808 */ /* 0x000fe40005800000 */
[----:B------:R-:W-:-:S02]  /*89c0*/  FSEL R133, R133, -INF , !P1 ;  /* 0xff80000085857808 */ /* 0x000fc40004800000 */
[----:B------:R-:W-:Y:S02]  /*89d0*/  FSEL R174, R174, -INF , !P6 ;  /* 0xff800000aeae7808 */ /* 0x000fe40007000000 */
[----:B------:R-:W-:Y:S02]  /*89e0*/  FSEL R136, R136, -INF , !P5 ;  /* 0xff80000088887808 */ /* 0x000fe40006800000 */
[----:B------:R-:W-:Y:S02]  /*89f0*/  ISETP.GE.AND P4, PT, R3, R191, PT ;  /* 0x000000bf0300720c */ /* 0x000fe40003f86270 */
[----:B------:R-:W-:Y:S02]  /*8a00*/  ISETP.GT.AND P3, PT, R155, R3, PT ;  /* 0x000000039b00720c */ /* 0x000fe40003f64270 */
[----:B------:R-:W-:Y:S01]  /*8a10*/  ISETP.GE.AND P1, PT, R3, R190, PT ;  /* 0x000000be0300720c */ /* 0x000fe20003f26270 */
[----:B------:R-:W-:Y:S01]  /*8a20*/  VIADD R3, R153, 0xffffff68 ;  /* 0xffffff6899037836 */ /* 0x000fe20000000000 */
[----:B------:R-:W-:-:S02]  /*8a30*/  ISETP.GE.AND P6, PT, R8, R191, PT ;  /* 0x000000bf0800720c */ /* 0x000fc40003fc6270 */
[----:B------:R-:W-:Y:S01]  /*8a40*/  ISETP.GE.AND P5, PT, R8, R190, PT ;  /* 0x000000be0800720c */ /* 0x000fe20003fa6270 */
[----:B------:R-:W-:Y:S01]  /*8a50*/  VIADD R8, R153, 0xffffff70 ;  /* 0xffffff7099087836 */ /* 0x000fe20000000000 */
[----:B------:R-:W-:Y:S02]  /*8a60*/  FSEL R135, R135, -INF , !P3 ;  /* 0xff80000087877808 */ /* 0x000fe40005800000 */
[----:B------:R-:W-:Y:S02]  /*8a70*/  FSEL R200, R132, -INF , !P6 ;  /* 0xff80000084c87808 */ /* 0x000fe40007000000 */
[----:B------:R-:W-:Y:S02]  /*8a80*/  FSEL R154, R134, -INF , !P5 ;  /* 0xff800000869a7808 */ /* 0x000fe40006800000 */
[----:B------:R-:W-:Y:S02]  /*8a90*/  FSEL R188, R133, -INF , !P4 ;  /* 0xff80000085bc7808 */ /* 0x000fe40006000000 */
[----:B------:R-:W-:-:S02]  /*8aa0*/  ISETP.GT.AND P3, PT, R192, R3, PT ;  /* 0x00000003c000720c */ /* 0x000fc40003f64270 */
[C---:B------:R-:W-:Y:S02]  /*8ab0*/  ISETP.GE.AND P6, PT, R3.reuse, R191, PT ;  /* 0x000000bf0300720c */ /* 0x040fe40003fc6270 */
[----:B------:R-:W-:Y:S02]  /*8ac0*/  ISETP.GE.AND P5, PT, R3, R190, PT ;  /* 0x000000be0300720c */ /* 0x000fe40003fa6270 */
[----:B------:R-:W-:Y:S01]  /*8ad0*/  ISETP.GT.AND P4, PT, R155, R3, PT ;  /* 0x000000039b00720c */ /* 0x000fe20003f84270 */
[----:B------:R-:W-:Y:S01]  /*8ae0*/  VIADD R3, R153, 0xffffff69 ;  /* 0xffffff6999037836 */ /* 0x000fe20000000000 */
[----:B------:R-:W-:Y:S02]  /*8af0*/  FSEL R184, R135, -INF , !P1 ;  /* 0xff80000087b87808 */ /* 0x000fe40004800000 */
[----:B------:R-:W-:Y:S02]  /*8b00*/  FSEL R32, R32, -INF , !P3 ;  /* 0xff80000020207808 */ /* 0x000fe40005800000 */
[----:B------:R-:W-:-:S02]  /*8b10*/  ISETP.GT.AND P1, PT, R192, R3, PT ;  /* 0x00000003c000720c */ /* 0x000fc40003f24270 */
[----:B------:R-:W-:Y:S02]  /*8b20*/  ISETP.GT.AND P3, PT, R155, R3, PT ;  /* 0x000000039b00720c */ /* 0x000fe40003f64270 */
[----:B------:R-:W-:Y:S02]  /*8b30*/  FSEL R34, R34, -INF , !P4 ;  /* 0xff80000022227808 */ /* 0x000fe40006000000 */
[----:B------:R-:W-:Y:S02]  /*8b40*/  FSEL R33, R33, -INF , !P1 ;  /* 0xff80000021217808 */ /* 0x000fe40004800000 */
[C---:B------:R-:W-:Y:S02]  /*8b50*/  ISETP.GE.AND P4, PT, R3.reuse, R191, PT ;  /* 0x000000bf0300720c */ /* 0x040fe40003f86270 */
[----:B------:R-:W-:Y:S01]  /*8b60*/  ISETP.GE.AND P1, PT, R3, R190, PT ;  /* 0x000000be0300720c */ /* 0x000fe20003f26270 */
[----:B------:R-:W-:Y:S01]  /*8b70*/  VIADD R3, R153, 0xffffff71 ;  /* 0xffffff7199037836 */ /* 0x000fe20000000000 */
[----:B------:R-:W-:-:S02]  /*8b80*/  FSEL R35, R35, -INF , !P3 ;  /* 0xff80000023237808 */ /* 0x000fc40005800000 */
[----:B------:R-:W-:Y:S02]  /*8b90*/  ISETP.GT.AND P3, PT, R192, R8, PT ;  /* 0x00000008c000720c */ /* 0x000fe40003f64270 */
[----:B------:R-:W-:Y:S02]  /*8ba0*/  FSEL R206, R32, -INF , !P6 ;  /* 0xff80000020ce7808 */ /* 0x000fe40007000000 */
[----:B------:R-:W-:Y:S02]  /*8bb0*/  FSEL R182, R34, -INF , !P5 ;  /* 0xff80000022b67808 */ /* 0x000fe40006800000 */
[----:B------:R-:W-:Y:S02]  /*8bc0*/  FSEL R202, R33, -INF , !P4 ;  /* 0xff80000021ca7808 */ /* 0x000fe40006000000 */
[C---:B------:R-:W-:Y:S02]  /*8bd0*/  ISETP.GE.AND P6, PT, R8.reuse, R191, PT ;  /* 0x000000bf0800720c */ /* 0x040fe40003fc6270 */
[----:B------:R-:W-:-:S02]  /*8be0*/  ISETP.GE.AND P5, PT, R8, R190, PT ;  /* 0x000000be0800720c */ /* 0x000fc40003fa6270 */
[----:B------:R-:W-:Y:S01]  /*8bf0*/  ISETP.GT.AND P4, PT, R155, R8, PT ;  /* 0x000000089b00720c */ /* 0x000fe20003f84270 */
[C---:B------:R-:W-:Y:S01]  /*8c00*/  VIADD R8, R153.reuse, 0xffffff78 ;  /* 0xffffff7899087836 */ /* 0x040fe20000000000 */
[----:B------:R-:W-:Y:S01]  /*8c10*/  FSEL R28, R28, -INF , !P3 ;  /* 0xff8000001c1c7808 */ /* 0x000fe20005800000 */
[----:B------:R-:W-:Y:S01]  /*8c20*/  VIADD R153, R153, 0xffffff79 ;  /* 0xffffff7999997836 */ /* 0x000fe20000000000 */
[-C--:B------:R-:W-:Y:S02]  /*8c30*/  ISETP.GT.AND P3, PT, R155, R3.reuse, PT ;  /* 0x000000039b00720c */ /* 0x080fe40003f64270 */
[----:B------:R-:W-:Y:S02]  /*8c40*/  FSEL R204, R35, -INF , !P1 ;  /* 0xff80000023cc7808 */ /* 0x000fe40004800000 */
[----:B------:R-:W-:Y:S02]  /*8c50*/  ISETP.GT.AND P1, PT, R192, R3, PT ;  /* 0x00000003c000720c */ /* 0x000fe40003f24270 */
[----:B------:R-:W-:-:S02]  /*8c60*/  FSEL R30, R30, -INF , !P4 ;  /* 0xff8000001e1e7808 */ /* 0x000fc40006000000 */
[----:B------:R-:W-:Y:S02]  /*8c70*/  FSEL R31, R31, -INF , !P3 ;  /* 0xff8000001f1f7808 */ /* 0x000fe40005800000 */
[----:B------:R-:W-:Y:S02]  /*8c80*/  ISETP.GT.AND P3, PT, R192, R8, PT ;  /* 0x00000008c000720c */ /* 0x000fe40003f64270 */
[-C--:B------:R-:W-:Y:S02]  /*8c90*/  ISETP.GE.AND P4, PT, R3, R191.reuse, PT ;  /* 0x000000bf0300720c */ /* 0x080fe40003f86270 */
[----:B------:R-:W-:Y:S02]  /*8ca0*/  FSEL R29, R29, -INF , !P1 ;  /* 0xff8000001d1d7808 */ /* 0x000fe40004800000 */
[----:B------:R-:W-:Y:S02]  /*8cb0*/  FSEL R170, R30, -INF , !P5 ;  /* 0xff8000001eaa7808 */ /* 0x000fe40006800000 */
[----:B------:R-:W-:-:S02]  /*8cc0*/  ISETP.GE.AND P5, PT, R8, R191, PT ;  /* 0x000000bf0800720c */ /* 0x000fc40003fa6270 */
[----:B------:R-:W-:Y:S02]  /*8cd0*/  FSEL R12, R12, -INF , !P3 ;  /* 0xff8000000c0c7808 */ /* 0x000fe40005800000 */
[----:B------:R-:W-:Y:S02]  /*8ce0*/  FMNMX3.FTZ R9, R181, R162, R158, !PT ;  /* 0x000000a2b5097276 */ /* 0x000fe4000781009e */
[----:B------:R-:W-:Y:S02]  /*8cf0*/  FSEL R150, R29, -INF , !P4 ;  /* 0xff8000001d967808 */ /* 0x000fe40006000000 */
[----:B------:R-:W-:Y:S02]  /*8d00*/  ISETP.GT.AND P4, PT, R155, R8, PT ;  /* 0x000000089b00720c */ /* 0x000fe40003f84270 */
[----:B------:R-:W-:Y:S02]  /*8d10*/  FSEL R149, R12, -INF , !P5 ;  /* 0xff8000000c957808 */ /* 0x000fe40006800000 */
[----:B------:R-:W-:-:S02]  /*8d20*/  FMNMX3.FTZ R9, R9, R210, R208, !PT ;  /* 0x000000d209097276 */ /* 0x000fc400078100d0 */
[----:B------:R-:W-:Y:S02]  /*8d30*/  ISETP.GT.AND P5, PT, R192, R153, PT ;  /* 0x00000099c000720c */ /* 0x000fe40003fa4270 */
[----:B------:R-:W-:Y:S02]  /*8d40*/  ISETP.GE.AND P1, PT, R3, R190, PT ;  /* 0x000000be0300720c */ /* 0x000fe40003f26270 */
[----:B------:R-:W-:Y:S02]  /*8d50*/  FSEL R14, R14, -INF , !P4 ;  /* 0xff8000000e0e7808 */ /* 0x000fe40006000000 */
[----:B------:R-:W-:Y:S02]  /*8d60*/  FMNMX3.FTZ R3, R180, R156, R160, !PT ;  /* 0x0000009cb4037276 */ /* 0x000fe400078100a0 */
[----:B------:R-:W-:Y:S02]  /*8d70*/  FMNMX3.FTZ R9, R9, R146, R144, !PT ;  /* 0x0000009209097276 */ /* 0x000fe40007810090 */
[----:B------:R-:W-:-:S02]  /*8d80*/  ISETP.GE.AND P4, PT, R153, R191, PT ;  /* 0x000000bf9900720c */ /* 0x000fc40003f86270 */
[----:B------:R-:W-:Y:S02]  /*8d90*/  FSEL R13, R13, -INF , !P5 ;  /* 0xff8000000d0d7808 */ /* 0x000fe40006800000 */
[----:B------:R-:W-:Y:S02]  /*8da0*/  FMNMX3.FTZ R3, R3, R176, R178, !PT ;  /* 0x000000b003037276 */ /* 0x000fe400078100b2 */
[----:B------:R-:W-:Y:S02]  /*8db0*/  FMNMX3.FTZ R9, R9, R174, R172, !PT ;  /* 0x000000ae09097276 */ /* 0x000fe400078100ac */
[----:B------:R-:W-:Y:S02]  /*8dc0*/  FSEL R148, R13, -INF , !P4 ;  /* 0xff8000000d947808 */ /* 0x000fe40006000000 */
[----:B------:R-:W-:Y:S02]  /*8dd0*/  ISETP.GT.U32.AND P4, PT, R2, R197, PT ;  /* 0x000000c50200720c */ /* 0x000fe40003f84070 */
[----:B------:R-:W-:-:S02]  /*8de0*/  FMNMX3.FTZ R3, R3, R142, R140, !PT ;  /* 0x0000008e03037276 */ /* 0x000fc4000781008c */
[----:B------:R-:W-:Y:S02]  /*8df0*/  FMNMX3.FTZ R9, R9, R200, R188, !PT ;  /* 0x000000c809097276 */ /* 0x000fe400078100bc */
[----:B------:R-:W-:Y:S02]  /*8e00*/  FSEL R152, R28, -INF , !P6 ;  /* 0xff8000001c987808 */ /* 0x000fe40007000000 */
[----:B------:R-:W-:Y:S02]  /*8e10*/  FMNMX3.FTZ R3, R3, R136, R138, !PT ;  /* 0x0000008803037276 */ /* 0x000fe4000781008a */
[----:B------:R-:W-:Y:S02]  /*8e20*/  FMNMX3.FTZ R9, R9, R206, R202, !PT ;  /* 0x000000ce09097276 */ /* 0x000fe400078100ca */
[----:B------:R-:W-:Y:S02]  /*8e30*/  ISETP.GE.AND P6, PT, R8, R190, PT ;  /* 0x000000be0800720c */ /* 0x000fe40003fc6270 */
[----:B------:R-:W-:-:S02]  /*8e40*/  ISETP.GT.AND P3, PT, R155, R153, PT ;  /* 0x000000999b00720c */ /* 0x000fc40003f64270 */
[----:B------:R-:W-:Y:S02]  /*8e50*/  FMNMX3.FTZ R3, R3, R154, R184, !PT ;  /* 0x0000009a03037276 */ /* 0x000fe400078100b8 */
[----:B------:R-:W-:Y:S02]  /*8e60*/  FMNMX3.FTZ R8, R9, R152, R150, !PT ;  /* 0x0000009809087276 */ /* 0x000fe40007810096 */
[----:B------:R-:W-:Y:S02]  /*8e70*/  ISETP.GE.AND P5, PT, R153, R190, PT ;  /* 0x000000be9900720c */ /* 0x000fe40003fa6270 */
[----:B------:R-:W-:Y:S02]  /*8e80*/  FSEL R15, R15, -INF , !P3 ;  /* 0xff8000000f0f7808 */ /* 0x000fe40005800000 */
[----:B------:R-:W-:Y:S02]  /*8e90*/  FSEL R168, R31, -INF , !P1 ;  /* 0xff8000001fa87808 */ /* 0x000fe40004800000 */
[----:B------:R-:W-:-:S02]  /*8ea0*/  FMNMX3.FTZ R3, R3, R182, R204, !PT ;  /* 0x000000b603037276 */ /* 0x000fc400078100cc */
[----:B------:R-:W-:Y:S01]  /*8eb0*/  FMNMX3.FTZ R8, R8, R149, R148, !PT ;  /* 0x0000009508087276 */ /* 0x000fe20007810094 */
[----:B------:R-:W-:Y:S06]  /*8ec0*/  @!P4 BRA `(.L_x_352) ;  /* 0x000000000054c947 */ /* 0x000fec0003800000 */
[----:B------:R-:W-:-:S04]  /*8ed0*/  VIADD R9, R186, 0xfffffffc ;  /* 0xfffffffcba097836 */ /* 0x000fc80000000000 */
[----:B------:R-:W-:-:S04]  /*8ee0*/  IMAD.WIDE.U32 R12, R9, R6, RZ ;  /* 0x00000006090c7225 */ /* 0x000fc800078e00ff */
[----:B------:R-:W-:Y:S01]  /*8ef0*/  IMAD R10, R9, R7, R13 ;  /* 0x00000007090a7224 */ /* 0x000fe200078e020d */
[C---:B------:R-:W-:Y:S01]  /*8f00*/  LEA R16, P3, R12.reuse, R196, 0x7 ;  /* 0x000000c40c107211 */ /* 0x040fe200078638ff */
[----:B------:R-:W-:-:S03]  /*8f10*/  IMAD.SHL.U32 R11, R12, 0x40, RZ ;  /* 0x000000400c0b7824 */ /* 0x000fc600078e00ff */
[--C-:B------:R-:W-:Y:S02]  /*8f20*/  SHF.L.U64.HI R9, R12, 0x6, R10.reuse ;  /* 0x000000060c097819 */ /* 0x100fe4000001020a */
[----:B------:R-:W-:Y:S02]  /*8f30*/  LEA R11, P1, R6, R11, 0x5 ;  /* 0x0000000b060b7211 */ /* 0x000fe400078228ff */
[----:B------:R-:W-:Y:S02]  /*8f40*/  LEA.HI.X R17, R12, R195, R10, 0x7, P3 ;  /* 0x000000c30c117211 */ /* 0x000fe400018f3c0a */
[----:B------:R-:W-:Y:S02]  /*8f50*/  LEA.HI.X R6, R6, R9, R7, 0x5, P1 ;  /* 0x0000000906067211 */ /* 0x000fe400008f2c07 */
        /* <DEDUP_REMOVED lines=12> */
.L_x_352:
[----:B------:R-:W-:Y:S01]  /*9020*/  FSEL R166, R14, -INF , !P6 ;  /* 0xff8000000ea67808 */ /* 0x000fe20007000000 */
[----:B------:R-:W2:Y:S01]  /*9030*/  SHFL.BFLY PT, R7, R8, 0x2, 0x1f ;  /* 0x0c401f0008077f89 */ /* 0x000ea200000e0000 */
[----:B------:R-:W-:Y:S01]  /*9040*/  FSEL R164, R15, -INF , !P5 ;  /* 0xff8000000fa47808 */ /* 0x000fe20006800000 */
[----:B------:R-:W3:Y:S01]  /*9050*/  LDCU UR4, c[0x0][0x45c] ;  /* 0x00008b80ff0477ac */ /* 0x000ee20008000800 */
[----:B------:R-:W-:Y:S02]  /*9060*/  FMNMX3.FTZ R3, R3, R170, R168, !PT ;  /* 0x000000aa03037276 */ /* 0x000fe400078100a8 */
[----:B------:R-:W-:Y:S02]  /*9070*/  MOV R161, 0x20 ;  /* 0x0000002000a17802 */ /* 0x000fe40000000f00 */
[----:B------:R-:W-:Y:S02]  /*9080*/  FMNMX3.FTZ R9, R3, R166, R164, !PT ;  /* 0x000000a603097276 */ /* 0x000fe400078100a4 */
[----:B------:R-:W-:-:S02]  /*9090*/  LEA R167, R187, UR5, 0x1 ;  /* 0x00000005bba77c11 */ /* 0x000fc4000f8e08ff */
[----:B------:R-:W-:Y:S01]  /*90a0*/  SEL R161, R161, 0xffffffe0, !P0 ;  /* 0xffffffe0a1a17807 */ /* 0x000fe20004000000 */
[----:B------:R-:W4:Y:S01]  /*90b0*/  SHFL.BFLY PT, R10, R9, 0x2, 0x1f ;  /* 0x0c401f00090a7f89 */ /* 0x000f2200000e0000 */
[----:B------:R-:W-:Y:S02]  /*90c0*/  IADD3 R20, PT, PT, R167, 0x12000, RZ ;  /* 0x00012000a7147810 */ /* 0x000fe40007ffe0ff */
[----:B------:R-:W-:Y:S01]  /*90d0*/  IADD3 R163, PT, PT, R161, R167, RZ ;  /* 0x000000a7a1a37210 */ /* 0x000fe20007ffe0ff */
[----:B-1----:R-:W-:Y:S04]  /*90e0*/  LDSM.16.MT88.4 R16, [R167+0x12000] ;  /* 0x01200000a710783b */ /* 0x002fe80000004200 */
[----:B------:R-:W-:Y:S01]  /*90f0*/  LDSM.16.MT88.4 R24, [R163+0x12000] ;  /* 0x01200000a318783b */ /* 0x000fe20000004200 */
[----:B--2---:R-:W-:-:S05]  /*9100*/  FMNMX.FTZ R7, R8, R7, !PT ;  /* 0x0000000708077209 */ /* 0x004fca0007810000 */
[----:B------:R-:W1:Y:S01]  /*9110*/  SHFL.BFLY PT, R132, R7, 0x1, 0x1f ;  /* 0x0c201f0007847f89 */ /* 0x000e6200000e0000 */
[----:B----4-:R-:W-:-:S05]  /*9120*/  FMNMX.FTZ R10, R9, R10, !PT ;  /* 0x0000000a090a7209 */ /* 0x010fca0007810000 */
[----:B------:R-:W2:Y:S01]  /*9130*/  SHFL.BFLY PT, R3, R10, 0x1, 0x1f ;  /* 0x0c201f000a037f89 */ /* 0x000ea200000e0000 */
[----:B-1----:R-:W-:-:S04]  /*9140*/  FMNMX.FTZ R132, R7, R132, !PT ;  /* 0x0000008407847209 */ /* 0x002fc80007810000 */
[C---:B------:R-:W-:Y:S01]  /*9150*/  FSETP.NEU.FTZ.AND P3, PT, R132.reuse, -INF , PT ;  /* 0xff8000008400780b */ /* 0x040fe20003f7d000 */
[----:B---3--:R-:W-:-:S03]  /*9160*/  FMUL.FTZ R151, R132, UR4 ;  /* 0x0000000484977c20 */ /* 0x008fc60008410000 */
[----:B------:R-:W-:Y:S02]  /*9170*/  FSEL R8, R132, RZ, P3 ;  /* 0x000000ff84087208 */ /* 0x000fe40001800000 */
[----:B------:R-:W-:Y:S02]  /*9180*/  FSEL R151, R151, RZ, P3 ;  /* 0x000000ff97977208 */ /* 0x000fe40001800000 */
[----:B--2---:R-:W-:Y:S01]  /*9190*/  FMNMX.FTZ R3, R10, R3, !PT ;  /* 0x000000030a037209 */ /* 0x004fe20007810000 */
[----:B------:R-:W-:Y:S02]  /*91a0*/  FADD.FTZ R8, R181, -R8 ;  /* 0x80000008b5087221 */ /* 0x000fe40000010000 */
[--C-:B------:R-:W-:Y:S01]  /*91b0*/  FFMA.FTZ R162, R162, UR4, -R151.reuse ;  /* 0x00000004a2a27c23 */ /* 0x100fe20008010897 */
[C---:B------:R-:W-:Y:S01]  /*91c0*/  FSETP.NEU.FTZ.AND P1, PT, R3.reuse, -INF , PT ;  /* 0xff8000000300780b */ /* 0x040fe20003f3d000 */
[----:B------:R-:W-:Y:S01]  /*91d0*/  FMUL.FTZ R159, R8, UR4 ;  /* 0x00000004089f7c20 */ /* 0x000fe20008410000 */
[--C-:B------:R-:W-:Y:S01]  /*91e0*/  FFMA.FTZ R6, R158, UR4, -R151.reuse ;  /* 0x000000049e067c23 */ /* 0x100fe20008010897 */
[C---:B------:R-:W-:Y:S01]  /*91f0*/  FMUL.FTZ R165, R3.reuse, UR4 ;  /* 0x0000000403a57c20 */ /* 0x040fe20008410000 */
[----:B------:R-:W-:Y:S01]  /*9200*/  FSEL R9, R3, RZ, P1 ;  /* 0x000000ff03097208 */ /* 0x000fe20000800000 */
[----:B------:R1:W-:Y:S01]  /*9210*/  MUFU.EX2 R158, R162 ;  /* 0x000000a2009e7308 */ /* 0x0003e20000000800 */
[--C-:B------:R-:W-:Y:S01]  /*9220*/  FFMA.FTZ R134, R210, UR4, -R151.reuse ;  /* 0x00000004d2867c23 */ /* 0x100fe20008010897 */
[----:B------:R-:W-:Y:S01]  /*9230*/  FFMA.FTZ R133, R208, UR4, -R151 ;  /* 0x00000004d0857c23 */ /* 0x000fe20008010897 */
[----:B------:R-:W-:Y:S01]  /*9240*/  FSEL R165, R165, RZ, P1 ;  /* 0x000000ffa5a57208 */ /* 0x000fe20000800000 */
[----:B------:R-:W-:Y:S01]  /*9250*/  FADD.FTZ R9, R180, -R9 ;  /* 0x80000009b4097221 */ /* 0x000fe20000010000 */
[----:B------:R-:W2:Y:S01]  /*9260*/  MUFU.EX2 R159, R159 ;  /* 0x0000009f009f7308 */ /* 0x000ea20000000800 */
[--C-:B------:R-:W-:Y:S01]  /*9270*/  FFMA.FTZ R169, R172, UR4, -R151.reuse ;  /* 0x00000004aca97c23 */ /* 0x100fe20008010897 */
[----:B------:R-:W-:Y:S01]  /*9280*/  FFMA.FTZ R171, R146, UR4, -R151 ;  /* 0x0000000492ab7c23 */ /* 0x000fe20008010897 */
[----:B------:R-:W-:Y:S01]  /*9290*/  FMUL.FTZ R157, R9, UR4 ;  /* 0x00000004099d7c20 */ /* 0x000fe20008410000 */
[--C-:B------:R-:W-:Y:S01]  /*92a0*/  FFMA.FTZ R10, R156, UR4, -R165.reuse ;  /* 0x000000049c0a7c23 */ /* 0x100fe200080108a5 */
[--C-:B------:R-:W-:Y:S01]  /*92b0*/  FFMA.FTZ R7, R160, UR4, -R165.reuse ;  /* 0x00000004a0077c23 */ /* 0x100fe200080108a5 */
[--C-:B------:R-:W-:Y:S01]  /*92c0*/  FFMA.FTZ R135, R176, UR4, -R165.reuse ;  /* 0x00000004b0877c23 */ /* 0x100fe200080108a5 */
[--C-:B------:R-:W-:Y:S01]  /*92d0*/  FFMA.FTZ R156, R178, UR4, -R165.reuse ;  /* 0x00000004b29c7c23 */ /* 0x100fe200080108a5 */
[----:B------:R-:W3:Y:S01]  /*92e0*/  MUFU.EX2 R6, R6 ;  /* 0x0000000600067308 */ /* 0x000ee20000000800 */
[----:B-1----:R-:W-:Y:S01]  /*92f0*/  IADD3 R162, PT, PT, R167, 0x12040, RZ ;  /* 0x00012040a7a27810 */ /* 0x002fe20007ffe0ff */
[--C-:B------:R-:W-:Y:S01]  /*9300*/  FFMA.FTZ R176, R142, UR4, -R165.reuse ;  /* 0x000000048eb07c23 */ /* 0x100fe200080108a5 */
[----:B------:R-:W-:Y:S01]  /*9310*/  @P2 IADD3 R162, PT, PT, R20, -0x40, RZ ;  /* 0xffffffc014a22810 */ /* 0x000fe20007ffe0ff */
[----:B------:R-:W1:Y:S01]  /*9320*/  MUFU.EX2 R157, R157 ;  /* 0x0000009d009d7308 */ /* 0x000e620000000800 */
[--C-:B------:R-:W-:Y:S01]  /*9330*/  FFMA.FTZ R175, R140, UR4, -R165.reuse ;  /* 0x000000048caf7c23 */ /* 0x100fe200080108a5 */
[-C--:B--2---:R-:W-:Y:S01]  /*9340*/  FMUL.FTZ R28, R116, R159.reuse ;  /* 0x0000009f741c7220 */ /* 0x084fe20000410000 */
[----:B------:R-:W-:Y:S01]  /*9350*/  IADD3 R161, PT, PT, R161, R162, RZ ;  /* 0x000000a2a1a17210 */ /* 0x000fe20007ffe0ff */
[----:B------:R-:W-:Y:S01]  /*9360*/  LDSM.16.MT88.4 R32, [R162] ;  /* 0x00000000a220783b */ /* 0x000fe20000004200 */
[-C--:B------:R-:W-:Y:S01]  /*9370*/  FMUL.FTZ R29, R117, R159.reuse ;  /* 0x0000009f751d7220 */ /* 0x080fe20000410000 */
[----:B------:R-:W-:Y:S01]  /*9380*/  MUFU.EX2 R134, R134 ;  /* 0x0000008600867308 */ /* 0x000fe20000000800 */
[-C--:B------:R-:W-:Y:S01]  /*9390*/  FMUL.FTZ R20, R120, R159.reuse ;  /* 0x0000009f78147220 */ /* 0x080fe20000410000 */
[-C--:B------:R-:W-:Y:S01]  /*93a0*/  FMUL.FTZ R21, R121, R159.reuse ;  /* 0x0000009f79157220 */ /* 0x080fe20000410000 */
[-C--:B------:R-:W-:Y:S01]  /*93b0*/  FMUL.FTZ R108, R108, R159.reuse ;  /* 0x0000009f6c6c7220 */ /* 0x080fe20000410000 */
[----:B------:R-:W2:Y:S01]  /*93c0*/  MUFU.EX2 R133, R133 ;  /* 0x0000008500857308 */ /* 0x000ea20000000800 */
[----:B---3--:R-:W-:Y:S01]  /*93d0*/  F2FP.F16.F32.PACK_AB R8, R6, R158 ;  /* 0x0000009e0608723e */ /* 0x008fe200000000ff */
[-C--:B------:R-:W-:Y:S01]  /*93e0*/  FMUL.FTZ R109, R109, R159.reuse ;  /* 0x0000009f6d6d7220 */ /* 0x080fe20000410000 */
[----:B------:R-:W-:Y:S01]  /*93f0*/  FMUL.FTZ R104, R104, R159 ;  /* 0x0000009f68687220 */ /* 0x000fe20000410000 */
[-C--:B-1----:R-:W-:Y:S01]  /*9400*/  FMUL.FTZ R30, R118, R157.reuse ;  /* 0x0000009d761e7220 */ /* 0x082fe20000410000 */
[-C--:B------:R-:W-:Y:S01]  /*9410*/  FMUL.FTZ R31, R119, R157.reuse ;  /* 0x0000009d771f7220 */ /* 0x080fe20000410000 */
[----:B------:R2:W-:Y:S01]  /*9420*/  MUFU.EX2 R160, R10 ;  /* 0x0000000a00a07308 */ /* 0x0005e20000000800 */
[----:B------:R-:W1:Y:S01]  /*9430*/  LDSM.16.MT88.4 R116, [R161] ;  /* 0x00000000a174783b */ /* 0x000e620000004200 */
[-C--:B------:R-:W-:Y:S01]  /*9440*/  FMUL.FTZ R22, R122, R157.reuse ;  /* 0x0000009d7a167220 */ /* 0x080fe20000410000 */
[-C--:B------:R-:W-:Y:S01]  /*9450*/  FMUL.FTZ R23, R123, R157.reuse ;  /* 0x0000009d7b177220 */ /* 0x080fe20000410000 */
[----:B------:R-:W3:Y:S01]  /*9460*/  MUFU.EX2 R7, R7 ;  /* 0x0000000700077308 */ /* 0x000ee20000000800 */
[-C--:B------:R-:W-:Y:S01]  /*9470*/  FMUL.FTZ R110, R110, R157.reuse ;  /* 0x0000009d6e6e7220 */ /* 0x080fe20000410000 */
[----:B------:R-:W-:Y:S01]  /*9480*/  FMUL.FTZ R111, R111, R157 ;  /* 0x0000009d6f6f7220 */ /* 0x000fe20000410000 */
[----:B------:R-:W-:Y:S01]  /*9490*/  FMUL.FTZ R105, R105, R159 ;  /* 0x0000009f69697220 */ /* 0x000fe20000410000 */
[----:B------:R-:W-:Y:S01]  /*94a0*/  MUFU.EX2 R135, R135 ;  /* 0x0000008700877308 */ /* 0x000fe20000000800 */
[-C--:B------:R-:W-:Y:S01]  /*94b0*/  FMUL.FTZ R106, R106, R157.reuse ;  /* 0x0000009d6a6a7220 */ /* 0x080fe20000410000 */
[----:B------:R-:W-:Y:S01]  /*94c0*/  FMUL.FTZ R107, R107, R157 ;  /* 0x0000009d6b6b7220 */ /* 0x000fe20000410000 */
[-C--:B------:R-:W-:Y:S01]  /*94d0*/  FMUL.FTZ R100, R100, R159.reuse ;  /* 0x0000009f64647220 */ /* 0x080fe20000410000 */
[----:B------:R-:W4:Y:S01]  /*94e0*/  MUFU.EX2 R156, R156 ;  /* 0x0000009c009c7308 */ /* 0x000f220000000800 */
[----:B------:R-:W-:Y:S01]  /*94f0*/  FMUL.FTZ R101, R101, R159 ;  /* 0x0000009f65657220 */ /* 0x000fe20000410000 */
[----:B--2---:R-:W-:Y:S01]  /*9500*/  F2FP.F16.F32.PACK_AB R10, R133, R134 ;  /* 0x00000086850a723e */ /* 0x004fe200000000ff */
[-C--:B------:R-:W-:Y:S01]  /*9510*/  FMUL.FTZ R102, R102, R157.reuse ;  /* 0x0000009d66667220 */ /* 0x080fe20000410000 */
[----:B------:R-:W-:Y:S01]  /*9520*/  FMUL.FTZ R103, R103, R157 ;  /* 0x0000009d67677220 */ /* 0x000fe20000410000 */
[-C--:B------:R-:W-:Y:S01]  /*9530*/  FMUL.FTZ R36, R36, R159.reuse ;  /* 0x0000009f24247220 */ /* 0x080fe20000410000 */
[----:B---3--:R-:W-:Y:S01]  /*9540*/  F2FP.F16.F32.PACK_AB R9, R7, R160 ;  /* 0x000000a00709723e */ /* 0x008fe200000000ff */
[----:B------:R-:W-:Y:S01]  /*9550*/  FMUL.FTZ R37, R37, R159 ;  /* 0x0000009f25257220 */ /* 0x000fe20000410000 */
[-C--:B------:R-:W-:Y:S01]  /*9560*/  FMUL.FTZ R38, R38, R157.reuse ;  /* 0x0000009d26267220 */ /* 0x080fe20000410000 */
[----:B------:R-:W-:Y:S01]  /*9570*/  FMUL.FTZ R39, R39, R157 ;  /* 0x0000009d27277220 */ /* 0x000fe20000410000 */
[-C--:B------:R-:W-:Y:S01]  /*9580*/  FMUL.FTZ R40, R40, R159.reuse ;  /* 0x0000009f28287220 */ /* 0x080fe20000410000 */
[----:B------:R-:W-:Y:S01]  /*9590*/  FMUL.FTZ R41, R41, R159 ;  /* 0x0000009f29297220 */ /* 0x000fe20000410000 */
[-C--:B------:R-:W-:Y:S01]  /*95a0*/  FMUL.FTZ R42, R42, R157.reuse ;  /* 0x0000009d2a2a7220 */ /* 0x080fe20000410000 */
[----:B------:R-:W-:Y:S01]  /*95b0*/  FMUL.FTZ R43, R43, R157 ;  /* 0x0000009d2b2b7220 */ /* 0x000fe20000410000 */
[----:B----4-:R-:W-:Y:S01]  /*95c0*/  F2FP.F16.F32.PACK_AB R11, R156, R135 ;  /* 0x000000879c0b723e */ /* 0x010fe200000000ff */
[-C--:B------:R-:W-:Y:S01]  /*95d0*/  FMUL.FTZ R44, R44, R159.reuse ;  /* 0x0000009f2c2c7220 */ /* 0x080fe20000410000 */
[----:B------:R-:W-:Y:S01]  /*95e0*/  FMUL.FTZ R45, R45, R159 ;  /* 0x0000009f2d2d7220 */ /* 0x000fe20000410000 */
[-C--:B------:R-:W-:Y:S01]  /*95f0*/  FMUL.FTZ R46, R46, R157.reuse ;  /* 0x0000009d2e2e7220 */ /* 0x080fe20000410000 */
[----:B------:R-:W-:Y:S01]  /*9600*/  FMUL.FTZ R47, R47, R157 ;  /* 0x0000009d2f2f7220 */ /* 0x000fe20000410000 */
[-C--:B------:R-:W-:Y:S01]  /*9610*/  FMUL.FTZ R48, R48, R159.reuse ;  /* 0x0000009f30307220 */ /* 0x080fe20000410000 */
[----:B------:R-:W-:Y:S01]  /*9620*/  FMUL.FTZ R49, R49, R159 ;  /* 0x0000009f31317220 */ /* 0x000fe20000410000 */
[C---:B------:R-:W-:Y:S01]  /*9630*/  HMMA.16816.F32 R20, R8.reuse, R24, R20 ;  /* 0x000000180814723c */ /* 0x040fe20000001814 */
        /* <DEDUP_REMOVED lines=8> */
[-C--:B------:R-:W-:Y:S01]  /*96c0*/  FMUL.FTZ R28, R112, R159.reuse ;  /* 0x0000009f701c7220 */ /* 0x080fe20000410000 */
[----:B------:R-:W-:Y:S01]  /*96d0*/  FMUL.FTZ R29, R113, R159 ;  /* 0x0000009f711d7220 */ /* 0x000fe20000410000 */
[-C--:B------:R-:W-:Y:S01]  /*96e0*/  FMUL.FTZ R30, R114, R157.reuse ;  /* 0x0000009d721e7220 */ /* 0x080fe20000410000 */
[----:B------:R-:W-:Y:S01]  /*96f0*/  FMUL.FTZ R31, R115, R157 ;  /* 0x0000009d731f7220 */ /* 0x000fe20000410000 */
[----:B------:R-:W-:Y:S01]  /*9700*/  FMUL.FTZ R57, R57, R159 ;  /* 0x0000009f39397220 */ /* 0x000fe20000410000 */
[----:B------:R-:W2:Y:S01]  /*9710*/  LDSM.16.MT88.4 R112, [R167+0x14000] ;  /* 0x01400000a770783b */ /* 0x000ea20000004200 */
        /* <DEDUP_REMOVED lines=18> */
[----:B------:R-:W1:Y:S01]  /*9840*/  LDSM.16.MT88.4 R108, [R163+0x14000] ;  /* 0x01400000a36c783b */ /* 0x000e620000004200 */
[----:B------:R-:W-:Y:S01]  /*9850*/  FMUL.FTZ R73, R73, R159 ;  /* 0x0000009f49497220 */ /* 0x000fe20000410000 */
[-C--:B------:R-:W-:Y:S01]  /*9860*/  FMUL.FTZ R74, R74, R157.reuse ;  /* 0x0000009d4a4a7220 */ /* 0x080fe20000410000 */
[----:B------:R-:W-:Y:S01]  /*9870*/  FMUL.FTZ R75, R75, R157 ;  /* 0x0000009d4b4b7220 */ /* 0x000fe20000410000 */
[-C--:B------:R-:W-:Y:S01]  /*9880*/  FMUL.FTZ R76, R76, R159.reuse ;  /* 0x0000009f4c4c7220 */ /* 0x080fe20000410000 */
[----:B------:R-:W-:Y:S01]  /*9890*/  FMUL.FTZ R77, R77, R159 ;  /* 0x0000009f4d4d7220 */ /* 0x000fe20000410000 */
[-C--:B------:R-:W-:Y:S01]  /*98a0*/  FMUL.FTZ R78, R78, R157.reuse ;  /* 0x0000009d4e4e7220 */ /* 0x080fe20000410000 */
[C---:B------:R-:W-:Y:S01]  /*98b0*/  HMMA.16816.F32 R100, R8.reuse, R118, R100 ;  /* 0x000000760864723c */ /* 0x040fe20000001864 */
[----:B------:R-:W3:Y:S01]  /*98c0*/  LDSM.16.MT88.4 R116, [R162+0x2000] ;  /* 0x00200000a274783b */ /* 0x000ee20000004200 */
[----:B------:R-:W-:Y:S01]  /*98d0*/  FMUL.FTZ R79, R79, R157 ;  /* 0x0000009d4f4f7220 */ /* 0x000fe20000410000 */
[-C--:B------:R-:W-:Y:S01]  /*98e0*/  FMUL.FTZ R80, R80, R159.reuse ;  /* 0x0000009f50507220 */ /* 0x080fe20000410000 */
[----:B------:R-:W-:Y:S01]  /*98f0*/  FMUL.FTZ R81, R81, R159 ;  /* 0x0000009f51517220 */ /* 0x000fe20000410000 */
[-C--:B------:R-:W-:Y:S01]  /*9900*/  FMUL.FTZ R82, R82, R157.reuse ;  /* 0x0000009d52527220 */ /* 0x080fe20000410000 */
[----:B------:R-:W-:Y:S01]  /*9910*/  FMUL.FTZ R83, R83, R157 ;  /* 0x0000009d53537220 */ /* 0x000fe20000410000 */
[--C-:B------:R-:W-:Y:S01]  /*9920*/  FFMA.FTZ R173, R136, UR4, -R165.reuse ;  /* 0x0000000488ad7c23 */ /* 0x100fe200080108a5 */
[----:B------:R-:W-:Y:S01]  /*9930*/  FFMA.FTZ R178, R138, UR4, -R165 ;  /* 0x000000048ab27c23 */ /* 0x000fe200080108a5 */
[--C-:B------:R-:W-:Y:S01]  /*9940*/  FFMA.FTZ R144, R144, UR4, -R151.reuse ;  /* 0x0000000490907c23 */ /* 0x100fe20008010897 */
[----:B------:R-:W-:Y:S01]  /*9950*/  MUFU.EX2 R171, R171 ;  /* 0x000000ab00ab7308 */ /* 0x000fe20000000800 */
[-C--:B------:R-:W-:Y:S01]  /*9960*/  FMUL.FTZ R12, R128, R159.reuse ;  /* 0x0000009f800c7220 */ /* 0x080fe20000410000 */
[----:B------:R-:W-:Y:S01]  /*9970*/  FMUL.FTZ R13, R129, R159 ;  /* 0x0000009f810d7220 */ /* 0x000fe20000410000 */
[-C--:B------:R-:W-:Y:S01]  /*9980*/  FMUL.FTZ R14, R130, R157.reuse ;  /* 0x0000009d820e7220 */ /* 0x080fe20000410000 */
[C---:B--2---:R-:W-:Y:S01]  /*9990*/  HMMA.16816.F32 R36, R8.reuse, R112, R36 ;  /* 0x000000700824723c */ /* 0x044fe20000001824 */
[----:B------:R-:W-:Y:S01]  /*99a0*/  MUFU.EX2 R169, R169 ;  /* 0x000000a900a97308 */ /* 0x000fe20000000800 */
[----:B------:R-:W-:Y:S01]  /*99b0*/  FMUL.FTZ R15, R131, R157 ;  /* 0x0000009d830f7220 */ /* 0x000fe20000410000 */
[-C--:B------:R-:W-:Y:S01]  /*99c0*/  FMUL.FTZ R124, R124, R159.reuse ;  /* 0x0000009f7c7c7220 */ /* 0x080fe20000410000 */
[----:B------:R-:W-:Y:S01]  /*99d0*/  FMUL.FTZ R125, R125, R159 ;  /* 0x0000009f7d7d7220 */ /* 0x000fe20000410000 */
[----:B------:R-:W-:Y:S01]  /*99e0*/  MUFU.EX2 R176, R176 ;  /* 0x000000b000b07308 */ /* 0x000fe20000000800 */
[-C--:B------:R-:W-:Y:S01]  /*99f0*/  FMUL.FTZ R126, R126, R157.reuse ;  /* 0x0000009d7e7e7220 */ /* 0x080fe20000410000 */
[----:B------:R-:W-:Y:S01]  /*9a00*/  FMUL.FTZ R127, R127, R157 ;  /* 0x0000009d7f7f7220 */ /* 0x000fe20000410000 */
[C---:B------:R-:W-:Y:S01]  /*9a10*/  HMMA.16816.F32 R40, R8.reuse, R114, R40 ;  /* 0x000000720828723c */ /* 0x040fe20000001828 */
[----:B------:R-:W2:Y:S01]  /*9a20*/  LDSM.16.MT88.4 R112, [R161+0x2000] ;  /* 0x00200000a170783b */ /* 0x000ea20000004200 */
[----:B------:R-:W-:Y:S01]  /*9a30*/  MUFU.EX2 R175, R175 ;  /* 0x000000af00af7308 */ /* 0x000fe20000000800 */
[-C--:B------:R-:W-:Y:S01]  /*9a40*/  FMUL.FTZ R84, R84, R159.reuse ;  /* 0x0000009f54547220 */ /* 0x080fe20000410000 */
[----:B------:R-:W-:Y:S01]  /*9a50*/  FMUL.FTZ R85, R85, R159 ;  /* 0x0000009f55557220 */ /* 0x000fe20000410000 */
[-C--:B------:R-:W-:Y:S01]  /*9a60*/  FMUL.FTZ R86, R86, R157.reuse ;  /* 0x0000009d56567220 */ /* 0x080fe20000410000 */
[----:B------:R-:W-:Y:S01]  /*9a70*/  MUFU.EX2 R173, R173 ;  /* 0x000000ad00ad7308 */ /* 0x000fe20000000800 */
[----:B------:R-:W-:Y:S01]  /*9a80*/  FMUL.FTZ R87, R87, R157 ;  /* 0x0000009d57577220 */ /* 0x000fe20000410000 */
[-C--:B------:R-:W-:Y:S01]  /*9a90*/  FMUL.FTZ R88, R88, R159.reuse ;  /* 0x0000009f58587220 */ /* 0x080fe20000410000 */
[----:B------:R-:W-:Y:S01]  /*9aa0*/  FMUL.FTZ R89, R89, R159 ;  /* 0x0000009f59597220 */ /* 0x000fe20000410000 */
[----:B------:R-:W-:Y:S01]  /*9ab0*/  MUFU.EX2 R178, R178 ;  /* 0x000000b200b27308 */ /* 0x000fe20000000800 */
[C---:B-1----:R-:W-:Y:S01]  /*9ac0*/  HMMA.16816.F32 R44, R8.reuse, R108, R44 ;  /* 0x0000006c082c723c */ /* 0x042fe2000000182c */
        /* <DEDUP_REMOVED lines=12> */
[----:B------:R-:W-:Y:S01]  /*9b90*/  LDSM.16.MT88.4 R140, [R161+0x800] ;  /* 0x00080000a18c783b */ /* 0x000fe20000004200 */
[--C-:B------:R-:W-:Y:S01]  /*9ba0*/  FFMA.FTZ R177, R188, UR4, -R151.reuse ;  /* 0x00000004bcb17c23 */ /* 0x100fe20008010897 */
[--C-:B------:R-:W-:Y:S01]  /*9bb0*/  FFMA.FTZ R180, R200, UR4, -R151.reuse ;  /* 0x00000004c8b47c23 */ /* 0x100fe20008010897 */
[C---:B---3--:R-:W-:Y:S01]  /*9bc0*/  HMMA.16816.F32 R52, R8.reuse, R116, R52 ;  /* 0x000000740834723c */ /* 0x048fe20000001834 */
[----:B------:R-:W-:Y:S01]  /*9bd0*/  LDSM.16.MT88.4 R136, [R163+0x14800] ;  /* 0x01480000a388783b */ /* 0x000fe20000004200 */
[--C-:B------:R-:W-:Y:S01]  /*9be0*/  FFMA.FTZ R188, R206, UR4, -R151.reuse ;  /* 0x00000004cebc7c23 */ /* 0x100fe20008010897 */
[----:B------:R-:W-:Y:S01]  /*9bf0*/  FFMA.FTZ R179, R202, UR4, -R151 ;  /* 0x00000004cab37c23 */ /* 0x000fe20008010897 */
[--C-:B------:R-:W-:Y:S01]  /*9c00*/  FFMA.FTZ R181, R154, UR4, -R165.reuse ;  /* 0x000000049ab57c23 */ /* 0x100fe200080108a5 */
[----:B------:R-:W-:Y:S01]  /*9c10*/  LDSM.16.MT88.4 R128, [R162+0x2800] ;  /* 0x00280000a280783b */ /* 0x000fe20000004200 */
[----:B------:R-:W-:Y:S01]  /*9c20*/  FFMA.FTZ R183, R182, UR4, -R165 ;  /* 0x00000004b6b77c23 */ /* 0x000fe200080108a5 */
[----:B------:R-:W-:Y:S01]  /*9c30*/  MUFU.EX2 R180, R180 ;  /* 0x000000b400b47308 */ /* 0x000fe20000000800 */
        /* <DEDUP_REMOVED lines=8> */
[C---:B--2---:R-:W-:Y:S01]  /*9cc0*/  HMMA.16816.F32 R60, R8.reuse, R112, R60 ;  /* 0x00000070083c723c */ /* 0x044fe2000000183c */
[----:B------:R-:W-:Y:S01]  /*9cd0*/  LDSM.16.MT88.4 R152, [R167+0x13800] ;  /* 0x01380000a798783b */ /* 0x000fe20000004200 */
[----:B------:R-:W-:Y:S01]  /*9ce0*/  FFMA.FTZ R166, R166, UR4, -R165 ;  /* 0x00000004a6a67c23 */ /* 0x000fe200080108a5 */
[----:B------:R-:W-:Y:S01]  /*9cf0*/  MUFU.EX2 R179, R179 ;  /* 0x000000b300b37308 */ /* 0x000fe20000000800 */
[--C-:B------:R-:W-:Y:S01]  /*9d00*/  FFMA.FTZ R187, R150, UR4, -R151.reuse ;  /* 0x0000000496bb7c23 */ /* 0x100fe20008010897 */
[--C-:B------:R-:W-:Y:S01]  /*9d10*/  FFMA.FTZ R202, R149, UR4, -R151.reuse ;  /* 0x0000000495ca7c23 */ /* 0x100fe20008010897 */
[----:B------:R-:W-:Y:S01]  /*9d20*/  FFMA.FTZ R205, R148, UR4, -R151 ;  /* 0x0000000494cd7c23 */ /* 0x000fe20008010897 */
[----:B------:R-:W-:Y:S01]  /*9d30*/  MUFU.EX2 R181, R181 ;  /* 0x000000b500b57308 */ /* 0x000fe20000000800 */
[----:B------:R-:W-:Y:S01]  /*9d40*/  HMMA.16816.F32 R64, R8, R114, R64 ;  /* 0x000000720840723c */ /* 0x000fe20000001840 */
[----:B------:R-:W2:Y:S01]  /*9d50*/  LDSM.16.MT88.4 R112, [R162+0x4000] ;  /* 0x00400000a270783b */ /* 0x000ea20000004200 */
[----:B------:R-:W-:Y:S01]  /*9d60*/  FFMA.FTZ R159, R203, R159, R158 ;  /* 0x0000009fcb9f7223 */ /* 0x000fe2000001009e */
[----:B------:R-:W-:Y:S01]  /*9d70*/  MUFU.EX2 R183, R183 ;  /* 0x000000b700b77308 */ /* 0x000fe20000000800 */
[----:B------:R-:W-:-:S02]  /*9d80*/  FFMA.FTZ R160, R201, R157, R160 ;  /* 0x0000009dc9a07223 */ /* 0x000fc400000100a0 */
[----:B------:R-:W-:Y:S01]  /*9d90*/  FADD.FTZ R159, R6, R159 ;  /* 0x0000009f069f7221 */ /* 0x000fe20000010000 */
        /* <DEDUP_REMOVED lines=8> */
[----:B-1----:R-:W-:Y:S01]  /*9e20*/  HMMA.16816.F32 R68, R8, R108, R68 ;  /* 0x0000006c0844723c */ /* 0x002fe20000001844 */
[----:B------:R-:W-:-:S02]  /*9e30*/  FADD.FTZ R135, R156, R135 ;  /* 0x000000879c877221 */ /* 0x000fc40000010000 */
[----:B------:R-:W-:Y:S04]  /*9e40*/  MUFU.EX2 R205, R205 ;  /* 0x000000cd00cd7308 */ /* 0x000fe80000000800 */
[----:B------:R-:W-:Y:S01]  /*9e50*/  MUFU.EX2 R168, R170 ;  /* 0x000000aa00a87308 */ /* 0x000fe20000000800 */
[C---:B------:R-:W-:Y:S01]  /*9e60*/  HMMA.16816.F32 R72, R8.reuse, R110, R72 ;  /* 0x0000006e0848723c */ /* 0x040fe20000001848 */
[----:B------:R-:W1:Y:S02]  /*9e70*/  LDSM.16.MT88.4 R108, [R161+0x4000] ;  /* 0x00400000a16c783b */ /* 0x000e640000004200 */
[----:B------:R-:W-:Y:S05]  /*9e80*/  MUFU.EX2 R207, R207 ;  /* 0x000000cf00cf7308 */ /* 0x000fea0000000800 */
[----:B---3--:R-:W-:Y:S01]  /*9e90*/  HMMA.16816.F32 R76, R8, R116, R76 ;  /* 0x00000074084c723c */ /* 0x008fe2000000184c */
[----:B------:R-:W-:-:S02]  /*9ea0*/  FFMA.FTZ R116, R174, UR4, -R151 ;  /* 0x00000004ae747c23 */ /* 0x000fc40008010897 */
[----:B------:R-:W3:Y:S01]  /*9eb0*/  MUFU.EX2 R174, R144 ;  /* 0x0000009000ae7308 */ /* 0x000ee20000000800 */
[----:B------:R-:W-:Y:S03]  /*9ec0*/  LDSM.16.MT88.4 R148, [R167+0x15800] ;  /* 0x01580000a794783b */ /* 0x000fe60000004200 */
[----:B------:R4:W5:Y:S01]  /*9ed0*/  MUFU.EX2 R172, R116 ;  /* 0x0000007400ac7308 */ /* 0x0009620000000800 */
[C---:B------:R-:W-:Y:S08]  /*9ee0*/  HMMA.16816.F32 R80, R8.reuse, R118, R80 ;  /* 0x000000760850723c */ /* 0x040ff00000001850 */
[C---:B------:R-:W-:Y:S01]  /*9ef0*/  HMMA.16816.F32 R16, R8.reuse, R18, R124 ;  /* 0x000000120810723c */ /* 0x040fe2000000187c */
[----:B------:R-:W-:Y:S04]  /*9f00*/  LDSM.16.MT88.4 R124, [R167+0x14800] ;  /* 0x01480000a77c783b */ /* 0x000fe80000004200 */
[----:B----4-:R-:W4:Y:S03]  /*9f10*/  LDSM.16.MT88.4 R116, [R163+0x12800] ;  /* 0x01280000a374783b */ /* 0x010f260000004200 */
[C---:B--2---:R-:W-:Y:S01]  /*9f20*/  HMMA.16816.F32 R84, R8.reuse, R112, R84 ;  /* 0x000000700854723c */ /* 0x044fe20000001854 */
[----:B------:R-:W-:Y:S07]  /*9f30*/  LDSM.16.MT88.4 R144, [R162+0x800] ;  /* 0x00080000a290783b */ /* 0x000fee0000004200 */
[C---:B------:R-:W-:Y:S01]  /*9f40*/  HMMA.16816.F32 R88, R8.reuse, R114, R88 ;  /* 0x000000720858723c */ /* 0x040fe20000001858 */
[----:B------:R-:W2:Y:S07]  /*9f50*/  LDSM.16.MT88.4 R112, [R167+0x12800] ;  /* 0x01280000a770783b */ /* 0x000eae0000004200 */
[C---:B-1----:R-:W-:Y:S08]  /*9f60*/  HMMA.16816.F32 R92, R8.reuse, R108, R92 ;  /* 0x0000006c085c723c */ /* 0x042ff0000000185c */
[----:B------:R-:W-:Y:S01]  /*9f70*/  HMMA.16816.F32 R8, R8, R110, R96 ;  /* 0x0000006e0808723c */ /* 0x000fe20000001860 */
[----:B---3--:R-:W-:Y:S01]  /*9f80*/  F2FP.F16.F32.PACK_AB R96, R174, R171 ;  /* 0x000000abae60723e */ /* 0x008fe200000000ff */
[----:B------:R-:W1:Y:S01]  /*9f90*/  LDSM.16.MT88.4 R108, [R167+0x16800] ;  /* 0x01680000a76c783b */ /* 0x000e620000004200 */
[----:B------:R-:W-:Y:S01]  /*9fa0*/  F2FP.F16.F32.PACK_AB R97, R175, R176 ;  /* 0x000000b0af61723e */ /* 0x000fe200000000ff */
[----:B------:R-:W-:Y:S01]  /*9fb0*/  FADD.FTZ R171, R171, R134 ;  /* 0x00000086abab7221 */ /* 0x000fe20000010000 */
[----:B-----5:R-:W-:Y:S01]  /*9fc0*/  F2FP.F16.F32.PACK_AB R98, R169, R172 ;  /* 0x000000aca962723e */ /* 0x020fe200000000ff */
[----:B------:R-:W-:Y:S01]  /*9fd0*/  FADD.FTZ R176, R176, R135 ;  /* 0x00000087b0b07221 */ /* 0x000fe20000010000 */
[----:B------:R-:W-:Y:S01]  /*9fe0*/  F2FP.F16.F32.PACK_AB R99, R178, R173 ;  /* 0x000000adb263723e */ /* 0x000fe200000000ff */
[----:B------:R-:W-:-:S02]  /*9ff0*/  FADD.FTZ R171, R174, R171 ;  /* 0x000000abaeab7221 */ /* 0x000fc40000010000 */
[----:B------:R-:W-:Y:S02]  /*a000*/  FADD.FTZ R176, R175, R176 ;  /* 0x000000b0afb07221 */ /* 0x000fe40000010000 */
[----:B------:R-:W-:Y:S02]  /*a010*/  FADD.FTZ R172, R172, R171 ;  /* 0x000000abacac7221 */ /* 0x000fe40000010000 */
[----:B----4-:R-:W-:Y:S01]  /*a020*/  HMMA.16816.F32 R20, R96, R116, R20 ;  /* 0x000000746014723c */ /* 0x010fe20000001814 */
[----:B------:R-:W-:Y:S01]  /*a030*/  FADD.FTZ R173, R173, R176 ;  /* 0x000000b0adad7221 */ /* 0x000fe20000010000 */
[----:B------:R-:W-:-:S03]  /*a040*/  FADD.FTZ R169, R169, R172 ;  /* 0x000000aca9a97221 */ /* 0x000fc60000010000 */
[----:B------:R-:W-:-:S03]  /*a050*/  FADD.FTZ R178, R178, R173 ;  /* 0x000000adb2b27221 */ /* 0x000fc60000010000 */
[C---:B------:R-:W-:Y:S01]  /*a060*/  HMMA.16816.F32 R24, R96.reuse, R118, R24 ;  /* 0x000000766018723c */ /* 0x040fe20000001818 */
[----:B------:R-:W3:Y:S07]  /*a070*/  LDSM.16.MT88.4 R116, [R162+0x4800] ;  /* 0x00480000a274783b */ /* 0x000eee0000004200 */
[C---:B--2---:R-:W-:Y:S08]  /*a080*/  HMMA.16816.F32 R12, R96.reuse, R112, R12 ;  /* 0x00000070600c723c */ /* 0x044ff0000000180c */
[C---:B------:R-:W-:Y:S01]  /*a090*/  HMMA.16816.F32 R16, R96.reuse, R114, R16 ;  /* 0x000000726010723c */ /* 0x040fe20000001810 */
[----:B------:R-:W2:Y:S07]  /*a0a0*/  LDSM.16.MT88.4 R112, [R163+0x16800] ;  /* 0x01680000a370783b */ /* 0x000eae0000004200 */
[C---:B------:R-:W-:Y:S08]  /*a0b0*/  HMMA.16816.F32 R36, R96.reuse, R124, R36 ;  /* 0x0000007c6024723c */ /* 0x040ff00000001824 */
[C---:B------:R-:W-:Y:S01]  /*a0c0*/  HMMA.16816.F32 R40, R96.reuse, R126, R40 ;  /* 0x0000007e6028723c */ /* 0x040fe20000001828 */
[----:B------:R-:W4:Y:S07]  /*a0d0*/  LDSM.16.MT88.4 R124, [R161+0x4800] ;  /* 0x00480000a17c783b */ /* 0x000f2e0000004200 */
[----:B-1----:R-:W-:Y:S01]  /*a0e0*/  HMMA.16816.F32 R68, R96, R108, R68 ;  /* 0x0000006c6044723c */ /* 0x002fe20000001844 */
[--C-:B------:R-:W-:Y:S01]  /*a0f0*/  FFMA.FTZ R108, R184, UR4, -R165.reuse ;  /* 0x00000004b86c7c23 */ /* 0x100fe200080108a5 */
[--C-:B------:R-:W-:Y:S01]  /*a100*/  FFMA.FTZ R184, R204, UR4, -R165.reuse ;  /* 0x00000004ccb87c23 */ /* 0x100fe200080108a5 */
[----:B------:R-:W-:-:S02]  /*a110*/  FFMA.FTZ R165, R164, UR4, -R165 ;  /* 0x00000004a4a57c23 */ /* 0x000fc400080108a5 */
[----:B------:R1:W5:Y:S03]  /*a120*/  MUFU.EX2 R182, R108 ;  /* 0x0000006c00b67308 */ /* 0x0003660000000800 */
[C---:B---3--:R-:W-:Y:S01]  /*a130*/  HMMA.16816.F32 R84, R96.reuse, R116, R84 ;  /* 0x000000746054723c */ /* 0x048fe20000001854 */
[----:B------:R-:W3:Y:S04]  /*a140*/  MUFU.EX2 R184, R184 ;  /* 0x000000b800b87308 */ /* 0x000ee80000000800 */
[----:B------:R-:W-:Y:S03]  /*a150*/  MUFU.EX2 R164, R166 ;  /* 0x000000a600a47308 */ /* 0x000fe60000000800 */
[C---:B------:R-:W-:Y:S01]  /*a160*/  HMMA.16816.F32 R88, R96.reuse, R118, R88 ;  /* 0x000000766058723c */ /* 0x040fe20000001858 */
[----:B------:R-:W3:Y:S01]  /*a170*/  LDSM.16.MT88.4 R116, [R163+0x13000] ;  /* 0x01300000a374783b */ /* 0x000ee20000004200 */
[----:B------:R-:W3:Y:S06]  /*a180*/  MUFU.EX2 R165, R165 ;  /* 0x000000a500a57308 */ /* 0x000eec0000000800 */
        /* <DEDUP_REMOVED lines=17> */
[C---:B--2---:R-:W-:Y:S08]  /*a2a0*/  HMMA.16816.F32 R76, R96.reuse, R112, R76 ;  /* 0x00000070604c723c */ /* 0x044ff0000000184c */
[C---:B------:R-:W-:Y:S01]  /*a2b0*/  HMMA.16816.F32 R80, R96.reuse, R114, R80 ;  /* 0x000000726050723c */ /* 0x040fe20000001850 */
[----:B------:R-:W1:Y:S07]  /*a2c0*/  LDSM.16.MT88.4 R112, [R167+0x13000] ;  /* 0x01300000a770783b */ /* 0x000e6e0000004200 */
[C---:B----4-:R-:W-:Y:S08]  /*a2d0*/  HMMA.16816.F32 R92, R96.reuse, R124, R92 ;  /* 0x0000007c605c723c */ /* 0x050ff0000000185c */
[----:B------:R-:W-:Y:S01]  /*a2e0*/  HMMA.16816.F32 R96, R96, R126, R8 ;  /* 0x0000007e6060723c */ /* 0x000fe20000001808 */
[----:B------:R-:W2:Y:S01]  /*a2f0*/  LDSM.16.MT88.4 R124, [R163+0x15000] ;  /* 0x01500000a37c783b */ /* 0x000ea20000004200 */
[----:B------:R-:W-:Y:S01]  /*a300*/  F2FP.F16.F32.PACK_AB R8, R177, R180 ;  /* 0x000000b4b108723e */ /* 0x000fe200000000ff */
[----:B------:R-:W-:Y:S01]  /*a310*/  FADD.FTZ R180, R180, R169 ;  /* 0x000000a9b4b47221 */ /* 0x000fe20000010000 */
[----:B-----5:R-:W-:Y:S01]  /*a320*/  F2FP.F16.F32.PACK_AB R9, R182, R181 ;  /* 0x000000b5b609723e */ /* 0x020fe200000000ff */
[----:B------:R-:W-:Y:S01]  /*a330*/  FADD.FTZ R181, R181, R178 ;  /* 0x000000b2b5b57221 */ /* 0x000fe20000010000 */
[----:B------:R-:W-:Y:S01]  /*a340*/  F2FP.F16.F32.PACK_AB R10, R179, R188 ;  /* 0x000000bcb30a723e */ /* 0x000fe200000000ff */
[----:B------:R-:W-:Y:S01]  /*a350*/  FADD.FTZ R177, R177, R180 ;  /* 0x000000b4b1b17221 */ /* 0x000fe20000010000 */
[----:B---3--:R-:W-:Y:S01]  /*a360*/  F2FP.F16.F32.PACK_AB R11, R184, R183 ;  /* 0x000000b7b80b723e */ /* 0x008fe200000000ff */
[----:B------:R-:W-:-:S02]  /*a370*/  FADD.FTZ R182, R182, R181 ;  /* 0x000000b5b6b67221 */ /* 0x000fc40000010000 */
[----:B------:R-:W-:Y:S02]  /*a380*/  FADD.FTZ R188, R188, R177 ;  /* 0x000000b1bcbc7221 */ /* 0x000fe40000010000 */
[----:B------:R-:W-:Y:S02]  /*a390*/  FADD.FTZ R183, R183, R182 ;  /* 0x000000b6b7b77221 */ /* 0x000fe40000010000 */
[----:B------:R-:W-:Y:S01]  /*a3a0*/  HMMA.16816.F32 R20, R8, R116, R20 ;  /* 0x000000740814723c */ /* 0x000fe20000001814 */
[----:B------:R-:W-:Y:S01]  /*a3b0*/  FADD.FTZ R179, R179, R188 ;  /* 0x000000bcb3b37221 */ /* 0x000fe20000010000 */
[----:B------:R-:W-:-:S06]  /*a3c0*/  FADD.FTZ R183, R184, R183 ;  /* 0x000000b7b8b77221 */ /* 0x000fcc0000010000 */
[C---:B------:R-:W-:Y:S01]  /*a3d0*/  HMMA.16816.F32 R24, R8.reuse, R118, R24 ;  /* 0x000000760818723c */ /* 0x040fe20000001818 */
[----:B------:R-:W3:Y:S07]  /*a3e0*/  LDSM.16.MT88.4 R116, [R162+0x5000] ;  /* 0x00500000a274783b */ /* 0x000eee0000004200 */
[C---:B-1----:R-:W-:Y:S08]  /*a3f0*/  HMMA.16816.F32 R12, R8.reuse, R112, R12 ;  /* 0x00000070080c723c */ /* 0x042ff0000000180c */
[C---:B------:R-:W-:Y:S01]  /*a400*/  HMMA.16816.F32 R16, R8.reuse, R114, R16 ;  /* 0x000000720810723c */ /* 0x040fe20000001810 */
[----:B------:R-:W1:Y:S07]  /*a410*/  LDSM.16.MT88.4 R112, [R163+0x17000] ;  /* 0x01700000a370783b */ /* 0x000e6e0000004200 */
[C---:B--2---:R-:W-:Y:S08]  /*a420*/  HMMA.16816.F32 R44, R8.reuse, R124, R44 ;  /* 0x0000007c082c723c */ /* 0x044ff0000000182c */
[C---:B------:R-:W-:Y:S01]  /*a430*/  HMMA.16816.F32 R48, R8.reuse, R126, R48 ;  /* 0x0000007e0830723c */ /* 0x040fe20000001830 */
[----:B------:R-:W2:Y:S07]  /*a440*/  LDSM.16.MT88.4 R124, [R161+0x5000] ;  /* 0x00500000a17c783b */ /* 0x000eae0000004200 */
[C---:B------:R-:W-:Y:S08]  /*a450*/  HMMA.16816.F32 R60, R8.reuse, R120, R60 ;  /* 0x00000078083c723c */ /* 0x040ff0000000183c */
[C---:B------:R-:W-:Y:S01]  /*a460*/  HMMA.16816.F32 R64, R8.reuse, R122, R64 ;  /* 0x0000007a0840723c */ /* 0x040fe20000001840 */
[----:B------:R-:W4:Y:S07]  /*a470*/  LDSM.16.MT88.4 R120, [R167+0x17800] ;  /* 0x01780000a778783b */ /* 0x000f2e0000004200 */
[C---:B---3--:R-:W-:Y:S08]  /*a480*/  HMMA.16816.F32 R84, R8.reuse, R116, R84 ;  /* 0x000000740854723c */ /* 0x048ff00000001854 */
[C---:B------:R-:W-:Y:S01]  /*a490*/  HMMA.16816.F32 R88, R8.reuse, R118, R88 ;  /* 0x000000760858723c */ /* 0x040fe20000001858 */
[----:B------:R-:W3:Y:S07]  /*a4a0*/  LDSM.16.MT88.4 R116, [R163+0x13800] ;  /* 0x01380000a374783b */ /* 0x000eee0000004200 */
        /* <DEDUP_REMOVED lines=14> */
[C---:B-1----:R-:W-:Y:S08]  /*a590*/  HMMA.16816.F32 R76, R8.reuse, R112, R76 ;  /* 0x00000070084c723c */ /* 0x042ff0000000184c */
[C---:B------:R-:W-:Y:S01]  /*a5a0*/  HMMA.16816.F32 R80, R8.reuse, R114, R80 ;  /* 0x000000720850723c */ /* 0x040fe20000001850 */
[----:B------:R-:W1:Y:S07]  /*a5b0*/  LDSM.16.MT88.4 R112, [R163+0x15800] ;  /* 0x01580000a370783b */ /* 0x000e6e0000004200 */
[C---:B--2---:R-:W-:Y:S08]  /*a5c0*/  HMMA.16816.F32 R92, R8.reuse, R124, R92 ;  /* 0x0000007c085c723c */ /* 0x044ff0000000185c */
[----:B------:R-:W-:Y:S01]  /*a5d0*/  HMMA.16816.F32 R96, R8, R126, R96 ;  /* 0x0000007e0860723c */ /* 0x000fe20000001860 */
[----:B------:R-:W-:Y:S01]  /*a5e0*/  F2FP.F16.F32.PACK_AB R8, R187, R200 ;  /* 0x000000c8bb08723e */ /* 0x000fe200000000ff */
[----:B------:R-:W-:Y:S01]  /*a5f0*/  FADD.FTZ R200, R200, R179 ;  /* 0x000000b3c8c87221 */ /* 0x000fe20000010000 */
[----:B------:R-:W-:Y:S01]  /*a600*/  F2FP.F16.F32.PACK_AB R9, R207, R168 ;  /* 0x000000a8cf09723e */ /* 0x000fe200000000ff */
[----:B------:R-:W-:Y:S01]  /*a610*/  FADD.FTZ R168, R168, R183 ;  /* 0x000000b7a8a87221 */ /* 0x000fe20000010000 */
[----:B------:R-:W-:Y:S01]  /*a620*/  F2FP.F16.F32.PACK_AB R10, R205, R202 ;  /* 0x000000cacd0a723e */ /* 0x000fe200000000ff */
[----:B------:R-:W-:Y:S01]  /*a630*/  FADD.FTZ R187, R187, R200 ;  /* 0x000000c8bbbb7221 */ /* 0x000fe20000010000 */
[----:B------:R-:W-:Y:S01]  /*a640*/  F2FP.F16.F32.PACK_AB R11, R165, R164 ;  /* 0x000000a4a50b723e */ /* 0x000fe200000000ff */
[----:B------:R-:W-:Y:S01]  /*a650*/  FADD.FTZ R207, R207, R168 ;  /* 0x000000a8cfcf7221 */ /* 0x000fe20000010000 */
[----:B------:R-:W-:Y:S01]  /*a660*/  @P4 IADD3 R200, PT, PT, R186, -0x4, RZ ;  /* 0xfffffffcbac84810 */ /* 0x000fe20007ffe0ff */
[----:B------:R-:W-:-:S02]  /*a670*/  FADD.FTZ R202, R202, R187 ;  /* 0x000000bbcaca7221 */ /* 0x000fc40000010000 */
[----:B------:R-:W-:Y:S02]  /*a680*/  FADD.FTZ R164, R164, R207 ;  /* 0x000000cfa4a47221 */ /* 0x000fe40000010000 */
[----:B----4-:R-:W-:Y:S01]  /*a690*/  HMMA.16816.F32 R68, R8, R120, R68 ;  /* 0x000000780844723c */ /* 0x010fe20000001844 */
[----:B------:R-:W-:Y:S01]  /*a6a0*/  FADD.FTZ R203, R205, R202 ;  /* 0x000000cacdcb7221 */ /* 0x000fe20000010000 */
[----:B------:R-:W-:-:S06]  /*a6b0*/  FADD.FTZ R201, R165, R164 ;  /* 0x000000a4a5c97221 */ /* 0x000fcc0000010000 */
[C---:B------:R-:W-:Y:S08]  /*a6c0*/  HMMA.16816.F32 R72, R8.reuse, R122, R72 ;  /* 0x0000007a0848723c */ /* 0x040ff00000001848 */
[C---:B------:R-:W-:Y:S01]  /*a6d0*/  HMMA.16816.F32 R128, R8.reuse, R152, R12 ;  /* 0x000000980880723c */ /* 0x040fe2000000180c */
[----:B------:R-:W2:Y:S07]  /*a6e0*/  LDSM.16.MT88.4 R12, [R161+0x1800] ;  /* 0x00180000a10c783b */ /* 0x000eae0000004200 */
[C---:B------:R-:W-:Y:S01]  /*a6f0*/  HMMA.16816.F32 R124, R8.reuse, R154, R16 ;  /* 0x0000009a087c723c */ /* 0x040fe20000001810 */
[----:B------:R-:W4:Y:S07]  /*a700*/  LDSM.16.MT88.4 R16, [R161+0x3800] ;  /* 0x00380000a110783b */ /* 0x000f2e0000004200 */
[C---:B---3--:R-:W-:Y:S01]  /*a710*/  HMMA.16816.F32 R120, R8.reuse, R116, R20 ;  /* 0x000000740878723c */ /* 0x048fe20000001814 */
[----:B------:R-:W3:Y:S07]  /*a720*/  LDSM.16.MT88.4 R20, [R161+0x5800] ;  /* 0x00580000a114783b */ /* 0x000eee0000004200 */
        /* <DEDUP_REMOVED lines=13> */
[C---:B--2---:R-:W-:Y:S08]  /*a800*/  HMMA.16816.F32 R104, R8.reuse, R12, R104 ;  /* 0x0000000c0868723c */ /* 0x044ff00000001868 */
[C---:B------:R-:W-:Y:S08]  /*a810*/  HMMA.16816.F32 R100, R8.reuse, R14, R100 ;  /* 0x0000000e0864723c */ /* 0x040ff00000001864 */
[C---:B----4-:R-:W-:Y:S08]  /*a820*/  HMMA.16816.F32 R60, R8.reuse, R16, R60 ;  /* 0x00000010083c723c */ /* 0x050ff0000000183c */
[C---:B------:R-:W-:Y:S08]  /*a830*/  HMMA.16816.F32 R64, R8.reuse, R18, R64 ;  /* 0x000000120840723c */ /* 0x040ff00000001840 */
[C---:B---3--:R-:W-:Y:S08]  /*a840*/  HMMA.16816.F32 R92, R8.reuse, R20, R92 ;  /* 0x00000014085c723c */ /* 0x048ff0000000185c */
[----:B------:R-:W-:Y:S01]  /*a850*/  HMMA.16816.F32 R96, R8, R22, R96 ;  /* 0x000000160860723c */ /* 0x000fe20000001860 */
[----:B------:R-:W-:-:S04]  /*a860*/  NOP ;  /* 0x0000000000007918 */ /* 0x000fc80000000000 */
[----:B------:R-:W-:-:S15]  /*a870*/  @P4 BRA `(.L_x_353) ;  /* 0x0000000000044947 */ /* 0x000fde0003800000 */
.L_x_350:
[----:B------:R-:W-:-:S07]  /*a880*/  IADD3 R200, PT, PT, R2, -0x1, RZ ;  /* 0xffffffff02c87810 */ /* 0x000fce0007ffe0ff */
.L_x_353:
[----:B------:R-:W-:-:S13]  /*a890*/  ISETP.GE.AND P1, PT, R200, R197, PT ;  /* 0x000000c5c800720c */ /* 0x000fda0003f26270 */
[----:B------:R-:W-:Y:S05]  /*a8a0*/  @!P1 BRA `(.L_x_354) ;  /* 0x0000003000389947 */ /* 0x000fea0003800000 */
[----:B------:R-:W-:Y:S01]  /*a8b0*/  IMAD.SHL.U32 R2, R5, 0x20, RZ ;  /* 0x0000002005027824 */ /* 0x000fe200078e00ff */
[----:B------:R-:W-:Y:S01]  /*a8c0*/  LOP3.LUT R8, R185, 0x1c0, R0, 0xf8, !PT ;  /* 0x000001c0b9087812 */ /* 0x000fe200078ef800 */
[----:B------:R-:W1:Y:S01]  /*a8d0*/  LDCU.64 UR6, c[0x0][0x3c0] ;  /* 0x00007800ff0677ac */ /* 0x000e620008000a00 */
[--C-:B------:R-:W-:Y:S01]  /*a8e0*/  SHF.R.U32.HI R177, RZ, 0x1, R5.reuse ;  /* 0x00000001ffb17819 */ /* 0x100fe20000011605 */
[----:B------:R-:W-:Y:S01]  /*a8f0*/  IMAD.SHL.U32 R188, R5, 0x2, RZ ;  /* 0x0000000205bc7824 */ /* 0x000fe200078e00ff */
[----:B------:R-:W-:Y:S01]  /*a900*/  LOP3.LUT R7, R0, 0x200, RZ, 0xc0, !PT ;  /* 0x0000020000077812 */ /* 0x000fe200078ec0ff */
[----:B------:R-:W-:Y:S01]  /*a910*/  VIADD R186, R192, 0x8 ;  /* 0x00000008c0ba7836 */ /* 0x000fe20000000000 */
[----:B------:R-:W-:Y:S01]  /*a920*/  LOP3.LUT R187, R0, 0x400, RZ, 0xc0, !PT ;  /* 0x0000040000bb7812 */ /* 0x000fe200078ec0ff */
[----:B------:R-:W2:Y:S01]  /*a930*/  LDCU UR4, c[0x0][0x45c] ;  /* 0x00008b80ff0477ac */ /* 0x000ea20008000800 */
[C---:B------:R-:W-:Y:S02]  /*a940*/  LOP3.LUT R6, R8.reuse, 0x8, R5, 0x78, !PT ;  /* 0x0000000808067812 */ /* 0x040fe400078e7805 */
[----:B------:R-:W-:-:S02]  /*a950*/  LOP3.LUT R177, R8, 0x8, R177, 0x78, !PT ;  /* 0x0000000808b17812 */ /* 0x000fc400078e78b1 */
[----:B------:R-:W-:Y:S01]  /*a960*/  LOP3.LUT R2, R7, 0x7c00, R2, 0xf8, !PT ;  /* 0x00007c0007027812 */ /* 0x000fe200078ef802 */
[----:B------:R-:W-:Y:S01]  /*a970*/  IMAD R187, R6, 0x2, R187 ;  /* 0x0000000206bb7824 */ /* 0x000fe200078e02bb */
[----:B------:R-:W-:Y:S02]  /*a980*/  MOV R184, 0x20 ;  /* 0x0000002000b87802 */ /* 0x000fe40000000f00 */
[----:B------:R-:W-:Y:S01]  /*a990*/  LOP3.LUT R182, R2, R177, RZ, 0xfc, !PT ;  /* 0x000000b102b67212 */ /* 0x000fe200078efcff */
[----:B------:R-:W-:Y:S01]  /*a9a0*/  VIADD R187, R187, UR5 ;  /* 0x00000005bbbb7c36 */ /* 0x000fe20008000000 */
[----:B------:R-:W-:Y:S01]  /*a9b0*/  LOP3.LUT R177, R177, 0x200, R0, 0xf8, !PT ;  /* 0x00000200b1b17812 */ /* 0x000fe200078ef800 */
[----:B------:R-:W-:Y:S01]  /*a9c0*/  IMAD.MOV.U32 R2, RZ, RZ, R3 ;  /* 0x000000ffff027224 */ /* 0x000fe200078e0003 */
[----:B------:R-:W-:Y:S01]  /*a9d0*/  LEA R182, R182, UR5, 0x1 ;  /* 0x00000005b6b67c11 */ /* 0x000fe2000f8e08ff */
[----:B------:R-:W-:Y:S01]  /*a9e0*/  IMAD.IADD R185, R187, 0x1, R4 ;  /* 0x00000001bbb97824 */ /* 0x000fe200078e0204 */
[----:B------:R-:W-:Y:S01]  /*a9f0*/  SEL R184, R184, 0xffffffe0, !P0 ;  /* 0xffffffe0b8b87807 */ /* 0x000fe20004000000 */
[----:B------:R-:W-:Y:S01]  /*aa00*/  IMAD.MOV.U32 R0, RZ, RZ, R132 ;  /* 0x000000ffff007224 */ /* 0x000fe200078e0084 */
[----:B------:R-:W-:Y:S01]  /*aa10*/  LEA R177, R177, UR5, 0x1 ;  /* 0x00000005b1b17c11 */ /* 0x000fe2000f8e08ff */
[--C-:B------:R-:W-:Y:S01]  /*aa20*/  IMAD.IADD R181, R4, 0x1, R182.reuse ;  /* 0x0000000104b57824 */ /* 0x100fe200078e02b6 */
[----:B------:R-:W-:Y:S01]  /*aa30*/  LOP3.LUT R188, R188, 0x6, RZ, 0xc0, !PT ;  /* 0x00000006bcbc7812 */ /* 0x000fe200078ec0ff */
[C---:B------:R-:W-:Y:S01]  /*aa40*/  IMAD.IADD R178, R184.reuse, 0x1, R182 ;  /* 0x00000001b8b27824 */ /* 0x040fe200078e02b6 */
[----:B------:R-:W-:Y:S01]  /*aa50*/  IADD3 R179, PT, PT, R187, R184, RZ ;  /* 0x000000b8bbb37210 */ /* 0x000fe20007ffe0ff */
[C---:B------:R-:W-:Y:S01]  /*aa60*/  VIADD R204, R177.reuse, 0x12000 ;  /* 0x00012000b1cc7836 */ /* 0x040fe20000000000 */
[----:B------:R-:W-:Y:S01]  /*aa70*/  IADD3 R202, PT, PT, R177, 0x12040, RZ ;  /* 0x00012040b1ca7810 */ /* 0x000fe20007ffe0ff */
[C---:B------:R-:W-:Y:S01]  /*aa80*/  IMAD.IADD R176, R184.reuse, 0x1, R177 ;  /* 0x00000001b8b07824 */ /* 0x040fe200078e02b1 */
[----:B-1----:R-:W-:Y:S01]  /*aa90*/  USHF.L.U64.HI UR8, UR6, 0x5, UR7 ;  /* 0x0000000506087899 */ /* 0x002fe20008010207 */
[C---:B------:R-:W-:Y:S01]  /*aaa0*/  IMAD.IADD R183, R184.reuse, 0x1, R185 ;  /* 0x00000001b8b77824 */ /* 0x040fe200078e02b9 */
[----:B------:R-:W-:Y:S01]  /*aab0*/  USHF.L.U32 UR9, UR6, 0x5, URZ ;  /* 0x0000000506097899 */ /* 0x000fe200080006ff */
[----:B------:R-:W-:Y:S01]  /*aac0*/  IMAD.IADD R180, R184, 0x1, R181 ;  /* 0x00000001b8b47824 */ /* 0x000fe200078e02b5 */
[----:B------:R-:W1:Y:S01]  /*aad0*/  LDCU.64 UR6, c[0x0][0x3c0] ;  /* 0x00007800ff0677ac */ /* 0x000e620008000a00 */
[----:B--2---:R-:W-:Y:S09]  /*aae0*/  BRA `(.L_x_355) ;  /* 0x00000000005c7947 */ /* 0x004ff20003800000 */
.L_x_357:
[----:B------:R-:W1:Y:S01]  /*aaf0*/  LDC.64 R4, c[0x0][0x3b8] ;  /* 0x0000ee00ff047b82 */ /* 0x000e620000000a00 */
[----:B------:R-:W-:Y:S04]  /*ab00*/  VIADD R3, R200, 0xffffffff ;  /* 0xffffffffc8037836 */ /* 0x000fe80000000000 */
[C---:B-1----:R-:W-:Y:S04]  /*ab10*/  IMAD.WIDE.U32 R10, R3.reuse, R4, RZ ;  /* 0x00000004030a7225 */ /* 0x042fe800078e00ff */
[----:B------:R-:W-:Y:S01]  /*ab20*/  IMAD R8, R3, R5, R11 ;  /* 0x0000000503087224 */ /* 0x000fe200078e020b */
[CC--:B------:R-:W-:Y:S01]  /*ab30*/  LEA R12, P1, R10.reuse, R196.reuse, 0x7 ;  /* 0x000000c40a0c7211 */ /* 0x0c0fe200078238ff */
        /* <DEDUP_REMOVED lines=18> */
.L_x_355:
[----:B------:R-:W-:Y:S04]  /*ac60*/  DEPBAR.LE SB0, 0x0 ;  /* 0x000080000000791a */ /* 0x000fe80000000000 */
[----:B------:R-:W-:Y:S01]  /*ac70*/  BAR.SYNC.DEFER_BLOCKING 0x0 ;  /* 0x0000000000007b1d */ /* 0x000fe20000010000 */
[C---:B-1----:R-:W-:Y:S04]  /*ac80*/  IMAD.WIDE.U32 R206, R200.reuse, UR6, RZ ;  /* 0x00000006c8ce7c25 */ /* 0x042fe8000f8e00ff */
[----:B------:R-:W-:Y:S01]  /*ac90*/  IMAD R132, R200, UR7, R207 ;  /* 0x00000007c8847c24 */ /* 0x000fe2000f8e02cf */
[-C--:B------:R-:W-:Y:S01]  /*aca0*/  LEA R210, P1, R206, R194.reuse, 0x7 ;  /* 0x000000c2ced27211 */ /* 0x080fe200078238ff */
[----:B------:R-:W-:Y:S01]  /*acb0*/  IMAD R205, R200, 0x40, R188 ;  /* 0x00000040c8cd7824 */ /* 0x000fe200078e02bc */
[C---:B------:R-:W-:Y:S02]  /*acc0*/  LEA R3, P0, R206.reuse, UR9, 0x6 ;  /* 0x00000009ce037c11 */ /* 0x040fe4000f8030ff */
[C-C-:B------:R-:W-:Y:S01]  /*acd0*/  LEA.HI.X R211, R206.reuse, R193, R132.reuse, 0x7, P1 ;  /* 0x000000c1ced37211 */ /* 0x140fe200008f3c84 */
[C---:B------:R-:W-:Y:S01]  /*ace0*/  VIADD R207, R205.reuse, 0x9 ;  /* 0x00000009cdcf7836 */ /* 0x040fe20000000000 */
[----:B------:R-:W-:Y:S01]  /*acf0*/  LEA.HI.X R134, R206, UR8, R132, 0x6, P0 ;  /* 0x00000008ce867c11 */ /* 0x000fe200080f3484 */
[----:B------:R-:W-:Y:S01]  /*ad00*/  VIADD R223, R205, 0x10 ;  /* 0x00000010cddf7836 */ /* 0x000fe20000000000 */
[----:B------:R-:W-:Y:S01]  /*ad10*/  LEA R208, P0, R3, R194, 0x1 ;  /* 0x000000c203d07211 */ /* 0x000fe200078008ff */
[C---:B------:R-:W-:Y:S01]  /*ad20*/  VIADD R221, R205.reuse, 0x11 ;  /* 0x00000011cddd7836 */ /* 0x040fe20000000000 */
[----:B------:R-:W-:Y:S01]  /*ad30*/  ISETP.GT.AND P1, PT, R186, R205, PT ;  /* 0x000000cdba00720c */ /* 0x000fe20003f24270 */
[----:B------:R-:W-:Y:S01]  /*ad40*/  VIADD R219, R205, 0x18 ;  /* 0x00000018cddb7836 */ /* 0x000fe20000000000 */
[----:B------:R-:W-:Y:S01]  /*ad50*/  LEA.HI.X R209, R3, R193, R134, 0x1, P0 ;  /* 0x000000c103d17211 */ /* 0x000fe200000f0c86 */
[C---:B------:R-:W-:Y:S01]  /*ad60*/  VIADD R3, R205.reuse, 0x1 ;  /* 0x00000001cd037836 */ /* 0x040fe20000000000 */
[----:B------:R-:W-:Y:S01]  /*ad70*/  ISETP.GT.AND P4, PT, R192, R205, PT ;  /* 0x000000cdc000720c */ /* 0x000fe20003f84270 */
[C---:B------:R-:W-:Y:S01]  /*ad80*/  VIADD R217, R205.reuse, 0x19 ;  /* 0x00000019cdd97836 */ /* 0x040fe20000000000 */
[C---:B------:R-:W-:Y:S01]  /*ad90*/  ISETP.GE.AND P5, PT, R205.reuse, R191, PT ;  /* 0x000000bfcd00720c */ /* 0x040fe20003fa6270 */
[C---:B------:R-:W-:Y:S01]  /*ada0*/  VIADD R237, R205.reuse, 0x20 ;  /* 0x00000020cded7836 */ /* 0x040fe20000000000 */
[----:B------:R-:W-:Y:S01]  /*adb0*/  @!PT LDS RZ, [RZ] ;  /* 0x00000000fffff984 */ /* 0x000fe20000000800 */
[----:B------:R-:W-:Y:S01]  /*adc0*/  @!PT LDS RZ, [RZ] ;  /* 0x00000000fffff984 */ /* 0x000fe20000000800 */
[----:B------:R-:W-:Y:S01]  /*add0*/  @!PT LDS RZ, [RZ] ;  /* 0x00000000fffff984 */ /* 0x000fe20000000800 */
[----:B------:R-:W-:Y:S01]  /*ade0*/  LDGSTS.E.BYPASS.LTC128B.128 [R199+0x12000], desc[UR12][R210.64] ;  /* 0x12000000d2c77fae */ /* 0x000fe2000b981a0c */
[-C--:B------:R-:W-:Y:S01]  /*adf0*/  ISETP.GT.AND P0, PT, R186, R3.reuse, PT ;  /* 0x00000003ba00720c */ /* 0x080fe20003f04270 */
[C---:B------:R-:W-:Y:S01]  /*ae00*/  VIADD R235, R205.reuse, 0x21 ;  /* 0x00000021cdeb7836 */ /* 0x040fe20000000000 */
[C---:B------:R-:W-:Y:S03]  /*ae10*/  ISETP.GT.AND P3, PT, R192.reuse, R3, PT ;  /* 0x00000003c000720c */ /* 0x040fe60003f64270 */
[----:B------:R-:W-:Y:S01]  /*ae20*/  LDGSTS.E.BYPASS.LTC128B.128 [R199+0x14000], desc[UR12][R210.64+0x80] ;  /* 0x14000080d2c77fae */ /* 0x000fe2000b981a0c */
[C---:B------:R-:W-:Y:S02]  /*ae30*/  VIADD R229, R205.reuse, 0x28 ;  /* 0x00000028cde57836 */ /* 0x040fe40000000000 */
[C---:B------:R-:W-:Y:S03]  /*ae40*/  VIADD R227, R205.reuse, 0x29 ;  /* 0x00000029cde37836 */ /* 0x040fe60000000000 */
[----:B------:R-:W-:Y:S01]  /*ae50*/  LDGSTS.E.BYPASS.LTC128B.128 [R199+0x16000], desc[UR12][R210.64+0x100] ;  /* 0x16000100d2c77fae */ /* 0x000fe2000b981a0c */
[C---:B------:R-:W-:Y:S05]  /*ae60*/  VIADD R251, R205.reuse, 0x31 ;  /* 0x00000031cdfb7836 */ /* 0x040fea0000000000 */
[----:B------:R-:W-:Y:S06]  /*ae70*/  LDGSTS.E.BYPASS.LTC128B.128 [R199+0x13000], desc[UR12][R208.64] ;  /* 0x13000000d0c77fae */ /* 0x000fec000b981a0c */
[----:B------:R-:W-:Y:S06]  /*ae80*/  LDGSTS.E.BYPASS.LTC128B.128 [R199+0x15000], desc[UR12][R208.64+0x80] ;  /* 0x15000080d0c77fae */ /* 0x000fec000b981a0c */
[----:B------:R1:W-:Y:S06]  /*ae90*/  LDGSTS.E.BYPASS.LTC128B.128 [R199+0x17000], desc[UR12][R208.64+0x100] ;  /* 0x17000100d0c77fae */ /* 0x0003ec000b981a0c */
[----:B------:R-:W-:Y:S06]  /*aea0*/  LDSM.16.M88.4 R136, [R182] ;  /* 0x00000000b688783b */ /* 0x000fec0000000200 */
[----:B------:R-:W2:Y:S06]  /*aeb0*/  LDSM.16.M88.4 R140, [R187+0xc000] ;  /* 0x00c00000bb8c783b */ /* 0x000eac0000000200 */
[----:B------:R-:W3:Y:S06]  /*aec0*/  LDSM.16.M88.4 R144, [R187+0xc800] ;  /* 0x00c80000bb90783b */ /* 0x000eec0000000200 */
[----:B------:R-:W4:Y:S01]  /*aed0*/  LDSM.16.M88.4 R148, [R187+0xd000] ;  /* 0x00d00000bb94783b */ /* 0x000f220000000200 */
[C---:B-1----:R-:W-:Y:S05]  /*aee0*/  VIADD R209, R205.reuse, 0x8 ;  /* 0x00000008cdd17836 */ /* 0x042fea0000000000 */
[----:B------:R-:W0:Y:S06]  /*aef0*/  LDGDEPBAR ;  /* 0x00000000000079af */ /* 0x000e2c0000000000 */
[----:B------:R-:W1:Y:S06]  /*af00*/  LDSM.16.M88.4 R152, [R187+0xd800] ;  /* 0x00d80000bb98783b */ /* 0x000e6c0000000200 */
[----:B------:R-:W-:Y:S06]  /*af10*/  LDSM.16.M88.4 R156, [R178] ;  /* 0x00000000b29c783b */ /* 0x000fec0000000200 */
[----:B------:R-:W5:Y:S01]  /*af20*/  LDSM.16.M88.4 R160, [R179+0xc000] ;  /* 0x00c00000b3a0783b */ /* 0x000f620000000200 */
[C---:B--2---:R-:W-:Y:S05]  /*af30*/  HMMA.16816.F32 R4, R136.reuse, R140, RZ ;  /* 0x0000008c8804723c */ /* 0x044fea00000018ff */
[----:B------:R-:W2:Y:S06]  /*af40*/  LDSM.16.M88.4 R164, [R179+0xc800] ;  /* 0x00c80000b3a4783b */ /* 0x000eac0000000200 */
[----:B------:R-:W-:Y:S01]  /*af50*/  LDSM.16.M88.4 R168, [R179+0xd800] ;  /* 0x00d80000b3a8783b */ /* 0x000fe20000000200 */
[C---:B------:R-:W-:Y:S05]  /*af60*/  HMMA.16816.F32 R8, R136.reuse, R142, RZ ;  /* 0x0000008e8808723c */ /* 0x040fea00000018ff */
[----:B------:R-:W2:Y:S03]  /*af70*/  LDSM.16.M88.4 R140, [R179+0xd000] ;  /* 0x00d00000b38c783b */ /* 0x000ea60000000200 */
[C---:B---3--:R-:W-:Y:S03]  /*af80*/  HMMA.16816.F32 R12, R136.reuse, R144, RZ ;  /* 0x00000090880c723c */ /* 0x048fe600000018ff */
[----:B------:R-:W-:Y:S05]  /*af90*/  LDSM.16.M88.4 R172, [R181] ;  /* 0x00000000b5ac783b */ /* 0x000fea0000000200 */
[C---:B------:R-:W-:Y:S01]  /*afa0*/  HMMA.16816.F32 R16, R136.reuse, R146, RZ ;  /* 0x000000928810723c */ /* 0x040fe200000018ff */
[----:B------:R-:W3:Y:S06]  /*afb0*/  LDSM.16.M88.4 R144, [R185+0xc000] ;  /* 0x00c00000b990783b */ /* 0x000eec0000000200 */
[----:B------:R-:W-:Y:S01]  /*afc0*/  LDSM.16.M88.4 R132, [R180] ;  /* 0x00000000b484783b */ /* 0x000fe20000000200 */
[C---:B----4-:R-:W-:Y:S08]  /*afd0*/  HMMA.16816.F32 R20, R136.reuse, R148, RZ ;  /* 0x000000948814723c */ /* 0x050ff000000018ff */
[C---:B------:R-:W-:Y:S01]  /*afe0*/  HMMA.16816.F32 R24, R136.reuse, R150, RZ ;  /* 0x000000968818723c */ /* 0x040fe200000018ff */
[----:B------:R-:W-:Y:S07]  /*aff0*/  LDSM.16.M88.4 R148, [R185+0xd000] ;  /* 0x00d00000b994783b */ /* 0x000fee0000000200 */
[C---:B-1----:R-:W-:Y:S08]  /*b000*/  HMMA.16816.F32 R28, R136.reuse, R152, RZ ;  /* 0x00000098881c723c */ /* 0x042ff000000018ff */
[----:B------:R-:W-:Y:S01]  /*b010*/  HMMA.16816.F32 R32, R136, R154, RZ ;  /* 0x0000009a8820723c */ /* 0x000fe200000018ff */
[----:B------:R-:W1:Y:S06]  /*b020*/  LDSM.16.M88.4 R136, [R185+0xc800] ;  /* 0x00c80000b988783b */ /* 0x000e6c0000000200 */
[----:B------:R-:W4:Y:S01]  /*b030*/  LDSM.16.M88.4 R152, [R185+0xd800] ;  /* 0x00d80000b998783b */ /* 0x000f220000000200 */
[C---:B-----5:R-:W-:Y:S08]  /*b040*/  HMMA.16816.F32 R4, R156.reuse, R160, R4 ;  /* 0x000000a09c04723c */ /* 0x060ff00000001804 */
[C---:B------:R-:W-:Y:S01]  /*b050*/  HMMA.16816.F32 R8, R156.reuse, R162, R8 ;  /* 0x000000a29c08723c */ /* 0x040fe20000001808 */
[----:B------:R-:W-:Y:S07]  /*b060*/  LDSM.16.M88.4 R160, [R178+0x4000] ;  /* 0x00400000b2a0783b */ /* 0x000fee0000000200 */
[C---:B--2---:R-:W-:Y:S08]  /*b070*/  HMMA.16816.F32 R12, R156.reuse, R164, R12 ;  /* 0x000000a49c0c723c */ /* 0x044ff0000000180c */
[C---:B------:R-:W-:Y:S01]  /*b080*/  HMMA.16816.F32 R16, R156.reuse, R166, R16 ;  /* 0x000000a69c10723c */ /* 0x040fe20000001810 */
[----:B------:R-:W-:Y:S07]  /*b090*/  LDSM.16.M88.4 R164, [R179+0xe000] ;  /* 0x00e00000b3a4783b */ /* 0x000fee0000000200 */
[C---:B------:R-:W-:Y:S08]  /*b0a0*/  HMMA.16816.F32 R20, R156.reuse, R140, R20 ;  /* 0x0000008c9c14723c */ /* 0x040ff00000001814 */
[C---:B------:R-:W-:Y:S01]  /*b0b0*/  HMMA.16816.F32 R24, R156.reuse, R142, R24 ;  /* 0x0000008e9c18723c */ /* 0x040fe20000001818 */
[----:B------:R-:W2:Y:S07]  /*b0c0*/  LDSM.16.M88.4 R140, [R183+0xc000] ;  /* 0x00c00000b78c783b */ /* 0x000eae0000000200 */
[C---:B------:R-:W-:Y:S08]  /*b0d0*/  HMMA.16816.F32 R28, R156.reuse, R168, R28 ;  /* 0x000000a89c1c723c */ /* 0x040ff0000000181c */
[----:B------:R-:W-:Y:S01]  /*b0e0*/  HMMA.16816.F32 R32, R156, R170, R32 ;  /* 0x000000aa9c20723c */ /* 0x000fe20000001820 */
[----:B------:R-:W-:Y:S06]  /*b0f0*/  LDSM.16.M88.4 R156, [R187+0xe000] ;  /* 0x00e00000bb9c783b */ /* 0x000fec0000000200 */
[----:B------:R-:W-:Y:S01]  /*b100*/  LDSM.16.M88.4 R168, [R179+0xe800] ;  /* 0x00e80000b3a8783b */ /* 0x000fe20000000200 */
[C---:B---3--:R-:W-:Y:S08]  /*b110*/  HMMA.16816.F32 R4, R172.reuse, R144, R4 ;  /* 0x00000090ac04723c */ /* 0x048ff00000001804 */
[C---:B------:R-:W-:Y:S01]  /*b120*/  HMMA.16816.F32 R8, R172.reuse, R146, R8 ;  /* 0x00000092ac08723c */ /* 0x040fe20000001808 */
[----:B------:R-:W-:Y:S07]  /*b130*/  LDSM.16.M88.4 R144, [R183+0xd000] ;  /* 0x00d00000b790783b */ /* 0x000fee0000000200 */
[C---:B-1----:R-:W-:Y:S08]  /*b140*/  HMMA.16816.F32 R12, R172.reuse, R136, R12 ;  /* 0x00000088ac0c723c */ /* 0x042ff0000000180c */
[C---:B------:R-:W-:Y:S01]  /*b150*/  HMMA.16816.F32 R16, R172.reuse, R138, R16 ;  /* 0x0000008aac10723c */ /* 0x040fe20000001810 */
[----:B------:R-:W1:Y:S07]  /*b160*/  LDSM.16.M88.4 R136, [R183+0xc800] ;  /* 0x00c80000b788783b */ /* 0x000e6e0000000200 */
[C---:B------:R-:W-:Y:S08]  /*b170*/  HMMA.16816.F32 R20, R172.reuse, R148, R20 ;  /* 0x00000094ac14723c */ /* 0x040ff00000001814 */
[C---:B------:R-:W-:Y:S01]  /*b180*/  HMMA.16816.F32 R24, R172.reuse, R150, R24 ;  /* 0x00000096ac18723c */ /* 0x040fe20000001818 */
[----:B------:R-:W3:Y:S07]  /*b190*/  LDSM.16.M88.4 R148, [R183+0xd800] ;  /* 0x00d80000b794783b */ /* 0x000eee0000000200 */
[C---:B----4-:R-:W-:Y:S08]  /*b1a0*/  HMMA.16816.F32 R28, R172.reuse, R152, R28 ;  /* 0x00000098ac1c723c */ /* 0x050ff0000000181c */
[----:B------:R-:W-:Y:S01]  /*b1b0*/  HMMA.16816.F32 R32, R172, R154, R32 ;  /* 0x0000009aac20723c */ /* 0x000fe20000001820 */
[----:B------:R-:W4:Y:S07]  /*b1c0*/  LDSM.16.M88.4 R152, [R182+0x4000] ;  /* 0x00400000b698783b */ /* 0x000f2e0000000200 */
[C---:B--2---:R-:W-:Y:S08]  /*b1d0*/  HMMA.16816.F32 R4, R132.reuse, R140, R4 ;  /* 0x0000008c8404723c */ /* 0x044ff00000001804 */
[C---:B------:R-:W-:Y:S01]  /*b1e0*/  HMMA.16816.F32 R8, R132.reuse, R142, R8 ;  /* 0x0000008e8408723c */ /* 0x040fe20000001808 */
[----:B------:R-:W2:Y:S07]  /*b1f0*/  LDSM.16.M88.4 R140, [R187+0xe800] ;  /* 0x00e80000bb8c783b */ /* 0x000eae0000000200 */
[C---:B-1----:R-:W-:Y:S08]  /*b200*/  HMMA.16816.F32 R12, R132.reuse, R136, R12 ;  /* 0x00000088840c723c */ /* 0x042ff0000000180c */
[C---:B------:R-:W-:Y:S01]  /*b210*/  HMMA.16816.F32 R16, R132.reuse, R138, R16 ;  /* 0x0000008a8410723c */ /* 0x040fe20000001810 */
[----:B------:R-:W1:Y:S07]  /*b220*/  LDSM.16.M88.4 R136, [R187+0xf000] ;  /* 0x00f00000bb88783b */ /* 0x000e6e0000000200 */
[C---:B------:R-:W-:Y:S08]  /*b230*/  HMMA.16816.F32 R20, R132.reuse, R144, R20 ;  /* 0x000000908414723c */ /* 0x040ff00000001814 */
[C---:B------:R-:W-:Y:S01]  /*b240*/  HMMA.16816.F32 R24, R132.reuse, R146, R24 ;  /* 0x000000928418723c */ /* 0x040fe20000001818 */
[----:B------:R-:W5:Y:S07]  /*b250*/  LDSM.16.M88.4 R144, [R187+0xf800] ;  /* 0x00f80000bb90783b */ /* 0x000f6e0000000200 */
[C---:B---3--:R-:W-:Y:S08]  /*b260*/  HMMA.16816.F32 R28, R132.reuse, R148, R28 ;  /* 0x00000094841c723c */ /* 0x048ff0000000181c */
[----:B------:R-:W-:Y:S01]  /*b270*/  HMMA.16816.F32 R32, R132, R150, R32 ;  /* 0x000000968420723c */ /* 0x000fe20000001820 */
[----:B------:R-:W3:Y:S06]  /*b280*/  LDSM.16.M88.4 R132, [R179+0xf000] ;  /* 0x00f00000b384783b */ /* 0x000eec0000000200 */
[----:B------:R-:W3:Y:S01]  /*b290*/  LDSM.16.M88.4 R148, [R179+0xf800] ;  /* 0x00f80000b394783b */ /* 0x000ee20000000200 */
[C---:B----4-:R-:W-:Y:S08]  /*b2a0*/  HMMA.16816.F32 R4, R152.reuse, R156, R4 ;  /* 0x0000009c9804723c */ /* 0x050ff00000001804 */
[C---:B------:R-:W-:Y:S01]  /*b2b0*/  HMMA.16816.F32 R8, R152.reuse, R158, R8 ;  /* 0x0000009e9808723c */ /* 0x040fe20000001808 */
[----:B------:R-:W-:Y:S07]  /*b2c0*/  LDSM.16.M88.4 R156, [R183+0xe000] ;  /* 0x00e00000b79c783b */ /* 0x000fee0000000200 */
[C---:B--2---:R-:W-:Y:S08]  /*b2d0*/  HMMA.16816.F32 R12, R152.reuse, R140, R12 ;  /* 0x0000008c980c723c */ /* 0x044ff0000000180c */
[C---:B------:R-:W-:Y:S01]  /*b2e0*/  HMMA.16816.F32 R16, R152.reuse, R142, R16 ;  /* 0x0000008e9810723c */ /* 0x040fe20000001810 */
[----:B------:R-:W-:Y:S07]  /*b2f0*/  LDSM.16.M88.4 R140, [R185+0xe000] ;  /* 0x00e00000b98c783b */ /* 0x000fee0000000200 */
[C---:B-1----:R-:W-:Y:S08]  /*b300*/  HMMA.16816.F32 R20, R152.reuse, R136, R20 ;  /* 0x000000889814723c */ /* 0x042ff00000001814 */
[C---:B------:R-:W-:Y:S01]  /*b310*/  HMMA.16816.F32 R24, R152.reuse, R138, R24 ;  /* 0x0000008a9818723c */ /* 0x040fe20000001818 */
[----:B------:R-:W1:Y:S07]  /*b320*/  LDSM.16.M88.4 R136, [R181+0x4000] ;  /* 0x00400000b588783b */ /* 0x000e6e0000000200 */
[C---:B-----5:R-:W-:Y:S08]  /*b330*/  HMMA.16816.F32 R28, R152.reuse, R144, R28 ;  /* 0x00000090981c723c */ /* 0x060ff0000000181c */
[----:B------:R-:W-:Y:S01]  /*b340*/  HMMA.16816.F32 R32, R152, R146, R32 ;  /* 0x000000929820723c */ /* 0x000fe20000001820 */
[----:B------:R-:W2:Y:S06]  /*b350*/  LDSM.16.M88.4 R144, [R185+0xe800] ;  /* 0x00e80000b990783b */ /* 0x000eac0000000200 */
[----:B------:R-:W4:Y:S01]  /*b360*/  LDSM.16.M88.4 R152, [R185+0xf000] ;  /* 0x00f00000b998783b */ /* 0x000f220000000200 */
        /* <DEDUP_REMOVED lines=8> */
[----:B------:R-:W3:Y:S07]  /*b3f0*/  LDSM.16.M88.4 R132, [R185+0xf800] ;  /* 0x00f80000b984783b */ /* 0x000eee0000000200 */
[C---:B------:R-:W-:Y:S08]  /*b400*/  HMMA.16816.F32 R28, R160.reuse, R148, R28 ;  /* 0x00000094a01c723c */ /* 0x040ff0000000181c */
[----:B------:R-:W-:Y:S01]  /*b410*/  HMMA.16816.F32 R32, R160, R150, R32 ;  /* 0x00000096a020723c */ /* 0x000fe20000001820 */
[----:B------:R-:W5:Y:S06]  /*b420*/  LDSM.16.M88.4 R148, [R180+0x4000] ;  /* 0x00400000b494783b */ /* 0x000f6c0000000200 */
[----:B------:R-:W-:Y:S01]  /*b430*/  LDSM.16.M88.4 R160, [R187+0x11000] ;  /* 0x01100000bba0783b */ /* 0x000fe20000000200 */
[C---:B-1----:R-:W-:Y:S08]  /*b440*/  HMMA.16816.F32 R4, R136.reuse, R140, R4 ;  /* 0x0000008c8804723c */ /* 0x042ff00000001804 */
[C---:B------:R-:W-:Y:S01]  /*b450*/  HMMA.16816.F32 R8, R136.reuse, R142, R8 ;  /* 0x0000008e8808723c */ /* 0x040fe20000001808 */
[----:B------:R-:W1:Y:S07]  /*b460*/  LDSM.16.M88.4 R140, [R183+0xe800] ;  /* 0x00e80000b78c783b */ /* 0x000e6e0000000200 */
        /* <DEDUP_REMOVED lines=8> */
[----:B------:R-:W3:Y:S06]  /*b4f0*/  LDSM.16.M88.4 R132, [R183+0xf800] ;  /* 0x00f80000b784783b */ /* 0x000eec0000000200 */
[----:B------:R-:W4:Y:S01]  /*b500*/  LDSM.16.M88.4 R136, [R182+0x8000] ;  /* 0x00800000b688783b */ /* 0x000f220000000200 */
[C---:B-----5:R-:W-:Y:S08]  /*b510*/  HMMA.16816.F32 R4, R148.reuse, R156, R4 ;  /* 0x0000009c9404723c */ /* 0x060ff00000001804 */
[C---:B------:R-:W-:Y:S01]  /*b520*/  HMMA.16816.F32 R8, R148.reuse, R158, R8 ;  /* 0x0000009e9408723c */ /* 0x040fe20000001808 */
[----:B------:R-:W5:Y:S07]  /*b530*/  LDSM.16.M88.4 R156, [R187+0x10800] ;  /* 0x01080000bb9c783b */ /* 0x000f6e0000000200 */
[C---:B-1----:R-:W-:Y:S08]  /*b540*/  HMMA.16816.F32 R12, R148.reuse, R140, R12 ;  /* 0x0000008c940c723c */ /* 0x042ff0000000180c */
[C---:B------:R-:W-:Y:S01]  /*b550*/  HMMA.16816.F32 R16, R148.reuse, R142, R16 ;  /* 0x0000008e9410723c */ /* 0x040fe20000001810 */
[----:B------:R-:W1:Y:S07]  /*b560*/  LDSM.16.M88.4 R140, [R178+0x8000] ;  /* 0x00800000b28c783b */ /* 0x000e6e0000000200 */
[C---:B--2---:R-:W-:Y:S08]  /*b570*/  HMMA.16816.F32 R20, R148.reuse, R144, R20 ;  /* 0x000000909414723c */ /* 0x044ff00000001814 */
[C---:B------:R-:W-:Y:S01]  /*b580*/  HMMA.16816.F32 R24, R148.reuse, R146, R24 ;  /* 0x000000929418723c */ /* 0x040fe20000001818 */
[----:B------:R-:W-:Y:S07]  /*b590*/  LDSM.16.M88.4 R144, [R179+0x11000] ;  /* 0x01100000b390783b */ /* 0x000fee0000000200 */
[C---:B---3--:R-:W-:Y:S08]  /*b5a0*/  HMMA.16816.F32 R28, R148.reuse, R132, R28 ;  /* 0x00000084941c723c */ /* 0x048ff0000000181c */
[----:B------:R-:W-:Y:S01]  /*b5b0*/  HMMA.16816.F32 R32, R148, R134, R32 ;  /* 0x000000869420723c */ /* 0x000fe20000001820 */
[----:B------:R-:W2:Y:S06]  /*b5c0*/  LDSM.16.M88.4 R132, [R179+0x10800] ;  /* 0x01080000b384783b */ /* 0x000eac0000000200 */
[----:B------:R-:W-:Y:S01]  /*b5d0*/  LDSM.16.M88.4 R148, [R181+0x8000] ;  /* 0x00800000b594783b */ /* 0x000fe20000000200 */
[C---:B----4-:R-:W-:Y:S08]  /*b5e0*/  HMMA.16816.F32 R4, R136.reuse, R152, R4 ;  /* 0x000000988804723c */ /* 0x050ff00000001804 */
[C---:B------:R-:W-:Y:S01]  /*b5f0*/  HMMA.16816.F32 R8, R136.reuse, R154, R8 ;  /* 0x0000009a8808723c */ /* 0x040fe20000001808 */
[----:B------:R-:W-:Y:S07]  /*b600*/  LDSM.16.M88.4 R152, [R185+0x10000] ;  /* 0x01000000b998783b */ /* 0x000fee0000000200 */
[C---:B-----5:R-:W-:Y:S08]  /*b610*/  HMMA.16816.F32 R12, R136.reuse, R156, R12 ;  /* 0x0000009c880c723c */ /* 0x060ff0000000180c */
[C---:B------:R-:W-:Y:S01]  /*b620*/  HMMA.16816.F32 R16, R136.reuse, R158, R16 ;  /* 0x0000009e8810723c */ /* 0x040fe20000001810 */
[----:B------:R-:W-:Y:S07]  /*b630*/  LDSM.16.M88.4 R156, [R185+0x10800] ;  /* 0x01080000b99c783b */ /* 0x000fee0000000200 */
[C---:B------:R-:W-:Y:S08]  /*b640*/  HMMA.16816.F32 R20, R136.reuse, R160, R20 ;  /* 0x000000a08814723c */ /* 0x040ff00000001814 */
[C---:B------:R-:W-:Y:S01]  /*b650*/  HMMA.16816.F32 R24, R136.reuse, R162, R24 ;  /* 0x000000a28818723c */ /* 0x040fe20000001818 */
[----:B------:R-:W-:Y:S07]  /*b660*/  LDSM.16.M88.4 R160, [R185+0x11000] ;  /* 0x01100000b9a0783b */ /* 0x000fee0000000200 */
[C---:B------:R-:W-:Y:S08]  /*b670*/  HMMA.16816.F32 R28, R136.reuse, R164, R28 ;  /* 0x000000a4881c723c */ /* 0x040ff0000000181c */
[----:B------:R-:W-:Y:S01]  /*b680*/  HMMA.16816.F32 R32, R136, R166, R32 ;  /* 0x000000a68820723c */ /* 0x000fe20000001820 */
[----:B------:R-:W3:Y:S06]  /*b690*/  LDSM.16.M88.4 R136, [R179+0x11800] ;  /* 0x01180000b388783b */ /* 0x000eec0000000200 */
[----:B------:R-:W4:Y:S01]  /*b6a0*/  LDSM.16.M88.4 R164, [R185+0x11800] ;  /* 0x01180000b9a4783b */ /* 0x000f220000000200 */
[C---:B-1----:R-:W-:Y:S08]  /*b6b0*/  HMMA.16816.F32 R4, R140.reuse, R168, R4 ;  /* 0x000000a88c04723c */ /* 0x042ff00000001804 */
[C---:B------:R-:W-:Y:S01]  /*b6c0*/  HMMA.16816.F32 R8, R140.reuse, R170, R8 ;  /* 0x000000aa8c08723c */ /* 0x040fe20000001808 */
[----:B------:R-:W-:Y:S07]  /*b6d0*/  LDSM.16.M88.4 R168, [R183+0x10000] ;  /* 0x01000000b7a8783b */ /* 0x000fee0000000200 */
[C---:B--2---:R-:W-:Y:S08]  /*b6e0*/  HMMA.16816.F32 R12, R140.reuse, R132, R12 ;  /* 0x000000848c0c723c */ /* 0x044ff0000000180c */
[C---:B------:R-:W-:Y:S01]  /*b6f0*/  HMMA.16816.F32 R16, R140.reuse, R134, R16 ;  /* 0x000000868c10723c */ /* 0x040fe20000001810 */
[----:B------:R-:W1:Y:S07]  /*b700*/  LDSM.16.M88.4 R132, [R180+0x8000] ;  /* 0x00800000b484783b */ /* 0x000e6e0000000200 */
[C---:B------:R-:W-:Y:S08]  /*b710*/  HMMA.16816.F32 R20, R140.reuse, R144, R20 ;  /* 0x000000908c14723c */ /* 0x040ff00000001814 */
[C---:B------:R-:W-:Y:S08]  /*b720*/  HMMA.16816.F32 R24, R140.reuse, R146, R24 ;  /* 0x000000928c18723c */ /* 0x040ff00000001818 */
[C---:B---3--:R-:W-:Y:S08]  /*b730*/  HMMA.16816.F32 R28, R140.reuse, R136, R28 ;  /* 0x000000888c1c723c */ /* 0x048ff0000000181c */
[----:B------:R-:W-:Y:S01]  /*b740*/  HMMA.16816.F32 R32, R140, R138, R32 ;  /* 0x0000008a8c20723c */ /* 0x000fe20000001820 */
[----:B------:R-:W2:Y:S06]  /*b750*/  LDSM.16.M88.4 R136, [R183+0x10800] ;  /* 0x01080000b788783b */ /* 0x000eac0000000200 */
[----:B------:R-:W3:Y:S01]  /*b760*/  LDSM.16.M88.4 R140, [R183+0x11000] ;  /* 0x01100000b78c783b */ /* 0x000ee20000000200 */
[C---:B------:R-:W-:Y:S08]  /*b770*/  HMMA.16816.F32 R4, R148.reuse, R152, R4 ;  /* 0x000000989404723c */ /* 0x040ff00000001804 */
[C---:B------:R-:W-:Y:S08]  /*b780*/  HMMA.16816.F32 R8, R148.reuse, R154, R8 ;  /* 0x0000009a9408723c */ /* 0x040ff00000001808 */
[C---:B------:R-:W-:Y:S08]  /*b790*/  HMMA.16816.F32 R12, R148.reuse, R156, R12 ;  /* 0x0000009c940c723c */ /* 0x040ff0000000180c */
[C---:B------:R-:W-:Y:S08]  /*b7a0*/  HMMA.16816.F32 R16, R148.reuse, R158, R16 ;  /* 0x0000009e9410723c */ /* 0x040ff00000001810 */
[C---:B------:R-:W-:Y:S08]  /*b7b0*/  HMMA.16816.F32 R20, R148.reuse, R160, R20 ;  /* 0x000000a09414723c */ /* 0x040ff00000001814 */
[C---:B------:R-:W-:Y:S08]  /*b7c0*/  HMMA.16816.F32 R24, R148.reuse, R162, R24 ;  /* 0x000000a29418723c */ /* 0x040ff00000001818 */
[C---:B----4-:R-:W-:Y:S08]  /*b7d0*/  HMMA.16816.F32 R28, R148.reuse, R164, R28 ;  /* 0x000000a4941c723c */ /* 0x050ff0000000181c */
[----:B------:R-:W-:Y:S08]  /*b7e0*/  HMMA.16816.F32 R32, R148, R166, R32 ;  /* 0x000000a69420723c */ /* 0x000ff00000001820 */
[C---:B-1----:R-:W-:Y:S05]  /*b7f0*/  HMMA.16816.F32 R4, R132.reuse, R168, R4 ;  /* 0x000000a88404723c */ /* 0x042fea0000001804 */
[----:B------:R-:W-:Y:S03]  /*b800*/  VIADD R169, R205, 0x30 ;  /* 0x00000030cda97836 */ /* 0x000fe60000000000 */
[C---:B------:R-:W-:Y:S03]  /*b810*/  HMMA.16816.F32 R8, R132.reuse, R170, R8 ;  /* 0x000000aa8408723c */ /* 0x040fe60000001808 */
[----:B------:R-:W-:Y:S05]  /*b820*/  ISETP.GT.AND P6, PT, R192, R169, PT ;  /* 0x000000a9c000720c */ /* 0x000fea0003fc4270 */
[C---:B--2---:R-:W-:Y:S03]  /*b830*/  HMMA.16816.F32 R12, R132.reuse, R136, R12 ;  /* 0x00000088840c723c */ /* 0x044fe6000000180c */
[----:B------:R-:W-:Y:S02]  /*b840*/  FSEL R210, R6, -INF , !P1 ;  /* 0xff80000006d27808 */ /* 0x000fe40004800000 */
[----:B------:R-:W-:Y:S02]  /*b850*/  FSEL R211, R7, -INF , !P0 ;  /* 0xff80000007d37808 */ /* 0x000fe40004000000 */
[----:B------:R-:W-:Y:S01]  /*b860*/  ISETP.GT.AND P1, PT, R186, R209, PT ;  /* 0x000000d1ba00720c */ /* 0x000fe20003f24270 */
[C---:B------:R-:W-:Y:S01]  /*b870*/  HMMA.16816.F32 R16, R132.reuse, R138, R16 ;  /* 0x0000008a8410723c */ /* 0x040fe20000001810 */
[----:B------:R-:W1:Y:S01]  /*b880*/  LDSM.16.M88.4 R136, [R183+0x11800] ;  /* 0x01180000b788783b */ /* 0x000e620000000200 */
[----:B------:R-:W-:Y:S04]  /*b890*/  DEPBAR.LE SB0, 0x0 ;  /* 0x000080000000791a */ /* 0x000fe80000000000 */
[----:B------:R-:W-:Y:S01]  /*b8a0*/  FSEL R206, R4, -INF , !P4 ;  /* 0xff80000004ce7808 */ /* 0x000fe20006000000 */
[----:B------:R-:W-:Y:S01]  /*b8b0*/  BAR.SYNC.DEFER_BLOCKING 0x0 ;  /* 0x0000000000007b1d */ /* 0x000fe20000010000 */
[----:B------:R-:W-:Y:S01]  /*b8c0*/  ISETP.GT.AND P0, PT, R186, R207, PT ;  /* 0x000000cfba00720c */ /* 0x000fe20003f04270 */
[C---:B---3--:R-:W-:Y:S05]  /*b8d0*/  HMMA.16816.F32 R20, R132.reuse, R140, R20 ;  /* 0x0000008c8414723c */ /* 0x048fea0000001814 */
[----:B------:R-:W-:Y:S02]  /*b8e0*/  ISETP.GT.AND P4, PT, R192, R209, PT ;  /* 0x000000d1c000720c */ /* 0x000fe40003f84270 */
[----:B------:R-:W-:Y:S01]  /*b8f0*/  FSEL R214, R10, -INF , !P1 ;  /* 0xff8000000ad67808 */ /* 0x000fe20004800000 */
[C---:B------:R-:W-:Y:S03]  /*b900*/  HMMA.16816.F32 R24, R132.reuse, R142, R24 ;  /* 0x0000008e8418723c */ /* 0x040fe60000001818 */
[----:B------:R-:W-:Y:S02]  /*b910*/  FSEL R208, R5, -INF , !P3 ;  /* 0xff80000005d07808 */ /* 0x000fe40005800000 */
[----:B------:R-:W-:Y:S02]  /*b920*/  FSEL R215, R11, -INF , !P0 ;  /* 0xff8000000bd77808 */ /* 0x000fe40004000000 */
[----:B------:R-:W-:Y:S02]  /*b930*/  ISETP.GT.AND P1, PT, R186, R223, PT ;  /* 0x000000dfba00720c */ /* 0x000fe40003f24270 */
[----:B------:R-:W-:Y:S02]  /*b940*/  ISETP.GT.AND P3, PT, R192, R207, PT ;  /* 0x000000cfc000720c */ /* 0x000fe40003f64270 */
[----:B------:R-:W-:Y:S02]  /*b950*/  FSEL R212, R8, -INF , !P4 ;  /* 0xff80000008d47808 */ /* 0x000fe40006000000 */
[----:B------:R-:W-:Y:S02]  /*b960*/  ISETP.GT.AND P0, PT, R186, R221, PT ;  /* 0x000000ddba00720c */ /* 0x000fe40003f04270 */
[----:B------:R-:W-:Y:S02]  /*b970*/  ISETP.GT.AND P4, PT, R192, R223, PT ;  /* 0x000000dfc000720c */ /* 0x000fe40003f84270 */
[----:B------:R-:W-:Y:S02]  /*b980*/  FSEL R225, R14, -INF , !P1 ;  /* 0xff8000000ee17808 */ /* 0x000fe40004800000 */
[----:B------:R-:W-:Y:S02]  /*b990*/  FSEL R213, R9, -INF , !P3 ;  /* 0xff80000009d57808 */ /* 0x000fe40005800000 */
[----:B------:R-:W-:Y:S02]  /*b9a0*/  FSEL R216, R15, -INF , !P0 ;  /* 0xff8000000fd87808 */ /* 0x000fe40004000000 */
[----:B------:R-:W-:Y:S01]  /*b9b0*/  ISETP.GT.AND P1, PT, R186, R219, PT ;  /* 0x000000dbba00720c */ /* 0x000fe20003f24270 */
[C---:B-1----:R-:W-:Y:S03]  /*b9c0*/  HMMA.16816.F32 R28, R132.reuse, R136, R28 ;  /* 0x00000088841c723c */ /* 0x042fe6000000181c */
[----:B------:R-:W-:Y:S02]  /*b9d0*/  ISETP.GT.AND P3, PT, R192, R221, PT ;  /* 0x000000ddc000720c */ /* 0x000fe40003f64270 */
[----:B------:R-:W-:Y:S02]  /*b9e0*/  FSEL R226, R12, -INF , !P4 ;  /* 0xff8000000ce27808 */ /* 0x000fe40006000000 */
[----:B------:R-:W-:Y:S01]  /*b9f0*/  ISETP.GT.AND P0, PT, R186, R217, PT ;  /* 0x000000d9ba00720c */ /* 0x000fe20003f04270 */
[----:B------:R-:W-:Y:S03]  /*ba00*/  HMMA.16816.F32 R32, R132, R138, R32 ;  /* 0x0000008a8420723c */ /* 0x000fe60000001820 */
[----:B------:R-:W-:Y:S01]  /*ba10*/  ISETP.GT.AND P4, PT, R192, R219, PT ;  /* 0x000000dbc000720c */ /* 0x000fe20003f84270 */
[----:B------:R-:W-:Y:S01]  /*ba20*/  VIADD R133, R205, 0x38 ;  /* 0x00000038cd857836 */ /* 0x000fe20000000000 */
[----:B------:R-:W-:Y:S02]  /*ba30*/  FSEL R222, R18, -INF , !P1 ;  /* 0xff80000012de7808 */ /* 0x000fe40004800000 */
        /* <DEDUP_REMOVED lines=21> */
[CC--:B------:R-:W-:Y:S01]  /*bb90*/  ISETP.GE.AND P0, PT, R205.reuse, R190.reuse, PT ;  /* 0x000000becd00720c */ /* 0x0c0fe20003f06270 */
[----:B------:R-:W-:Y:S01]  /*bba0*/  VIADD R205, R205, 0x39 ;  /* 0x00000039cdcd7836 */ /* 0x000fe20000000000 */
[C---:B------:R-:W-:Y:S02]  /*bbb0*/  ISETP.GT.AND P4, PT, R192.reuse, R251, PT ;  /* 0x000000fbc000720c */ /* 0x040fe40003f84270 */
[----:B------:R-:W-:Y:S02]  /*bbc0*/  FSEL R132, R31, -INF , !P1 ;  /* 0xff8000001f847808 */ /* 0x000fe40004800000 */
[----:B------:R-:W-:Y:S02]  /*bbd0*/  FSEL R238, R25, -INF , !P3 ;  /* 0xff80000019ee7808 */ /* 0x000fe40005800000 */
[----:B------:R-:W-:Y:S02]  /*bbe0*/  ISETP.GT.AND P1, PT, R192, R133, PT ;  /* 0x00000085c000720c */ /* 0x000fe40003f24270 */
[----:B------:R-:W-:Y:S02]  /*bbf0*/  ISETP.GT.AND P3, PT, R186, R169, PT ;  /* 0x000000a9ba00720c */ /* 0x000fe40003f64270 */
[----:B------:R-:W-:Y:S02]  /*bc00*/  FSEL R249, R29, -INF , !P4 ;  /* 0xff8000001df97808 */ /* 0x000fe40006000000 */
[----:B------:R-:W-:Y:S02]  /*bc10*/  FSEL R250, R28, -INF , !P6 ;  /* 0xff8000001cfa7808 */ /* 0x000fe40007000000 */
[----:B------:R-:W-:Y:S02]  /*bc20*/  ISETP.GT.AND P4, PT, R192, R205, PT ;  /* 0x000000cdc000720c */ /* 0x000fe40003f84270 */
[----:B------:R-:W-:Y:S02]  /*bc30*/  ISETP.GT.AND P6, PT, R186, R133, PT ;  /* 0x00000085ba00720c */ /* 0x000fe40003fc4270 */
[----:B------:R-:W-:Y:S02]  /*bc40*/  FSEL R247, R32, -INF , !P1 ;  /* 0xff80000020f77808 */ /* 0x000fe40004800000 */
[----:B------:R-:W-:Y:S02]  /*bc50*/  FSEL R134, R30, -INF , !P3 ;  /* 0xff8000001e867808 */ /* 0x000fe40005800000 */
[----:B------:R-:W-:Y:S02]  /*bc60*/  ISETP.GE.AND P1, PT, R3, R191, PT ;  /* 0x000000bf0300720c */ /* 0x000fe40003f26270 */
[----:B------:R-:W-:Y:S02]  /*bc70*/  ISETP.GT.AND P3, PT, R186, R205, PT ;  /* 0x000000cdba00720c */ /* 0x000fe40003f64270 */
[----:B------:R-:W-:Y:S02]  /*bc80*/  FSEL R245, R33, -INF , !P4 ;  /* 0xff80000021f57808 */ /* 0x000fe40006000000 */
[-C--:B------:R-:W-:Y:S02]  /*bc90*/  ISETP.GE.AND P4, PT, R3, R190.reuse, PT ;  /* 0x000000be0300720c */ /* 0x080fe40003f86270 */
[----:B------:R-:W-:Y:S02]  /*bca0*/  FSEL R252, R34, -INF , !P6 ;  /* 0xff80000022fc7808 */ /* 0x000fe40007000000 */
[----:B------:R-:W-:Y:S02]  /*bcb0*/  FSEL R243, R210, -INF , !P0 ;  /* 0xff800000d2f37808 */ /* 0x000fe40004000000 */
[-C--:B------:R-:W-:Y:S02]  /*bcc0*/  ISETP.GE.AND P6, PT, R209, R191.reuse, PT ;  /* 0x000000bfd100720c */ /* 0x080fe40003fc6270 */
[----:B------:R-:W-:Y:S02]  /*bcd0*/  FSEL R244, R206, -INF , !P5 ;  /* 0xff800000cef47808 */ /* 0x000fe40006800000 */
[-C--:B------:R-:W-:Y:S02]  /*bce0*/  ISETP.GE.AND P0, PT, R223, R191.reuse, PT ;  /* 0x000000bfdf00720c */ /* 0x080fe40003f06270 */
[-C--:B------:R-:W-:Y:S02]  /*bcf0*/  ISETP.GE.AND P5, PT, R207, R191.reuse, PT ;  /* 0x000000bfcf00720c */ /* 0x080fe40003fa6270 */
[----:B------:R-:W-:Y:S02]  /*bd00*/  FSEL R246, R208, -INF , !P1 ;  /* 0xff800000d0f67808 */ /* 0x000fe40004800000 */
[----:B------:R-:W-:Y:S02]  /*bd10*/  FSEL R3, R35, -INF , !P3 ;  /* 0xff80000023037808 */ /* 0x000fe40005800000 */
[-C--:B------:R-:W-:Y:S02]  /*bd20*/  ISETP.GE.AND P3, PT, R209, R190.reuse, PT ;  /* 0x000000bed100720c */ /* 0x080fe40003f66270 */
[----:B------:R-:W-:Y:S02]  /*bd30*/  ISETP.GE.AND P1, PT, R207, R190, PT ;  /* 0x000000becf00720c */ /* 0x000fe40003f26270 */
[----:B------:R-:W-:Y:S02]  /*bd40*/  FSEL R241, R211, -INF , !P4 ;  /* 0xff800000d3f17808 */ /* 0x000fe40006000000 */
[----:B------:R-:W-:Y:S02]  /*bd50*/  FSEL R248, R212, -INF , !P6 ;  /* 0xff800000d4f87808 */ /* 0x000fe40007000000 */
[----:B------:R-:W-:Y:S02]  /*bd60*/  FSEL R226, R226, -INF , !P0 ;  /* 0xff800000e2e27808 */ /* 0x000fe40004000000 */
[-C--:B------:R-:W-:Y:S02]  /*bd70*/  ISETP.GE.AND P6, PT, R221, R191.reuse, PT ;  /* 0x000000bfdd00720c */ /* 0x080fe40003fc6270 */
[----:B------:R-:W-:Y:S02]  /*bd80*/  FSEL R242, R213, -INF , !P5 ;  /* 0xff800000d5f27808 */ /* 0x000fe40006800000 */
[----:B------:R-:W-:Y:S02]  /*bd90*/  ISETP.GE.AND P0, PT, R217, R191, PT ;  /* 0x000000bfd900720c */ /* 0x000fe40003f06270 */
[----:B------:R-:W-:Y:S02]  /*bda0*/  FMNMX3.FTZ R207, R0, R244, R246, !PT ;  /* 0x000000f400cf7276 */ /* 0x000fe400078100f6 */
[-C--:B------:R-:W-:Y:S02]  /*bdb0*/  ISETP.GE.AND P4, PT, R223, R190.reuse, PT ;  /* 0x000000bedf00720c */ /* 0x080fe40003f86270 */
[----:B------:R-:W-:Y:S02]  /*bdc0*/  ISETP.GE.AND P5, PT, R221, R190, PT ;  /* 0x000000bedd00720c */ /* 0x000fe40003fa6270 */
[----:B------:R-:W-:Y:S02]  /*bdd0*/  FSEL R239, R214, -INF , !P3 ;  /* 0xff800000d6ef7808 */ /* 0x000fe40005800000 */
[----:B------:R-:W-:Y:S02]  /*bde0*/  FSEL R135, R215, -INF , !P1 ;  /* 0xff800000d7877808 */ /* 0x000fe40004800000 */
[----:B------:R-:W-:Y:S02]  /*bdf0*/  FMNMX3.FTZ R206, R2, R243, R241, !PT ;  /* 0x000000f302ce7276 */ /* 0x000fe400078100f1 */
[----:B------:R-:W-:Y:S02]  /*be00*/  ISETP.GE.AND P3, PT, R219, R191, PT ;  /* 0x000000bfdb00720c */ /* 0x000fe40003f66270 */
[----:B------:R-:W-:Y:S02]  /*be10*/  FSEL R224, R224, -INF , !P6 ;  /* 0xff800000e0e07808 */ /* 0x000fe40007000000 */
[----:B------:R-:W-:Y:S02]  /*be20*/  FSEL R212, R232, -INF , !P0 ;  /* 0xff800000e8d47808 */ /* 0x000fe40004000000 */
[----:B------:R-:W-:Y:S02]  /*be30*/  FMNMX3.FTZ R207, R207, R248, R242, !PT ;  /* 0x000000f8cfcf7276 */ /* 0x000fe400078100f2 */
[-C--:B------:R-:W-:Y:S02]  /*be40*/  ISETP.GE.AND P0, PT, R235, R190.reuse, PT ;  /* 0x000000beeb00720c */ /* 0x080fe40003f06270 */
[-C--:B------:R-:W-:Y:S02]  /*be50*/  ISETP.GE.AND P1, PT, R219, R190.reuse, PT ;  /* 0x000000bedb00720c */ /* 0x080fe40003f26270 */
[----:B------:R-:W-:Y:S02]  /*be60*/  ISETP.GE.AND P6, PT, R217, R190, PT ;  /* 0x000000bed900720c */ /* 0x000fe40003fc6270 */
[----:B------:R-:W-:Y:S02]  /*be70*/  FSEL R225, R225, -INF , !P4 ;  /* 0xff800000e1e17808 */ /* 0x000fe40006000000 */
[----:B------:R-:W-:Y:S02]  /*be80*/  FSEL R211, R216, -INF , !P5 ;  /* 0xff800000d8d37808 */ /* 0x000fe40006800000 */
[----:B------:R-:W-:Y:S02]  /*be90*/  FMNMX3.FTZ R206, R206, R239, R135, !PT ;  /* 0x000000efcece7276 */ /* 0x000fe40007810087 */
[-C--:B------:R-:W-:Y:S02]  /*bea0*/  ISETP.GE.AND P4, PT, R237, R191.reuse, PT ;  /* 0x000000bfed00720c */ /* 0x080fe40003f86270 */
[----:B------:R-:W-:Y:S02]  /*beb0*/  FSEL R214, R233, -INF , !P3 ;  /* 0xff800000e9d67808 */ /* 0x000fe40005800000 */
[----:B------:R-:W-:Y:S02]  /*bec0*/  ISETP.GE.AND P3, PT, R235, R191, PT ;  /* 0x000000bfeb00720c */ /* 0x000fe40003f66270 */
[----:B------:R-:W-:Y:S02]  /*bed0*/  FMNMX3.FTZ R207, R207, R226, R224, !PT ;  /* 0x000000e2cfcf7276 */ /* 0x000fe400078100e0 */
[----:B------:R-:W-:Y:S02]  /*bee0*/  FSEL R221, R218, -INF , !P0 ;  /* 0xff800000dadd7808 */ /* 0x000fe40004000000 */
[-C--:B------:R-:W-:Y:S02]  /*bef0*/  ISETP.GE.AND P5, PT, R237, R190.reuse, PT ;  /* 0x000000beed00720c */ /* 0x080fe40003fa6270 */
[----:B------:R-:W-:Y:S02]  /*bf00*/  FSEL R215, R222, -INF , !P1 ;  /* 0xff800000ded77808 */ /* 0x000fe40004800000 */
[----:B------:R-:W-:Y:S02]  /*bf10*/  FSEL R213, R220, -INF , !P6 ;  /* 0xff800000dcd57808 */ /* 0x000fe40007000000 */
[----:B------:R-:W-:Y:S02]  /*bf20*/  ISETP.GE.AND P0, PT, R169, R190, PT ;  /* 0x000000bea900720c */ /* 0x000fe40003f06270 */
[----:B------:R-:W-:Y:S02]  /*bf30*/  FMNMX3.FTZ R206, R206, R225, R211, !PT ;  /* 0x000000e1cece7276 */ /* 0x000fe400078100d3 */
[----:B------:R-:W-:Y:S02]  /*bf40*/  FSEL R222, R231, -INF , !P4 ;  /* 0xff800000e7de7808 */ /* 0x000fe40006000000 */
[-C--:B------:R-:W-:Y:S02]  /*bf50*/  ISETP.GE.AND P1, PT, R229, R191.reuse, PT ;  /* 0x000000bfe500720c */ /* 0x080fe40003f26270 */
[----:B------:R-:W-:Y:S02]  /*bf60*/  ISETP.GE.AND P4, PT, R227, R191, PT ;  /* 0x000000bfe300720c */ /* 0x000fe40003f86270 */
[----:B------:R-:W-:Y:S02]  /*bf70*/  FSEL R220, R230, -INF , !P3 ;  /* 0xff800000e6dc7808 */ /* 0x000fe40005800000 */
[----:B------:R-:W-:Y:S02]  /*bf80*/  FMNMX3.FTZ R207, R207, R214, R212, !PT ;  /* 0x000000d6cfcf7276 */ /* 0x000fe400078100d4 */
[-C--:B------:R-:W-:Y:S02]  /*bf90*/  ISETP.GE.AND P6, PT, R229, R190.reuse, PT ;  /* 0x000000bee500720c */ /* 0x080fe40003fc6270 */
[----:B------:R-:W-:Y:S02]  /*bfa0*/  ISETP.GE.AND P3, PT, R227, R190, PT ;  /* 0x000000bee300720c */ /* 0x000fe40003f66270 */
[----:B------:R-:W-:Y:S02]  /*bfb0*/  FSEL R223, R228, -INF , !P5 ;  /* 0xff800000e4df7808 */ /* 0x000fe40006800000 */
[----:B------:R-:W-:Y:S02]  /*bfc0*/  FMNMX3.FTZ R206, R206, R215, R213, !PT ;  /* 0x000000d7cece7276 */ /* 0x000fe400078100d5 */
[----:B------:R-:W-:Y:S02]  /*bfd0*/  FSEL R209, R134, -INF , !P0 ;  /* 0xff80000086d17808 */ /* 0x000fe40004000000 */
[----:B------:R-:W-:Y:S02]  /*bfe0*/  ISETP.GT.AND P0, PT, R200, R197, PT ;  /* 0x000000c5c800720c */ /* 0x000fe40003f04270 */
[----:B------:R-:W-:Y:S02]  /*bff0*/  FSEL R218, R240, -INF , !P1 ;  /* 0xff800000f0da7808 */ /* 0x000fe40004800000 */
[----:B------:R-:W-:Y:S02]  /*c000*/  FSEL R216, R238, -INF , !P4 ;  /* 0xff800000eed87808 */ /* 0x000fe40006000000 */
[----:B------:R-:W-:Y:S02]  /*c010*/  FMNMX3.FTZ R207, R207, R222, R220, !PT ;  /* 0x000000decfcf7276 */ /* 0x000fe400078100dc */
[-C--:B------:R-:W-:Y:S02]  /*c020*/  ISETP.GE.AND P5, PT, R169, R191.reuse, PT ;  /* 0x000000bfa900720c */ /* 0x080fe40003fa6270 */
[C---:B------:R-:W-:Y:S02]  /*c030*/  ISETP.GE.AND P1, PT, R251.reuse, R191, PT ;  /* 0x000000bffb00720c */ /* 0x040fe40003f26270 */
[----:B------:R-:W-:Y:S02]  /*c040*/  ISETP.GE.AND P4, PT, R251, R190, PT ;  /* 0x000000befb00720c */ /* 0x000fe40003f86270 */
[----:B------:R-:W-:Y:S02]  /*c050*/  FSEL R219, R236, -INF , !P6 ;  /* 0xff800000ecdb7808 */ /* 0x000fe40007000000 */
[----:B------:R-:W-:Y:S02]  /*c060*/  FSEL R217, R234, -INF , !P3 ;  /* 0xff800000ead97808 */ /* 0x000fe40005800000 */
[----:B------:R-:W-:Y:S02]  /*c070*/  FMNMX3.FTZ R206, R206, R223, R221, !PT ;  /* 0x000000dfcece7276 */ /* 0x000fe400078100dd */
[----:B------:R-:W-:Y:S02]  /*c080*/  FMNMX3.FTZ R227, R207, R218, R216, !PT ;  /* 0x000000dacfe37276 */ /* 0x000fe400078100d8 */
[----:B------:R-:W-:Y:S02]  /*c090*/  FSEL R210, R250, -INF , !P5 ;  /* 0xff800000fad27808 */ /* 0x000fe40006800000 */
[----:B------:R-:W-:Y:S02]  /*c0a0*/  FSEL R208, R249, -INF , !P1 ;  /* 0xff800000f9d07808 */ /* 0x000fe40004800000 */
[----:B------:R-:W-:Y:S02]  /*c0b0*/  FSEL R207, R132, -INF , !P4 ;  /* 0xff80000084cf7808 */ /* 0x000fe40006000000 */
[CC--:B------:R-:W-:Y:S02]  /*c0c0*/  ISETP.GE.AND P6, PT, R133.reuse, R191.reuse, PT ;  /* 0x000000bf8500720c */ /* 0x0c0fe40003fc6270 */
[-C--:B------:R-:W-:Y:S02]  /*c0d0*/  ISETP.GE.AND P3, PT, R133, R190.reuse, PT ;  /* 0x000000be8500720c */ /* 0x080fe40003f66270 */
[C---:B------:R-:W-:Y:S02]  /*c0e0*/  ISETP.GE.AND P5, PT, R205.reuse, R191, PT ;  /* 0x000000bfcd00720c */ /* 0x040fe40003fa6270 */
[----:B------:R-:W-:Y:S02]  /*c0f0*/  ISETP.GE.AND P1, PT, R205, R190, PT ;  /* 0x000000becd00720c */ /* 0x000fe40003f26270 */
[----:B------:R-:W-:Y:S02]  /*c100*/  FMNMX3.FTZ R132, R206, R219, R217, !PT ;  /* 0x000000dbce847276 */ /* 0x000fe400078100d9 */
[----:B------:R-:W-:Y:S02]  /*c110*/  FSEL R206, R247, -INF , !P6 ;  /* 0xff800000f7ce7808 */ /* 0x000fe40007000000 */
[----:B------:R-:W-:Y:S02]  /*c120*/  FSEL R205, R245, -INF , !P5 ;  /* 0xff800000f5cd7808 */ /* 0x000fe40006800000 */
[----:B------:R-:W-:Y:S02]  /*c130*/  FMNMX3.FTZ R227, R227, R210, R208, !PT ;  /* 0x000000d2e3e37276 */ /* 0x000fe400078100d0 */
[----:B------:R-:W-:Y:S02]  /*c140*/  FSEL R134, R252, -INF , !P3 ;  /* 0xff800000fc867808 */ /* 0x000fe40005800000 */
[----:B------:R-:W-:Y:S02]  /*c150*/  FSEL R133, R3, -INF , !P1 ;  /* 0xff80000003857808 */ /* 0x000fe40004800000 */
[----:B------:R-:W-:Y:S02]  /*c160*/  FMNMX3.FTZ R6, R132, R209, R207, !PT ;  /* 0x000000d184067276 */ /* 0x000fe400078100cf */
[----:B------:R-:W-:Y:S02]  /*c170*/  FMNMX3.FTZ R227, R227, R206, R205, !PT ;  /* 0x000000cee3e37276 */ /* 0x000fe400078100cd */
[----:B------:R-:W-:Y:S01]  /*c180*/  FMNMX3.FTZ R6, R6, R134, R133, !PT ;  /* 0x0000008606067276 */ /* 0x000fe20007810085 */
[----:B------:R-:W-:Y:S06]  /*c190*/  @P0 BRA `(.L_x_357) ;  /* 0xffffffe800540947 */ /* 0x000fec000383ffff */
.L_x_356:
[----:B------:R-:W2:Y:S08]  /*c1a0*/  SHFL.BFLY PT, R3, R6, 0x2, 0x1f ;  /* 0x0c401f0006037f89 */ /* 0x000eb000000e0000 */
[----:B------:R-:W3:Y:S08]  /*c1b0*/  SHFL.BFLY PT, R8, R227, 0x2, 0x1f ;  /* 0x0c401f00e3087f89 */ /* 0x000ef000000e0000 */
[----:B-1----:R-:W-:Y:S08]  /*c1c0*/  LDSM.16.MT88.4 R12, [R177+0x12000] ;  /* 0x01200000b10c783b */ /* 0x002ff00000004200 */
[----:B------:R-:W-:Y:S08]  /*c1d0*/  LDSM.16.MT88.4 R20, [R176+0x12000] ;  /* 0x01200000b014783b */ /* 0x000ff00000004200 */
[----:B------:R-:W-:Y:S08]  /*c1e0*/  LDSM.16.MT88.4 R140, [R177+0x16800] ;  /* 0x01680000b18c783b */ /* 0x000ff00000004200 */
[----:B------:R-:W-:Y:S01]  /*c1f0*/  LDSM.16.MT88.4 R160, [R177+0x17800] ;  /* 0x01780000b1a0783b */ /* 0x000fe20000004200 */
[----:B--2---:R-:W-:Y:S02]  /*c200*/  FMNMX.FTZ R4, R6, R3, !PT ;  /* 0x0000000306047209 */ /* 0x004fe40007810000 */
[----:B---3--:R-:W-:Y:S05]  /*c210*/  FMNMX.FTZ R5, R227, R8, !PT ;  /* 0x00000008e3057209 */ /* 0x008fea0007810000 */
[----:B------:R-:W1:Y:S08]  /*c220*/  SHFL.BFLY PT, R3, R4, 0x1, 0x1f ;  /* 0x0c201f0004037f89 */ /* 0x000e7000000e0000 */
[----:B------:R-:W2:Y:S01]  /*c230*/  SHFL.BFLY PT, R132, R5, 0x1, 0x1f ;  /* 0x0c201f0005847f89 */ /* 0x000ea200000e0000 */
[----:B-1----:R-:W-:Y:S02]  /*c240*/  FMNMX.FTZ R3, R4, R3, !PT ;  /* 0x0000000304037209 */ /* 0x002fe40007810000 */
[----:B--2---:R-:W-:Y:S03]  /*c250*/  FMNMX.FTZ R132, R5, R132, !PT ;  /* 0x0000008405847209 */ /* 0x004fe60007810000 */
[C---:B------:R-:W-:Y:S01]  /*c260*/  FMUL.FTZ R152, R3.reuse, UR4 ;  /* 0x0000000403987c20 */ /* 0x040fe20008410000 */
[C---:B------:R-:W-:Y:S02]  /*c270*/  FSETP.NEU.FTZ.AND P0, PT, R3.reuse, -INF , PT ;  /* 0xff8000000300780b */ /* 0x040fe40003f1d000 */
[C---:B------:R-:W-:Y:S01]  /*c280*/  FSETP.NEU.FTZ.AND P1, PT, R132.reuse, -INF , PT ;  /* 0xff8000008400780b */ /* 0x040fe20003f3d000 */
[C---:B------:R-:W-:Y:S01]  /*c290*/  FMUL.FTZ R153, R132.reuse, UR4 ;  /* 0x0000000484997c20 */ /* 0x040fe20008410000 */
[----:B------:R-:W-:Y:S02]  /*c2a0*/  FSEL R5, R3, RZ, P0 ;  /* 0x000000ff03057208 */ /* 0x000fe40000000000 */
[----:B------:R-:W-:Y:S02]  /*c2b0*/  FSEL R7, R132, RZ, P1 ;  /* 0x000000ff84077208 */ /* 0x000fe40000800000 */
[----:B------:R-:W-:Y:S01]  /*c2c0*/  FSEL R153, R153, RZ, P1 ;  /* 0x000000ff99997208 */ /* 0x000fe20000800000 */
[----:B------:R-:W-:Y:S01]  /*c2d0*/  FADD.FTZ R2, -R5, R2 ;  /* 0x0000000205027221 */ /* 0x000fe20000010100 */
[----:B------:R-:W-:Y:S01]  /*c2e0*/  FSEL R152, R152, RZ, P0 ;  /* 0x000000ff98987208 */ /* 0x000fe20000000000 */
[----:B------:R-:W-:Y:S01]  /*c2f0*/  FADD.FTZ R0, -R7, R0 ;  /* 0x0000000007007221 */ /* 0x000fe20000010100 */
[----:B------:R-:W-:Y:S01]  /*c300*/  ISETP.GT.AND P0, PT, R200, R197, PT ;  /* 0x000000c5c800720c */ /* 0x000fe20003f04270 */
        /* <DEDUP_REMOVED lines=8> */
[----:B------:R-:W-:Y:S01]  /*c390*/  FMUL.FTZ R7, R0, UR4 ;  /* 0x0000000400077c20 */ /* 0x000fe20008410000 */
[----:B------:R-:W-:Y:S01]  /*c3a0*/  FMUL.FTZ R8, R2, UR4 ;  /* 0x0000000402087c20 */ /* 0x000fe20008410000 */
[----:B------:R-:W-:Y:S01]  /*c3b0*/  MUFU.EX2 R171, R171 ;  /* 0x000000ab00ab7308 */ /* 0x000fe20000000800 */
[----:B------:R-:W-:Y:S01]  /*c3c0*/  MOV R135, R202 ;  /* 0x000000ca00877202 */ /* 0x000fe20000000f00 */
[--C-:B------:R-:W-:Y:S01]  /*c3d0*/  FFMA.FTZ R172, R226, UR4, -R153.reuse ;  /* 0x00000004e2ac7c23 */ /* 0x100fe20008010899 */
[----:B------:R-:W-:Y:S07]  /*c3e0*/  @P2 IADD3 R135, PT, PT, R204, -0x40, RZ ;  /* 0xffffffc0cc872810 */ /* 0x000fee0007ffe0ff */
[----:B------:R-:W1:Y:S01]  /*c3f0*/  MUFU.EX2 R170, R170 ;  /* 0x000000aa00aa7308 */ /* 0x000e620000000800 */
[--C-:B------:R-:W-:Y:S01]  /*c400*/  FFMA.FTZ R175, R224, UR4, -R153.reuse ;  /* 0x00000004e0af7c23 */ /* 0x100fe20008010899 */
[--C-:B------:R-:W-:Y:S01]  /*c410*/  FFMA.FTZ R174, R211, UR4, -R152.reuse ;  /* 0x00000004d3ae7c23 */ /* 0x100fe20008010898 */
[----:B------:R-:W-:Y:S07]  /*c420*/  IADD3 R164, PT, PT, R184, R135, RZ ;  /* 0x00000087b8a47210 */ /* 0x000fee0007ffe0ff */
[----:B------:R-:W-:Y:S01]  /*c430*/  MUFU.EX2 R169, R169 ;  /* 0x000000a900a97308 */ /* 0x000fe20000000800 */
[----:B------:R-:W2:Y:S01]  /*c440*/  LDSM.16.MT88.4 R28, [R135] ;  /* 0x00000000871c783b */ /* 0x000ea20000004200 */
[----:B------:R-:W-:Y:S01]  /*c450*/  FFMA.FTZ R225, R225, UR4, -R152 ;  /* 0x00000004e1e17c23 */ /* 0x000fe20008010898 */
[--C-:B------:R-:W-:Y:S07]  /*c460*/  FFMA.FTZ R222, R222, UR4, -R153.reuse ;  /* 0x00000004dede7c23 */ /* 0x100fee0008010899 */
[----:B------:R-:W3:Y:S01]  /*c470*/  MUFU.EX2 R165, R165 ;  /* 0x000000a500a57308 */ /* 0x000ee20000000800 */
[----:B------:R-:W-:Y:S01]  /*c480*/  FFMA.FTZ R210, R210, UR4, -R153 ;  /* 0x00000004d2d27c23 */ /* 0x000fe20008010899 */
[----:B------:R-:W-:Y:S08]  /*c490*/  IADD3 R200, PT, PT, R200, -0x1, RZ ;  /* 0xffffffffc8c87810 */ /* 0x000ff00007ffe0ff */
[----:B------:R-:W-:Y:S01]  /*c4a0*/  MUFU.EX2 R167, R167 ;  /* 0x000000a700a77308 */ /* 0x000fe20000000800 */
[----:B------:R-:W-:Y:S01]  /*c4b0*/  LDSM.16.MT88.4 R144, [R135+0x4800] ;  /* 0x004800008790783b */ /* 0x000fe20000004200 */
[----:B-1----:R-:W-:Y:S08]  /*c4c0*/  F2FP.F16.F32.PACK_AB R136, R170, R171 ;  /* 0x000000abaa88723e */ /* 0x002ff000000000ff */
[----:B------:R-:W1:Y:S10]  /*c4d0*/  MUFU.EX2 R166, R166 ;  /* 0x000000a600a67308 */ /* 0x000e740000000800 */
[----:B------:R-:W-:Y:S01]  /*c4e0*/  MUFU.EX2 R168, R168 ;  /* 0x000000a800a87308 */ /* 0x000fe20000000800 */
[----:B------:R-:W-:Y:S01]  /*c4f0*/  LDSM.16.MT88.4 R148, [R135+0x5000] ;  /* 0x005000008794783b */ /* 0x000fe20000004200 */
[----:B---3--:R-:W-:Y:S08]  /*c500*/  F2FP.F16.F32.PACK_AB R137, R165, R169 ;  /* 0x000000a9a589723e */ /* 0x008ff000000000ff */
[----:B------:R-:W3:Y:S10]  /*c510*/  MUFU.EX2 R173, R173 ;  /* 0x000000ad00ad7308 */ /* 0x000ef40000000800 */
[----:B------:R-:W4:Y:S01]  /*c520*/  MUFU.EX2 R2, R7 ;  /* 0x0000000700027308 */ /* 0x000f220000000800 */
[----:B------:R-:W-:Y:S01]  /*c530*/  LDSM.16.MT88.4 R156, [R164+0x3800] ;  /* 0x00380000a49c783b */ /* 0x000fe20000004200 */
[----:B-1----:R-:W-:Y:S08]  /*c540*/  F2FP.F16.F32.PACK_AB R138, R166, R167 ;  /* 0x000000a7a68a723e */ /* 0x002ff000000000ff */
[----:B------:R-:W1:Y:S10]  /*c550*/  MUFU.EX2 R0, R8 ;  /* 0x0000000800007308 */ /* 0x000e740000000800 */
[----:B------:R-:W-:Y:S01]  /*c560*/  MUFU.EX2 R172, R172 ;  /* 0x000000ac00ac7308 */ /* 0x000fe20000000800 */
[----:B---3--:R-:W-:Y:S09]  /*c570*/  F2FP.F16.F32.PACK_AB R139, R173, R168 ;  /* 0x000000a8ad8b723e */ /* 0x008ff200000000ff */
[----:B------:R-:W3:Y:S01]  /*c580*/  MUFU.EX2 R175, R175 ;  /* 0x000000af00af7308 */ /* 0x000ee20000000800 */
[C---:B----4-:R-:W-:Y:S01]  /*c590*/  FMUL.FTZ R4, R2.reuse, R128 ;  /* 0x0000008002047220 */ /* 0x050fe20000410000 */
[C---:B------:R-:W-:Y:S01]  /*c5a0*/  FMUL.FTZ R5, R2.reuse, R129 ;  /* 0x0000008102057220 */ /* 0x040fe20000410000 */
[C---:B------:R-:W-:Y:S01]  /*c5b0*/  FMUL.FTZ R9, R2.reuse, R125 ;  /* 0x0000007d02097220 */ /* 0x040fe20000410000 */
[----:B------:R-:W-:Y:S01]  /*c5c0*/  FMUL.FTZ R16, R2, R116 ;  /* 0x0000007402107220 */ /* 0x000fe20000410000 */
[C---:B-1----:R-:W-:Y:S01]  /*c5d0*/  FMUL.FTZ R6, R0.reuse, R130 ;  /* 0x0000008200067220 */ /* 0x042fe20000410000 */
[----:B------:R-:W-:Y:S01]  /*c5e0*/  FMUL.FTZ R7, R0, R131 ;  /* 0x0000008300077220 */ /* 0x000fe20000410000 */
[----:B------:R-:W-:Y:S01]  /*c5f0*/  FMUL.FTZ R8, R2, R124 ;  /* 0x0000007c02087220 */ /* 0x000fe20000410000 */
[----:B------:R-:W-:Y:S01]  /*c600*/  LDSM.16.MT88.4 R128, [R135+0x2800] ;  /* 0x002800008780783b */ /* 0x000fe20000004200 */
[C---:B------:R-:W-:Y:S01]  /*c610*/  FMUL.FTZ R10, R0.reuse, R126 ;  /* 0x0000007e000a7220 */ /* 0x040fe20000410000 */
[----:B------:R-:W-:Y:S01]  /*c620*/  FMUL.FTZ R11, R0, R127 ;  /* 0x0000007f000b7220 */ /* 0x000fe20000410000 */
[----:B------:R-:W-:Y:S01]  /*c630*/  FMUL.FTZ R17, R2, R117 ;  /* 0x0000007502117220 */ /* 0x000fe20000410000 */
[----:B------:R-:W-:Y:S01]  /*c640*/  FMUL.FTZ R18, R0, R118 ;  /* 0x0000007600127220 */ /* 0x000fe20000410000 */
[C---:B------:R-:W-:Y:S01]  /*c650*/  HMMA.16816.F32 R4, R136.reuse, R12, R4 ;  /* 0x0000000c8804723c */ /* 0x040fe20000001804 */
[----:B------:R-:W-:Y:S02]  /*c660*/  MUFU.EX2 R211, R225 ;  /* 0x000000e100d37308 */ /* 0x000fe40000000800 */
[----:B------:R-:W-:Y:S02]  /*c670*/  LDSM.16.MT88.4 R124, [R176+0x14800] ;  /* 0x01480000b07c783b */ /* 0x000fe40000004200 */
[C---:B------:R-:W-:Y:S01]  /*c680*/  FMUL.FTZ R12, R2.reuse, R120 ;  /* 0x00000078020c7220 */ /* 0x040fe20000410000 */
[----:B------:R-:W-:Y:S01]  /*c690*/  FMUL.FTZ R13, R2, R121 ;  /* 0x00000079020d7220 */ /* 0x000fe20000410000 */
[C---:B------:R-:W-:Y:S01]  /*c6a0*/  FMUL.FTZ R19, R0.reuse, R119 ;  /* 0x0000007700137220 */ /* 0x040fe20000410000 */
[C---:B------:R-:W-:Y:S03]  /*c6b0*/  HMMA.16816.F32 R8, R136.reuse, R14, R8 ;  /* 0x0000000e8808723c */ /* 0x040fe60000001808 */
[----:B------:R-:W1:Y:S01]  /*c6c0*/  MUFU.EX2 R174, R174 ;  /* 0x000000ae00ae7308 */ /* 0x000e620000000800 */
[C---:B------:R-:W-:Y:S01]  /*c6d0*/  FMUL.FTZ R14, R0.reuse, R122 ;  /* 0x0000007a000e7220 */ /* 0x040fe20000410000 */
[----:B------:R-:W-:Y:S01]  /*c6e0*/  FMUL.FTZ R15, R0, R123 ;  /* 0x0000007b000f7220 */ /* 0x000fe20000410000 */
[----:B------:R-:W-:Y:S01]  /*c6f0*/  LDSM.16.MT88.4 R116, [R135+0x800] ;  /* 0x000800008774783b */ /* 0x000fe20000004200 */
[C---:B------:R-:W-:Y:S01]  /*c700*/  FMUL.FTZ R24, R2.reuse, R108 ;  /* 0x0000006c02187220 */ /* 0x040fe20000410000 */
[----:B------:R-:W-:Y:S01]  /*c710*/  FMUL.FTZ R25, R2, R109 ;  /* 0x0000006d02197220 */ /* 0x000fe20000410000 */
[C---:B------:R-:W-:Y:S01]  /*c720*/  FMUL.FTZ R26, R0.reuse, R110 ;  /* 0x0000006e001a7220 */ /* 0x040fe20000410000 */
[----:B------:R-:W-:Y:S01]  /*c730*/  FMUL.FTZ R27, R0, R111 ;  /* 0x0000006f001b7220 */ /* 0x000fe20000410000 */
[C---:B------:R-:W-:Y:S01]  /*c740*/  FMUL.FTZ R32, R2.reuse, R100 ;  /* 0x0000006402207220 */ /* 0x040fe20000410000 */
[C---:B------:R-:W-:Y:S02]  /*c750*/  HMMA.16816.F32 R12, R136.reuse, R20, R12 ;  /* 0x00000014880c723c */ /* 0x040fe4000000180c */
[----:B------:R-:W4:Y:S01]  /*c760*/  LDSM.16.MT88.4 R120, [R164] ;  /* 0x00000000a478783b */ /* 0x000f220000004200 */
[C---:B------:R-:W-:Y:S01]  /*c770*/  FMUL.FTZ R20, R2.reuse, R112 ;  /* 0x0000007002147220 */ /* 0x040fe20000410000 */
[C---:B------:R-:W-:Y:S01]  /*c780*/  FMUL.FTZ R21, R2.reuse, R113 ;  /* 0x0000007102157220 */ /* 0x040fe20000410000 */
[----:B------:R-:W-:Y:S01]  /*c790*/  FMUL.FTZ R33, R2, R101 ;  /* 0x0000006502217220 */ /* 0x000fe20000410000 */
[C---:B------:R-:W-:Y:S01]  /*c7a0*/  FMUL.FTZ R34, R0.reuse, R102 ;  /* 0x0000006600227220 */ /* 0x040fe20000410000 */
[C---:B------:R-:W-:Y:S01]  /*c7b0*/  FMUL.FTZ R35, R0.reuse, R103 ;  /* 0x0000006700237220 */ /* 0x040fe20000410000 */
[C---:B------:R-:W-:Y:S02]  /*c7c0*/  HMMA.16816.F32 R16, R136.reuse, R22, R16 ;  /* 0x000000168810723c */ /* 0x040fe40000001810 */
[----:B------:R-:W-:Y:S01]  /*c7d0*/  LDSM.16.MT88.4 R100, [R135+0x2000] ;  /* 0x002000008764783b */ /* 0x000fe20000004200 */
[C---:B------:R-:W-:Y:S01]  /*c7e0*/  FMUL.FTZ R22, R0.reuse, R114 ;  /* 0x0000007200167220 */ /* 0x040fe20000410000 */
[----:B------:R-:W-:Y:S01]  /*c7f0*/  FMUL.FTZ R23, R0, R115 ;  /* 0x0000007300177220 */ /* 0x000fe20000410000 */
[C---:B------:R-:W-:Y:S01]  /*c800*/  FMUL.FTZ R36, R2.reuse, R36 ;  /* 0x0000002402247220 */ /* 0x040fe20000410000 */
[----:B------:R-:W-:Y:S01]  /*c810*/  FMUL.FTZ R37, R2, R37 ;  /* 0x0000002502257220 */ /* 0x000fe20000410000 */
[C---:B------:R-:W-:Y:S01]  /*c820*/  FMUL.FTZ R38, R0.reuse, R38 ;  /* 0x0000002600267220 */ /* 0x040fe20000410000 */
[----:B------:R-:W-:Y:S01]  /*c830*/  FMUL.FTZ R39, R0, R39 ;  /* 0x0000002700277220 */ /* 0x000fe20000410000 */
[C---:B------:R-:W-:Y:S01]  /*c840*/  FMUL.FTZ R40, R2.reuse, R40 ;  /* 0x0000002802287220 */ /* 0x040fe20000410000 */
[----:B------:R-:W5:Y:S01]  /*c850*/  LDSM.16.MT88.4 R112, [R177+0x14000] ;  /* 0x01400000b170783b */ /* 0x000f620000004200 */
[C---:B--2---:R-:W-:Y:S03]  /*c860*/  HMMA.16816.F32 R20, R136.reuse, R28, R20 ;  /* 0x0000001c8814723c */ /* 0x044fe60000001814 */
[C---:B------:R-:W-:Y:S01]  /*c870*/  FMUL.FTZ R28, R2.reuse, R104 ;  /* 0x00000068021c7220 */ /* 0x040fe20000410000 */
[C---:B------:R-:W-:Y:S01]  /*c880*/  FMUL.FTZ R29, R2.reuse, R105 ;  /* 0x00000069021d7220 */ /* 0x040fe20000410000 */
[----:B------:R-:W-:Y:S01]  /*c890*/  FMUL.FTZ R41, R2, R41 ;  /* 0x0000002902297220 */ /* 0x000fe20000410000 */
[C---:B------:R-:W-:Y:S01]  /*c8a0*/  FMUL.FTZ R42, R0.reuse, R42 ;  /* 0x0000002a002a7220 */ /* 0x040fe20000410000 */
[----:B------:R-:W-:Y:S01]  /*c8b0*/  LDSM.16.MT88.4 R108, [R164+0x2000] ;  /* 0x00200000a46c783b */ /* 0x000fe20000004200 */
[C---:B------:R-:W-:Y:S03]  /*c8c0*/  HMMA.16816.F32 R24, R136.reuse, R30, R24 ;  /* 0x0000001e8818723c */ /* 0x040fe60000001818 */
[C---:B------:R-:W-:Y:S01]  /*c8d0*/  FMUL.FTZ R30, R0.reuse, R106 ;  /* 0x0000006a001e7220 */ /* 0x040fe20000410000 */
[C---:B------:R-:W-:Y:S01]  /*c8e0*/  FMUL.FTZ R31, R0.reuse, R107 ;  /* 0x0000006b001f7220 */ /* 0x040fe20000410000 */
[----:B------:R-:W-:Y:S01]  /*c8f0*/  FMUL.FTZ R43, R0, R43 ;  /* 0x0000002b002b7220 */ /* 0x000fe20000410000 */
[C---:B------:R-:W-:Y:S01]  /*c900*/  FMUL.FTZ R44, R2.reuse, R44 ;  /* 0x0000002c022c7220 */ /* 0x040fe20000410000 */
[----:B------:R-:W2:Y:S01]  /*c910*/  LDSM.16.MT88.4 R104, [R176+0x14000] ;  /* 0x01400000b068783b */ /* 0x000ea20000004200 */
[----:B------:R-:W-:Y:S01]  /*c920*/  FMUL.FTZ R45, R2, R45 ;  /* 0x0000002d022d7220 */ /* 0x000fe20000410000 */
[C---:B------:R-:W-:Y:S01]  /*c930*/  FMUL.FTZ R46, R0.reuse, R46 ;  /* 0x0000002e002e7220 */ /* 0x040fe20000410000 */
[----:B------:R-:W-:Y:S01]  /*c940*/  FMUL.FTZ R47, R0, R47 ;  /* 0x0000002f002f7220 */ /* 0x000fe20000410000 */
[C---:B------:R-:W-:Y:S01]  /*c950*/  FMUL.FTZ R48, R2.reuse, R48 ;  /* 0x0000003002307220 */ /* 0x040fe20000410000 */
[----:B------:R-:W-:Y:S01]  /*c960*/  FMUL.FTZ R49, R2, R49 ;  /* 0x0000003102317220 */ /* 0x000fe20000410000 */
[C---:B------:R-:W-:Y:S01]  /*c970*/  FMUL.FTZ R50, R0.reuse, R50 ;  /* 0x0000003200327220 */ /* 0x040fe20000410000 */
[----:B------:R-:W-:Y:S01]  /*c980*/  FMUL.FTZ R51, R0, R51 ;  /* 0x0000003300337220 */ /* 0x000fe20000410000 */
[C---:B----4-:R-:W-:Y:S03]  /*c990*/  HMMA.16816.F32 R28, R136.reuse, R120, R28 ;  /* 0x00000078881c723c */ /* 0x050fe6000000181c */
[C---:B------:R-:W-:Y:S01]  /*c9a0*/  FMUL.FTZ R52, R2.reuse, R52 ;  /* 0x0000003402347220 */ /* 0x040fe20000410000 */
[----:B------:R-:W-:Y:S01]  /*c9b0*/  FMUL.FTZ R53, R2, R53 ;  /* 0x0000003502357220 */ /* 0x000fe20000410000 */
[C---:B------:R-:W-:Y:S01]  /*c9c0*/  FMUL.FTZ R54, R0.reuse, R54 ;  /* 0x0000003600367220 */ /* 0x040fe20000410000 */
[----:B------:R-:W-:Y:S01]  /*c9d0*/  FMUL.FTZ R55, R0, R55 ;  /* 0x0000003700377220 */ /* 0x000fe20000410000 */
[C---:B------:R-:W-:Y:S01]  /*c9e0*/  FMUL.FTZ R56, R2.reuse, R56 ;  /* 0x0000003802387220 */ /* 0x040fe20000410000 */
[C---:B------:R-:W-:Y:S01]  /*c9f0*/  HMMA.16816.F32 R32, R136.reuse, R122, R32 ;  /* 0x0000007a8820723c */ /* 0x040fe20000001820 */
[----:B------:R-:W-:Y:S02]  /*ca00*/  LDSM.16.MT88.4 R120, [R164+0x800] ;  /* 0x00080000a478783b */ /* 0x000fe40000004200 */
[----:B------:R-:W-:Y:S01]  /*ca10*/  FMUL.FTZ R57, R2, R57 ;  /* 0x0000003902397220 */ /* 0x000fe20000410000 */
[C---:B------:R-:W-:Y:S01]  /*ca20*/  FMUL.FTZ R58, R0.reuse, R58 ;  /* 0x0000003a003a7220 */ /* 0x040fe20000410000 */
[----:B------:R-:W-:Y:S01]  /*ca30*/  FMUL.FTZ R59, R0, R59 ;  /* 0x0000003b003b7220 */ /* 0x000fe20000410000 */
[C---:B------:R-:W-:Y:S01]  /*ca40*/  FMUL.FTZ R60, R2.reuse, R60 ;  /* 0x0000003c023c7220 */ /* 0x040fe20000410000 */
[----:B------:R-:W-:Y:S01]  /*ca50*/  FMUL.FTZ R61, R2, R61 ;  /* 0x0000003d023d7220 */ /* 0x000fe20000410000 */
[C---:B-----5:R-:W-:Y:S03]  /*ca60*/  HMMA.16816.F32 R36, R136.reuse, R112, R36 ;  /* 0x000000708824723c */ /* 0x060fe60000001824 */
        /* <DEDUP_REMOVED lines=12> */
[C---:B--2---:R-:W-:Y:S03]  /*cb30*/  HMMA.16816.F32 R44, R136.reuse, R104, R44 ;  /* 0x00000068882c723c */ /* 0x044fe6000000182c */
[C---:B------:R-:W-:Y:S01]  /*cb40*/  FMUL.FTZ R72, R2.reuse, R72 ;  /* 0x0000004802487220 */ /* 0x040fe20000410000 */
[----:B------:R-:W-:Y:S01]  /*cb50*/  FMUL.FTZ R73, R2, R73 ;  /* 0x0000004902497220 */ /* 0x000fe20000410000 */
[C---:B------:R-:W-:Y:S01]  /*cb60*/  FMUL.FTZ R74, R0.reuse, R74 ;  /* 0x0000004a004a7220 */ /* 0x040fe20000410000 */
[----:B------:R-:W-:Y:S01]  /*cb70*/  FMUL.FTZ R75, R0, R75 ;  /* 0x0000004b004b7220 */ /* 0x000fe20000410000 */
[C---:B------:R-:W-:Y:S01]  /*cb80*/  FMUL.FTZ R76, R2.reuse, R76 ;  /* 0x0000004c024c7220 */ /* 0x040fe20000410000 */
[C---:B------:R-:W-:Y:S01]  /*cb90*/  HMMA.16816.F32 R48, R136.reuse, R106, R48 ;  /* 0x0000006a8830723c */ /* 0x040fe20000001830 */
[----:B------:R-:W2:Y:S02]  /*cba0*/  LDSM.16.MT88.4 R104, [R177+0x16000] ;  /* 0x01600000b168783b */ /* 0x000ea40000004200 */
[----:B------:R-:W-:Y:S01]  /*cbb0*/  FMUL.FTZ R77, R2, R77 ;  /* 0x0000004d024d7220 */ /* 0x000fe20000410000 */
[C---:B------:R-:W-:Y:S01]  /*cbc0*/  FMUL.FTZ R78, R0.reuse, R78 ;  /* 0x0000004e004e7220 */ /* 0x040fe20000410000 */
[----:B------:R-:W-:Y:S01]  /*cbd0*/  FMUL.FTZ R79, R0, R79 ;  /* 0x0000004f004f7220 */ /* 0x000fe20000410000 */
[C---:B------:R-:W-:Y:S01]  /*cbe0*/  FMUL.FTZ R80, R2.reuse, R80 ;  /* 0x0000005002507220 */ /* 0x040fe20000410000 */
[----:B------:R-:W-:Y:S01]  /*cbf0*/  FMUL.FTZ R81, R2, R81 ;  /* 0x0000005102517220 */ /* 0x000fe20000410000 */
[C---:B------:R-:W-:Y:S03]  /*cc00*/  HMMA.16816.F32 R52, R136.reuse, R100, R52 ;  /* 0x000000648834723c */ /* 0x040fe60000001834 */
[C---:B------:R-:W-:Y:S01]  /*cc10*/  FMUL.FTZ R82, R0.reuse, R82 ;  /* 0x0000005200527220 */ /* 0x040fe20000410000 */
[----:B------:R-:W-:Y:S01]  /*cc20*/  FMUL.FTZ R83, R0, R83 ;  /* 0x0000005300537220 */ /* 0x000fe20000410000 */
[C---:B------:R-:W-:Y:S01]  /*cc30*/  FMUL.FTZ R84, R2.reuse, R84 ;  /* 0x0000005402547220 */ /* 0x040fe20000410000 */
[----:B------:R-:W-:Y:S01]  /*cc40*/  FMUL.FTZ R85, R2, R85 ;  /* 0x0000005502557220 */ /* 0x000fe20000410000 */
[C---:B------:R-:W-:Y:S01]  /*cc50*/  FMUL.FTZ R86, R0.reuse, R86 ;  /* 0x0000005600567220 */ /* 0x040fe20000410000 */
[C---:B------:R-:W-:Y:S01]  /*cc60*/  HMMA.16816.F32 R56, R136.reuse, R102, R56 ;  /* 0x000000668838723c */ /* 0x040fe20000001838 */
[----:B------:R-:W4:Y:S02]  /*cc70*/  LDSM.16.MT88.4 R100, [R176+0x16000] ;  /* 0x01600000b064783b */ /* 0x000f240000004200 */
        /* <DEDUP_REMOVED lines=12> */
[----:B------:R-:W5:Y:S02]  /*cd40*/  LDSM.16.MT88.4 R108, [R135+0x4000] ;  /* 0x00400000876c783b */ /* 0x000f640000004200 */
[----:B------:R-:W-:Y:S01]  /*cd50*/  FMUL.FTZ R97, R2, R97 ;  /* 0x0000006102617220 */ /* 0x000fe20000410000 */
[C---:B------:R-:W-:Y:S01]  /*cd60*/  FMUL.FTZ R98, R0.reuse, R98 ;  /* 0x0000006200627220 */ /* 0x040fe20000410000 */
[----:B------:R-:W-:Y:S01]  /*cd70*/  FMUL.FTZ R99, R0, R99 ;  /* 0x0000006300637220 */ /* 0x000fe20000410000 */
[----:B------:R-:W-:Y:S01]  /*cd80*/  FFMA.FTZ R171, R2, R203, R171 ;  /* 0x000000cb02ab7223 */ /* 0x000fe200000100ab */
[----:B------:R-:W-:Y:S01]  /*cd90*/  MOV R2, R3 ;  /* 0x0000000300027202 */ /* 0x000fe20000000f00 */
[----:B------:R-:W-:Y:S01]  /*cda0*/  FFMA.FTZ R169, R0, R201, R169 ;  /* 0x000000c900a97223 */ /* 0x000fe200000100a9 */
[C---:B--2---:R-:W-:Y:S03]  /*cdb0*/  HMMA.16816.F32 R68, R136.reuse, R104, R68 ;  /* 0x000000688844723c */ /* 0x044fe60000001844 */
[----:B------:R-:W-:Y:S01]  /*cdc0*/  FADD.FTZ R170, R170, R171 ;  /* 0x000000abaaaa7221 */ /* 0x000fe20000010000 */
[----:B------:R-:W-:Y:S04]  /*cdd0*/  FADD.FTZ R169, R165, R169 ;  /* 0x000000a9a5a97221 */ /* 0x000fe80000010000 */
[C---:B------:R-:W-:Y:S01]  /*cde0*/  HMMA.16816.F32 R72, R136.reuse, R106, R72 ;  /* 0x0000006a8848723c */ /* 0x040fe20000001848 */
[----:B------:R-:W2:Y:S02]  /*cdf0*/  LDSM.16.MT88.4 R104, [R164+0x4000] ;  /* 0x00400000a468783b */ /* 0x000ea40000004200 */
[----:B------:R-:W-:Y:S04]  /*ce00*/  FADD.FTZ R168, R168, R169 ;  /* 0x000000a9a8a87221 */ /* 0x000fe80000010000 */
[----:B------:R-:W-:Y:S01]  /*ce10*/  FADD.FTZ R168, R173, R168 ;  /* 0x000000a8ada87221 */ /* 0x000fe20000010000 */
[C---:B----4-:R-:W-:Y:S03]  /*ce20*/  HMMA.16816.F32 R76, R136.reuse, R100, R76 ;  /* 0x00000064884c723c */ /* 0x050fe6000000184c */
[--C-:B------:R-:W-:Y:S01]  /*ce30*/  FFMA.FTZ R100, R214, UR4, -R153.reuse ;  /* 0x00000004d6647c23 */ /* 0x100fe20008010899 */
[--C-:B------:R-:W-:Y:S01]  /*ce40*/  FFMA.FTZ R214, R213, UR4, -R152.reuse ;  /* 0x00000004d5d67c23 */ /* 0x100fe20008010898 */
[----:B------:R-:W-:Y:S02]  /*ce50*/  FFMA.FTZ R101, R212, UR4, -R153 ;  /* 0x00000004d4657c23 */ /* 0x000fe40008010899 */
[----:B------:R3:W-:Y:S01]  /*ce60*/  MUFU.EX2 R212, R100 ;  /* 0x0000006400d47308 */ /* 0x0007e20000000800 */
[C---:B------:R-:W-:Y:S03]  /*ce70*/  HMMA.16816.F32 R80, R136.reuse, R102, R80 ;  /* 0x000000668850723c */ /* 0x040fe60000001850 */
[----:B------:R-:W-:Y:S06]  /*ce80*/  FFMA.FTZ R102, R215, UR4, -R152 ;  /* 0x00000004d7667c23 */ /* 0x000fec0008010898 */
[----:B------:R-:W-:Y:S01]  /*ce90*/  MUFU.EX2 R214, R214 ;  /* 0x000000d600d67308 */ /* 0x000fe20000000800 */
[C---:B-----5:R-:W-:Y:S09]  /*cea0*/  HMMA.16816.F32 R84, R136.reuse, R108, R84 ;  /* 0x0000006c8854723c */ /* 0x060ff20000001854 */
[----:B------:R1:W4:Y:S01]  /*ceb0*/  MUFU.EX2 R215, R101 ;  /* 0x0000006500d77308 */ /* 0x0003220000000800 */
[----:B---3--:R-:W-:Y:S09]  /*cec0*/  F2FP.F16.F32.PACK_AB R100, R175, R172 ;  /* 0x000000acaf64723e */ /* 0x008ff200000000ff */
[----:B------:R4:W3:Y:S01]  /*ced0*/  MUFU.EX2 R213, R102 ;  /* 0x0000006600d57308 */ /* 0x0008e20000000800 */
[C---:B------:R-:W-:Y:S01]  /*cee0*/  HMMA.16816.F32 R88, R136.reuse, R110, R88 ;  /* 0x0000006e8858723c */ /* 0x040fe20000001858 */
[----:B------:R-:W5:Y:S02]  /*cef0*/  LDSM.16.MT88.4 R108, [R176+0x12800] ;  /* 0x01280000b06c783b */ /* 0x000f640000004200 */
[C---:B-1----:R-:W-:Y:S01]  /*cf00*/  F2FP.F16.F32.PACK_AB R101, R174.reuse, R211 ;  /* 0x000000d3ae65723e */ /* 0x042fe200000000ff */
[----:B------:R-:W-:Y:S04]  /*cf10*/  FADD.FTZ R211, R211, R168 ;  /* 0x000000a8d3d37221 */ /* 0x000fe80000010000 */
[C---:B--2---:R-:W-:Y:S03]  /*cf20*/  HMMA.16816.F32 R92, R136.reuse, R104, R92 ;  /* 0x00000068885c723c */ /* 0x044fe6000000185c */
[----:B----4-:R-:W-:Y:S01]  /*cf30*/  F2FP.F16.F32.PACK_AB R102, R215, R212 ;  /* 0x000000d4d766723e */ /* 0x010fe200000000ff */
[----:B------:R-:W-:Y:S01]  /*cf40*/  FADD.FTZ R174, R174, R211 ;  /* 0x000000d3aeae7221 */ /* 0x000fe20000010000 */
[C---:B---3--:R-:W-:Y:S03]  /*cf50*/  F2FP.F16.F32.PACK_AB R103, R214.reuse, R213 ;  /* 0x000000d5d667723e */ /* 0x048fe600000000ff */
[----:B------:R-:W-:Y:S01]  /*cf60*/  HMMA.16816.F32 R96, R136, R106, R96 ;  /* 0x0000006a8860723c */ /* 0x000fe20000001860 */
[----:B------:R-:W1:Y:S02]  /*cf70*/  LDSM.16.MT88.4 R104, [R177+0x14800] ;  /* 0x01480000b168783b */ /* 0x000e640000004200 */
[----:B------:R-:W-:Y:S04]  /*cf80*/  FADD.FTZ R213, R213, R174 ;  /* 0x000000aed5d57221 */ /* 0x000fe80000010000 */
[----:B------:R-:W-:Y:S01]  /*cf90*/  FADD.FTZ R214, R214, R213 ;  /* 0x000000d5d6d67221 */ /* 0x000fe20000010000 */
[C---:B------:R-:W-:Y:S01]  /*cfa0*/  HMMA.16816.F32 R4, R100.reuse, R112, R4 ;  /* 0x000000706404723c */ /* 0x040fe20000001804 */
[----:B------:R-:W2:Y:S07]  /*cfb0*/  LDSM.16.MT88.4 R136, [R164+0x2800] ;  /* 0x00280000a488783b */ /* 0x000eae0000004200 */
[C---:B------:R-:W-:Y:S01]  /*cfc0*/  HMMA.16816.F32 R8, R100.reuse, R114, R8 ;  /* 0x000000726408723c */ /* 0x040fe20000001808 */
[----:B------:R-:W3:Y:S07]  /*cfd0*/  LDSM.16.MT88.4 R112, [R176+0x16800] ;  /* 0x01680000b070783b */ /* 0x000eee0000004200 */
[C---:B-----5:R-:W-:Y:S08]  /*cfe0*/  HMMA.16816.F32 R12, R100.reuse, R108, R12 ;  /* 0x0000006c640c723c */ /* 0x060ff0000000180c */
[C---:B------:R-:W-:Y:S01]  /*cff0*/  HMMA.16816.F32 R16, R100.reuse, R110, R16 ;  /* 0x0000006e6410723c */ /* 0x040fe20000001810 */
[----:B------:R-:W-:Y:S07]  /*d000*/  LDSM.16.MT88.4 R108, [R177+0x13000] ;  /* 0x01300000b16c783b */ /* 0x000fee0000004200 */
[C---:B------:R-:W-:Y:S03]  /*d010*/  HMMA.16816.F32 R20, R100.reuse, R116, R20 ;  /* 0x000000746414723c */ /* 0x040fe60000001814 */
[--C-:B------:R-:W-:Y:S02]  /*d020*/  FFMA.FTZ R116, R220, UR4, -R153.reuse ;  /* 0x00000004dc747c23 */ /* 0x100fe40008010899 */
[----:B------:R4:W-:Y:S03]  /*d030*/  MUFU.EX2 R220, R222 ;  /* 0x000000de00dc7308 */ /* 0x0009e60000000800 */
[C---:B------:R-:W-:Y:S08]  /*d040*/  HMMA.16816.F32 R24, R100.reuse, R118, R24 ;  /* 0x000000766418723c */ /* 0x040ff00000001818 */
[C---:B------:R-:W-:Y:S03]  /*d050*/  HMMA.16816.F32 R28, R100.reuse, R120, R28 ;  /* 0x00000078641c723c */ /* 0x040fe6000000181c */
[--C-:B----4-:R-:W-:Y:S05]  /*d060*/  FFMA.FTZ R222, R217, UR4, -R152.reuse ;  /* 0x00000004d9de7c23 */ /* 0x110fea0008010898 */
[C---:B------:R-:W-:Y:S01]  /*d070*/  HMMA.16816.F32 R32, R100.reuse, R122, R32 ;  /* 0x0000007a6420723c */ /* 0x040fe20000001820 */
[----:B------:R-:W-:Y:S01]  /*d080*/  LDSM.16.MT88.4 R120, [R164+0x1000] ;  /* 0x00100000a478783b */ /* 0x000fe20000004200 */
[----:B------:R-:W-:Y:S06]  /*d090*/  MUFU.EX2 R222, R222 ;  /* 0x000000de00de7308 */ /* 0x000fec0000000800 */
[C---:B-1----:R-:W-:Y:S08]  /*d0a0*/  HMMA.16816.F32 R36, R100.reuse, R104, R36 ;  /* 0x000000686424723c */ /* 0x042ff00000001824 */
[C---:B------:R-:W-:Y:S01]  /*d0b0*/  HMMA.16816.F32 R40, R100.reuse, R106, R40 ;  /* 0x0000006a6428723c */ /* 0x040fe20000001828 */
[----:B------:R-:W1:Y:S07]  /*d0c0*/  LDSM.16.MT88.4 R104, [R164+0x4800] ;  /* 0x00480000a468783b */ /* 0x000e6e0000004200 */
[C---:B------:R-:W-:Y:S03]  /*d0d0*/  HMMA.16816.F32 R44, R100.reuse, R124, R44 ;  /* 0x0000007c642c723c */ /* 0x040fe6000000182c */
[--C-:B------:R-:W-:Y:S01]  /*d0e0*/  FFMA.FTZ R124, R223, UR4, -R152.reuse ;  /* 0x00000004df7c7c23 */ /* 0x100fe20008010898 */
[--C-:B------:R-:W-:Y:S01]  /*d0f0*/  FFMA.FTZ R125, R221, UR4, -R152.reuse ;  /* 0x00000004dd7d7c23 */ /* 0x100fe20008010898 */
[----:B------:R4:W5:Y:S03]  /*d100*/  MUFU.EX2 R223, R116 ;  /* 0x0000007400df7308 */ /* 0x0009660000000800 */
[C---:B------:R-:W-:Y:S07]  /*d110*/  HMMA.16816.F32 R48, R100.reuse, R126, R48 ;  /* 0x0000007e6430723c */ /* 0x040fee0000001830 */
[----:B------:R-:W-:Y:S01]  /*d120*/  MUFU.EX2 R221, R124 ;  /* 0x0000007c00dd7308 */ /* 0x000fe20000000800 */
[C---:B------:R-:W-:Y:S01]  /*d130*/  HMMA.16816.F32 R52, R100.reuse, R128, R52 ;  /* 0x000000806434723c */ /* 0x040fe20000001834 */
[----:B----4-:R-:W-:Y:S02]  /*d140*/  LDSM.16.MT88.4 R116, [R135+0x1000] ;  /* 0x001000008774783b */ /* 0x010fe40000004200 */
[--C-:B------:R-:W-:Y:S06]  /*d150*/  FFMA.FTZ R128, R218, UR4, -R153.reuse ;  /* 0x00000004da807c23 */ /* 0x100fec0008010899 */
[----:B------:R4:W5:Y:S01]  /*d160*/  MUFU.EX2 R218, R125 ;  /* 0x0000007d00da7308 */ /* 0x0009620000000800 */
[C---:B------:R-:W-:Y:S08]  /*d170*/  HMMA.16816.F32 R56, R100.reuse, R130, R56 ;  /* 0x000000826438723c */ /* 0x040ff00000001838 */
[C---:B--2---:R-:W-:Y:S01]  /*d180*/  HMMA.16816.F32 R60, R100.reuse, R136, R60 ;  /* 0x00000088643c723c */ /* 0x044fe2000000183c */
[----:B----4-:R-:W-:Y:S07]  /*d190*/  LDSM.16.MT88.4 R124, [R177+0x15000] ;  /* 0x01500000b17c783b */ /* 0x010fee0000004200 */
[C---:B------:R-:W-:Y:S01]  /*d1a0*/  HMMA.16816.F32 R64, R100.reuse, R138, R64 ;  /* 0x0000008a6440723c */ /* 0x040fe20000001840 */
[----:B------:R-:W-:Y:S07]  /*d1b0*/  LDSM.16.MT88.4 R136, [R135+0x3000] ;  /* 0x003000008788783b */ /* 0x000fee0000004200 */
[C---:B------:R-:W-:Y:S03]  /*d1c0*/  HMMA.16816.F32 R68, R100.reuse, R140, R68 ;  /* 0x0000008c6444723c */ /* 0x040fe60000001844 */
[----:B------:R-:W-:Y:S02]  /*d1d0*/  FFMA.FTZ R140, R216, UR4, -R153 ;  /* 0x00000004d88c7c23 */ /* 0x000fe40008010899 */
[----:B------:R2:W-:Y:S03]  /*d1e0*/  MUFU.EX2 R216, R128 ;  /* 0x0000008000d87308 */ /* 0x0005e60000000800 */
[C---:B------:R-:W-:Y:S08]  /*d1f0*/  HMMA.16816.F32 R72, R100.reuse, R142, R72 ;  /* 0x0000008e6448723c */ /* 0x040ff00000001848 */
[C---:B---3--:R-:W-:Y:S01]  /*d200*/  HMMA.16816.F32 R76, R100.reuse, R112, R76 ;  /* 0x00000070644c723c */ /* 0x048fe2000000184c */
[----:B--2---:R-:W-:Y:S07]  /*d210*/  LDSM.16.MT88.4 R128, [R176+0x15000] ;  /* 0x01500000b080783b */ /* 0x004fee0000004200 */
[C---:B------:R-:W-:Y:S01]  /*d220*/  HMMA.16816.F32 R80, R100.reuse, R114, R80 ;  /* 0x000000726450723c */ /* 0x040fe20000001850 */
[----:B------:R-:W2:Y:S07]  /*d230*/  LDSM.16.MT88.4 R112, [R176+0x13000] ;  /* 0x01300000b070783b */ /* 0x000eae0000004200 */
[C---:B------:R-:W-:Y:S03]  /*d240*/  HMMA.16816.F32 R84, R100.reuse, R144, R84 ;  /* 0x000000906454723c */ /* 0x040fe60000001854 */
[----:B------:R-:W-:Y:S02]  /*d250*/  FFMA.FTZ R144, R219, UR4, -R152 ;  /* 0x00000004db907c23 */ /* 0x000fe40008010898 */
[----:B------:R3:W4:Y:S03]  /*d260*/  MUFU.EX2 R219, R140 ;  /* 0x0000008c00db7308 */ /* 0x0007260000000800 */
[C---:B------:R-:W-:Y:S07]  /*d270*/  HMMA.16816.F32 R88, R100.reuse, R146, R88 ;  /* 0x000000926458723c */ /* 0x040fee0000001858 */
[----:B------:R-:W4:Y:S01]  /*d280*/  MUFU.EX2 R217, R144 ;  /* 0x0000009000d97308 */ /* 0x000f220000000800 */
[C---:B-1----:R-:W-:Y:S01]  /*d290*/  HMMA.16816.F32 R92, R100.reuse, R104, R92 ;  /* 0x00000068645c723c */ /* 0x042fe2000000185c */
[----:B---3--:R-:W-:Y:S07]  /*d2a0*/  LDSM.16.MT88.4 R140, [R177+0x17000] ;  /* 0x01700000b18c783b */ /* 0x008fee0000004200 */
[----:B------:R-:W-:Y:S03]  /*d2b0*/  HMMA.16816.F32 R96, R100, R106, R96 ;  /* 0x0000006a6460723c */ /* 0x000fe60000001860 */
[----:B-----5:R-:W-:Y:S01]  /*d2c0*/  F2FP.F16.F32.PACK_AB R100, R223, R220 ;  /* 0x000000dcdf64723e */ /* 0x020fe200000000ff */
[----:B------:R-:W1:Y:S01]  /*d2d0*/  LDSM.16.MT88.4 R104, [R164+0x3000] ;  /* 0x00300000a468783b */ /* 0x000e620000004200 */
[----:B------:R-:W-:Y:S01]  /*d2e0*/  F2FP.F16.F32.PACK_AB R101, R218, R221 ;  /* 0x000000ddda65723e */ /* 0x000fe200000000ff */
[----:B------:R-:W-:Y:S01]  /*d2f0*/  FADD.FTZ R221, R221, R214 ;  /* 0x000000d6dddd7221 */ /* 0x000fe20000010000 */
[----:B----4-:R-:W-:Y:S02]  /*d300*/  F2FP.F16.F32.PACK_AB R102, R219, R216 ;  /* 0x000000d8db66723e */ /* 0x010fe400000000ff */
[----:B------:R-:W-:Y:S01]  /*d310*/  F2FP.F16.F32.PACK_AB R103, R222, R217 ;  /* 0x000000d9de67723e */ /* 0x000fe200000000ff */
[----:B------:R-:W-:Y:S02]  /*d320*/  FADD.FTZ R218, R218, R221 ;  /* 0x000000dddada7221 */ /* 0x000fe40000010000 */
[----:B------:R-:W3:Y:S02]  /*d330*/  LDSM.16.MT88.4 R144, [R176+0x17000] ;  /* 0x01700000b090783b */ /* 0x000ee40000004200 */
[----:B------:R-:W-:Y:S02]  /*d340*/  FADD.FTZ R217, R217, R218 ;  /* 0x000000dad9d97221 */ /* 0x000fe40000010000 */
[C---:B------:R-:W-:Y:S03]  /*d350*/  HMMA.16816.F32 R4, R100.reuse, R108, R4 ;  /* 0x0000006c6404723c */ /* 0x040fe60000001804 */
[----:B------:R-:W-:Y:S05]  /*d360*/  FADD.FTZ R222, R222, R217 ;  /* 0x000000d9dede7221 */ /* 0x000fea0000010000 */
[C---:B------:R-:W-:Y:S01]  /*d370*/  HMMA.16816.F32 R8, R100.reuse, R110, R8 ;  /* 0x0000006e6408723c */ /* 0x040fe20000001808 */
[----:B------:R-:W4:Y:S07]  /*d380*/  LDSM.16.MT88.4 R108, [R164+0x5000] ;  /* 0x00500000a46c783b */ /* 0x000f2e0000004200 */
[C---:B--2---:R-:W-:Y:S03]  /*d390*/  HMMA.16816.F32 R12, R100.reuse, R112, R12 ;  /* 0x00000070640c723c */ /* 0x044fe6000000180c */
[--C-:B------:R-:W-:Y:S01]  /*d3a0*/  FFMA.FTZ R113, R207, UR4, -R152.reuse ;  /* 0x00000004cf717c23 */ /* 0x100fe20008010898 */
[--C-:B------:R-:W-:Y:S03]  /*d3b0*/  FFMA.FTZ R112, R206, UR4, -R153.reuse ;  /* 0x00000004ce707c23 */ /* 0x100fe60008010899 */
[----:B------:R-:W-:Y:S01]  /*d3c0*/  MUFU.EX2 R206, R113 ;  /* 0x0000007100ce7308 */ /* 0x000fe20000000800 */
[C---:B------:R-:W-:Y:S03]  /*d3d0*/  HMMA.16816.F32 R16, R100.reuse, R114, R16 ;  /* 0x000000726410723c */ /* 0x040fe60000001810 */
[--C-:B------:R-:W-:Y:S01]  /*d3e0*/  FFMA.FTZ R114, R208, UR4, -R153.reuse ;  /* 0x00000004d0727c23 */ /* 0x100fe20008010899 */
[----:B------:R-:W-:Y:S01]  /*d3f0*/  FFMA.FTZ R153, R205, UR4, -R153 ;  /* 0x00000004cd997c23 */ /* 0x000fe20008010899 */
[--C-:B------:R-:W-:Y:S04]  /*d400*/  FFMA.FTZ R115, R209, UR4, -R152.reuse ;  /* 0x00000004d1737c23 */ /* 0x100fe80008010898 */
[----:B------:R-:W-:Y:S01]  /*d410*/  MUFU.EX2 R208, R210 ;  /* 0x000000d200d07308 */ /* 0x000fe20000000800 */
[C---:B------:R-:W-:Y:S09]  /*d420*/  HMMA.16816.F32 R20, R100.reuse, R116, R20 ;  /* 0x000000746414723c */ /* 0x040ff20000001814 */
[----:B------:R2:W5:Y:S10]  /*d430*/  MUFU.EX2 R209, R114 ;  /* 0x0000007200d17308 */ /* 0x0005740000000800 */
[----:B------:R-:W1:Y:S01]  /*d440*/  MUFU.EX2 R207, R115 ;  /* 0x0000007300cf7308 */ /* 0x000e620000000800 */
[C---:B------:R-:W-:Y:S01]  /*d450*/  HMMA.16816.F32 R24, R100.reuse, R118, R24 ;  /* 0x000000766418723c */ /* 0x040fe20000001818 */
[----:B------:R-:W-:Y:S08]  /*d460*/  LDSM.16.MT88.4 R116, [R176+0x13800] ;  /* 0x01380000b074783b */ /* 0x000ff00000004200 */
[----:B------:R-:W-:Y:S01]  /*d470*/  MUFU.EX2 R205, R112 ;  /* 0x0000007000cd7308 */ /* 0x000fe20000000800 */
[C---:B------:R-:W-:Y:S03]  /*d480*/  HMMA.16816.F32 R28, R100.reuse, R120, R28 ;  /* 0x00000078641c723c */ /* 0x040fe6000000181c */
[--C-:B--2---:R-:W-:Y:S01]  /*d490*/  FFMA.FTZ R114, R134, UR4, -R152.reuse ;  /* 0x0000000486727c23 */ /* 0x104fe20008010898 */
[----:B------:R-:W-:Y:S05]  /*d4a0*/  FFMA.FTZ R152, R133, UR4, -R152 ;  /* 0x0000000485987c23 */ /* 0x000fea0008010898 */
[----:B------:R-:W2:Y:S01]  /*d4b0*/  MUFU.EX2 R134, R153 ;  /* 0x0000009900867308 */ /* 0x000ea20000000800 */
[C---:B------:R-:W-:Y:S09]  /*d4c0*/  HMMA.16816.F32 R32, R100.reuse, R122, R32 ;  /* 0x0000007a6420723c */ /* 0x040ff20000001820 */
[----:B------:R3:W-:Y:S10]  /*d4d0*/  MUFU.EX2 R210, R152 ;  /* 0x0000009800d27308 */ /* 0x0007f40000000800 */
[----:B------:R-:W4:Y:S01]  /*d4e0*/  MUFU.EX2 R133, R114 ;  /* 0x0000007200857308 */ /* 0x000f220000000800 */
[C---:B------:R-:W-:Y:S01]  /*d4f0*/  HMMA.16816.F32 R36, R100.reuse, R124, R36 ;  /* 0x0000007c6424723c */ /* 0x040fe20000001824 */
[----:B---3--:R-:W-:Y:S07]  /*d500*/  LDSM.16.MT88.4 R152, [R135+0x3800] ;  /* 0x003800008798783b */ /* 0x008fee0000004200 */
[C---:B------:R-:W-:Y:S01]  /*d510*/  HMMA.16816.F32 R40, R100.reuse, R126, R40 ;  /* 0x0000007e6428723c */ /* 0x040fe20000001828 */
[----:B------:R-:W3:Y:S07]  /*d520*/  LDSM.16.MT88.4 R124, [R177+0x13800] ;  /* 0x01380000b17c783b */ /* 0x000eee0000004200 */
[C---:B------:R-:W-:Y:S08]  /*d530*/  HMMA.16816.F32 R44, R100.reuse, R128, R44 ;  /* 0x00000080642c723c */ /* 0x040ff0000000182c */
[C---:B------:R-:W-:Y:S08]  /*d540*/  HMMA.16816.F32 R48, R100.reuse, R130, R48 ;  /* 0x000000826430723c */ /* 0x040ff00000001830 */
[C---:B------:R-:W-:Y:S03]  /*d550*/  HMMA.16816.F32 R52, R100.reuse, R136, R52 ;  /* 0x000000886434723c */ /* 0x040fe60000001834 */
[----:B-----5:R-:W-:Y:S02]  /*d560*/  F2FP.F16.F32.PACK_AB R136, R209, R208 ;  /* 0x000000d0d188723e */ /* 0x020fe400000000ff */
[----:B-1----:R-:W-:Y:S01]  /*d570*/  F2FP.F16.F32.PACK_AB R137, R206, R207 ;  /* 0x000000cfce89723e */ /* 0x002fe200000000ff */
[----:B------:R-:W-:Y:S02]  /*d580*/  FADD.FTZ R207, R207, R222 ;  /* 0x000000decfcf7221 */ /* 0x000fe40000010000 */
[C---:B------:R-:W-:Y:S03]  /*d590*/  HMMA.16816.F32 R56, R100.reuse, R138, R56 ;  /* 0x0000008a6438723c */ /* 0x040fe60000001838 */
[----:B--2---:R-:W-:Y:S01]  /*d5a0*/  F2FP.F16.F32.PACK_AB R138, R134, R205 ;  /* 0x000000cd868a723e */ /* 0x004fe200000000ff */
[----:B------:R-:W-:Y:S01]  /*d5b0*/  FADD.FTZ R206, R206, R207 ;  /* 0x000000cfcece7221 */ /* 0x000fe20000010000 */
[C---:B----4-:R-:W-:Y:S03]  /*d5c0*/  F2FP.F16.F32.PACK_AB R139, R210.reuse, R133 ;  /* 0x00000085d28b723e */ /* 0x050fe600000000ff */
[C---:B------:R-:W-:Y:S03]  /*d5d0*/  HMMA.16816.F32 R60, R100.reuse, R104, R60 ;  /* 0x00000068643c723c */ /* 0x040fe6000000183c */
[----:B------:R-:W-:Y:S04]  /*d5e0*/  FADD.FTZ R133, R133, R206 ;  /* 0x000000ce85857221 */ /* 0x000fe80000010000 */
[----:B------:R-:W-:Y:S01]  /*d5f0*/  FADD.FTZ R201, R210, R133 ;  /* 0x00000085d2c97221 */ /* 0x000fe20000010000 */
[C---:B------:R-:W-:Y:S01]  /*d600*/  HMMA.16816.F32 R64, R100.reuse, R106, R64 ;  /* 0x0000006a6440723c */ /* 0x040fe20000001840 */
[----:B------:R-:W1:Y:S07]  /*d610*/  LDSM.16.MT88.4 R104, [R135+0x1800] ;  /* 0x001800008768783b */ /* 0x000e6e0000004200 */
        /* <DEDUP_REMOVED lines=10> */
[----:B------:R-:W-:Y:S08]  /*d6c0*/  HMMA.16816.F32 R96, R100, R110, R96 ;  /* 0x0000006e6460723c */ /* 0x000ff00000001860 */
[C---:B---3--:R-:W-:Y:S01]  /*d6d0*/  HMMA.16816.F32 R128, R136.reuse, R124, R4 ;  /* 0x0000007c8880723c */ /* 0x048fe20000001804 */
[----:B------:R-:W3:Y:S07]  /*d6e0*/  LDSM.16.MT88.4 R4, [R176+0x17800] ;  /* 0x01780000b004783b */ /* 0x000eee0000004200 */
[C---:B------:R-:W-:Y:S01]  /*d6f0*/  HMMA.16816.F32 R124, R136.reuse, R126, R8 ;  /* 0x0000007e887c723c */ /* 0x040fe20000001808 */
[----:B------:R-:W3:Y:S07]  /*d700*/  LDSM.16.MT88.4 R8, [R135+0x5800] ;  /* 0x005800008708783b */ /* 0x000eee0000004200 */
[C---:B------:R-:W-:Y:S01]  /*d710*/  HMMA.16816.F32 R120, R136.reuse, R116, R12 ;  /* 0x000000748878723c */ /* 0x040fe2000000180c */
[----:B------:R-:W3:Y:S07]  /*d720*/  LDSM.16.MT88.4 R12, [R164+0x5800] ;  /* 0x00580000a40c783b */ /* 0x000eee0000004200 */
[C---:B------:R-:W-:Y:S03]  /*d730*/  HMMA.16816.F32 R116, R136.reuse, R118, R16 ;  /* 0x000000768874723c */ /* 0x040fe60000001810 */
[----:B------:R-:W-:Y:S04]  /*d740*/  FADD.FTZ R17, R167, R170 ;  /* 0x000000aaa7117221 */ /* 0x000fe80000010000 */
[----:B------:R-:W-:Y:S01]  /*d750*/  FADD.FTZ R17, R166, R17 ;  /* 0x00000011a6117221 */ /* 0x000fe20000010000 */
        /* <DEDUP_REMOVED lines=16> */
[----:B------:R-:W-:Y:S01]  /*d860*/  FADD.FTZ R203, R205, R0 ;  /* 0x00000000cdcb7221 */ /* 0x000fe20000010000 */
[----:B------:R-:W-:Y:S03]  /*d870*/  MOV R0, R132 ;  /* 0x0000008400007202 */ /* 0x000fe60000000f00 */
[----:B------:R-:W-:Y:S01]  /*d880*/  FADD.FTZ R203, R134, R203 ;  /* 0x000000cb86cb7221 */ /* 0x000fe20000010000 */
        /* <DEDUP_REMOVED lines=11> */
[C---:B------:R-:W-:Y:S08]  /*d940*/  HMMA.16816.F32 R88, R136.reuse, R10, R88 ;  /* 0x0000000a8858723c */ /* 0x040ff00000001858 */
[C---:B------:R-:W-:Y:S08]  /*d950*/  HMMA.16816.F32 R92, R136.reuse, R12, R92 ;  /* 0x0000000c885c723c */ /* 0x040ff0000000185c */
[----:B------:R-:W-:Y:S01]  /*d960*/  HMMA.16816.F32 R96, R136, R14, R96 ;  /* 0x0000000e8860723c */ /* 0x000fe20000001860 */
[----:B------:R-:W-:Y:S08]  /*d970*/  @!UPT UIADD3 URZ, UPT, UPT, URZ, URZ, URZ ;  /* 0x000000fffffff290 */ /* 0x000ff0000fffe0ff */
[----:B------:R-:W-:Y:S11]  /*d980*/  @P0 BRA `(.L_x_355) ;  /* 0xffffffd000b40947 */ /* 0x000ff6000383ffff */
.L_x_354:
[----:B------:R-:W1:Y:S01]  /*d990*/  SHFL.BFLY PT, R12, R203, 0x2, 0x1f ;  /* 0x0c401f00cb0c7f89 */ /* 0x000e6200000e0000 */
[----:B------:R-:W2:Y:S01]  /*d9a0*/  S2UR UR4, SR_CgaCtaId ;  /* 0x00000000000479c3 */ /* 0x000ea20000008800 */
[----:B------:R-:W-:Y:S02]  /*d9b0*/  UMOV UR5, 0x400 ;  /* 0x0000040000057882 */ /* 0x000fe40000000000 */
[----:B------:R-:W3:Y:S01]  /*d9c0*/  SHFL.BFLY PT, R0, R201, 0x2, 0x1f ;  /* 0x0c401f00c9007f89 */ /* 0x000ee200000e0000 */
[----:B------:R-:W4:Y:S04]  /*d9d0*/  S2R R4, SR_TID.X ;  /* 0x0000000000047919 */ /* 0x000f280000002100 */
[----:B------:R-:W4:Y:S01]  /*d9e0*/  LDC.U8 R24, c[0x0][0x548] ;  /* 0x00015200ff187b82 */ /* 0x000f220000000000 */
[----:B------:R-:W4:Y:S01]  /*d9f0*/  S2R R20, SR_CTAID.Z ;  /* 0x0000000000147919 */ /* 0x000f220000002700 */
[----:B-1----:R-:W-:Y:S01]  /*da00*/  FADD.FTZ R12, R12, R203 ;  /* 0x000000cb0c0c7221 */ /* 0x002fe20000010000 */
[----:B--2---:R-:W-:Y:S01]  /*da10*/  ULEA UR4, UR4, UR5, 0x18 ;  /* 0x0000000504047291 */ /* 0x004fe2000f8ec0ff */
[----:B---3--:R-:W-:-:S03]  /*da20*/  FADD.FTZ R11, R0, R201 ;  /* 0x000000c9000b7221 */ /* 0x008fc60000010000 */
[----:B------:R-:W1:Y:S04]  /*da30*/  SHFL.BFLY PT, R7, R12, 0x1, 0x1f ;  /* 0x0c201f000c077f89 */ /* 0x000e6800000e0000 */
[----:B------:R-:W2:Y:S01]  /*da40*/  SHFL.BFLY PT, R6, R11, 0x1, 0x1f ;  /* 0x0c201f000b067f89 */ /* 0x000ea200000e0000 */
[C---:B----4-:R-:W-:Y:S02]  /*da50*/  SHF.L.U32 R9, R4.reuse, 0x4, RZ ;  /* 0x0000000404097819 */ /* 0x050fe400000006ff */
[----:B------:R-:W-:Y:S02]  /*da60*/  SHF.L.U32 R2, R4, 0x1, RZ ;  /* 0x0000000104027819 */ /* 0x000fe400000006ff */
[----:B------:R-:W-:Y:S02]  /*da70*/  LOP3.LUT R9, R9, 0x1c0, RZ, 0xc0, !PT ;  /* 0x000001c009097812 */ /* 0x000fe400078ec0ff */
[----:B------:R-:W-:-:S02]  /*da80*/  LOP3.LUT R5, R2, 0x6, RZ, 0xc0, !PT ;  /* 0x0000000602057812 */ /* 0x000fc400078ec0ff */
[----:B------:R-:W-:Y:S02]  /*da90*/  LOP3.LUT R9, R9, 0x38, R2, 0xf8, !PT ;  /* 0x0000003809097812 */ /* 0x000fe400078ef802 */
[----:B------:R-:W-:Y:S02]  /*daa0*/  MOV R2, 0x10 ;  /* 0x0000001000027802 */ /* 0x000fe40000000f00 */
[----:B------:R-:W-:Y:S01]  /*dab0*/  LOP3.LUT P0, RZ, R4, 0x4, RZ, 0xc0, !PT ;  /* 0x0000000404ff7812 */ /* 0x000fe2000780c0ff */
[----:B-1----:R-:W-:Y:S01]  /*dac0*/  FADD.FTZ R7, R12, R7 ;  /* 0x000000070c077221 */ /* 0x002fe20000010000 */
[----:B------:R-:W-:Y:S02]  /*dad0*/  SHF.L.U32 R0, R4, 0x5, RZ ;  /* 0x0000000504007819 */ /* 0x000fe400000006ff */
        /* <DEDUP_REMOVED lines=12> */
[----:B------:R-:W-:Y:S02]  /*dba0*/  @P0 IADD3 R13, PT, PT, R9, -0x40, RZ ;  /* 0xffffffc0090d0810 */ /* 0x000fe40007ffe0ff */
[----:B------:R-:W-:Y:S02]  /*dbb0*/  FSETP.NE.FTZ.AND P4, PT, R7, RZ, PT ;  /* 0x000000ff0700720b */ /* 0x000fe40003f95000 */
[----:B------:R-:W-:Y:S02]  /*dbc0*/  FSETP.NE.FTZ.AND P3, PT, R6, RZ, PT ;  /* 0x000000ff0600720b */ /* 0x000fe40003f75000 */
[----:B------:R-:W-:Y:S02]  /*dbd0*/  IADD3 R11, PT, PT, R9, R0, RZ ;  /* 0x00000000090b7210 */ /* 0x000fe40007ffe0ff */
[----:B------:R-:W-:Y:S02]  /*dbe0*/  IADD3 R17, PT, PT, R0, R13, RZ ;  /* 0x0000000d00117210 */ /* 0x000fe40007ffe0ff */
[----:B------:R-:W3:Y:S01]  /*dbf0*/  LDC.U8 R0, c[0x0][0x549] ;  /* 0x00015240ff007b82 */ /* 0x000ee20000000000 */
        /* <DEDUP_REMOVED lines=28> */
[C---:B------:R-:W-:Y:S01]  /*ddc0*/  FMUL.FTZ R104, R10.reuse, R104 ;  /* 0x000000680a687220 */ /* 0x040fe20000410000 */
[----:B------:R-:W-:Y:S01]  /*ddd0*/  F2FP.F16.F32.PACK_AB R130, R131, R130 ;  /* 0x000000828382723e */ /* 0x000fe200000000ff */
        /* <DEDUP_REMOVED lines=19> */
[----:B------:R-:W-:Y:S01]  /*df10*/  IADD3 R15, PT, PT, R2, R11, RZ ;  /* 0x0000000b020f7210 */ /* 0x000fe20007ffe0ff */
        /* <DEDUP_REMOVED lines=9> */
[----:B------:R-:W-:Y:S01]  /*dfb0*/  STS [R9], R128 ;  /* 0x0000008009007388 */ /* 0x000fe20000000800 */
[----:B------:R-:W-:Y:S01]  /*dfc0*/  F2FP.F16.F32.PACK_AB R110, R111, R110 ;  /* 0x0000006e6f6e723e */ /* 0x000fe200000000ff */
[----:B------:R-:W-:Y:S01]  /*dfd0*/  FMUL.FTZ R48, R10, R48 ;  /* 0x000000300a307220 */ /* 0x000fe20000410000 */
        /* <DEDUP_REMOVED lines=102> */
[----:B------:R-:W-:Y:S01]  /*e640*/  F2FP.F16.F32.PACK_AB R76, R77, R76 ;  /* 0x0000004c4d4c723e */ /* 0x000fe200000000ff */
[----:B------:R-:W1:Y:S01]  /*e650*/  LDC R2, c[0x0][0x434] ;  /* 0x00010d00ff027b82 */ /* 0x000e620000000800 */
[----:B------:R-:W-:Y:S01]  /*e660*/  F2FP.F16.F32.PACK_AB R78, R79, R78 ;  /* 0x0000004e4f4e723e */ /* 0x000fe200000000ff */
[----:B------:R-:W-:Y:S01]  /*e670*/  STS [R19+0x4000], R56 ;  /* 0x0040003813007388 */ /* 0x000fe20000000800 */
[----:B------:R-:W-:Y:S01]  /*e680*/  F2FP.F16.F32.PACK_AB R80, R81, R80 ;  /* 0x000000505150723e */ /* 0x000fe200000000ff */
[C---:B------:R-:W-:Y:S01]  /*e690*/  FMUL.FTZ R30, R8.reuse, R98 ;  /* 0x00000062081e7220 */ /* 0x040fe20000410000 */
[----:B------:R-:W-:Y:S01]  /*e6a0*/  F2FP.F16.F32.PACK_AB R82, R83, R82 ;  /* 0x000000525352723e */ /* 0x000fe200000000ff */
[----:B------:R-:W-:Y:S01]  /*e6b0*/  STS [R19+0x4400], R58 ;  /* 0x0044003a13007388 */ /* 0x000fe20000000800 */
[----:B------:R-:W-:Y:S01]  /*e6c0*/  F2FP.F16.F32.PACK_AB R84, R85, R84 ;  /* 0x000000545554723e */ /* 0x000fe200000000ff */
[----:B------:R-:W1:Y:S01]  /*e6d0*/  @P2 LDC R23, c[0x0][0x430] ;  /* 0x00010c00ff172b82 */ /* 0x000e620000000800 */
        /* <DEDUP_REMOVED lines=10> */
[----:B------:R-:W-:Y:S01]  /*e780*/  SHF.L.U32 R14, R4, 0x3, RZ ;  /* 0x00000003040e7819 */ /* 0x000fe200000006ff */
[----:B------:R-:W-:Y:S01]  /*e790*/  STS [R21+0x4400], R66 ;  /* 0x0044004215007388 */ /* 0x000fe20000000800 */
[----:B------:R-:W-:Y:S02]  /*e7a0*/  F2FP.F16.F32.PACK_AB R30, R99, R30 ;  /* 0x0000001e631e723e */ /* 0x000fe400000000ff */
[----:B------:R-:W-:Y:S01]  /*e7b0*/  @P2 MOV R22, 0x1 ;  /* 0x0000000100162802 */ /* 0x000fe20000000f00 */
[----:B------:R-:W-:Y:S04]  /*e7c0*/  STS [R9+0x8000], R68 ;  /* 0x0080004409007388 */ /* 0x000fe80000000800 */
[----:B------:R2:W-:Y:S04]  /*e7d0*/  STS [R9+0x8400], R70 ;  /* 0x0084004609007388 */ /* 0x0005e80000000800 */
[----:B------:R-:W-:Y:S04]  /*e7e0*/  STS [R5+0x8000], R72 ;  /* 0x0080004805007388 */ /* 0x000fe80000000800 */
[----:B------:R-:W-:Y:S04]  /*e7f0*/  STS [R5+0x8400], R74 ;  /* 0x0084004a05007388 */ /* 0x000fe80000000800 */
[----:B------:R-:W-:Y:S04]  /*e800*/  STS [R11+0x8000], R76 ;  /* 0x0080004c0b007388 */ /* 0x000fe80000000800 */
[----:B------:R3:W-:Y:S04]  /*e810*/  STS [R11+0x8400], R78 ;  /* 0x0084004e0b007388 */ /* 0x0007e80000000800 */
[----:B------:R-:W-:Y:S04]  /*e820*/  STS [R15+0x8000], R80 ;  /* 0x008000500f007388 */ /* 0x000fe80000000800 */
[----:B------:R4:W-:Y:S01]  /*e830*/  STS [R15+0x8400], R82 ;  /* 0x008400520f007388 */ /* 0x0009e20000000800 */
[----:B--2---:R-:W1:Y:S03]  /*e840*/  LDC R9, c[0x0][0x434] ;  /* 0x00010d00ff097b82 */ /* 0x004e660000000800 */
[----:B------:R-:W-:Y:S04]  /*e850*/  STS [R13+0x8000], R84 ;  /* 0x008000540d007388 */ /* 0x000fe80000000800 */
[----:B------:R2:W-:Y:S04]  /*e860*/  STS [R13+0x8400], R86 ;  /* 0x008400560d007388 */ /* 0x0005e80000000800 */
[----:B------:R-:W-:Y:S04]  /*e870*/  STS [R19+0x8000], R88 ;  /* 0x0080005813007388 */ /* 0x000fe80000000800 */
[----:B------:R5:W-:Y:S01]  /*e880*/  STS [R19+0x8400], R90 ;  /* 0x0084005a13007388 */ /* 0x000be20000000800 */
[----:B---3--:R-:W3:Y:S03]  /*e890*/  @P0 LDC.64 R10, c[0x0][0x408] ;  /* 0x00010200ff0a0b82 */ /* 0x008ee60000000a00 */
[----:B------:R1:W-:Y:S04]  /*e8a0*/  STS [R17+0x8000], R92 ;  /* 0x0080005c11007388 */ /* 0x0003e80000000800 */
[----:B------:R1:W-:Y:S01]  /*e8b0*/  STS [R17+0x8400], R94 ;  /* 0x0084005e11007388 */ /* 0x0003e20000000800 */
[----:B----4-:R-:W4:Y:S01]  /*e8c0*/  @P2 LDC R15, c[0x0][0x430] ;  /* 0x00010c00ff0f2b82 */ /* 0x010f220000000800 */
[----:B-1----:R-:W-:Y:S01]  /*e8d0*/  @P2 IMAD R9, R23, R2, RZ ;  /* 0x0000000217092224 */ /* 0x002fe200078e02ff */
[----:B------:R-:W1:Y:S01]  /*e8e0*/  S2R R0, SR_CTAID.X ;  /* 0x0000000000007919 */ /* 0x000e620000002500 */
[----:B------:R-:W1:Y:S05]  /*e8f0*/  S2R R5, SR_CTAID.Y ;  /* 0x0000000000057919 */ /* 0x000e6a0000002600 */
[----:B--2---:R-:W2:Y:S01]  /*e900*/  @!P0 LDC.64 R12, c[0x0][0x400] ;  /* 0x00010000ff0c8b82 */ /* 0x004ea20000000a00 */
[----:B------:R1:W-:Y:S01]  /*e910*/  STS [R21+0x8000], R96 ;  /* 0x0080006015007388 */ /* 0x0003e20000000800 */
[----:B-----5:R-:W-:-:S04]  /*e920*/  LOP3.LUT R19, R14, 0x1f8, RZ, 0xc0, !PT ;  /* 0x000001f80e137812 */ /* 0x020fc800078ec0ff */
[----:B------:R-:W-:-:S04]  /*e930*/  LOP3.LUT R19, R19, 0x38, R4, 0x78, !PT ;  /* 0x0000003813137812 */ /* 0x000fc800078e7804 */
[----:B------:R-:W-:Y:S01]  /*e940*/  LOP3.LUT R8, R19, 0x1e00, R14, 0xf8, !PT ;  /* 0x00001e0013087812 */ /* 0x000fe200078ef80e */
[----:B---3--:R-:W-:Y:S06]  /*e950*/  @P2 BRA `(.L_x_358) ;  /* 0x0000000000202947 */ /* 0x008fec0003800000 */
[----:B------:R-:W-:Y:S01]  /*e960*/  ISETP.NE.AND P1, PT, R24, RZ, PT ;  /* 0x000000ff1800720c */ /* 0x000fe20003f25270 */
[----:B------:R-:W3:-:S12]  /*e970*/  LDC R17, c[0x0][0x3e0] ;  /* 0x0000f800ff117b82 */ /* 0x000ed80000000800 */
[----:B------:R-:W3:Y:S01]  /*e980*/  @P1 LDC R22, c[0x0][0x454] ;  /* 0x00011500ff161b82 */ /* 0x000ee20000000800 */
[----:B----4-:R-:W-:Y:S02]  /*e990*/  @P1 MOV R15, 0x1 ;  /* 0x00000001000f1802 */ /* 0x010fe40000000f00 */
[----:B------:R-:W-:-:S05]  /*e9a0*/  @!P1 MOV R15, 0x1 ;  /* 0x00000001000f9802 */ /* 0x000fca0000000f00 */
[----:B------:R-:W4:Y:S01]  /*e9b0*/  @P1 LDC R9, c[0x0][0x454] ;  /* 0x00011500ff091b82 */ /* 0x000f220000000800 */
[-C--:B---3--:R-:W-:Y:S02]  /*e9c0*/  @P1 IMAD R22, R22, R17.reuse, RZ ;  /* 0x0000001116161224 */ /* 0x088fe400078e02ff */
[----:B------:R-:W-:-:S07]  /*e9d0*/  @!P1 IMAD R22, R2, R17, RZ ;  /* 0x0000001102169224 */ /* 0x000fce00078e02ff */
.L_x_358:
[----:B------:R3:W-:Y:S01]  /*e9e0*/  STS [R21+0x8400], R30 ;  /* 0x0084001e15007388 */ /* 0x0007e20000000800 */
[----:B------:R-:W-:Y:S01]  /*e9f0*/  LEA R8, R8, UR4, 0x1 ;  /* 0x0000000408087c11 */ /* 0x000fe2000f8e08ff */
[----:B-12---:R-:W-:Y:S01]  /*ea00*/  @!P0 IMAD.WIDE.U32 R26, R5, R12, RZ ;  /* 0x0000000c051a8225 */ /* 0x006fe200078e00ff */
[----:B------:R-:W-:Y:S01]  /*ea10*/  ISETP.NE.AND P1, PT, R24, RZ, !P2 ;  /* 0x000000ff1800720c */ /* 0x000fe20005725270 */
[----:B------:R-:W-:Y:S01]  /*ea20*/  BAR.SYNC.DEFER_BLOCKING 0x0 ;  /* 0x0000000000007b1d */ /* 0x000fe20000010000 */
[C---:B------:R-:W-:Y:S01]  /*ea30*/  ISETP.NE.AND P2, PT, R198.reuse, -0x1, PT ;  /* 0xffffffffc600780c */ /* 0x040fe20003f45270 */
[----:B------:R-:W-:Y:S01]  /*ea40*/  @P0 IMAD.WIDE.U32 R24, R198, R10, RZ ;  /* 0x0000000ac6180225 */ /* 0x000fe200078e00ff */
[----:B------:R-:W-:Y:S02]  /*ea50*/  SHF.R.U32.HI R28, RZ, 0x1, R4 ;  /* 0x00000001ff1c7819 */ /* 0x000fe40000011604 */
[----:B------:R-:W-:-:S03]  /*ea60*/  LOP3.LUT P5, RZ, R4, 0x3, RZ, 0xc0, !PT ;  /* 0x0000000304ff7812 */ /* 0x000fc600078ac0ff */
[----:B------:R-:W1:Y:S01]  /*ea70*/  @P4 LDC R23, c[0x0][0x458] ;  /* 0x00011600ff174b82 */ /* 0x000e620000000800 */
[----:B------:R-:W2:Y:S01]  /*ea80*/  @P4 MUFU.LG2 R7, R7 ;  /* 0x0000000700074308 */ /* 0x000ea20000000c00 */
[----:B----4-:R-:W-:Y:S01]  /*ea90*/  IMAD R9, R20, R9, RZ ;  /* 0x0000000914097224 */ /* 0x010fe200078e02ff */
[----:B------:R-:W-:Y:S01]  /*eaa0*/  LOP3.LUT R28, R28, 0x70, RZ, 0xc0, !PT ;  /* 0x000000701c1c7812 */ /* 0x000fe200078ec0ff */
[C---:B------:R-:W-:Y:S01]  /*eab0*/  @!P0 IMAD R13, R5.reuse, R13, R27 ;  /* 0x0000000d050d8224 */ /* 0x040fe200078e021b */
[----:B------:R-:W-:Y:S01]  /*eac0*/  BSSY.RECONVERGENT B0, `(.L_x_359) ;  /* 0x000002a000007945 */ /* 0x000fe20003800200 */
[----:B------:R-:W-:Y:S02]  /*ead0*/  @P0 IMAD R13, R198, R11, R25 ;  /* 0x0000000bc60d0224 */ /* 0x000fe400078e0219 */
[----:B------:R-:W4:Y:S01]  /*eae0*/  @P3 LDC R12, c[0x0][0x458] ;  /* 0x00011600ff0c3b82 */ /* 0x000f220000000800 */
[----:B------:R-:W5:Y:S01]  /*eaf0*/  @P3 MUFU.LG2 R6, R6 ;  /* 0x0000000600063308 */ /* 0x000f620000000c00 */
[----:B------:R-:W-:-:S02]  /*eb00*/  @!P2 IMAD R198, R5, R2, RZ ;  /* 0x0000000205c6a224 */ /* 0x000fc400078e02ff */
[----:B------:R-:W-:Y:S02]  /*eb10*/  @!P1 IMAD R9, R5, R22, R9 ;  /* 0x0000001605099224 */ /* 0x000fe400078e0209 */
[----:B------:R-:W-:Y:S01]  /*eb20*/  IMAD R22, R0, R15, RZ ;  /* 0x0000000f00167224 */ /* 0x000fe200078e02ff */
[----:B---3--:R-:W-:Y:S01]  /*eb30*/  SHF.R.U32.HI R21, RZ, 0x2, R4 ;  /* 0x00000002ff157819 */ /* 0x008fe20000011604 */
[----:B------:R-:W-:Y:S01]  /*eb40*/  IMAD.MOV.U32 R11, RZ, RZ, 0x7f800000 ;  /* 0x7f800000ff0b7424 */ /* 0x000fe200078e00ff */
[----:B------:R-:W-:Y:S01]  /*eb50*/  SHF.R.S32.HI R2, RZ, 0x1f, R198 ;  /* 0x0000001fff027819 */ /* 0x000fe200000114c6 */
[----:B------:R3:W3:Y:S01]  /*eb60*/  LDS.128 R16, [R8+0x3000] ;  /* 0x0030000008107984 */ /* 0x0006e20000000c00 */
[----:B------:R-:W-:Y:S01]  /*eb70*/  LOP3.LUT R10, R28, 0x7, R21, 0xf8, !PT ;  /* 0x000000071c0a7812 */ /* 0x000fe200078ef815 */
[----:B------:R-:W-:Y:S01]  /*eb80*/  IMAD.SHL.U32 R22, R22, 0x80, RZ ;  /* 0x0000008016167824 */ /* 0x000fe200078e00ff */
[----:B------:R-:W-:Y:S01]  /*eb90*/  SEL R21, R198, RZ, P1 ;  /* 0x000000ffc6157207 */ /* 0x000fe20000800000 */
[----:B--2---:R-:W-:Y:S01]  /*eba0*/  @P4 FMUL.FTZ R7, R7, 0.69314718246459960938 ;  /* 0x3f31721807074820 */ /* 0x004fe20000410000 */
[----:B------:R-:W-:Y:S01]  /*ebb0*/  SEL R2, R2, RZ, P1 ;  /* 0x000000ff02027207 */ /* 0x000fe20000800000 */
[----:B------:R-:W-:Y:S01]  /*ebc0*/  IMAD.MOV.U32 R5, RZ, RZ, 0x7f800000 ;  /* 0x7f800000ff057424 */ /* 0x000fe200078e00ff */
[----:B------:R-:W-:Y:S01]  /*ebd0*/  IADD3 R21, P2, P1, R22, R21, R9 ;  /* 0x0000001516157210 */ /* 0x000fe2000795e009 */
[----:B-1----:R-:W-:Y:S01]  /*ebe0*/  @P4 FFMA.FTZ R11, R132, R23, R7 ;  /* 0x00000017840b4223 */ /* 0x002fe20000010007 */
[----:B-----5:R-:W-:Y:S01]  /*ebf0*/  @P3 FMUL.FTZ R6, R6, 0.69314718246459960938 ;  /* 0x3f31721806063820 */ /* 0x020fe20000410000 */
[----:B------:R-:W-:-:S02]  /*ec00*/  SHF.R.S32.HI R9, RZ, 0x1f, R9 ;  /* 0x0000001fff097819 */ /* 0x000fc40000011409 */
[----:B------:R-:W-:Y:S01]  /*ec10*/  SHF.R.S32.HI R22, RZ, 0x1f, R22 ;  /* 0x0000001fff167819 */ /* 0x000fe20000011416 */
[----:B----4-:R-:W-:-:S03]  /*ec20*/  @P3 FFMA.FTZ R5, R3, R12, R6 ;  /* 0x0000000c03053223 */ /* 0x010fc60000010006 */
        /* <DEDUP_REMOVED lines=19> */
.L_x_360:
[----:B------:R-:W-:Y:S05]  /*ed60*/  BSYNC.RECONVERGENT B0 ;  /* 0x0000000000007941 */ /* 0x000fea0003800200 */
.L_x_359:
[----:B------:R-:W2:Y:S01]  /*ed70*/  LDCU.64 UR4, c[0x0][0x410] ;  /* 0x00008200ff0477ac */ /* 0x000ea20008000a00 */
[----:B------:R-:W-:Y:S01]  /*ed80*/  @P0 IMAD.MOV.U32 R26, RZ, RZ, R24 ;  /* 0x000000ffff1a0224 */ /* 0x000fe200078e0018 */
[----:B-1----:R-:W-:Y:S01]  /*ed90*/  LOP3.LUT R3, R14, 0x38, RZ, 0xc0, !PT ;  /* 0x000000380e037812 */ /* 0x002fe200078ec0ff */
[----:B------:R-:W-:Y:S01]  /*eda0*/  IMAD.WIDE.U32 R10, R0, 0x80, RZ ;  /* 0x00000080000a7825 */ /* 0x000fe200078e00ff */
[----:B------:R-:W-:Y:S01]  /*edb0*/  SHF.R.U32.HI R2, RZ, 0x3, R4 ;  /* 0x00000003ff027819 */ /* 0x000fe20000011604 */
[----:B------:R-:W-:Y:S01]  /*edc0*/  BSSY.RECONVERGENT B0, `(.L_x_361) ;  /* 0x000001d000007945 */ /* 0x000fe20003800200 */
[----:B------:R-:W-:Y:S02]  /*edd0*/  IADD3 R24, P0, PT, R3, R26, RZ ;  /* 0x0000001a03187210 */ /* 0x000fe40007f1e0ff */
[C---:B------:R-:W-:Y:S01]  /*ede0*/  ISETP.GE.AND P3, PT, R2.reuse, R189, PT ;  /* 0x000000bd0200720c */ /* 0x040fe20003f66270 */
[----:B------:R-:W-:Y:S02]  /*edf0*/  VIADD R4, R2, 0x20 ;  /* 0x0000002002047836 */ /* 0x000fe40000000000 */
[----:B------:R-:W-:-:S02]  /*ee00*/  IMAD.X R25, RZ, RZ, R13, P0 ;  /* 0x000000ffff197224 */ /* 0x000fc400000e060d */
[----:B------:R-:W-:Y:S01]  /*ee10*/  VIADD R6, R2, 0x40 ;  /* 0x0000004002067836 */ /* 0x000fe20000000000 */
[-C--:B------:R-:W-:Y:S01]  /*ee20*/  ISETP.GE.AND P2, PT, R4, R189.reuse, PT ;  /* 0x000000bd0400720c */ /* 0x080fe20003f46270 */
[----:B------:R1:W3:Y:S01]  /*ee30*/  LDS.128 R12, [R8+0x4000] ;  /* 0x00400000080c7984 */ /* 0x0002e20000000c00 */
[----:B------:R-:W-:Y:S01]  /*ee40*/  VIADD R0, R2, 0x60 ;  /* 0x0000006002007836 */ /* 0x000fe20000000000 */
[----:B------:R-:W-:Y:S01]  /*ee50*/  LOP3.LUT R2, R10, R2, RZ, 0xfc, !PT ;  /* 0x000000020a027212 */ /* 0x000fe200078efcff */
[----:B--2---:R-:W-:Y:S01]  /*ee60*/  IMAD.WIDE.U32 R24, R20, UR4, R24 ;  /* 0x0000000414187c25 */ /* 0x004fe2000f8e0018 */
[-C--:B------:R-:W-:Y:S02]  /*ee70*/  ISETP.GE.AND P1, PT, R6, R189.reuse, PT ;  /* 0x000000bd0600720c */ /* 0x080fe40003f26270 */
[----:B------:R1:W2:Y:S01]  /*ee80*/  LDS.128 R4, [R8+0x8000] ;  /* 0x0080000008047984 */ /* 0x0002a20000000c00 */
[----:B------:R-:W-:Y:S01]  /*ee90*/  IMAD R27, R20, UR5, R25 ;  /* 0x00000005141b7c24 */ /* 0x000fe2000f8e0219 */
[----:B------:R-:W-:-:S02]  /*eea0*/  ISETP.GE.AND P0, PT, R0, R189, PT ;  /* 0x000000bd0000720c */ /* 0x000fc40003f06270 */
        /* <DEDUP_REMOVED lines=14> */
.L_x_362:
[----:B------:R-:W-:Y:S05]  /*ef90*/  BSYNC.RECONVERGENT B0 ;  /* 0x0000000000007941 */ /* 0x000fea0003800200 */
.L_x_361:
        /* <DEDUP_REMOVED lines=20> */
.L_x_364:
[----:B------:R-:W-:Y:S05]  /*f0e0*/  BSYNC.RECONVERGENT B0 ;  /* 0x0000000000007941 */ /* 0x000fea0003800200 */
.L_x_363:
        /* <DEDUP_REMOVED lines=20> */
.L_x_366:
[----:B------:R-:W-:Y:S05]  /*f230*/  BSYNC.RECONVERGENT B0 ;  /* 0x0000000000007941 */ /* 0x000fea0003800200 */
.L_x_365:
[----:B-12---:R1:W2:Y:S04]  /*f240*/  LDS.128 R4, [R8+0x7000] ;  /* 0x0070000008047984 */ /* 0x0062a80000000c00 */
[----:B---3--:R1:W3:Y:S01]  /*f250*/  LDS.128 R12, [R8+0xb000] ;  /* 0x00b00000080c7984 */ /* 0x0082e20000000c00 */
[----:B------:R-:W-:Y:S05]  /*f260*/  @P0 EXIT ;  /* 0x000000000000094d */ /* 0x000fea0003800000 */
[----:B------:R-:W5:Y:S01]  /*f270*/  LDCU.64 UR6, c[0x0][0x408] ;  /* 0x00008100ff0677ac */ /* 0x000f620008000a00 */
[----:B------:R-:W-:Y:S01]  /*f280*/  IADD3 R2, P0, PT, R2, 0x60, RZ ;  /* 0x0000006002027810 */ /* 0x000fe20007f1e0ff */
[----:B-1----:R-:W-:Y:S01]  /*f290*/  IMAD.MOV.U32 R8, RZ, RZ, R24 ;  /* 0x000000ffff087224 */ /* 0x002fe200078e0018 */
        /* <DEDUP_REMOVED lines=13> */
.L_x_367:
        /* <DEDUP_REMOVED lines=9> */
.L_x_1808:


//--------------------- .text._ZN5flash16flash_fwd_kernelI23Flash_fwd_kernel_traitsILi192ELi128ELi64ELi8ELb0ELb0EN7cutlass6half_tE19Flash_kernel_traitsILi192ELi128ELi64ELi8ES3_EELb0ELb0ELb1ELb0ELb0ELb1ELb1ELb0EEEvNS_16Flash_fwd_paramsE --------------------------
	.section	.text._ZN5flash16flash_fwd_kernelI23Flash_fwd_kernel_traitsILi192ELi128ELi64ELi8ELb0ELb0EN7cutlass6half_tE19Flash_kernel_traitsILi192ELi128ELi64ELi8ES3_EELb0ELb0ELb1ELb0ELb0ELb1ELb1ELb0EEEvNS_16Flash_fwd_paramsE,"ax",@progbits
	.align	128
        .global         _ZN5flash16flash_fwd_kernelI23Flash_fwd_kernel_traitsILi192ELi128ELi64ELi8ELb0ELb0EN7cutlass6half_tE19Flash_kernel_traitsILi192ELi128ELi64ELi8ES3_EELb0ELb0ELb1ELb0ELb0ELb1ELb1ELb0EEEvNS_16Flash_fwd_paramsE
        .type           _ZN5flash16flash_fwd_kernelI23Flash_fwd_kernel_traitsILi192ELi128ELi64ELi8ELb0ELb0EN7cutlass6half_tE19Flash_kernel_traitsILi192ELi128ELi64ELi8ES3_EELb0ELb0ELb1ELb0ELb0ELb1ELb1ELb0EEEvNS_16Flash_fwd_paramsE,@function
        .size           _ZN5flash16flash_fwd_kernelI23Flash_fwd_kernel_traitsILi192ELi128ELi64ELi8ELb0ELb0EN7cutlass6half_tE19Flash_kernel_traitsILi192ELi128ELi64ELi8ES3_EELb0ELb0ELb1ELb0ELb0ELb1ELb1ELb0EEEvNS_16Flash_fwd_paramsE,(.L_x_1809 - _ZN5flash16flash_fwd_kernelI23Flash_fwd_kernel_traitsILi192ELi128ELi64ELi8ELb0ELb0EN7cutlass6half_tE19Flash_kernel_traitsILi192ELi128ELi64ELi8ES3_EELb0ELb0ELb1ELb0ELb0ELb1ELb1ELb0EEEvNS_16Flash_fwd_paramsE)
        .other          _ZN5flash16flash_fwd_kernelI23Flash_fwd_kernel_traitsILi192ELi128ELi64ELi8ELb0ELb0EN7cutlass6half_tE19Flash_kernel_traitsILi192ELi128ELi64ELi8ES3_EELb0ELb0ELb1ELb0ELb0ELb1ELb1ELb0EEEvNS_16Flash_fwd_paramsE,@"STO_CUDA_ENTRY STV_DEFAULT"
_ZN5flash16flash_fwd_kernelI23Flash_fwd_kernel_traitsILi192ELi128ELi64ELi8ELb0ELb0EN7cutlass6half_tE19Flash_kernel_traitsILi192ELi128ELi64ELi8ES3_EELb0ELb0ELb1ELb0ELb0ELb1ELb1ELb0EEEvNS_16Flash_fwd_paramsE:
.text._ZN5flash16flash_fwd_kernelI23Flash_fwd_kernel_traitsILi192ELi128ELi64ELi8ELb0ELb0EN7cutlass6half_tE19Flash_kernel_traitsILi192ELi128ELi64ELi8ES3_EELb0ELb0ELb1ELb0ELb0ELb1ELb1ELb0EEEvNS_16Flash_fwd_paramsE:
        /* <DEDUP_REMOVED lines=51> */
.L_x_368:
        /* <DEDUP_REMOVED lines=30> */
[----:B------:R-:W2:Y:S08]  /*0510*/  LDC R4, c[0x0][0x434] ;  /* 0x00010d00ff047b82 */ /* 0x000eb00000000800 */
[----:B------:R-:W3:Y:S01]  /*0520*/  @!P1 LDC.64 R10, c[0x0][0x400] ;  /* 0x00010000ff0a9b82 */ /* 0x000ee20000000a00 */
[----:B-1----:R-:W-:-:S07]  /*0530*/  ISETP.NE.AND P0, PT, R0, RZ, PT ;  /* 0x000000ff0000720c */ /* 0x002fce0003f05270 */
[----:B------:R-:W1:Y:S08]  /*0540*/  @P1 LDC.64 R8, c[0x0][0x408] ;  /* 0x00010200ff081b82 */ /* 0x000e700000000a00 */
[----:B------:R-:W4:Y:S01]  /*0550*/  LDC.U8 R0, c[0x0][0x548] ;  /* 0x00015200ff007b82 */ /* 0x000f220000000000 */
[----:B---3--:R-:W-:-:S07]  /*0560*/  @!P1 IMAD.WIDE.U32 R14, R3, R10, RZ ;  /* 0x0000000a030e9225 */ /* 0x008fce00078e00ff */
[----:B------:R-:W3:Y:S01]  /*0570*/  @P0 LDC.64 R6, c[0x0][0x430] ;  /* 0x00010c00ff060b82 */ /* 0x000ee20000000a00 */
[----:B------:R-:W-:-:S07]  /*0580*/  @!P1 IMAD R11, R3, R11, R15 ;  /* 0x0000000b030b9224 */ /* 0x000fce00078e020f */
[----:B------:R-:W2:Y:S01]  /*0590*/  @P0 LDC R2, c[0x0][0x430] ;  /* 0x00010c00ff020b82 */ /* 0x000ea20000000800 */
[----:B-1----:R-:W-:-:S04]  /*05a0*/  @P1 IMAD.WIDE.U32 R12, R202, R8, RZ ;  /* 0x00000008ca0c1225 */ /* 0x002fc800078e00ff */
[----:B------:R-:W-:Y:S01]  /*05b0*/  @P1 IMAD R11, R202, R9, R13 ;  /* 0x00000009ca0b1224 */ /* 0x000fe200078e020d */
[----:B------:R-:W-:Y:S02]  /*05c0*/  @P1 MOV R14, R12 ;  /* 0x0000000c000e1202 */ /* 0x000fe40000000f00 */
[----:B----4-:R-:W-:Y:S01]  /*05d0*/  ISETP.NE.AND P4, PT, R0, RZ, !P0 ;  /* 0x000000ff0000720c */ /* 0x010fe20004785270 */
[----:B---3--:R-:W-:Y:S01]  /*05e0*/  @P0 IMAD R8, R6, R7, RZ ;  /* 0x0000000706080224 */ /* 0x008fe200078e02ff */
[----:B------:R-:W-:Y:S02]  /*05f0*/  SHF.L.U32 R7, R5, 0x3, RZ ;  /* 0x0000000305077819 */ /* 0x000fe400000006ff */
[----:B------:R-:W-:Y:S01]  /*0600*/  @P0 MOV R6, 0x1 ;  /* 0x0000000100060802 */ /* 0x000fe20000000f00 */
[----:B------:R-:W-:Y:S08]  /*0610*/  @P0 BRA `(.L_x_370) ;  /* 0x0000000000280947 */ /* 0x000ff00003800000 */
        /* <DEDUP_REMOVED lines=10> */
.L_x_370:
[----:B------:R-:W1:Y:S01]  /*06c0*/  LDCU.64 UR6, c[0x0][0x410] ;  /* 0x00008200ff0677ac */ /* 0x000e620008000a00 */
[----:B----4-:R-:W-:Y:S01]  /*06d0*/  IMAD R0, R21, R8, RZ ;  /* 0x0000000815007224 */ /* 0x010fe200078e02ff */
[----:B------:R-:W-:Y:S01]  /*06e0*/  LOP3.LUT R15, R7, 0x38, RZ, 0xc0, !PT ;  /* 0x00000038070f7812 */ /* 0x000fe200078ec0ff */
[C---:B--2---:R-:W-:Y:S01]  /*06f0*/  IMAD R7, R3.reuse, R4, RZ ;  /* 0x0000000403077224 */ /* 0x044fe200078e02ff */
[----:B------:R-:W-:Y:S01]  /*0700*/  ISETP.NE.AND P1, PT, R202, -0x1, PT ;  /* 0xffffffffca00780c */ /* 0x000fe20003f25270 */
[----:B------:R-:W-:Y:S01]  /*0710*/  @!P4 IMAD R0, R3, R6, R0 ;  /* 0x000000060300c224 */ /* 0x000fe200078e0200 */
[----:B------:R-:W-:Y:S01]  /*0720*/  SHF.R.U32.HI R3, RZ, 0x3, R5 ;  /* 0x00000003ff037819 */ /* 0x000fe20000011605 */
[----:B------:R-:W-:Y:S01]  /*0730*/  VIADD R96, R96, -UR4 ;  /* 0x8000000460607c36 */ /* 0x000fe20008000000 */
[----:B------:R-:W-:Y:S01]  /*0740*/  IADD3 R14, P0, PT, R15, R14, RZ ;  /* 0x0000000e0f0e7210 */ /* 0x000fe20007f1e0ff */
[----:B------:R-:W-:Y:S01]  /*0750*/  UIMAD.WIDE.U32 UR8, UR5, 0x80, URZ ;  /* 0x00000080050878a5 */ /* 0x000fe2000f8e00ff */
[----:B------:R-:W-:Y:S01]  /*0760*/  SEL R202, R7, R202, !P1 ;  /* 0x000000ca07ca7207 */ /* 0x000fe20004800000 */
[C---:B------:R-:W-:Y:S01]  /*0770*/  VIADD R9, R3.reuse, 0x20 ;  /* 0x0000002003097836 */ /* 0x040fe20000000000 */
[CC--:B------:R-:W-:Y:S01]  /*0780*/  ISETP.GE.AND P3, PT, R3.reuse, R96.reuse, PT ;  /* 0x000000600300720c */ /* 0x0c0fe20003f66270 */
[----:B------:R-:W-:Y:S01]  /*0790*/  IMAD.X R15, RZ, RZ, R11, P0 ;  /* 0x000000ffff0f7224 */ /* 0x000fe200000e060b */
[----:B------:R-:W-:Y:S01]  /*07a0*/  SHF.R.S32.HI R8, RZ, 0x1f, R202 ;  /* 0x0000001fff087819 */ /* 0x000fe200000114ca */
[----:B------:R-:W-:Y:S01]  /*07b0*/  VIADD R7, R3, 0x40 ;  /* 0x0000004003077836 */ /* 0x000fe20000000000 */
[----:B------:R-:W-:Y:S01]  /*07c0*/  LOP3.LUT P6, R6, R5, 0x7, RZ, 0xc0, !PT ;  /* 0x0000000705067812 */ /* 0x000fe200078cc0ff */
[----:B------:R-:W-:Y:S01]  /*07d0*/  VIADD R13, R3, 0x60 ;  /* 0x00000060030d7836 */ /* 0x000fe20000000000 */
[-C--:B------:R-:W-:Y:S01]  /*07e0*/  ISETP.GE.AND P1, PT, R9, R96.reuse, PT ;  /* 0x000000600900720c */ /* 0x080fe20003f26270 */
[----:B-1----:R-:W-:Y:S01]  /*07f0*/  IMAD.WIDE.U32 R14, R21, UR6, R14 ;  /* 0x00000006150e7c25 */ /* 0x002fe2000f8e000e */
[-C--:B------:R-:W-:Y:S01]  /*0800*/  ISETP.GE.AND P2, PT, R7, R96.reuse, PT ;  /* 0x000000600700720c */ /* 0x080fe20003f46270 */
[----:B------:R-:W-:Y:S01]  /*0810*/  BSSY.RECONVERGENT B0, `(.L_x_371) ;  /* 0x0000017000007945 */ /* 0x000fe20003800200 */
[----:B------:R-:W-:Y:S01]  /*0820*/  SEL R11, R202, RZ, P4 ;  /* 0x000000ffca0b7207 */ /* 0x000fe20002000000 */
[----:B------:R-:W-:Y:S01]  /*0830*/  IMAD R19, R21, UR7, R15 ;  /* 0x0000000715137c24 */ /* 0x000fe2000f8e020f */
[----:B------:R-:W-:Y:S01]  /*0840*/  SEL R8, R8, RZ, P4 ;  /* 0x000000ff08087207 */ /* 0x000fe20002000000 */
[----:B------:R-:W-:Y:S01]  /*0850*/  IMAD R12, R2, UR4, RZ ;  /* 0x00000004020c7c24 */ /* 0x000fe2000f8e02ff */
[----:B------:R-:W-:-:S02]  /*0860*/  ISETP.GE.AND P0, PT, R13, R96, PT ;  /* 0x000000600d00720c */ /* 0x000fc40003f06270 */
        /* <DEDUP_REMOVED lines=17> */
.L_x_372:
[----:B------:R-:W-:Y:S05]  /*0980*/  BSYNC.RECONVERGENT B0 ;  /* 0x0000000000007941 */ /* 0x000fea0003800200 */
.L_x_371:
        /* <DEDUP_REMOVED lines=18> */
.L_x_374:
[----:B------:R-:W-:Y:S05]  /*0ab0*/  BSYNC.RECONVERGENT B0 ;  /* 0x0000000000007941 */ /* 0x000fea0003800200 */
.L_x_373:
        /* <DEDUP_REMOVED lines=17> */
.L_x_376:
[----:B------:R-:W-:Y:S05]  /*0bd0*/  BSYNC.RECONVERGENT B0 ;  /* 0x0000000000007941 */ /* 0x000fea0003800200 */
.L_x_375:
        /* <DEDUP_REMOVED lines=19> */
.L_x_378:
[----:B------:R-:W-:Y:S05]  /*0d10*/  BSYNC.RECONVERGENT B0 ;  /* 0x0000000000007941 */ /* 0x000fea0003800200 */
.L_x_377:
        /* <DEDUP_REMOVED lines=11> */
.L_x_380:
[----:B------:R-:W-:Y:S05]  /*0dd0*/  BSYNC.RECONVERGENT B0 ;  /* 0x0000000000007941 */ /* 0x000fea0003800200 */
.L_x_379:
        /* <DEDUP_REMOVED lines=10> */
.L_x_382:
[----:B------:R-:W-:Y:S05]  /*0e80*/  BSYNC.RECONVERGENT B0 ;  /* 0x0000000000007941 */ /* 0x000fea0003800200 */
.L_x_381:
        /* <DEDUP_REMOVED lines=10> */
.L_x_384:
[----:B------:R-:W-:Y:S05]  /*0f30*/  BSYNC.RECONVERGENT B0 ;  /* 0x0000000000007941 */ /* 0x000fea0003800200 */
.L_x_383:
        /* <DEDUP_REMOVED lines=10> */
.L_x_369:
        /* <DEDUP_REMOVED lines=22> */
.L_x_385:
[----:B------:R-:W1:Y:S01]  /*1140*/  LDC.64 R6, c[0x0][0x3b8] ;  /* 0x0000ee00ff067b82 */ /* 0x000e620000000a00 */
[----:B------:R-:W-:-:S05]  /*1150*/  IADD3 R28, PT, PT, R4, R11, RZ ;  /* 0x0000000b041c7210 */ /* 0x000fca0007ffe0ff */
[C---:B-1----:R-:W-:Y:S02]  /*1160*/  IMAD R17, R28.reuse, R7, RZ ;  /* 0x000000071c117224 */ /* 0x042fe400078e02ff */
[----:B------:R-:W-:-:S05]  /*1170*/  IMAD.WIDE.U32 R28, R28, R6, RZ ;  /* 0x000000061c1c7225 */ /* 0x000fca00078e00ff */
[----:B------:R-:W-:Y:S02]  /*1180*/  IADD3 R17, PT, PT, R29, R17, RZ ;  /* 0x000000111d117210 */ /* 0x000fe40007ffe0ff */
.L_x_386:
        /* <DEDUP_REMOVED lines=38> */
.L_x_387:
[----:B------:R-:W1:Y:S01]  /*13f0*/  LDC.64 R8, c[0x0][0x3c0] ;  /* 0x0000f000ff087b82 */ /* 0x000e620000000a00 */
[----:B------:R-:W-:-:S05]  /*1400*/  IADD3 R4, PT, PT, R4, R11, RZ ;  /* 0x0000000b04047210 */ /* 0x000fca0007ffe0ff */
[C---:B-1----:R-:W-:Y:S02]  /*1410*/  IMAD R3, R4.reuse, R9, RZ ;  /* 0x0000000904037224 */ /* 0x042fe400078e02ff */
[----:B------:R-:W-:-:S05]  /*1420*/  IMAD.WIDE.U32 R18, R4, R8, RZ ;  /* 0x0000000804127225 */ /* 0x000fca00078e00ff */
[----:B------:R-:W-:-:S07]  /*1430*/  IADD3 R3, PT, PT, R19, R3, RZ ;  /* 0x0000000313037210 */ /* 0x000fce0007ffe0ff */
.L_x_388:
[----:B------:R-:W-:Y:S01]  /*1440*/  VIADD R193, R96, -UR4 ;  /* 0x8000000460c17c36 */ /* 0x000fe20008000000 */
[----:B------:R-:W-:Y:S01]  /*1450*/  SHF.R.U32.HI R4, RZ, 0x3, R5 ;  /* 0x00000003ff047819 */ /* 0x000fe20000011605 */
[----:B------:R-:W-:Y:S01]  /*1460*/  IMAD.SHL.U32 R206, R5, 0x8, RZ ;  /* 0x0000000805ce7824 */ /* 0x000fe200078e00ff */
[----:B------:R-:W1:Y:S01]  /*1470*/  LDCU.64 UR6, c[0x0][0x3c8] ;  /* 0x00007900ff0677ac */ /* 0x000e620008000a00 */
[----:B------:R-:W-:Y:S01]  /*1480*/  IADD3 R186, PT, PT, R2, -0x1, RZ ;  /* 0xffffffff02ba7810 */ /* 0x000fe20007ffe0ff */
        /* <DEDUP_REMOVED lines=13> */
[----:B------:R-:W-:Y:S01]  /*1560*/  IADD3.X R25, PT, PT, RZ, R10, RZ, P3, !PT ;  /* 0x0000000aff197210 */ /* 0x000fe20001ffe4ff */
[----:B------:R-:W-:Y:S01]  /*1570*/  IMAD.SHL.U32 R135, R5, 0x2, RZ ;  /* 0x0000000205877824 */ /* 0x000fe200078e00ff */
[----:B------:R-:W-:Y:S01]  /*1580*/  ISETP.GE.AND P6, PT, R16, R193, PT ;  /* 0x000000c11000720c */ /* 0x000fe20003fc6270 */
        /* <DEDUP_REMOVED lines=10> */
[----:B------:R-:W-:-:S02]  /*1630*/  SHF.L.U64.HI R85, R6, 0x6, R7 ;  /* 0x0000000606557819 */ /* 0x000fc40000010207 */
[C---:B------:R-:W-:Y:S01]  /*1640*/  SHF.L.U32 R87, R6.reuse, 0x6, RZ ;  /* 0x0000000606577819 */ /* 0x040fe200000006ff */
[----:B------:R-:W-:Y:S01]  /*1650*/  @!P1 IMAD.X R21, RZ, RZ, UR14, P0 ;  /* 0x0000000eff159e24 */ /* 0x000fe200080e06ff */
[----:B------:R-:W-:Y:S01]  /*1660*/  SHF.L.U64.HI R88, R6, 0x5, R7 ;  /* 0x0000000506587819 */ /* 0x000fe20000010207 */
[----:B------:R-:W-:Y:S01]  /*1670*/  IMAD R29, R4, R7, R29 ;  /* 0x00000007041d7224 */ /* 0x000fe200078e021d */
[----:B------:R-:W5:Y:S01]  /*1680*/  @!P1 LDC.64 R10, c[0x0][0x3b0] ;  /* 0x0000ec00ff0a9b82 */ /* 0x000f620000000a00 */
[----:B--2---:R-:W-:Y:S01]  /*1690*/  ULEA UR5, UR5, UR6, 0x18 ;  /* 0x0000000605057291 */ /* 0x004fe2000f8ec0ff */
[----:B------:R-:W-:Y:S01]  /*16a0*/  SHF.R.U32.HI R97, RZ, 0x1, R5 ;  /* 0x00000001ff617819 */ /* 0x000fe20000011605 */
[----:B------:R-:W2:Y:S01]  /*16b0*/  LDCU.64 UR6, c[0x0][0x388] ;  /* 0x00007100ff0677ac */ /* 0x000ea20008000a00 */
[----:B------:R-:W-:Y:S02]  /*16c0*/  IADD3 R92, PT, PT, R91, R92, -R96 ;  /* 0x0000005c5b5c7210 */ /* 0x000fe40007ffe860 */
[----:B------:R-:W-:Y:S01]  /*16d0*/  LOP3.LUT R135, R135, 0x6, RZ, 0xc0, !PT ;  /* 0x0000000687877812 */ /* 0x000fe200078ec0ff */
[----:B-1----:R-:W-:-:S04]  /*16e0*/  IMAD.WIDE.U32 R28, R0, UR8, R28 ;  /* 0x00000008001c7c25 */ /* 0x002fc8000f8e001c */
        /* <DEDUP_REMOVED lines=11> */
[----:B------:R-:W-:Y:S02]  /*17a0*/  @!P2 LEA.HI.X R33, R24, R15, R20, 0x1, P0 ;  /* 0x0000000f1821a211 */ /* 0x000fe400000f0c14 */
[C---:B------:R-:W-:Y:S01]  /*17b0*/  @!P1 IMAD R15, R30.reuse, R11, R21 ;  /* 0x0000000b1e0f9224 */ /* 0x040fe200078e0215 */
[----:B------:R-:W-:Y:S01]  /*17c0*/  LOP3.LUT R203, R203, 0x1e00, R206, 0xf8, !PT ;  /* 0x00001e00cbcb7812 */ /* 0x000fe200078ef8ce */
[----:B------:R-:W-:Y:S01]  /*17d0*/  @!P1 IMAD.WIDE.U32 R30, R30, R10, R16 ;  /* 0x0000000a1e1e9225 */ /* 0x000fe200078e0010 */
[----:B------:R-:W-:Y:S01]  /*17e0*/  SHF.R.S32.HI R20, RZ, 0x1f, R0 ;  /* 0x0000001fff147819 */ /* 0x000fe20000011400 */
[----:B------:R-:W3:Y:S01]  /*17f0*/  @!P6 LDC.64 R10, c[0x0][0x3b0] ;  /* 0x0000ec00ff0aeb82 */ /* 0x000ee20000000a00 */
[----:B------:R-:W-:Y:S01]  /*1800*/  LEA R203, R203, UR5, 0x1 ;  /* 0x00000005cbcb7c11 */ /* 0x000fe2000f8e08ff */
[----:B------:R-:W-:Y:S01]  /*1810*/  @!P1 IMAD.IADD R24, R31, 0x1, R15 ;  /* 0x000000011f189824 */ /* 0x000fe200078e020f */
[----:B------:R-:W-:Y:S01]  /*1820*/  @!P6 IADD3 R23, P0, PT, R19, 0x40, RZ ;  /* 0x000000401317e810 */ /* 0x000fe20007f1e0ff */
[----:B------:R-:W-:-:S02]  /*1830*/  IMAD R199, R20, UR8, RZ ;  /* 0x0000000814c77c24 */ /* 0x000fc4000f8e02ff */
[----:B------:R-:W-:Y:S01]  /*1840*/  @!PT LDS RZ, [RZ] ;  /* 0x00000000fffff984 */ /* 0x000fe20000000800 */
[----:B------:R-:W-:Y:S01]  /*1850*/  @!PT LDS RZ, [RZ] ;  /* 0x00000000fffff984 */ /* 0x000fe20000000800 */
[----:B------:R-:W-:Y:S01]  /*1860*/  @!PT LDS RZ, [RZ] ;  /* 0x00000000fffff984 */ /* 0x000fe20000000800 */
[----:B------:R-:W-:Y:S01]  /*1870*/  @!P2 LDGSTS.E.BYPASS.LTC128B.128 [R203], desc[UR12][R32.64] ;  /* 0x0000000020cbafae */ /* 0x000fe2000b981a0c */
[----:B------:R-:W-:Y:S01]  /*1880*/  IMAD.IADD R21, R91, 0x1, -R86 ;  /* 0x000000015b157824 */ /* 0x000fe200078e0a56 */
[----:B------:R-:W4:Y:S01]  /*1890*/  @!P6 LDC.64 R14, c[0x0][0x380] ;  /* 0x0000e000ff0eeb82 */ /* 0x000f220000000a00 */
[----:B------:R-:W-:Y:S01]  /*18a0*/  @!P6 IMAD.X R25, RZ, RZ, UR14, P0 ;  /* 0x0000000eff19ee24 */ /* 0x000fe200080e06ff */
[----:B------:R-:W-:Y:S01]  /*18b0*/  @!P2 LDGSTS.E.BYPASS.LTC128B.128 [R203+0x4000], desc[UR12][R32.64+0x80] ;  /* 0x0400008020cbafae */ /* 0x000fe2000b981a0c */
[----:B------:R-:W-:Y:S01]  /*18c0*/  IMAD R199, R0, UR9, R199 ;  /* 0x0000000900c77c24 */ /* 0x000fe2000f8e02c7 */
[----:B------:R-:W-:Y:S02]  /*18d0*/  ISETP.GE.AND P3, PT, R22, R21, PT ;  /* 0x000000151600720c */ /* 0x000fe40003f66270 */
[----:B------:R-:W-:Y:S01]  /*18e0*/  @!P2 LDGSTS.E.BYPASS.LTC128B.128 [R203+0x8000], desc[UR12][R32.64+0x100] ;  /* 0x0800010020cbafae */ /* 0x000fe2000b981a0c */
[----:B-1----:R-:W-:Y:S02]  /*18f0*/  @!P1 LEA R26, P2, R30, R12, 0x1 ;  /* 0x0000000c1e1a9211 */ /* 0x002fe400078408ff */
[----:B------:R-:W-:-:S02]  /*1900*/  IADD3 R199, PT, PT, R29, R199, RZ ;  /* 0x000000c71dc77210 */ /* 0x000fc40007ffe0ff */
[----:B------:R-:W-:Y:S01]  /*1910*/  @!P1 LEA.HI.X R27, R30, R13, R24, 0x1, P2 ;  /* 0x0000000d1e1b9211 */ /* 0x000fe200010f0c18 */
[----:B------:R-:W-:Y:S01]  /*1920*/  @!P6 IMAD.MOV.U32 R24, RZ, RZ, R16 ;  /* 0x000000ffff18e224 */ /* 0x000fe200078e0010 */
[----:B------:R-:W1:Y:S01]  /*1930*/  @!P5 LDC.64 R12, c[0x0][0x3b0] ;  /* 0x0000ec00ff0cdb82 */ /* 0x000e620000000a00 */
[-C--:B------:R-:W-:Y:S01]  /*1940*/  ISETP.GE.AND P2, PT, R22, R21.reuse, PT ;  /* 0x000000151600720c */ /* 0x080fe20003f46270 */
[-C--:B---3--:R-:W-:Y:S01]  /*1950*/  @!P6 IMAD R22, R25, R10.reuse, RZ ;  /* 0x0000000a1916e224 */ /* 0x088fe200078e02ff */
[----:B--2---:R-:W-:Y:S01]  /*1960*/  LEA R200, P0, R28, UR6, 0x1 ;  /* 0x000000061cc87c11 */ /* 0x004fe2000f8008ff */
[----:B------:R-:W-:Y:S01]  /*1970*/  @!P6 IMAD.MOV.U32 R25, RZ, RZ, R17 ;  /* 0x000000ffff19e224 */ /* 0x000fe200078e0011 */
[----:B------:R-:W-:Y:S01]  /*1980*/  ISETP.GE.AND P4, PT, R4, R21, PT ;  /* 0x000000150400720c */ /* 0x000fe20003f86270 */
[C---:B------:R-:W-:Y:S01]  /*1990*/  @!P6 IMAD R21, R23.reuse, R11, R22 ;  /* 0x0000000b1715e224 */ /* 0x040fe200078e0216 */
[----:B------:R-:W-:Y:S01]  /*19a0*/  LEA.HI.X R199, R28, UR7, R199, 0x1, P0 ;  /* 0x000000071cc77c11 */ /* 0x000fe200080f0cc7 */
[----:B------:R-:W-:Y:S01]  /*19b0*/  @!P6 IMAD.WIDE.U32 R24, R23, R10, R24 ;  /* 0x0000000a1718e225 */ /* 0x000fe200078e0018 */
[----:B------:R-:W-:Y:S01]  /*19c0*/  @!P5 IADD3 R19, P0, PT, R19, 0x60, RZ ;  /* 0x000000601313d810 */ /* 0x000fe20007f1e0ff */
[----:B------:R-:W2:Y:S01]  /*19d0*/  @!P5 LDC.64 R10, c[0x0][0x380] ;  /* 0x0000e000ff0adb82 */ /* 0x000ea20000000a00 */
[----:B------:R-:W-:Y:S01]  /*19e0*/  @!P1 LDGSTS.E.BYPASS.LTC128B.128 [R203+0x1000], desc[UR12][R26.64] ;  /* 0x010000001acb9fae */ /* 0x000fe2000b981a0c */
[----:B------:R-:W3:Y:S02]  /*19f0*/  LDCU.64 UR6, c[0x0][0x390] ;  /* 0x00007200ff0677ac */ /* 0x000ee40008000a00 */
[----:B------:R-:W-:Y:S01]  /*1a00*/  @!P5 IMAD.X R23, RZ, RZ, UR14, P0 ;  /* 0x0000000eff17de24 */ /* 0x000fe200080e06ff */
[----:B------:R-:W-:Y:S01]  /*1a10*/  @!P1 LDGSTS.E.BYPASS.LTC128B.128 [R203+0x5000], desc[UR12][R26.64+0x80] ;  /* 0x050000801acb9fae */ /* 0x000fe2000b981a0c */
[----:B----4-:R-:W-:-:S03]  /*1a20*/  @!P6 LEA R14, P0, R24, R14, 0x1 ;  /* 0x0000000e180ee211 */ /* 0x010fc600078008ff */
        /* <DEDUP_REMOVED lines=11> */
[----:B------:R-:W-:Y:S01]  /*1ae0*/  IMAD.IADD R3, R23, 0x1, R3 ;  /* 0x0000000117037824 */ /* 0x000fe200078e0203 */
[----:B------:R-:W-:Y:S01]  /*1af0*/  @!P4 LEA R24, P1, R22, R200, 0x1 ;  /* 0x000000c81618c211 */ /* 0x000fe200078208ff */
[----:B------:R-:W-:Y:S01]  /*1b00*/  @!P5 IMAD R13, R19, R13, R18 ;  /* 0x0000000d130dd224 */ /* 0x000fe200078e0212 */
[----:B------:R1:W-:Y:S01]  /*1b10*/  @!P6 LDGSTS.E.BYPASS.LTC128B.128 [R203+0xa000], desc[UR12][R14.64+0x100] ;  /* 0x0a0001000ecbefae */ /* 0x0003e2000b981a0c */
[----:B------:R-:W-:Y:S01]  /*1b20*/  IMAD.WIDE.U32 R28, R4, R8, R28 ;  /* 0x00000008041c7225 */ /* 0x000fe200078e001c */
[----:B------:R-:W-:Y:S02]  /*1b30*/  @!P4 LEA.HI.X R25, R22, R199, R3, 0x1, P1 ;  /* 0x000000c71619c211 */ /* 0x000fe400008f0c03 */
[----:B--2---:R-:W-:Y:S01]  /*1b40*/  @!P5 LEA R10, P1, R16, R10, 0x1 ;  /* 0x0000000a100ad211 */ /* 0x004fe200078208ff */
[----:B------:R-:W-:Y:S02]  /*1b50*/  @!P5 IMAD.IADD R13, R17, 0x1, R13 ;  /* 0x00000001110dd824 */ /* 0x000fe400078e020d */
[----:B------:R-:W-:Y:S01]  /*1b60*/  IMAD R29, R4, R9, R29 ;  /* 0x00000009041d7224 */ /* 0x000fe200078e021d */
[----:B------:R-:W-:Y:S01]  /*1b70*/  @!P3 IADD3 R4, P0, PT, R89, R22, RZ ;  /* 0x000000165904b210 */ /* 0x000fe20007f1e0ff */
[----:B------:R-:W-:Y:S01]  /*1b80*/  IMAD R19, R20, UR10, RZ ;  /* 0x0000000a14137c24 */ /* 0x000fe2000f8e02ff */
[----:B------:R-:W-:Y:S01]  /*1b90*/  @!P5 LEA.HI.X R11, R16, R11, R13, 0x1, P1 ;  /* 0x0000000b100bd211 */ /* 0x000fe200008f0c0d */
[----:B------:R-:W-:Y:S01]  /*1ba0*/  IMAD.WIDE.U32 R28, R0, UR10, R28 ;  /* 0x0000000a001c7c25 */ /* 0x000fe2000f8e001c */
[----:B------:R-:W-:-:S02]  /*1bb0*/  @!P3 IADD3.X R3, PT, PT, R88, R3, RZ, P0, !PT ;  /* 0x000000035803b210 */ /* 0x000fc400007fe4ff */
[----:B------:R-:W-:Y:S01]  /*1bc0*/  @!P3 LEA R20, P0, R4, R200, 0x1 ;  /* 0x000000c80414b211 */ /* 0x000fe200078008ff */
[----:B------:R-:W-:Y:S01]  /*1bd0*/  @!P5 LDGSTS.E.BYPASS.LTC128B.128 [R203+0x3000], desc[UR12][R10.64] ;  /* 0x030000000acbdfae */ /* 0x000fe2000b981a0c */
[----:B------:R-:W-:Y:S01]  /*1be0*/  IMAD R19, R0, UR11, R19 ;  /* 0x0000000b00137c24 */ /* 0x000fe2000f8e0213 */
[C---:B------:R-:W-:Y:S01]  /*1bf0*/  SHF.L.U64.HI R13, R8.reuse, 0x6, R9 ;  /* 0x00000006080d7819 */ /* 0x040fe20000010209 */
[----:B------:R-:W-:Y:S01]  /*1c00*/  IMAD.SHL.U32 R17, R8, 0x40, RZ ;  /* 0x0000004008117824 */ /* 0x000fe200078e00ff */
[----:B------:R-:W-:Y:S01]  /*1c10*/  @!P3 LEA.HI.X R21, R4, R199, R3, 0x1, P0 ;  /* 0x000000c70415b211 */ /* 0x000fe200000f0c03 */
[----:B------:R-:W-:Y:S01]  /*1c20*/  @!P5 LDGSTS.E.BYPASS.LTC128B.128 [R203+0x7000], desc[UR12][R10.64+0x80] ;  /* 0x070000800acbdfae */ /* 0x000fe2000b981a0c */
[----:B------:R-:W-:Y:S01]  /*1c30*/  IMAD.SHL.U32 R0, R5, 0x40, RZ ;  /* 0x0000004005007824 */ /* 0x000fe200078e00ff */
[C---:B---3--:R-:W-:Y:S01]  /*1c40*/  LEA R198, P1, R28.reuse, UR6, 0x1 ;  /* 0x000000061cc67c11 */ /* 0x048fe2000f8208ff */
[----:B------:R-:W-:Y:S01]  /*1c50*/  IMAD.IADD R19, R29, 0x1, R19 ;  /* 0x000000011d137824 */ /* 0x000fe200078e0213 */
[----:B------:R2:W-:Y:S01]  /*1c60*/  @!P5 LDGSTS.E.BYPASS.LTC128B.128 [R203+0xb000], desc[UR12][R10.64+0x100] ;  /* 0x0b0001000acbdfae */ /* 0x0005e2000b981a0c */
[----:B------:R-:W-:Y:S01]  /*1c70*/  IMAD.WIDE.U32 R16, R17, R186, RZ ;  /* 0x000000ba11107225 */ /* 0x000fe200078e00ff */
[----:B------:R-:W-:Y:S01]  /*1c80*/  SHF.L.U32 R3, R5, 0x5, RZ ;  /* 0x0000000505037819 */ /* 0x000fe200000006ff */
[----:B------:R-:W3:Y:S01]  /*1c90*/  LDCU UR6, c[0x0][0x50c] ;  /* 0x0000a180ff0677ac */ /* 0x000ee20008000800 */
[----:B------:R-:W-:Y:S01]  /*1ca0*/  @!P4 LDGSTS.E.BYPASS.LTC128B.128 [R203+0xc000], desc[UR12][R24.64] ;  /* 0x0c00000018cbcfae */ /* 0x000fe2000b981a0c */
[----:B------:R-:W-:-:S02]  /*1cb0*/  LEA.HI.X R197, R28, UR7, R19, 0x1, P1 ;  /* 0x000000071cc57c11 */ /* 0x000fc400088f0c13 */
[----:B------:R-:W-:Y:S01]  /*1cc0*/  @!P2 LEA R4, P0, R8, R16, 0x5 ;  /* 0x000000100804a211 */ /* 0x000fe200078028ff */
[----:B------:R-:W-:Y:S01]  /*1cd0*/  @!P4 LDGSTS.E.BYPASS.LTC128B.128 [R203+0xe000], desc[UR12][R24.64+0x80] ;  /* 0x0e00008018cbcfae */ /* 0x000fe2000b981a0c */
[----:B-1----:R-:W-:Y:S02]  /*1ce0*/  @!P4 LEA R14, P1, R16, R198, 0x1 ;  /* 0x000000c6100ec211 */ /* 0x002fe400078208ff */
[----:B------:R-:W-:Y:S01]  /*1cf0*/  LOP3.LUT R152, R209, 0x1c0, R0, 0xf8, !PT ;  /* 0x000001c0d1987812 */ /* 0x000fe200078ef800 */
[----:B------:R1:W-:Y:S01]  /*1d00*/  @!P4 LDGSTS.E.BYPASS.LTC128B.128 [R203+0x10000], desc[UR12][R24.64+0x100] ;  /* 0x1000010018cbcfae */ /* 0x0003e2000b981a0c */
[----:B------:R-:W-:-:S03]  /*1d10*/  LOP3.LUT R211, R0, 0x400, RZ, 0xc0, !PT ;  /* 0x0000040000d37812 */ /* 0x000fc600078ec0ff */
[----:B------:R-:W-:Y:S04]  /*1d20*/  @!P3 LDGSTS.E.BYPASS.LTC128B.128 [R203+0xd000], desc[UR12][R20.64] ;  /* 0x0d00000014cbbfae */ /* 0x000fe8000b981a0c */
[----:B------:R-:W-:Y:S04]  /*1d30*/  @!P3 LDGSTS.E.BYPASS.LTC128B.128 [R203+0xf000], desc[UR12][R20.64+0x80] ;  /* 0x0f00008014cbbfae */ /* 0x000fe8000b981a0c */
[----:B------:R4:W-:Y:S01]  /*1d40*/  @!P3 LDGSTS.E.BYPASS.LTC128B.128 [R203+0x11000], desc[UR12][R20.64+0x100] ;  /* 0x1100010014cbbfae */ /* 0x0009e2000b981a0c */
[----:B--2---:R-:W-:-:S03]  /*1d50*/  IMAD R11, R13, R186, RZ ;  /* 0x000000ba0d0b7224 */ /* 0x004fc600078e02ff */
[----:B------:R-:W0:Y:S01]  /*1d60*/  LDGDEPBAR ;  /* 0x00000000000079af */ /* 0x000e220000000000 */
[----:B------:R-:W-:Y:S01]  /*1d70*/  LOP3.LUT R10, R0, 0x200, RZ, 0xc0, !PT ;  /* 0x00000200000a7812 */ /* 0x000fe200078ec0ff */
[----:B------:R-:W-:-:S03]  /*1d80*/  IMAD.IADD R12, R17, 0x1, R11 ;  /* 0x00000001110c7824 */ /* 0x000fc600078e020b */
[----:B------:R-:W-:Y:S02]  /*1d90*/  LOP3.LUT R10, R10, 0x7c00, R3, 0xf8, !PT ;  /* 0x00007c000a0a7812 */ /* 0x000fe400078ef803 */
[----:B------:R-:W-:Y:S02]  /*1da0*/  LOP3.LUT R3, R152, 0x8, R97, 0x78, !PT ;  /* 0x0000000898037812 */ /* 0x000fe400078e7861 */
[----:B------:R-:W-:Y:S02]  /*1db0*/  @!P2 LEA.HI.X R8, R8, R12, R9, 0x5, P0 ;  /* 0x0000000c0808a211 */ /* 0x000fe400000f2c09 */
[----:B------:R-:W-:Y:S02]  /*1dc0*/  @!P4 LEA.HI.X R15, R16, R197, R12, 0x1, P1 ;  /* 0x000000c5100fc211 */ /* 0x000fe400008f0c0c */
[----:B------:R-:W-:Y:S02]  /*1dd0*/  @!P2 LEA R16, P0, R4, R198, 0x1 ;  /* 0x000000c60410a211 */ /* 0x000fe400078008ff */
[----:B------:R-:W-:-:S02]  /*1de0*/  LOP3.LUT R12, R152, 0x8, R5, 0x78, !PT ;  /* 0x00000008980c7812 */ /* 0x000fc400078e7805 */
[----:B------:R-:W-:Y:S02]  /*1df0*/  IADD3 R10, PT, PT, R3, R10, RZ ;  /* 0x0000000a030a7210 */ /* 0x000fe40007ffe0ff */
[----:B------:R-:W-:Y:S01]  /*1e00*/  @!P2 LEA.HI.X R17, R4, R197, R8, 0x1, P0 ;  /* 0x000000c50411a211 */ /* 0x000fe200000f0c08 */
[----:B------:R-:W-:Y:S01]  /*1e10*/  IMAD R211, R12, 0x2, R211 ;  /* 0x000000020cd37824 */ /* 0x000fe200078e02d3 */
[----:B------:R-:W-:Y:S01]  /*1e20*/  LEA R101, R10, UR5, 0x1 ;  /* 0x000000050a657c11 */ /* 0x000fe2000f8e08ff */
[----:B------:R-:W-:Y:S01]  /*1e30*/  IMAD.MOV.U32 R4, RZ, RZ, 0x40 ;  /* 0x00000040ff047424 */ /* 0x000fe200078e00ff */
[----:B------:R-:W-:Y:S01]  /*1e40*/  LOP3.LUT P0, RZ, R5, 0x2, RZ, 0xc0, !PT ;  /* 0x0000000205ff7812 */ /* 0x000fe2000780c0ff */
[----:B------:R-:W-:-:S04]  /*1e50*/  DEPBAR.LE SB0, 0x0 ;  /* 0x000080000000791a */ /* 0x000fc80000000000 */
[----:B------:R-:W-:Y:S01]  /*1e60*/  BAR.SYNC.DEFER_BLOCKING 0x0 ;  /* 0x0000000000007b1d */ /* 0x000fe20000010000 */
[----:B------:R-:W-:Y:S01]  /*1e70*/  SEL R84, R84, 0xffffffe0, !P0 ;  /* 0xffffffe054547807 */ /* 0x000fe20004000000 */
[----:B------:R-:W-:Y:S01]  /*1e80*/  VIADD R95, R211, UR5 ;  /* 0x00000005d35f7c36 */ /* 0x000fe20008000000 */
[----:B------:R-:W-:Y:S02]  /*1e90*/  LOP3.LUT R97, R97, 0x1f0, RZ, 0xc0, !PT ;  /* 0x000001f061617812 */ /* 0x000fe400078ec0ff */
[----:B------:R-:W-:Y:S01]  /*1ea0*/  ISETP.GT.U32.AND P1, PT, R186, R201, PT ;  /* 0x000000c9ba00720c */ /* 0x000fe20003f24070 */
[----:B------:R-:W-:Y:S01]  /*1eb0*/  IMAD.IADD R100, R101, 0x1, R84 ;  /* 0x0000000165647824 */ /* 0x000fe200078e0254 */
[----:B------:R-:W-:Y:S01]  /*1ec0*/  IADD3 R94, PT, PT, R95, R84, RZ ;  /* 0x000000545f5e7210 */ /* 0x000fe20007ffe0ff */
        /* <DEDUP_REMOVED lines=21> */
[----:B------:R-:W5:Y:S02]  /*2020*/  LDSM.16.M88.4 R44, [R211+UR5+0xc000] ;  /* 0x00c00005d32c783b */ /* 0x000f640008000200 */
[--C-:B------:R-:W-:Y:S02]  /*2030*/  IMAD.IADD R99, R101, 0x1, R4.reuse ;  /* 0x0000000165637824 */ /* 0x100fe400078e0204 */
[----:B------:R-:W3:Y:S01]  /*2040*/  LDSM.16.M88.4 R36, [R211+UR5+0xc800] ;  /* 0x00c80005d324783b */ /* 0x000ee20008000200 */
[----:B------:R-:W-:Y:S02]  /*2050*/  IMAD.IADD R95, R95, 0x1, R4 ;  /* 0x000000015f5f7824 */ /* 0x000fe400078e0204 */
[C---:B------:R-:W-:Y:S01]  /*2060*/  IADD3 R98, PT, PT, R84.reuse, R99, RZ ;  /* 0x0000006354627210 */ /* 0x040fe20007ffe0ff */
[----:B------:R-:W3:Y:S01]  /*2070*/  LDSM.16.M88.4 R28, [R211+UR5+0xd000] ;  /* 0x00d00005d31c783b */ /* 0x000ee20008000200 */
[----:B------:R-:W-:-:S03]  /*2080*/  IMAD.IADD R93, R84, 0x1, R95 ;  /* 0x00000001545d7824 */ /* 0x000fc600078e025f */
[----:B-1----:R-:W1:Y:S04]  /*2090*/  LDSM.16.M88.4 R24, [R211+UR5+0xd800] ;  /* 0x00d80005d318783b */ /* 0x002e680008000200 */
[----:B------:R-:W-:Y:S04]  /*20a0*/  LDSM.16.M88.4 R8, [R100] ;  /* 0x000000006408783b */ /* 0x000fe80000000200 */
[----:B----4-:R-:W4:Y:S04]  /*20b0*/  LDSM.16.M88.4 R20, [R94+0xc000] ;  /* 0x00c000005e14783b */ /* 0x010f280000000200 */
[----:B--2---:R-:W2:Y:S04]  /*20c0*/  LDSM.16.M88.4 R12, [R94+0xc800] ;  /* 0x00c800005e0c783b */ /* 0x004ea80000000200 */
[----:B------:R-:W2:Y:S04]  /*20d0*/  LDSM.16.M88.4 R76, [R94+0xd000] ;  /* 0x00d000005e4c783b */ /* 0x000ea80000000200 */
[----:B------:R-:W2:Y:S04]  /*20e0*/  LDSM.16.M88.4 R52, [R94+0xd800] ;  /* 0x00d800005e34783b */ /* 0x000ea80000000200 */
[----:B------:R-:W-:Y:S01]  /*20f0*/  LDSM.16.M88.4 R48, [R95+0xc000] ;  /* 0x00c000005f30783b */ /* 0x000fe20000000200 */
[C---:B-----5:R-:W-:Y:S03]  /*2100*/  HMMA.16816.F32 R16, R60.reuse, R44, RZ ;  /* 0x0000002c3c10723c */ /* 0x060fe600000018ff */
[----:B------:R-:W-:Y:S04]  /*2110*/  LDSM.16.M88.4 R72, [R95+0xc800] ;  /* 0x00c800005f48783b */ /* 0x000fe80000000200 */
[----:B------:R-:W-:Y:S01]  /*2120*/  LDSM.16.M88.4 R68, [R95+0xd000] ;  /* 0x00d000005f44783b */ /* 0x000fe20000000200 */
[C---:B---3--:R-:W-:Y:S03]  /*2130*/  HMMA.16816.F32 R40, R60.reuse, R36, RZ ;  /* 0x000000243c28723c */ /* 0x048fe600000018ff */
[----:B------:R-:W-:Y:S04]  /*2140*/  LDSM.16.M88.4 R56, [R95+0xd800] ;  /* 0x00d800005f38783b */ /* 0x000fe80000000200 */
[----:B------:R-:W-:Y:S01]  /*2150*/  LDSM.16.M88.4 R80, [R211+UR5+0x11000] ;  /* 0x01100005d350783b */ /* 0x000fe20008000200 */
[C---:B------:R-:W-:Y:S03]  /*2160*/  HMMA.16816.F32 R32, R60.reuse, R28, RZ ;  /* 0x0000001c3c20723c */ /* 0x040fe600000018ff */
[----:B------:R-:W0:Y:S05]  /*2170*/  LDGDEPBAR ;  /* 0x00000000000079af */ /* 0x000e2a0000000000 */
[C---:B------:R-:W-:Y:S08]  /*2180*/  HMMA.16816.F32 R44, R60.reuse, R46, RZ ;  /* 0x0000002e3c2c723c */ /* 0x040ff000000018ff */
[C---:B------:R-:W-:Y:S08]  /*2190*/  HMMA.16816.F32 R36, R60.reuse, R38, RZ ;  /* 0x000000263c24723c */ /* 0x040ff000000018ff */
[C---:B------:R-:W-:Y:S08]  /*21a0*/  HMMA.16816.F32 R28, R60.reuse, R30, RZ ;  /* 0x0000001e3c1c723c */ /* 0x040ff000000018ff */
[C---:B-1----:R-:W-:Y:S08]  /*21b0*/  HMMA.16816.F32 R64, R60.reuse, R24, RZ ;  /* 0x000000183c40723c */ /* 0x042ff000000018ff */
[----:B------:R-:W-:Y:S01]  /*21c0*/  HMMA.16816.F32 R60, R60, R26, RZ ;  /* 0x0000001a3c3c723c */ /* 0x000fe200000018ff */
[----:B------:R-:W1:Y:S07]  /*21d0*/  LDSM.16.M88.4 R24, [R99] ;  /* 0x000000006318783b */ /* 0x000e6e0000000200 */
[C---:B----4-:R-:W-:Y:S08]  /*21e0*/  HMMA.16816.F32 R16, R8.reuse, R20, R16 ;  /* 0x000000140810723c */ /* 0x050ff00000001810 */
[C---:B------:R-:W-:Y:S01]  /*21f0*/  HMMA.16816.F32 R44, R8.reuse, R22, R44 ;  /* 0x00000016082c723c */ /* 0x040fe2000000182c */
[----:B------:R-:W-:Y:S07]  /*2200*/  LDSM.16.M88.4 R20, [R93+0xc000] ;  /* 0x00c000005d14783b */ /* 0x000fee0000000200 */
[C---:B--2---:R-:W-:Y:S08]  /*2210*/  HMMA.16816.F32 R40, R8.reuse, R12, R40 ;  /* 0x0000000c0828723c */ /* 0x044ff00000001828 */
[C---:B------:R-:W-:Y:S01]  /*2220*/  HMMA.16816.F32 R36, R8.reuse, R14, R36 ;  /* 0x0000000e0824723c */ /* 0x040fe20000001824 */
[----:B------:R-:W2:Y:S07]  /*2230*/  LDSM.16.M88.4 R12, [R98] ;  /* 0x00000000620c783b */ /* 0x000eae0000000200 */
[C---:B------:R-:W-:Y:S08]  /*2240*/  HMMA.16816.F32 R32, R8.reuse, R76, R32 ;  /* 0x0000004c0820723c */ /* 0x040ff00000001820 */
[C---:B------:R-:W-:Y:S01]  /*2250*/  HMMA.16816.F32 R28, R8.reuse, R78, R28 ;  /* 0x0000004e081c723c */ /* 0x040fe2000000181c */
[----:B------:R-:W-:Y:S07]  /*2260*/  LDSM.16.M88.4 R76, [R94+0x10000] ;  /* 0x010000005e4c783b */ /* 0x000fee0000000200 */
[C---:B------:R-:W-:Y:S08]  /*2270*/  HMMA.16816.F32 R64, R8.reuse, R52, R64 ;  /* 0x000000340840723c */ /* 0x040ff00000001840 */
[----:B------:R-:W-:Y:S01]  /*2280*/  HMMA.16816.F32 R60, R8, R54, R60 ;  /* 0x00000036083c723c */ /* 0x000fe2000000183c */
[----:B------:R-:W3:Y:S04]  /*2290*/  LDSM.16.M88.4 R8, [R93+0xc800] ;  /* 0x00c800005d08783b */ /* 0x000ee80000000200 */
[----:B------:R-:W4:Y:S03]  /*22a0*/  LDSM.16.M88.4 R52, [R93+0xd000] ;  /* 0x00d000005d34783b */ /* 0x000f260000000200 */
[C---:B-1----:R-:W-:Y:S08]  /*22b0*/  HMMA.16816.F32 R16, R24.reuse, R48, R16 ;  /* 0x000000301810723c */ /* 0x042ff00000001810 */
[C---:B------:R-:W-:Y:S01]  /*22c0*/  HMMA.16816.F32 R44, R24.reuse, R50, R44 ;  /* 0x00000032182c723c */ /* 0x040fe2000000182c */
[----:B------:R-:W1:Y:S07]  /*22d0*/  LDSM.16.M88.4 R48, [R93+0xd800] ;  /* 0x00d800005d30783b */ /* 0x000e6e0000000200 */
        /* <DEDUP_REMOVED lines=10> */
[C---:B--2---:R-:W-:Y:S08]  /*2380*/  HMMA.16816.F32 R16, R12.reuse, R20, R16 ;  /* 0x000000140c10723c */ /* 0x044ff00000001810 */
[C---:B------:R-:W-:Y:S01]  /*2390*/  HMMA.16816.F32 R44, R12.reuse, R22, R44 ;  /* 0x000000160c2c723c */ /* 0x040fe2000000182c */
[----:B------:R-:W2:Y:S07]  /*23a0*/  LDSM.16.M88.4 R20, [R211+UR5+0xe000] ;  /* 0x00e00005d314783b */ /* 0x000eae0008000200 */
[C---:B---3--:R-:W-:Y:S08]  /*23b0*/  HMMA.16816.F32 R40, R12.reuse, R8, R40 ;  /* 0x000000080c28723c */ /* 0x048ff00000001828 */
[C---:B------:R-:W-:Y:S01]  /*23c0*/  HMMA.16816.F32 R36, R12.reuse, R10, R36 ;  /* 0x0000000a0c24723c */ /* 0x040fe20000001824 */
[----:B------:R-:W3:Y:S07]  /*23d0*/  LDSM.16.M88.4 R8, [R211+UR5+0xe800] ;  /* 0x00e80005d308783b */ /* 0x000eee0008000200 */
[C---:B----4-:R-:W-:Y:S08]  /*23e0*/  HMMA.16816.F32 R32, R12.reuse, R52, R32 ;  /* 0x000000340c20723c */ /* 0x050ff00000001820 */
[C---:B------:R-:W-:Y:S01]  /*23f0*/  HMMA.16816.F32 R28, R12.reuse, R54, R28 ;  /* 0x000000360c1c723c */ /* 0x040fe2000000181c */
[----:B------:R-:W4:Y:S07]  /*2400*/  LDSM.16.M88.4 R52, [R211+UR5+0xf000] ;  /* 0x00f00005d334783b */ /* 0x000f2e0008000200 */
[C---:B-1----:R-:W-:Y:S08]  /*2410*/  HMMA.16816.F32 R64, R12.reuse, R48, R64 ;  /* 0x000000300c40723c */ /* 0x042ff00000001840 */
[----:B------:R-:W-:Y:S01]  /*2420*/  HMMA.16816.F32 R60, R12, R50, R60 ;  /* 0x000000320c3c723c */ /* 0x000fe2000000183c */
[----:B------:R-:W-:Y:S04]  /*2430*/  LDSM.16.M88.4 R48, [R100+0x4000] ;  /* 0x004000006430783b */ /* 0x000fe80000000200 */
[----:B------:R-:W1:Y:S03]  /*2440*/  LDSM.16.M88.4 R12, [R94+0xe000] ;  /* 0x00e000005e0c783b */ /* 0x000e660000000200 */
[C---:B--2---:R-:W-:Y:S08]  /*2450*/  HMMA.16816.F32 R16, R24.reuse, R20, R16 ;  /* 0x000000141810723c */ /* 0x044ff00000001810 */
[C---:B------:R-:W-:Y:S01]  /*2460*/  HMMA.16816.F32 R44, R24.reuse, R22, R44 ;  /* 0x00000016182c723c */ /* 0x040fe2000000182c */
[----:B------:R-:W2:Y:S07]  /*2470*/  LDSM.16.M88.4 R20, [R94+0xe800] ;  /* 0x00e800005e14783b */ /* 0x000eae0000000200 */
[C---:B---3--:R-:W-:Y:S08]  /*2480*/  HMMA.16816.F32 R40, R24.reuse, R8, R40 ;  /* 0x000000081828723c */ /* 0x048ff00000001828 */
[C---:B------:R-:W-:Y:S01]  /*2490*/  HMMA.16816.F32 R36, R24.reuse, R10, R36 ;  /* 0x0000000a1824723c */ /* 0x040fe20000001824 */
[----:B------:R-:W3:Y:S07]  /*24a0*/  LDSM.16.M88.4 R8, [R94+0xf000] ;  /* 0x00f000005e08783b */ /* 0x000eee0000000200 */
[C---:B----4-:R-:W-:Y:S08]  /*24b0*/  HMMA.16816.F32 R32, R24.reuse, R52, R32 ;  /* 0x000000341820723c */ /* 0x050ff00000001820 */
[C---:B------:R-:W-:Y:S01]  /*24c0*/  HMMA.16816.F32 R28, R24.reuse, R54, R28 ;  /* 0x00000036181c723c */ /* 0x040fe2000000181c */
[----:B------:R-:W4:Y:S07]  /*24d0*/  LDSM.16.M88.4 R52, [R94+0xf800] ;  /* 0x00f800005e34783b */ /* 0x000f2e0000000200 */
[C---:B------:R-:W-:Y:S08]  /*24e0*/  HMMA.16816.F32 R64, R24.reuse, R56, R64 ;  /* 0x000000381840723c */ /* 0x040ff00000001840 */
[----:B------:R-:W-:Y:S01]  /*24f0*/  HMMA.16816.F32 R60, R24, R58, R60 ;  /* 0x0000003a183c723c */ /* 0x000fe2000000183c */
[----:B------:R-:W-:Y:S04]  /*2500*/  LDSM.16.M88.4 R24, [R95+0xf800] ;  /* 0x00f800005f18783b */ /* 0x000fe80000000200 */
[----:B------:R-:W-:Y:S03]  /*2510*/  LDSM.16.M88.4 R56, [R95+0xf000] ;  /* 0x00f000005f38783b */ /* 0x000fe60000000200 */
[C---:B-1----:R-:W-:Y:S08]  /*2520*/  HMMA.16816.F32 R16, R48.reuse, R12, R16 ;  /* 0x0000000c3010723c */ /* 0x042ff00000001810 */
[C---:B------:R-:W-:Y:S01]  /*2530*/  HMMA.16816.F32 R44, R48.reuse, R14, R44 ;  /* 0x0000000e302c723c */ /* 0x040fe2000000182c */
[----:B------:R-:W1:Y:S07]  /*2540*/  LDSM.16.M88.4 R12, [R99+0x4000] ;  /* 0x00400000630c783b */ /* 0x000e6e0000000200 */
[C---:B--2---:R-:W-:Y:S08]  /*2550*/  HMMA.16816.F32 R40, R48.reuse, R20, R40 ;  /* 0x000000143028723c */ /* 0x044ff00000001828 */
[C---:B------:R-:W-:Y:S01]  /*2560*/  HMMA.16816.F32 R36, R48.reuse, R22, R36 ;  /* 0x000000163024723c */ /* 0x040fe20000001824 */
[----:B------:R-:W-:Y:S07]  /*2570*/  LDSM.16.M88.4 R20, [R98+0x4000] ;  /* 0x004000006214783b */ /* 0x000fee0000000200 */
[C---:B---3--:R-:W-:Y:S08]  /*2580*/  HMMA.16816.F32 R32, R48.reuse, R8, R32 ;  /* 0x000000083020723c */ /* 0x048ff00000001820 */
[C---:B------:R-:W-:Y:S01]  /*2590*/  HMMA.16816.F32 R28, R48.reuse, R10, R28 ;  /* 0x0000000a301c723c */ /* 0x040fe2000000181c */
[----:B------:R-:W2:Y:S07]  /*25a0*/  LDSM.16.M88.4 R8, [R93+0xe000] ;  /* 0x00e000005d08783b */ /* 0x000eae0000000200 */
[C---:B----4-:R-:W-:Y:S08]  /*25b0*/  HMMA.16816.F32 R64, R48.reuse, R52, R64 ;  /* 0x000000343040723c */ /* 0x050ff00000001840 */
[----:B------:R-:W-:Y:S01]  /*25c0*/  HMMA.16816.F32 R60, R48, R54, R60 ;  /* 0x00000036303c723c */ /* 0x000fe2000000183c */
[----:B------:R-:W3:Y:S04]  /*25d0*/  LDSM.16.M88.4 R48, [R93+0xf000] ;  /* 0x00f000005d30783b */ /* 0x000ee80000000200 */
[----:B------:R-:W4:Y:S03]  /*25e0*/  LDSM.16.M88.4 R52, [R93+0xe800] ;  /* 0x00e800005d34783b */ /* 0x000f260000000200 */
[C---:B-1----:R-:W-:Y:S08]  /*25f0*/  HMMA.16816.F32 R16, R12.reuse, R72, R16 ;  /* 0x000000480c10723c */ /* 0x042ff00000001810 */
[C---:B------:R-:W-:Y:S01]  /*2600*/  HMMA.16816.F32 R44, R12.reuse, R74, R44 ;  /* 0x0000004a0c2c723c */ /* 0x040fe2000000182c */
[----:B------:R-:W-:Y:S07]  /*2610*/  LDSM.16.M88.4 R72, [R101+0x8000] ;  /* 0x008000006548783b */ /* 0x000fee0000000200 */
[C---:B------:R-:W-:Y:S08]  /*2620*/  HMMA.16816.F32 R64, R12.reuse, R24, R64 ;  /* 0x000000180c40723c */ /* 0x040ff00000001840 */
[C---:B------:R-:W-:Y:S01]  /*2630*/  HMMA.16816.F32 R60, R12.reuse, R26, R60 ;  /* 0x0000001a0c3c723c */ /* 0x040fe2000000183c */
[----:B------:R-:W1:Y:S07]  /*2640*/  LDSM.16.M88.4 R24, [R93+0xf800] ;  /* 0x00f800005d18783b */ /* 0x000e6e0000000200 */
[C---:B------:R-:W-:Y:S08]  /*2650*/  HMMA.16816.F32 R40, R12.reuse, R68, R40 ;  /* 0x000000440c28723c */ /* 0x040ff00000001828 */
[C---:B------:R-:W-:Y:S01]  /*2660*/  HMMA.16816.F32 R36, R12.reuse, R70, R36 ;  /* 0x000000460c24723c */ /* 0x040fe20000001824 */
[----:B------:R-:W-:Y:S07]  /*2670*/  LDSM.16.M88.4 R68, [R211+UR5+0x11800] ;  /* 0x01180005d344783b */ /* 0x000fee0008000200 */
[C---:B------:R-:W-:Y:S08]  /*2680*/  HMMA.16816.F32 R32, R12.reuse, R56, R32 ;  /* 0x000000380c20723c */ /* 0x040ff00000001820 */
[----:B------:R-:W-:Y:S01]  /*2690*/  HMMA.16816.F32 R28, R12, R58, R28 ;  /* 0x0000003a0c1c723c */ /* 0x000fe2000000181c */
[----:B------:R-:W5:Y:S04]  /*26a0*/  LDSM.16.M88.4 R12, [R211+UR5+0x10000] ;  /* 0x01000005d30c783b */ /* 0x000f680008000200 */
[----:B------:R-:W-:Y:S03]  /*26b0*/  LDSM.16.M88.4 R56, [R100+0x8000] ;  /* 0x008000006438783b */ /* 0x000fe60000000200 */
[C---:B--2---:R-:W-:Y:S08]  /*26c0*/  HMMA.16816.F32 R16, R20.reuse, R8, R16 ;  /* 0x000000081410723c */ /* 0x044ff00000001810 */
[C---:B------:R-:W-:Y:S01]  /*26d0*/  HMMA.16816.F32 R44, R20.reuse, R10, R44 ;  /* 0x0000000a142c723c */ /* 0x040fe2000000182c */
[----:B------:R-:W2:Y:S07]  /*26e0*/  LDSM.16.M88.4 R8, [R211+UR5+0x10800] ;  /* 0x01080005d308783b */ /* 0x000eae0008000200 */
[C---:B---3--:R-:W-:Y:S08]  /*26f0*/  HMMA.16816.F32 R32, R20.reuse, R48, R32 ;  /* 0x000000301420723c */ /* 0x048ff00000001820 */
[C---:B------:R-:W-:Y:S01]  /*2700*/  HMMA.16816.F32 R28, R20.reuse, R50, R28 ;  /* 0x00000032141c723c */ /* 0x040fe2000000181c */
[----:B------:R-:W3:Y:S07]  /*2710*/  LDSM.16.M88.4 R48, [R94+0x11000] ;  /* 0x011000005e30783b */ /* 0x000eee0000000200 */
[C---:B----4-:R-:W-:Y:S08]  /*2720*/  HMMA.16816.F32 R40, R20.reuse, R52, R40 ;  /* 0x000000341428723c */ /* 0x050ff00000001828 */
[C---:B------:R-:W-:Y:S01]  /*2730*/  HMMA.16816.F32 R36, R20.reuse, R54, R36 ;  /* 0x000000361424723c */ /* 0x040fe20000001824 */
[----:B------:R-:W-:Y:S07]  /*2740*/  LDSM.16.M88.4 R52, [R94+0x10800] ;  /* 0x010800005e34783b */ /* 0x000fee0000000200 */
[C---:B-1----:R-:W-:Y:S08]  /*2750*/  HMMA.16816.F32 R64, R20.reuse, R24, R64 ;  /* 0x000000181440723c */ /* 0x042ff00000001840 */
[----:B------:R-:W-:Y:S01]  /*2760*/  HMMA.16816.F32 R60, R20, R26, R60 ;  /* 0x0000001a143c723c */ /* 0x000fe2000000183c */
[----:B------:R-:W-:Y:S04]  /*2770*/  LDSM.16.M88.4 R24, [R99+0x8000] ;  /* 0x008000006318783b */ /* 0x000fe80000000200 */
[----:B------:R-:W1:Y:S03]  /*2780*/  LDSM.16.M88.4 R20, [R95+0x10000] ;  /* 0x010000005f14783b */ /* 0x000e660000000200 */
[C---:B-----5:R-:W-:Y:S08]  /*2790*/  HMMA.16816.F32 R16, R72.reuse, R12, R16 ;  /* 0x0000000c4810723c */ /* 0x060ff00000001810 */
[C---:B------:R-:W-:Y:S08]  /*27a0*/  HMMA.16816.F32 R32, R72.reuse, R80, R32 ;  /* 0x000000504820723c */ /* 0x040ff00000001820 */
[C---:B------:R-:W-:Y:S08]  /*27b0*/  HMMA.16816.F32 R28, R72.reuse, R82, R28 ;  /* 0x00000052481c723c */ /* 0x040ff0000000181c */
[C---:B------:R-:W-:Y:S01]  /*27c0*/  HMMA.16816.F32 R44, R72.reuse, R14, R44 ;  /* 0x0000000e482c723c */ /* 0x040fe2000000182c */
[----:B------:R-:W-:Y:S07]  /*27d0*/  LDSM.16.M88.4 R12, [R93+0x10000] ;  /* 0x010000005d0c783b */ /* 0x000fee0000000200 */
[C---:B--2---:R-:W-:Y:S08]  /*27e0*/  HMMA.16816.F32 R40, R72.reuse, R8, R40 ;  /* 0x000000084828723c */ /* 0x044ff00000001828 */
[----:B------:R-:W-:Y:S01]  /*27f0*/  HMMA.16816.F32 R36, R72, R10, R36 ;  /* 0x0000000a4824723c */ /* 0x000fe20000001824 */
[----:B------:R-:W2:Y:S07]  /*2800*/  LDSM.16.M88.4 R8, [R98+0x8000] ;  /* 0x008000006208783b */ /* 0x000eae0000000200 */
[----:B------:R-:W-:Y:S08]  /*2810*/  HMMA.16816.F32 R16, R56, R76, R16 ;  /* 0x0000004c3810723c */ /* 0x000ff00000001810 */
[C---:B------:R-:W-:Y:S08]  /*2820*/  HMMA.16816.F32 R64, R72.reuse, R68, R64 ;  /* 0x000000444840723c */ /* 0x040ff00000001840 */
[----:B------:R-:W-:Y:S01]  /*2830*/  HMMA.16816.F32 R60, R72, R70, R60 ;  /* 0x00000046483c723c */ /* 0x000fe2000000183c */
[----:B------:R-:W4:Y:S07]  /*2840*/  LDSM.16.M88.4 R68, [R94+0x11800] ;  /* 0x011800005e44783b */ /* 0x000f2e0000000200 */
[C---:B---3--:R-:W-:Y:S08]  /*2850*/  HMMA.16816.F32 R32, R56.reuse, R48, R32 ;  /* 0x000000303820723c */ /* 0x048ff00000001820 */
[C---:B------:R-:W-:Y:S01]  /*2860*/  HMMA.16816.F32 R28, R56.reuse, R50, R28 ;  /* 0x00000032381c723c */ /* 0x040fe2000000181c */
[----:B------:R-:W3:Y:S07]  /*2870*/  LDSM.16.M88.4 R48, [R95+0x10800] ;  /* 0x010800005f30783b */ /* 0x000eee0000000200 */
[----:B------:R-:W-:Y:S08]  /*2880*/  HMMA.16816.F32 R44, R56, R78, R44 ;  /* 0x0000004e382c723c */ /* 0x000ff0000000182c */
[----:B-1----:R-:W-:Y:S08]  /*2890*/  HMMA.16816.F32 R16, R24, R20, R16 ;  /* 0x000000141810723c */ /* 0x002ff00000001810 */
[----:B------:R-:W-:Y:S08]  /*28a0*/  HMMA.16816.F32 R40, R56, R52, R40 ;  /* 0x000000343828723c */ /* 0x000ff00000001828 */
[----:B------:R-:W-:Y:S01]  /*28b0*/  HMMA.16816.F32 R44, R24, R22, R44 ;  /* 0x00000016182c723c */ /* 0x000fe2000000182c */
[----:B------:R-:W1:Y:S07]  /*28c0*/  LDSM.16.M88.4 R20, [R95+0x11000] ;  /* 0x011000005f14783b */ /* 0x000e6e0000000200 */
[----:B--2---:R-:W-:Y:S08]  /*28d0*/  HMMA.16816.F32 R16, R8, R12, R16 ;  /* 0x0000000c0810723c */ /* 0x004ff00000001810 */
[C---:B------:R-:W-:Y:S01]  /*28e0*/  HMMA.16816.F32 R36, R56.reuse, R54, R36 ;  /* 0x000000363824723c */ /* 0x040fe20000001824 */
[----:B------:R-:W2:Y:S07]  /*28f0*/  LDSM.16.M88.4 R52, [R93+0x10800] ;  /* 0x010800005d34783b */ /* 0x000eae0000000200 */
[C---:B----4-:R-:W-:Y:S08]  /*2900*/  HMMA.16816.F32 R64, R56.reuse, R68, R64 ;  /* 0x000000443840723c */ /* 0x050ff00000001840 */
[----:B------:R-:W-:Y:S01]  /*2910*/  HMMA.16816.F32 R60, R56, R70, R60 ;  /* 0x00000046383c723c */ /* 0x000fe2000000183c */
[----:B------:R-:W-:Y:S01]  /*2920*/  FMUL.FTZ R56, R16, UR6 ;  /* 0x0000000610387c20 */ /* 0x000fe20008410000 */
[----:B------:R-:W-:-:S05]  /*2930*/  FMUL.FTZ R57, R17, UR6 ;  /* 0x0000000611397c20 */ /* 0x000fca0008410000 */
[----:B------:R-:W4:Y:S01]  /*2940*/  MUFU.TANH R56, R56 ;  /* 0x0000003800387308 */ /* 0x000f220000002400 */
[----:B---3--:R-:W-:Y:S01]  /*2950*/  HMMA.16816.F32 R40, R24, R48, R40 ;  /* 0x000000301828723c */ /* 0x008fe20000001828 */
[----:B------:R-:W-:Y:S01]  /*2960*/  FMUL.FTZ R48, R18, UR6 ;  /* 0x0000000612307c20 */ /* 0x000fe20008410000 */
[----:B------:R-:W-:Y:S02]  /*2970*/  FMUL.FTZ R49, R19, UR6 ;  /* 0x0000000613317c20 */ /* 0x000fe40008410000 */
[----:B------:R-:W3:Y:S03]  /*2980*/  LDSM.16.M88.4 R16, [R93+0x11000] ;  /* 0x011000005d10783b */ /* 0x000ee60000000200 */
[----:B------:R-:W2:Y:S01]  /*2990*/  MUFU.TANH R57, R57 ;  /* 0x0000003900397308 */ /* 0x000ea20000002400 */
[----:B------:R-:W-:Y:S01]  /*29a0*/  HMMA.16816.F32 R44, R8, R14, R44 ;  /* 0x0000000e082c723c */ /* 0x000fe2000000182c */
[----:B------:R-:W5:Y:S06]  /*29b0*/  LDSM.16.M88.4 R12, [R95+0x11800] ;  /* 0x011800005f0c783b */ /* 0x000f6c0000000200 */
[----:B------:R-:W2:Y:S01]  /*29c0*/  MUFU.TANH R48, R48 ;  /* 0x0000003000307308 */ /* 0x000ea20000002400 */
[C---:B------:R-:W-:Y:S07]  /*29d0*/  HMMA.16816.F32 R36, R24.reuse, R50, R36 ;  /* 0x000000321824723c */ /* 0x040fee0000001824 */
[----:B------:R-:W3:Y:S01]  /*29e0*/  MUFU.TANH R49, R49 ;  /* 0x0000003100317308 */ /* 0x000ee20000002400 */
[----:B-1----:R-:W-:Y:S03]  /*29f0*/  HMMA.16816.F32 R32, R24, R20, R32 ;  /* 0x000000141820723c */ /* 0x002fe60000001820 */
[----:B------:R-:W-:Y:S01]  /*2a00*/  FMUL.FTZ R50, R45, UR6 ;  /* 0x000000062d327c20 */ /* 0x000fe20008410000 */
[----:B------:R-:W-:Y:S01]  /*2a10*/  FMUL.FTZ R44, R44, UR6 ;  /* 0x000000062c2c7c20 */ /* 0x000fe20008410000 */
[----:B------:R-:W-:-:S03]  /*2a20*/  FMUL.FTZ R45, R46, UR6 ;  /* 0x000000062e2d7c20 */ /* 0x000fc60008410000 */
[----:B------:R-:W-:Y:S01]  /*2a30*/  HMMA.16816.F32 R28, R24, R22, R28 ;  /* 0x00000016181c723c */ /* 0x000fe2000000181c */
[----:B------:R-:W1:Y:S01]  /*2a40*/  LDSM.16.M88.4 R20, [R93+0x11800] ;  /* 0x011800005d14783b */ /* 0x000e620000000200 */
[----:B------:R-:W1:Y:S01]  /*2a50*/  MUFU.TANH R44, R44 ;  /* 0x0000002c002c7308 */ /* 0x000e620000002400 */
[----:B------:R-:W-:-:S05]  /*2a60*/  DEPBAR.LE SB0, 0x0 ;  /* 0x000080000000791a */ /* 0x000fca0000000000 */
[C---:B--2---:R-:W-:Y:S02]  /*2a70*/  HMMA.16816.F32 R40, R8.reuse, R52, R40 ;  /* 0x000000340828723c */ /* 0x044fe40000001828 */
[----:B------:R-:W2:Y:S06]  /*2a80*/  MUFU.TANH R50, R50 ;  /* 0x0000003200327308 */ /* 0x000eac0000002400 */
[C---:B------:R-:W-:Y:S02]  /*2a90*/  HMMA.16816.F32 R36, R8.reuse, R54, R36 ;  /* 0x000000360824723c */ /* 0x040fe40000001824 */
[----:B------:R-:W1:Y:S06]  /*2aa0*/  MUFU.TANH R45, R45 ;  /* 0x0000002d002d7308 */ /* 0x000e6c0000002400 */
[----:B---3--:R-:W-:Y:S01]  /*2ab0*/  HMMA.16816.F32 R32, R8, R16, R32 ;  /* 0x000000100820723c */ /* 0x008fe20000001820 */
[----:B------:R-:W-:-:S04]  /*2ac0*/  SHF.R.U32.HI R16, RZ, 0x2, R5 ;  /* 0x00000002ff107819 */ /* 0x000fc80000011605 */
[----:B------:R-:W-:-:S03]  /*2ad0*/  LOP3.LUT R16, R16, 0x7, RZ, 0xc0, !PT ;  /* 0x0000000710107812 */ /* 0x000fc600078ec0ff */
[C---:B-----5:R-:W-:Y:S01]  /*2ae0*/  HMMA.16816.F32 R64, R24.reuse, R12, R64 ;  /* 0x0000000c1840723c */ /* 0x060fe20000001840 */
[----:B------:R-:W-:Y:S01]  /*2af0*/  IADD3 R97, PT, PT, R16, UR4, R97 ;  /* 0x0000000410617c10 */ /* 0x000fe2000fffe061 */
[----:B------:R-:W-:Y:S01]  /*2b00*/  FMUL.FTZ R12, R47, UR6 ;  /* 0x000000062f0c7c20 */ /* 0x000fe20008410000 */
[----:B------:R-:W-:Y:S01]  /*2b10*/  FMUL.FTZ R13, R40, UR6 ;  /* 0x00000006280d7c20 */ /* 0x000fe20008410000 */
[----:B------:R-:W-:Y:S01]  /*2b20*/  FMUL.FTZ R16, R43, UR6 ;  /* 0x000000062b107c20 */ /* 0x000fe20008410000 */
[----:B------:R-:W-:Y:S01]  /*2b30*/  FMUL.FTZ R17, R36, UR6 ;  /* 0x0000000624117c20 */ /* 0x000fe20008410000 */
[----:B------:R-:W-:Y:S01]  /*2b40*/  IADD3 R92, PT, PT, R97, 0x1, R92 ;  /* 0x00000001615c7810 */ /* 0x000fe20007ffe05c */
[----:B------:R-:W-:Y:S01]  /*2b50*/  FMUL.FTZ R38, R38, UR6 ;  /* 0x0000000626267c20 */ /* 0x000fe20008410000 */
[----:B------:R-:W-:Y:S01]  /*2b60*/  HMMA.16816.F32 R60, R24, R14, R60 ;  /* 0x0000000e183c723c */ /* 0x000fe2000000183c */
[----:B------:R-:W-:Y:S01]  /*2b70*/  FMUL.FTZ R15, R41, UR6 ;  /* 0x00000006290f7c20 */ /* 0x000fe20008410000 */
[----:B------:R-:W-:Y:S01]  /*2b80*/  FMUL.FTZ R14, R42, UR6 ;  /* 0x000000062a0e7c20 */ /* 0x000fe20008410000 */
[----:B------:R-:W3:Y:S01]  /*2b90*/  MUFU.TANH R12, R12 ;  /* 0x0000000c000c7308 */ /* 0x000ee20000002400 */
[----:B------:R-:W-:-:S02]  /*2ba0*/  IADD3 R196, PT, PT, R97, R91, -R90 ;  /* 0x0000005b61c47210 */ /* 0x000fc40007ffe85a */
[C---:B------:R-:W-:Y:S02]  /*2bb0*/  VIMNMX R195, PT, PT, R92.reuse, R91, PT ;  /* 0x0000005b5cc37248 */ /* 0x040fe40003fe0100 */
[----:B------:R-:W-:Y:S01]  /*2bc0*/  HMMA.16816.F32 R28, R8, R18, R28 ;  /* 0x00000012081c723c */ /* 0x000fe2000000181c */
[----:B------:R-:W-:Y:S02]  /*2bd0*/  VIADDMNMX R194, R92, 0x8, R91, PT ;  /* 0x000000085cc27846 */ /* 0x000fe4000380015b */
[----:B------:R-:W2:Y:S01]  /*2be0*/  MUFU.TANH R13, R13 ;  /* 0x0000000d000d7308 */ /* 0x000ea20000002400 */
[----:B------:R-:W-:-:S04]  /*2bf0*/  LOP3.LUT R43, R86, R135, RZ, 0xfc, !PT ;  /* 0x00000087562b7212 */ /* 0x000fc800078efcff */
[C---:B-1----:R-:W-:Y:S03]  /*2c00*/  HMMA.16816.F32 R64, R8.reuse, R20, R64 ;  /* 0x000000140840723c */ /* 0x042fe60000001840 */
[----:B------:R-:W1:Y:S05]  /*2c10*/  MUFU.TANH R15, R15 ;  /* 0x0000000f000f7308 */ /* 0x000e6a0000002400 */
[----:B------:R-:W-:Y:S01]  /*2c20*/  HMMA.16816.F32 R60, R8, R22, R60 ;  /* 0x00000016083c723c */ /* 0x000fe2000000183c */
[----:B------:R-:W-:Y:S01]  /*2c30*/  FMUL.FTZ R22, R37, UR6 ;  /* 0x0000000625167c20 */ /* 0x000fe20008410000 */
[----:B------:R-:W-:Y:S01]  /*2c40*/  FMUL.FTZ R8, R39, UR6 ;  /* 0x0000000627087c20 */ /* 0x000fe20008410000 */
[----:B------:R-:W1:Y:S08]  /*2c50*/  MUFU.TANH R14, R14 ;  /* 0x0000000e000e7308 */ /* 0x000e700000002400 */
[----:B------:R-:W1:Y:S08]  /*2c60*/  MUFU.TANH R16, R16 ;  /* 0x0000001000107308 */ /* 0x000e700000002400 */
[----:B------:R-:W1:Y:S01]  /*2c70*/  MUFU.TANH R17, R17 ;  /* 0x0000001100117308 */ /* 0x000e620000002400 */
[----:B------:R-:W-:Y:S06]  /*2c80*/  BAR.SYNC.DEFER_BLOCKING 0x0 ;  /* 0x0000000000007b1d */ /* 0x000fec0000010000 */
[----:B--234-:R-:W-:Y:S05]  /*2c90*/  @!P1 BRA `(.L_x_389) ;  /* 0x0000000000509947 */ /* 0x01cfea0003800000 */
[----:B------:R-:W-:-:S04]  /*2ca0*/  VIADD R10, R2, 0xfffffffe ;  /* 0xfffffffe020a7836 */ /* 0x000fc80000000000 */
[-C--:B------:R-:W-:Y:S02]  /*2cb0*/  IMAD R85, R85, R10.reuse, RZ ;  /* 0x0000000a55557224 */ /* 0x080fe400078e02ff */
[----:B------:R-:W-:-:S04]  /*2cc0*/  IMAD.WIDE.U32 R10, R87, R10, RZ ;  /* 0x0000000a570a7225 */ /* 0x000fc800078e00ff */
[----:B------:R-:W-:Y:S01]  /*2cd0*/  IMAD.IADD R85, R11, 0x1, R85 ;  /* 0x000000010b557824 */ /* 0x000fe200078e0255 */
[----:B------:R-:W-:Y:S02]  /*2ce0*/  IADD3 R89, P1, PT, R89, R10, RZ ;  /* 0x0000000a59597210 */ /* 0x000fe40007f3e0ff */
[----:B------:R-:W-:-:S03]  /*2cf0*/  LEA R18, P3, R10, R200, 0x1 ;  /* 0x000000c80a127211 */ /* 0x000fc600078608ff */
[--C-:B------:R-:W-:Y:S01]  /*2d00*/  IMAD.X R88, R88, 0x1, R85.reuse, P1 ;  /* 0x0000000158587824 */ /* 0x100fe200008e0655 */
[C---:B------:R-:W-:Y:S02]  /*2d10*/  LEA R20, P1, R89.reuse, R200, 0x1 ;  /* 0x000000c859147211 */ /* 0x040fe400078208ff */
[-C--:B------:R-:W-:Y:S02]  /*2d20*/  LEA.HI.X R19, R10, R199.reuse, R85, 0x1, P3 ;  /* 0x000000c70a137211 */ /* 0x080fe400018f0c55 */
[----:B------:R-:W-:-:S03]  /*2d30*/  LEA.HI.X R21, R89, R199, R88, 0x1, P1 ;  /* 0x000000c759157211 */ /* 0x000fc600008f0c58 */
        /* <DEDUP_REMOVED lines=9> */
[----:B------:R-:W0:Y:S02]  /*2dd0*/  LDGDEPBAR ;  /* 0x00000000000079af */ /* 0x000e240000000000 */
.L_x_389:
[C---:B------:R-:W-:Y:S01]  /*2de0*/  VIADD R81, R43.reuse, 0x1 ;  /* 0x000000012b517836 */ /* 0x040fe20000000000 */
[C---:B------:R-:W-:Y:S01]  /*2df0*/  ISETP.GT.AND P5, PT, R196.reuse, R43, PT ;  /* 0x0000002bc400720c */ /* 0x040fe20003fa4270 */
[C---:B------:R-:W-:Y:S01]  /*2e00*/  VIADD R79, R43.reuse, 0x8 ;  /* 0x000000082b4f7836 */ /* 0x040fe20000000000 */
[C---:B------:R-:W-:Y:S01]  /*2e10*/  ISETP.GE.AND P4, PT, R43.reuse, R195, PT ;  /* 0x000000c32b00720c */ /* 0x040fe20003f86270 */
[C---:B------:R-:W-:Y:S01]  /*2e20*/  VIADD R77, R43.reuse, 0x9 ;  /* 0x000000092b4d7836 */ /* 0x040fe20000000000 */
[----:B------:R-:W-:Y:S01]  /*2e30*/  ISETP.GT.AND P1, PT, R196, R81, PT ;  /* 0x00000051c400720c */ /* 0x000fe20003f24270 */
[----:B------:R-:W-:Y:S01]  /*2e40*/  VIADD R9, R43, 0x10 ;  /* 0x000000102b097836 */ /* 0x000fe20000000000 */
[----:B------:R-:W-:Y:S01]  /*2e50*/  FSEL R39, R56, -INF , !P5 ;  /* 0xff80000038277808 */ /* 0x000fe20006800000 */
[----:B------:R-:W-:Y:S01]  /*2e60*/  FMUL.FTZ R10, R32, UR6 ;  /* 0x00000006200a7c20 */ /* 0x000fe20008410000 */
[----:B------:R-:W-:Y:S01]  /*2e70*/  ISETP.GE.AND P5, PT, R81, R195, PT ;  /* 0x000000c35100720c */ /* 0x000fe20003fa6270 */
[----:B------:R-:W-:Y:S01]  /*2e80*/  VIADD R75, R43, 0x11 ;  /* 0x000000112b4b7836 */ /* 0x000fe20000000000 */
[----:B------:R-:W-:Y:S01]  /*2e90*/  FSEL R37, R57, -INF , !P1 ;  /* 0xff80000039257808 */ /* 0x000fe20004800000 */
[----:B------:R-:W3:Y:S01]  /*2ea0*/  MUFU.TANH R22, R22 ;  /* 0x0000001600167308 */ /* 0x000ee20000002400 */
[----:B------:R-:W-:Y:S01]  /*2eb0*/  FSEL R39, R39, -INF , !P4 ;  /* 0xff80000027277808 */ /* 0x000fe20006000000 */
[----:B--2---:R-:W-:Y:S01]  /*2ec0*/  FMUL.FTZ R20, R33, UR6 ;  /* 0x0000000621147c20 */ /* 0x004fe20008410000 */
[----:B------:R-:W-:Y:S01]  /*2ed0*/  ISETP.GT.AND P4, PT, R196, R79, PT ;  /* 0x0000004fc400720c */ /* 0x000fe20003f84270 */
[----:B------:R-:W-:Y:S01]  /*2ee0*/  VIADD R19, R43, 0x18 ;  /* 0x000000182b137836 */ /* 0x000fe20000000000 */
[----:B------:R-:W-:Y:S01]  /*2ef0*/  FSEL R37, R37, -INF , !P5 ;  /* 0xff80000025257808 */ /* 0x000fe20006800000 */
[----:B------:R-:W-:Y:S01]  /*2f00*/  FMUL.FTZ R18, R28, UR6 ;  /* 0x000000061c127c20 */ /* 0x000fe20008410000 */
[----:B------:R-:W-:Y:S01]  /*2f10*/  ISETP.GT.AND P1, PT, R196, R77, PT ;  /* 0x0000004dc400720c */ /* 0x000fe20003f24270 */
[----:B------:R-:W2:Y:S01]  /*2f20*/  MUFU.TANH R10, R10 ;  /* 0x0000000a000a7308 */ /* 0x000ea20000002400 */
[-C--:B------:R-:W-:Y:S01]  /*2f30*/  ISETP.GE.AND P5, PT, R79, R195.reuse, PT ;  /* 0x000000c34f00720c */ /* 0x080fe20003fa6270 */
[----:B------:R-:W-:Y:S01]  /*2f40*/  VIADD R73, R43, 0x19 ;  /* 0x000000192b497836 */ /* 0x000fe20000000000 */
[----:B------:R-:W-:Y:S01]  /*2f50*/  FSEL R41, R44, -INF , !P4 ;  /* 0xff8000002c297808 */ /* 0x000fe20006000000 */
[----:B------:R-:W-:Y:S01]  /*2f60*/  FMUL.FTZ R24, R29, UR6 ;  /* 0x000000061d187c20 */ /* 0x000fe20008410000 */
[----:B------:R-:W-:Y:S01]  /*2f70*/  ISETP.GE.AND P4, PT, R77, R195, PT ;  /* 0x000000c34d00720c */ /* 0x000fe20003f86270 */
[----:B------:R-:W-:Y:S01]  /*2f80*/  VIADD R71, R43, 0x20 ;  /* 0x000000202b477836 */ /* 0x000fe20000000000 */
[----:B------:R-:W-:Y:S01]  /*2f90*/  FSEL R11, R50, -INF , !P1 ;  /* 0xff800000320b7808 */ /* 0x000fe20004800000 */
[----:B------:R-:W4:Y:S01]  /*2fa0*/  MUFU.TANH R20, R20 ;  /* 0x0000001400147308 */ /* 0x000f220000002400 */
[----:B------:R-:W-:Y:S01]  /*2fb0*/  FSEL R41, R41, -INF , !P5 ;  /* 0xff80000029297808 */ /* 0x000fe20006800000 */
[----:B------:R-:W-:Y:S01]  /*2fc0*/  VIADD R69, R43, 0x21 ;  /* 0x000000212b457836 */ /* 0x000fe20000000000 */
[----:B------:R-:W-:Y:S01]  /*2fd0*/  ISETP.GT.AND P5, PT, R196, R9, PT ;  /* 0x00000009c400720c */ /* 0x000fe20003fa4270 */
[----:B------:R-:W-:Y:S01]  /*2fe0*/  FMUL.FTZ R64, R64, UR6 ;  /* 0x0000000640407c20 */ /* 0x000fe20008410000 */
[----:B------:R-:W-:Y:S01]  /*2ff0*/  FSEL R11, R11, -INF , !P4 ;  /* 0xff8000000b0b7808 */ /* 0x000fe20006000000 */
[----:B------:R-:W-:Y:S01]  /*3000*/  VIADD R59, R43, 0x28 ;  /* 0x000000282b3b7836 */ /* 0x000fe20000000000 */
[----:B------:R-:W-:Y:S01]  /*3010*/  ISETP.GT.AND P1, PT, R196, R75, PT ;  /* 0x0000004bc400720c */ /* 0x000fe20003f24270 */
[----:B------:R-:W5:Y:S01]  /*3020*/  MUFU.TANH R18, R18 ;  /* 0x0000001200127308 */ /* 0x000f620000002400 */
[-C--:B------:R-:W-:Y:S01]  /*3030*/  ISETP.GE.AND P4, PT, R9, R195.reuse, PT ;  /* 0x000000c30900720c */ /* 0x080fe20003f86270 */
[----:B------:R-:W-:Y:S01]  /*3040*/  VIADD R55, R43, 0x29 ;  /* 0x000000292b377836 */ /* 0x000fe20000000000 */
[----:B------:R-:W-:Y:S01]  /*3050*/  FSEL R21, R13, -INF , !P5 ;  /* 0xff8000000d157808 */ /* 0x000fe20006800000 */
[----:B------:R-:W-:Y:S01]  /*3060*/  FMUL.FTZ R60, R60, UR6 ;  /* 0x000000063c3c7c20 */ /* 0x000fe20008410000 */
[----:B------:R-:W-:Y:S01]  /*3070*/  ISETP.GE.AND P5, PT, R75, R195, PT ;  /* 0x000000c34b00720c */ /* 0x000fe20003fa6270 */
[----:B------:R-:W-:Y:S01]  /*3080*/  VIADD R53, R43, 0x30 ;  /* 0x000000302b357836 */ /* 0x000fe20000000000 */
[----:B-1----:R-:W-:Y:S01]  /*3090*/  FSEL R23, R15, -INF , !P1 ;  /* 0xff8000000f177808 */ /* 0x002fe20004800000 */
[----:B------:R-:W1:Y:S01]  /*30a0*/  MUFU.TANH R24, R24 ;  /* 0x0000001800187308 */ /* 0x000e620000002400 */
[----:B------:R-:W-:Y:S01]  /*30b0*/  FSEL R21, R21, -INF , !P4 ;  /* 0xff80000015157808 */ /* 0x000fe20006000000 */
[----:B------:R-:W-:Y:S01]  /*30c0*/  FMUL.FTZ R15, R65, UR6 ;  /* 0x00000006410f7c20 */ /* 0x000fe20008410000 */
[C---:B------:R-:W-:Y:S01]  /*30d0*/  ISETP.GT.AND P4, PT, R196.reuse, R19, PT ;  /* 0x00000013c400720c */ /* 0x040fe20003f84270 */
[C---:B------:R-:W-:Y:S01]  /*30e0*/  VIADD R134, R196.reuse, 0x8 ;  /* 0x00000008c4867836 */ /* 0x040fe20000000000 */
[----:B------:R-:W-:Y:S01]  /*30f0*/  FSEL R23, R23, -INF , !P5 ;  /* 0xff80000017177808 */ /* 0x000fe20006800000 */
[----:B------:R-:W-:Y:S01]  /*3100*/  VIADD R51, R43, 0x31 ;  /* 0x000000312b337836 */ /* 0x000fe20000000000 */
[----:B------:R-:W-:Y:S01]  /*3110*/  ISETP.GT.AND P1, PT, R196, R73, PT ;  /* 0x00000049c400720c */ /* 0x000fe20003f24270 */
[----:B------:R-:W1:Y:S01]  /*3120*/  MUFU.TANH R13, R64 ;  /* 0x00000040000d7308 */ /* 0x000e620000002400 */
[-C--:B------:R-:W-:Y:S01]  /*3130*/  ISETP.GE.AND P5, PT, R19, R195.reuse, PT ;  /* 0x000000c31300720c */ /* 0x080fe20003fa6270 */
[----:B------:R-:W-:Y:S01]  /*3140*/  VIADD R47, R43, 0x38 ;  /* 0x000000382b2f7836 */ /* 0x000fe20000000000 */
[----:B------:R-:W-:Y:S01]  /*3150*/  FSEL R17, R17, -INF , !P4 ;  /* 0xff80000011117808 */ /* 0x000fe20006000000 */
[----:B------:R-:W-:Y:S01]  /*3160*/  FMUL.FTZ R30, R30, UR6 ;  /* 0x000000061e1e7c20 */ /* 0x000fe20008410000 */
[----:B------:R-:W-:Y:S01]  /*3170*/  ISETP.GE.AND P4, PT, R73, R195, PT ;  /* 0x000000c34900720c */ /* 0x000fe20003f86270 */
[----:B------:R-:W-:Y:S01]  /*3180*/  FMUL.FTZ R31, R31, UR6 ;  /* 0x000000061f1f7c20 */ /* 0x000fe20008410000 */
[----:B---3--:R-:W-:Y:S01]  /*3190*/  FSEL R22, R22, -INF , !P1 ;  /* 0xff80000016167808 */ /* 0x008fe20004800000 */
[----:B------:R-:W3:Y:S01]  /*31a0*/  MUFU.TANH R15, R15 ;  /* 0x0000000f000f7308 */ /* 0x000ee20000002400 */
[----:B------:R-:W-:Y:S01]  /*31b0*/  FSEL R27, R17, -INF , !P5 ;  /* 0xff800000111b7808 */ /* 0x000fe20006800000 */
[----:B------:R-:W-:Y:S01]  /*31c0*/  FMUL.FTZ R17, R61, UR6 ;  /* 0x000000063d117c20 */ /* 0x000fe20008410000 */
[----:B------:R-:W-:Y:S01]  /*31d0*/  ISETP.GT.AND P5, PT, R196, R71, PT ;  /* 0x00000047c400720c */ /* 0x000fe20003fa4270 */
[----:B------:R-:W-:Y:S01]  /*31e0*/  FMUL.FTZ R66, R66, UR6 ;  /* 0x0000000642427c20 */ /* 0x000fe20008410000 */
[----:B------:R-:W-:Y:S01]  /*31f0*/  FSEL R25, R22, -INF , !P4 ;  /* 0xff80000016197808 */ /* 0x000fe20006000000 */
[----:B------:R-:W-:Y:S01]  /*3200*/  FMUL.FTZ R67, R67, UR6 ;  /* 0x0000000643437c20 */ /* 0x000fe20008410000 */
[----:B------:R-:W-:Y:S01]  /*3210*/  ISETP.GT.AND P1, PT, R196, R69, PT ;  /* 0x00000045c400720c */ /* 0x000fe20003f24270 */
[----:B------:R-:W-:Y:S01]  /*3220*/  MUFU.TANH R17, R17 ;  /* 0x0000001100117308 */ /* 0x000fe20000002400 */
[-C--:B------:R-:W-:Y:S01]  /*3230*/  ISETP.GE.AND P4, PT, R71, R195.reuse, PT ;  /* 0x000000c34700720c */ /* 0x080fe20003f86270 */
[----:B------:R-:W-:Y:S01]  /*3240*/  FMUL.FTZ R62, R62, UR6 ;  /* 0x000000063e3e7c20 */ /* 0x000fe20008410000 */
[----:B--2---:R-:W-:Y:S01]  /*3250*/  FSEL R219, R10, -INF , !P5 ;  /* 0xff8000000adb7808 */ /* 0x004fe20006800000 */
[----:B------:R-:W-:Y:S01]  /*3260*/  FMUL.FTZ R63, R63, UR6 ;  /* 0x000000063f3f7c20 */ /* 0x000fe20008410000 */
[----:B------:R-:W-:Y:S01]  /*3270*/  ISETP.GE.AND P5, PT, R69, R195, PT ;  /* 0x000000c34500720c */ /* 0x000fe20003fa6270 */
[----:B------:R-:W2:Y:S01]  /*3280*/  LDCU UR4, c[0x0][0x45c] ;  /* 0x00008b80ff0477ac */ /* 0x000ea20008000800 */
[----:B----4-:R-:W-:Y:S01]  /*3290*/  FSEL R20, R20, -INF , !P1 ;  /* 0xff80000014147808 */ /* 0x010fe20004800000 */
[----:B------:R-:W4:Y:S01]  /*32a0*/  MUFU.TANH R10, R60 ;  /* 0x0000003c000a7308 */ /* 0x000f220000002400 */
[----:B------:R-:W-:-:S02]  /*32b0*/  FSEL R219, R219, -INF , !P4 ;  /* 0xff800000dbdb7808 */ /* 0x000fc40006000000 */
[----:B------:R-:W-:Y:S02]  /*32c0*/  ISETP.GT.AND P4, PT, R196, R59, PT ;  /* 0x0000003bc400720c */ /* 0x000fe40003f84270 */
[----:B------:R-:W-:Y:S02]  /*32d0*/  FSEL R217, R20, -INF , !P5 ;  /* 0xff80000014d97808 */ /* 0x000fe40006800000 */
[----:B------:R-:W-:Y:S01]  /*32e0*/  ISETP.GT.AND P1, PT, R196, R55, PT ;  /* 0x00000037c400720c */ /* 0x000fe20003f24270 */
[----:B------:R-:W2:Y:S01]  /*32f0*/  MUFU.TANH R8, R8 ;  /* 0x0000000800087308 */ /* 0x000ea20000002400 */
[-C--:B------:R-:W-:Y:S02]  /*3300*/  ISETP.GE.AND P5, PT, R59, R195.reuse, PT ;  /* 0x000000c33b00720c */ /* 0x080fe40003fa6270 */
[----:B-----5:R-:W-:Y:S02]  /*3310*/  FSEL R18, R18, -INF , !P4 ;  /* 0xff80000012127808 */ /* 0x020fe40006000000 */
[----:B------:R-:W-:-:S02]  /*3320*/  ISETP.GE.AND P4, PT, R55, R195, PT ;  /* 0x000000c33700720c */ /* 0x000fc40003f86270 */
[----:B-1----:R-:W-:Y:S01]  /*3330*/  FSEL R24, R24, -INF , !P1 ;  /* 0xff80000018187808 */ /* 0x002fe20004800000 */
[----:B------:R-:W1:Y:S01]  /*3340*/  MUFU.TANH R38, R38 ;  /* 0x0000002600267308 */ /* 0x000e620000002400 */
[----:B------:R-:W-:Y:S01]  /*3350*/  FSEL R191, R18, -INF , !P5 ;  /* 0xff80000012bf7808 */ /* 0x000fe20006800000 */
[----:B------:R-:W-:Y:S01]  /*3360*/  FMUL.FTZ R18, R35, UR6 ;  /* 0x0000000623127c20 */ /* 0x000fe20008410000 */
[----:B------:R-:W-:Y:S02]  /*3370*/  ISETP.GT.AND P5, PT, R196, R53, PT ;  /* 0x00000035c400720c */ /* 0x000fe40003fa4270 */
[----:B------:R-:W-:Y:S02]  /*3380*/  ISETP.GT.AND P3, PT, R134, R43, PT ;  /* 0x0000002b8600720c */ /* 0x000fe40003f64270 */
[C---:B------:R-:W-:Y:S01]  /*3390*/  ISETP.GE.AND P6, PT, R43.reuse, R194, PT ;  /* 0x000000c22b00720c */ /* 0x040fe20003fc6270 */
[----:B------:R-:W-:Y:S01]  /*33a0*/  VIADD R43, R43, 0x39 ;  /* 0x000000392b2b7836 */ /* 0x000fe20000000000 */
[----:B------:R-:W-:Y:S01]  /*33b0*/  FSEL R183, R24, -INF , !P4 ;  /* 0xff80000018b77808 */ /* 0x000fe20006000000 */
[----:B------:R-:W-:Y:S01]  /*33c0*/  MUFU.TANH R18, R18 ;  /* 0x0000001200127308 */ /* 0x000fe20000002400 */
[----:B------:R-:W-:-:S02]  /*33d0*/  ISETP.GT.AND P1, PT, R196, R51, PT ;  /* 0x00000033c400720c */ /* 0x000fc40003f24270 */
[-C--:B------:R-:W-:Y:S02]  /*33e0*/  ISETP.GE.AND P4, PT, R53, R195.reuse, PT ;  /* 0x000000c33500720c */ /* 0x080fe40003f86270 */
[----:B------:R-:W-:Y:S02]  /*33f0*/  FSEL R13, R13, -INF , !P5 ;  /* 0xff8000000d0d7808 */ /* 0x000fe40006800000 */
[----:B------:R-:W-:Y:S02]  /*3400*/  ISETP.GE.AND P5, PT, R51, R195, PT ;  /* 0x000000c33300720c */ /* 0x000fe40003fa6270 */
[----:B---3--:R-:W-:Y:S02]  /*3410*/  FSEL R15, R15, -INF , !P1 ;  /* 0xff8000000f0f7808 */ /* 0x008fe40004800000 */
[----:B------:R-:W-:Y:S02]  /*3420*/  FSEL R189, R13, -INF , !P4 ;  /* 0xff8000000dbd7808 */ /* 0x000fe40006000000 */
[----:B------:R-:W-:-:S02]  /*3430*/  ISETP.GT.AND P4, PT, R196, R47, PT ;  /* 0x0000002fc400720c */ /* 0x000fc40003f84270 */
[----:B------:R-:W-:Y:S02]  /*3440*/  ISETP.GT.AND P1, PT, R196, R43, PT ;  /* 0x0000002bc400720c */ /* 0x000fe40003f24270 */
[----:B------:R-:W-:Y:S02]  /*3450*/  FSEL R187, R15, -INF , !P5 ;  /* 0xff8000000fbb7808 */ /* 0x000fe40006800000 */
[----:B------:R-:W-:Y:S02]  /*3460*/  ISETP.GE.AND P5, PT, R47, R195, PT ;  /* 0x000000c32f00720c */ /* 0x000fe40003fa6270 */
[----:B----4-:R-:W-:Y:S02]  /*3470*/  FSEL R10, R10, -INF , !P4 ;  /* 0xff8000000a0a7808 */ /* 0x010fe40006000000 */
[----:B------:R-:W-:Y:S02]  /*3480*/  FSEL R17, R17, -INF , !P1 ;  /* 0xff80000011117808 */ /* 0x000fe40004800000 */
[----:B------:R-:W-:-:S02]  /*3490*/  ISETP.GT.AND P1, PT, R134, R81, PT ;  /* 0x000000518600720c */ /* 0x000fc40003f24270 */
[----:B------:R-:W-:Y:S02]  /*34a0*/  ISETP.GE.AND P4, PT, R43, R195, PT ;  /* 0x000000c32b00720c */ /* 0x000fe40003f86270 */
[----:B------:R-:W-:Y:S01]  /*34b0*/  FSEL R185, R10, -INF , !P5 ;  /* 0xff8000000ab97808 */ /* 0x000fe20006800000 */
[----:B------:R-:W-:Y:S01]  /*34c0*/  FMUL.FTZ R10, R34, UR6 ;  /* 0x00000006220a7c20 */ /* 0x000fe20008410000 */
[----:B------:R-:W-:Y:S02]  /*34d0*/  ISETP.GE.AND P5, PT, R81, R194, PT ;  /* 0x000000c25100720c */ /* 0x000fe40003fa6270 */
[----:B------:R-:W-:Y:S02]  /*34e0*/  FSEL R29, R49, -INF , !P1 ;  /* 0xff800000311d7808 */ /* 0x000fe40004800000 */
[----:B------:R-:W-:Y:S01]  /*34f0*/  FSEL R33, R48, -INF , !P3 ;  /* 0xff80000030217808 */ /* 0x000fe20005800000 */
[----:B------:R-:W3:Y:S01]  /*3500*/  MUFU.TANH R10, R10 ;  /* 0x0000000a000a7308 */ /* 0x000ee20000002400 */
[----:B------:R-:W-:-:S02]  /*3510*/  FSEL R181, R17, -INF , !P4 ;  /* 0xff80000011b57808 */ /* 0x000fc40006000000 */
[C---:B------:R-:W-:Y:S02]  /*3520*/  ISETP.GT.AND P1, PT, R134.reuse, R77, PT ;  /* 0x0000004d8600720c */ /* 0x040fe40003f24270 */
[C---:B------:R-:W-:Y:S02]  /*3530*/  ISETP.GT.AND P4, PT, R134.reuse, R79, PT ;  /* 0x0000004f8600720c */ /* 0x040fe40003f84270 */
[----:B------:R-:W-:Y:S02]  /*3540*/  FSEL R29, R29, -INF , !P5 ;  /* 0xff8000001d1d7808 */ /* 0x000fe40006800000 */
[----:B------:R-:W-:Y:S02]  /*3550*/  ISETP.GT.AND P5, PT, R134, R9, PT ;  /* 0x000000098600720c */ /* 0x000fe40003fa4270 */
[----:B------:R-:W-:Y:S02]  /*3560*/  FSEL R33, R33, -INF , !P6 ;  /* 0xff80000021217808 */ /* 0x000fe40007000000 */
[----:B------:R-:W-:-:S02]  /*3570*/  ISETP.GE.AND P6, PT, R77, R194, PT ;  /* 0x000000c24d00720c */ /* 0x000fc40003fc6270 */
[----:B------:R-:W-:Y:S02]  /*3580*/  FSEL R12, R12, -INF , !P1 ;  /* 0xff8000000c0c7808 */ /* 0x000fe40004800000 */
[-C--:B------:R-:W-:Y:S02]  /*3590*/  ISETP.GE.AND P3, PT, R79, R194.reuse, PT ;  /* 0x000000c24f00720c */ /* 0x080fe40003f66270 */
[----:B------:R-:W-:Y:S02]  /*35a0*/  FSEL R45, R45, -INF , !P4 ;  /* 0xff8000002d2d7808 */ /* 0x000fe40006000000 */
[----:B------:R-:W-:Y:S02]  /*35b0*/  ISETP.GE.AND P4, PT, R9, R194, PT ;  /* 0x000000c20900720c */ /* 0x000fe40003f86270 */
[----:B------:R-:W-:Y:S02]  /*35c0*/  FSEL R14, R14, -INF , !P5 ;  /* 0xff8000000e0e7808 */ /* 0x000fe40006800000 */
[----:B------:R-:W-:-:S02]  /*35d0*/  FSEL R159, R12, -INF , !P6 ;  /* 0xff8000000c9f7808 */ /* 0x000fc40007000000 */
[----:B------:R-:W-:Y:S01]  /*35e0*/  FSEL R9, R45, -INF , !P3 ;  /* 0xff8000002d097808 */ /* 0x000fe20005800000 */
[----:B------:R-:W4:Y:S01]  /*35f0*/  MUFU.TANH R12, R30 ;  /* 0x0000001e000c7308 */ /* 0x000f220000002400 */
[C---:B------:R-:W-:Y:S02]  /*3600*/  ISETP.GT.AND P6, PT, R134.reuse, R19, PT ;  /* 0x000000138600720c */ /* 0x040fe40003fc4270 */
[-C--:B------:R-:W-:Y:S02]  /*3610*/  ISETP.GE.AND P5, PT, R19, R194.reuse, PT ;  /* 0x000000c21300720c */ /* 0x080fe40003fa6270 */
[----:B------:R-:W-:Y:S02]  /*3620*/  ISETP.GT.AND P3, PT, R134, R75, PT ;  /* 0x0000004b8600720c */ /* 0x000fe40003f64270 */
[----:B------:R-:W-:Y:S02]  /*3630*/  FSEL R19, R14, -INF , !P4 ;  /* 0xff8000000e137808 */ /* 0x000fe40006000000 */
[----:B------:R-:W-:Y:S01]  /*3640*/  ISETP.GT.AND P4, PT, R134, R73, PT ;  /* 0x000000498600720c */ /* 0x000fe20003f84270 */
[----:B------:R-:W5:Y:S01]  /*3650*/  MUFU.TANH R14, R31 ;  /* 0x0000001f000e7308 */ /* 0x000f620000002400 */
[----:B------:R-:W-:-:S02]  /*3660*/  ISETP.GE.AND P1, PT, R75, R194, PT ;  /* 0x000000c24b00720c */ /* 0x000fc40003f26270 */
[----:B------:R-:W-:Y:S02]  /*3670*/  FSEL R16, R16, -INF , !P3 ;  /* 0xff80000010107808 */ /* 0x000fe40005800000 */
[----:B--2---:R-:W-:Y:S02]  /*3680*/  FSEL R13, R8, -INF , !P4 ;  /* 0xff800000080d7808 */ /* 0x004fe40006000000 */
[----:B-1----:R-:W-:Y:S01]  /*3690*/  FSEL R15, R38, -INF , !P6 ;  /* 0xff800000260f7808 */ /* 0x002fe20007000000 */
[----:B------:R-:W1:Y:S01]  /*36a0*/  MUFU.TANH R8, R66 ;  /* 0x0000004200087308 */ /* 0x000e620000002400 */
[----:B------:R-:W-:Y:S02]  /*36b0*/  FSEL R17, R16, -INF , !P1 ;  /* 0xff80000010117808 */ /* 0x000fe40004800000 */
[----:B------:R-:W-:Y:S02]  /*36c0*/  ISETP.GE.AND P3, PT, R73, R194, PT ;  /* 0x000000c24900720c */ /* 0x000fe40003f66270 */
[----:B------:R-:W-:-:S02]  /*36d0*/  ISETP.GT.AND P1, PT, R134, R71, PT ;  /* 0x000000478600720c */ /* 0x000fc40003f24270 */
[----:B------:R-:W-:Y:S02]  /*36e0*/  FSEL R15, R15, -INF , !P5 ;  /* 0xff8000000f0f7808 */ /* 0x000fe40006800000 */
[----:B------:R-:W-:Y:S02]  /*36f0*/  ISETP.GT.AND P5, PT, R134, R69, PT ;  /* 0x000000458600720c */ /* 0x000fe40003fa4270 */
[----:B------:R-:W-:Y:S02]  /*3700*/  ISETP.GE.AND P6, PT, R71, R194, PT ;  /* 0x000000c24700720c */ /* 0x000fe40003fc6270 */
[----:B------:R-:W-:Y:S02]  /*3710*/  FSEL R13, R13, -INF , !P3 ;  /* 0xff8000000d0d7808 */ /* 0x000fe40005800000 */
[----:B---3--:R-:W-:Y:S02]  /*3720*/  FSEL R10, R10, -INF , !P1 ;  /* 0xff8000000a0a7808 */ /* 0x008fe40004800000 */
[----:B------:R-:W-:-:S02]  /*3730*/  ISETP.GT.AND P3, PT, R134, R59, PT ;  /* 0x0000003b8600720c */ /* 0x000fc40003f64270 */
[----:B------:R-:W-:Y:S02]  /*3740*/  ISETP.GE.AND P4, PT, R69, R194, PT ;  /* 0x000000c24500720c */ /* 0x000fe40003f86270 */
[----:B------:R-:W-:Y:S02]  /*3750*/  FSEL R18, R18, -INF , !P5 ;  /* 0xff80000012127808 */ /* 0x000fe40006800000 */
[----:B------:R-:W-:Y:S02]  /*3760*/  FMNMX3.FTZ R16, R39, R37, R41, !PT ;  /* 0x0000002527107276 */ /* 0x000fe40007810029 */
[----:B------:R-:W-:Y:S02]  /*3770*/  FSEL R215, R10, -INF , !P6 ;  /* 0xff8000000ad77808 */ /* 0x000fe40007000000 */
[----:B------:R-:W-:Y:S01]  /*3780*/  ISETP.GT.AND P6, PT, R134, R55, PT ;  /* 0x000000378600720c */ /* 0x000fe20003fc4270 */
[----:B------:R-:W2:Y:S01]  /*3790*/  MUFU.TANH R10, R67 ;  /* 0x00000043000a7308 */ /* 0x000ea20000002400 */
[----:B----4-:R-:W-:-:S02]  /*37a0*/  FSEL R213, R12, -INF , !P3 ;  /* 0xff8000000cd57808 */ /* 0x010fc40005800000 */
[----:B------:R-:W-:Y:S02]  /*37b0*/  FSEL R205, R18, -INF , !P4 ;  /* 0xff80000012cd7808 */ /* 0x000fe40006000000 */
[----:B------:R-:W-:Y:S02]  /*37c0*/  ISETP.GT.AND P4, PT, R134, R53, PT ;  /* 0x000000358600720c */ /* 0x000fe40003f84270 */
[----:B------:R-:W-:Y:S01]  /*37d0*/  FMNMX3.FTZ R16, R16, R11, R21, !PT ;  /* 0x0000000b10107276 */ /* 0x000fe20007810015 */
[----:B------:R-:W3:Y:S01]  /*37e0*/  MUFU.TANH R12, R62 ;  /* 0x0000003e000c7308 */ /* 0x000ee20000002400 */
[----:B------:R-:W-:Y:S02]  /*37f0*/  FMNMX3.FTZ R18, R33, R29, R9, !PT ;  /* 0x0000001d21127276 */ /* 0x000fe40007810009 */
[----:B-----5:R-:W-:Y:S02]  /*3800*/  FSEL R207, R14, -INF , !P6 ;  /* 0xff8000000ecf7808 */ /* 0x020fe40007000000 */
[----:B------:R-:W-:-:S02]  /*3810*/  FMNMX3.FTZ R16, R16, R23, R27, !PT ;  /* 0x0000001710107276 */ /* 0x000fc4000781001b */
[----:B-1----:R-:W-:Y:S01]  /*3820*/  FSEL R179, R8, -INF , !P4 ;  /* 0xff80000008b37808 */ /* 0x002fe20006000000 */
[----:B------:R-:W1:Y:S01]  /*3830*/  MUFU.TANH R14, R63 ;  /* 0x0000003f000e7308 */ /* 0x000e620000002400 */
[----:B------:R-:W-:Y:S02]  /*3840*/  FMNMX3.FTZ R8, R18, R159, R19, !PT ;  /* 0x0000009f12087276 */ /* 0x000fe40007810013 */
[-C--:B------:R-:W-:Y:S02]  /*3850*/  ISETP.GE.AND P1, PT, R59, R194.reuse, PT ;  /* 0x000000c23b00720c */ /* 0x080fe40003f26270 */
[----:B------:R-:W-:Y:S02]  /*3860*/  ISETP.GE.AND P5, PT, R55, R194, PT ;  /* 0x000000c23700720c */ /* 0x000fe40003fa6270 */
[----:B------:R-:W-:Y:S02]  /*3870*/  FMNMX3.FTZ R16, R16, R25, R219, !PT ;  /* 0x0000001910107276 */ /* 0x000fe400078100db */
[----:B------:R-:W-:-:S02]  /*3880*/  FMNMX3.FTZ R8, R8, R17, R15, !PT ;  /* 0x0000001108087276 */ /* 0x000fc4000781000f */
[----:B------:R-:W-:Y:S02]  /*3890*/  ISETP.GE.AND P3, PT, R53, R194, PT ;  /* 0x000000c23500720c */ /* 0x000fe40003f66270 */
[----:B------:R-:W-:Y:S02]  /*38a0*/  FSEL R213, R213, -INF , !P1 ;  /* 0xff800000d5d57808 */ /* 0x000fe40004800000 */
[----:B------:R-:W-:Y:S02]  /*38b0*/  FSEL R207, R207, -INF , !P5 ;  /* 0xff800000cfcf7808 */ /* 0x000fe40006800000 */
[----:B------:R-:W-:Y:S02]  /*38c0*/  FMNMX3.FTZ R16, R16, R217, R191, !PT ;  /* 0x000000d910107276 */ /* 0x000fe400078100bf */
[C---:B------:R-:W-:Y:S02]  /*38d0*/  ISETP.GT.AND P1, PT, R134.reuse, R51, PT ;  /* 0x000000338600720c */ /* 0x040fe40003f24270 */
[----:B------:R-:W-:-:S02]  /*38e0*/  ISETP.GT.AND P5, PT, R134, R47, PT ;  /* 0x0000002f8600720c */ /* 0x000fc40003fa4270 */
[----:B------:R-:W-:Y:S02]  /*38f0*/  FMNMX3.FTZ R8, R8, R13, R215, !PT ;  /* 0x0000000d08087276 */ /* 0x000fe400078100d7 */
[----:B------:R-:W-:Y:S02]  /*3900*/  FSEL R179, R179, -INF , !P3 ;  /* 0xff800000b3b37808 */ /* 0x000fe40005800000 */
[----:B------:R-:W-:Y:S02]  /*3910*/  FMNMX3.FTZ R16, R16, R183, R189, !PT ;  /* 0x000000b710107276 */ /* 0x000fe400078100bd */
[-C--:B------:R-:W-:Y:S02]  /*3920*/  ISETP.GE.AND P6, PT, R51, R194.reuse, PT ;  /* 0x000000c23300720c */ /* 0x080fe40003fc6270 */
[----:B------:R-:W-:Y:S02]  /*3930*/  ISETP.GE.AND P4, PT, R47, R194, PT ;  /* 0x000000c22f00720c */ /* 0x000fe40003f86270 */
[----:B------:R-:W-:-:S02]  /*3940*/  ISETP.GT.AND P3, PT, R134, R43, PT ;  /* 0x0000002b8600720c */ /* 0x000fc40003f64270 */
[----:B--2---:R-:W-:Y:S02]  /*3950*/  FSEL R10, R10, -INF , !P1 ;  /* 0xff8000000a0a7808 */ /* 0x004fe40004800000 */
[----:B---3--:R-:W-:Y:S02]  /*3960*/  FSEL R175, R12, -INF , !P5 ;  /* 0xff8000000caf7808 */ /* 0x008fe40006800000 */
[----:B------:R-:W-:Y:S02]  /*3970*/  FMNMX3.FTZ R8, R8, R205, R213, !PT ;  /* 0x000000cd08087276 */ /* 0x000fe400078100d5 */
[----:B------:R-:W-:Y:S02]  /*3980*/  FMNMX3.FTZ R16, R16, R187, R185, !PT ;  /* 0x000000bb10107276 */ /* 0x000fe400078100b9 */
[----:B------:R-:W-:Y:S02]  /*3990*/  ISETP.GE.AND P1, PT, R43, R194, PT ;  /* 0x000000c22b00720c */ /* 0x000fe40003f26270 */
[----:B-1----:R-:W-:-:S02]  /*39a0*/  FSEL R14, R14, -INF , !P3 ;  /* 0xff8000000e0e7808 */ /* 0x002fc40005800000 */
[----:B------:R-:W-:Y:S02]  /*39b0*/  FSEL R177, R10, -INF , !P6 ;  /* 0xff8000000ab17808 */ /* 0x000fe40007000000 */
[----:B------:R-:W-:Y:S02]  /*39c0*/  FSEL R175, R175, -INF , !P4 ;  /* 0xff800000afaf7808 */ /* 0x000fe40006000000 */
[----:B------:R-:W-:Y:S02]  /*39d0*/  FMNMX3.FTZ R8, R8, R207, R179, !PT ;  /* 0x000000cf08087276 */ /* 0x000fe400078100b3 */
[----:B------:R-:W-:Y:S02]  /*39e0*/  FMNMX.FTZ R12, R181, R16, !PT ;  /* 0x00000010b50c7209 */ /* 0x000fe40007810000 */
[----:B------:R-:W-:Y:S02]  /*39f0*/  FSEL R173, R14, -INF , !P1 ;  /* 0xff8000000ead7808 */ /* 0x000fe40004800000 */
[----:B------:R-:W-:Y:S01]  /*3a00*/  FMNMX3.FTZ R8, R8, R177, R175, !PT ;  /* 0x000000b108087276 */ /* 0x000fe200078100af */
[----:B------:R-:W1:Y:S01]  /*3a10*/  SHFL.BFLY PT, R35, R12, 0x2, 0x1f ;  /* 0x0c401f000c237f89 */ /* 0x000e6200000e0000 */
[----:B------:R-:W-:-:S02]  /*3a20*/  LOP3.LUT R192, R3, 0x200, R0, 0xf8, !PT ;  /* 0x0000020003c07812 */ /* 0x000fc400078ef800 */
[----:B------:R-:W-:Y:S02]  /*3a30*/  FMNMX.FTZ R10, R173, R8, !PT ;  /* 0x00000008ad0a7209 */ /* 0x000fe40007810000 */
[----:B------:R-:W-:-:S03]  /*3a40*/  LEA R171, R192, UR5, 0x1 ;  /* 0x00000005c0ab7c11 */ /* 0x000fc6000f8e08ff */
[----:B------:R-:W2:Y:S02]  /*3a50*/  SHFL.BFLY PT, R31, R10, 0x2, 0x1f ;  /* 0x0c401f000a1f7f89 */ /* 0x000ea400000e0000 */
[--C-:B------:R-:W-:Y:S02]  /*3a60*/  IMAD.IADD R172, R84, 0x1, R171.reuse ;  /* 0x0000000154ac7824 */ /* 0x100fe400078e02ab */
[----:B------:R-:W-:Y:S01]  /*3a70*/  IMAD.IADD R169, R4, 0x1, R171 ;  /* 0x0000000104a97824 */ /* 0x000fe200078e02ab */
[----:B------:R-:W-:Y:S03]  /*3a80*/  LDSM.16.MT88.4 R124, [R171+0x12000] ;  /* 0x01200000ab7c783b */ /* 0x000fe60000004200 */
[----:B------:R-:W-:Y:S01]  /*3a90*/  IMAD.IADD R167, R84, 0x1, R169 ;  /* 0x0000000154a77824 */ /* 0x000fe200078e02a9 */
[----:B------:R-:W-:Y:S04]  /*3aa0*/  LDSM.16.MT88.4 R116, [R172+0x12000] ;  /* 0x01200000ac74783b */ /* 0x000fe80000004200 */
[----:B------:R-:W-:Y:S01]  /*3ab0*/  LDSM.16.MT88.4 R48, [R172+0x14000] ;  /* 0x01400000ac30783b */ /* 0x000fe20000004200 */
[----:B-1----:R-:W-:-:S03]  /*3ac0*/  FMNMX.FTZ R35, R12, R35, !PT ;  /* 0x000000230c237209 */ /* 0x002fc60007810000 */
[----:B------:R-:W-:Y:S04]  /*3ad0*/  LDSM.16.MT88.4 R80, [R172+0x16000] ;  /* 0x01600000ac50783b */ /* 0x000fe80000004200 */
[----:B------:R-:W1:Y:S01]  /*3ae0*/  SHFL.BFLY PT, R132, R35, 0x1, 0x1f ;  /* 0x0c201f0023847f89 */ /* 0x000e6200000e0000 */
[----:B--2---:R-:W-:-:S03]  /*3af0*/  FMNMX.FTZ R31, R10, R31, !PT ;  /* 0x0000001f0a1f7209 */ /* 0x004fc60007810000 */
[----:B------:R-:W-:Y:S04]  /*3b00*/  LDSM.16.MT88.4 R108, [R169+0x12000] ;  /* 0x01200000a96c783b */ /* 0x000fe80000004200 */
[----:B------:R-:W2:Y:S04]  /*3b10*/  SHFL.BFLY PT, R8, R31, 0x1, 0x1f ;  /* 0x0c201f001f087f89 */ /* 0x000ea800000e0000 */
[----:B------:R-:W3:Y:S04]  /*3b20*/  LDSM.16.MT88.4 R100, [R167+0x12000] ;  /* 0x01200000a764783b */ /* 0x000ee80000004200 */
[----:B------:R-:W-:Y:S04]  /*3b30*/  LDSM.16.MT88.4 R56, [R169+0x14000] ;  /* 0x01400000a938783b */ /* 0x000fe80000004200 */
[----:B------:R-:W-:Y:S01]  /*3b40*/  LDSM.16.MT88.4 R64, [R167+0x14000] ;  /* 0x01400000a740783b */ /* 0x000fe20000004200 */
[----:B-1----:R-:W-:-:S03]  /*3b50*/  FMNMX.FTZ R132, R35, R132, !PT ;  /* 0x0000008423847209 */ /* 0x002fc60007810000 */
[----:B------:R-:W-:Y:S01]  /*3b60*/  LDSM.16.MT88.4 R72, [R171+0x16000] ;  /* 0x01600000ab48783b */ /* 0x000fe20000004200 */
[C---:B------:R-:W-:Y:S01]  /*3b70*/  FSETP.NEU.FTZ.AND P1, PT, R132.reuse, -INF , PT ;  /* 0xff8000008400780b */ /* 0x040fe20003f3d000 */
[----:B------:R-:W-:Y:S02]  /*3b80*/  FMUL.FTZ R176, R132, UR4 ;  /* 0x0000000484b07c20 */ /* 0x000fe40008410000 */
[----:B------:R-:W-:Y:S01]  /*3b90*/  LDSM.16.MT88.4 R88, [R169+0x16000] ;  /* 0x01600000a958783b */ /* 0x000fe20000004200 */
[----:B--2---:R-:W-:Y:S02]  /*3ba0*/  FMNMX.FTZ R3, R31, R8, !PT ;  /* 0x000000081f037209 */ /* 0x004fe40007810000 */
[----:B------:R-:W-:Y:S01]  /*3bb0*/  FSEL R176, R176, RZ, P1 ;  /* 0x000000ffb0b07208 */ /* 0x000fe20000800000 */
[----:B------:R-:W-:Y:S01]  /*3bc0*/  LDSM.16.MT88.4 R148, [R172+0x14800] ;  /* 0x01480000ac94783b */ /* 0x000fe20000004200 */
[C---:B------:R-:W-:Y:S01]  /*3bd0*/  FSETP.NEU.FTZ.AND P1, PT, R3.reuse, -INF , PT ;  /* 0xff8000000300780b */ /* 0x040fe20003f3d000 */
[----:B------:R-:W-:-:S02]  /*3be0*/  FMUL.FTZ R170, R3, UR4 ;  /* 0x0000000403aa7c20 */ /* 0x000fc40008410000 */
[--C-:B------:R-:W-:Y:S01]  /*3bf0*/  FFMA.FTZ R164, R41, UR4, -R176.reuse ;  /* 0x0000000429a47c23 */ /* 0x100fe200080108b0 */
[--C-:B------:R-:W-:Y:S01]  /*3c00*/  FFMA.FTZ R161, R11, UR4, -R176.reuse ;  /* 0x000000040ba17c23 */ /* 0x100fe200080108b0 */
[----:B------:R-:W1:Y:S01]  /*3c10*/  LDSM.16.MT88.4 R40, [R171+0x14000] ;  /* 0x01400000ab28783b */ /* 0x000e620000004200 */
[----:B------:R-:W-:Y:S01]  /*3c20*/  FSEL R170, R170, RZ, P1 ;  /* 0x000000ffaaaa7208 */ /* 0x000fe20000800000 */
[--C-:B------:R-:W-:Y:S01]  /*3c30*/  FFMA.FTZ R168, R39, UR4, -R176.reuse ;  /* 0x0000000427a87c23 */ /* 0x100fe200080108b0 */
[--C-:B------:R-:W-:Y:S01]  /*3c40*/  FFMA.FTZ R165, R37, UR4, -R176.reuse ;  /* 0x0000000425a57c23 */ /* 0x100fe200080108b0 */
[----:B------:R-:W-:Y:S01]  /*3c50*/  MUFU.EX2 R164, R164 ;  /* 0x000000a400a47308 */ /* 0x000fe20000000800 */
[----:B------:R-:W-:Y:S01]  /*3c60*/  FFMA.FTZ R160, R21, UR4, -R176 ;  /* 0x0000000415a07c23 */ /* 0x000fe200080108b0 */
[--C-:B------:R-:W-:Y:S01]  /*3c70*/  FFMA.FTZ R162, R9, UR4, -R170.reuse ;  /* 0x0000000409a27c23 */ /* 0x100fe200080108aa */
[--C-:B------:R-:W-:Y:S01]  /*3c80*/  FFMA.FTZ R166, R33, UR4, -R170.reuse ;  /* 0x0000000421a67c23 */ /* 0x100fe200080108aa */
[----:B------:R-:W2:Y:S01]  /*3c90*/  LDSM.16.MT88.4 R8, [R167+0x16000] ;  /* 0x01600000a708783b */ /* 0x000ea20000004200 */
[--C-:B------:R-:W-:Y:S01]  /*3ca0*/  FFMA.FTZ R163, R29, UR4, -R170.reuse ;  /* 0x000000041da37c23 */ /* 0x100fe200080108aa */
[----:B------:R-:W-:Y:S01]  /*3cb0*/  FFMA.FTZ R159, R159, UR4, -R170 ;  /* 0x000000049f9f7c23 */ /* 0x000fe200080108aa */
[----:B------:R-:W-:Y:S01]  /*3cc0*/  MUFU.EX2 R168, R168 ;  /* 0x000000a800a87308 */ /* 0x000fe20000000800 */
[--C-:B------:R-:W-:Y:S01]  /*3cd0*/  FFMA.FTZ R157, R23, UR4, -R176.reuse ;  /* 0x00000004179d7c23 */ /* 0x100fe200080108b0 */
[--C-:B------:R-:W-:Y:S01]  /*3ce0*/  FFMA.FTZ R156, R27, UR4, -R176.reuse ;  /* 0x000000041b9c7c23 */ /* 0x100fe200080108b0 */
[----:B------:R-:W4:Y:S01]  /*3cf0*/  LDSM.16.MT88.4 R20, [R172+0x12800] ;  /* 0x01280000ac14783b */ /* 0x000f220000004200 */
[----:B------:R-:W5:Y:S01]  /*3d00*/  MUFU.EX2 R165, R165 ;  /* 0x000000a500a57308 */ /* 0x000f620000000800 */
[----:B------:R-:W-:Y:S01]  /*3d10*/  FFMA.FTZ R153, R25, UR4, -R176 ;  /* 0x0000000419997c23 */ /* 0x000fe200080108b0 */
[--C-:B------:R-:W-:Y:S01]  /*3d20*/  FFMA.FTZ R158, R19, UR4, -R170.reuse ;  /* 0x00000004139e7c23 */ /* 0x100fe200080108aa */
[--C-:B------:R-:W-:Y:S01]  /*3d30*/  FFMA.FTZ R155, R17, UR4, -R170.reuse ;  /* 0x00000004119b7c23 */ /* 0x100fe200080108aa */
[----:B------:R-:W3:Y:S01]  /*3d40*/  MUFU.EX2 R161, R161 ;  /* 0x000000a100a17308 */ /* 0x000ee20000000800 */
[--C-:B------:R-:W-:Y:S01]  /*3d50*/  FFMA.FTZ R154, R15, UR4, -R170.reuse ;  /* 0x000000040f9a7c23 */ /* 0x100fe200080108aa */
[----:B------:R-:W-:Y:S01]  /*3d60*/  FFMA.FTZ R133, R13, UR4, -R170 ;  /* 0x000000040d857c23 */ /* 0x000fe200080108aa */
[----:B------:R-:W4:Y:S01]  /*3d70*/  LDSM.16.MT88.4 R16, [R169+0x12800] ;  /* 0x01280000a910783b */ /* 0x000f220000004200 */
[----:B------:R-:W-:Y:S01]  /*3d80*/  MUFU.EX2 R166, R166 ;  /* 0x000000a600a67308 */ /* 0x000fe20000000800 */
[--C-:B------:R-:W-:Y:S01]  /*3d90*/  FFMA.FTZ R174, R219, UR4, -R176.reuse ;  /* 0x00000004dbae7c23 */ /* 0x100fe200080108b0 */
[----:B------:R-:W-:Y:S01]  /*3da0*/  FFMA.FTZ R178, R183, UR4, -R176 ;  /* 0x00000004b7b27c23 */ /* 0x000fe200080108b0 */
[----:B------:R-:W4:Y:S01]  /*3db0*/  LDSM.16.MT88.4 R12, [R171+0x16800] ;  /* 0x01680000ab0c783b */ /* 0x000f220000004200 */
[----:B------:R-:W1:Y:S01]  /*3dc0*/  MUFU.EX2 R163, R163 ;  /* 0x000000a300a37308 */ /* 0x000e620000000800 */
[--C-:B------:R-:W-:Y:S01]  /*3dd0*/  FFMA.FTZ R182, R205, UR4, -R170.reuse ;  /* 0x00000004cdb67c23 */ /* 0x100fe200080108aa */
[----:B-----5:R-:W-:Y:S01]  /*3de0*/  F2FP.F16.F32.PACK_AB R96, R165, R168 ;  /* 0x000000a8a560723e */ /* 0x020fe200000000ff */
[----:B------:R-:W-:Y:S01]  /*3df0*/  LDSM.16.MT88.4 R144, [R172+0x16800] ;  /* 0x01680000ac90783b */ /* 0x000fe20000004200 */
[----:B------:R-:W-:Y:S01]  /*3e00*/  MUFU.EX2 R162, R162 ;  /* 0x000000a200a27308 */ /* 0x000fe20000000800 */
[--C-:B------:R-:W-:Y:S01]  /*3e10*/  FFMA.FTZ R180, R213, UR4, -R170.reuse ;  /* 0x00000004d5b47c23 */ /* 0x100fe200080108aa */
[----:B---3--:R-:W-:Y:S01]  /*3e20*/  F2FP.F16.F32.PACK_AB R98, R161, R164 ;  /* 0x000000a4a162723e */ /* 0x008fe200000000ff */
[----:B------:R-:W-:Y:S01]  /*3e30*/  LDSM.16.MT88.4 R140, [R171+0x12800] ;  /* 0x01280000ab8c783b */ /* 0x000fe20000004200 */
[----:B------:R-:W3:Y:S01]  /*3e40*/  MUFU.EX2 R159, R159 ;  /* 0x0000009f009f7308 */ /* 0x000ee20000000800 */
[----:B------:R-:W-:Y:S01]  /*3e50*/  FFMA.FTZ R207, R207, UR4, -R170 ;  /* 0x00000004cfcf7c23 */ /* 0x000fe200080108aa */
[----:B------:R-:W-:Y:S01]  /*3e60*/  FFMA.FTZ R217, R217, UR4, -R176 ;  /* 0x00000004d9d97c23 */ /* 0x000fe200080108b0 */
[----:B------:R-:W-:Y:S01]  /*3e70*/  LDSM.16.MT88.4 R136, [R167+0x12800] ;  /* 0x01280000a788783b */ /* 0x000fe20000004200 */
[----:B------:R-:W-:Y:S01]  /*3e80*/  MUFU.EX2 R160, R160 ;  /* 0x000000a000a07308 */ /* 0x000fe20000000800 */
[--C-:B------:R-:W-:Y:S01]  /*3e90*/  FFMA.FTZ R215, R215, UR4, -R170.reuse ;  /* 0x00000004d7d77c23 */ /* 0x100fe200080108aa */
[----:B-1----:R-:W-:Y:S01]  /*3ea0*/  F2FP.F16.F32.PACK_AB R97, R163, R166 ;  /* 0x000000a6a361723e */ /* 0x002fe200000000ff */
[----:B------:R-:W-:Y:S01]  /*3eb0*/  LDSM.16.MT88.4 R32, [R171+0x14800] ;  /* 0x01480000ab20783b */ /* 0x000fe20000004200 */
[----:B------:R-:W1:Y:S01]  /*3ec0*/  MUFU.EX2 R157, R157 ;  /* 0x0000009d009d7308 */ /* 0x000e620000000800 */
[----:B------:R-:W-:Y:S01]  /*3ed0*/  FFMA.FTZ R173, R173, UR4, -R170 ;  /* 0x00000004adad7c23 */ /* 0x000fe200080108aa */
[----:B------:R-:W-:Y:S01]  /*3ee0*/  FADD.FTZ R165, R168, R165 ;  /* 0x000000a5a8a57221 */ /* 0x000fe20000010000 */
[----:B------:R-:W-:Y:S01]  /*3ef0*/  LDSM.16.MT88.4 R28, [R169+0x14800] ;  /* 0x01480000a91c783b */ /* 0x000fe20000004200 */
[----:B------:R-:W-:Y:S01]  /*3f00*/  MUFU.EX2 R156, R156 ;  /* 0x0000009c009c7308 */ /* 0x000fe20000000800 */
[----:B------:R-:W-:Y:S01]  /*3f10*/  FADD.FTZ R163, R166, R163 ;  /* 0x000000a3a6a37221 */ /* 0x000fe20000010000 */
[----:B---3--:R-:W-:Y:S01]  /*3f20*/  F2FP.F16.F32.PACK_AB R99, R159, R162 ;  /* 0x000000a29f63723e */ /* 0x008fe200000000ff */
[----:B------:R-:W-:Y:S01]  /*3f30*/  LDSM.16.MT88.4 R24, [R167+0x14800] ;  /* 0x01480000a718783b */ /* 0x000fe20000004200 */
[----:B------:R-:W-:Y:S01]  /*3f40*/  MUFU.EX2 R153, R153 ;  /* 0x0000009900997308 */ /* 0x000fe20000000800 */
[----:B------:R-:W-:Y:S01]  /*3f50*/  FADD.FTZ R164, R164, R165 ;  /* 0x000000a5a4a47221 */ /* 0x000fe20000010000 */
[----:B------:R-:W-:Y:S01]  /*3f60*/  FADD.FTZ R162, R162, R163 ;  /* 0x000000a3a2a27221 */ /* 0x000fe20000010000 */
[----:B------:R-:W-:Y:S01]  /*3f70*/  ISETP.GT.U32.AND P1, PT, R186, R201, PT ;  /* 0x000000c9ba00720c */ /* 0x000fe20003f24070 */
[----:B------:R-:W-:Y:S01]  /*3f80*/  MUFU.EX2 R158, R158 ;  /* 0x0000009e009e7308 */ /* 0x000fe20000000800 */
[C---:B------:R-:W-:Y:S01]  /*3f90*/  HMMA.16816.F32 R120, R96.reuse, R116, RZ ;  /* 0x000000746078723c */ /* 0x040fe200000018ff */
[----:B------:R-:W-:Y:S01]  /*3fa0*/  FADD.FTZ R161, R161, R164 ;  /* 0x000000a4a1a17221 */ /* 0x000fe20000010000 */
[----:B------:R-:W-:Y:S01]  /*3fb0*/  FADD.FTZ R159, R159, R162 ;  /* 0x000000a29f9f7221 */ /* 0x000fe20000010000 */
[----:B------:R-:W3:Y:S04]  /*3fc0*/  MUFU.EX2 R155, R155 ;  /* 0x0000009b009b7308 */ /* 0x000ee80000000800 */
        /* <DEDUP_REMOVED lines=11> */
[----:B------:R-:W-:Y:S04]  /*4080*/  MUFU.EX2 R207, R207 ;  /* 0x000000cf00cf7308 */ /* 0x000fe80000000800 */
[----:B------:R-:W-:Y:S01]  /*4090*/  MUFU.EX2 R173, R173 ;  /* 0x000000ad00ad7308 */ /* 0x000fe20000000800 */
        /* <DEDUP_REMOVED lines=17> */
[----:B--2---:R-:W-:Y:S01]  /*41b0*/  HMMA.16816.F32 R92, R96, R8, RZ ;  /* 0x00000008605c723c */ /* 0x004fe200000018ff */
[----:B-1----:R-:W-:Y:S01]  /*41c0*/  F2FP.F16.F32.PACK_AB R8, R157, R160 ;  /* 0x000000a09d08723e */ /* 0x002fe200000000ff */
[----:B------:R-:W-:Y:S01]  /*41d0*/  FADD.FTZ R160, R160, R161 ;  /* 0x000000a1a0a07221 */ /* 0x000fe20000010000 */
[----:B---3--:R-:W-:Y:S01]  /*41e0*/  F2FP.F16.F32.PACK_AB R9, R155, R158 ;  /* 0x0000009e9b09723e */ /* 0x008fe200000000ff */
        /* <DEDUP_REMOVED lines=8> */
[C---:B----4-:R-:W-:Y:S08]  /*4270*/  HMMA.16816.F32 R120, R8.reuse, R20, R120 ;  /* 0x000000140878723c */ /* 0x050ff00000001878 */
        /* <DEDUP_REMOVED lines=39> */
[----:B------:R-:W-:Y:S01]  /*44f0*/  F2FP.F16.F32.PACK_AB R9, R182, R205 ;  /* 0x000000cdb609723e */ /* 0x000fe200000000ff */
[----:B------:R-:W-:Y:S01]  /*4500*/  FADD.FTZ R174, R174, R153 ;  /* 0x00000099aeae7221 */ /* 0x000fe20000010000 */
[----:B-----5:R-:W-:-:S02]  /*4510*/  F2FP.F16.F32.PACK_AB R10, R178, R183 ;  /* 0x000000b7b20a723e */ /* 0x020fc400000000ff */
        /* <DEDUP_REMOVED lines=9> */
[----:B------:R-:W-:-:S05]  /*45b0*/  FFMA.FTZ R149, R187, UR4, -R176 ;  /* 0x00000004bb957c23 */ /* 0x000fca00080108b0 */
[----:B------:R-:W-:Y:S01]  /*45c0*/  MUFU.EX2 R148, R148 ;  /* 0x0000009400947308 */ /* 0x000fe20000000800 */
[C---:B------:R-:W-:Y:S01]  /*45d0*/  HMMA.16816.F32 R48, R8.reuse, R150, R48 ;  /* 0x000000960830723c */ /* 0x040fe20000001830 */
[--C-:B------:R-:W-:Y:S01]  /*45e0*/  FFMA.FTZ R150, R185, UR4, -R176.reuse ;  /* 0x00000004b9967c23 */ /* 0x100fe200080108b0 */
[----:B------:R-:W-:Y:S01]  /*45f0*/  FFMA.FTZ R151, R181, UR4, -R176 ;  /* 0x00000004b5977c23 */ /* 0x000fe200080108b0 */
[--C-:B------:R-:W-:Y:S01]  /*4600*/  FFMA.FTZ R176, R179, UR4, -R170.reuse ;  /* 0x00000004b3b07c23 */ /* 0x100fe200080108aa */
[----:B------:R-:W3:Y:S04]  /*4610*/  MUFU.EX2 R149, R149 ;  /* 0x0000009500957308 */ /* 0x000ee80000000800 */
[C---:B------:R-:W-:Y:S01]  /*4620*/  HMMA.16816.F32 R60, R8.reuse, R24, R60 ;  /* 0x00000018083c723c */ /* 0x040fe2000000183c */
[--C-:B------:R-:W-:Y:S01]  /*4630*/  FFMA.FTZ R24, R177, UR4, -R170.reuse ;  /* 0x00000004b1187c23 */ /* 0x100fe200080108aa */
[----:B------:R-:W-:Y:S01]  /*4640*/  FFMA.FTZ R177, R175, UR4, -R170 ;  /* 0x00000004afb17c23 */ /* 0x000fe200080108aa */
[----:B------:R-:W-:Y:S04]  /*4650*/  MUFU.EX2 R150, R150 ;  /* 0x0000009600967308 */ /* 0x000fe80000000800 */
[----:B------:R-:W-:Y:S01]  /*4660*/  MUFU.EX2 R151, R151 ;  /* 0x0000009700977308 */ /* 0x000fe20000000800 */
[C---:B-1----:R-:W-:Y:S03]  /*4670*/  HMMA.16816.F32 R84, R8.reuse, R12, R84 ;  /* 0x0000000c0854723c */ /* 0x042fe60000001854 */
[----:B------:R-:W-:Y:S04]  /*4680*/  MUFU.EX2 R176, R176 ;  /* 0x000000b000b07308 */ /* 0x000fe80000000800 */
[----:B------:R1:W4:Y:S01]  /*4690*/  MUFU.EX2 R175, R24 ;  /* 0x0000001800af7308 */ /* 0x0003220000000800 */
[C---:B------:R-:W-:Y:S01]  /*46a0*/  HMMA.16816.F32 R88, R8.reuse, R14, R88 ;  /* 0x0000000e0858723c */ /* 0x040fe20000001858 */
[----:B------:R-:W5:Y:S02]  /*46b0*/  LDSM.16.MT88.4 R12, [R171+0x15800] ;  /* 0x01580000ab0c783b */ /* 0x000f640000004200 */
[----:B------:R-:W4:Y:S05]  /*46c0*/  MUFU.EX2 R170, R177 ;  /* 0x000000b100aa7308 */ /* 0x000f2a0000000800 */
        /* <DEDUP_REMOVED lines=17> */
[C---:B------:R-:W-:Y:S08]  /*47e0*/  HMMA.16816.F32 R68, R8.reuse, R16, R68 ;  /* 0x000000100844723c */ /* 0x040ff00000001844 */
[C---:B------:R-:W-:Y:S01]  /*47f0*/  HMMA.16816.F32 R72, R8.reuse, R18, R72 ;  /* 0x000000120848723c */ /* 0x040fe20000001848 */
[----:B------:R-:W1:Y:S07]  /*4800*/  LDSM.16.MT88.4 R16, [R172+0x13800] ;  /* 0x01380000ac10783b */ /* 0x000e6e0000004200 */
[C---:B--2---:R-:W-:Y:S08]  /*4810*/  HMMA.16816.F32 R92, R8.reuse, R20, R92 ;  /* 0x00000014085c723c */ /* 0x044ff0000000185c */
[----:B------:R-:W-:Y:S01]  /*4820*/  HMMA.16816.F32 R96, R8, R22, R96 ;  /* 0x000000160860723c */ /* 0x000fe20000001860 */
[----:B---3--:R-:W-:Y:S01]  /*4830*/  F2FP.F16.F32.PACK_AB R8, R149, R148 ;  /* 0x000000949508723e */ /* 0x008fe200000000ff */
[----:B------:R-:W2:Y:S01]  /*4840*/  LDSM.16.MT88.4 R20, [R169+0x17800] ;  /* 0x01780000a914783b */ /* 0x000ea20000004200 */
[----:B----4-:R-:W-:-:S02]  /*4850*/  F2FP.F16.F32.PACK_AB R9, R175, R176 ;  /* 0x000000b0af09723e */ /* 0x010fc400000000ff */
[----:B------:R-:W-:Y:S02]  /*4860*/  F2FP.F16.F32.PACK_AB R10, R151, R150 ;  /* 0x00000096970a723e */ /* 0x000fe400000000ff */
[----:B------:R-:W-:-:S07]  /*4870*/  F2FP.F16.F32.PACK_AB R11, R173, R170 ;  /* 0x000000aaad0b723e */ /* 0x000fce00000000ff */
[C---:B-----5:R-:W-:Y:S08]  /*4880*/  HMMA.16816.F32 R36, R8.reuse, R12, R36 ;  /* 0x0000000c0824723c */ /* 0x060ff00000001824 */
        /* <DEDUP_REMOVED lines=9> */
[----:B---3--:R-:W-:Y:S01]  /*4920*/  HMMA.16816.F32 R60, R8, R12, R60 ;  /* 0x0000000c083c723c */ /* 0x008fe2000000183c */
        /* <DEDUP_REMOVED lines=41> */
[----:B------:R-:W-:Y:S01]  /*4bc0*/  LOP3.LUT R10, R206, 0x1f8, RZ, 0xc0, !PT ;  /* 0x000001f8ce0a7812 */ /* 0x000fe200078ec0ff */
[----:B------:R-:W-:Y:S01]  /*4bd0*/  VIADD R133, R211, UR5 ;  /* 0x00000005d3857c36 */ /* 0x000fe20008000000 */
[----:B------:R-:W-:Y:S01]  /*4be0*/  LOP3.LUT R12, R13, 0x7c00, R12, 0xf8, !PT ;  /* 0x00007c000d0c7812 */ /* 0x000fe200078ef80c */
[----:B------:R-:W2:Y:S01]  /*4bf0*/  LDCU UR4, c[0x0][0x50c] ;  /* 0x0000a180ff0477ac */ /* 0x000ea20008000800 */
[--C-:B------:R-:W-:Y:S02]  /*4c00*/  LOP3.LUT R13, R10, 0x38, R5.reuse, 0x78, !PT ;  /* 0x000000380a0d7812 */ /* 0x100fe400078e7805 */
[----:B------:R-:W-:Y:S02]  /*4c10*/  SHF.R.U32.HI R11, RZ, 0x1, R5 ;  /* 0x00000001ff0b7819 */ /* 0x000fe40000011605 */
[----:B------:R-:W-:-:S02]  /*4c20*/  LOP3.LUT R13, R13, 0x1e00, R206, 0xf8, !PT ;  /* 0x00001e000d0d7812 */ /* 0x000fc400078ef8ce */
[----:B------:R-:W-:Y:S02]  /*4c30*/  LOP3.LUT R11, R152, 0x8, R11, 0x78, !PT ;  /* 0x00000008980b7812 */ /* 0x000fe400078e780b */
[----:B------:R-:W-:Y:S02]  /*4c40*/  LEA R203, R13, UR5, 0x1 ;  /* 0x000000050dcb7c11 */ /* 0x000fe4000f8e08ff */
[----:B------:R-:W-:Y:S01]  /*4c50*/  LOP3.LUT R11, R12, R11, RZ, 0xfc, !PT ;  /* 0x0000000b0c0b7212 */ /* 0x000fe200078efcff */
[----:B-1----:R-:W-:Y:S01]  /*4c60*/  IMAD.WIDE.U32 R18, R204, R8, RZ ;  /* 0x00000008cc127225 */ /* 0x002fe200078e00ff */
[----:B------:R-:W-:Y:S02]  /*4c70*/  SEL R208, R208, 0xffffffe0, !P0 ;  /* 0xffffffe0d0d07807 */ /* 0x000fe40004000000 */
[----:B------:R-:W-:Y:S01]  /*4c80*/  LEA R185, R11, UR5, 0x1 ;  /* 0x000000050bb97c11 */ /* 0x000fe2000f8e08ff */
[----:B------:R-:W-:Y:S02]  /*4c90*/  IMAD.SHL.U32 R15, R18, 0x40, RZ ;  /* 0x00000040120f7824 */ /* 0x000fe400078e00ff */
[----:B------:R-:W-:-:S02]  /*4ca0*/  IMAD R14, R204, R9, R19 ;  /* 0x00000009cc0e7224 */ /* 0x000fc400078e0213 */
[--C-:B------:R-:W-:Y:S01]  /*4cb0*/  IMAD.IADD R214, R208, 0x1, R185.reuse ;  /* 0x00000001d0d67824 */ /* 0x100fe200078e02b9 */
[----:B------:R-:W-:Y:S01]  /*4cc0*/  BAR.SYNC.DEFER_BLOCKING 0x0 ;  /* 0x0000000000007b1d */ /* 0x000fe20000010000 */
[----:B------:R-:W-:Y:S01]  /*4cd0*/  LEA R16, P1, R8, R15, 0x5 ;  /* 0x0000000f08107211 */ /* 0x000fe200078228ff */
[C---:B------:R-:W-:Y:S01]  /*4ce0*/  IMAD.IADD R210, R133.reuse, 0x1, R208 ;  /* 0x0000000185d27824 */ /* 0x040fe200078e02d0 */
[----:B------:R-:W-:Y:S01]  /*4cf0*/  SHF.L.U64.HI R15, R18, 0x6, R14 ;  /* 0x00000006120f7819 */ /* 0x000fe2000001020e */
[----:B------:R-:W-:Y:S02]  /*4d00*/  IMAD.IADD R213, R4, 0x1, R185 ;  /* 0x0000000104d57824 */ /* 0x000fe400078e02b9 */
[----:B------:R-:W-:Y:S01]  /*4d10*/  IMAD.IADD R133, R133, 0x1, R4 ;  /* 0x0000000185857824 */ /* 0x000fe200078e0204 */
[----:B------:R-:W-:Y:S01]  /*4d20*/  LEA.HI.X R15, R8, R15, R9, 0x5, P1 ;  /* 0x0000000f080f7211 */ /* 0x000fe200008f2c09 */
[----:B------:R-:W-:Y:S01]  /*4d30*/  IMAD.IADD R212, R208, 0x1, R213 ;  /* 0x00000001d0d47824 */ /* 0x000fe200078e02d5 */
[-C--:B------:R-:W-:Y:S01]  /*4d40*/  LEA R8, P3, R18, R198.reuse, 0x7 ;  /* 0x000000c612087211 */ /* 0x080fe200078638ff */
[----:B------:R-:W-:Y:S01]  /*4d50*/  IMAD.IADD R208, R208, 0x1, R133 ;  /* 0x00000001d0d07824 */ /* 0x000fe200078e0285 */
[----:B------:R-:W-:-:S02]  /*4d60*/  LEA R20, P1, R16, R198, 0x1 ;  /* 0x000000c610147211 */ /* 0x000fc400078208ff */
[-C--:B------:R-:W-:Y:S02]  /*4d70*/  LEA.HI.X R9, R18, R197.reuse, R14, 0x7, P3 ;  /* 0x000000c512097211 */ /* 0x080fe400018f3c0e */
[----:B------:R-:W-:-:S03]  /*4d80*/  LEA.HI.X R21, R16, R197, R15, 0x1, P1 ;  /* 0x000000c510157211 */ /* 0x000fc600008f0c0f */
[----:B------:R-:W-:Y:S01]  /*4d90*/  @!PT LDS RZ, [RZ] ;  /* 0x00000000fffff984 */ /* 0x000fe20000000800 */
[----:B------:R-:W-:Y:S01]  /*4da0*/  @!PT LDS RZ, [RZ] ;  /* 0x00000000fffff984 */ /* 0x000fe20000000800 */
[----:B------:R-:W-:Y:S01]  /*4db0*/  @!PT LDS RZ, [RZ] ;  /* 0x00000000fffff984 */ /* 0x000fe20000000800 */
[----:B------:R-:W-:Y:S04]  /*4dc0*/  LDGSTS.E.BYPASS.LTC128B.128 [R203+0x12000], desc[UR12][R8.64] ;  /* 0x1200000008cb7fae */ /* 0x000fe8000b981a0c */
[----:B------:R-:W-:Y:S04]  /*4dd0*/  LDGSTS.E.BYPASS.LTC128B.128 [R203+0x14000], desc[UR12][R8.64+0x80] ;  /* 0x1400008008cb7fae */ /* 0x000fe8000b981a0c */
[----:B------:R1:W-:Y:S04]  /*4de0*/  LDGSTS.E.BYPASS.LTC128B.128 [R203+0x16000], desc[UR12][R8.64+0x100] ;  /* 0x1600010008cb7fae */ /* 0x0003e8000b981a0c */
[----:B------:R-:W-:Y:S04]  /*4df0*/  LDGSTS.E.BYPASS.LTC128B.128 [R203+0x13000], desc[UR12][R20.64] ;  /* 0x1300000014cb7fae */ /* 0x000fe8000b981a0c */
[----:B------:R-:W-:Y:S04]  /*4e00*/  LDGSTS.E.BYPASS.LTC128B.128 [R203+0x15000], desc[UR12][R20.64+0x80] ;  /* 0x1500008014cb7fae */ /* 0x000fe8000b981a0c */
[----:B------:R3:W-:Y:S04]  /*4e10*/  LDGSTS.E.BYPASS.LTC128B.128 [R203+0x17000], desc[UR12][R20.64+0x100] ;  /* 0x1700010014cb7fae */ /* 0x0007e8000b981a0c */
[----:B------:R-:W-:Y:S04]  /*4e20*/  LDSM.16.M88.4 R164, [R185] ;  /* 0x00000000b9a4783b */ /* 0x000fe80000000200 */
[----:B------:R-:W4:Y:S04]  /*4e30*/  LDSM.16.M88.4 R28, [R211+UR5+0xc000] ;  /* 0x00c00005d31c783b */ /* 0x000f280008000200 */
[----:B------:R-:W5:Y:S04]  /*4e40*/  LDSM.16.M88.4 R144, [R211+UR5+0xc800] ;  /* 0x00c80005d390783b */ /* 0x000f680008000200 */
[----:B------:R-:W2:Y:S04]  /*4e50*/  LDSM.16.M88.4 R172, [R211+UR5+0xd000] ;  /* 0x00d00005d3ac783b */ /* 0x000ea80008000200 */
[----:B-1----:R-:W1:Y:S04]  /*4e60*/  LDSM.16.M88.4 R8, [R211+UR5+0xd800] ;  /* 0x00d80005d308783b */ /* 0x002e680008000200 */
[----:B------:R-:W-:Y:S04]  /*4e70*/  LDSM.16.M88.4 R152, [R214] ;  /* 0x00000000d698783b */ /* 0x000fe80000000200 */
[----:B------:R-:W1:Y:S04]  /*4e80*/  LDSM.16.M88.4 R32, [R210+0xc000] ;  /* 0x00c00000d220783b */ /* 0x000e680000000200 */
[----:B------:R-:W1:Y:S04]  /*4e90*/  LDSM.16.M88.4 R12, [R210+0xc800] ;  /* 0x00c80000d20c783b */ /* 0x000e680000000200 */
[----:B------:R-:W-:Y:S04]  /*4ea0*/  LDSM.16.M88.4 R24, [R213] ;  /* 0x00000000d518783b */ /* 0x000fe80000000200 */
[----:B------:R-:W1:Y:S04]  /*4eb0*/  LDSM.16.M88.4 R176, [R210+0xd000] ;  /* 0x00d00000d2b0783b */ /* 0x000e680000000200 */
[----:B------:R-:W-:Y:S01]  /*4ec0*/  LDSM.16.M88.4 R156, [R210+0xd800] ;  /* 0x00d80000d29c783b */ /* 0x000fe20000000200 */
[C---:B----4-:R-:W-:Y:S03]  /*4ed0*/  HMMA.16816.F32 R16, R164.reuse, R28, RZ ;  /* 0x0000001ca410723c */ /* 0x050fe600000018ff */
[----:B---3--:R-:W-:Y:S04]  /*4ee0*/  LDSM.16.M88.4 R20, [R133+0xc000] ;  /* 0x00c000008514783b */ /* 0x008fe80000000200 */
[----:B------:R-:W-:Y:S01]  /*4ef0*/  LDSM.16.M88.4 R136, [R133+0xd000] ;  /* 0x00d000008588783b */ /* 0x000fe20000000200 */
[C---:B-----5:R-:W-:Y:S03]  /*4f00*/  HMMA.16816.F32 R148, R164.reuse, R144, RZ ;  /* 0x00000090a494723c */ /* 0x060fe600000018ff */
[----:B------:R-:W-:Y:S04]  /*4f10*/  LDSM.16.M88.4 R160, [R212] ;  /* 0x00000000d4a0783b */ /* 0x000fe80000000200 */
[----:B------:R-:W-:Y:S01]  /*4f20*/  LDSM.16.M88.4 R180, [R212+0x4000] ;  /* 0x00400000d4b4783b */ /* 0x000fe20000000200 */
[C---:B--2---:R-:W-:Y:S03]  /*4f30*/  HMMA.16816.F32 R140, R164.reuse, R172, RZ ;  /* 0x000000aca48c723c */ /* 0x044fe600000018ff */
[----:B------:R-:W-:Y:S04]  /*4f40*/  LDSM.16.M88.4 R188, [R210+0x10000] ;  /* 0x01000000d2bc783b */ /* 0x000fe80000000200 */
[----:B------:R-:W0:Y:S01]  /*4f50*/  LDGDEPBAR ;  /* 0x00000000000079af */ /* 0x000e220000000000 */
[C---:B------:R-:W-:Y:S08]  /*4f60*/  HMMA.16816.F32 R28, R164.reuse, R30, RZ ;  /* 0x0000001ea41c723c */ /* 0x040ff000000018ff */
[C---:B------:R-:W-:Y:S08]  /*4f70*/  HMMA.16816.F32 R144, R164.reuse, R146, RZ ;  /* 0x00000092a490723c */ /* 0x040ff000000018ff */
[C---:B------:R-:W-:Y:S08]  /*4f80*/  HMMA.16816.F32 R172, R164.reuse, R174, RZ ;  /* 0x000000aea4ac723c */ /* 0x040ff000000018ff */
[C---:B-1----:R-:W-:Y:S08]  /*4f90*/  HMMA.16816.F32 R168, R164.reuse, R8, RZ ;  /* 0x00000008a4a8723c */ /* 0x042ff000000018ff */
        /* <DEDUP_REMOVED lines=8> */
[----:B------:R-:W-:Y:S08]  /*5020*/  HMMA.16816.F32 R140, R152, R176, R140 ;  /* 0x000000b0988c723c */ /* 0x000ff0000000188c */
[C---:B-1----:R-:W-:Y:S08]  /*5030*/  HMMA.16816.F32 R148, R24.reuse, R8, R148 ;  /* 0x000000081894723c */ /* 0x042ff00000001894 */
[----:B------:R-:W-:Y:S01]  /*5040*/  HMMA.16816.F32 R144, R24, R10, R144 ;  /* 0x0000000a1890723c */ /* 0x000fe20000001890 */
[----:B------:R-:W1:Y:S07]  /*5050*/  LDSM.16.M88.4 R8, [R208+0xd000] ;  /* 0x00d00000d008783b */ /* 0x000e6e0000000200 */
[C---:B------:R-:W-:Y:S01]  /*5060*/  HMMA.16816.F32 R172, R152.reuse, R178, R172 ;  /* 0x000000b298ac723c */ /* 0x040fe200000018ac */
[----:B------:R-:W-:Y:S07]  /*5070*/  LDSM.16.M88.4 R176, [R208+0xd800] ;  /* 0x00d80000d0b0783b */ /* 0x000fee0000000200 */
[C---:B------:R-:W-:Y:S08]  /*5080*/  HMMA.16816.F32 R168, R152.reuse, R156, R168 ;  /* 0x0000009c98a8723c */ /* 0x040ff000000018a8 */
[----:B------:R-:W-:Y:S01]  /*5090*/  HMMA.16816.F32 R164, R152, R158, R164 ;  /* 0x0000009e98a4723c */ /* 0x000fe200000018a4 */
[----:B------:R-:W-:Y:S04]  /*50a0*/  LDSM.16.M88.4 R156, [R211+UR5+0xe000] ;  /* 0x00e00005d39c783b */ /* 0x000fe80008000200 */
[----:B------:R-:W-:Y:S03]  /*50b0*/  LDSM.16.M88.4 R152, [R211+UR5+0xf800] ;  /* 0x00f80005d398783b */ /* 0x000fe60008000200 */
[C---:B------:R-:W-:Y:S08]  /*50c0*/  HMMA.16816.F32 R16, R24.reuse, R20, R16 ;  /* 0x000000141810723c */ /* 0x040ff00000001810 */
[C---:B------:R-:W-:Y:S01]  /*50d0*/  HMMA.16816.F32 R28, R24.reuse, R22, R28 ;  /* 0x00000016181c723c */ /* 0x040fe2000000181c */
[----:B------:R-:W4:Y:S07]  /*50e0*/  LDSM.16.M88.4 R20, [R208+0xc800] ;  /* 0x00c80000d014783b */ /* 0x000f2e0000000200 */
[C---:B------:R-:W-:Y:S08]  /*50f0*/  HMMA.16816.F32 R140, R24.reuse, R136, R140 ;  /* 0x00000088188c723c */ /* 0x040ff0000000188c */
[C---:B------:R-:W-:Y:S01]  /*5100*/  HMMA.16816.F32 R172, R24.reuse, R138, R172 ;  /* 0x0000008a18ac723c */ /* 0x040fe200000018ac */
[----:B------:R-:W-:Y:S07]  /*5110*/  LDSM.16.M88.4 R136, [R214+0x4000] ;  /* 0x00400000d688783b */ /* 0x000fee0000000200 */
[C---:B--2---:R-:W-:Y:S08]  /*5120*/  HMMA.16816.F32 R168, R24.reuse, R32, R168 ;  /* 0x0000002018a8723c */ /* 0x044ff000000018a8 */
[----:B------:R-:W-:Y:S01]  /*5130*/  HMMA.16816.F32 R164, R24, R34, R164 ;  /* 0x0000002218a4723c */ /* 0x000fe200000018a4 */
[----:B------:R-:W2:Y:S04]  /*5140*/  LDSM.16.M88.4 R24, [R185+0x4000] ;  /* 0x00400000b918783b */ /* 0x000ea80000000200 */
[----:B------:R-:W-:Y:S03]  /*5150*/  LDSM.16.M88.4 R32, [R211+UR5+0xe800] ;  /* 0x00e80005d320783b */ /* 0x000fe60008000200 */
[C---:B---3--:R-:W-:Y:S08]  /*5160*/  HMMA.16816.F32 R16, R160.reuse, R12, R16 ;  /* 0x0000000ca010723c */ /* 0x048ff00000001810 */
[C---:B------:R-:W-:Y:S01]  /*5170*/  HMMA.16816.F32 R28, R160.reuse, R14, R28 ;  /* 0x0000000ea01c723c */ /* 0x040fe2000000181c */
[----:B------:R-:W3:Y:S07]  /*5180*/  LDSM.16.M88.4 R12, [R211+UR5+0xf000] ;  /* 0x00f00005d30c783b */ /* 0x000eee0008000200 */
[C---:B-1----:R-:W-:Y:S08]  /*5190*/  HMMA.16816.F32 R140, R160.reuse, R8, R140 ;  /* 0x00000008a08c723c */ /* 0x042ff0000000188c */
[C---:B------:R-:W-:Y:S01]  /*51a0*/  HMMA.16816.F32 R172, R160.reuse, R10, R172 ;  /* 0x0000000aa0ac723c */ /* 0x040fe200000018ac */
[----:B------:R-:W1:Y:S07]  /*51b0*/  LDSM.16.M88.4 R8, [R210+0xe000] ;  /* 0x00e00000d208783b */ /* 0x000e6e0000000200 */
[C---:B----4-:R-:W-:Y:S08]  /*51c0*/  HMMA.16816.F32 R148, R160.reuse, R20, R148 ;  /* 0x00000014a094723c */ /* 0x050ff00000001894 */
[----:B------:R-:W-:Y:S01]  /*51d0*/  HMMA.16816.F32 R144, R160, R22, R144 ;  /* 0x00000016a090723c */ /* 0x000fe20000001890 */
[----:B------:R-:W4:Y:S07]  /*51e0*/  LDSM.16.M88.4 R20, [R210+0xe800] ;  /* 0x00e80000d214783b */ /* 0x000f2e0000000200 */
[C---:B--2---:R-:W-:Y:S08]  /*51f0*/  HMMA.16816.F32 R16, R24.reuse, R156, R16 ;  /* 0x0000009c1810723c */ /* 0x044ff00000001810 */
[C---:B------:R-:W-:Y:S01]  /*5200*/  HMMA.16816.F32 R28, R24.reuse, R158, R28 ;  /* 0x0000009e181c723c */ /* 0x040fe2000000181c */
[----:B------:R-:W-:Y:S07]  /*5210*/  LDSM.16.M88.4 R156, [R210+0xf800] ;  /* 0x00f80000d29c783b */ /* 0x000fee0000000200 */
[C---:B---3--:R-:W-:Y:S08]  /*5220*/  HMMA.16816.F32 R140, R24.reuse, R12, R140 ;  /* 0x0000000c188c723c */ /* 0x048ff0000000188c */
[----:B------:R-:W-:Y:S01]  /*5230*/  HMMA.16816.F32 R172, R24, R14, R172 ;  /* 0x0000000e18ac723c */ /* 0x000fe200000018ac */
[----:B------:R-:W2:Y:S07]  /*5240*/  LDSM.16.M88.4 R12, [R210+0xf000] ;  /* 0x00f00000d20c783b */ /* 0x000eae0000000200 */
[C---:B------:R-:W-:Y:S08]  /*5250*/  HMMA.16816.F32 R168, R160.reuse, R176, R168 ;  /* 0x000000b0a0a8723c */ /* 0x040ff000000018a8 */
[----:B------:R-:W-:Y:S01]  /*5260*/  HMMA.16816.F32 R164, R160, R178, R164 ;  /* 0x000000b2a0a4723c */ /* 0x000fe200000018a4 */
[----:B------:R-:W-:Y:S04]  /*5270*/  LDSM.16.M88.4 R176, [R133+0xe000] ;  /* 0x00e0000085b0783b */ /* 0x000fe80000000200 */
[----:B------:R-:W-:Y:S03]  /*5280*/  LDSM.16.M88.4 R160, [R185+0x8000] ;  /* 0x00800000b9a0783b */ /* 0x000fe60000000200 */
[C---:B------:R-:W-:Y:S01]  /*5290*/  HMMA.16816.F32 R148, R24.reuse, R32, R148 ;  /* 0x000000201894723c */ /* 0x040fe20000001894 */
[----:B------:R-:W-:Y:S07]  /*52a0*/  LDSM.16.M88.4 R184, [R208+0xf000] ;  /* 0x00f00000d0b8783b */ /* 0x000fee0000000200 */
[----:B------:R-:W-:Y:S01]  /*52b0*/  HMMA.16816.F32 R144, R24, R34, R144 ;  /* 0x000000221890723c */ /* 0x000fe20000001890 */
[----:B------:R-:W3:Y:S07]  /*52c0*/  LDSM.16.M88.4 R32, [R213+0x4000] ;  /* 0x00400000d520783b */ /* 0x000eee0000000200 */
[C---:B-1----:R-:W-:Y:S08]  /*52d0*/  HMMA.16816.F32 R16, R136.reuse, R8, R16 ;  /* 0x000000088810723c */ /* 0x042ff00000001810 */
[C---:B------:R-:W-:Y:S01]  /*52e0*/  HMMA.16816.F32 R28, R136.reuse, R10, R28 ;  /* 0x0000000a881c723c */ /* 0x040fe2000000181c */
[----:B------:R-:W1:Y:S07]  /*52f0*/  LDSM.16.M88.4 R8, [R133+0xf000] ;  /* 0x00f000008508783b */ /* 0x000e6e0000000200 */
[C---:B----4-:R-:W-:Y:S08]  /*5300*/  HMMA.16816.F32 R148, R136.reuse, R20, R148 ;  /* 0x000000148894723c */ /* 0x050ff00000001894 */
[----:B------:R-:W-:Y:S01]  /*5310*/  HMMA.16816.F32 R144, R136, R22, R144 ;  /* 0x000000168890723c */ /* 0x000fe20000001890 */
[----:B------:R-:W4:Y:S07]  /*5320*/  LDSM.16.M88.4 R20, [R208+0xe000] ;  /* 0x00e00000d014783b */ /* 0x000f2e0000000200 */
[C---:B------:R-:W-:Y:S08]  /*5330*/  HMMA.16816.F32 R168, R24.reuse, R152, R168 ;  /* 0x0000009818a8723c */ /* 0x040ff000000018a8 */
[----:B------:R-:W-:Y:S01]  /*5340*/  HMMA.16816.F32 R164, R24, R154, R164 ;  /* 0x0000009a18a4723c */ /* 0x000fe200000018a4 */
[----:B------:R-:W5:Y:S04]  /*5350*/  LDSM.16.M88.4 R24, [R133+0xe800] ;  /* 0x00e800008518783b */ /* 0x000f680000000200 */
[----:B------:R-:W-:Y:S03]  /*5360*/  LDSM.16.M88.4 R152, [R133+0xf800] ;  /* 0x00f800008598783b */ /* 0x000fe60000000200 */
[C---:B--2---:R-:W-:Y:S08]  /*5370*/  HMMA.16816.F32 R140, R136.reuse, R12, R140 ;  /* 0x0000000c888c723c */ /* 0x044ff0000000188c */
[----:B------:R-:W-:Y:S01]  /*5380*/  HMMA.16816.F32 R172, R136, R14, R172 ;  /* 0x0000000e88ac723c */ /* 0x000fe200000018ac */
[----:B------:R-:W2:Y:S07]  /*5390*/  LDSM.16.M88.4 R12, [R211+UR5+0x10000] ;  /* 0x01000005d30c783b */ /* 0x000eae0008000200 */
[C---:B---3--:R-:W-:Y:S08]  /*53a0*/  HMMA.16816.F32 R16, R32.reuse, R176, R16 ;  /* 0x000000b02010723c */ /* 0x048ff00000001810 */
[C---:B------:R-:W-:Y:S01]  /*53b0*/  HMMA.16816.F32 R28, R32.reuse, R178, R28 ;  /* 0x000000b2201c723c */ /* 0x040fe2000000181c */
[----:B------:R-:W-:Y:S07]  /*53c0*/  LDSM.16.M88.4 R176, [R208+0xf800] ;  /* 0x00f80000d0b0783b */ /* 0x000fee0000000200 */
[C---:B-1----:R-:W-:Y:S08]  /*53d0*/  HMMA.16816.F32 R140, R32.reuse, R8, R140 ;  /* 0x00000008208c723c */ /* 0x042ff0000000188c */
[----:B------:R-:W-:Y:S01]  /*53e0*/  HMMA.16816.F32 R172, R32, R10, R172 ;  /* 0x0000000a20ac723c */ /* 0x000fe200000018ac */
[----:B------:R-:W1:Y:S07]  /*53f0*/  LDSM.16.M88.4 R8, [R208+0xe800] ;  /* 0x00e80000d008783b */ /* 0x000e6e0000000200 */
[C---:B------:R-:W-:Y:S08]  /*5400*/  HMMA.16816.F32 R168, R136.reuse, R156, R168 ;  /* 0x0000009c88a8723c */ /* 0x040ff000000018a8 */
[----:B------:R-:W-:Y:S01]  /*5410*/  HMMA.16816.F32 R164, R136, R158, R164 ;  /* 0x0000009e88a4723c */ /* 0x000fe200000018a4 */
[----:B------:R-:W3:Y:S04]  /*5420*/  LDSM.16.M88.4 R136, [R214+0x8000] ;  /* 0x00800000d688783b */ /* 0x000ee80000000200 */
[----:B------:R-:W-:Y:S03]  /*5430*/  LDSM.16.M88.4 R156, [R211+UR5+0x10800] ;  /* 0x01080005d39c783b */ /* 0x000fe60008000200 */
[C---:B----4-:R-:W-:Y:S08]  /*5440*/  HMMA.16816.F32 R16, R180.reuse, R20, R16 ;  /* 0x00000014b410723c */ /* 0x050ff00000001810 */
[----:B------:R-:W-:Y:S01]  /*5450*/  HMMA.16816.F32 R28, R180, R22, R28 ;  /* 0x00000016b41c723c */ /* 0x000fe2000000181c */
[----:B------:R-:W-:Y:S07]  /*5460*/  LDSM.16.M88.4 R20, [R133+0x10000] ;  /* 0x010000008514783b */ /* 0x000fee0000000200 */
[C---:B-----5:R-:W-:Y:S08]  /*5470*/  HMMA.16816.F32 R148, R32.reuse, R24, R148 ;  /* 0x000000182094723c */ /* 0x060ff00000001894 */
[----:B------:R-:W-:Y:S01]  /*5480*/  HMMA.16816.F32 R144, R32, R26, R144 ;  /* 0x0000001a2090723c */ /* 0x000fe20000001890 */
[----:B------:R-:W4:Y:S07]  /*5490*/  LDSM.16.M88.4 R24, [R213+0x8000] ;  /* 0x00800000d518783b */ /* 0x000f2e0000000200 */
[C---:B--2---:R-:W-:Y:S08]  /*54a0*/  HMMA.16816.F32 R16, R160.reuse, R12, R16 ;  /* 0x0000000ca010723c */ /* 0x044ff00000001810 */
[----:B------:R-:W-:Y:S01]  /*54b0*/  HMMA.16816.F32 R28, R160, R14, R28 ;  /* 0x0000000ea01c723c */ /* 0x000fe2000000181c */
[----:B------:R-:W-:Y:S07]  /*54c0*/  LDSM.16.M88.4 R12, [R212+0x8000] ;  /* 0x00800000d40c783b */ /* 0x000fee0000000200 */
[C---:B-1----:R-:W-:Y:S08]  /*54d0*/  HMMA.16816.F32 R148, R180.reuse, R8, R148 ;  /* 0x00000008b494723c */ /* 0x042ff00000001894 */
[----:B------:R-:W-:Y:S01]  /*54e0*/  HMMA.16816.F32 R144, R180, R10, R144 ;  /* 0x0000000ab490723c */ /* 0x000fe20000001890 */
[----:B------:R-:W1:Y:S07]  /*54f0*/  LDSM.16.M88.4 R8, [R208+0x10000] ;  /* 0x01000000d008783b */ /* 0x000e6e0000000200 */
[C---:B---3--:R-:W-:Y:S08]  /*5500*/  HMMA.16816.F32 R16, R136.reuse, R188, R16 ;  /* 0x000000bc8810723c */ /* 0x048ff00000001810 */
[----:B------:R-:W-:Y:S08]  /*5510*/  HMMA.16816.F32 R28, R136, R190, R28 ;  /* 0x000000be881c723c */ /* 0x000ff0000000181c */
[----:B------:R-:W-:Y:S08]  /*5520*/  HMMA.16816.F32 R168, R32, R152, R168 ;  /* 0x0000009820a8723c */ /* 0x000ff000000018a8 */
[----:B----4-:R-:W-:Y:S08]  /*5530*/  HMMA.16816.F32 R16, R24, R20, R16 ;  /* 0x000000141810723c */ /* 0x010ff00000001810 */
[----:B------:R-:W-:Y:S01]  /*5540*/  HMMA.16816.F32 R164, R32, R154, R164 ;  /* 0x0000009a20a4723c */ /* 0x000fe200000018a4 */
[----:B------:R-:W2:Y:S04]  /*5550*/  LDSM.16.M88.4 R152, [R211+UR5+0x11000] ;  /* 0x01100005d398783b */ /* 0x000ea80008000200 */
[----:B------:R-:W3:Y:S03]  /*5560*/  LDSM.16.M88.4 R32, [R210+0x10800] ;  /* 0x01080000d220783b */ /* 0x000ee60000000200 */
[----:B------:R-:W-:Y:S01]  /*5570*/  HMMA.16816.F32 R28, R24, R22, R28 ;  /* 0x00000016181c723c */ /* 0x000fe2000000181c */
[----:B------:R-:W4:Y:S07]  /*5580*/  LDSM.16.M88.4 R20, [R211+UR5+0x11800] ;  /* 0x01180005d314783b */ /* 0x000f2e0008000200 */
[----:B-1----:R-:W-:Y:S08]  /*5590*/  HMMA.16816.F32 R16, R12, R8, R16 ;  /* 0x000000080c10723c */ /* 0x002ff00000001810 */
[C---:B------:R-:W-:Y:S08]  /*55a0*/  HMMA.16816.F32 R140, R180.reuse, R184, R140 ;  /* 0x000000b8b48c723c */ /* 0x040ff0000000188c */
[----:B------:R-:W-:Y:S03]  /*55b0*/  HMMA.16816.F32 R172, R180, R186, R172 ;  /* 0x000000bab4ac723c */ /* 0x000fe600000018ac */
[----:B------:R-:W-:Y:S01]  /*55c0*/  FMUL.FTZ R16, R16, UR4 ;  /* 0x0000000410107c20 */ /* 0x000fe20008410000 */
[----:B------:R-:W-:-:S04]  /*55d0*/  FMUL.FTZ R17, R17, UR4 ;  /* 0x0000000411117c20 */ /* 0x000fc80008410000 */
[----:B------:R-:W-:Y:S01]  /*55e0*/  HMMA.16816.F32 R28, R12, R10, R28 ;  /* 0x0000000a0c1c723c */ /* 0x000fe2000000181c */
[----:B------:R-:W1:Y:S07]  /*55f0*/  LDSM.16.M88.4 R8, [R210+0x11000] ;  /* 0x01100000d208783b */ /* 0x000e6e0000000200 */
[----:B------:R-:W-:Y:S01]  /*5600*/  HMMA.16816.F32 R184, R180, R176, R168 ;  /* 0x000000b0b4b8723c */ /* 0x000fe200000018a8 */
[----:B------:R-:W5:Y:S07]  /*5610*/  LDSM.16.M88.4 R168, [R133+0x10800] ;  /* 0x0108000085a8783b */ /* 0x000f6e0000000200 */
[----:B------:R-:W-:Y:S03]  /*5620*/  HMMA.16816.F32 R148, R160, R156, R148 ;  /* 0x0000009ca094723c */ /* 0x000fe60000001894 */
[----:B------:R-:W-:Y:S01]  /*5630*/  FMUL.FTZ R30, R30, UR4 ;  /* 0x000000041e1e7c20 */ /* 0x000fe20008410000 */
[----:B------:R-:W-:-:S04]  /*5640*/  FMUL.FTZ R31, R31, UR4 ;  /* 0x000000041f1f7c20 */ /* 0x000fc80008410000 */
[C---:B------:R-:W-:Y:S01]  /*5650*/  HMMA.16816.F32 R144, R160.reuse, R158, R144 ;  /* 0x0000009ea090723c */ /* 0x040fe20000001890 */
[----:B------:R-:W-:Y:S07]  /*5660*/  MUFU.TANH R30, R30 ;  /* 0x0000001e001e7308 */ /* 0x000fee0000002400 */
[C---:B--2---:R-:W-:Y:S01]  /*5670*/  HMMA.16816.F32 R156, R160.reuse, R152, R140 ;  /* 0x00000098a09c723c */ /* 0x044fe2000000188c */
[----:B------:R-:W-:Y:S01]  /*5680*/  MUFU.TANH R152, R16 ;  /* 0x0000001000987308 */ /* 0x000fe20000002400 */
[----:B------:R-:W-:Y:S06]  /*5690*/  LDSM.16.M88.4 R140, [R208+0x10800] ;  /* 0x01080000d08c783b */ /* 0x000fec0000000200 */
[----:B------:R-:W-:Y:S01]  /*56a0*/  HMMA.16816.F32 R172, R160, R154, R172 ;  /* 0x0000009aa0ac723c */ /* 0x000fe200000018ac */
[----:B------:R2:W-:Y:S01]  /*56b0*/  MUFU.TANH R153, R17 ;  /* 0x0000001100997308 */ /* 0x0005e20000002400 */
[----:B------:R-:W-:Y:S01]  /*56c0*/  FMUL.FTZ R154, R18, UR4 ;  /* 0x00000004129a7c20 */ /* 0x000fe20008410000 */
[----:B------:R-:W-:-:S05]  /*56d0*/  FMUL.FTZ R155, R19, UR4 ;  /* 0x00000004139b7c20 */ /* 0x000fca0008410000 */
[----:B------:R-:W-:Y:S01]  /*56e0*/  HMMA.16816.F32 R164, R180, R178, R164 ;  /* 0x000000b2b4a4723c */ /* 0x000fe200000018a4 */
[----:B------:R-:W5:Y:S07]  /*56f0*/  MUFU.TANH R154, R154 ;  /* 0x0000009a009a7308 */ /* 0x000f6e0000002400 */
[C---:B---3--:R-:W-:Y:S01]  /*5700*/  HMMA.16816.F32 R148, R136.reuse, R32, R148 ;  /* 0x000000208894723c */ /* 0x048fe20000001894 */
[----:B------:R-:W3:Y:S01]  /*5710*/  MUFU.TANH R155, R155 ;  /* 0x0000009b009b7308 */ /* 0x000ee20000002400 */
[----:B--2---:R-:W2:Y:S06]  /*5720*/  LDSM.16.M88.4 R16, [R133+0x11000] ;  /* 0x011000008510783b */ /* 0x004eac0000000200 */
[----:B------:R-:W-:Y:S01]  /*5730*/  HMMA.16816.F32 R144, R136, R34, R144 ;  /* 0x000000228890723c */ /* 0x000fe20000001890 */
[----:B------:R-:W3:Y:S07]  /*5740*/  LDSM.16.M88.4 R32, [R210+0x11800] ;  /* 0x01180000d220783b */ /* 0x000eee0000000200 */
[C---:B----4-:R-:W-:Y:S08]  /*5750*/  HMMA.16816.F32 R184, R160.reuse, R20, R184 ;  /* 0x00000014a0b8723c */ /* 0x050ff000000018b8 */
[----:B------:R-:W-:Y:S01]  /*5760*/  HMMA.16816.F32 R164, R160, R22, R164 ;  /* 0x00000016a0a4723c */ /* 0x000fe200000018a4 */
[----:B------:R-:W4:Y:S07]  /*5770*/  LDSM.16.M88.4 R20, [R208+0x11000] ;  /* 0x01100000d014783b */ /* 0x000f2e0000000200 */
[----:B-1----:R-:W-:Y:S08]  /*5780*/  HMMA.16816.F32 R156, R136, R8, R156 ;  /* 0x00000008889c723c */ /* 0x002ff0000000189c */
[----:B-----5:R-:W-:Y:S01]  /*5790*/  HMMA.16816.F32 R148, R24, R168, R148 ;  /* 0x000000a81894723c */ /* 0x020fe20000001894 */
[----:B------:R-:W-:Y:S01]  /*57a0*/  FMUL.FTZ R168, R28, UR4 ;  /* 0x000000041ca87c20 */ /* 0x000fe20008410000 */
[----:B------:R-:W-:Y:S01]  /*57b0*/  FMUL.FTZ R28, R29, UR4 ;  /* 0x000000041d1c7c20 */ /* 0x000fe20008410000 */
[----:B------:R-:W-:-:S04]  /*57c0*/  IMAD R29, R2, 0x40, R135 ;  /* 0x00000040021d7824 */ /* 0x000fc800078e0287 */
[----:B------:R-:W-:Y:S01]  /*57d0*/  VIADD R9, R29, 0xffffff80 ;  /* 0xffffff801d097836 */ /* 0x000fe20000000000 */
[----:B------:R-:W1:Y:S01]  /*57e0*/  MUFU.TANH R168, R168 ;  /* 0x000000a800a87308 */ /* 0x000e620000002400 */
[----:B------:R-:W-:Y:S03]  /*57f0*/  HMMA.16816.F32 R172, R136, R10, R172 ;  /* 0x0000000a88ac723c */ /* 0x000fe600000018ac */
[----:B------:R-:W-:Y:S02]  /*5800*/  ISETP.GT.AND P3, PT, R196, R9, PT ;  /* 0x00000009c400720c */ /* 0x000fe40003f64270 */
[C---:B------:R-:W-:Y:S02]  /*5810*/  ISETP.GE.AND P5, PT, R9.reuse, R195, PT ;  /* 0x000000c30900720c */ /* 0x040fe40003fa6270 */
[----:B------:R-:W-:Y:S01]  /*5820*/  ISETP.GT.AND P1, PT, R134, R9, PT ;  /* 0x000000098600720c */ /* 0x000fe20003f24270 */
[----:B--2---:R-:W-:Y:S01]  /*5830*/  HMMA.16816.F32 R156, R24, R16, R156 ;  /* 0x00000010189c723c */ /* 0x004fe2000000189c */
[-C--:B------:R-:W-:Y:S01]  /*5840*/  ISETP.GE.AND P4, PT, R9, R194.reuse, PT ;  /* 0x000000c20900720c */ /* 0x080fe20003f86270 */
[----:B------:R-:W-:Y:S01]  /*5850*/  VIADD R17, R29, 0xffffff81 ;  /* 0xffffff811d117836 */ /* 0x000fe20000000000 */
[----:B------:R-:W2:Y:S01]  /*5860*/  LDSM.16.M88.4 R8, [R133+0x11800] ;  /* 0x011800008508783b */ /* 0x000ea20000000200 */
[----:B------:R-:W-:Y:S01]  /*5870*/  FSEL R154, R154, -INF , !P1 ;  /* 0xff8000009a9a7808 */ /* 0x000fe20004800000 */
[----:B------:R-:W5:Y:S02]  /*5880*/  MUFU.TANH R28, R28 ;  /* 0x0000001c001c7308 */ /* 0x000f640000002400 */
[----:B------:R-:W-:Y:S01]  /*5890*/  ISETP.GT.AND P6, PT, R196, R17, PT ;  /* 0x00000011c400720c */ /* 0x000fe20003fc4270 */
[----:B------:R-:W-:Y:S01]  /*58a0*/  HMMA.16816.F32 R148, R12, R140, R148 ;  /* 0x0000008c0c94723c */ /* 0x000fe20000001894 */
[----:B------:R-:W-:-:S02]  /*58b0*/  ISETP.GE.AND P1, PT, R17, R194, PT ;  /* 0x000000c21100720c */ /* 0x000fc40003f26270 */
[----:B------:R-:W-:Y:S02]  /*58c0*/  FSEL R153, R153, -INF , !P6 ;  /* 0xff80000099997808 */ /* 0x000fe40007000000 */
[----:B------:R4:W5:Y:S03]  /*58d0*/  MUFU.TANH R140, R31 ;  /* 0x0000001f008c7308 */ /* 0x0009660000002400 */
[----:B------:R-:W-:Y:S08]  /*58e0*/  HMMA.16816.F32 R144, R24, R170, R144 ;  /* 0x000000aa1890723c */ /* 0x000ff00000001890 */
[----:B---3--:R-:W-:Y:S03]  /*58f0*/  HMMA.16816.F32 R184, R136, R32, R184 ;  /* 0x0000002088b8723c */ /* 0x008fe600000018b8 */
[----:B------:R-:W-:Y:S01]  /*5900*/  FMUL.FTZ R141, R148, UR4 ;  /* 0x00000004948d7c20 */ /* 0x000fe20008410000 */
[----:B------:R-:W-:Y:S01]  /*5910*/  FMUL.FTZ R135, R150, UR4 ;  /* 0x0000000496877c20 */ /* 0x000fe20008410000 */
[----:B------:R-:W-:Y:S01]  /*5920*/  FMUL.FTZ R148, R151, UR4 ;  /* 0x0000000497947c20 */ /* 0x000fe20008410000 */
[----:B----4-:R-:W-:-:S02]  /*5930*/  FSEL R31, R152, -INF , !P3 ;  /* 0xff800000981f7808 */ /* 0x010fc40005800000 */
[----:B------:R-:W-:Y:S01]  /*5940*/  HMMA.16816.F32 R156, R12, R20, R156 ;  /* 0x000000140c9c723c */ /* 0x000fe2000000189c */
[----:B------:R-:W-:Y:S01]  /*5950*/  ISETP.GE.AND P3, PT, R17, R195, PT ;  /* 0x000000c31100720c */ /* 0x000fe20003f66270 */
[----:B------:R-:W3:Y:S01]  /*5960*/  MUFU.TANH R141, R141 ;  /* 0x0000008d008d7308 */ /* 0x000ee20000002400 */
[----:B------:R-:W-:Y:S02]  /*5970*/  FSEL R31, R31, -INF , !P5 ;  /* 0xff8000001f1f7808 */ /* 0x000fe40006800000 */
[----:B------:R-:W-:Y:S01]  /*5980*/  ISETP.GT.AND P5, PT, R134, R17, PT ;  /* 0x000000118600720c */ /* 0x000fe20003fa4270 */
[----:B------:R-:W-:Y:S01]  /*5990*/  VIADD R17, R29, 0xffffff88 ;  /* 0xffffff881d117836 */ /* 0x000fe20000000000 */
[----:B------:R-:W-:Y:S01]  /*59a0*/  FSEL R21, R154, -INF , !P4 ;  /* 0xff8000009a157808 */ /* 0x000fe20006000000 */
[----:B------:R-:W-:Y:S01]  /*59b0*/  HMMA.16816.F32 R172, R24, R18, R172 ;  /* 0x0000001218ac723c */ /* 0x000fe200000018ac */
[----:B------:R-:W-:Y:S01]  /*59c0*/  FSEL R153, R153, -INF , !P3 ;  /* 0xff80000099997808 */ /* 0x000fe20005800000 */
[----:B------:R-:W4:Y:S01]  /*59d0*/  MUFU.TANH R135, R135 ;  /* 0x0000008700877308 */ /* 0x000f220000002400 */
[----:B------:R-:W-:-:S02]  /*59e0*/  ISETP.GT.AND P6, PT, R196, R17, PT ;  /* 0x00000011c400720c */ /* 0x000fc40003fc4270 */
[----:B------:R-:W-:Y:S02]  /*59f0*/  FSEL R33, R155, -INF , !P5 ;  /* 0xff8000009b217808 */ /* 0x000fe40006800000 */
[----:B------:R-:W-:Y:S01]  /*5a00*/  ISETP.GE.AND P4, PT, R17, R195, PT ;  /* 0x000000c31100720c */ /* 0x000fe20003f86270 */
[----:B------:R-:W-:Y:S01]  /*5a10*/  HMMA.16816.F32 R144, R12, R142, R144 ;  /* 0x0000008e0c90723c */ /* 0x000fe20000001890 */
[----:B------:R-:W-:Y:S01]  /*5a20*/  ISETP.GT.AND P3, PT, R134, R17, PT ;  /* 0x000000118600720c */ /* 0x000fe20003f64270 */
[----:B------:R-:W-:Y:S01]  /*5a30*/  FMUL.FTZ R142, R149, UR4 ;  /* 0x00000004958e7c20 */ /* 0x000fe20008410000 */
[-C--:B------:R-:W-:Y:S01]  /*5a40*/  ISETP.GE.AND P5, PT, R17, R194.reuse, PT ;  /* 0x000000c21100720c */ /* 0x080fe20003fa6270 */
[C---:B------:R-:W-:Y:S01]  /*5a50*/  VIADD R17, R29.reuse, 0xffffff89 ;  /* 0xffffff891d117836 */ /* 0x040fe20000000000 */
[----:B-1----:R-:W-:Y:S01]  /*5a60*/  FSEL R155, R168, -INF , !P6 ;  /* 0xff800000a89b7808 */ /* 0x002fe20007000000 */
[----:B------:R-:W-:Y:S01]  /*5a70*/  VIADD R143, R29, 0xffffff90 ;  /* 0xffffff901d8f7836 */ /* 0x000fe20000000000 */
[----:B------:R-:W-:Y:S01]  /*5a80*/  FSEL R33, R33, -INF , !P1 ;  /* 0xff80000021217808 */ /* 0x000fe20004800000 */
[----:B--2---:R-:W-:Y:S01]  /*5a90*/  HMMA.16816.F32 R184, R24, R8, R184 ;  /* 0x0000000818b8723c */ /* 0x004fe200000018b8 */
[----:B------:R-:W-:Y:S01]  /*5aa0*/  FSEL R155, R155, -INF , !P4 ;  /* 0xff8000009b9b7808 */ /* 0x000fe20006000000 */
[----:B------:R-:W1:Y:S01]  /*5ab0*/  MUFU.TANH R142, R142 ;  /* 0x0000008e008e7308 */ /* 0x000e620000002400 */
[----:B------:R-:W-:Y:S01]  /*5ac0*/  FSEL R133, R30, -INF , !P3 ;  /* 0xff8000001e857808 */ /* 0x000fe20005800000 */
[----:B------:R-:W-:Y:S01]  /*5ad0*/  FMUL.FTZ R8, R157, UR4 ;  /* 0x000000049d087c20 */ /* 0x000fe20008410000 */
[----:B------:R-:W-:Y:S01]  /*5ae0*/  ISETP.GT.AND P6, PT, R196, R17, PT ;  /* 0x00000011c400720c */ /* 0x000fe20003fc4270 */
[----:B------:R-:W-:Y:S01]  /*5af0*/  FMUL.FTZ R30, R156, UR4 ;  /* 0x000000049c1e7c20 */ /* 0x000fe20008410000 */
[C---:B------:R-:W-:Y:S01]  /*5b00*/  ISETP.GE.AND P1, PT, R17.reuse, R195, PT ;  /* 0x000000c31100720c */ /* 0x040fe20003f26270 */
[----:B------:R-:W-:Y:S01]  /*5b10*/  HMMA.16816.F32 R164, R136, R34, R164 ;  /* 0x0000002288a4723c */ /* 0x000fe200000018a4 */
[----:B------:R-:W-:Y:S01]  /*5b20*/  ISETP.GT.AND P4, PT, R134, R17, PT ;  /* 0x000000118600720c */ /* 0x000fe20003f84270 */
[----:B------:R-:W2:Y:S01]  /*5b30*/  MUFU.TANH R148, R148 ;  /* 0x0000009400947308 */ /* 0x000ea20000002400 */
[----:B------:R-:W-:Y:S01]  /*5b40*/  ISETP.GE.AND P3, PT, R17, R194, PT ;  /* 0x000000c21100720c */ /* 0x000fe20003f66270 */
[----:B------:R-:W-:Y:S01]  /*5b50*/  FMUL.FTZ R32, R144, UR4 ;  /* 0x0000000490207c20 */ /* 0x000fe20008410000 */
[----:B------:R-:W2:Y:S01]  /*5b60*/  LDSM.16.M88.4 R16, [R208+0x11800] ;  /* 0x01180000d010783b */ /* 0x000ea20000000200 */
[----:B------:R-:W-:Y:S01]  /*5b70*/  FMUL.FTZ R144, R146, UR4 ;  /* 0x0000000492907c20 */ /* 0x000fe20008410000 */
[----:B------:R-:W-:Y:S01]  /*5b80*/  FMUL.FTZ R145, R145, UR4 ;  /* 0x0000000491917c20 */ /* 0x000fe20008410000 */
[----:B------:R-:W-:Y:S01]  /*5b90*/  HMMA.16816.F32 R172, R12, R22, R172 ;  /* 0x000000160cac723c */ /* 0x000fe200000018ac */
[----:B-----5:R-:W-:Y:S01]  /*5ba0*/  FSEL R28, R28, -INF , !P6 ;  /* 0xff8000001c1c7808 */ /* 0x020fe20007000000 */
[----:B------:R-:W5:Y:S01]  /*5bb0*/  MUFU.TANH R32, R32 ;  /* 0x0000002000207308 */ /* 0x000f620000002400 */
[----:B------:R-:W-:Y:S01]  /*5bc0*/  FSEL R9, R133, -INF , !P5 ;  /* 0xff80000085097808 */ /* 0x000fe20006800000 */
[C---:B------:R-:W-:Y:S01]  /*5bd0*/  VIADD R133, R29.reuse, 0xffffff91 ;  /* 0xffffff911d857836 */ /* 0x040fe20000000000 */
[----:B------:R-:W-:Y:S01]  /*5be0*/  ISETP.GT.AND P6, PT, R196, R143, PT ;  /* 0x0000008fc400720c */ /* 0x000fe20003fc4270 */
[----:B------:R-:W-:Y:S01]  /*5bf0*/  VIADD R35, R29, 0xffffff98 ;  /* 0xffffff981d237836 */ /* 0x000fe20000000000 */
[----:B------:R-:W-:Y:S01]  /*5c00*/  FSEL R157, R28, -INF , !P1 ;  /* 0xff8000001c9d7808 */ /* 0x000fe20004800000 */
[----:B------:R-:W-:Y:S01]  /*5c10*/  FMUL.FTZ R22, R158, UR4 ;  /* 0x000000049e167c20 */ /* 0x000fe20008410000 */
[----:B------:R-:W-:Y:S01]  /*5c20*/  FSEL R140, R140, -INF , !P4 ;  /* 0xff8000008c8c7808 */ /* 0x000fe20006000000 */
[----:B------:R4:W-:Y:S01]  /*5c30*/  MUFU.TANH R20, R145 ;  /* 0x0000009100147308 */ /* 0x0009e20000002400 */
[----:B---3--:R-:W-:Y:S01]  /*5c40*/  FSEL R141, R141, -INF , !P6 ;  /* 0xff8000008d8d7808 */ /* 0x008fe20007000000 */
[----:B------:R-:W-:Y:S01]  /*5c50*/  HMMA.16816.F32 R164, R24, R10, R164 ;  /* 0x0000000a18a4723c */ /* 0x000fe200000018a4 */
[----:B------:R-:W-:Y:S01]  /*5c60*/  ISETP.GE.AND P5, PT, R143, R195, PT ;  /* 0x000000c38f00720c */ /* 0x000fe20003fa6270 */
[----:B------:R-:W-:Y:S01]  /*5c70*/  FMUL.FTZ R28, R159, UR4 ;  /* 0x000000049f1c7c20 */ /* 0x000fe20008410000 */
[----:B------:R-:W-:Y:S01]  /*5c80*/  ISETP.GT.AND P1, PT, R134, R143, PT ;  /* 0x0000008f8600720c */ /* 0x000fe20003f24270 */
[----:B------:R-:W-:-:S04]  /*5c90*/  DEPBAR.LE SB0, 0x0 ;  /* 0x000080000000791a */ /* 0x000fc80000000000 */
[----:B------:R-:W3:Y:S01]  /*5ca0*/  MUFU.TANH R144, R144 ;  /* 0x0000009000907308 */ /* 0x000ee20000002400 */
[----:B------:R-:W-:Y:S01]  /*5cb0*/  ISETP.GT.AND P6, PT, R196, R133, PT ;  /* 0x00000085c400720c */ /* 0x000fe20003fc4270 */
[----:B------:R-:W-:Y:S01]  /*5cc0*/  FMUL.FTZ R34, R172, UR4 ;  /* 0x00000004ac227c20 */ /* 0x000fe20008410000 */
[----:B------:R-:W-:Y:S01]  /*5cd0*/  FSEL R23, R140, -INF , !P3 ;  /* 0xff8000008c177808 */ /* 0x000fe20005800000 */
[----:B------:R-:W-:Y:S01]  /*5ce0*/  FMUL.FTZ R174, R174, UR4 ;  /* 0x00000004aeae7c20 */ /* 0x000fe20008410000 */
[----:B------:R-:W-:Y:S01]  /*5cf0*/  ISETP.GE.AND P4, PT, R143, R194, PT ;  /* 0x000000c28f00720c */ /* 0x000fe20003f86270 */
[----:B------:R-:W-:Y:S01]  /*5d00*/  FMUL.FTZ R11, R175, UR4 ;  /* 0x00000004af0b7c20 */ /* 0x000fe20008410000 */
[----:B------:R-:W-:Y:S01]  /*5d10*/  ISETP.GE.AND P3, PT, R133, R195, PT ;  /* 0x000000c38500720c */ /* 0x000fe20003f66270 */
[----:B----4-:R-:W-:Y:S01]  /*5d20*/  FMUL.FTZ R145, R147, UR4 ;  /* 0x0000000493917c20 */ /* 0x010fe20008410000 */
[----:B------:R-:W-:Y:S01]  /*5d30*/  FSEL R141, R141, -INF , !P5 ;  /* 0xff8000008d8d7808 */ /* 0x000fe20006800000 */
[----:B------:R-:W-:Y:S01]  /*5d40*/  MUFU.TANH R30, R30 ;  /* 0x0000001e001e7308 */ /* 0x000fe20000002400 */
[----:B------:R-:W-:-:S02]  /*5d50*/  FSEL R135, R135, -INF , !P1 ;  /* 0xff80000087877808 */ /* 0x000fc40004800000 */
[----:B-1----:R-:W-:Y:S02]  /*5d60*/  FSEL R142, R142, -INF , !P6 ;  /* 0xff8000008e8e7808 */ /* 0x002fe40007000000 */
[----:B------:R-:W-:Y:S02]  /*5d70*/  ISETP.GT.AND P5, PT, R134, R133, PT ;  /* 0x000000858600720c */ /* 0x000fe40003fa4270 */
[----:B------:R-:W-:Y:S01]  /*5d80*/  ISETP.GT.AND P6, PT, R196, R35, PT ;  /* 0x00000023c400720c */ /* 0x000fe20003fc4270 */
[----:B------:R-:W1:Y:S01]  /*5d90*/  MUFU.TANH R145, R145 ;  /* 0x0000009100917308 */ /* 0x000e620000002400 */
[----:B--2---:R-:W-:Y:S01]  /*5da0*/  HMMA.16816.F32 R184, R12, R16, R184 ;  /* 0x000000100cb8723c */ /* 0x004fe200000018b8 */
[----:B------:R-:W-:Y:S01]  /*5db0*/  VIADD R17, R29, 0xffffff99 ;  /* 0xffffff991d117836 */ /* 0x000fe20000000000 */
[----:B------:R-:W-:Y:S01]  /*5dc0*/  ISETP.GE.AND P1, PT, R133, R194, PT ;  /* 0x000000c28500720c */ /* 0x000fe20003f26270 */
[----:B------:R-:W-:Y:S01]  /*5dd0*/  FMUL.FTZ R16, R173, UR4 ;  /* 0x00000004ad107c20 */ /* 0x000fe20008410000 */
[----:B------:R-:W-:-:S02]  /*5de0*/  FSEL R135, R135, -INF , !P4 ;  /* 0xff80000087877808 */ /* 0x000fc40006000000 */
[----:B------:R-:W-:Y:S01]  /*5df0*/  FSEL R143, R142, -INF , !P3 ;  /* 0xff8000008e8f7808 */ /* 0x000fe20005800000 */
[----:B------:R-:W-:Y:S01]  /*5e00*/  MUFU.TANH R8, R8 ;  /* 0x0000000800087308 */ /* 0x000fe20000002400 */
[----:B------:R-:W-:Y:S01]  /*5e10*/  ISETP.GE.AND P4, PT, R35, R195, PT ;  /* 0x000000c32300720c */ /* 0x000fe20003f86270 */
[----:B------:R-:W-:Y:S01]  /*5e20*/  HMMA.16816.F32 R164, R12, R18, R164 ;  /* 0x000000120ca4723c */ /* 0x000fe200000018a4 */
[----:B------:R-:W-:Y:S01]  /*5e30*/  ISETP.GT.AND P3, PT, R134, R35, PT ;  /* 0x000000238600720c */ /* 0x000fe20003f64270 */
[C---:B------:R-:W-:Y:S01]  /*5e40*/  VIADD R13, R29.reuse, 0xffffffa8 ;  /* 0xffffffa81d0d7836 */ /* 0x040fe20000000000 */
[----:B------:R-:W-:Y:S01]  /*5e50*/  FSEL R133, R148, -INF , !P5 ;  /* 0xff80000094857808 */ /* 0x000fe20006800000 */
[----:B------:R-:W-:Y:S01]  /*5e60*/  VIADD R15, R29, 0xffffffb0 ;  /* 0xffffffb01d0f7836 */ /* 0x000fe20000000000 */
[----:B-----5:R-:W-:Y:S01]  /*5e70*/  FSEL R32, R32, -INF , !P6 ;  /* 0xff80000020207808 */ /* 0x020fe20007000000 */
[----:B------:R-:W2:Y:S01]  /*5e80*/  MUFU.TANH R22, R22 ;  /* 0x0000001600167308 */ /* 0x000ea20000002400 */
[----:B------:R-:W-:-:S02]  /*5e90*/  ISETP.GT.AND P6, PT, R196, R17, PT ;  /* 0x00000011c400720c */ /* 0x000fc40003fc4270 */
[----:B------:R-:W-:Y:S01]  /*5ea0*/  FSEL R133, R133, -INF , !P1 ;  /* 0xff80000085857808 */ /* 0x000fe20004800000 */
[----:B------:R-:W-:Y:S01]  /*5eb0*/  FMUL.FTZ R184, R184, UR4 ;  /* 0x00000004b8b87c20 */ /* 0x000fe20008410000 */
[----:B------:R-:W-:Y:S01]  /*5ec0*/  FSEL R173, R32, -INF , !P4 ;  /* 0xff80000020ad7808 */ /* 0x000fe20006000000 */
[----:B------:R-:W-:Y:S01]  /*5ed0*/  FMUL.FTZ R185, R185, UR4 ;  /* 0x00000004b9b97c20 */ /* 0x000fe20008410000 */
[----:B---3--:R-:W-:Y:S01]  /*5ee0*/  FSEL R139, R144, -INF , !P3 ;  /* 0xff800000908b7808 */ /* 0x008fe20005800000 */
[----:B------:R-:W3:Y:S01]  /*5ef0*/  MUFU.TANH R28, R28 ;  /* 0x0000001c001c7308 */ /* 0x000ee20000002400 */
[----:B------:R-:W-:Y:S01]  /*5f00*/  ISETP.GE.AND P1, PT, R17, R195, PT ;  /* 0x000000c31100720c */ /* 0x000fe20003f26270 */
[----:B------:R-:W-:Y:S01]  /*5f10*/  FMUL.FTZ R12, R186, UR4 ;  /* 0x00000004ba0c7c20 */ /* 0x000fe20008410000 */
[----:B------:R-:W-:Y:S01]  /*5f20*/  ISETP.GT.AND P4, PT, R134, R17, PT ;  /* 0x000000118600720c */ /* 0x000fe20003f84270 */
[----:B------:R-:W-:Y:S01]  /*5f30*/  FMUL.FTZ R14, R187, UR4 ;  /* 0x00000004bb0e7c20 */ /* 0x000fe20008410000 */
[-C--:B------:R-:W-:Y:S01]  /*5f40*/  ISETP.GE.AND P3, PT, R17, R194.reuse, PT ;  /* 0x000000c21100720c */ /* 0x080fe20003f66270 */
[----:B------:R-:W-:Y:S01]  /*5f50*/  VIADD R17, R29, 0xffffffa0 ;  /* 0xffffffa01d117836 */ /* 0x000fe20000000000 */
[----:B------:R-:W-:Y:S01]  /*5f60*/  ISETP.GE.AND P5, PT, R35, R194, PT ;  /* 0x000000c22300720c */ /* 0x000fe20003fa6270 */
[----:B------:R-:W4:Y:S01]  /*5f70*/  MUFU.TANH R34, R34 ;  /* 0x0000002200227308 */ /* 0x000f220000002400 */
[----:B------:R-:W-:Y:S01]  /*5f80*/  FSEL R20, R20, -INF , !P6 ;  /* 0xff80000014147808 */ /* 0x000fe20007000000 */
[----:B------:R-:W-:Y:S01]  /*5f90*/  FMUL.FTZ R167, R167, UR4 ;  /* 0x00000004a7a77c20 */ /* 0x000fe20008410000 */
[----:B------:R-:W-:Y:S01]  /*5fa0*/  FSEL R139, R139, -INF , !P5 ;  /* 0xff8000008b8b7808 */ /* 0x000fe20006800000 */
[----:B------:R-:W-:Y:S01]  /*5fb0*/  FMUL.FTZ R164, R164, UR4 ;  /* 0x00000004a4a47c20 */ /* 0x000fe20008410000 */
[----:B------:R-:W-:-:S02]  /*5fc0*/  FSEL R177, R20, -INF , !P1 ;  /* 0xff80000014b17808 */ /* 0x000fc40004800000 */
[----:B-1----:R-:W-:Y:S01]  /*5fd0*/  FSEL R137, R145, -INF , !P4 ;  /* 0xff80000091897808 */ /* 0x002fe20006000000 */
[----:B------:R-:W-:Y:S01]  /*5fe0*/  MUFU.TANH R16, R16 ;  /* 0x0000001000107308 */ /* 0x000fe20000002400 */
[----:B------:R-:W-:Y:S02]  /*5ff0*/  ISETP.GT.AND P6, PT, R196, R17, PT ;  /* 0x00000011c400720c */ /* 0x000fe40003fc4270 */
[C---:B------:R-:W-:Y:S02]  /*6000*/  ISETP.GE.AND P5, PT, R17.reuse, R195, PT ;  /* 0x000000c31100720c */ /* 0x040fe40003fa6270 */
[----:B------:R-:W-:Y:S02]  /*6010*/  ISETP.GT.AND P1, PT, R134, R17, PT ;  /* 0x000000118600720c */ /* 0x000fe40003f24270 */
[----:B------:R-:W-:Y:S01]  /*6020*/  ISETP.GE.AND P4, PT, R17, R194, PT ;  /* 0x000000c21100720c */ /* 0x000fe20003f86270 */
[----:B------:R-:W-:Y:S01]  /*6030*/  VIADD R17, R29, 0xffffffa1 ;  /* 0xffffffa11d117836 */ /* 0x000fe20000000000 */
[----:B------:R-:W-:Y:S01]  /*6040*/  FSEL R30, R30, -INF , !P6 ;  /* 0xff8000001e1e7808 */ /* 0x000fe20007000000 */
[----:B------:R-:W1:Y:S01]  /*6050*/  MUFU.TANH R10, R174 ;  /* 0x000000ae000a7308 */ /* 0x000e620000002400 */
[----:B------:R-:W-:Y:S01]  /*6060*/  FSEL R137, R137, -INF , !P3 ;  /* 0xff80000089897808 */ /* 0x000fe20005800000 */
[----:B------:R-:W-:Y:S01]  /*6070*/  BAR.SYNC.DEFER_BLOCKING 0x0 ;  /* 0x0000000000007b1d */ /* 0x000fe20000010000 */
[----:B------:R-:W-:-:S02]  /*6080*/  ISETP.GT.AND P6, PT, R196, R17, PT ;  /* 0x00000011c400720c */ /* 0x000fc40003fc4270 */
[----:B------:R-:W-:Y:S02]  /*6090*/  FSEL R183, R30, -INF , !P5 ;  /* 0xff8000001eb77808 */ /* 0x000fe40006800000 */
[----:B------:R-:W-:Y:S01]  /*60a0*/  ISETP.GE.AND P3, PT, R17, R195, PT ;  /* 0x000000c31100720c */ /* 0x000fe20003f66270 */
[----:B------:R-:W5:Y:S01]  /*60b0*/  MUFU.TANH R11, R11 ;  /* 0x0000000b000b7308 */ /* 0x000f620000002400 */
[----:B------:R-:W-:Y:S02]  /*60c0*/  ISETP.GT.AND P5, PT, R134, R17, PT ;  /* 0x000000118600720c */ /* 0x000fe40003fa4270 */
[----:B--2---:R-:W-:Y:S02]  /*60d0*/  FSEL R22, R22, -INF , !P1 ;  /* 0xff80000016167808 */ /* 0x004fe40004800000 */
[----:B------:R-:W-:Y:S02]  /*60e0*/  FSEL R215, R8, -INF , !P6 ;  /* 0xff80000008d77808 */ /* 0x000fe40007000000 */
[----:B------:R-:W-:Y:S01]  /*60f0*/  FSEL R189, R22, -INF , !P4 ;  /* 0xff80000016bd7808 */ /* 0x000fe20006000000 */
[----:B------:R-:W-:Y:S01]  /*6100*/  MUFU.TANH R8, R185 ;  /* 0x000000b900087308 */ /* 0x000fe20000002400 */
[----:B------:R-:W-:-:S02]  /*6110*/  FSEL R215, R215, -INF , !P3 ;  /* 0xff800000d7d77808 */ /* 0x000fc40005800000 */
[----:B---3--:R-:W-:Y:S02]  /*6120*/  FSEL R28, R28, -INF , !P5 ;  /* 0xff8000001c1c7808 */ /* 0x008fe40006800000 */
[----:B------:R-:W-:Y:S02]  /*6130*/  ISETP.GT.AND P6, PT, R196, R13, PT ;  /* 0x0000000dc400720c */ /* 0x000fe40003fc4270 */
[C---:B------:R-:W-:Y:S01]  /*6140*/  ISETP.GE.AND P4, PT, R13.reuse, R195, PT ;  /* 0x000000c30d00720c */ /* 0x040fe20003f86270 */
[----:B------:R-:W-:Y:S01]  /*6150*/  MUFU.TANH R12, R12 ;  /* 0x0000000c000c7308 */ /* 0x000fe20000002400 */
[----:B------:R-:W-:Y:S02]  /*6160*/  ISETP.GT.AND P3, PT, R134, R13, PT ;  /* 0x0000000d8600720c */ /* 0x000fe40003f64270 */
[-C--:B------:R-:W-:Y:S01]  /*6170*/  ISETP.GE.AND P5, PT, R13, R194.reuse, PT ;  /* 0x000000c20d00720c */ /* 0x080fe20003fa6270 */
[----:B------:R-:W-:Y:S01]  /*6180*/  VIADD R13, R29, 0xffffffa9 ;  /* 0xffffffa91d0d7836 */ /* 0x000fe20000000000 */
[----:B------:R-:W-:-:S02]  /*6190*/  ISETP.GE.AND P1, PT, R17, R194, PT ;  /* 0x000000c21100720c */ /* 0x000fc40003f26270 */
[----:B----4-:R-:W-:Y:S01]  /*61a0*/  FSEL R34, R34, -INF , !P6 ;  /* 0xff80000022227808 */ /* 0x010fe20007000000 */
[----:B------:R-:W2:Y:S01]  /*61b0*/  MUFU.TANH R17, R184 ;  /* 0x000000b800117308 */ /* 0x000ea20000002400 */
[----:B------:R-:W-:Y:S02]  /*61c0*/  ISETP.GT.AND P6, PT, R196, R13, PT ;  /* 0x0000000dc400720c */ /* 0x000fe40003fc4270 */
[----:B------:R-:W-:Y:S02]  /*61d0*/  FSEL R191, R28, -INF , !P1 ;  /* 0xff8000001cbf7808 */ /* 0x000fe40004800000 */
[----:B------:R-:W-:Y:S02]  /*61e0*/  FSEL R213, R34, -INF , !P4 ;  /* 0xff80000022d57808 */ /* 0x000fe40006000000 */
[----:B------:R-:W-:Y:S02]  /*61f0*/  ISETP.GE.AND P1, PT, R13, R195, PT ;  /* 0x000000c30d00720c */ /* 0x000fe40003f26270 */
[----:B------:R-:W-:-:S02]  /*6200*/  ISETP.GT.AND P4, PT, R134, R13, PT ;  /* 0x0000000d8600720c */ /* 0x000fc40003f84270 */
[----:B-1----:R-:W-:Y:S02]  /*6210*/  FSEL R187, R10, -INF , !P3 ;  /* 0xff8000000abb7808 */ /* 0x002fe40005800000 */
[----:B------:R-:W-:Y:S01]  /*6220*/  FSEL R16, R16, -INF , !P6 ;  /* 0xff80000010107808 */ /* 0x000fe20007000000 */
[----:B------:R1:W-:Y:S01]  /*6230*/  MUFU.TANH R10, R14 ;  /* 0x0000000e000a7308 */ /* 0x0003e20000002400 */
[----:B------:R-:W-:Y:S02]  /*6240*/  FSEL R187, R187, -INF , !P5 ;  /* 0xff800000bbbb7808 */ /* 0x000fe40006800000 */
[----:B------:R-:W-:Y:S02]  /*6250*/  FSEL R211, R16, -INF , !P1 ;  /* 0xff80000010d37808 */ /* 0x000fe40004800000 */
[----:B-----5:R-:W-:Y:S02]  /*6260*/  FSEL R11, R11, -INF , !P4 ;  /* 0xff8000000b0b7808 */ /* 0x020fe40006000000 */
[----:B------:R-:W-:-:S02]  /*6270*/  ISETP.GT.AND P6, PT, R196, R15, PT ;  /* 0x0000000fc400720c */ /* 0x000fc40003fc4270 */
[C---:B------:R-:W-:Y:S02]  /*6280*/  ISETP.GE.AND P5, PT, R15.reuse, R195, PT ;  /* 0x000000c30f00720c */ /* 0x040fe40003fa6270 */
[----:B------:R-:W-:Y:S02]  /*6290*/  ISETP.GT.AND P1, PT, R134, R15, PT ;  /* 0x0000000f8600720c */ /* 0x000fe40003f24270 */
[-C--:B------:R-:W-:Y:S01]  /*62a0*/  ISETP.GE.AND P4, PT, R15, R194.reuse, PT ;  /* 0x000000c20f00720c */ /* 0x080fe20003f86270 */
[----:B------:R-:W-:Y:S01]  /*62b0*/  VIADD R15, R29, 0xffffffb1 ;  /* 0xffffffb11d0f7836 */ /* 0x000fe20000000000 */
[----:B--2---:R-:W-:Y:S02]  /*62c0*/  FSEL R17, R17, -INF , !P6 ;  /* 0xff80000011117808 */ /* 0x004fe40007000000 */
[----:B------:R-:W-:Y:S01]  /*62d0*/  ISETP.GE.AND P3, PT, R13, R194, PT ;  /* 0x000000c20d00720c */ /* 0x000fe20003f66270 */
[----:B-1----:R-:W-:Y:S01]  /*62e0*/  FMUL.FTZ R14, R165, UR4 ;  /* 0x00000004a50e7c20 */ /* 0x002fe20008410000 */
[----:B------:R-:W-:Y:S01]  /*62f0*/  ISETP.GT.AND P6, PT, R196, R15, PT ;  /* 0x0000000fc400720c */ /* 0x000fe20003fc4270 */
[----:B------:R-:W-:Y:S01]  /*6300*/  FMUL.FTZ R13, R166, UR4 ;  /* 0x00000004a60d7c20 */ /* 0x000fe20008410000 */
[----:B------:R-:W-:-:S02]  /*6310*/  FSEL R181, R11, -INF , !P3 ;  /* 0xff8000000bb57808 */ /* 0x000fc40005800000 */
[----:B------:R-:W-:Y:S01]  /*6320*/  FSEL R8, R8, -INF , !P6 ;  /* 0xff80000008087808 */ /* 0x000fe20007000000 */
[----:B------:R-:W1:Y:S01]  /*6330*/  MUFU.TANH R11, R167 ;  /* 0x000000a7000b7308 */ /* 0x000e620000002400 */
[----:B------:R-:W-:Y:S02]  /*6340*/  ISETP.GE.AND P3, PT, R15, R195, PT ;  /* 0x000000c30f00720c */ /* 0x000fe40003f66270 */
[----:B------:R-:W-:Y:S02]  /*6350*/  FSEL R151, R17, -INF , !P5 ;  /* 0xff80000011977808 */ /* 0x000fe40006800000 */
[----:B------:R-:W-:Y:S02]  /*6360*/  FSEL R149, R8, -INF , !P3 ;  /* 0xff80000008957808 */ /* 0x000fe40005800000 */
[----:B------:R-:W-:Y:S01]  /*6370*/  FSEL R169, R12, -INF , !P1 ;  /* 0xff8000000ca97808 */ /* 0x000fe20004800000 */
[----:B------:R-:W2:Y:S01]  /*6380*/  MUFU.TANH R8, R14 ;  /* 0x0000000e00087308 */ /* 0x000ea20000002400 */
[----:B------:R-:W-:-:S02]  /*6390*/  ISETP.GT.AND P5, PT, R134, R15, PT ;  /* 0x0000000f8600720c */ /* 0x000fc40003fa4270 */
[----:B------:R-:W-:Y:S01]  /*63a0*/  ISETP.GE.AND P1, PT, R15, R194, PT ;  /* 0x000000c20f00720c */ /* 0x000fe20003f26270 */
[C---:B------:R-:W-:Y:S01]  /*63b0*/  VIADD R15, R29.reuse, 0xffffffb8 ;  /* 0xffffffb81d0f7836 */ /* 0x040fe20000000000 */
[----:B------:R-:W-:Y:S01]  /*63c0*/  FMNMX3.FTZ R16, R132, R31, R153, !PT ;  /* 0x0000001f84107276 */ /* 0x000fe20007810099 */
[----:B------:R-:W-:Y:S01]  /*63d0*/  VIADD R29, R29, 0xffffffb9 ;  /* 0xffffffb91d1d7836 */ /* 0x000fe20000000000 */
[----:B------:R-:W-:Y:S01]  /*63e0*/  FSEL R169, R169, -INF , !P4 ;  /* 0xff800000a9a97808 */ /* 0x000fe20006000000 */
[----:B------:R-:W3:Y:S01]  /*63f0*/  MUFU.TANH R12, R164 ;  /* 0x000000a4000c7308 */ /* 0x000ee20000002400 */
[----:B------:R-:W-:Y:S02]  /*6400*/  FMNMX3.FTZ R16, R16, R155, R157, !PT ;  /* 0x0000009b10107276 */ /* 0x000fe4000781009d */
[----:B------:R-:W-:Y:S02]  /*6410*/  ISETP.GT.AND P4, PT, R134, R29, PT ;  /* 0x0000001d8600720c */ /* 0x000fe40003f84270 */
[----:B------:R-:W-:-:S02]  /*6420*/  FMNMX3.FTZ R18, R3, R21, R33, !PT ;  /* 0x0000001503127276 */ /* 0x000fc40007810021 */
[----:B-1----:R-:W-:Y:S01]  /*6430*/  FSEL R165, R11, -INF , !P4 ;  /* 0xff8000000ba57808 */ /* 0x002fe20006000000 */
[----:B------:R-:W1:Y:S01]  /*6440*/  MUFU.TANH R13, R13 ;  /* 0x0000000d000d7308 */ /* 0x000e620000002400 */
[----:B------:R-:W-:Y:S02]  /*6450*/  FMNMX3.FTZ R16, R16, R141, R143, !PT ;  /* 0x0000008d10107276 */ /* 0x000fe4000781008f */
[C---:B------:R-:W-:Y:S02]  /*6460*/  ISETP.GT.AND P4, PT, R196.reuse, R29, PT ;  /* 0x0000001dc400720c */ /* 0x040fe40003f84270 */
[----:B------:R-:W-:Y:S02]  /*6470*/  ISETP.GT.AND P3, PT, R196, R15, PT ;  /* 0x0000000fc400720c */ /* 0x000fe40003f64270 */
[----:B------:R-:W-:Y:S02]  /*6480*/  FMNMX3.FTZ R18, R18, R9, R23, !PT ;  /* 0x0000000912127276 */ /* 0x000fe40007810017 */
[----:B------:R-:W-:-:S02]  /*6490*/  FMNMX3.FTZ R16, R16, R173, R177, !PT ;  /* 0x000000ad10107276 */ /* 0x000fc400078100b1 */
[----:B--2---:R-:W-:Y:S02]  /*64a0*/  FSEL R145, R8, -INF , !P4 ;  /* 0xff80000008917808 */ /* 0x004fe40006000000 */
[----:B------:R-:W-:Y:S02]  /*64b0*/  ISETP.GT.U32.AND P4, PT, R204, R201, PT ;  /* 0x000000c9cc00720c */ /* 0x000fe40003f84070 */
[----:B------:R-:W-:Y:S02]  /*64c0*/  FSEL R10, R10, -INF , !P5 ;  /* 0xff8000000a0a7808 */ /* 0x000fe40006800000 */
[----:B------:R-:W-:Y:S02]  /*64d0*/  ISETP.GE.AND P5, PT, R15, R195, PT ;  /* 0x000000c30f00720c */ /* 0x000fe40003fa6270 */
[----:B---3--:R-:W-:Y:S02]  /*64e0*/  FSEL R12, R12, -INF , !P3 ;  /* 0xff8000000c0c7808 */ /* 0x008fe40005800000 */
[----:B------:R-:W-:-:S02]  /*64f0*/  FMNMX3.FTZ R18, R18, R135, R133, !PT ;  /* 0x0000008712127276 */ /* 0x000fc40007810085 */
[----:B------:R-:W-:Y:S02]  /*6500*/  FMNMX3.FTZ R16, R16, R183, R215, !PT ;  /* 0x000000b710107276 */ /* 0x000fe400078100d7 */
[----:B------:R-:W-:Y:S02]  /*6510*/  FSEL R147, R12, -INF , !P5 ;  /* 0xff8000000c937808 */ /* 0x000fe40006800000 */
[----:B------:R-:W-:Y:S02]  /*6520*/  ISETP.GE.AND P3, PT, R29, R195, PT ;  /* 0x000000c31d00720c */ /* 0x000fe40003f66270 */
[----:B------:R-:W-:Y:S02]  /*6530*/  FMNMX3.FTZ R8, R18, R139, R137, !PT ;  /* 0x0000008b12087276 */ /* 0x000fe40007810089 */
[----:B------:R-:W-:Y:S02]  /*6540*/  FMNMX3.FTZ R12, R16, R213, R211, !PT ;  /* 0x000000d5100c7276 */ /* 0x000fe400078100d3 */
[----:B------:R-:W-:-:S02]  /*6550*/  ISETP.GT.AND P6, PT, R134, R15, PT ;  /* 0x0000000f8600720c */ /* 0x000fc40003fc4270 */
[----:B------:R-:W-:Y:S02]  /*6560*/  FSEL R145, R145, -INF , !P3 ;  /* 0xff80000091917808 */ /* 0x000fe40005800000 */
[----:B------:R-:W-:Y:S02]  /*6570*/  FMNMX3.FTZ R8, R8, R189, R191, !PT ;  /* 0x000000bd08087276 */ /* 0x000fe400078100bf */
[----:B------:R-:W-:Y:S02]  /*6580*/  FMNMX3.FTZ R12, R12, R151, R149, !PT ;  /* 0x000000970c0c7276 */ /* 0x000fe40007810095 */
[----:B-1----:R-:W-:Y:S02]  /*6590*/  FSEL R167, R13, -INF , !P6 ;  /* 0xff8000000da77808 */ /* 0x002fe40007000000 */
[----:B------:R-:W-:Y:S02]  /*65a0*/  FSEL R171, R10, -INF , !P1 ;  /* 0xff8000000aab7808 */ /* 0x000fe40004800000 */
[----:B------:R-:W-:-:S02]  /*65b0*/  ISETP.GE.AND P6, PT, R15, R194, PT ;  /* 0x000000c20f00720c */ /* 0x000fc40003fc6270 */
[----:B------:R-:W-:Y:S02]  /*65c0*/  ISETP.GE.AND P5, PT, R29, R194, PT ;  /* 0x000000c21d00720c */ /* 0x000fe40003fa6270 */
[----:B------:R-:W-:Y:S02]  /*65d0*/  FMNMX3.FTZ R8, R8, R187, R181, !PT ;  /* 0x000000bb08087276 */ /* 0x000fe400078100b5 */
[----:B------:R-:W-:Y:S01]  /*65e0*/  FMNMX3.FTZ R10, R12, R147, R145, !PT ;  /* 0x000000930c0a7276 */ /* 0x000fe20007810091 */
[----:B------:R-:W-:Y:S08]  /*65f0*/  @!P4 BRA `(.L_x_391) ;  /* 0x000000000054c947 */ /* 0x000ff00003800000 */
        /* <DEDUP_REMOVED lines=21> */
.L_x_391:
[----:B------:R-:W-:Y:S01]  /*6750*/  FSEL R167, R167, -INF , !P6 ;  /* 0xff800000a7a77808 */ /* 0x000fe20007000000 */
[----:B------:R-:W2:Y:S01]  /*6760*/  SHFL.BFLY PT, R13, R10, 0x2, 0x1f ;  /* 0x0c401f000a0d7f89 */ /* 0x000ea200000e0000 */
[----:B------:R-:W-:Y:S01]  /*6770*/  FSEL R165, R165, -INF , !P5 ;  /* 0xff800000a5a57808 */ /* 0x000fe20006800000 */
[----:B------:R-:W3:Y:S01]  /*6780*/  LDCU UR4, c[0x0][0x45c] ;  /* 0x00008b80ff0477ac */ /* 0x000ee20008000800 */
[----:B------:R-:W-:Y:S01]  /*6790*/  FMNMX3.FTZ R8, R8, R169, R171, !PT ;  /* 0x000000a908087276 */ /* 0x000fe200078100ab */
[----:B------:R-:W4:Y:S01]  /*67a0*/  S2UR UR5, SR_CgaCtaId ;  /* 0x00000000000579c3 */ /* 0x000f220000008800 */
[----:B------:R-:W-:Y:S01]  /*67b0*/  MOV R161, 0x20 ;  /* 0x0000002000a17802 */ /* 0x000fe20000000f00 */
[----:B------:R-:W-:Y:S01]  /*67c0*/  UMOV UR6, 0x400 ;  /* 0x0000040000067882 */ /* 0x000fe20000000000 */
[----:B------:R-:W-:Y:S02]  /*67d0*/  FMNMX3.FTZ R12, R8, R167, R165, !PT ;  /* 0x000000a7080c7276 */ /* 0x000fe400078100a5 */
[----:B------:R-:W-:-:S03]  /*67e0*/  SEL R161, R161, 0xffffffe0, !P0 ;  /* 0xffffffe0a1a17807 */ /* 0x000fc60004000000 */
[----:B------:R-:W5:Y:S01]  /*67f0*/  SHFL.BFLY PT, R11, R12, 0x2, 0x1f ;  /* 0x0c401f000c0b7f89 */ /* 0x000f6200000e0000 */
[----:B--2---:R-:W-:Y:S01]  /*6800*/  FMNMX.FTZ R8, R10, R13, !PT ;  /* 0x0000000d0a087209 */ /* 0x004fe20007810000 */
[----:B----4-:R-:W-:-:S04]  /*6810*/  ULEA UR5, UR5, UR6, 0x18 ;  /* 0x0000000605057291 */ /* 0x010fc8000f8ec0ff */
[----:B------:R-:W2:Y:S02]  /*6820*/  SHFL.BFLY PT, R185, R8, 0x1, 0x1f ;  /* 0x0c201f0008b97f89 */ /* 0x000ea400000e0000 */
[----:B------:R-:W-:Y:S02]  /*6830*/  LEA R166, R192, UR5, 0x1 ;  /* 0x00000005c0a67c11 */ /* 0x000fe4000f8e08ff */
[----:B-----5:R-:W-:Y:S02]  /*6840*/  FMNMX.FTZ R11, R12, R11, !PT ;  /* 0x0000000b0c0b7209 */ /* 0x020fe40007810000 */
[----:B------:R-:W-:Y:S01]  /*6850*/  IADD3 R163, PT, PT, R161, R166, RZ ;  /* 0x000000a6a1a37210 */ /* 0x000fe20007ffe0ff */
[----:B-1----:R-:W-:Y:S01]  /*6860*/  LDSM.16.MT88.4 R16, [R166+0x12000] ;  /* 0x01200000a610783b */ /* 0x002fe20000004200 */
[C---:B------:R-:W-:Y:S02]  /*6870*/  IADD3 R20, PT, PT, R166.reuse, 0x12000, RZ ;  /* 0x00012000a6147810 */ /* 0x040fe40007ffe0ff */
[----:B------:R-:W-:Y:S01]  /*6880*/  IADD3 R162, PT, PT, R166, 0x12040, RZ ;  /* 0x00012040a6a27810 */ /* 0x000fe20007ffe0ff */
[----:B------:R-:W1:Y:S01]  /*6890*/  SHFL.BFLY PT, R184, R11, 0x1, 0x1f ;  /* 0x0c201f000bb87f89 */ /* 0x000e6200000e0000 */
[----:B------:R-:W-:-:S03]  /*68a0*/  @P2 IADD3 R162, PT, PT, R20, -0x40, RZ ;  /* 0xffffffc014a22810 */ /* 0x000fc60007ffe0ff */
[----:B------:R-:W4:Y:S01]  /*68b0*/  LDSM.16.MT88.4 R24, [R163+0x12000] ;  /* 0x01200000a318783b */ /* 0x000f220000004200 */
[----:B------:R-:W-:Y:S02]  /*68c0*/  IADD3 R161, PT, PT, R161, R162, RZ ;  /* 0x000000a2a1a17210 */ /* 0x000fe40007ffe0ff */
[----:B--2---:R-:W-:-:S04]  /*68d0*/  FMNMX.FTZ R185, R8, R185, !PT ;  /* 0x000000b908b97209 */ /* 0x004fc80007810000 */
[C---:B------:R-:W-:Y:S01]  /*68e0*/  FSETP.NEU.FTZ.AND P3, PT, R185.reuse, -INF , PT ;  /* 0xff800000b900780b */ /* 0x040fe20003f7d000 */
[----:B---3--:R-:W-:-:S05]  /*68f0*/  FMUL.FTZ R144, R185, UR4 ;  /* 0x00000004b9907c20 */ /* 0x008fca0008410000 */
[----:B------:R-:W-:Y:S02]  /*6900*/  FSEL R144, R144, RZ, P3 ;  /* 0x000000ff90907208 */ /* 0x000fe40001800000 */
[----:B-1----:R-:W-:-:S03]  /*6910*/  FMNMX.FTZ R184, R11, R184, !PT ;  /* 0x000000b80bb87209 */ /* 0x002fc60007810000 */
[--C-:B------:R-:W-:Y:S01]  /*6920*/  FFMA.FTZ R8, R153, UR4, -R144.reuse ;  /* 0x0000000499087c23 */ /* 0x100fe20008010890 */
[--C-:B------:R-:W-:Y:S01]  /*6930*/  FFMA.FTZ R154, R155, UR4, -R144.reuse ;  /* 0x000000049b9a7c23 */ /* 0x100fe20008010890 */
[----:B------:R-:W-:Y:S01]  /*6940*/  FSEL R11, R185, RZ, P3 ;  /* 0x000000ffb90b7208 */ /* 0x000fe20001800000 */
[--C-:B------:R-:W-:Y:S01]  /*6950*/  FFMA.FTZ R153, R157, UR4, -R144.reuse ;  /* 0x000000049d997c23 */ /* 0x100fe20008010890 */
[C---:B------:R-:W-:Y:S01]  /*6960*/  FMUL.FTZ R164, R184.reuse, UR4 ;  /* 0x00000004b8a47c20 */ /* 0x040fe20008410000 */
[----:B------:R-:W-:Y:S01]  /*6970*/  FSETP.NEU.FTZ.AND P1, PT, R184, -INF , PT ;  /* 0xff800000b800780b */ /* 0x000fe20003f3d000 */
[----:B------:R1:W-:Y:S01]  /*6980*/  MUFU.EX2 R155, R8 ;  /* 0x00000008009b7308 */ /* 0x0003e20000000800 */
[--C-:B------:R-:W-:Y:S01]  /*6990*/  FFMA.FTZ R160, R31, UR4, -R144.reuse ;  /* 0x000000041fa07c23 */ /* 0x100fe20008010890 */
[--C-:B------:R-:W-:Y:S01]  /*69a0*/  FFMA.FTZ R168, R177, UR4, -R144.reuse ;  /* 0x00000004b1a87c23 */ /* 0x100fe20008010890 */
[----:B------:R-:W-:Y:S01]  /*69b0*/  FSEL R164, R164, RZ, P1 ;  /* 0x000000ffa4a47208 */ /* 0x000fe20000800000 */
[----:B------:R-:W-:Y:S01]  /*69c0*/  MUFU.EX2 R154, R154 ;  /* 0x0000009a009a7308 */ /* 0x000fe20000000800 */
[--C-:B------:R-:W-:Y:S01]  /*69d0*/  FFMA.FTZ R170, R141, UR4, -R144.reuse ;  /* 0x000000048daa7c23 */ /* 0x100fe20008010890 */
[--C-:B------:R-:W-:Y:S01]  /*69e0*/  FFMA.FTZ R175, R143, UR4, -R144.reuse ;  /* 0x000000048faf7c23 */ /* 0x100fe20008010890 */
[----:B------:R-:W-:Y:S01]  /*69f0*/  FFMA.FTZ R173, R173, UR4, -R144 ;  /* 0x00000004adad7c23 */ /* 0x000fe20008010890 */
[--C-:B------:R-:W-:Y:S01]  /*6a00*/  FFMA.FTZ R156, R9, UR4, -R164.reuse ;  /* 0x00000004099c7c23 */ /* 0x100fe200080108a4 */
[----:B------:R-:W-:Y:S01]  /*6a10*/  FADD.FTZ R9, R132, -R11 ;  /* 0x8000000b84097221 */ /* 0x000fe20000010000 */
[--C-:B------:R-:W-:Y:S01]  /*6a20*/  FFMA.FTZ R152, R33, UR4, -R164.reuse ;  /* 0x0000000421987c23 */ /* 0x100fe200080108a4 */
[--C-:B------:R-:W-:Y:S01]  /*6a30*/  FFMA.FTZ R158, R21, UR4, -R164.reuse ;  /* 0x00000004159e7c23 */ /* 0x100fe200080108a4 */
[----:B------:R-:W2:Y:S01]  /*6a40*/  LDSM.16.MT88.4 R32, [R162] ;  /* 0x00000000a220783b */ /* 0x000ea20000004200 */
[----:B------:R-:W-:Y:S01]  /*6a50*/  FMUL.FTZ R159, R9, UR4 ;  /* 0x00000004099f7c20 */ /* 0x000fe20008410000 */
[----:B-1----:R-:W-:Y:S01]  /*6a60*/  FSEL R8, R184, RZ, P1 ;  /* 0x000000ffb8087208 */ /* 0x002fe20000800000 */
[--C-:B------:R-:W-:Y:S01]  /*6a70*/  FFMA.FTZ R23, R23, UR4, -R164.reuse ;  /* 0x0000000417177c23 */ /* 0x100fe200080108a4 */
[----:B------:R-:W1:Y:S01]  /*6a80*/  MUFU.EX2 R160, R160 ;  /* 0x000000a000a07308 */ /* 0x000e620000000800 */
[--C-:B------:R-:W-:Y:S01]  /*6a90*/  FFMA.FTZ R177, R135, UR4, -R164.reuse ;  /* 0x0000000487b17c23 */ /* 0x100fe200080108a4 */
[----:B------:R-:W-:Y:S01]  /*6aa0*/  FFMA.FTZ R174, R133, UR4, -R164 ;  /* 0x0000000485ae7c23 */ /* 0x000fe200080108a4 */
[----:B------:R-:W-:Y:S01]  /*6ab0*/  FADD.FTZ R8, R3, -R8 ;  /* 0x8000000803087221 */ /* 0x000fe20000010000 */
[----:B------:R-:W3:Y:S01]  /*6ac0*/  MUFU.EX2 R159, R159 ;  /* 0x0000009f009f7308 */ /* 0x000ee20000000800 */
[--C-:B------:R-:W-:Y:S01]  /*6ad0*/  FFMA.FTZ R172, R139, UR4, -R164.reuse ;  /* 0x000000048bac7c23 */ /* 0x100fe200080108a4 */
[----:B------:R-:W-:Y:S01]  /*6ae0*/  FFMA.FTZ R179, R137, UR4, -R164 ;  /* 0x0000000489b37c23 */ /* 0x000fe200080108a4 */
[----:B------:R-:W-:Y:S01]  /*6af0*/  FMUL.FTZ R157, R8, UR4 ;  /* 0x00000004089d7c20 */ /* 0x000fe20008410000 */
[----:B------:R-:W5:Y:S01]  /*6b00*/  MUFU.EX2 R153, R153 ;  /* 0x0000009900997308 */ /* 0x000f620000000800 */
[----:B------:R-:W-:Y:S01]  /*6b10*/  LDSM.16.MT88.4 R140, [R162+0x800] ;  /* 0x00080000a28c783b */ /* 0x000fe20000004200 */
[--C-:B------:R-:W-:Y:S01]  /*6b20*/  FFMA.FTZ R183, R183, UR4, -R144.reuse ;  /* 0x00000004b7b77c23 */ /* 0x100fe20008010890 */
[--C-:B------:R-:W-:Y:S01]  /*6b30*/  FFMA.FTZ R176, R215, UR4, -R144.reuse ;  /* 0x00000004d7b07c23 */ /* 0x100fe20008010890 */
[----:B------:R-:W-:Y:S01]  /*6b40*/  MUFU.EX2 R158, R158 ;  /* 0x0000009e009e7308 */ /* 0x000fe20000000800 */
[----:B------:R-:W-:Y:S01]  /*6b50*/  LDSM.16.MT88.4 R136, [R161+0x800] ;  /* 0x00080000a188783b */ /* 0x000fe20000004200 */
[----:B-1----:R-:W-:Y:S01]  /*6b60*/  F2FP.F16.F32.PACK_AB R8, R155, R160 ;  /* 0x000000a09b08723e */ /* 0x002fe200000000ff */
[----:B------:R-:W-:Y:S01]  /*6b70*/  FFMA.FTZ R178, R211, UR4, -R144 ;  /* 0x00000004d3b27c23 */ /* 0x000fe20008010890 */
[----:B------:R-:W1:Y:S01]  /*6b80*/  MUFU.EX2 R157, R157 ;  /* 0x0000009d009d7308 */ /* 0x000e620000000800 */
[----:B------:R-:W-:Y:S01]  /*6b90*/  LDSM.16.MT88.4 R132, [R163+0x14800] ;  /* 0x01480000a384783b */ /* 0x000fe20000004200 */
[-C--:B---3--:R-:W-:Y:S01]  /*6ba0*/  FMUL.FTZ R28, R116, R159.reuse ;  /* 0x0000009f741c7220 */ /* 0x088fe20000410000 */
[-C--:B------:R-:W-:Y:S01]  /*6bb0*/  FMUL.FTZ R29, R117, R159.reuse ;  /* 0x0000009f751d7220 */ /* 0x080fe20000410000 */
[----:B------:R-:W3:Y:S01]  /*6bc0*/  MUFU.EX2 R152, R152 ;  /* 0x0000009800987308 */ /* 0x000ee20000000800 */
[-C--:B------:R-:W-:Y:S01]  /*6bd0*/  FMUL.FTZ R20, R120, R159.reuse ;  /* 0x0000009f78147220 */ /* 0x080fe20000410000 */
[----:B-----5:R-:W-:Y:S01]  /*6be0*/  F2FP.F16.F32.PACK_AB R10, R153, R154 ;  /* 0x0000009a990a723e */ /* 0x020fe200000000ff */
[-C--:B------:R-:W-:Y:S01]  /*6bf0*/  FMUL.FTZ R21, R121, R159.reuse ;  /* 0x0000009f79157220 */ /* 0x080fe20000410000 */
[----:B------:R-:W-:Y:S01]  /*6c00*/  MUFU.EX2 R156, R156 ;  /* 0x0000009c009c7308 */ /* 0x000fe20000000800 */
[-C--:B------:R-:W-:Y:S01]  /*6c10*/  FMUL.FTZ R108, R108, R159.reuse ;  /* 0x0000009f6c6c7220 */ /* 0x080fe20000410000 */
[-C--:B------:R-:W-:Y:S01]  /*6c20*/  FMUL.FTZ R109, R109, R159.reuse ;  /* 0x0000009f6d6d7220 */ /* 0x080fe20000410000 */
[-C--:B------:R-:W-:Y:S01]  /*6c30*/  FMUL.FTZ R104, R104, R159.reuse ;  /* 0x0000009f68687220 */ /* 0x080fe20000410000 */
[----:B------:R-:W5:Y:S01]  /*6c40*/  MUFU.EX2 R3, R23 ;  /* 0x0000001700037308 */ /* 0x000f620000000800 */
[----:B------:R-:W-:Y:S01]  /*6c50*/  FMUL.FTZ R105, R105, R159 ;  /* 0x0000009f69697220 */ /* 0x000fe20000410000 */
[-C--:B-1----:R-:W-:Y:S01]  /*6c60*/  FMUL.FTZ R30, R118, R157.reuse ;  /* 0x0000009d761e7220 */ /* 0x082fe20000410000 */
[-C--:B------:R-:W-:Y:S01]  /*6c70*/  FMUL.FTZ R31, R119, R157.reuse ;  /* 0x0000009d771f7220 */ /* 0x080fe20000410000 */
[-C--:B------:R-:W-:Y:S01]  /*6c80*/  FMUL.FTZ R22, R122, R157.reuse ;  /* 0x0000009d7a167220 */ /* 0x080fe20000410000 */
[----:B------:R-:W1:Y:S01]  /*6c90*/  LDSM.16.MT88.4 R116, [R161] ;  /* 0x00000000a174783b */ /* 0x000e620000004200 */
[----:B---3--:R-:W-:Y:S01]  /*6ca0*/  F2FP.F16.F32.PACK_AB R9, R152, R158 ;  /* 0x0000009e9809723e */ /* 0x008fe200000000ff */
[-C--:B------:R-:W-:Y:S01]  /*6cb0*/  FMUL.FTZ R110, R110, R157.reuse ;  /* 0x0000009d6e6e7220 */ /* 0x080fe20000410000 */
[-C--:B------:R-:W-:Y:S01]  /*6cc0*/  FMUL.FTZ R111, R111, R157.reuse ;  /* 0x0000009d6f6f7220 */ /* 0x080fe20000410000 */
[-C--:B------:R-:W-:Y:S01]  /*6cd0*/  FMUL.FTZ R106, R106, R157.reuse ;  /* 0x0000009d6a6a7220 */ /* 0x080fe20000410000 */
[----:B------:R-:W-:Y:S01]  /*6ce0*/  FMUL.FTZ R107, R107, R157 ;  /* 0x0000009d6b6b7220 */ /* 0x000fe20000410000 */
[-C--:B------:R-:W-:Y:S01]  /*6cf0*/  FMUL.FTZ R100, R100, R159.reuse ;  /* 0x0000009f64647220 */ /* 0x080fe20000410000 */
[----:B------:R-:W-:Y:S01]  /*6d00*/  FMUL.FTZ R101, R101, R159 ;  /* 0x0000009f65657220 */ /* 0x000fe20000410000 */
[-C--:B------:R-:W-:Y:S01]  /*6d10*/  FMUL.FTZ R102, R102, R157.reuse ;  /* 0x0000009d66667220 */ /* 0x080fe20000410000 */
[----:B-----5:R-:W-:Y:S01]  /*6d20*/  F2FP.F16.F32.PACK_AB R11, R3, R156 ;  /* 0x0000009c030b723e */ /* 0x020fe200000000ff */
[-C--:B------:R-:W-:Y:S01]  /*6d30*/  FMUL.FTZ R23, R123, R157.reuse ;  /* 0x0000009d7b177220 */ /* 0x080fe20000410000 */
[----:B------:R-:W-:Y:S01]  /*6d40*/  FMUL.FTZ R103, R103, R157 ;  /* 0x0000009d67677220 */ /* 0x000fe20000410000 */
[-C--:B------:R-:W-:Y:S01]  /*6d50*/  FMUL.FTZ R36, R36, R159.reuse ;  /* 0x0000009f24247220 */ /* 0x080fe20000410000 */
[----:B------:R-:W-:Y:S01]  /*6d60*/  FMUL.FTZ R37, R37, R159 ;  /* 0x0000009f25257220 */ /* 0x000fe20000410000 */
[-C--:B------:R-:W-:Y:S01]  /*6d70*/  FMUL.FTZ R38, R38, R157.reuse ;  /* 0x0000009d26267220 */ /* 0x080fe20000410000 */
[----:B------:R-:W-:Y:S01]  /*6d80*/  FMUL.FTZ R39, R39, R157 ;  /* 0x0000009d27277220 */ /* 0x000fe20000410000 */
[-C--:B------:R-:W-:Y:S01]  /*6d90*/  FMUL.FTZ R40, R40, R159.reuse ;  /* 0x0000009f28287220 */ /* 0x080fe20000410000 */
[C---:B----4-:R-:W-:Y:S01]  /*6da0*/  HMMA.16816.F32 R20, R8.reuse, R24, R20 ;  /* 0x000000180814723c */ /* 0x050fe20000001814 */
        /* <DEDUP_REMOVED lines=13> */
[----:B------:R-:W3:Y:S01]  /*6e80*/  LDSM.16.MT88.4 R112, [R166+0x14000] ;  /* 0x01400000a670783b */ /* 0x000ee20000004200 */
[----:B------:R-:W-:Y:S01]  /*6e90*/  FMUL.FTZ R49, R49, R159 ;  /* 0x0000009f31317220 */ /* 0x000fe20000410000 */
[-C--:B------:R-:W-:Y:S01]  /*6ea0*/  FMUL.FTZ R50, R50, R157.reuse ;  /* 0x0000009d32327220 */ /* 0x080fe20000410000 */
[----:B------:R-:W-:Y:S01]  /*6eb0*/  FMUL.FTZ R51, R51, R157 ;  /* 0x0000009d33337220 */ /* 0x000fe20000410000 */
[-C--:B------:R-:W-:Y:S01]  /*6ec0*/  FMUL.FTZ R52, R52, R159.reuse ;  /* 0x0000009f34347220 */ /* 0x080fe20000410000 */
[C---:B--2---:R-:W-:Y:S01]  /*6ed0*/  HMMA.16816.F32 R28, R8.reuse, R32, R28 ;  /* 0x00000020081c723c */ /* 0x044fe2000000181c */
        /* <DEDUP_REMOVED lines=34> */
[C---:B---3--:R-:W-:Y:S01]  /*7100*/  HMMA.16816.F32 R36, R8.reuse, R112, R36 ;  /* 0x000000700824723c */ /* 0x048fe20000001824 */
[-C--:B------:R-:W-:Y:S01]  /*7110*/  FMUL.FTZ R82, R82, R157.reuse ;  /* 0x0000009d52527220 */ /* 0x080fe20000410000 */
[----:B------:R-:W-:Y:S01]  /*7120*/  FMUL.FTZ R83, R83, R157 ;  /* 0x0000009d53537220 */ /* 0x000fe20000410000 */
[----:B------:R-:W-:Y:S01]  /*7130*/  MUFU.EX2 R170, R170 ;  /* 0x000000aa00aa7308 */ /* 0x000fe20000000800 */
[-C--:B------:R-:W-:Y:S01]  /*7140*/  FMUL.FTZ R12, R128, R159.reuse ;  /* 0x0000009f800c7220 */ /* 0x080fe20000410000 */
[----:B------:R-:W-:Y:S01]  /*7150*/  FMUL.FTZ R13, R129, R159 ;  /* 0x0000009f810d7220 */ /* 0x000fe20000410000 */
[-C--:B------:R-:W-:Y:S01]  /*7160*/  FMUL.FTZ R14, R130, R157.reuse ;  /* 0x0000009d820e7220 */ /* 0x080fe20000410000 */
[----:B------:R-:W3:Y:S01]  /*7170*/  MUFU.EX2 R175, R175 ;  /* 0x000000af00af7308 */ /* 0x000ee20000000800 */
[C---:B------:R-:W-:Y:S01]  /*7180*/  HMMA.16816.F32 R40, R8.reuse, R114, R40 ;  /* 0x000000720828723c */ /* 0x040fe20000001828 */
[----:B------:R-:W4:Y:S01]  /*7190*/  LDSM.16.MT88.4 R112, [R161+0x2000] ;  /* 0x00200000a170783b */ /* 0x000f220000004200 */
        /* <DEDUP_REMOVED lines=9> */
[----:B------:R-:W-:Y:S01]  /*7230*/  MUFU.EX2 R177, R177 ;  /* 0x000000b100b17308 */ /* 0x000fe20000000800 */
[----:B------:R-:W-:Y:S01]  /*7240*/  FMUL.FTZ R85, R85, R159 ;  /* 0x0000009f55557220 */ /* 0x000fe20000410000 */
[-C--:B------:R-:W-:Y:S01]  /*7250*/  FMUL.FTZ R86, R86, R157.reuse ;  /* 0x0000009d56567220 */ /* 0x080fe20000410000 */
[----:B------:R-:W-:Y:S01]  /*7260*/  FMUL.FTZ R87, R87, R157 ;  /* 0x0000009d57577220 */ /* 0x000fe20000410000 */
[----:B------:R-:W2:Y:S01]  /*7270*/  MUFU.EX2 R174, R174 ;  /* 0x000000ae00ae7308 */ /* 0x000ea20000000800 */
[C---:B------:R-:W-:Y:S01]  /*7280*/  HMMA.16816.F32 R48, R8.reuse, R110, R48 ;  /* 0x0000006e0830723c */ /* 0x040fe20000001830 */
[----:B------:R-:W5:Y:S01]  /*7290*/  LDSM.16.MT88.4 R108, [R166+0x16000] ;  /* 0x01600000a66c783b */ /* 0x000f620000004200 */
[-C--:B------:R-:W-:Y:S01]  /*72a0*/  FMUL.FTZ R88, R88, R159.reuse ;  /* 0x0000009f58587220 */ /* 0x080fe20000410000 */
[----:B------:R-:W-:Y:S01]  /*72b0*/  MUFU.EX2 R172, R172 ;  /* 0x000000ac00ac7308 */ /* 0x000fe20000000800 */
[----:B------:R-:W-:Y:S01]  /*72c0*/  FMUL.FTZ R89, R89, R159 ;  /* 0x0000009f59597220 */ /* 0x000fe20000410000 */
[-C--:B------:R-:W-:Y:S01]  /*72d0*/  FMUL.FTZ R90, R90, R157.reuse ;  /* 0x0000009d5a5a7220 */ /* 0x080fe20000410000 */
[----:B------:R-:W-:Y:S01]  /*72e0*/  FMUL.FTZ R91, R91, R157 ;  /* 0x0000009d5b5b7220 */ /* 0x000fe20000410000 */
[----:B------:R-:W2:Y:S01]  /*72f0*/  MUFU.EX2 R179, R179 ;  /* 0x000000b300b37308 */ /* 0x000ea20000000800 */
        /* <DEDUP_REMOVED lines=11> */
[--C-:B------:R-:W-:Y:S01]  /*73b0*/  FFMA.FTZ R180, R189, UR4, -R164.reuse ;  /* 0x00000004bdb47c23 */ /* 0x100fe200080108a4 */
[----:B------:R-:W-:Y:S01]  /*73c0*/  FFMA.FTZ R182, R181, UR4, -R164 ;  /* 0x00000004b5b67c23 */ /* 0x000fe200080108a4 */
[----:B------:R-:W-:Y:S01]  /*73d0*/  LDSM.16.MT88.4 R128, [R162+0x2800] ;  /* 0x00280000a280783b */ /* 0x000fe20000004200 */
[----:B------:R-:W-:Y:S01]  /*73e0*/  FFMA.FTZ R213, R213, UR4, -R144 ;  /* 0x00000004d5d57c23 */ /* 0x000fe20008010890 */
[----:B------:R-:W-:Y:S01]  /*73f0*/  FFMA.FTZ R191, R191, UR4, -R164 ;  /* 0x00000004bfbf7c23 */ /* 0x000fe200080108a4 */
[C---:B------:R-:W-:Y:S01]  /*7400*/  HMMA.16816.F32 R12, R8.reuse, R16, R12 ;  /* 0x00000010080c723c */ /* 0x040fe2000000180c */
[----:B------:R-:W-:Y:S01]  /*7410*/  LDSM.16.MT88.4 R120, [R161+0x2800] ;  /* 0x00280000a178783b */ /* 0x000fe20000004200 */
[----:B------:R-:W-:Y:S01]  /*7420*/  MUFU.EX2 R183, R183 ;  /* 0x000000b700b77308 */ /* 0x000fe20000000800 */
[--C-:B------:R-:W-:Y:S01]  /*7430*/  FFMA.FTZ R189, R151, UR4, -R144.reuse ;  /* 0x0000000497bd7c23 */ /* 0x100fe20008010890 */
[--C-:B------:R-:W-:Y:S01]  /*7440*/  FFMA.FTZ R186, R149, UR4, -R144.reuse ;  /* 0x0000000495ba7c23 */ /* 0x100fe20008010890 */
[----:B------:R-:W-:Y:S01]  /*7450*/  FFMA.FTZ R188, R147, UR4, -R144 ;  /* 0x0000000493bc7c23 */ /* 0x000fe20008010890 */
[----:B------:R-:W2:Y:S01]  /*7460*/  MUFU.EX2 R176, R176 ;  /* 0x000000b000b07308 */ /* 0x000ea20000000800 */
[----:B------:R-:W-:Y:S01]  /*7470*/  LDSM.16.MT88.4 R148, [R166+0x13800] ;  /* 0x01380000a694783b */ /* 0x000fe20000004200 */
[C---:B----4-:R-:W-:Y:S01]  /*7480*/  HMMA.16816.F32 R60, R8.reuse, R112, R60 ;  /* 0x00000070083c723c */ /* 0x050fe2000000183c */
[--C-:B------:R-:W-:Y:S01]  /*7490*/  FFMA.FTZ R190, R171, UR4, -R164.reuse ;  /* 0x00000004abbe7c23 */ /* 0x100fe200080108a4 */
[----:B------:R-:W-:Y:S01]  /*74a0*/  MUFU.EX2 R211, R213 ;  /* 0x000000d500d37308 */ /* 0x000fe20000000800 */
[--C-:B------:R-:W-:Y:S01]  /*74b0*/  FFMA.FTZ R165, R165, UR4, -R164.reuse ;  /* 0x00000004a5a57c23 */ /* 0x100fe200080108a4 */
[----:B------:R-:W-:Y:S01]  /*74c0*/  FFMA.FTZ R167, R167, UR4, -R164 ;  /* 0x00000004a7a77c23 */ /* 0x000fe200080108a4 */
[----:B------:R-:W-:Y:S01]  /*74d0*/  FFMA.FTZ R160, R207, R159, R160 ;  /* 0x0000009fcfa07223 */ /* 0x000fe200000100a0 */
[----:B------:R-:W-:Y:S01]  /*74e0*/  MUFU.EX2 R178, R178 ;  /* 0x000000b200b27308 */ /* 0x000fe20000000800 */
[----:B------:R-:W-:Y:S01]  /*74f0*/  FFMA.FTZ R157, R205, R157, R158 ;  /* 0x0000009dcd9d7223 */ /* 0x000fe2000001009e */
[----:B------:R-:W-:Y:S01]  /*7500*/  HMMA.16816.F32 R64, R8, R114, R64 ;  /* 0x000000720840723c */ /* 0x000fe20000001840 */
[----:B------:R-:W4:Y:S01]  /*7510*/  LDSM.16.MT88.4 R112, [R162+0x4000] ;  /* 0x00400000a270783b */ /* 0x000f220000004200 */
[----:B------:R-:W-:Y:S01]  /*7520*/  MUFU.EX2 R180, R180 ;  /* 0x000000b400b47308 */ /* 0x000fe20000000800 */
[----:B------:R-:W-:Y:S01]  /*7530*/  FADD.FTZ R155, R155, R160 ;  /* 0x000000a09b9b7221 */ /* 0x000fe20000010000 */
[----:B------:R-:W-:-:S02]  /*7540*/  FADD.FTZ R157, R152, R157 ;  /* 0x0000009d989d7221 */ /* 0x000fc40000010000 */
[----:B------:R-:W-:Y:S01]  /*7550*/  MUFU.EX2 R182, R182 ;  /* 0x000000b600b67308 */ /* 0x000fe20000000800 */
[----:B------:R-:W-:Y:S01]  /*7560*/  FADD.FTZ R154, R154, R155 ;  /* 0x0000009b9a9a7221 */ /* 0x000fe20000010000 */
[C---:B-----5:R-:W-:Y:S01]  /*7570*/  HMMA.16816.F32 R68, R8.reuse, R108, R68 ;  /* 0x0000006c0844723c */ /* 0x060fe20000001844 */
[----:B------:R-:W-:Y:S01]  /*7580*/  FADD.FTZ R156, R156, R157 ;  /* 0x0000009d9c9c7221 */ /* 0x000fe20000010000 */
[----:B------:R-:W-:Y:S01]  /*7590*/  MUFU.EX2 R189, R189 ;  /* 0x000000bd00bd7308 */ /* 0x000fe20000000800 */
[----:B------:R-:W-:Y:S02]  /*75a0*/  FADD.FTZ R153, R153, R154 ;  /* 0x0000009a99997221 */ /* 0x000fe40000010000 */
[----:B------:R-:W-:Y:S01]  /*75b0*/  FADD.FTZ R156, R3, R156 ;  /* 0x0000009c039c7221 */ /* 0x000fe20000010000 */
[----:B------:R-:W-:Y:S01]  /*75c0*/  MUFU.EX2 R186, R186 ;  /* 0x000000ba00ba7308 */ /* 0x000fe20000000800 */
[----:B------:R-:W-:Y:S01]  /*75d0*/  MOV R3, R184 ;  /* 0x000000b800037202 */ /* 0x000fe20000000f00 */
[C---:B------:R-:W-:Y:S01]  /*75e0*/  HMMA.16816.F32 R72, R8.reuse, R110, R72 ;  /* 0x0000006e0848723c */ /* 0x040fe20000001848 */
[----:B------:R-:W5:Y:S01]  /*75f0*/  LDSM.16.MT88.4 R108, [R161+0x4000] ;  /* 0x00400000a16c783b */ /* 0x000f620000004200 */
[----:B------:R-:W-:Y:S04]  /*7600*/  MUFU.EX2 R188, R188 ;  /* 0x000000bc00bc7308 */ /* 0x000fe80000000800 */
[----:B------:R-:W-:Y:S02]  /*7610*/  MUFU.EX2 R190, R190 ;  /* 0x000000be00be7308 */ /* 0x000fe40000000800 */
[C---:B-1----:R-:W-:Y:S02]  /*7620*/  HMMA.16816.F32 R76, R8.reuse, R116, R76 ;  /* 0x00000074084c723c */ /* 0x042fe4000000184c */
[----:B------:R-:W-:Y:S06]  /*7630*/  MUFU.EX2 R165, R165 ;  /* 0x000000a500a57308 */ /* 0x000fec0000000800 */
[C---:B------:R-:W-:Y:S01]  /*7640*/  HMMA.16816.F32 R80, R8.reuse, R118, R80 ;  /* 0x000000760850723c */ /* 0x040fe20000001850 */
[----:B------:R-:W1:Y:S07]  /*7650*/  LDSM.16.MT88.4 R116, [R163+0x12800] ;  /* 0x01280000a374783b */ /* 0x000e6e0000004200 */
[C---:B------:R-:W-:Y:S01]  /*7660*/  HMMA.16816.F32 R16, R8.reuse, R18, R124 ;  /* 0x000000120810723c */ /* 0x040fe2000000187c */
[----:B------:R-:W-:Y:S07]  /*7670*/  LDSM.16.MT88.4 R124, [R166+0x14800] ;  /* 0x01480000a67c783b */ /* 0x000fee0000004200 */
[C---:B----4-:R-:W-:Y:S08]  /*7680*/  HMMA.16816.F32 R84, R8.reuse, R112, R84 ;  /* 0x000000700854723c */ /* 0x050ff00000001854 */
[C---:B------:R-:W-:Y:S01]  /*7690*/  HMMA.16816.F32 R88, R8.reuse, R114, R88 ;  /* 0x000000720858723c */ /* 0x040fe20000001858 */
[----:B------:R-:W4:Y:S07]  /*76a0*/  LDSM.16.MT88.4 R112, [R166+0x12800] ;  /* 0x01280000a670783b */ /* 0x000f2e0000004200 */
[C---:B-----5:R-:W-:Y:S08]  /*76b0*/  HMMA.16816.F32 R92, R8.reuse, R108, R92 ;  /* 0x0000006c085c723c */ /* 0x060ff0000000185c */
[----:B------:R-:W-:Y:S01]  /*76c0*/  HMMA.16816.F32 R8, R8, R110, R96 ;  /* 0x0000006e0808723c */ /* 0x000fe20000001860 */
[----:B---3--:R-:W-:Y:S01]  /*76d0*/  F2FP.F16.F32.PACK_AB R96, R175, R170 ;  /* 0x000000aaaf60723e */ /* 0x008fe200000000ff */
[----:B------:R-:W3:Y:S01]  /*76e0*/  LDSM.16.MT88.4 R108, [R166+0x16800] ;  /* 0x01680000a66c783b */ /* 0x000ee20000004200 */
        /* <DEDUP_REMOVED lines=8> */
[----:B-1----:R-:W-:Y:S01]  /*7770*/  HMMA.16816.F32 R20, R96, R116, R20 ;  /* 0x000000746014723c */ /* 0x002fe20000001814 */
[----:B------:R-:W-:Y:S01]  /*7780*/  FADD.FTZ R172, R172, R177 ;  /* 0x000000b1acac7221 */ /* 0x000fe20000010000 */
[----:B------:R-:W-:-:S03]  /*7790*/  FADD.FTZ R168, R168, R173 ;  /* 0x000000ada8a87221 */ /* 0x000fc60000010000 */
[----:B------:R-:W-:-:S03]  /*77a0*/  FADD.FTZ R179, R179, R172 ;  /* 0x000000acb3b37221 */ /* 0x000fc60000010000 */
[C---:B------:R-:W-:Y:S01]  /*77b0*/  HMMA.16816.F32 R24, R96.reuse, R118, R24 ;  /* 0x000000766018723c */ /* 0x040fe20000001818 */
[----:B------:R-:W1:Y:S07]  /*77c0*/  LDSM.16.MT88.4 R116, [R162+0x4800] ;  /* 0x00480000a274783b */ /* 0x000e6e0000004200 */
[C---:B----4-:R-:W-:Y:S08]  /*77d0*/  HMMA.16816.F32 R12, R96.reuse, R112, R12 ;  /* 0x00000070600c723c */ /* 0x050ff0000000180c */
[C---:B------:R-:W-:Y:S01]  /*77e0*/  HMMA.16816.F32 R16, R96.reuse, R114, R16 ;  /* 0x000000726010723c */ /* 0x040fe20000001810 */
[----:B------:R-:W2:Y:S07]  /*77f0*/  LDSM.16.MT88.4 R112, [R163+0x16800] ;  /* 0x01680000a370783b */ /* 0x000eae0000004200 */
[C---:B------:R-:W-:Y:S08]  /*7800*/  HMMA.16816.F32 R36, R96.reuse, R124, R36 ;  /* 0x0000007c6024723c */ /* 0x040ff00000001824 */
[C---:B------:R-:W-:Y:S01]  /*7810*/  HMMA.16816.F32 R40, R96.reuse, R126, R40 ;  /* 0x0000007e6028723c */ /* 0x040fe20000001828 */
[----:B------:R-:W4:Y:S07]  /*7820*/  LDSM.16.MT88.4 R124, [R161+0x4800] ;  /* 0x00480000a17c783b */ /* 0x000f2e0000004200 */
[----:B---3--:R-:W-:Y:S01]  /*7830*/  HMMA.16816.F32 R68, R96, R108, R68 ;  /* 0x0000006c6044723c */ /* 0x008fe20000001844 */
[----:B------:R-:W-:-:S02]  /*7840*/  FFMA.FTZ R108, R187, UR4, -R164 ;  /* 0x00000004bb6c7c23 */ /* 0x000fc400080108a4 */
[----:B------:R-:W3:Y:S04]  /*7850*/  MUFU.EX2 R187, R191 ;  /* 0x000000bf00bb7308 */ /* 0x000ee80000000800 */
[----:B------:R5:W3:Y:S01]  /*7860*/  MUFU.EX2 R181, R108 ;  /* 0x0000006c00b57308 */ /* 0x000ae20000000800 */
        /* <DEDUP_REMOVED lines=21> */
[C---:B------:R-:W-:Y:S01]  /*79c0*/  HMMA.16816.F32 R80, R96.reuse, R114, R80 ;  /* 0x000000726050723c */ /* 0x040fe20000001850 */
[----:B------:R-:W2:Y:S07]  /*79d0*/  LDSM.16.MT88.4 R112, [R166+0x13000] ;  /* 0x01300000a670783b */ /* 0x000eae0000004200 */
[C---:B----4-:R-:W-:Y:S08]  /*79e0*/  HMMA.16816.F32 R92, R96.reuse, R124, R92 ;  /* 0x0000007c605c723c */ /* 0x050ff0000000185c */
[----:B------:R-:W-:Y:S01]  /*79f0*/  HMMA.16816.F32 R96, R96, R126, R8 ;  /* 0x0000007e6060723c */ /* 0x000fe20000001808 */
[----:B------:R-:W4:Y:S01]  /*7a00*/  LDSM.16.MT88.4 R124, [R163+0x15000] ;  /* 0x01500000a37c783b */ /* 0x000f220000004200 */
[----:B------:R-:W-:Y:S01]  /*7a10*/  F2FP.F16.F32.PACK_AB R8, R176, R183 ;  /* 0x000000b7b008723e */ /* 0x000fe200000000ff */
[----:B------:R-:W-:Y:S01]  /*7a20*/  FADD.FTZ R183, R183, R168 ;  /* 0x000000a8b7b77221 */ /* 0x000fe20000010000 */
[C---:B---3--:R-:W-:Y:S01]  /*7a30*/  F2FP.F16.F32.PACK_AB R9, R187.reuse, R180 ;  /* 0x000000b4bb09723e */ /* 0x048fe200000000ff */
        /* <DEDUP_REMOVED lines=9> */
[----:B------:R-:W-:-:S06]  /*7ad0*/  FADD.FTZ R182, R182, R181 ;  /* 0x000000b5b6b67221 */ /* 0x000fcc0000010000 */
[C---:B------:R-:W-:Y:S01]  /*7ae0*/  HMMA.16816.F32 R24, R8.reuse, R118, R24 ;  /* 0x000000760818723c */ /* 0x040fe20000001818 */
[----:B------:R-:W1:Y:S07]  /*7af0*/  LDSM.16.MT88.4 R116, [R162+0x5000] ;  /* 0x00500000a274783b */ /* 0x000e6e0000004200 */
[C---:B--2---:R-:W-:Y:S08]  /*7b00*/  HMMA.16816.F32 R12, R8.reuse, R112, R12 ;  /* 0x00000070080c723c */ /* 0x044ff0000000180c */
        /* <DEDUP_REMOVED lines=8> */
[C---:B-1----:R-:W-:Y:S08]  /*7b90*/  HMMA.16816.F32 R84, R8.reuse, R116, R84 ;  /* 0x000000740854723c */ /* 0x042ff00000001854 */
[C---:B------:R-:W-:Y:S01]  /*7ba0*/  HMMA.16816.F32 R88, R8.reuse, R118, R88 ;  /* 0x000000760858723c */ /* 0x040fe20000001858 */
[----:B------:R-:W1:Y:S07]  /*7bb0*/  LDSM.16.MT88.4 R116, [R163+0x13800] ;  /* 0x01380000a374783b */ /* 0x000e6e0000004200 */
        /* <DEDUP_REMOVED lines=10> */
[----:B--2---:R-:W-:Y:S07]  /*7c60*/  LDSM.16.MT88.4 R108, [R163+0x17800] ;  /* 0x01780000a36c783b */ /* 0x004fee0000004200 */
        /* <DEDUP_REMOVED lines=11> */
[----:B------:R-:W2:Y:S07]  /*7d20*/  LDSM.16.MT88.4 R112, [R163+0x15800] ;  /* 0x01580000a370783b */ /* 0x000eae0000004200 */
        /* <DEDUP_REMOVED lines=9> */
[----:B------:R-:W-:Y:S01]  /*7dc0*/  FADD.FTZ R171, R190, R171 ;  /* 0x000000abbeab7221 */ /* 0x000fe20000010000 */
[----:B------:R-:W-:Y:S01]  /*7dd0*/  MOV R186, R204 ;  /* 0x000000cc00ba7202 */ /* 0x000fe20000000f00 */
[----:B------:R-:W-:-:S02]  /*7de0*/  FADD.FTZ R188, R188, R189 ;  /* 0x000000bdbcbc7221 */ /* 0x000fc40000010000 */
        /* <DEDUP_REMOVED lines=9> */
[C---:B-1----:R-:W-:Y:S01]  /*7e80*/  HMMA.16816.F32 R120, R8.reuse, R116, R20 ;  /* 0x000000740878723c */ /* 0x042fe20000001814 */
[----:B------:R-:W1:Y:S07]  /*7e90*/  LDSM.16.MT88.4 R20, [R161+0x5800] ;  /* 0x00580000a114783b */ /* 0x000e6e0000004200 */
[C---:B--2---:R-:W-:Y:S08]  /*7ea0*/  HMMA.16816.F32 R44, R8.reuse, R112, R44 ;  /* 0x00000070082c723c */ /* 0x044ff0000000182c */
        /* <DEDUP_REMOVED lines=17> */
[C---:B-1----:R-:W-:Y:S08]  /*7fc0*/  HMMA.16816.F32 R92, R8.reuse, R20, R92 ;  /* 0x00000014085c723c */ /* 0x042ff0000000185c */
        /* <DEDUP_REMOVED lines=10> */
[----:B------:R-:W2:Y:S01]  /*8070*/  LDCU UR4, c[0x0][0x50c] ;  /* 0x0000a180ff0477ac */ /* 0x000ea20008000800 */
        /* <DEDUP_REMOVED lines=13> */
[-C--:B------:R-:W-:Y:S01]  /*8150*/  LEA R18, P3, R12, R198.reuse, 0x7 ;  /* 0x000000c60c127211 */ /* 0x080fe200078638ff */
        /* <DEDUP_REMOVED lines=24> */
[----:B------:R-:W1:Y:S04]  /*82e0*/  LDSM.16.M88.4 R132, [R189+UR5+0xc000] ;  /* 0x00c00005bd84783b */ /* 0x000e680008000200 */
[----:B------:R-:W3:Y:S04]  /*82f0*/  LDSM.16.M88.4 R28, [R189+UR5+0xc800] ;  /* 0x00c80005bd1c783b */ /* 0x000ee80008000200 */
[----:B------:R-:W4:Y:S04]  /*8300*/  LDSM.16.M88.4 R160, [R189+UR5+0xd000] ;  /* 0x00d00005bda0783b */ /* 0x000f280008000200 */
[----:B------:R-:W-:Y:S04]  /*8310*/  LDSM.16.M88.4 R24, [R204] ;  /* 0x00000000cc18783b */ /* 0x000fe80000000200 */
[----:B------:R-:W5:Y:S04]  /*8320*/  LDSM.16.M88.4 R12, [R187+0xc000] ;  /* 0x00c00000bb0c783b */ /* 0x000f680000000200 */
[----:B------:R-:W2:Y:S04]  /*8330*/  LDSM.16.M88.4 R136, [R189+UR5+0xd800] ;  /* 0x00d80005bd88783b */ /* 0x000ea80008000200 */
[----:B------:R-:W2:Y:S04]  /*8340*/  LDSM.16.M88.4 R20, [R187+0xc800] ;  /* 0x00c80000bb14783b */ /* 0x000ea80000000200 */
[----:B------:R-:W2:Y:S04]  /*8350*/  LDSM.16.M88.4 R8, [R187+0xd000] ;  /* 0x00d00000bb08783b */ /* 0x000ea80000000200 */
[----:B------:R-:W2:Y:S04]  /*8360*/  LDSM.16.M88.4 R172, [R187+0xd800] ;  /* 0x00d80000bbac783b */ /* 0x000ea80000000200 */
[----:B------:R-:W-:Y:S01]  /*8370*/  LDSM.16.M88.4 R140, [R3+0xc000] ;  /* 0x00c00000038c783b */ /* 0x000fe20000000200 */
[C---:B-1----:R-:W-:Y:S03]  /*8380*/  HMMA.16816.F32 R16, R152.reuse, R132, RZ ;  /* 0x000000849810723c */ /* 0x042fe600000018ff */
[----:B------:R-:W-:Y:S04]  /*8390*/  LDSM.16.M88.4 R168, [R3+0xc800] ;  /* 0x00c8000003a8783b */ /* 0x000fe80000000200 */
[----:B------:R-:W-:Y:S01]  /*83a0*/  LDSM.16.M88.4 R148, [R3+0xd000] ;  /* 0x00d000000394783b */ /* 0x000fe20000000200 */
[C---:B------:R-:W-:Y:S03]  /*83b0*/  HMMA.16816.F32 R132, R152.reuse, R134, RZ ;  /* 0x000000869884723c */ /* 0x040fe600000018ff */
[----:B------:R-:W-:Y:S04]  /*83c0*/  LDSM.16.M88.4 R144, [R188+0xc800] ;  /* 0x00c80000bc90783b */ /* 0x000fe80000000200 */
[----:B------:R-:W-:Y:S01]  /*83d0*/  LDSM.16.M88.4 R176, [R191+0x4000] ;  /* 0x00400000bfb0783b */ /* 0x000fe20000000200 */
[C---:B---3--:R-:W-:Y:S03]  /*83e0*/  HMMA.16816.F32 R32, R152.reuse, R28, RZ ;  /* 0x0000001c9820723c */ /* 0x048fe600000018ff */
[----:B------:R-:W-:Y:S04]  /*83f0*/  LDSM.16.M88.4 R180, [R188+0xe000] ;  /* 0x00e00000bcb4783b */ /* 0x000fe80000000200 */
[----:B------:R-:W0:Y:S01]  /*8400*/  LDGDEPBAR ;  /* 0x00000000000079af */ /* 0x000e220000000000 */
[C---:B----4-:R-:W-:Y:S08]  /*8410*/  HMMA.16816.F32 R164, R152.reuse, R160, RZ ;  /* 0x000000a098a4723c */ /* 0x050ff000000018ff */
[C---:B------:R-:W-:Y:S08]  /*8420*/  HMMA.16816.F32 R28, R152.reuse, R30, RZ ;  /* 0x0000001e981c723c */ /* 0x040ff000000018ff */
[----:B------:R-:W-:Y:S08]  /*8430*/  HMMA.16816.F32 R160, R152, R162, RZ ;  /* 0x000000a298a0723c */ /* 0x000ff000000018ff */
[C---:B-----5:R-:W-:Y:S08]  /*8440*/  HMMA.16816.F32 R16, R24.reuse, R12, R16 ;  /* 0x0000000c1810723c */ /* 0x060ff00000001810 */
[----:B------:R-:W-:Y:S01]  /*8450*/  HMMA.16816.F32 R132, R24, R14, R132 ;  /* 0x0000000e1884723c */ /* 0x000fe20000001884 */
[----:B------:R-:W1:Y:S07]  /*8460*/  LDSM.16.M88.4 R12, [R191] ;  /* 0x00000000bf0c783b */ /* 0x000e6e0000000200 */
[C---:B--2---:R-:W-:Y:S08]  /*8470*/  HMMA.16816.F32 R156, R152.reuse, R136, RZ ;  /* 0x00000088989c723c */ /* 0x044ff000000018ff */
[----:B------:R-:W-:Y:S01]  /*8480*/  HMMA.16816.F32 R152, R152, R138, RZ ;  /* 0x0000008a9898723c */ /* 0x000fe200000018ff */
[----:B------:R-:W2:Y:S07]  /*8490*/  LDSM.16.M88.4 R136, [R3+0xd800] ;  /* 0x00d800000388783b */ /* 0x000eae0000000200 */
[C---:B------:R-:W-:Y:S08]  /*84a0*/  HMMA.16816.F32 R32, R24.reuse, R20, R32 ;  /* 0x000000141820723c */ /* 0x040ff00000001820 */
[C---:B------:R-:W-:Y:S01]  /*84b0*/  HMMA.16816.F32 R28, R24.reuse, R22, R28 ;  /* 0x00000016181c723c */ /* 0x040fe2000000181c */
[----:B------:R-:W-:Y:S07]  /*84c0*/  LDSM.16.M88.4 R20, [R190] ;  /* 0x00000000be14783b */ /* 0x000fee0000000200 */
[C---:B------:R-:W-:Y:S08]  /*84d0*/  HMMA.16816.F32 R164, R24.reuse, R8, R164 ;  /* 0x0000000818a4723c */ /* 0x040ff000000018a4 */
[C---:B------:R-:W-:Y:S01]  /*84e0*/  HMMA.16816.F32 R160, R24.reuse, R10, R160 ;  /* 0x0000000a18a0723c */ /* 0x040fe200000018a0 */
[----:B------:R-:W3:Y:S07]  /*84f0*/  LDSM.16.M88.4 R8, [R188+0xc000] ;  /* 0x00c00000bc08783b */ /* 0x000eee0000000200 */
[C---:B------:R-:W-:Y:S08]  /*8500*/  HMMA.16816.F32 R156, R24.reuse, R172, R156 ;  /* 0x000000ac189c723c */ /* 0x040ff0000000189c */
[----:B------:R-:W-:Y:S01]  /*8510*/  HMMA.16816.F32 R152, R24, R174, R152 ;  /* 0x000000ae1898723c */ /* 0x000fe20000001898 */
[----:B------:R-:W4:Y:S04]  /*8520*/  LDSM.16.M88.4 R24, [R188+0xd000] ;  /* 0x00d00000bc18783b */ /* 0x000f280000000200 */
[----:B------:R-:W-:Y:S03]  /*8530*/  LDSM.16.M88.4 R172, [R3+0xf000] ;  /* 0x00f0000003ac783b */ /* 0x000fe60000000200 */
        /* <DEDUP_REMOVED lines=12> */
[----:B------:R-:W-:Y:S03]  /*8600*/  LDSM.16.M88.4 R136, [R189+UR5+0xe800] ;  /* 0x00e80005bd88783b */ /* 0x000fe60008000200 */
[C---:B---3--:R-:W-:Y:S08]  /*8610*/  HMMA.16816.F32 R16, R20.reuse, R8, R16 ;  /* 0x000000081410723c */ /* 0x048ff00000001810 */
[C---:B------:R-:W-:Y:S01]  /*8620*/  HMMA.16816.F32 R132, R20.reuse, R10, R132 ;  /* 0x0000000a1484723c */ /* 0x040fe20000001884 */
[----:B------:R-:W2:Y:S07]  /*8630*/  LDSM.16.M88.4 R8, [R189+UR5+0xe000] ;  /* 0x00e00005bd08783b */ /* 0x000eae0008000200 */
[C---:B----4-:R-:W-:Y:S08]  /*8640*/  HMMA.16816.F32 R164, R20.reuse, R24, R164 ;  /* 0x0000001814a4723c */ /* 0x050ff000000018a4 */
[C---:B------:R-:W-:Y:S01]  /*8650*/  HMMA.16816.F32 R160, R20.reuse, R26, R160 ;  /* 0x0000001a14a0723c */ /* 0x040fe200000018a0 */
[----:B------:R-:W3:Y:S07]  /*8660*/  LDSM.16.M88.4 R24, [R189+UR5+0xf800] ;  /* 0x00f80005bd18783b */ /* 0x000eee0008000200 */
[C---:B------:R-:W-:Y:S08]  /*8670*/  HMMA.16816.F32 R32, R20.reuse, R144, R32 ;  /* 0x000000901420723c */ /* 0x040ff00000001820 */
[C---:B------:R-:W-:Y:S01]  /*8680*/  HMMA.16816.F32 R28, R20.reuse, R146, R28 ;  /* 0x00000092141c723c */ /* 0x040fe2000000181c */
[----:B------:R-:W4:Y:S07]  /*8690*/  LDSM.16.M88.4 R144, [R189+UR5+0xf000] ;  /* 0x00f00005bd90783b */ /* 0x000f2e0008000200 */
[C---:B-1----:R-:W-:Y:S08]  /*86a0*/  HMMA.16816.F32 R156, R20.reuse, R140, R156 ;  /* 0x0000008c149c723c */ /* 0x042ff0000000189c */
[----:B------:R-:W-:Y:S01]  /*86b0*/  HMMA.16816.F32 R152, R20, R142, R152 ;  /* 0x0000008e1498723c */ /* 0x000fe20000001898 */
[----:B------:R-:W-:Y:S04]  /*86c0*/  LDSM.16.M88.4 R20, [R204+0x4000] ;  /* 0x00400000cc14783b */ /* 0x000fe80000000200 */
[----:B------:R-:W-:Y:S03]  /*86d0*/  LDSM.16.M88.4 R140, [R187+0xe000] ;  /* 0x00e00000bb8c783b */ /* 0x000fe60000000200 */
[C---:B--2---:R-:W-:Y:S08]  /*86e0*/  HMMA.16816.F32 R16, R12.reuse, R8, R16 ;  /* 0x000000080c10723c */ /* 0x044ff00000001810 */
[C---:B------:R-:W-:Y:S01]  /*86f0*/  HMMA.16816.F32 R132, R12.reuse, R10, R132 ;  /* 0x0000000a0c84723c */ /* 0x040fe20000001884 */
[----:B------:R-:W1:Y:S07]  /*8700*/  LDSM.16.M88.4 R8, [R187+0xe800] ;  /* 0x00e80000bb08783b */ /* 0x000e6e0000000200 */
[C---:B------:R-:W-:Y:S08]  /*8710*/  HMMA.16816.F32 R32, R12.reuse, R136, R32 ;  /* 0x000000880c20723c */ /* 0x040ff00000001820 */
[C---:B------:R-:W-:Y:S01]  /*8720*/  HMMA.16816.F32 R28, R12.reuse, R138, R28 ;  /* 0x0000008a0c1c723c */ /* 0x040fe2000000181c */
[----:B------:R-:W2:Y:S07]  /*8730*/  LDSM.16.M88.4 R136, [R187+0xf000] ;  /* 0x00f00000bb88783b */ /* 0x000eae0000000200 */
[C---:B---3--:R-:W-:Y:S08]  /*8740*/  HMMA.16816.F32 R156, R12.reuse, R24, R156 ;  /* 0x000000180c9c723c */ /* 0x048ff0000000189c */
[C---:B------:R-:W-:Y:S01]  /*8750*/  HMMA.16816.F32 R152, R12.reuse, R26, R152 ;  /* 0x0000001a0c98723c */ /* 0x040fe20000001898 */
[----:B------:R-:W3:Y:S07]  /*8760*/  LDSM.16.M88.4 R24, [R187+0xf800] ;  /* 0x00f80000bb18783b */ /* 0x000eee0000000200 */
[C---:B----4-:R-:W-:Y:S08]  /*8770*/  HMMA.16816.F32 R164, R12.reuse, R144, R164 ;  /* 0x000000900ca4723c */ /* 0x050ff000000018a4 */
        /* <DEDUP_REMOVED lines=12> */
[C---:B---3--:R-:W-:Y:S08]  /*8840*/  HMMA.16816.F32 R156, R20.reuse, R24, R156 ;  /* 0x00000018149c723c */ /* 0x048ff0000000189c */
[----:B------:R-:W-:Y:S01]  /*8850*/  HMMA.16816.F32 R152, R20, R26, R152 ;  /* 0x0000001a1498723c */ /* 0x000fe20000001898 */
[----:B------:R-:W-:Y:S04]  /*8860*/  LDSM.16.M88.4 R24, [R211+0x8000] ;  /* 0x00800000d318783b */ /* 0x000fe80000000200 */
[----:B------:R-:W2:Y:S03]  /*8870*/  LDSM.16.M88.4 R20, [R189+UR5+0x10000] ;  /* 0x01000005bd14783b */ /* 0x000ea60008000200 */
[C---:B----4-:R-:W-:Y:S08]  /*8880*/  HMMA.16816.F32 R16, R176.reuse, R12, R16 ;  /* 0x0000000cb010723c */ /* 0x050ff00000001810 */
[C---:B------:R-:W-:Y:S01]  /*8890*/  HMMA.16816.F32 R132, R176.reuse, R14, R132 ;  /* 0x0000000eb084723c */ /* 0x040fe20000001884 */
[----:B------:R-:W-:Y:S07]  /*88a0*/  LDSM.16.M88.4 R12, [R204+0x8000] ;  /* 0x00800000cc0c783b */ /* 0x000fee0000000200 */
[C---:B-1----:R-:W-:Y:S08]  /*88b0*/  HMMA.16816.F32 R32, R176.reuse, R8, R32 ;  /* 0x00000008b020723c */ /* 0x042ff00000001820 */
[----:B------:R-:W-:Y:S01]  /*88c0*/  HMMA.16816.F32 R28, R176, R10, R28 ;  /* 0x0000000ab01c723c */ /* 0x000fe2000000181c */
[----:B------:R-:W1:Y:S07]  /*88d0*/  LDSM.16.M88.4 R8, [R187+0x10000] ;  /* 0x01000000bb08783b */ /* 0x000e6e0000000200 */
[----:B------:R-:W-:Y:S08]  /*88e0*/  HMMA.16816.F32 R16, R148, R180, R16 ;  /* 0x000000b49410723c */ /* 0x000ff00000001810 */
[C---:B------:R-:W-:Y:S08]  /*88f0*/  HMMA.16816.F32 R156, R176.reuse, R168, R156 ;  /* 0x000000a8b09c723c */ /* 0x040ff0000000189c */
[----:B------:R-:W-:Y:S01]  /*8900*/  HMMA.16816.F32 R152, R176, R170, R152 ;  /* 0x000000aab098723c */ /* 0x000fe20000001898 */
[----:B------:R-:W3:Y:S07]  /*8910*/  LDSM.16.M88.4 R168, [R189+UR5+0x10800] ;  /* 0x01080005bda8783b */ /* 0x000eee0008000200 */
[----:B------:R-:W-:Y:S08]  /*8920*/  HMMA.16816.F32 R132, R148, R182, R132 ;  /* 0x000000b69484723c */ /* 0x000ff00000001884 */
[C---:B------:R-:W-:Y:S08]  /*8930*/  HMMA.16816.F32 R164, R176.reuse, R172, R164 ;  /* 0x000000acb0a4723c */ /* 0x040ff000000018a4 */
[----:B------:R-:W-:Y:S01]  /*8940*/  HMMA.16816.F32 R160, R176, R174, R160 ;  /* 0x000000aeb0a0723c */ /* 0x000fe200000018a0 */
[----:B------:R-:W-:Y:S07]  /*8950*/  LDSM.16.M88.4 R172, [R191+0x8000] ;  /* 0x00800000bfac783b */ /* 0x000fee0000000200 */
[C---:B--2---:R-:W-:Y:S01]  /*8960*/  HMMA.16816.F32 R176, R24.reuse, R20, R16 ;  /* 0x0000001418b0723c */ /* 0x044fe20000001810 */
[----:B------:R-:W2:Y:S07]  /*8970*/  LDSM.16.M88.4 R16, [R3+0x10000] ;  /* 0x010000000310783b */ /* 0x000eae0000000200 */
[----:B------:R-:W-:Y:S01]  /*8980*/  HMMA.16816.F32 R132, R24, R22, R132 ;  /* 0x000000161884723c */ /* 0x000fe20000001884 */
[----:B------:R-:W4:Y:S07]  /*8990*/  LDSM.16.M88.4 R20, [R187+0x10800] ;  /* 0x01080000bb14783b */ /* 0x000f2e0000000200 */
[C---:B------:R-:W-:Y:S08]  /*89a0*/  HMMA.16816.F32 R32, R148.reuse, R144, R32 ;  /* 0x000000909420723c */ /* 0x040ff00000001820 */
[C---:B------:R-:W-:Y:S08]  /*89b0*/  HMMA.16816.F32 R156, R148.reuse, R136, R156 ;  /* 0x00000088949c723c */ /* 0x040ff0000000189c */
[----:B------:R-:W-:Y:S01]  /*89c0*/  HMMA.16816.F32 R152, R148, R138, R152 ;  /* 0x0000008a9498723c */ /* 0x000fe20000001898 */
[----:B------:R-:W5:Y:S07]  /*89d0*/  LDSM.16.M88.4 R136, [R189+UR5+0x11000] ;  /* 0x01100005bd88783b */ /* 0x000f6e0008000200 */
[C---:B-1----:R-:W-:Y:S08]  /*89e0*/  HMMA.16816.F32 R176, R12.reuse, R8, R176 ;  /* 0x000000080cb0723c */ /* 0x042ff000000018b0 */
[----:B------:R-:W-:Y:S01]  /*89f0*/  HMMA.16816.F32 R132, R12, R10, R132 ;  /* 0x0000000a0c84723c */ /* 0x000fe20000001884 */
[----:B------:R-:W1:Y:S07]  /*8a00*/  LDSM.16.M88.4 R8, [R3+0x10800] ;  /* 0x010800000308783b */ /* 0x000e6e0000000200 */
[----:B---3--:R-:W-:Y:S08]  /*8a10*/  HMMA.16816.F32 R32, R24, R168, R32 ;  /* 0x000000a81820723c */ /* 0x008ff00000001820 */
[C---:B------:R-:W-:Y:S01]  /*8a20*/  HMMA.16816.F32 R28, R148.reuse, R146, R28 ;  /* 0x00000092941c723c */ /* 0x040fe2000000181c */
[----:B------:R-:W-:Y:S07]  /*8a30*/  LDSM.16.M88.4 R144, [R190+0x8000] ;  /* 0x00800000be90783b */ /* 0x000fee0000000200 */
[C---:B------:R-:W-:Y:S08]  /*8a40*/  HMMA.16816.F32 R164, R148.reuse, R140, R164 ;  /* 0x0000008c94a4723c */ /* 0x040ff000000018a4 */
[----:B------:R-:W-:Y:S01]  /*8a50*/  HMMA.16816.F32 R160, R148, R142, R160 ;  /* 0x0000008e94a0723c */ /* 0x000fe200000018a0 */
[----:B------:R-:W3:Y:S04]  /*8a60*/  LDSM.16.M88.4 R140, [R188+0x10000] ;  /* 0x01000000bc8c783b */ /* 0x000ee80000000200 */
[----:B------:R-:W-:Y:S03]  /*8a70*/  LDSM.16.M88.4 R148, [R189+UR5+0x11800] ;  /* 0x01180005bd94783b */ /* 0x000fe60008000200 */
[C---:B--2---:R-:W-:Y:S08]  /*8a80*/  HMMA.16816.F32 R176, R172.reuse, R16, R176 ;  /* 0x00000010acb0723c */ /* 0x044ff000000018b0 */
[----:B------:R-:W-:Y:S01]  /*8a90*/  HMMA.16816.F32 R132, R172, R18, R132 ;  /* 0x00000012ac84723c */ /* 0x000fe20000001884 */
[----:B------:R-:W2:Y:S07]  /*8aa0*/  LDSM.16.M88.4 R16, [R188+0x10800] ;  /* 0x01080000bc10783b */ /* 0x000eae0000000200 */
[----:B----4-:R-:W-:Y:S08]  /*8ab0*/  HMMA.16816.F32 R32, R12, R20, R32 ;  /* 0x000000140c20723c */ /* 0x010ff00000001820 */
[C---:B------:R-:W-:Y:S08]  /*8ac0*/  HMMA.16816.F32 R28, R24.reuse, R170, R28 ;  /* 0x000000aa181c723c */ /* 0x040ff0000000181c */
[C---:B-----5:R-:W-:Y:S08]  /*8ad0*/  HMMA.16816.F32 R164, R24.reuse, R136, R164 ;  /* 0x0000008818a4723c */ /* 0x060ff000000018a4 */
[----:B------:R-:W-:Y:S01]  /*8ae0*/  HMMA.16816.F32 R160, R24, R138, R160 ;  /* 0x0000008a18a0723c */ /* 0x000fe200000018a0 */
[----:B------:R-:W4:Y:S07]  /*8af0*/  LDSM.16.M88.4 R136, [R187+0x11000] ;  /* 0x01100000bb88783b */ /* 0x000f2e0000000200 */
[----:B-1----:R-:W-:Y:S08]  /*8b00*/  HMMA.16816.F32 R32, R172, R8, R32 ;  /* 0x00000008ac20723c */ /* 0x002ff00000001820 */
[----:B---3--:R-:W-:Y:S08]  /*8b10*/  HMMA.16816.F32 R176, R144, R140, R176 ;  /* 0x0000008c90b0723c */ /* 0x008ff000000018b0 */
[----:B------:R-:W-:Y:S01]  /*8b20*/  HMMA.16816.F32 R28, R12, R22, R28 ;  /* 0x000000160c1c723c */ /* 0x000fe2000000181c */
[----:B------:R-:W1:Y:S07]  /*8b30*/  LDSM.16.M88.4 R20, [R3+0x11000] ;  /* 0x011000000314783b */ /* 0x000e6e0000000200 */
[----:B------:R-:W-:Y:S03]  /*8b40*/  HMMA.16816.F32 R132, R144, R142, R132 ;  /* 0x0000008e9084723c */ /* 0x000fe60000001884 */
[----:B------:R-:W-:Y:S01]  /*8b50*/  FMUL.FTZ R141, R176, UR4 ;  /* 0x00000004b08d7c20 */ /* 0x000fe20008410000 */
[----:B------:R-:W-:Y:S01]  /*8b60*/  FMUL.FTZ R143, R178, UR4 ;  /* 0x00000004b28f7c20 */ /* 0x000fe20008410000 */
[----:B------:R-:W-:Y:S01]  /*8b70*/  FMUL.FTZ R140, R177, UR4 ;  /* 0x00000004b18c7c20 */ /* 0x000fe20008410000 */
[----:B------:R-:W-:-:S02]  /*8b80*/  FMUL.FTZ R142, R179, UR4 ;  /* 0x00000004b38e7c20 */ /* 0x000fc40008410000 */
[----:B--2---:R-:W-:Y:S01]  /*8b90*/  HMMA.16816.F32 R32, R144, R16, R32 ;  /* 0x000000109020723c */ /* 0x004fe20000001820 */
[----:B------:R-:W-:Y:S01]  /*8ba0*/  IMAD.SHL.U32 R17, R5, 0x2, RZ ;  /* 0x0000000205117824 */ /* 0x000fe200078e00ff */
[----:B------:R-:W2:Y:S04]  /*8bb0*/  MUFU.TANH R141, R141 ;  /* 0x0000008d008d7308 */ /* 0x000ea80000002400 */
[----:B------:R-:W-:Y:S02]  /*8bc0*/  LOP3.LUT R17, R17, 0x6, RZ, 0xc0, !PT ;  /* 0x0000000611117812 */ /* 0x000fe400078ec0ff */
[----:B----4-:R-:W-:Y:S02]  /*8bd0*/  HMMA.16816.F32 R164, R12, R136, R164 ;  /* 0x000000880ca4723c */ /* 0x010fe400000018a4 */
[----:B------:R-:W3:Y:S01]  /*8be0*/  MUFU.TANH R143, R143 ;  /* 0x0000008f008f7308 */ /* 0x000ee20000002400 */
[----:B------:R-:W-:Y:S01]  /*8bf0*/  FMUL.FTZ R132, R132, UR4 ;  /* 0x0000000484847c20 */ /* 0x000fe20008410000 */
[----:B------:R-:W-:Y:S01]  /*8c00*/  FMUL.FTZ R136, R135, UR4 ;  /* 0x0000000487887c20 */ /* 0x000fe20008410000 */
[----:B------:R-:W-:Y:S01]  /*8c10*/  FMUL.FTZ R134, R134, UR4 ;  /* 0x0000000486867c20 */ /* 0x000fe20008410000 */
[----:B------:R-:W-:-:S02]  /*8c20*/  FMUL.FTZ R133, R133, UR4 ;  /* 0x0000000485857c20 */ /* 0x000fc40008410000 */
[----:B------:R-:W-:Y:S02]  /*8c30*/  HMMA.16816.F32 R156, R24, R148, R156 ;  /* 0x00000094189c723c */ /* 0x000fe4000000189c */
[----:B------:R4:W-:Y:S01]  /*8c40*/  MUFU.TANH R148, R132 ;  /* 0x0000008400947308 */ /* 0x0009e20000002400 */
[----:B------:R-:W-:Y:S01]  /*8c50*/  FMUL.FTZ R135, R32, UR4 ;  /* 0x0000000420877c20 */ /* 0x000fe20008410000 */
[----:B------:R-:W-:Y:S02]  /*8c60*/  VIADD R32, R196, 0x8 ;  /* 0x00000008c4207836 */ /* 0x000fe40000000000 */
[----:B------:R-:W-:Y:S01]  /*8c70*/  FMUL.FTZ R33, R33, UR4 ;  /* 0x0000000421217c20 */ /* 0x000fe20008410000 */
[----:B------:R-:W-:Y:S01]  /*8c80*/  FMUL.FTZ R35, R35, UR4 ;  /* 0x0000000423237c20 */ /* 0x000fe20008410000 */
[----:B------:R-:W-:Y:S01]  /*8c90*/  HMMA.16816.F32 R28, R172, R10, R28 ;  /* 0x0000000aac1c723c */ /* 0x000fe2000000181c */
[----:B------:R-:W5:Y:S01]  /*8ca0*/  LDSM.16.M88.4 R8, [R187+0x11800] ;  /* 0x01180000bb08783b */ /* 0x000f620000000200 */
[----:B------:R-:W5:Y:S06]  /*8cb0*/  MUFU.TANH R140, R140 ;  /* 0x0000008c008c7308 */ /* 0x000f6c0000002400 */
[----:B------:R-:W-:Y:S01]  /*8cc0*/  HMMA.16816.F32 R152, R24, R150, R152 ;  /* 0x000000961898723c */ /* 0x000fe20000001898 */
[----:B------:R-:W5:Y:S01]  /*8cd0*/  LDSM.16.M88.4 R24, [R188+0x11000] ;  /* 0x01100000bc18783b */ /* 0x000f620000000200 */
[----:B------:R-:W5:Y:S01]  /*8ce0*/  MUFU.TANH R142, R142 ;  /* 0x0000008e008e7308 */ /* 0x000f620000002400 */
[----:B----4-:R-:W-:-:S02]  /*8cf0*/  IMAD R132, R2, 0x40, R17 ;  /* 0x0000004002847824 */ /* 0x010fc400078e0211 */
[----:B------:R-:W-:Y:S02]  /*8d00*/  LDSM.16.M88.4 R188, [R188+0x11800] ;  /* 0x01180000bcbc783b */ /* 0x000fe40000000200 */
[----:B------:R-:W-:Y:S01]  /*8d10*/  VIADD R17, R132, 0xffffff40 ;  /* 0xffffff4084117836 */ /* 0x000fe20000000000 */
[----:B-1----:R-:W-:Y:S02]  /*8d20*/  HMMA.16816.F32 R164, R172, R20, R164 ;  /* 0x00000014aca4723c */ /* 0x002fe400000018a4 */
[----:B------:R-:W1:Y:S01]  /*8d30*/  MUFU.TANH R134, R134 ;  /* 0x0000008600867308 */ /* 0x000e620000002400 */
[----:B------:R-:W-:Y:S01]  /*8d40*/  FMUL.FTZ R21, R34, UR4 ;  /* 0x0000000422157c20 */ /* 0x000fe20008410000 */
[----:B------:R-:W-:Y:S01]  /*8d50*/  VIADD R137, R132, 0xffffff48 ;  /* 0xffffff4884897836 */ /* 0x000fe20000000000 */
[----:B------:R-:W-:Y:S02]  /*8d60*/  ISETP.GT.AND P5, PT, R196, R17, PT ;  /* 0x00000011c400720c */ /* 0x000fe40003fa4270 */
[----:B------:R-:W-:-:S02]  /*8d70*/  ISETP.GE.AND P3, PT, R17, R195, PT ;  /* 0x000000c31100720c */ /* 0x000fc40003f66270 */
[----:B------:R-:W-:Y:S01]  /*8d80*/  ISETP.GT.AND P4, PT, R32, R17, PT ;  /* 0x000000112000720c */ /* 0x000fe20003f84270 */
[----:B------:R-:W-:Y:S01]  /*8d90*/  HMMA.16816.F32 R28, R144, R18, R28 ;  /* 0x00000012901c723c */ /* 0x000fe2000000181c */
[----:B------:R-:W-:Y:S01]  /*8da0*/  ISETP.GE.AND P1, PT, R17, R194, PT ;  /* 0x000000c21100720c */ /* 0x000fe20003f26270 */
[----:B------:R-:W-:Y:S01]  /*8db0*/  VIADD R17, R132, 0xffffff41 ;  /* 0xffffff4184117836 */ /* 0x000fe20000000000 */
[----:B--2---:R-:W-:Y:S01]  /*8dc0*/  FSEL R20, R141, -INF , !P5 ;  /* 0xff8000008d147808 */ /* 0x004fe20006800000 */
[----:B------:R-:W2:Y:S01]  /*8dd0*/  MUFU.TANH R133, R133 ;  /* 0x0000008500857308 */ /* 0x000ea20000002400 */
[----:B---3--:R-:W-:Y:S02]  /*8de0*/  FSEL R143, R143, -INF , !P4 ;  /* 0xff8000008f8f7808 */ /* 0x008fe40006000000 */
[----:B------:R-:W-:Y:S01]  /*8df0*/  FSEL R20, R20, -INF , !P3 ;  /* 0xff80000014147808 */ /* 0x000fe20005800000 */
[----:B------:R-:W-:Y:S01]  /*8e00*/  HMMA.16816.F32 R160, R12, R138, R160 ;  /* 0x0000008a0ca0723c */ /* 0x000fe200000018a0 */
[----:B------:R-:W-:-:S02]  /*8e10*/  ISETP.GT.AND P6, PT, R196, R17, PT ;  /* 0x00000011c400720c */ /* 0x000fc40003fc4270 */
[C---:B------:R-:W-:Y:S01]  /*8e20*/  ISETP.GE.AND P5, PT, R17.reuse, R195, PT ;  /* 0x000000c31100720c */ /* 0x040fe20003fa6270 */
[----:B------:R-:W-:Y:S01]  /*8e30*/  MUFU.TANH R136, R136 ;  /* 0x0000008800887308 */ /* 0x000fe20000002400 */
[----:B------:R-:W-:Y:S02]  /*8e40*/  ISETP.GE.AND P3, PT, R17, R194, PT ;  /* 0x000000c21100720c */ /* 0x000fe40003f66270 */
[----:B------:R-:W-:Y:S01]  /*8e50*/  ISETP.GT.AND P4, PT, R32, R17, PT ;  /* 0x000000112000720c */ /* 0x000fe20003f84270 */
[----:B-----5:R-:W-:Y:S01]  /*8e60*/  HMMA.16816.F32 R156, R12, R8, R156 ;  /* 0x000000080c9c723c */ /* 0x020fe2000000189c */
[----:B------:R3:W4:Y:S01]  /*8e70*/  LDSM.16.M88.4 R16, [R3+0x11800] ;  /* 0x011800000310783b */ /* 0x0007220000000200 */
[----:B------:R-:W-:Y:S01]  /*8e80*/  FSEL R8, R143, -INF , !P1 ;  /* 0xff8000008f087808 */ /* 0x000fe20004800000 */
[----:B------:R-:W-:Y:S01]  /*8e90*/  FMUL.FTZ R9, R28, UR4 ;  /* 0x000000041c097c20 */ /* 0x000fe20008410000 */
[----:B------:R-:W5:Y:S01]  /*8ea0*/  MUFU.TANH R135, R135 ;  /* 0x0000008700877308 */ /* 0x000f620000002400 */
[----:B------:R-:W-:Y:S01]  /*8eb0*/  FSEL R28, R140, -INF , !P6 ;  /* 0xff8000008c1c7808 */ /* 0x000fe20007000000 */
[----:B------:R-:W-:Y:S01]  /*8ec0*/  FMUL.FTZ R29, R29, UR4 ;  /* 0x000000041d1d7c20 */ /* 0x000fe20008410000 */
[-C--:B------:R-:W-:Y:S01]  /*8ed0*/  ISETP.GT.AND P6, PT, R196, R137.reuse, PT ;  /* 0x00000089c400720c */ /* 0x080fe20003fc4270 */
[----:B------:R-:W-:Y:S01]  /*8ee0*/  HMMA.16816.F32 R164, R144, R24, R164 ;  /* 0x0000001890a4723c */ /* 0x000fe200000018a4 */
[----:B------:R-:W-:Y:S01]  /*8ef0*/  VIADD R25, R132, 0xffffff49 ;  /* 0xffffff4984197836 */ /* 0x000fe20000000000 */
[----:B------:R-:W-:Y:S01]  /*8f00*/  FSEL R142, R142, -INF , !P4 ;  /* 0xff8000008e8e7808 */ /* 0x000fe20006000000 */
[----:B------:R-:W-:Y:S01]  /*8f10*/  FMUL.FTZ R34, R30, UR4 ;  /* 0x000000041e227c20 */ /* 0x000fe20008410000 */
[----:B------:R-:W-:Y:S01]  /*8f20*/  MUFU.TANH R21, R21 ;  /* 0x0000001500157308 */ /* 0x000fe20000002400 */
[----:B------:R-:W-:Y:S01]  /*8f30*/  ISETP.GT.AND P4, PT, R32, R137, PT ;  /* 0x000000892000720c */ /* 0x000fe20003f84270 */
[----:B------:R-:W-:-:S04]  /*8f40*/  DEPBAR.LE SB0, 0x0 ;  /* 0x000080000000791a */ /* 0x000fc80000000000 */
[----:B------:R-:W-:Y:S01]  /*8f50*/  HMMA.16816.F32 R160, R172, R22, R160 ;  /* 0x00000016aca0723c */ /* 0x000fe200000018a0 */
[----:B------:R-:W-:Y:S01]  /*8f60*/  FSEL R148, R148, -INF , !P6 ;  /* 0xff80000094947808 */ /* 0x000fe20007000000 */
[----:B------:R-:W5:Y:S01]  /*8f70*/  MUFU.TANH R33, R33 ;  /* 0x0000002100217308 */ /* 0x000f620000002400 */
[----:B------:R-:W-:Y:S01]  /*8f80*/  ISETP.GT.AND P6, PT, R196, R25, PT ;  /* 0x00000019c400720c */ /* 0x000fe20003fc4270 */
[----:B------:R-:W-:Y:S01]  /*8f90*/  FMUL.FTZ R23, R31, UR4 ;  /* 0x000000041f177c20 */ /* 0x000fe20008410000 */
[C---:B------:R-:W-:Y:S02]  /*8fa0*/  ISETP.GE.AND P1, PT, R137.reuse, R195, PT ;  /* 0x000000c38900720c */ /* 0x040fe40003f26270 */
[----:B------:R-:W-:Y:S01]  /*8fb0*/  FSEL R28, R28, -INF , !P5 ;  /* 0xff8000001c1c7808 */ /* 0x000fe20006800000 */
[----:B------:R-:W-:Y:S01]  /*8fc0*/  HMMA.16816.F32 R152, R12, R10, R152 ;  /* 0x0000000a0c98723c */ /* 0x000fe20000001898 */
[----:B-1----:R-:W-:Y:S01]  /*8fd0*/  FSEL R134, R134, -INF , !P4 ;  /* 0xff80000086867808 */ /* 0x002fe20006000000 */
[----:B---3--:R1:W-:Y:S01]  /*8fe0*/  MUFU.TANH R3, R29 ;  /* 0x0000001d00037308 */ /* 0x0083e20000002400 */
[-C--:B------:R-:W-:Y:S01]  /*8ff0*/  ISETP.GE.AND P5, PT, R137, R194.reuse, PT ;  /* 0x000000c28900720c */ /* 0x080fe20003fa6270 */
[----:B------:R-:W-:Y:S01]  /*9000*/  FMUL.FTZ R165, R165, UR4 ;  /* 0x00000004a5a57c20 */ /* 0x000fe20008410000 */
[----:B------:R-:W-:Y:S01]  /*9010*/  ISETP.GT.AND P4, PT, R32, R25, PT ;  /* 0x000000192000720c */ /* 0x000fe20003f84270 */
[----:B------:R-:W-:Y:S01]  /*9020*/  VIADD R11, R132, 0xffffff59 ;  /* 0xffffff59840b7836 */ /* 0x000fe20000000000 */
[----:B--2---:R-:W-:Y:S01]  /*9030*/  FSEL R133, R133, -INF , !P6 ;  /* 0xff80000085857808 */ /* 0x004fe20007000000 */
[----:B------:R-:W-:Y:S01]  /*9040*/  FMUL.FTZ R167, R167, UR4 ;  /* 0x00000004a7a77c20 */ /* 0x000fe20008410000 */
[----:B------:R-:W-:Y:S01]  /*9050*/  FSEL R24, R142, -INF , !P3 ;  /* 0xff8000008e187808 */ /* 0x000fe20005800000 */
[----:B------:R-:W2:Y:S01]  /*9060*/  MUFU.TANH R35, R35 ;  /* 0x0000002300237308 */ /* 0x000ea20000002400 */
[----:B------:R-:W-:Y:S01]  /*9070*/  FSEL R30, R148, -INF , !P1 ;  /* 0xff800000941e7808 */ /* 0x000fe20004800000 */
[----:B------:R-:W-:Y:S01]  /*9080*/  HMMA.16816.F32 R160, R144, R26, R160 ;  /* 0x0000001a90a0723c */ /* 0x000fe200000018a0 */
[C---:B------:R-:W-:Y:S01]  /*9090*/  ISETP.GE.AND P3, PT, R25.reuse, R195, PT ;  /* 0x000000c31900720c */ /* 0x040fe20003f66270 */
[----:B------:R-:W-:Y:S01]  /*90a0*/  FMUL.FTZ R26, R166, UR4 ;  /* 0x00000004a61a7c20 */ /* 0x000fe20008410000 */
[----:B------:R-:W-:Y:S01]  /*90b0*/  ISETP.GE.AND P1, PT, R25, R194, PT ;  /* 0x000000c21900720c */ /* 0x000fe20003f26270 */
[----:B------:R-:W-:Y:S01]  /*90c0*/  VIADD R13, R132, 0xffffff61 ;  /* 0xffffff61840d7836 */ /* 0x000fe20000000000 */
[----:B------:R-:W-:Y:S01]  /*90d0*/  FSEL R22, R134, -INF , !P5 ;  /* 0xff80000086167808 */ /* 0x000fe20006800000 */
[----:B------:R-:W3:Y:S01]  /*90e0*/  MUFU.TANH R9, R9 ;  /* 0x0000000900097308 */ /* 0x000ee20000002400 */
[----:B------:R-:W-:Y:S01]  /*90f0*/  FSEL R134, R133, -INF , !P3 ;  /* 0xff80000085867808 */ /* 0x000fe20005800000 */
[C---:B-1----:R-:W-:Y:S01]  /*9100*/  VIADD R29, R132.reuse, 0xffffff50 ;  /* 0xffffff50841d7836 */ /* 0x042fe20000000000 */
[----:B----4-:R-:W-:Y:S01]  /*9110*/  HMMA.16816.F32 R156, R172, R16, R156 ;  /* 0x00000010ac9c723c */ /* 0x010fe2000000189c */
[----:B------:R-:W-:Y:S01]  /*9120*/  VIADD R17, R132, 0xffffff51 ;  /* 0xffffff5184117836 */ /* 0x000fe20000000000 */
[----:B------:R-:W-:-:S02]  /*9130*/  FMNMX3.FTZ R15, R185, R20, R28, !PT ;  /* 0x00000014b90f7276 */ /* 0x000fc4000781001c */
[----:B------:R-:W-:Y:S01]  /*9140*/  ISETP.GT.AND P6, PT, R196, R29, PT ;  /* 0x0000001dc400720c */ /* 0x000fe20003fc4270 */
[----:B------:R1:W4:Y:S01]  /*9150*/  MUFU.TANH R25, R34 ;  /* 0x0000002200197308 */ /* 0x0003220000002400 */
[----:B------:R-:W-:Y:S02]  /*9160*/  ISETP.GE.AND P5, PT, R29, R195, PT ;  /* 0x000000c31d00720c */ /* 0x000fe40003fa6270 */
[----:B-----5:R-:W-:Y:S02]  /*9170*/  FSEL R135, R135, -INF , !P6 ;  /* 0xff80000087877808 */ /* 0x020fe40007000000 */
[-C--:B------:R-:W-:Y:S01]  /*9180*/  ISETP.GE.AND P3, PT, R29, R194.reuse, PT ;  /* 0x000000c21d00720c */ /* 0x080fe20003f66270 */
[----:B------:R-:W-:Y:S01]  /*9190*/  FMUL.FTZ R160, R160, UR4 ;  /* 0x00000004a0a07c20 */ /* 0x000fe20008410000 */
[----:B------:R-:W-:Y:S01]  /*91a0*/  FSEL R140, R135, -INF , !P5 ;  /* 0xff800000878c7808 */ /* 0x000fe20006800000 */
[----:B------:R-:W5:Y:S01]  /*91b0*/  MUFU.TANH R23, R23 ;  /* 0x0000001700177308 */ /* 0x000f620000002400 */
[----:B------:R-:W-:Y:S01]  /*91c0*/  ISETP.GT.AND P6, PT, R196, R17, PT ;  /* 0x00000011c400720c */ /* 0x000fe20003fc4270 */
[----:B------:R-:W-:Y:S01]  /*91d0*/  FMUL.FTZ R162, R162, UR4 ;  /* 0x00000004a2a27c20 */ /* 0x000fe20008410000 */
[----:B------:R-:W-:Y:S01]  /*91e0*/  ISETP.GE.AND P5, PT, R17, R194, PT ;  /* 0x000000c21100720c */ /* 0x000fe20003fa6270 */
[----:B------:R-:W-:Y:S01]  /*91f0*/  FMUL.FTZ R161, R161, UR4 ;  /* 0x00000004a1a17c20 */ /* 0x000fe20008410000 */
[----:B------:R-:W-:-:S02]  /*9200*/  FSEL R33, R33, -INF , !P6 ;  /* 0xff80000021217808 */ /* 0x000fc40007000000 */
[----:B------:R-:W-:Y:S01]  /*9210*/  HMMA.16816.F32 R156, R144, R188, R156 ;  /* 0x000000bc909c723c */ /* 0x000fe2000000189c */
[----:B------:R-:W-:Y:S01]  /*9220*/  MUFU.TANH R26, R26 ;  /* 0x0000001a001a7308 */ /* 0x000fe20000002400 */
[----:B------:R-:W-:Y:S02]  /*9230*/  FMNMX3.FTZ R15, R15, R30, R134, !PT ;  /* 0x0000001e0f0f7276 */ /* 0x000fe40007810086 */
[----:B-1----:R-:W-:Y:S01]  /*9240*/  FSEL R34, R136, -INF , !P4 ;  /* 0xff80000088227808 */ /* 0x002fe20006000000 */
[----:B------:R-:W-:Y:S01]  /*9250*/  BAR.SYNC.DEFER_BLOCKING 0x0 ;  /* 0x0000000000007b1d */ /* 0x000fe20000010000 */
[----:B------:R-:W-:Y:S01]  /*9260*/  ISETP.GT.AND P4, PT, R32, R29, PT ;  /* 0x0000001d2000720c */ /* 0x000fe20003f84270 */
[----:B------:R-:W-:Y:S01]  /*9270*/  FMUL.FTZ R29, R164, UR4 ;  /* 0x00000004a41d7c20 */ /* 0x000fe20008410000 */
[----:B------:R-:W-:Y:S02]  /*9280*/  FSEL R34, R34, -INF , !P1 ;  /* 0xff80000022227808 */ /* 0x000fe40004800000 */
[----:B------:R-:W-:Y:S01]  /*9290*/  FSEL R136, R21, -INF , !P4 ;  /* 0xff80000015887808 */ /* 0x000fe20006000000 */
[----:B------:R-:W-:Y:S01]  /*92a0*/  MUFU.TANH R10, R167 ;  /* 0x000000a7000a7308 */ /* 0x000fe20000002400 */
[----:B------:R-:W-:-:S02]  /*92b0*/  ISETP.GE.AND P1, PT, R17, R195, PT ;  /* 0x000000c31100720c */ /* 0x000fc40003f26270 */
[----:B------:R-:W-:Y:S01]  /*92c0*/  ISETP.GT.AND P4, PT, R32, R17, PT ;  /* 0x000000112000720c */ /* 0x000fe20003f84270 */
[----:B------:R-:W-:Y:S01]  /*92d0*/  VIADD R17, R132, 0xffffff58 ;  /* 0xffffff5884117836 */ /* 0x000fe20000000000 */
[----:B------:R-:W-:Y:S02]  /*92e0*/  FSEL R136, R136, -INF , !P3 ;  /* 0xff80000088887808 */ /* 0x000fe40005800000 */
[----:B--2---:R-:W-:Y:S01]  /*92f0*/  FSEL R35, R35, -INF , !P4 ;  /* 0xff80000023237808 */ /* 0x004fe20006000000 */
[----:B------:R-:W1:Y:S01]  /*9300*/  MUFU.TANH R29, R29 ;  /* 0x0000001d001d7308 */ /* 0x000e620000002400 */
[----:B------:R-:W-:Y:S01]  /*9310*/  ISETP.GT.AND P6, PT, R196, R17, PT ;  /* 0x00000011c400720c */ /* 0x000fe20003fc4270 */
[----:B------:R-:W-:Y:S01]  /*9320*/  FMUL.FTZ R12, R156, UR4 ;  /* 0x000000049c0c7c20 */ /* 0x000fe20008410000 */
[----:B------:R-:W-:Y:S01]  /*9330*/  ISETP.GE.AND P3, PT, R17, R195, PT ;  /* 0x000000c31100720c */ /* 0x000fe20003f66270 */
[----:B------:R-:W-:Y:S01]  /*9340*/  FMUL.FTZ R157, R157, UR4 ;  /* 0x000000049d9d7c20 */ /* 0x000fe20008410000 */
[----:B------:R-:W-:Y:S01]  /*9350*/  ISETP.GT.AND P4, PT, R32, R17, PT ;  /* 0x000000112000720c */ /* 0x000fe20003f84270 */
[----:B------:R-:W-:Y:S01]  /*9360*/  FMUL.FTZ R159, R159, UR4 ;  /* 0x000000049f9f7c20 */ /* 0x000fe20008410000 */
[----:B---3--:R-:W-:Y:S01]  /*9370*/  FSEL R9, R9, -INF , !P6 ;  /* 0xff80000009097808 */ /* 0x008fe20007000000 */
[----:B------:R-:W2:Y:S01]  /*9380*/  MUFU.TANH R21, R165 ;  /* 0x000000a500157308 */ /* 0x000ea20000002400 */
[----:B------:R-:W-:-:S02]  /*9390*/  FSEL R176, R33, -INF , !P1 ;  /* 0xff80000021b07808 */ /* 0x000fc40004800000 */
[----:B------:R-:W-:Y:S02]  /*93a0*/  ISETP.GE.AND P1, PT, R17, R194, PT ;  /* 0x000000c21100720c */ /* 0x000fe40003f26270 */
[----:B------:R-:W-:Y:S01]  /*93b0*/  FSEL R138, R35, -INF , !P5 ;  /* 0xff800000238a7808 */ /* 0x000fe20006800000 */
[----:B------:R-:W-:Y:S01]  /*93c0*/  HMMA.16816.F32 R16, R172, R18, R152 ;  /* 0x00000012ac10723c */ /* 0x000fe20000001898 */
[----:B------:R-:W-:Y:S01]  /*93d0*/  FSEL R210, R9, -INF , !P3 ;  /* 0xff80000009d27808 */ /* 0x000fe20005800000 */
[----:B------:R-:W-:Y:S01]  /*93e0*/  MUFU.TANH R162, R162 ;  /* 0x000000a200a27308 */ /* 0x000fe20000002400 */
[----:B----4-:R-:W-:Y:S02]  /*93f0*/  FSEL R25, R25, -INF , !P4 ;  /* 0xff80000019197808 */ /* 0x010fe40006000000 */
[----:B------:R-:W-:Y:S02]  /*9400*/  ISETP.GT.AND P6, PT, R196, R11, PT ;  /* 0x0000000bc400720c */ /* 0x000fe40003fc4270 */
[----:B------:R-:W-:-:S02]  /*9410*/  ISETP.GE.AND P5, PT, R11, R195, PT ;  /* 0x000000c30b00720c */ /* 0x000fc40003fa6270 */
[----:B------:R-:W-:Y:S01]  /*9420*/  ISETP.GE.AND P3, PT, R11, R194, PT ;  /* 0x000000c20b00720c */ /* 0x000fe20003f66270 */
[----:B------:R-:W3:Y:S01]  /*9430*/  MUFU.TANH R9, R160 ;  /* 0x000000a000097308 */ /* 0x000ee20000002400 */
[----:B------:R-:W-:Y:S01]  /*9440*/  ISETP.GT.AND P4, PT, R32, R11, PT ;  /* 0x0000000b2000720c */ /* 0x000fe20003f84270 */
[----:B------:R-:W-:Y:S01]  /*9450*/  VIADD R11, R132, 0xffffff60 ;  /* 0xffffff60840b7836 */ /* 0x000fe20000000000 */
[----:B------:R-:W-:Y:S02]  /*9460*/  FSEL R212, R3, -INF , !P6 ;  /* 0xff80000003d47808 */ /* 0x000fe40007000000 */
[----:B------:R-:W-:Y:S02]  /*9470*/  FSEL R142, R25, -INF , !P1 ;  /* 0xff800000198e7808 */ /* 0x000fe40004800000 */
[----:B------:R-:W-:Y:S01]  /*9480*/  ISETP.GT.AND P6, PT, R196, R11, PT ;  /* 0x0000000bc400720c */ /* 0x000fe20003fc4270 */
[----:B------:R-:W4:Y:S01]  /*9490*/  MUFU.TANH R3, R161 ;  /* 0x000000a100037308 */ /* 0x000f220000002400 */
[----:B------:R-:W-:Y:S01]  /*94a0*/  FSEL R212, R212, -INF , !P5 ;  /* 0xff800000d4d47808 */ /* 0x000fe20006800000 */
[----:B------:R-:W-:Y:S01]  /*94b0*/  HMMA.16816.F32 R16, R144, R190, R16 ;  /* 0x000000be9010723c */ /* 0x000fe20000001810 */
[----:B-----5:R-:W-:-:S02]  /*94c0*/  FSEL R23, R23, -INF , !P4 ;  /* 0xff80000017177808 */ /* 0x020fc40006000000 */
[C---:B------:R-:W-:Y:S02]  /*94d0*/  ISETP.GE.AND P1, PT, R11.reuse, R195, PT ;  /* 0x000000c30b00720c */ /* 0x040fe40003f26270 */
[----:B------:R-:W-:Y:S01]  /*94e0*/  ISETP.GE.AND P5, PT, R11, R194, PT ;  /* 0x000000c20b00720c */ /* 0x000fe20003fa6270 */
[----:B------:R-:W-:Y:S01]  /*94f0*/  MUFU.TANH R12, R12 ;  /* 0x0000000c000c7308 */ /* 0x000fe20000002400 */
[----:B------:R-:W-:Y:S01]  /*9500*/  ISETP.GT.AND P4, PT, R32, R11, PT ;  /* 0x0000000b2000720c */ /* 0x000fe20003f84270 */
[----:B------:R-:W-:Y:S01]  /*9510*/  FMUL.FTZ R11, R163, UR4 ;  /* 0x00000004a30b7c20 */ /* 0x000fe20008410000 */
[----:B-1----:R-:W-:Y:S02]  /*9520*/  FSEL R29, R29, -INF , !P6 ;  /* 0xff8000001d1d7808 */ /* 0x002fe40007000000 */
[----:B------:R-:W-:Y:S02]  /*9530*/  ISETP.GT.AND P6, PT, R196, R13, PT ;  /* 0x0000000dc400720c */ /* 0x000fe40003fc4270 */
[----:B------:R-:W-:Y:S01]  /*9540*/  FSEL R178, R23, -INF , !P3 ;  /* 0xff80000017b27808 */ /* 0x000fe20005800000 */
[----:B------:R-:W1:Y:S01]  /*9550*/  MUFU.TANH R11, R11 ;  /* 0x0000000b000b7308 */ /* 0x000e620000002400 */
[----:B------:R-:W-:-:S02]  /*9560*/  FSEL R182, R29, -INF , !P1 ;  /* 0xff8000001db67808 */ /* 0x000fc40004800000 */
[----:B------:R-:W-:Y:S02]  /*9570*/  FSEL R26, R26, -INF , !P4 ;  /* 0xff8000001a1a7808 */ /* 0x000fe40006000000 */
[C---:B------:R-:W-:Y:S01]  /*9580*/  ISETP.GE.AND P3, PT, R13.reuse, R195, PT ;  /* 0x000000c30d00720c */ /* 0x040fe20003f66270 */
[----:B------:R-:W-:Y:S01]  /*9590*/  FMUL.FTZ R16, R16, UR4 ;  /* 0x0000000410107c20 */ /* 0x000fe20008410000 */
[----:B------:R-:W-:Y:S01]  /*95a0*/  ISETP.GE.AND P1, PT, R13, R194, PT ;  /* 0x000000c20d00720c */ /* 0x000fe20003f26270 */
[----:B------:R-:W-:Y:S01]  /*95b0*/  FMUL.FTZ R18, R18, UR4 ;  /* 0x0000000412127c20 */ /* 0x000fe20008410000 */
[----:B------:R-:W-:Y:S01]  /*95c0*/  ISETP.GT.AND P4, PT, R32, R13, PT ;  /* 0x0000000d2000720c */ /* 0x000fe20003f84270 */
[----:B------:R-:W-:Y:S01]  /*95d0*/  VIADD R13, R132, 0xffffff68 ;  /* 0xffffff68840d7836 */ /* 0x000fe20000000000 */
[----:B--2---:R-:W-:Y:S01]  /*95e0*/  FSEL R21, R21, -INF , !P6 ;  /* 0xff80000015157808 */ /* 0x004fe20007000000 */
[----:B------:R-:W-:Y:S01]  /*95f0*/  FMUL.FTZ R17, R17, UR4 ;  /* 0x0000000411117c20 */ /* 0x000fe20008410000 */
[----:B------:R-:W-:Y:S01]  /*9600*/  FSEL R154, R26, -INF , !P5 ;  /* 0xff8000001a9a7808 */ /* 0x000fe20006800000 */
[----:B------:R-:W-:Y:S01]  /*9610*/  MUFU.TANH R166, R18 ;  /* 0x0000001200a67308 */ /* 0x000fe20000002400 */
[----:B------:R-:W-:Y:S01]  /*9620*/  FSEL R188, R21, -INF , !P3 ;  /* 0xff80000015bc7808 */ /* 0x000fe20005800000 */
[----:B------:R-:W-:Y:S01]  /*9630*/  FMUL.FTZ R19, R19, UR4 ;  /* 0x0000000413137c20 */ /* 0x000fe20008410000 */
[----:B------:R-:W-:-:S02]  /*9640*/  FSEL R10, R10, -INF , !P4 ;  /* 0xff8000000a0a7808 */ /* 0x000fc40006000000 */
[----:B------:R-:W-:Y:S02]  /*9650*/  ISETP.GT.AND P6, PT, R196, R13, PT ;  /* 0x0000000dc400720c */ /* 0x000fe40003fc4270 */
[C---:B------:R-:W-:Y:S01]  /*9660*/  ISETP.GE.AND P5, PT, R13.reuse, R195, PT ;  /* 0x000000c30d00720c */ /* 0x040fe20003fa6270 */
[----:B------:R-:W-:Y:S01]  /*9670*/  MUFU.TANH R164, R19 ;  /* 0x0000001300a47308 */ /* 0x000fe20000002400 */
[----:B------:R-:W-:Y:S02]  /*9680*/  ISETP.GE.AND P3, PT, R13, R194, PT ;  /* 0x000000c20d00720c */ /* 0x000fe40003f66270 */
[----:B------:R-:W-:Y:S01]  /*9690*/  ISETP.GT.AND P4, PT, R32, R13, PT ;  /* 0x0000000d2000720c */ /* 0x000fe20003f84270 */
[----:B------:R-:W-:Y:S01]  /*96a0*/  VIADD R13, R132, 0xffffff69 ;  /* 0xffffff69840d7836 */ /* 0x000fe20000000000 */
[----:B---3--:R-:W-:Y:S02]  /*96b0*/  FSEL R208, R9, -INF , !P6 ;  /* 0xff80000009d07808 */ /* 0x008fe40007000000 */
[----:B------:R-:W-:Y:S01]  /*96c0*/  FSEL R204, R10, -INF , !P1 ;  /* 0xff8000000acc7808 */ /* 0x000fe20004800000 */
[----:B------:R-:W-:Y:S01]  /*96d0*/  FMUL.FTZ R10, R158, UR4 ;  /* 0x000000049e0a7c20 */ /* 0x000fe20008410000 */
[----:B------:R-:W-:Y:S01]  /*96e0*/  ISETP.GT.AND P6, PT, R196, R13, PT ;  /* 0x0000000dc400720c */ /* 0x000fe20003fc4270 */
[----:B------:R-:W2:Y:S01]  /*96f0*/  MUFU.TANH R9, R157 ;  /* 0x0000009d00097308 */ /* 0x000ea20000002400 */
[----:B------:R-:W-:-:S02]  /*9700*/  FSEL R208, R208, -INF , !P5 ;  /* 0xff800000d0d07808 */ /* 0x000fc40006800000 */
[----:B------:R-:W-:Y:S02]  /*9710*/  FSEL R162, R162, -INF , !P4 ;  /* 0xff800000a2a27808 */ /* 0x000fe40006000000 */
[C---:B------:R-:W-:Y:S02]  /*9720*/  ISETP.GE.AND P1, PT, R13.reuse, R195, PT ;  /* 0x000000c30d00720c */ /* 0x040fe40003f26270 */
[----:B------:R-:W-:Y:S01]  /*9730*/  ISETP.GE.AND P5, PT, R13, R194, PT ;  /* 0x000000c20d00720c */ /* 0x000fe20003fa6270 */
[----:B------:R-:W3:Y:S01]  /*9740*/  MUFU.TANH R10, R10 ;  /* 0x0000000a000a7308 */ /* 0x000ee20000002400 */
[----:B------:R-:W-:Y:S01]  /*9750*/  ISETP.GT.AND P4, PT, R32, R13, PT ;  /* 0x0000000d2000720c */ /* 0x000fe20003f84270 */
[----:B------:R-:W-:Y:S01]  /*9760*/  VIADD R13, R132, 0xffffff70 ;  /* 0xffffff70840d7836 */ /* 0x000fe20000000000 */
[----:B----4-:R-:W-:Y:S02]  /*9770*/  FSEL R3, R3, -INF , !P6 ;  /* 0xff80000003037808 */ /* 0x010fe40007000000 */
[----:B------:R-:W-:-:S02]  /*9780*/  FSEL R190, R162, -INF , !P3 ;  /* 0xff800000a2be7808 */ /* 0x000fc40005800000 */
[----:B------:R-:W-:Y:S02]  /*9790*/  FSEL R206, R3, -INF , !P1 ;  /* 0xff80000003ce7808 */ /* 0x000fe40004800000 */
[----:B-1----:R-:W-:Y:S01]  /*97a0*/  FSEL R11, R11, -INF , !P4 ;  /* 0xff8000000b0b7808 */ /* 0x002fe20006000000 */
[----:B------:R-:W1:Y:S01]  /*97b0*/  MUFU.TANH R3, R159 ;  /* 0x0000009f00037308 */ /* 0x000e620000002400 */
[----:B------:R-:W-:Y:S02]  /*97c0*/  ISETP.GT.AND P6, PT, R196, R13, PT ;  /* 0x0000000dc400720c */ /* 0x000fe40003fc4270 */
[C---:B------:R-:W-:Y:S02]  /*97d0*/  ISETP.GE.AND P3, PT, R13.reuse, R195, PT ;  /* 0x000000c30d00720c */ /* 0x040fe40003f66270 */
[----:B------:R-:W-:Y:S02]  /*97e0*/  ISETP.GE.AND P1, PT, R13, R194, PT ;  /* 0x000000c20d00720c */ /* 0x000fe40003f26270 */
[----:B------:R-:W-:Y:S01]  /*97f0*/  ISETP.GT.AND P4, PT, R32, R13, PT ;  /* 0x0000000d2000720c */ /* 0x000fe20003f84270 */
[----:B------:R-:W-:Y:S01]  /*9800*/  VIADD R13, R132, 0xffffff71 ;  /* 0xffffff71840d7836 */ /* 0x000fe20000000000 */
[----:B------:R-:W-:-:S02]  /*9810*/  FSEL R180, R11, -INF , !P5 ;  /* 0xff8000000bb47808 */ /* 0x000fc40006800000 */
[----:B------:R-:W4:Y:S01]  /*9820*/  MUFU.TANH R11, R16 ;  /* 0x00000010000b7308 */ /* 0x000f220000002400 */
[----:B------:R-:W-:Y:S02]  /*9830*/  FSEL R12, R12, -INF , !P6 ;  /* 0xff8000000c0c7808 */ /* 0x000fe40007000000 */
[----:B------:R-:W-:Y:S02]  /*9840*/  ISETP.GT.AND P5, PT, R196, R13, PT ;  /* 0x0000000dc400720c */ /* 0x000fe40003fa4270 */
[----:B------:R-:W-:Y:S02]  /*9850*/  ISETP.GE.AND P6, PT, R13, R195, PT ;  /* 0x000000c30d00720c */ /* 0x000fe40003fc6270 */
[----:B--2---:R-:W-:Y:S02]  /*9860*/  FSEL R9, R9, -INF , !P5 ;  /* 0xff80000009097808 */ /* 0x004fe40006800000 */
[----:B------:R-:W-:Y:S02]  /*9870*/  FSEL R152, R12, -INF , !P3 ;  /* 0xff8000000c987808 */ /* 0x000fe40005800000 */
[----:B---3--:R-:W-:-:S02]  /*9880*/  FSEL R10, R10, -INF , !P4 ;  /* 0xff8000000a0a7808 */ /* 0x008fc40006000000 */
[----:B------:R-:W-:Y:S02]  /*9890*/  ISETP.GE.AND P3, PT, R13, R194, PT ;  /* 0x000000c20d00720c */ /* 0x000fe40003f66270 */
[----:B------:R-:W-:Y:S01]  /*98a0*/  ISETP.GT.AND P4, PT, R32, R13, PT ;  /* 0x0000000d2000720c */ /* 0x000fe20003f84270 */
[----:B------:R-:W-:Y:S01]  /*98b0*/  VIADD R13, R132, 0xffffff78 ;  /* 0xffffff78840d7836 */ /* 0x000fe20000000000 */
[----:B------:R-:W-:Y:S02]  /*98c0*/  FSEL R150, R9, -INF , !P6 ;  /* 0xff80000009967808 */ /* 0x000fe40007000000 */
[----:B------:R-:W2:Y:S01]  /*98d0*/  MUFU.TANH R9, R17 ;  /* 0x0000001100097308 */ /* 0x000ea20000002400 */
[----:B------:R-:W-:Y:S02]  /*98e0*/  FSEL R170, R10, -INF , !P1 ;  /* 0xff8000000aaa7808 */ /* 0x000fe40004800000 */
[----:B------:R-:W-:Y:S02]  /*98f0*/  ISETP.GT.AND P1, PT, R196, R13, PT ;  /* 0x0000000dc400720c */ /* 0x000fe40003f24270 */
[----:B-1----:R-:W-:-:S02]  /*9900*/  FSEL R3, R3, -INF , !P4 ;  /* 0xff80000003037808 */ /* 0x002fc40006000000 */
[C---:B------:R-:W-:Y:S02]  /*9910*/  ISETP.GE.AND P5, PT, R13.reuse, R195, PT ;  /* 0x000000c30d00720c */ /* 0x040fe40003fa6270 */
[----:B------:R-:W-:Y:S02]  /*9920*/  ISETP.GE.AND P6, PT, R13, R194, PT ;  /* 0x000000c20d00720c */ /* 0x000fe40003fc6270 */
[----:B------:R-:W-:Y:S01]  /*9930*/  ISETP.GT.AND P4, PT, R32, R13, PT ;  /* 0x0000000d2000720c */ /* 0x000fe20003f84270 */
[----:B------:R-:W-:Y:S01]  /*9940*/  VIADD R13, R132, 0xffffff79 ;  /* 0xffffff79840d7836 */ /* 0x000fe20000000000 */
[----:B----4-:R-:W-:Y:S02]  /*9950*/  FSEL R11, R11, -INF , !P1 ;  /* 0xff8000000b0b7808 */ /* 0x010fe40004800000 */
[----:B------:R-:W-:Y:S02]  /*9960*/  FSEL R166, R166, -INF , !P4 ;  /* 0xff800000a6a67808 */ /* 0x000fe40006000000 */
[----:B------:R-:W-:-:S02]  /*9970*/  FSEL R149, R11, -INF , !P5 ;  /* 0xff8000000b957808 */ /* 0x000fc40006800000 */
[----:B------:R-:W-:Y:S02]  /*9980*/  ISETP.GT.AND P5, PT, R196, R13, PT ;  /* 0x0000000dc400720c */ /* 0x000fe40003fa4270 */
[----:B------:R-:W-:Y:S02]  /*9990*/  FMNMX3.FTZ R11, R184, R8, R24, !PT ;  /* 0x00000008b80b7276 */ /* 0x000fe40007810018 */
[----:B------:R-:W-:Y:S02]  /*99a0*/  FMNMX3.FTZ R15, R15, R140, R176, !PT ;  /* 0x0000008c0f0f7276 */ /* 0x000fe400078100b0 */
[----:B------:R-:W-:Y:S02]  /*99b0*/  ISETP.GE.AND P4, PT, R13, R195, PT ;  /* 0x000000c30d00720c */ /* 0x000fe40003f86270 */
[----:B--2---:R-:W-:Y:S02]  /*99c0*/  FSEL R9, R9, -INF , !P5 ;  /* 0xff80000009097808 */ /* 0x004fe40006800000 */
[----:B------:R-:W-:-:S02]  /*99d0*/  FMNMX3.FTZ R11, R11, R22, R34, !PT ;  /* 0x000000160b0b7276 */ /* 0x000fc40007810022 */
[----:B------:R-:W-:Y:S02]  /*99e0*/  FMNMX3.FTZ R15, R15, R210, R212, !PT ;  /* 0x000000d20f0f7276 */ /* 0x000fe400078100d4 */
[----:B------:R-:W-:Y:S02]  /*99f0*/  FSEL R148, R9, -INF , !P4 ;  /* 0xff80000009947808 */ /* 0x000fe40006000000 */
[----:B------:R-:W-:Y:S02]  /*9a00*/  ISETP.GT.U32.AND P4, PT, R186, R201, PT ;  /* 0x000000c9ba00720c */ /* 0x000fe40003f84070 */
[----:B------:R-:W-:Y:S02]  /*9a10*/  FMNMX3.FTZ R11, R11, R136, R138, !PT ;  /* 0x000000880b0b7276 */ /* 0x000fe4000781008a */
[----:B------:R-:W-:Y:S02]  /*9a20*/  FMNMX3.FTZ R15, R15, R182, R188, !PT ;  /* 0x000000b60f0f7276 */ /* 0x000fe400078100bc */
[----:B------:R-:W-:-:S02]  /*9a30*/  FMNMX3.FTZ R11, R11, R142, R178, !PT ;  /* 0x0000008e0b0b7276 */ /* 0x000fc400078100b2 */
[----:B------:R-:W-:Y:S02]  /*9a40*/  FMNMX3.FTZ R9, R15, R208, R206, !PT ;  /* 0x000000d00f097276 */ /* 0x000fe400078100ce */
[----:B------:R-:W-:Y:S02]  /*9a50*/  ISETP.GT.AND P1, PT, R32, R13, PT ;  /* 0x0000000d2000720c */ /* 0x000fe40003f24270 */
[----:B------:R-:W-:Y:S02]  /*9a60*/  FMNMX3.FTZ R11, R11, R154, R204, !PT ;  /* 0x0000009a0b0b7276 */ /* 0x000fe400078100cc */
[----:B------:R-:W-:Y:S02]  /*9a70*/  FMNMX3.FTZ R9, R9, R152, R150, !PT ;  /* 0x0000009809097276 */ /* 0x000fe40007810096 */
[----:B------:R-:W-:Y:S02]  /*9a80*/  FSEL R168, R3, -INF , !P3 ;  /* 0xff80000003a87808 */ /* 0x000fe40005800000 */
[----:B------:R-:W-:-:S02]  /*9a90*/  ISETP.GE.AND P5, PT, R13, R194, PT ;  /* 0x000000c20d00720c */ /* 0x000fc40003fa6270 */
        /* <DEDUP_REMOVED lines=25> */
.L_x_392:
[----:B------:R-:W-:Y:S01]  /*9c30*/  FSEL R166, R166, -INF , !P6 ;  /* 0xff800000a6a67808 */ /* 0x000fe20007000000 */
[----:B-1----:R-:W1:Y:S01]  /*9c40*/  SHFL.BFLY PT, R6, R9, 0x2, 0x1f ;  /* 0x0c401f0009067f89 */ /* 0x002e6200000e0000 */
[----:B------:R-:W-:Y:S01]  /*9c50*/  FSEL R164, R164, -INF , !P5 ;  /* 0xff800000a4a47808 */ /* 0x000fe20006800000 */
[----:B------:R-:W2:Y:S01]  /*9c60*/  LDCU UR4, c[0x0][0x45c] ;  /* 0x00008b80ff0477ac */ /* 0x000ea20008000800 */
[----:B------:R-:W-:Y:S02]  /*9c70*/  FMNMX3.FTZ R3, R3, R170, R168, !PT ;  /* 0x000000aa03037276 */ /* 0x000fe400078100a8 */
[----:B------:R-:W-:Y:S02]  /*9c80*/  MOV R161, 0x20 ;  /* 0x0000002000a17802 */ /* 0x000fe40000000f00 */
[----:B------:R-:W-:Y:S02]  /*9c90*/  FMNMX3.FTZ R11, R3, R166, R164, !PT ;  /* 0x000000a6030b7276 */ /* 0x000fe400078100a4 */
[----:B------:R-:W-:-:S02]  /*9ca0*/  LEA R167, R192, UR5, 0x1 ;  /* 0x00000005c0a77c11 */ /* 0x000fc4000f8e08ff */
[----:B------:R-:W-:Y:S01]  /*9cb0*/  SEL R161, R161, 0xffffffe0, !P0 ;  /* 0xffffffe0a1a17807 */ /* 0x000fe20004000000 */
[----:B------:R-:W3:Y:S01]  /*9cc0*/  SHFL.BFLY PT, R10, R11, 0x2, 0x1f ;  /* 0x0c401f000b0a7f89 */ /* 0x000ee200000e0000 */
[----:B------:R-:W-:Y:S02]  /*9cd0*/  IADD3 R162, PT, PT, R167, 0x12040, RZ ;  /* 0x00012040a7a27810 */ /* 0x000fe40007ffe0ff */
[----:B------:R-:W-:Y:S01]  /*9ce0*/  IADD3 R163, PT, PT, R161, R167, RZ ;  /* 0x000000a7a1a37210 */ /* 0x000fe20007ffe0ff */
[----:B------:R-:W-:Y:S01]  /*9cf0*/  LDSM.16.MT88.4 R16, [R167+0x12000] ;  /* 0x01200000a710783b */ /* 0x000fe20000004200 */
[----:B-1----:R-:W-:-:S05]  /*9d00*/  FMNMX.FTZ R7, R9, R6, !PT ;  /* 0x0000000609077209 */ /* 0x002fca0007810000 */
[----:B------:R-:W1:Y:S01]  /*9d10*/  SHFL.BFLY PT, R132, R7, 0x1, 0x1f ;  /* 0x0c201f0007847f89 */ /* 0x000e6200000e0000 */
[----:B---3--:R-:W-:-:S05]  /*9d20*/  FMNMX.FTZ R10, R11, R10, !PT ;  /* 0x0000000a0b0a7209 */ /* 0x008fca0007810000 */
[----:B------:R-:W3:Y:S01]  /*9d30*/  SHFL.BFLY PT, R3, R10, 0x1, 0x1f ;  /* 0x0c201f000a037f89 */ /* 0x000ee200000e0000 */
[----:B-1----:R-:W-:-:S04]  /*9d40*/  FMNMX.FTZ R132, R7, R132, !PT ;  /* 0x0000008407847209 */ /* 0x002fc80007810000 */
[C---:B------:R-:W-:Y:S01]  /*9d50*/  FSETP.NEU.FTZ.AND P3, PT, R132.reuse, -INF , PT ;  /* 0xff8000008400780b */ /* 0x040fe20003f7d000 */
[----:B--2---:R-:W-:-:S05]  /*9d60*/  FMUL.FTZ R151, R132, UR4 ;  /* 0x0000000484977c20 */ /* 0x004fca0008410000 */
[----:B------:R-:W-:Y:S02]  /*9d70*/  FSEL R151, R151, RZ, P3 ;  /* 0x000000ff97977208 */ /* 0x000fe40001800000 */
[----:B---3--:R-:W-:-:S03]  /*9d80*/  FMNMX.FTZ R3, R10, R3, !PT ;  /* 0x000000030a037209 */ /* 0x008fc60007810000 */
[--C-:B------:R-:W-:Y:S01]  /*9d90*/  FFMA.FTZ R158, R20, UR4, -R151.reuse ;  /* 0x00000004149e7c23 */ /* 0x100fe20008010897 */
[C---:B------:R-:W-:Y:S01]  /*9da0*/  FSETP.NEU.FTZ.AND P1, PT, R3.reuse, -INF , PT ;  /* 0xff8000000300780b */ /* 0x040fe20003f3d000 */
[----:B------:R-:W-:Y:S01]  /*9db0*/  FMUL.FTZ R165, R3, UR4 ;  /* 0x0000000403a57c20 */ /* 0x000fe20008410000 */
[----:B------:R-:W-:Y:S01]  /*9dc0*/  IADD3 R20, PT, PT, R167, 0x12000, RZ ;  /* 0x00012000a7147810 */ /* 0x000fe20007ffe0ff */
[--C-:B------:R-:W-:Y:S01]  /*9dd0*/  FFMA.FTZ R6, R28, UR4, -R151.reuse ;  /* 0x000000041c067c23 */ /* 0x100fe20008010897 */
[----:B------:R-:W-:Y:S01]  /*9de0*/  FSEL R9, R3, RZ, P1 ;  /* 0x000000ff03097208 */ /* 0x000fe20000800000 */
[--C-:B------:R-:W-:Y:S01]  /*9df0*/  FFMA.FTZ R30, R30, UR4, -R151.reuse ;  /* 0x000000041e1e7c23 */ /* 0x100fe20008010897 */
[----:B------:R-:W-:Y:S01]  /*9e00*/  FSEL R165, R165, RZ, P1 ;  /* 0x000000ffa5a57208 */ /* 0x000fe20000800000 */
[----:B------:R-:W-:Y:S01]  /*9e10*/  FFMA.FTZ R133, R134, UR4, -R151 ;  /* 0x0000000486857c23 */ /* 0x000fe20008010897 */
[----:B------:R-:W-:Y:S01]  /*9e20*/  @P2 IADD3 R162, PT, PT, R20, -0x40, RZ ;  /* 0xffffffc014a22810 */ /* 0x000fe20007ffe0ff */
[----:B------:R-:W-:Y:S01]  /*9e30*/  FADD.FTZ R9, R184, -R9 ;  /* 0x80000009b8097221 */ /* 0x000fe20000010000 */
[----:B------:R-:W-:Y:S01]  /*9e40*/  MUFU.EX2 R134, R30 ;  /* 0x0000001e00867308 */ /* 0x000fe20000000800 */
[--C-:B------:R-:W-:Y:S01]  /*9e50*/  FFMA.FTZ R160, R8, UR4, -R165.reuse ;  /* 0x0000000408a07c23 */ /* 0x100fe200080108a5 */
[----:B------:R-:W-:Y:S01]  /*9e60*/  FSEL R8, R132, RZ, P3 ;  /* 0x000000ff84087208 */ /* 0x000fe20001800000 */
[----:B------:R-:W-:Y:S01]  /*9e70*/  FMUL.FTZ R157, R9, UR4 ;  /* 0x00000004099d7c20 */ /* 0x000fe20008410000 */
[--C-:B------:R-:W-:Y:S01]  /*9e80*/  FFMA.FTZ R7, R24, UR4, -R165.reuse ;  /* 0x0000000418077c23 */ /* 0x100fe200080108a5 */
[--C-:B------:R-:W-:Y:S01]  /*9e90*/  FFMA.FTZ R156, R34, UR4, -R165.reuse ;  /* 0x00000004229c7c23 */ /* 0x100fe200080108a5 */
[----:B------:R-:W1:Y:S01]  /*9ea0*/  LDSM.16.MT88.4 R24, [R163+0x12000] ;  /* 0x01200000a318783b */ /* 0x000e620000004200 */
[----:B------:R-:W-:Y:S01]  /*9eb0*/  FADD.FTZ R8, R185, -R8 ;  /* 0x80000008b9087221 */ /* 0x000fe20000010000 */
[----:B------:R-:W-:Y:S01]  /*9ec0*/  FFMA.FTZ R135, R22, UR4, -R165 ;  /* 0x0000000416877c23 */ /* 0x000fe200080108a5 */
[----:B------:R-:W2:Y:S01]  /*9ed0*/  MUFU.EX2 R157, R157 ;  /* 0x0000009d009d7308 */ /* 0x000ea20000000800 */
[----:B------:R-:W-:Y:S01]  /*9ee0*/  LDSM.16.MT88.4 R32, [R162] ;  /* 0x00000000a220783b */ /* 0x000fe20000004200 */
[----:B------:R-:W-:Y:S01]  /*9ef0*/  FMUL.FTZ R159, R8, UR4 ;  /* 0x00000004089f7c20 */ /* 0x000fe20008410000 */
[----:B------:R-:W-:Y:S01]  /*9f00*/  IADD3 R161, PT, PT, R161, R162, RZ ;  /* 0x000000a2a1a17210 */ /* 0x000fe20007ffe0ff */
[----:B------:R-:W-:Y:S01]  /*9f10*/  MUFU.EX2 R158, R158 ;  /* 0x0000009e009e7308 */ /* 0x000fe20000000800 */
        /* <DEDUP_REMOVED lines=9> */
[-C--:B--2---:R-:W-:Y:S01]  /*9fb0*/  FMUL.FTZ R30, R118, R157.reuse ;  /* 0x0000009d761e7220 */ /* 0x084fe20000410000 */
[-C--:B------:R-:W-:Y:S01]  /*9fc0*/  FMUL.FTZ R31, R119, R157.reuse ;  /* 0x0000009d771f7220 */ /* 0x080fe20000410000 */
[----:B------:R-:W2:Y:S01]  /*9fd0*/  MUFU.EX2 R133, R133 ;  /* 0x0000008500857308 */ /* 0x000ea20000000800 */
[-C--:B------:R-:W-:Y:S01]  /*9fe0*/  FMUL.FTZ R22, R122, R157.reuse ;  /* 0x0000009d7a167220 */ /* 0x080fe20000410000 */
[-C--:B------:R-:W-:Y:S01]  /*9ff0*/  FMUL.FTZ R23, R123, R157.reuse ;  /* 0x0000009d7b177220 */ /* 0x080fe20000410000 */
[-C--:B------:R-:W-:Y:S01]  /*a000*/  FMUL.FTZ R110, R110, R157.reuse ;  /* 0x0000009d6e6e7220 */ /* 0x080fe20000410000 */
[----:B------:R-:W-:Y:S01]  /*a010*/  MUFU.EX2 R160, R160 ;  /* 0x000000a000a07308 */ /* 0x000fe20000000800 */
[----:B------:R-:W-:Y:S01]  /*a020*/  FMUL.FTZ R111, R111, R157 ;  /* 0x0000009d6f6f7220 */ /* 0x000fe20000410000 */
[-C--:B---3--:R-:W-:Y:S01]  /*a030*/  FMUL.FTZ R28, R116, R159.reuse ;  /* 0x0000009f741c7220 */ /* 0x088fe20000410000 */
[-C--:B------:R-:W-:Y:S01]  /*a040*/  FMUL.FTZ R29, R117, R159.reuse ;  /* 0x0000009f751d7220 */ /* 0x080fe20000410000 */
[----:B------:R-:W3:Y:S01]  /*a050*/  MUFU.EX2 R7, R7 ;  /* 0x0000000700077308 */ /* 0x000ee20000000800 */
[----:B------:R-:W5:Y:S01]  /*a060*/  LDSM.16.MT88.4 R116, [R161] ;  /* 0x00000000a174783b */ /* 0x000f620000004200 */
[----:B----4-:R-:W-:Y:S01]  /*a070*/  F2FP.F16.F32.PACK_AB R8, R6, R158 ;  /* 0x0000009e0608723e */ /* 0x010fe200000000ff */
[-C--:B------:R-:W-:Y:S01]  /*a080*/  FMUL.FTZ R20, R120, R159.reuse ;  /* 0x0000009f78147220 */ /* 0x080fe20000410000 */
[----:B------:R-:W-:Y:S01]  /*a090*/  MUFU.EX2 R135, R135 ;  /* 0x0000008700877308 */ /* 0x000fe20000000800 */
[-C--:B------:R-:W-:Y:S01]  /*a0a0*/  FMUL.FTZ R21, R121, R159.reuse ;  /* 0x0000009f79157220 */ /* 0x080fe20000410000 */
[----:B--2---:R-:W-:Y:S01]  /*a0b0*/  F2FP.F16.F32.PACK_AB R10, R133, R134 ;  /* 0x00000086850a723e */ /* 0x004fe200000000ff */
[-C--:B------:R-:W-:Y:S01]  /*a0c0*/  FMUL.FTZ R108, R108, R159.reuse ;  /* 0x0000009f6c6c7220 */ /* 0x080fe20000410000 */
[----:B------:R-:W2:Y:S01]  /*a0d0*/  MUFU.EX2 R156, R156 ;  /* 0x0000009c009c7308 */ /* 0x000ea20000000800 */
[-C--:B------:R-:W-:Y:S01]  /*a0e0*/  FMUL.FTZ R109, R109, R159.reuse ;  /* 0x0000009f6d6d7220 */ /* 0x080fe20000410000 */
        /* <DEDUP_REMOVED lines=11> */
[----:B------:R-:W-:Y:S01]  /*a1a0*/  FMUL.FTZ R38, R38, R157 ;  /* 0x0000009d26267220 */ /* 0x000fe20000410000 */
        /* <DEDUP_REMOVED lines=21> */
[----:B------:R-:W1:Y:S01]  /*a300*/  LDSM.16.MT88.4 R112, [R167+0x14000] ;  /* 0x01400000a770783b */ /* 0x000e620000004200 */
[----:B------:R-:W-:Y:S01]  /*a310*/  FMUL.FTZ R53, R53, R159 ;  /* 0x0000009f35357220 */ /* 0x000fe20000410000 */
[C---:B-----5:R-:W-:Y:S01]  /*a320*/  HMMA.16816.F32 R104, R8.reuse, R116, R104 ;  /* 0x000000740868723c */ /* 0x060fe20000001868 */
        /* <DEDUP_REMOVED lines=35> */
[----:B------:R-:W-:Y:S01]  /*a560*/  FFMA.FTZ R178, R178, UR4, -R165 ;  /* 0x00000004b2b27c23 */ /* 0x000fe200080108a5 */
[----:B------:R-:W-:Y:S01]  /*a570*/  MUFU.EX2 R171, R171 ;  /* 0x000000ab00ab7308 */ /* 0x000fe20000000800 */
[C---:B-1----:R-:W-:Y:S01]  /*a580*/  HMMA.16816.F32 R36, R8.reuse, R112, R36 ;  /* 0x000000700824723c */ /* 0x042fe20000001824 */
[-C--:B------:R-:W-:Y:S01]  /*a590*/  FMUL.FTZ R12, R128, R159.reuse ;  /* 0x0000009f800c7220 */ /* 0x080fe20000410000 */
[----:B------:R-:W-:Y:S01]  /*a5a0*/  FMUL.FTZ R13, R129, R159 ;  /* 0x0000009f810d7220 */ /* 0x000fe20000410000 */
[----:B------:R-:W1:Y:S01]  /*a5b0*/  MUFU.EX2 R174, R174 ;  /* 0x000000ae00ae7308 */ /* 0x000e620000000800 */
[-C--:B------:R-:W-:Y:S01]  /*a5c0*/  FMUL.FTZ R14, R130, R157.reuse ;  /* 0x0000009d820e7220 */ /* 0x080fe20000410000 */
[----:B------:R-:W-:Y:S01]  /*a5d0*/  FMUL.FTZ R15, R131, R157 ;  /* 0x0000009d830f7220 */ /* 0x000fe20000410000 */
[-C--:B------:R-:W-:Y:S01]  /*a5e0*/  FMUL.FTZ R124, R124, R159.reuse ;  /* 0x0000009f7c7c7220 */ /* 0x080fe20000410000 */
[----:B------:R-:W-:Y:S01]  /*a5f0*/  MUFU.EX2 R172, R172 ;  /* 0x000000ac00ac7308 */ /* 0x000fe20000000800 */
        /* <DEDUP_REMOVED lines=11> */
[C---:B--2---:R-:W-:Y:S01]  /*a6b0*/  HMMA.16816.F32 R44, R8.reuse, R108, R44 ;  /* 0x0000006c082c723c */ /* 0x044fe2000000182c */
[----:B------:R-:W2:Y:S01]  /*a6c0*/  MUFU.EX2 R175, R175 ;  /* 0x000000af00af7308 */ /* 0x000ea20000000800 */
[-C--:B------:R-:W-:Y:S01]  /*a6d0*/  FMUL.FTZ R88, R88, R159.reuse ;  /* 0x0000009f58587220 */ /* 0x080fe20000410000 */
[----:B------:R-:W-:Y:S01]  /*a6e0*/  FMUL.FTZ R89, R89, R159 ;  /* 0x0000009f59597220 */ /* 0x000fe20000410000 */
[-C--:B------:R-:W-:Y:S01]  /*a6f0*/  FMUL.FTZ R90, R90, R157.reuse ;  /* 0x0000009d5a5a7220 */ /* 0x080fe20000410000 */
[----:B------:R-:W-:Y:S01]  /*a700*/  MUFU.EX2 R173, R173 ;  /* 0x000000ad00ad7308 */ /* 0x000fe20000000800 */
[----:B------:R-:W-:Y:S01]  /*a710*/  FMUL.FTZ R91, R91, R157 ;  /* 0x0000009d5b5b7220 */ /* 0x000fe20000410000 */
[-C--:B------:R-:W-:Y:S01]  /*a720*/  FMUL.FTZ R92, R92, R159.reuse ;  /* 0x0000009f5c5c7220 */ /* 0x080fe20000410000 */
[C---:B------:R-:W-:Y:S01]  /*a730*/  HMMA.16816.F32 R48, R8.reuse, R110, R48 ;  /* 0x0000006e0830723c */ /* 0x040fe20000001830 */
[----:B------:R-:W5:Y:S01]  /*a740*/  LDSM.16.MT88.4 R108, [R167+0x16000] ;  /* 0x01600000a76c783b */ /* 0x000f620000004200 */
[----:B------:R-:W2:Y:S01]  /*a750*/  MUFU.EX2 R178, R178 ;  /* 0x000000b200b27308 */ /* 0x000ea20000000800 */
        /* <DEDUP_REMOVED lines=8> */
[----:B------:R-:W-:Y:S01]  /*a7e0*/  LDSM.16.MT88.4 R144, [R162+0x800] ;  /* 0x00080000a290783b */ /* 0x000fe20000004200 */
[--C-:B------:R-:W-:Y:S01]  /*a7f0*/  FFMA.FTZ R177, R188, UR4, -R151.reuse ;  /* 0x00000004bcb17c23 */ /* 0x100fe20008010897 */
[--C-:B------:R-:W-:Y:S01]  /*a800*/  FFMA.FTZ R182, R182, UR4, -R151.reuse ;  /* 0x00000004b6b67c23 */ /* 0x100fe20008010897 */
[--C-:B------:R-:W-:Y:S01]  /*a810*/  FFMA.FTZ R184, R208, UR4, -R151.reuse ;  /* 0x00000004d0b87c23 */ /* 0x100fe20008010897 */
[----:B------:R-:W-:Y:S01]  /*a820*/  LDSM.16.MT88.4 R140, [R161+0x800] ;  /* 0x00080000a18c783b */ /* 0x000fe20000004200 */
[C---:B------:R-:W-:Y:S01]  /*a830*/  HMMA.16816.F32 R56, R8.reuse, R118, R56 ;  /* 0x000000760838723c */ /* 0x040fe20000001838 */
[----:B------:R-:W-:Y:S01]  /*a840*/  FFMA.FTZ R179, R206, UR4, -R151 ;  /* 0x00000004ceb37c23 */ /* 0x000fe20008010897 */
[--C-:B------:R-:W-:Y:S01]  /*a850*/  FFMA.FTZ R181, R154, UR4, -R165.reuse ;  /* 0x000000049ab57c23 */ /* 0x100fe200080108a5 */
[----:B------:R-:W3:Y:S01]  /*a860*/  LDSM.16.MT88.4 R116, [R163+0x16000] ;  /* 0x01600000a374783b */ /* 0x000ee20000004200 */
[--C-:B------:R-:W-:Y:S01]  /*a870*/  FFMA.FTZ R188, R204, UR4, -R165.reuse ;  /* 0x00000004ccbc7c23 */ /* 0x100fe200080108a5 */
[--C-:B------:R-:W-:Y:S01]  /*a880*/  FFMA.FTZ R183, R180, UR4, -R165.reuse ;  /* 0x00000004b4b77c23 */ /* 0x100fe200080108a5 */
[--C-:B------:R-:W-:Y:S01]  /*a890*/  FFMA.FTZ R190, R190, UR4, -R165.reuse ;  /* 0x00000004bebe7c23 */ /* 0x100fe200080108a5 */
[----:B------:R-:W-:Y:S01]  /*a8a0*/  LDSM.16.MT88.4 R136, [R163+0x14800] ;  /* 0x01480000a388783b */ /* 0x000fe20000004200 */
[C---:B----4-:R-:W-:Y:S01]  /*a8b0*/  HMMA.16816.F32 R60, R8.reuse, R112, R60 ;  /* 0x00000070083c723c */ /* 0x050fe2000000183c */
[----:B------:R-:W-:Y:S01]  /*a8c0*/  MUFU.EX2 R182, R182 ;  /* 0x000000b600b67308 */ /* 0x000fe20000000800 */
[--C-:B------:R-:W-:Y:S01]  /*a8d0*/  FFMA.FTZ R189, R168, UR4, -R165.reuse ;  /* 0x00000004a8bd7c23 */ /* 0x100fe200080108a5 */
[----:B------:R-:W-:Y:S01]  /*a8e0*/  LDSM.16.MT88.4 R128, [R162+0x2800] ;  /* 0x00280000a280783b */ /* 0x000fe20000004200 */
[----:B------:R-:W-:Y:S01]  /*a8f0*/  FFMA.FTZ R166, R166, UR4, -R165 ;  /* 0x00000004a6a67c23 */ /* 0x000fe200080108a5 */
[----:B------:R-:W4:Y:S01]  /*a900*/  MUFU.EX2 R177, R177 ;  /* 0x000000b100b17308 */ /* 0x000f220000000800 */
[--C-:B------:R-:W-:Y:S01]  /*a910*/  FFMA.FTZ R185, R150, UR4, -R151.reuse ;  /* 0x0000000496b97c23 */ /* 0x100fe20008010897 */
[----:B------:R-:W-:Y:S01]  /*a920*/  LDSM.16.MT88.4 R120, [R161+0x2800] ;  /* 0x00280000a178783b */ /* 0x000fe20000004200 */
[C---:B------:R-:W-:Y:S01]  /*a930*/  HMMA.16816.F32 R64, R8.reuse, R114, R64 ;  /* 0x000000720840723c */ /* 0x040fe20000001840 */
[----:B------:R-:W-:Y:S01]  /*a940*/  MUFU.EX2 R184, R184 ;  /* 0x000000b800b87308 */ /* 0x000fe20000000800 */
[----:B------:R-:W-:Y:S01]  /*a950*/  FFMA.FTZ R187, R149, UR4, -R151 ;  /* 0x0000000495bb7c23 */ /* 0x000fe20008010897 */
[----:B------:R-:W1:Y:S01]  /*a960*/  LDSM.16.MT88.4 R112, [R162+0x4000] ;  /* 0x00400000a270783b */ /* 0x000e620000004200 */
[----:B------:R-:W-:Y:S01]  /*a970*/  FFMA.FTZ R159, R207, R159, R158 ;  /* 0x0000009fcf9f7223 */ /* 0x000fe2000001009e */
[----:B------:R-:W-:Y:S01]  /*a980*/  MUFU.EX2 R179, R179 ;  /* 0x000000b300b37308 */ /* 0x000fe20000000800 */
[----:B------:R-:W-:Y:S01]  /*a990*/  FFMA.FTZ R160, R205, R157, R160 ;  /* 0x0000009dcda07223 */ /* 0x000fe200000100a0 */
[----:B------:R-:W-:Y:S01]  /*a9a0*/  @P4 IADD3 R204, PT, PT, R2, -0x4, RZ ;  /* 0xfffffffc02cc4810 */ /* 0x000fe20007ffe0ff */
[----:B------:R-:W-:Y:S01]  /*a9b0*/  HMMA.16816.F32 R12, R8, R16, R12 ;  /* 0x00000010080c723c */ /* 0x000fe2000000180c */
[----:B------:R-:W-:Y:S01]  /*a9c0*/  MUFU.EX2 R181, R181 ;  /* 0x000000b500b57308 */ /* 0x000fe20000000800 */
[----:B------:R-:W-:Y:S01]  /*a9d0*/  FADD.FTZ R159, R6, R159 ;  /* 0x0000009f069f7221 */ /* 0x000fe20000010000 */
[----:B------:R-:W-:-:S02]  /*a9e0*/  FADD.FTZ R160, R7, R160 ;  /* 0x000000a007a07221 */ /* 0x000fc40000010000 */
[----:B------:R-:W4:Y:S01]  /*a9f0*/  MUFU.EX2 R188, R188 ;  /* 0x000000bc00bc7308 */ /* 0x000f220000000800 */
[----:B------:R-:W-:Y:S01]  /*aa00*/  FADD.FTZ R134, R134, R159 ;  /* 0x0000009f86867221 */ /* 0x000fe20000010000 */
[----:B------:R-:W-:Y:S01]  /*aa10*/  FADD.FTZ R135, R135, R160 ;  /* 0x000000a087877221 */ /* 0x000fe20000010000 */
[C---:B-----5:R-:W-:Y:S01]  /*aa20*/  HMMA.16816.F32 R68, R8.reuse, R108, R68 ;  /* 0x0000006c0844723c */ /* 0x060fe20000001844 */
[----:B------:R5:W-:Y:S01]  /*aa30*/  MUFU.EX2 R180, R190 ;  /* 0x000000be00b47308 */ /* 0x000be20000000800 */
[----:B------:R-:W-:Y:S01]  /*aa40*/  FADD.FTZ R134, R133, R134 ;  /* 0x0000008685867221 */ /* 0x000fe20000010000 */
[----:B------:R-:W-:Y:S02]  /*aa50*/  FADD.FTZ R135, R156, R135 ;  /* 0x000000879c877221 */ /* 0x000fe40000010000 */
[----:B------:R-:W4:Y:S03]  /*aa60*/  MUFU.EX2 R183, R183 ;  /* 0x000000b700b77308 */ /* 0x000f260000000800 */
[C---:B------:R-:W-:Y:S01]  /*aa70*/  HMMA.16816.F32 R72, R8.reuse, R110, R72 ;  /* 0x0000006e0848723c */ /* 0x040fe20000001848 */
[----:B------:R-:W2:Y:S01]  /*aa80*/  LDSM.16.MT88.4 R108, [R161+0x4000] ;  /* 0x00400000a16c783b */ /* 0x000ea20000004200 */
[----:B------:R-:W-:Y:S04]  /*aa90*/  MUFU.EX2 R185, R185 ;  /* 0x000000b900b97308 */ /* 0x000fe80000000800 */
[----:B------:R-:W-:Y:S01]  /*aaa0*/  MUFU.EX2 R187, R187 ;  /* 0x000000bb00bb7308 */ /* 0x000fe20000000800 */
[----:B-----5:R-:W-:Y:S01]  /*aab0*/  FFMA.FTZ R190, R152, UR4, -R151 ;  /* 0x0000000498be7c23 */ /* 0x020fe20008010897 */
[C---:B---3--:R-:W-:Y:S01]  /*aac0*/  HMMA.16816.F32 R76, R8.reuse, R116, R76 ;  /* 0x00000074084c723c */ /* 0x048fe2000000184c */
[----:B------:R-:W-:Y:S01]  /*aad0*/  LDSM.16.MT88.4 R152, [R167+0x13800] ;  /* 0x01380000a798783b */ /* 0x000fe20000004200 */
[----:B------:R-:W-:Y:S04]  /*aae0*/  MUFU.EX2 R189, R189 ;  /* 0x000000bd00bd7308 */ /* 0x000fe80000000800 */
[----:B------:R-:W3:Y:S02]  /*aaf0*/  MUFU.EX2 R190, R190 ;  /* 0x000000be00be7308 */ /* 0x000ee40000000800 */
[C---:B------:R-:W-:Y:S01]  /*ab00*/  HMMA.16816.F32 R80, R8.reuse, R118, R80 ;  /* 0x000000760850723c */ /* 0x040fe20000001850 */
[----:B------:R-:W5:Y:S07]  /*ab10*/  LDSM.16.MT88.4 R116, [R163+0x12800] ;  /* 0x01280000a374783b */ /* 0x000f6e0000004200 */
[C---:B------:R-:W-:Y:S01]  /*ab20*/  HMMA.16816.F32 R16, R8.reuse, R18, R124 ;  /* 0x000000120810723c */ /* 0x040fe2000000187c */
[----:B------:R-:W-:Y:S07]  /*ab30*/  LDSM.16.MT88.4 R124, [R167+0x14800] ;  /* 0x01480000a77c783b */ /* 0x000fee0000004200 */
[C---:B-1----:R-:W-:Y:S08]  /*ab40*/  HMMA.16816.F32 R84, R8.reuse, R112, R84 ;  /* 0x000000700854723c */ /* 0x042ff00000001854 */
[C---:B------:R-:W-:Y:S01]  /*ab50*/  HMMA.16816.F32 R88, R8.reuse, R114, R88 ;  /* 0x000000720858723c */ /* 0x040fe20000001858 */
[----:B------:R-:W1:Y:S07]  /*ab60*/  LDSM.16.MT88.4 R112, [R167+0x12800] ;  /* 0x01280000a770783b */ /* 0x000e6e0000004200 */
[C---:B--2---:R-:W-:Y:S08]  /*ab70*/  HMMA.16816.F32 R92, R8.reuse, R108, R92 ;  /* 0x0000006c085c723c */ /* 0x044ff0000000185c */
[----:B------:R-:W-:Y:S01]  /*ab80*/  HMMA.16816.F32 R8, R8, R110, R96 ;  /* 0x0000006e0808723c */ /* 0x000fe20000001860 */
[----:B------:R-:W-:Y:S01]  /*ab90*/  F2FP.F16.F32.PACK_AB R96, R174, R171 ;  /* 0x000000abae60723e */ /* 0x000fe200000000ff */
[----:B------:R-:W-:Y:S01]  /*aba0*/  LDSM.16.MT88.4 R108, [R167+0x16800] ;  /* 0x01680000a76c783b */ /* 0x000fe20000004200 */
[----:B------:R-:W-:Y:S01]  /*abb0*/  F2FP.F16.F32.PACK_AB R97, R175, R176 ;  /* 0x000000b0af61723e */ /* 0x000fe200000000ff */
[----:B------:R-:W-:Y:S01]  /*abc0*/  FADD.FTZ R171, R171, R134 ;  /* 0x00000086abab7221 */ /* 0x000fe20000010000 */
[----:B------:R-:W-:Y:S01]  /*abd0*/  F2FP.F16.F32.PACK_AB R98, R169, R172 ;  /* 0x000000aca962723e */ /* 0x000fe200000000ff */
[----:B------:R-:W-:Y:S01]  /*abe0*/  FADD.FTZ R176, R176, R135 ;  /* 0x00000087b0b07221 */ /* 0x000fe20000010000 */
[----:B------:R-:W-:Y:S01]  /*abf0*/  F2FP.F16.F32.PACK_AB R99, R178, R173 ;  /* 0x000000adb263723e */ /* 0x000fe200000000ff */
[----:B------:R-:W-:-:S02]  /*ac00*/  FADD.FTZ R171, R174, R171 ;  /* 0x000000abaeab7221 */ /* 0x000fc40000010000 */
[----:B------:R-:W-:Y:S02]  /*ac10*/  FADD.FTZ R176, R175, R176 ;  /* 0x000000b0afb07221 */ /* 0x000fe40000010000 */
[----:B------:R-:W-:Y:S02]  /*ac20*/  FADD.FTZ R172, R172, R171 ;  /* 0x000000abacac7221 */ /* 0x000fe40000010000 */
[----:B-----5:R-:W-:Y:S01]  /*ac30*/  HMMA.16816.F32 R20, R96, R116, R20 ;  /* 0x000000746014723c */ /* 0x020fe20000001814 */
[----:B------:R-:W-:Y:S01]  /*ac40*/  FADD.FTZ R173, R173, R176 ;  /* 0x000000b0adad7221 */ /* 0x000fe20000010000 */
[----:B------:R-:W-:-:S03]  /*ac50*/  FADD.FTZ R169, R169, R172 ;  /* 0x000000aca9a97221 */ /* 0x000fc60000010000 */
[----:B------:R-:W-:-:S03]  /*ac60*/  FADD.FTZ R178, R178, R173 ;  /* 0x000000adb2b27221 */ /* 0x000fc60000010000 */
[C---:B------:R-:W-:Y:S01]  /*ac70*/  HMMA.16816.F32 R24, R96.reuse, R118, R24 ;  /* 0x000000766018723c */ /* 0x040fe20000001818 */
[----:B------:R-:W2:Y:S07]  /*ac80*/  LDSM.16.MT88.4 R116, [R162+0x4800] ;  /* 0x00480000a274783b */ /* 0x000eae0000004200 */
[C---:B-1----:R-:W-:Y:S08]  /*ac90*/  HMMA.16816.F32 R12, R96.reuse, R112, R12 ;  /* 0x00000070600c723c */ /* 0x042ff0000000180c */
[C---:B------:R-:W-:Y:S01]  /*aca0*/  HMMA.16816.F32 R16, R96.reuse, R114, R16 ;  /* 0x000000726010723c */ /* 0x040fe20000001810 */
[----:B------:R-:W1:Y:S07]  /*acb0*/  LDSM.16.MT88.4 R112, [R163+0x16800] ;  /* 0x01680000a370783b */ /* 0x000e6e0000004200 */
[C---:B------:R-:W-:Y:S08]  /*acc0*/  HMMA.16816.F32 R36, R96.reuse, R124, R36 ;  /* 0x0000007c6024723c */ /* 0x040ff00000001824 */
[C---:B------:R-:W-:Y:S01]  /*acd0*/  HMMA.16816.F32 R40, R96.reuse, R126, R40 ;  /* 0x0000007e6028723c */ /* 0x040fe20000001828 */
[----:B------:R-:W5:Y:S07]  /*ace0*/  LDSM.16.MT88.4 R124, [R161+0x4800] ;  /* 0x00480000a17c783b */ /* 0x000f6e0000004200 */
[C---:B------:R-:W-:Y:S08]  /*acf0*/  HMMA.16816.F32 R28, R96.reuse, R144, R28 ;  /* 0x00000090601c723c */ /* 0x040ff0000000181c */
[C---:B--2---:R-:W-:Y:S08]  /*ad00*/  HMMA.16816.F32 R84, R96.reuse, R116, R84 ;  /* 0x000000746054723c */ /* 0x044ff00000001854 */
[C---:B------:R-:W-:Y:S01]  /*ad10*/  HMMA.16816.F32 R88, R96.reuse, R118, R88 ;  /* 0x000000766058723c */ /* 0x040fe20000001858 */
[----:B------:R-:W2:Y:S07]  /*ad20*/  LDSM.16.MT88.4 R116, [R163+0x13000] ;  /* 0x01300000a374783b */ /* 0x000eae0000004200 */
        /* <DEDUP_REMOVED lines=20> */
[C---:B-----5:R-:W-:Y:S08]  /*ae70*/  HMMA.16816.F32 R92, R96.reuse, R124, R92 ;  /* 0x0000007c605c723c */ /* 0x060ff0000000185c */
[----:B------:R-:W-:Y:S01]  /*ae80*/  HMMA.16816.F32 R96, R96, R126, R8 ;  /* 0x0000007e6060723c */ /* 0x000fe20000001808 */
[----:B------:R-:W5:Y:S01]  /*ae90*/  LDSM.16.MT88.4 R124, [R163+0x15000] ;  /* 0x01500000a37c783b */ /* 0x000f620000004200 */
[----:B----4-:R-:W-:Y:S01]  /*aea0*/  F2FP.F16.F32.PACK_AB R8, R177, R182 ;  /* 0x000000b6b108723e */ /* 0x010fe200000000ff */
[----:B------:R-:W-:Y:S01]  /*aeb0*/  FADD.FTZ R182, R182, R169 ;  /* 0x000000a9b6b67221 */ /* 0x000fe20000010000 */
[C---:B------:R-:W-:Y:S01]  /*aec0*/  F2FP.F16.F32.PACK_AB R9, R188.reuse, R181 ;  /* 0x000000b5bc09723e */ /* 0x040fe200000000ff */
[----:B------:R-:W-:Y:S01]  /*aed0*/  FADD.FTZ R181, R181, R178 ;  /* 0x000000b2b5b57221 */ /* 0x000fe20000010000 */
[----:B------:R-:W-:Y:S01]  /*aee0*/  F2FP.F16.F32.PACK_AB R10, R179, R184 ;  /* 0x000000b8b30a723e */ /* 0x000fe200000000ff */
[----:B------:R-:W-:Y:S01]  /*aef0*/  FADD.FTZ R177, R177, R182 ;  /* 0x000000b6b1b17221 */ /* 0x000fe20000010000 */
[----:B------:R-:W-:Y:S01]  /*af00*/  F2FP.F16.F32.PACK_AB R11, R183, R180 ;  /* 0x000000b4b70b723e */ /* 0x000fe200000000ff */
[----:B------:R-:W-:-:S02]  /*af10*/  FADD.FTZ R181, R188, R181 ;  /* 0x000000b5bcb57221 */ /* 0x000fc40000010000 */
[----:B------:R-:W-:Y:S02]  /*af20*/  FADD.FTZ R184, R184, R177 ;  /* 0x000000b1b8b87221 */ /* 0x000fe40000010000 */
[----:B------:R-:W-:Y:S02]  /*af30*/  FADD.FTZ R180, R180, R181 ;  /* 0x000000b5b4b47221 */ /* 0x000fe40000010000 */
[----:B--2---:R-:W-:Y:S01]  /*af40*/  HMMA.16816.F32 R20, R8, R116, R20 ;  /* 0x000000740814723c */ /* 0x004fe20000001814 */
[----:B------:R-:W-:Y:S01]  /*af50*/  FADD.FTZ R179, R179, R184 ;  /* 0x000000b8b3b37221 */ /* 0x000fe20000010000 */
[----:B------:R-:W-:-:S06]  /*af60*/  FADD.FTZ R183, R183, R180 ;  /* 0x000000b4b7b77221 */ /* 0x000fcc0000010000 */
[C---:B------:R-:W-:Y:S01]  /*af70*/  HMMA.16816.F32 R24, R8.reuse, R118, R24 ;  /* 0x000000760818723c */ /* 0x040fe20000001818 */
[----:B------:R-:W2:Y:S07]  /*af80*/  LDSM.16.MT88.4 R116, [R162+0x5000] ;  /* 0x00500000a274783b */ /* 0x000eae0000004200 */
[C---:B-1----:R-:W-:Y:S08]  /*af90*/  HMMA.16816.F32 R12, R8.reuse, R112, R12 ;  /* 0x00000070080c723c */ /* 0x042ff0000000180c */
[C---:B------:R-:W-:Y:S01]  /*afa0*/  HMMA.16816.F32 R16, R8.reuse, R114, R16 ;  /* 0x000000720810723c */ /* 0x040fe20000001810 */
[----:B------:R-:W1:Y:S07]  /*afb0*/  LDSM.16.MT88.4 R112, [R163+0x17000] ;  /* 0x01700000a370783b */ /* 0x000e6e0000004200 */
[C---:B-----5:R-:W-:Y:S08]  /*afc0*/  HMMA.16816.F32 R44, R8.reuse, R124, R44 ;  /* 0x0000007c082c723c */ /* 0x060ff0000000182c */
[C---:B------:R-:W-:Y:S01]  /*afd0*/  HMMA.16816.F32 R48, R8.reuse, R126, R48 ;  /* 0x0000007e0830723c */ /* 0x040fe20000001830 */
[----:B------:R-:W4:Y:S07]  /*afe0*/  LDSM.16.MT88.4 R124, [R161+0x5000] ;  /* 0x00500000a17c783b */ /* 0x000f2e0000004200 */
[C---:B------:R-:W-:Y:S08]  /*aff0*/  HMMA.16816.F32 R60, R8.reuse, R120, R60 ;  /* 0x00000078083c723c */ /* 0x040ff0000000183c */
[C---:B------:R-:W-:Y:S01]  /*b000*/  HMMA.16816.F32 R64, R8.reuse, R122, R64 ;  /* 0x0000007a0840723c */ /* 0x040fe20000001840 */
[----:B------:R-:W5:Y:S07]  /*b010*/  LDSM.16.MT88.4 R120, [R167+0x17800] ;  /* 0x01780000a778783b */ /* 0x000f6e0000004200 */
[C---:B--2---:R-:W-:Y:S08]  /*b020*/  HMMA.16816.F32 R84, R8.reuse, R116, R84 ;  /* 0x000000740854723c */ /* 0x044ff00000001854 */
[C---:B------:R-:W-:Y:S01]  /*b030*/  HMMA.16816.F32 R88, R8.reuse, R118, R88 ;  /* 0x000000760858723c */ /* 0x040fe20000001858 */
[----:B------:R-:W2:Y:S07]  /*b040*/  LDSM.16.MT88.4 R116, [R163+0x13800] ;  /* 0x01380000a374783b */ /* 0x000eae0000004200 */
[----:B------:R-:W-:Y:S01]  /*b050*/  HMMA.16816.F32 R52, R8, R128, R52 ;  /* 0x000000800834723c */ /* 0x000fe20000001834 */
[--C-:B------:R-:W-:Y:S01]  /*b060*/  FFMA.FTZ R128, R170, UR4, -R165.reuse ;  /* 0x00000004aa807c23 */ /* 0x100fe200080108a5 */
[----:B------:R-:W-:-:S02]  /*b070*/  FFMA.FTZ R165, R164, UR4, -R165 ;  /* 0x00000004a4a57c23 */ /* 0x000fc400080108a5 */
[----:B------:R-:W-:Y:S04]  /*b080*/  MUFU.EX2 R164, R166 ;  /* 0x000000a600a47308 */ /* 0x000fe80000000800 */
[C---:B------:R-:W-:Y:S01]  /*b090*/  HMMA.16816.F32 R68, R8.reuse, R108, R68 ;  /* 0x0000006c0844723c */ /* 0x040fe20000001844 */
[----:B------:R-:W-:Y:S01]  /*b0a0*/  FFMA.FTZ R108, R148, UR4, -R151 ;  /* 0x00000004946c7c23 */ /* 0x000fe20008010897 */
[----:B------:R-:W5:Y:S01]  /*b0b0*/  MUFU.EX2 R168, R128 ;  /* 0x0000008000a87308 */ /* 0x000f620000000800 */
[----:B------:R-:W-:Y:S03]  /*b0c0*/  LDSM.16.MT88.4 R148, [R167+0x15800] ;  /* 0x01580000a794783b */ /* 0x000fe60000004200 */
[----:B------:R3:W5:Y:S02]  /*b0d0*/  MUFU.EX2 R170, R108 ;  /* 0x0000006c00aa7308 */ /* 0x0007640000000800 */
[C---:B------:R-:W-:Y:S02]  /*b0e0*/  HMMA.16816.F32 R72, R8.reuse, R110, R72 ;  /* 0x0000006e0848723c */ /* 0x040fe40000001848 */
[----:B------:R-:W2:Y:S06]  /*b0f0*/  MUFU.EX2 R165, R165 ;  /* 0x000000a500a57308 */ /* 0x000eac0000000800 */
[C---:B------:R-:W-:Y:S01]  /*b100*/  HMMA.16816.F32 R28, R8.reuse, R140, R28 ;  /* 0x0000008c081c723c */ /* 0x040fe2000000181c */
[----:B---3--:R-:W-:Y:S07]  /*b110*/  LDSM.16.MT88.4 R108, [R163+0x17800] ;  /* 0x01780000a36c783b */ /* 0x008fee0000004200 */
        /* <DEDUP_REMOVED lines=9> */
[C---:B-1----:R-:W-:Y:S08]  /*b1b0*/  HMMA.16816.F32 R76, R8.reuse, R112, R76 ;  /* 0x00000070084c723c */ /* 0x042ff0000000184c */
[C---:B------:R-:W-:Y:S01]  /*b1c0*/  HMMA.16816.F32 R80, R8.reuse, R114, R80 ;  /* 0x000000720850723c */ /* 0x040fe20000001850 */
[----:B------:R-:W1:Y:S07]  /*b1d0*/  LDSM.16.MT88.4 R112, [R163+0x15800] ;  /* 0x01580000a370783b */ /* 0x000e6e0000004200 */
[C---:B----4-:R-:W-:Y:S08]  /*b1e0*/  HMMA.16816.F32 R92, R8.reuse, R124, R92 ;  /* 0x0000007c085c723c */ /* 0x050ff0000000185c */
[----:B------:R-:W-:Y:S01]  /*b1f0*/  HMMA.16816.F32 R96, R8, R126, R96 ;  /* 0x0000007e0860723c */ /* 0x000fe20000001860 */
[----:B------:R-:W-:Y:S01]  /*b200*/  F2FP.F16.F32.PACK_AB R8, R185, R190 ;  /* 0x000000beb908723e */ /* 0x000fe200000000ff */
[----:B------:R-:W-:Y:S01]  /*b210*/  FADD.FTZ R190, R190, R179 ;  /* 0x000000b3bebe7221 */ /* 0x000fe20000010000 */
[----:B-----5:R-:W-:Y:S01]  /*b220*/  F2FP.F16.F32.PACK_AB R9, R189, R168 ;  /* 0x000000a8bd09723e */ /* 0x020fe200000000ff */
[----:B------:R-:W-:Y:S01]  /*b230*/  FADD.FTZ R168, R168, R183 ;  /* 0x000000b7a8a87221 */ /* 0x000fe20000010000 */
[----:B------:R-:W-:Y:S01]  /*b240*/  F2FP.F16.F32.PACK_AB R10, R170, R187 ;  /* 0x000000bbaa0a723e */ /* 0x000fe200000000ff */
[----:B------:R-:W-:Y:S01]  /*b250*/  FADD.FTZ R190, R185, R190 ;  /* 0x000000beb9be7221 */ /* 0x000fe20000010000 */
[----:B--2---:R-:W-:Y:S01]  /*b260*/  F2FP.F16.F32.PACK_AB R11, R165, R164 ;  /* 0x000000a4a50b723e */ /* 0x004fe200000000ff */
        /* <DEDUP_REMOVED lines=8> */
[----:B------:R-:W2:Y:S07]  /*b2f0*/  LDSM.16.MT88.4 R12, [R161+0x1800] ;  /* 0x00180000a10c783b */ /* 0x000eae0000004200 */
[C---:B------:R-:W-:Y:S01]  /*b300*/  HMMA.16816.F32 R124, R8.reuse, R154, R16 ;  /* 0x0000009a087c723c */ /* 0x040fe20000001810 */
[----:B------:R-:W3:Y:S07]  /*b310*/  LDSM.16.MT88.4 R16, [R161+0x3800] ;  /* 0x00380000a110783b */ /* 0x000eee0000004200 */
[C---:B------:R-:W-:Y:S01]  /*b320*/  HMMA.16816.F32 R120, R8.reuse, R116, R20 ;  /* 0x000000740878723c */ /* 0x040fe20000001814 */
[----:B------:R-:W4:Y:S07]  /*b330*/  LDSM.16.MT88.4 R20, [R161+0x5800] ;  /* 0x00580000a114783b */ /* 0x000f2e0000004200 */
        /* <DEDUP_REMOVED lines=15> */
[C---:B---3--:R-:W-:Y:S08]  /*b430*/  HMMA.16816.F32 R60, R8.reuse, R16, R60 ;  /* 0x00000010083c723c */ /* 0x048ff0000000183c */
[C---:B------:R-:W-:Y:S08]  /*b440*/  HMMA.16816.F32 R64, R8.reuse, R18, R64 ;  /* 0x000000120840723c */ /* 0x040ff00000001840 */
[C---:B----4-:R-:W-:Y:S08]  /*b450*/  HMMA.16816.F32 R92, R8.reuse, R20, R92 ;  /* 0x00000014085c723c */ /* 0x050ff0000000185c */
[----:B------:R-:W-:Y:S01]  /*b460*/  HMMA.16816.F32 R96, R8, R22, R96 ;  /* 0x000000160860723c */ /* 0x000fe20000001860 */
[----:B------:R-:W-:-:S04]  /*b470*/  NOP ;  /* 0x0000000000007918 */ /* 0x000fc80000000000 */
[----:B------:R-:W-:-:S15]  /*b480*/  @P4 BRA `(.L_x_393) ;  /* 0x0000000000044947 */ /* 0x000fde0003800000 */
.L_x_390:
[----:B------:R-:W-:-:S07]  /*b490*/  IADD3 R204, PT, PT, R186, -0x1, RZ ;  /* 0xffffffffbacc7810 */ /* 0x000fce0007ffe0ff */
.L_x_393:
[----:B------:R-:W-:-:S13]  /*b4a0*/  ISETP.GE.AND P1, PT, R204, R201, PT ;  /* 0x000000c9cc00720c */ /* 0x000fda0003f26270 */
[----:B------:R-:W-:Y:S05]  /*b4b0*/  @!P1 BRA `(.L_x_394) ;  /* 0x00000034003c9947 */ /* 0x000fea0003800000 */
[----:B------:R-:W-:Y:S01]  /*b4c0*/  LOP3.LUT R6, R209, 0x1c0, R0, 0xf8, !PT ;  /* 0x000001c0d1067812 */ /* 0x000fe200078ef800 */
[C---:B------:R-:W-:Y:S01]  /*b4d0*/  IMAD.SHL.U32 R2, R5.reuse, 0x20, RZ ;  /* 0x0000002005027824 */ /* 0x040fe200078e00ff */
[----:B------:R-:W-:Y:S01]  /*b4e0*/  SHF.R.U32.HI R181, RZ, 0x1, R5 ;  /* 0x00000001ffb57819 */ /* 0x000fe20000011605 */
[----:B------:R-:W1:Y:S01]  /*b4f0*/  LDCU.64 UR6, c[0x0][0x3c0] ;  /* 0x00007800ff0677ac */ /* 0x000e620008000a00 */
[----:B------:R-:W-:Y:S01]  /*b500*/  LOP3.LUT R7, R0, 0x200, RZ, 0xc0, !PT ;  /* 0x0000020000077812 */ /* 0x000fe200078ec0ff */
[----:B------:R-:W-:Y:S01]  /*b510*/  IMAD.SHL.U32 R192, R5, 0x2, RZ ;  /* 0x0000000205c07824 */ /* 0x000fe200078e00ff */
[----:B------:R-:W-:Y:S01]  /*b520*/  LOP3.LUT R181, R6, 0x8, R181, 0x78, !PT ;  /* 0x0000000806b57812 */ /* 0x000fe200078e78b5 */
[----:B------:R-:W-:Y:S01]  /*b530*/  VIADD R190, R196, 0x8 ;  /* 0x00000008c4be7836 */ /* 0x000fe20000000000 */
[----:B------:R-:W-:Y:S01]  /*b540*/  LOP3.LUT R191, R0, 0x400, RZ, 0xc0, !PT ;  /* 0x0000040000bf7812 */ /* 0x000fe200078ec0ff */
[----:B------:R-:W2:Y:S01]  /*b550*/  LDCU UR9, c[0x0][0x50c] ;  /* 0x0000a180ff0977ac */ /* 0x000ea20008000800 */
[----:B------:R-:W-:-:S02]  /*b560*/  LOP3.LUT R6, R6, 0x8, R5, 0x78, !PT ;  /* 0x0000000806067812 */ /* 0x000fc400078e7805 */
[----:B------:R-:W-:Y:S01]  /*b570*/  LOP3.LUT R2, R7, 0x7c00, R2, 0xf8, !PT ;  /* 0x00007c0007027812 */ /* 0x000fe200078ef802 */
[----:B------:R-:W3:Y:S01]  /*b580*/  LDCU UR4, c[0x0][0x45c] ;  /* 0x00008b80ff0477ac */ /* 0x000ee20008000800 */
[----:B------:R-:W-:Y:S01]  /*b590*/  MOV R188, 0x20 ;  /* 0x0000002000bc7802 */ /* 0x000fe20000000f00 */
[----:B------:R-:W-:Y:S01]  /*b5a0*/  IMAD R191, R6, 0x2, R191 ;  /* 0x0000000206bf7824 */ /* 0x000fe200078e02bf */
[----:B------:R-:W-:Y:S01]  /*b5b0*/  LOP3.LUT R186, R2, R181, RZ, 0xfc, !PT ;  /* 0x000000b502ba7212 */ /* 0x000fe200078efcff */
[----:B------:R-:W-:Y:S01]  /*b5c0*/  IMAD.MOV.U32 R2, RZ, RZ, R3 ;  /* 0x000000ffff027224 */ /* 0x000fe200078e0003 */
[----:B------:R-:W-:Y:S01]  /*b5d0*/  LOP3.LUT R181, R181, 0x200, R0, 0xf8, !PT ;  /* 0x00000200b5b57812 */ /* 0x000fe200078ef800 */
[----:B------:R-:W-:Y:S01]  /*b5e0*/  VIADD R191, R191, UR5 ;  /* 0x00000005bfbf7c36 */ /* 0x000fe20008000000 */
[----:B------:R-:W-:Y:S01]  /*b5f0*/  LEA R186, R186, UR5, 0x1 ;  /* 0x00000005baba7c11 */ /* 0x000fe2000f8e08ff */
[----:B------:R-:W-:Y:S01]  /*b600*/  IMAD.MOV.U32 R0, RZ, RZ, R132 ;  /* 0x000000ffff007224 */ /* 0x000fe200078e0084 */
[----:B------:R-:W-:Y:S01]  /*b610*/  SEL R188, R188, 0xffffffe0, !P0 ;  /* 0xffffffe0bcbc7807 */ /* 0x000fe20004000000 */
[----:B------:R-:W-:Y:S01]  /*b620*/  IMAD.IADD R189, R191, 0x1, R4 ;  /* 0x00000001bfbd7824 */ /* 0x000fe200078e0204 */
        /* <DEDUP_REMOVED lines=13> */
[----:B--23--:R-:W-:Y:S09]  /*b700*/  BRA `(.L_x_395) ;  /* 0x00000000005c7947 */ /* 0x00cff20003800000 */
.L_x_397:
        /* <DEDUP_REMOVED lines=23> */
.L_x_395:
        /* <DEDUP_REMOVED lines=9> */
[----:B------:R-:W-:Y:S01]  /*b910*/  LEA.HI.X R213, R3, R197, R134, 0x1, P0 ;  /* 0x000000c503d57211 */ /* 0x000fe200000f0c86 */
[----:B------:R-:W-:Y:S04]  /*b920*/  IMAD R3, R204, 0x40, R192 ;  /* 0x00000040cc037824 */ /* 0x000fe800078e02c0 */
[C---:B------:R-:W-:Y:S01]  /*b930*/  VIADD R219, R3.reuse, 0x8 ;  /* 0x0000000803db7836 */ /* 0x040fe20000000000 */
[----:B------:R-:W-:Y:S01]  /*b940*/  @!PT LDS RZ, [RZ] ;  /* 0x00000000fffff984 */ /* 0x000fe20000000800 */
[----:B------:R-:W-:Y:S01]  /*b950*/  @!PT LDS RZ, [RZ] ;  /* 0x00000000fffff984 */ /* 0x000fe20000000800 */
[----:B------:R-:W-:Y:S01]  /*b960*/  @!PT LDS RZ, [RZ] ;  /* 0x00000000fffff984 */ /* 0x000fe20000000800 */
[----:B------:R-:W-:Y:S01]  /*b970*/  LDGSTS.E.BYPASS.LTC128B.128 [R203+0x12000], desc[UR12][R214.64] ;  /* 0x12000000d6cb7fae */ /* 0x000fe2000b981a0c */
[-C--:B------:R-:W-:Y:S01]  /*b980*/  ISETP.GT.AND P4, PT, R190, R3.reuse, PT ;  /* 0x00000003be00720c */ /* 0x080fe20003f84270 */
[C---:B------:R-:W-:Y:S01]  /*b990*/  VIADD R223, R3.reuse, 0x10 ;  /* 0x0000001003df7836 */ /* 0x040fe20000000000 */
[----:B------:R-:W-:Y:S01]  /*b9a0*/  ISETP.GT.AND P6, PT, R196, R3, PT ;  /* 0x00000003c400720c */ /* 0x000fe20003fc4270 */
[----:B------:R-:W-:Y:S04]  /*b9b0*/  VIADD R221, R3, 0x11 ;  /* 0x0000001103dd7836 */ /* 0x000fe80000000000 */
[----:B------:R-:W-:Y:S08]  /*b9c0*/  LDGSTS.E.BYPASS.LTC128B.128 [R203+0x14000], desc[UR12][R214.64+0x80] ;  /* 0x14000080d6cb7fae */ /* 0x000ff0000b981a0c */
[----:B------:R-:W-:Y:S08]  /*b9d0*/  LDGSTS.E.BYPASS.LTC128B.128 [R203+0x16000], desc[UR12][R214.64+0x100] ;  /* 0x16000100d6cb7fae */ /* 0x000ff0000b981a0c */
[----:B------:R-:W-:Y:S08]  /*b9e0*/  LDGSTS.E.BYPASS.LTC128B.128 [R203+0x13000], desc[UR12][R212.64] ;  /* 0x13000000d4cb7fae */ /* 0x000ff0000b981a0c */
[----:B------:R-:W-:Y:S08]  /*b9f0*/  LDGSTS.E.BYPASS.LTC128B.128 [R203+0x15000], desc[UR12][R212.64+0x80] ;  /* 0x15000080d4cb7fae */ /* 0x000ff0000b981a0c */
[----:B------:R1:W-:Y:S08]  /*ba00*/  LDGSTS.E.BYPASS.LTC128B.128 [R203+0x17000], desc[UR12][R212.64+0x100] ;  /* 0x17000100d4cb7fae */ /* 0x0003f0000b981a0c */
[----:B------:R-:W-:Y:S08]  /*ba10*/  LDSM.16.M88.4 R136, [R186] ;  /* 0x00000000ba88783b */ /* 0x000ff00000000200 */
[----:B------:R-:W2:Y:S08]  /*ba20*/  LDSM.16.M88.4 R140, [R191+0xc000] ;  /* 0x00c00000bf8c783b */ /* 0x000eb00000000200 */
[----:B------:R-:W3:Y:S08]  /*ba30*/  LDSM.16.M88.4 R144, [R191+0xc800] ;  /* 0x00c80000bf90783b */ /* 0x000ef00000000200 */
[----:B------:R-:W4:Y:S08]  /*ba40*/  LDSM.16.M88.4 R148, [R191+0xd000] ;  /* 0x00d00000bf94783b */ /* 0x000f300000000200 */
[----:B------:R-:W0:Y:S08]  /*ba50*/  LDGDEPBAR ;  /* 0x00000000000079af */ /* 0x000e300000000000 */
[----:B------:R-:W5:Y:S08]  /*ba60*/  LDSM.16.M88.4 R152, [R191+0xd800] ;  /* 0x00d80000bf98783b */ /* 0x000f700000000200 */
[----:B------:R-:W-:Y:S01]  /*ba70*/  LDSM.16.M88.4 R156, [R182] ;  /* 0x00000000b69c783b */ /* 0x000fe20000000200 */
[C---:B--2---:R-:W-:Y:S07]  /*ba80*/  HMMA.16816.F32 R4, R136.reuse, R140, RZ ;  /* 0x0000008c8804723c */ /* 0x044fee00000018ff */
[----:B------:R-:W2:Y:S01]  /*ba90*/  LDSM.16.M88.4 R160, [R183+0xc000] ;  /* 0x00c00000b7a0783b */ /* 0x000ea20000000200 */
[C---:B------:R-:W-:Y:S07]  /*baa0*/  HMMA.16816.F32 R8, R136.reuse, R142, RZ ;  /* 0x0000008e8808723c */ /* 0x040fee00000018ff */
[----:B------:R-:W1:Y:S01]  /*bab0*/  LDSM.16.M88.4 R164, [R183+0xc800] ;  /* 0x00c80000b7a4783b */ /* 0x000e620000000200 */
[C---:B---3--:R-:W-:Y:S07]  /*bac0*/  HMMA.16816.F32 R12, R136.reuse, R144, RZ ;  /* 0x00000090880c723c */ /* 0x048fee00000018ff */
[----:B------:R-:W3:Y:S01]  /*bad0*/  LDSM.16.M88.4 R168, [R183+0xd000] ;  /* 0x00d00000b7a8783b */ /* 0x000ee20000000200 */
[C---:B------:R-:W-:Y:S07]  /*bae0*/  HMMA.16816.F32 R16, R136.reuse, R146, RZ ;  /* 0x000000928810723c */ /* 0x040fee00000018ff */
[----:B------:R-:W3:Y:S01]  /*baf0*/  LDSM.16.M88.4 R140, [R183+0xd800] ;  /* 0x00d80000b78c783b */ /* 0x000ee20000000200 */
[C---:B----4-:R-:W-:Y:S07]  /*bb00*/  HMMA.16816.F32 R20, R136.reuse, R148, RZ ;  /* 0x000000948814723c */ /* 0x050fee00000018ff */
[----:B------:R-:W-:Y:S01]  /*bb10*/  LDSM.16.M88.4 R172, [R185] ;  /* 0x00000000b9ac783b */ /* 0x000fe20000000200 */
[C---:B------:R-:W-:Y:S07]  /*bb20*/  HMMA.16816.F32 R24, R136.reuse, R150, RZ ;  /* 0x000000968818723c */ /* 0x040fee00000018ff */
[----:B------:R-:W4:Y:S01]  /*bb30*/  LDSM.16.M88.4 R176, [R189+0xc000] ;  /* 0x00c00000bdb0783b */ /* 0x000f220000000200 */
[C---:B-----5:R-:W-:Y:S07]  /*bb40*/  HMMA.16816.F32 R28, R136.reuse, R152, RZ ;  /* 0x00000098881c723c */ /* 0x060fee00000018ff */
[----:B------:R-:W-:Y:S01]  /*bb50*/  LDSM.16.M88.4 R144, [R189+0xd000] ;  /* 0x00d00000bd90783b */ /* 0x000fe20000000200 */
[----:B------:R-:W-:Y:S07]  /*bb60*/  HMMA.16816.F32 R32, R136, R154, RZ ;  /* 0x0000009a8820723c */ /* 0x000fee00000018ff */
[----:B------:R-:W5:Y:S01]  /*bb70*/  LDSM.16.M88.4 R136, [R189+0xc800] ;  /* 0x00c80000bd88783b */ /* 0x000f620000000200 */
[C---:B--2---:R-:W-:Y:S07]  /*bb80*/  HMMA.16816.F32 R4, R156.reuse, R160, R4 ;  /* 0x000000a09c04723c */ /* 0x044fee0000001804 */
[----:B------:R-:W2:Y:S01]  /*bb90*/  LDSM.16.M88.4 R132, [R189+0xd800] ;  /* 0x00d80000bd84783b */ /* 0x000ea20000000200 */
[C---:B------:R-:W-:Y:S07]  /*bba0*/  HMMA.16816.F32 R8, R156.reuse, R162, R8 ;  /* 0x000000a29c08723c */ /* 0x040fee0000001808 */
[----:B------:R-:W-:Y:S01]  /*bbb0*/  LDSM.16.M88.4 R148, [R184] ;  /* 0x00000000b894783b */ /* 0x000fe20000000200 */
[C---:B-1----:R-:W-:Y:S07]  /*bbc0*/  HMMA.16816.F32 R12, R156.reuse, R164, R12 ;  /* 0x000000a49c0c723c */ /* 0x042fee000000180c */
[----:B------:R-:W1:Y:S01]  /*bbd0*/  LDSM.16.M88.4 R152, [R187+0xc000] ;  /* 0x00c00000bb98783b */ /* 0x000e620000000200 */
[C---:B------:R-:W-:Y:S07]  /*bbe0*/  HMMA.16816.F32 R16, R156.reuse, R166, R16 ;  /* 0x000000a69c10723c */ /* 0x040fee0000001810 */
[----:B------:R-:W-:Y:S01]  /*bbf0*/  LDSM.16.M88.4 R160, [R187+0xd800] ;  /* 0x00d80000bba0783b */ /* 0x000fe20000000200 */
[C---:B---3--:R-:W-:Y:S07]  /*bc00*/  HMMA.16816.F32 R20, R156.reuse, R168, R20 ;  /* 0x000000a89c14723c */ /* 0x048fee0000001814 */
[----:B------:R-:W-:Y:S01]  /*bc10*/  LDSM.16.M88.4 R164, [R186+0x4000] ;  /* 0x00400000baa4783b */ /* 0x000fe20000000200 */
[C---:B------:R-:W-:Y:S07]  /*bc20*/  HMMA.16816.F32 R24, R156.reuse, R170, R24 ;  /* 0x000000aa9c18723c */ /* 0x040fee0000001818 */
[----:B------:R-:W-:Y:S01]  /*bc30*/  LDSM.16.M88.4 R168, [R191+0xe000] ;  /* 0x00e00000bfa8783b */ /* 0x000fe20000000200 */
[C---:B------:R-:W-:Y:S08]  /*bc40*/  HMMA.16816.F32 R28, R156.reuse, R140, R28 ;  /* 0x0000008c9c1c723c */ /* 0x040ff0000000181c */
[----:B------:R-:W-:Y:S01]  /*bc50*/  HMMA.16816.F32 R32, R156, R142, R32 ;  /* 0x0000008e9c20723c */ /* 0x000fe20000001820 */
[----:B------:R-:W3:Y:S07]  /*bc60*/  LDSM.16.M88.4 R140, [R187+0xc800] ;  /* 0x00c80000bb8c783b */ /* 0x000eee0000000200 */
[C---:B----4-:R-:W-:Y:S01]  /*bc70*/  HMMA.16816.F32 R4, R172.reuse, R176, R4 ;  /* 0x000000b0ac04723c */ /* 0x050fe20000001804 */
[----:B------:R-:W4:Y:S07]  /*bc80*/  LDSM.16.M88.4 R156, [R187+0xd000] ;  /* 0x00d00000bb9c783b */ /* 0x000f2e0000000200 */
        /* <DEDUP_REMOVED lines=8> */
[C---:B--2---:R-:W-:Y:S08]  /*bd10*/  HMMA.16816.F32 R28, R172.reuse, R132, R28 ;  /* 0x00000084ac1c723c */ /* 0x044ff0000000181c */
[----:B------:R-:W-:Y:S01]  /*bd20*/  HMMA.16816.F32 R32, R172, R134, R32 ;  /* 0x00000086ac20723c */ /* 0x000fe20000001820 */
[----:B------:R-:W2:Y:S07]  /*bd30*/  LDSM.16.M88.4 R132, [R191+0xe800] ;  /* 0x00e80000bf84783b */ /* 0x000eae0000000200 */
[C---:B-1----:R-:W-:Y:S01]  /*bd40*/  HMMA.16816.F32 R4, R148.reuse, R152, R4 ;  /* 0x000000989404723c */ /* 0x042fe20000001804 */
[----:B------:R-:W1:Y:S07]  /*bd50*/  LDSM.16.M88.4 R172, [R182+0x4000] ;  /* 0x00400000b6ac783b */ /* 0x000e6e0000000200 */
[C---:B------:R-:W-:Y:S01]  /*bd60*/  HMMA.16816.F32 R8, R148.reuse, R154, R8 ;  /* 0x0000009a9408723c */ /* 0x040fe20000001808 */
[----:B------:R-:W-:Y:S07]  /*bd70*/  LDSM.16.M88.4 R152, [R183+0xf800] ;  /* 0x00f80000b798783b */ /* 0x000fee0000000200 */
[C---:B---3--:R-:W-:Y:S08]  /*bd80*/  HMMA.16816.F32 R12, R148.reuse, R140, R12 ;  /* 0x0000008c940c723c */ /* 0x048ff0000000180c */
[C---:B------:R-:W-:Y:S01]  /*bd90*/  HMMA.16816.F32 R16, R148.reuse, R142, R16 ;  /* 0x0000008e9410723c */ /* 0x040fe20000001810 */
[----:B------:R-:W3:Y:S07]  /*bda0*/  LDSM.16.M88.4 R140, [R183+0xe800] ;  /* 0x00e80000b78c783b */ /* 0x000eee0000000200 */
[C---:B----4-:R-:W-:Y:S08]  /*bdb0*/  HMMA.16816.F32 R20, R148.reuse, R156, R20 ;  /* 0x0000009c9414723c */ /* 0x050ff00000001814 */
[C---:B------:R-:W-:Y:S01]  /*bdc0*/  HMMA.16816.F32 R24, R148.reuse, R158, R24 ;  /* 0x0000009e9418723c */ /* 0x040fe20000001818 */
[----:B------:R-:W-:Y:S07]  /*bdd0*/  LDSM.16.M88.4 R156, [R185+0x4000] ;  /* 0x00400000b99c783b */ /* 0x000fee0000000200 */
[C---:B------:R-:W-:Y:S08]  /*bde0*/  HMMA.16816.F32 R28, R148.reuse, R160, R28 ;  /* 0x000000a0941c723c */ /* 0x040ff0000000181c */
[----:B------:R-:W-:Y:S01]  /*bdf0*/  HMMA.16816.F32 R32, R148, R162, R32 ;  /* 0x000000a29420723c */ /* 0x000fe20000001820 */
[----:B------:R-:W4:Y:S07]  /*be00*/  LDSM.16.M88.4 R148, [R183+0xf000] ;  /* 0x00f00000b794783b */ /* 0x000f2e0000000200 */
[C---:B------:R-:W-:Y:S01]  /*be10*/  HMMA.16816.F32 R4, R164.reuse, R168, R4 ;  /* 0x000000a8a404723c */ /* 0x040fe20000001804 */
[----:B------:R-:W5:Y:S07]  /*be20*/  LDSM.16.M88.4 R160, [R189+0xe000] ;  /* 0x00e00000bda0783b */ /* 0x000f6e0000000200 */
[C---:B------:R-:W-:Y:S01]  /*be30*/  HMMA.16816.F32 R8, R164.reuse, R170, R8 ;  /* 0x000000aaa408723c */ /* 0x040fe20000001808 */
[----:B------:R-:W-:Y:S07]  /*be40*/  LDSM.16.M88.4 R168, [R187+0xe000] ;  /* 0x00e00000bba8783b */ /* 0x000fee0000000200 */
[C---:B--2---:R-:W-:Y:S08]  /*be50*/  HMMA.16816.F32 R12, R164.reuse, R132, R12 ;  /* 0x00000084a40c723c */ /* 0x044ff0000000180c */
[C---:B------:R-:W-:Y:S01]  /*be60*/  HMMA.16816.F32 R16, R164.reuse, R134, R16 ;  /* 0x00000086a410723c */ /* 0x040fe20000001810 */
[----:B------:R-:W2:Y:S07]  /*be70*/  LDSM.16.M88.4 R132, [R189+0xe800] ;  /* 0x00e80000bd84783b */ /* 0x000eae0000000200 */
[C---:B------:R-:W-:Y:S08]  /*be80*/  HMMA.16816.F32 R20, R164.reuse, R136, R20 ;  /* 0x00000088a414723c */ /* 0x040ff00000001814 */
[C---:B------:R-:W-:Y:S01]  /*be90*/  HMMA.16816.F32 R24, R164.reuse, R138, R24 ;  /* 0x0000008aa418723c */ /* 0x040fe20000001818 */
[----:B------:R-:W2:Y:S07]  /*bea0*/  LDSM.16.M88.4 R136, [R189+0xf000] ;  /* 0x00f00000bd88783b */ /* 0x000eae0000000200 */
[C---:B------:R-:W-:Y:S08]  /*beb0*/  HMMA.16816.F32 R28, R164.reuse, R144, R28 ;  /* 0x00000090a41c723c */ /* 0x040ff0000000181c */
        /* <DEDUP_REMOVED lines=14> */
[----:B------:R-:W4:Y:S07]  /*bfa0*/  LDSM.16.M88.4 R152, [R187+0xf800] ;  /* 0x00f80000bb98783b */ /* 0x000f2e0000000200 */
[C---:B-----5:R-:W-:Y:S01]  /*bfb0*/  HMMA.16816.F32 R4, R156.reuse, R160, R4 ;  /* 0x000000a09c04723c */ /* 0x060fe20000001804 */
[----:B------:R-:W-:Y:S07]  /*bfc0*/  LDSM.16.M88.4 R172, [R191+0x10000] ;  /* 0x01000000bfac783b */ /* 0x000fee0000000200 */
[C---:B------:R-:W-:Y:S01]  /*bfd0*/  HMMA.16816.F32 R8, R156.reuse, R162, R8 ;  /* 0x000000a29c08723c */ /* 0x040fe20000001808 */
[----:B------:R-:W5:Y:S07]  /*bfe0*/  LDSM.16.M88.4 R160, [R186+0x8000] ;  /* 0x00800000baa0783b */ /* 0x000f6e0000000200 */
        /* <DEDUP_REMOVED lines=10> */
[----:B------:R-:W-:Y:S07]  /*c090*/  LDSM.16.M88.4 R156, [R182+0x8000] ;  /* 0x00800000b69c783b */ /* 0x000fee0000000200 */
[C---:B------:R-:W-:Y:S01]  /*c0a0*/  HMMA.16816.F32 R8, R164.reuse, R170, R8 ;  /* 0x000000aaa408723c */ /* 0x040fe20000001808 */
[----:B------:R-:W1:Y:S07]  /*c0b0*/  LDSM.16.M88.4 R168, [R183+0x10000] ;  /* 0x01000000b7a8783b */ /* 0x000e6e0000000200 */
        /* <DEDUP_REMOVED lines=24> */
[C---:B------:R-:W-:Y:S08]  /*c240*/  HMMA.16816.F32 R8, R156.reuse, R170, R8 ;  /* 0x000000aa9c08723c */ /* 0x040ff00000001808 */
[C---:B---3--:R-:W-:Y:S08]  /*c250*/  HMMA.16816.F32 R12, R156.reuse, R140, R12 ;  /* 0x0000008c9c0c723c */ /* 0x048ff0000000180c */
[C---:B------:R-:W-:Y:S08]  /*c260*/  HMMA.16816.F32 R16, R156.reuse, R142, R16 ;  /* 0x0000008e9c10723c */ /* 0x040ff00000001810 */
[C---:B----4-:R-:W-:Y:S08]  /*c270*/  HMMA.16816.F32 R20, R156.reuse, R148, R20 ;  /* 0x000000949c14723c */ /* 0x050ff00000001814 */
[C---:B------:R-:W-:Y:S08]  /*c280*/  HMMA.16816.F32 R24, R156.reuse, R150, R24 ;  /* 0x000000969c18723c */ /* 0x040ff00000001818 */
[C---:B------:R-:W-:Y:S08]  /*c290*/  HMMA.16816.F32 R28, R156.reuse, R152, R28 ;  /* 0x000000989c1c723c */ /* 0x040ff0000000181c */
[----:B------:R-:W-:Y:S08]  /*c2a0*/  HMMA.16816.F32 R32, R156, R154, R32 ;  /* 0x0000009a9c20723c */ /* 0x000ff00000001820 */
[C---:B-----5:R-:W-:Y:S08]  /*c2b0*/  HMMA.16816.F32 R4, R164.reuse, R172, R4 ;  /* 0x000000aca404723c */ /* 0x060ff00000001804 */
[C---:B------:R-:W-:Y:S08]  /*c2c0*/  HMMA.16816.F32 R8, R164.reuse, R174, R8 ;  /* 0x000000aea408723c */ /* 0x040ff00000001808 */
[C---:B--2---:R-:W-:Y:S08]  /*c2d0*/  HMMA.16816.F32 R12, R164.reuse, R132, R12 ;  /* 0x00000084a40c723c */ /* 0x044ff0000000180c */
[C---:B------:R-:W-:Y:S01]  /*c2e0*/  HMMA.16816.F32 R16, R164.reuse, R134, R16 ;  /* 0x00000086a410723c */ /* 0x040fe20000001810 */
[----:B------:R-:W2:Y:S07]  /*c2f0*/  LDSM.16.M88.4 R132, [R187+0x10800] ;  /* 0x01080000bb84783b */ /* 0x000eae0000000200 */
[C---:B------:R-:W-:Y:S08]  /*c300*/  HMMA.16816.F32 R20, R164.reuse, R136, R20 ;  /* 0x00000088a414723c */ /* 0x040ff00000001814 */
[C---:B------:R-:W-:Y:S01]  /*c310*/  HMMA.16816.F32 R24, R164.reuse, R138, R24 ;  /* 0x0000008aa418723c */ /* 0x040fe20000001818 */
[----:B------:R-:W3:Y:S07]  /*c320*/  LDSM.16.M88.4 R136, [R187+0x11000] ;  /* 0x01100000bb88783b */ /* 0x000eee0000000200 */
[C---:B------:R-:W-:Y:S08]  /*c330*/  HMMA.16816.F32 R28, R164.reuse, R144, R28 ;  /* 0x00000090a41c723c */ /* 0x040ff0000000181c */
[----:B------:R-:W-:Y:S08]  /*c340*/  HMMA.16816.F32 R32, R164, R146, R32 ;  /* 0x00000092a420723c */ /* 0x000ff00000001820 */
[C---:B-1----:R-:W-:Y:S08]  /*c350*/  HMMA.16816.F32 R4, R160.reuse, R176, R4 ;  /* 0x000000b0a004723c */ /* 0x042ff00000001804 */
[C---:B------:R-:W-:Y:S08]  /*c360*/  HMMA.16816.F32 R8, R160.reuse, R178, R8 ;  /* 0x000000b2a008723c */ /* 0x040ff00000001808 */
[C---:B--2---:R-:W-:Y:S03]  /*c370*/  HMMA.16816.F32 R12, R160.reuse, R132, R12 ;  /* 0x00000084a00c723c */ /* 0x044fe6000000180c */
[----:B------:R-:W-:Y:S01]  /*c380*/  FMUL.FTZ R210, R5, UR9 ;  /* 0x0000000905d27c20 */ /* 0x000fe20008410000 */
[----:B------:R-:W-:Y:S01]  /*c390*/  FMUL.FTZ R212, R6, UR9 ;  /* 0x0000000906d47c20 */ /* 0x000fe20008410000 */
[----:B------:R-:W-:Y:S01]  /*c3a0*/  FMUL.FTZ R209, R4, UR9 ;  /* 0x0000000904d17c20 */ /* 0x000fe20008410000 */
[----:B------:R-:W-:Y:S02]  /*c3b0*/  FMUL.FTZ R214, R7, UR9 ;  /* 0x0000000907d67c20 */ /* 0x000fe40008410000 */
[C---:B------:R-:W-:Y:S01]  /*c3c0*/  HMMA.16816.F32 R16, R160.reuse, R134, R16 ;  /* 0x00000086a010723c */ /* 0x040fe20000001810 */
[----:B------:R-:W1:Y:S02]  /*c3d0*/  MUFU.TANH R210, R210 ;  /* 0x000000d200d27308 */ /* 0x000e640000002400 */
[----:B------:R-:W-:Y:S01]  /*c3e0*/  FMUL.FTZ R132, R9, UR9 ;  /* 0x0000000909847c20 */ /* 0x000fe20008410000 */
[----:B------:R-:W-:Y:S02]  /*c3f0*/  VIADD R135, R3, 0x1 ;  /* 0x0000000103877836 */ /* 0x000fe40000000000 */
[----:B------:R-:W-:Y:S01]  /*c400*/  FMUL.FTZ R133, R10, UR9 ;  /* 0x000000090a857c20 */ /* 0x000fe20008410000 */
[----:B------:R-:W-:Y:S01]  /*c410*/  FMUL.FTZ R216, R11, UR9 ;  /* 0x000000090bd87c20 */ /* 0x000fe20008410000 */
[----:B------:R-:W-:Y:S01]  /*c420*/  FMUL.FTZ R215, R8, UR9 ;  /* 0x0000000908d77c20 */ /* 0x000fe20008410000 */
[C---:B---3--:R-:W-:Y:S02]  /*c430*/  HMMA.16816.F32 R20, R160.reuse, R136, R20 ;  /* 0x00000088a014723c */ /* 0x048fe40000001814 */
[----:B------:R-:W2:Y:S01]  /*c440*/  MUFU.TANH R132, R132 ;  /* 0x0000008400847308 */ /* 0x000ea20000002400 */
[-C--:B------:R-:W-:Y:S01]  /*c450*/  ISETP.GT.AND P0, PT, R196, R135.reuse, PT ;  /* 0x00000087c400720c */ /* 0x080fe20003f04270 */
[----:B------:R-:W-:Y:S01]  /*c460*/  FMUL.FTZ R211, R12, UR9 ;  /* 0x000000090cd37c20 */ /* 0x000fe20008410000 */
[----:B------:R-:W-:Y:S01]  /*c470*/  ISETP.GT.AND P5, PT, R190, R135, PT ;  /* 0x00000087be00720c */ /* 0x000fe20003fa4270 */
[----:B------:R-:W-:Y:S01]  /*c480*/  FMUL.FTZ R213, R13, UR9 ;  /* 0x000000090dd57c20 */ /* 0x000fe20008410000 */
[C---:B------:R-:W-:Y:S01]  /*c490*/  ISETP.GE.AND P3, PT, R135.reuse, R195, PT ;  /* 0x000000c38700720c */ /* 0x040fe20003f66270 */
[----:B------:R-:W-:Y:S01]  /*c4a0*/  FMUL.FTZ R217, R14, UR9 ;  /* 0x000000090ed97c20 */ /* 0x000fe20008410000 */
[-C--:B------:R-:W-:Y:S03]  /*c4b0*/  ISETP.GE.AND P1, PT, R135, R194.reuse, PT ;  /* 0x000000c28700720c */ /* 0x080fe60003f26270 */
[----:B------:R-:W-:Y:S01]  /*c4c0*/  MUFU.TANH R133, R133 ;  /* 0x0000008500857308 */ /* 0x000fe20000002400 */
[----:B-1----:R-:W-:Y:S01]  /*c4d0*/  FSEL R210, R210, -INF , !P0 ;  /* 0xff800000d2d27808 */ /* 0x002fe20004000000 */
[----:B------:R-:W-:Y:S02]  /*c4e0*/  VIADD R135, R3, 0x9 ;  /* 0x0000000903877836 */ /* 0x000fe40000000000 */
[----:B------:R-:W-:Y:S01]  /*c4f0*/  FMUL.FTZ R218, R15, UR9 ;  /* 0x000000090fda7c20 */ /* 0x000fe20008410000 */
[C---:B------:R-:W-:Y:S03]  /*c500*/  HMMA.16816.F32 R24, R160.reuse, R138, R24 ;  /* 0x0000008aa018723c */ /* 0x040fe60000001818 */
[-C--:B------:R-:W-:Y:S02]  /*c510*/  ISETP.GT.AND P0, PT, R196, R135.reuse, PT ;  /* 0x00000087c400720c */ /* 0x080fe40003f04270 */
[----:B------:R-:W1:Y:S01]  /*c520*/  MUFU.TANH R216, R216 ;  /* 0x000000d800d87308 */ /* 0x000e620000002400 */
[----:B------:R-:W-:Y:S01]  /*c530*/  FSEL R236, R210, -INF , !P3 ;  /* 0xff800000d2ec7808 */ /* 0x000fe20005800000 */
[----:B------:R-:W-:Y:S01]  /*c540*/  FMUL.FTZ R220, R23, UR9 ;  /* 0x0000000917dc7c20 */ /* 0x000fe20008410000 */
[----:B--2---:R-:W-:Y:S01]  /*c550*/  FSEL R234, R132, -INF , !P0 ;  /* 0xff80000084ea7808 */ /* 0x004fe20004000000 */
[----:B------:R-:W-:Y:S01]  /*c560*/  FMUL.FTZ R210, R20, UR9 ;  /* 0x0000000914d27c20 */ /* 0x000fe20008410000 */
[----:B------:R-:W-:Y:S01]  /*c570*/  ISETP.GT.AND P0, PT, R190, R135, PT ;  /* 0x00000087be00720c */ /* 0x000fe20003f04270 */
[----:B------:R-:W-:Y:S01]  /*c580*/  FMUL.FTZ R222, R22, UR9 ;  /* 0x0000000916de7c20 */ /* 0x000fe20008410000 */
[-C--:B------:R-:W-:Y:S03]  /*c590*/  ISETP.GE.AND P3, PT, R3, R194.reuse, PT ;  /* 0x000000c20300720c */ /* 0x080fe60003f66270 */
[----:B------:R-:W2:Y:S10]  /*c5a0*/  MUFU.TANH R212, R212 ;  /* 0x000000d400d47308 */ /* 0x000eb40000002400 */
[----:B------:R-:W3:Y:S01]  /*c5b0*/  MUFU.TANH R209, R209 ;  /* 0x000000d100d17308 */ /* 0x000ee20000002400 */
[----:B-1----:R-:W-:Y:S02]  /*c5c0*/  FSEL R216, R216, -INF , !P0 ;  /* 0xff800000d8d87808 */ /* 0x002fe40004000000 */
[----:B------:R-:W-:Y:S04]  /*c5d0*/  ISETP.GE.AND P0, PT, R135, R195, PT ;  /* 0x000000c38700720c */ /* 0x000fe80003f06270 */
[----:B------:R-:W-:Y:S03]  /*c5e0*/  FSEL R234, R234, -INF , !P0 ;  /* 0xff800000eaea7808 */ /* 0x000fe60004000000 */
[----:B------:R-:W1:Y:S01]  /*c5f0*/  MUFU.TANH R214, R214 ;  /* 0x000000d600d67308 */ /* 0x000e620000002400 */
[----:B--2---:R-:W-:Y:S01]  /*c600*/  FSEL R237, R212, -INF , !P4 ;  /* 0xff800000d4ed7808 */ /* 0x004fe20006000000 */
[----:B------:R-:W-:Y:S01]  /*c610*/  FMUL.FTZ R212, R17, UR9 ;  /* 0x0000000911d47c20 */ /* 0x000fe20008410000 */
[----:B------:R-:W-:Y:S02]  /*c620*/  ISETP.GT.AND P4, PT, R190, R219, PT ;  /* 0x000000dbbe00720c */ /* 0x000fe40003f84270 */
[----:B------:R-:W-:Y:S02]  /*c630*/  FSEL R237, R237, -INF , !P3 ;  /* 0xff800000eded7808 */ /* 0x000fe40005800000 */
[----:B------:R-:W-:Y:S03]  /*c640*/  FSEL R235, R133, -INF , !P4 ;  /* 0xff80000085eb7808 */ /* 0x000fe60006000000 */
[----:B------:R-:W2:Y:S01]  /*c650*/  MUFU.TANH R211, R211 ;  /* 0x000000d300d37308 */ /* 0x000ea20000002400 */
[----:B---3--:R-:W-:Y:S01]  /*c660*/  FSEL R232, R209, -INF , !P6 ;  /* 0xff800000d1e87808 */ /* 0x008fe20007000000 */
[----:B------:R-:W-:Y:S01]  /*c670*/  FMUL.FTZ R209, R16, UR9 ;  /* 0x0000000910d17c20 */ /* 0x000fe20008410000 */
[----:B------:R-:W-:Y:S02]  /*c680*/  ISETP.GE.AND P4, PT, R3, R195, PT ;  /* 0x000000c30300720c */ /* 0x000fe40003f86270 */
[----:B------:R-:W-:Y:S02]  /*c690*/  ISETP.GT.AND P3, PT, R196, R223, PT ;  /* 0x000000dfc400720c */ /* 0x000fe40003f64270 */
[----:B------:R-:W-:Y:S03]  /*c6a0*/  FSEL R232, R232, -INF , !P4 ;  /* 0xff800000e8e87808 */ /* 0x000fe60006000000 */
[----:B------:R-:W3:Y:S01]  /*c6b0*/  MUFU.TANH R213, R213 ;  /* 0x000000d500d57308 */ /* 0x000ee20000002400 */
[-C--:B------:R-:W-:Y:S02]  /*c6c0*/  ISETP.GE.AND P4, PT, R135, R194.reuse, PT ;  /* 0x000000c28700720c */ /* 0x080fe40003f86270 */
[----:B-1----:R-:W-:Y:S01]  /*c6d0*/  FSEL R233, R214, -INF , !P5 ;  /* 0xff800000d6e97808 */ /* 0x002fe20006800000 */
[----:B------:R-:W1:Y:S01]  /*c6e0*/  LDSM.16.M88.4 R132, [R187+0x11800] ;  /* 0x01180000bb84783b */ /* 0x000e620000000200 */
[----:B------:R-:W-:Y:S01]  /*c6f0*/  FSEL R231, R216, -INF , !P4 ;  /* 0xff800000d8e77808 */ /* 0x000fe20006000000 */
[----:B------:R-:W-:Y:S04]  /*c700*/  DEPBAR.LE SB0, 0x0 ;  /* 0x000080000000791a */ /* 0x000fe80000000000 */
[----:B------:R-:W-:Y:S01]  /*c710*/  FSEL R233, R233, -INF , !P1 ;  /* 0xff800000e9e97808 */ /* 0x000fe20004800000 */
[----:B------:R-:W4:Y:S01]  /*c720*/  MUFU.TANH R215, R215 ;  /* 0x000000d700d77308 */ /* 0x000f220000002400 */
[C---:B------:R-:W-:Y:S01]  /*c730*/  ISETP.GT.AND P1, PT, R196.reuse, R221, PT ;  /* 0x000000ddc400720c */ /* 0x040fe20003f24270 */
[----:B------:R-:W-:Y:S01]  /*c740*/  BAR.SYNC.DEFER_BLOCKING 0x0 ;  /* 0x0000000000007b1d */ /* 0x000fe20000010000 */
[----:B------:R-:W-:Y:S01]  /*c750*/  ISETP.GT.AND P6, PT, R196, R219, PT ;  /* 0x000000dbc400720c */ /* 0x000fe20003fc4270 */
[----:B------:R-:W-:Y:S01]  /*c760*/  FMUL.FTZ R214, R18, UR9 ;  /* 0x0000000912d67c20 */ /* 0x000fe20008410000 */
[----:B--2---:R-:W-:Y:S01]  /*c770*/  FSEL R228, R211, -INF , !P3 ;  /* 0xff800000d3e47808 */ /* 0x004fe20005800000 */
[----:B------:R-:W-:Y:S01]  /*c780*/  FMUL.FTZ R211, R21, UR9 ;  /* 0x0000000915d37c20 */ /* 0x000fe20008410000 */
[----:B---3--:R-:W-:Y:S02]  /*c790*/  FSEL R213, R213, -INF , !P1 ;  /* 0xff800000d5d57808 */ /* 0x008fe40004800000 */
[C---:B------:R-:W-:Y:S02]  /*c7a0*/  ISETP.GT.AND P3, PT, R190.reuse, R223, PT ;  /* 0x000000dfbe00720c */ /* 0x040fe40003f64270 */
[----:B------:R-:W-:Y:S02]  /*c7b0*/  ISETP.GT.AND P1, PT, R190, R221, PT ;  /* 0x000000ddbe00720c */ /* 0x000fe40003f24270 */
[----:B------:R-:W-:Y:S02]  /*c7c0*/  ISETP.GE.AND P5, PT, R219, R195, PT ;  /* 0x000000c3db00720c */ /* 0x000fe40003fa6270 */
[-C--:B------:R-:W-:Y:S02]  /*c7d0*/  ISETP.GE.AND P0, PT, R221, R194.reuse, PT ;  /* 0x000000c2dd00720c */ /* 0x080fe40003f06270 */
[----:B------:R-:W-:Y:S02]  /*c7e0*/  FMNMX3.FTZ R240, R2, R237, R233, !PT ;  /* 0x000000ed02f07276 */ /* 0x000fe400078100e9 */
[----:B----4-:R-:W-:Y:S02]  /*c7f0*/  FSEL R215, R215, -INF , !P6 ;  /* 0xff800000d7d77808 */ /* 0x010fe40007000000 */
[-C--:B------:R-:W-:Y:S01]  /*c800*/  ISETP.GE.AND P6, PT, R219, R194.reuse, PT ;  /* 0x000000c2db00720c */ /* 0x080fe20003fc6270 */
[----:B------:R-:W-:Y:S01]  /*c810*/  FMUL.FTZ R219, R19, UR9 ;  /* 0x0000000913db7c20 */ /* 0x000fe20008410000 */
[----:B------:R-:W-:Y:S02]  /*c820*/  FSEL R238, R215, -INF , !P5 ;  /* 0xff800000d7ee7808 */ /* 0x000fe40006800000 */
[----:B------:R-:W-:Y:S01]  /*c830*/  ISETP.GE.AND P5, PT, R221, R195, PT ;  /* 0x000000c3dd00720c */ /* 0x000fe20003fa6270 */
[----:B------:R-:W-:Y:S01]  /*c840*/  VIADD R221, R3, 0x19 ;  /* 0x0000001903dd7836 */ /* 0x000fe20000000000 */
[----:B------:R-:W-:Y:S01]  /*c850*/  FSEL R235, R235, -INF , !P6 ;  /* 0xff800000ebeb7808 */ /* 0x000fe20007000000 */
[----:B------:R-:W2:Y:S01]  /*c860*/  MUFU.TANH R217, R217 ;  /* 0x000000d900d97308 */ /* 0x000ea20000002400 */
[----:B------:R-:W-:Y:S01]  /*c870*/  FSEL R230, R213, -INF , !P5 ;  /* 0xff800000d5e67808 */ /* 0x000fe20006800000 */
[----:B------:R-:W-:Y:S01]  /*c880*/  VIADD R213, R3, 0x21 ;  /* 0x0000002103d57836 */ /* 0x000fe20000000000 */
[----:B------:R-:W-:Y:S02]  /*c890*/  ISETP.GT.AND P4, PT, R196, R221, PT ;  /* 0x000000ddc400720c */ /* 0x000fe40003f84270 */
[-C--:B------:R-:W-:Y:S01]  /*c8a0*/  ISETP.GE.AND P5, PT, R221, R194.reuse, PT ;  /* 0x000000c2dd00720c */ /* 0x080fe20003fa6270 */
[C---:B-1----:R-:W-:Y:S04]  /*c8b0*/  HMMA.16816.F32 R28, R160.reuse, R132, R28 ;  /* 0x00000084a01c723c */ /* 0x042fe8000000181c */
[----:B------:R-:W1:Y:S01]  /*c8c0*/  MUFU.TANH R218, R218 ;  /* 0x000000da00da7308 */ /* 0x000e620000002400 */
[----:B------:R-:W-:Y:S01]  /*c8d0*/  FMNMX3.FTZ R240, R240, R235, R231, !PT ;  /* 0x000000ebf0f07276 */ /* 0x000fe200078100e7 */
[----:B------:R-:W-:Y:S02]  /*c8e0*/  FMUL.FTZ R133, R26, UR9 ;  /* 0x000000091a857c20 */ /* 0x000fe40008410000 */
[----:B------:R-:W-:Y:S06]  /*c8f0*/  HMMA.16816.F32 R32, R160, R134, R32 ;  /* 0x00000086a020723c */ /* 0x000fec0000001820 */
[----:B------:R-:W3:Y:S01]  /*c900*/  MUFU.TANH R209, R209 ;  /* 0x000000d100d17308 */ /* 0x000ee20000002400 */
[----:B------:R-:W-:Y:S01]  /*c910*/  VIADD R135, R3, 0x29 ;  /* 0x0000002903877836 */ /* 0x000fe20000000000 */
[----:B--2---:R-:W-:Y:S02]  /*c920*/  FSEL R217, R217, -INF , !P3 ;  /* 0xff800000d9d97808 */ /* 0x004fe40005800000 */
[-C--:B------:R-:W-:Y:S04]  /*c930*/  ISETP.GE.AND P3, PT, R223, R195.reuse, PT ;  /* 0x000000c3df00720c */ /* 0x080fe80003f66270 */
[----:B------:R-:W-:Y:S02]  /*c940*/  FSEL R228, R228, -INF , !P3 ;  /* 0xff800000e4e47808 */ /* 0x000fe40005800000 */
[----:B------:R-:W2:Y:S01]  /*c950*/  MUFU.TANH R212, R212 ;  /* 0x000000d400d47308 */ /* 0x000ea20000002400 */
[----:B-1----:R-:W-:Y:S01]  /*c960*/  FSEL R218, R218, -INF , !P1 ;  /* 0xff800000dada7808 */ /* 0x002fe20004800000 */
[----:B------:R-:W-:Y:S01]  /*c970*/  FMUL.FTZ R134, R29, UR9 ;  /* 0x000000091d867c20 */ /* 0x000fe20008410000 */
[-C--:B------:R-:W-:Y:S01]  /*c980*/  ISETP.GE.AND P1, PT, R223, R194.reuse, PT ;  /* 0x000000c2df00720c */ /* 0x080fe20003f26270 */
[----:B------:R-:W-:Y:S01]  /*c990*/  VIADD R223, R3, 0x18 ;  /* 0x0000001803df7836 */ /* 0x000fe20000000000 */
[----:B------:R-:W-:Y:S02]  /*c9a0*/  ISETP.GE.AND P3, PT, R221, R195, PT ;  /* 0x000000c3dd00720c */ /* 0x000fe40003f66270 */
[----:B------:R-:W-:Y:S03]  /*c9b0*/  FSEL R229, R217, -INF , !P1 ;  /* 0xff800000d9e57808 */ /* 0x000fe60004800000 */
[----:B------:R1:W-:Y:S01]  /*c9c0*/  MUFU.TANH R216, R220 ;  /* 0x000000dc00d87308 */ /* 0x0003e20000002400 */
[-C--:B------:R-:W-:Y:S01]  /*c9d0*/  ISETP.GT.AND P6, PT, R196, R223.reuse, PT ;  /* 0x000000dfc400720c */ /* 0x080fe20003fc4270 */
[----:B------:R-:W-:Y:S01]  /*c9e0*/  FMUL.FTZ R217, R27, UR9 ;  /* 0x000000091bd97c20 */ /* 0x000fe20008410000 */
[----:B------:R-:W-:Y:S01]  /*c9f0*/  FSEL R227, R218, -INF , !P0 ;  /* 0xff800000dae37808 */ /* 0x000fe20004000000 */
[----:B------:R-:W-:Y:S01]  /*ca00*/  FMUL.FTZ R218, R28, UR9 ;  /* 0x000000091cda7c20 */ /* 0x000fe20008410000 */
[----:B---3--:R-:W-:Y:S01]  /*ca10*/  FSEL R226, R209, -INF , !P6 ;  /* 0xff800000d1e27808 */ /* 0x008fe20007000000 */
[----:B------:R-:W-:Y:S01]  /*ca20*/  FMUL.FTZ R209, R24, UR9 ;  /* 0x0000000918d17c20 */ /* 0x000fe20008410000 */
[----:B------:R-:W-:Y:S03]  /*ca30*/  ISETP.GT.AND P6, PT, R190, R223, PT ;  /* 0x000000dfbe00720c */ /* 0x000fe60003fc4270 */
[----:B------:R-:W3:Y:S01]  /*ca40*/  MUFU.TANH R214, R214 ;  /* 0x000000d600d67308 */ /* 0x000ee20000002400 */
[----:B------:R-:W-:Y:S02]  /*ca50*/  ISETP.GT.AND P0, PT, R196, R213, PT ;  /* 0x000000d5c400720c */ /* 0x000fe40003f04270 */
[----:B--2---:R-:W-:Y:S02]  /*ca60*/  FSEL R212, R212, -INF , !P4 ;  /* 0xff800000d4d47808 */ /* 0x004fe40006000000 */
[----:B------:R-:W-:Y:S01]  /*ca70*/  ISETP.GT.AND P4, PT, R190, R221, PT ;  /* 0x000000ddbe00720c */ /* 0x000fe20003f84270 */
[----:B------:R-:W-:Y:S01]  /*ca80*/  VIADD R221, R3, 0x20 ;  /* 0x0000002003dd7836 */ /* 0x000fe20000000000 */
[----:B------:R-:W-:Y:S03]  /*ca90*/  FSEL R224, R212, -INF , !P3 ;  /* 0xff800000d4e07808 */ /* 0x000fe60005800000 */
[----:B------:R-:W2:Y:S01]  /*caa0*/  MUFU.TANH R210, R210 ;  /* 0x000000d200d27308 */ /* 0x000ea20000002400 */
[-C--:B------:R-:W-:Y:S01]  /*cab0*/  ISETP.GE.AND P3, PT, R213, R194.reuse, PT ;  /* 0x000000c2d500720c */ /* 0x080fe20003f66270 */
[----:B-1----:R-:W-:Y:S01]  /*cac0*/  FMUL.FTZ R220, R25, UR9 ;  /* 0x0000000919dc7c20 */ /* 0x002fe20008410000 */
[----:B------:R-:W-:Y:S01]  /*cad0*/  ISETP.GT.AND P1, PT, R196, R221, PT ;  /* 0x000000ddc400720c */ /* 0x000fe20003f24270 */
[----:B------:R-:W-:Y:S01]  /*cae0*/  FMUL.FTZ R212, R30, UR9 ;  /* 0x000000091ed47c20 */ /* 0x000fe20008410000 */
[----:B------:R-:W-:Y:S05]  /*caf0*/  FMNMX3.FTZ R240, R240, R229, R227, !PT ;  /* 0x000000e5f0f07276 */ /* 0x000fea00078100e3 */
[----:B------:R-:W1:Y:S01]  /*cb00*/  MUFU.TANH R211, R211 ;  /* 0x000000d300d37308 */ /* 0x000e620000002400 */
[----:B---3--:R-:W-:Y:S02]  /*cb10*/  FSEL R214, R214, -INF , !P6 ;  /* 0xff800000d6d67808 */ /* 0x008fe40007000000 */
[----:B------:R-:W-:Y:S04]  /*cb20*/  ISETP.GE.AND P6, PT, R223, R195, PT ;  /* 0x000000c3df00720c */ /* 0x000fe80003fc6270 */
[----:B------:R-:W-:Y:S03]  /*cb30*/  FSEL R226, R226, -INF , !P6 ;  /* 0xff800000e2e27808 */ /* 0x000fe60007000000 */
[----:B------:R-:W3:Y:S01]  /*cb40*/  MUFU.TANH R219, R219 ;  /* 0x000000db00db7308 */ /* 0x000ee20000002400 */
[----:B--2---:R-:W-:Y:S02]  /*cb50*/  FSEL R210, R210, -INF , !P1 ;  /* 0xff800000d2d27808 */ /* 0x004fe40004800000 */
[C---:B------:R-:W-:Y:S02]  /*cb60*/  ISETP.GT.AND P1, PT, R190.reuse, R221, PT ;  /* 0x000000ddbe00720c */ /* 0x040fe40003f24270 */
[----:B------:R-:W-:Y:S05]  /*cb70*/  ISETP.GE.AND P6, PT, R213, R195, PT ;  /* 0x000000c3d500720c */ /* 0x000fea0003fc6270 */
[----:B------:R-:W2:Y:S01]  /*cb80*/  MUFU.TANH R215, R222 ;  /* 0x000000de00d77308 */ /* 0x000ea20000002400 */
[----:B-1----:R-:W-:Y:S02]  /*cb90*/  FSEL R211, R211, -INF , !P0 ;  /* 0xff800000d3d37808 */ /* 0x002fe40004000000 */
[----:B------:R-:W-:Y:S01]  /*cba0*/  ISETP.GT.AND P0, PT, R190, R213, PT ;  /* 0x000000d5be00720c */ /* 0x000fe20003f04270 */
[----:B------:R-:W-:Y:S03]  /*cbb0*/  VIADD R213, R3, 0x28 ;  /* 0x0000002803d57836 */ /* 0x000fe60000000000 */
[----:B------:R-:W-:Y:S03]  /*cbc0*/  FSEL R216, R216, -INF , !P0 ;  /* 0xff800000d8d87808 */ /* 0x000fe60004000000 */
[----:B------:R-:W1:Y:S01]  /*cbd0*/  MUFU.TANH R209, R209 ;  /* 0x000000d100d17308 */ /* 0x000e620000002400 */
[-C--:B------:R-:W-:Y:S02]  /*cbe0*/  ISETP.GE.AND P0, PT, R221, R194.reuse, PT ;  /* 0x000000c2dd00720c */ /* 0x080fe40003f06270 */
[----:B---3--:R-:W-:Y:S02]  /*cbf0*/  FSEL R219, R219, -INF , !P4 ;  /* 0xff800000dbdb7808 */ /* 0x008fe40006000000 */
[-C--:B------:R-:W-:Y:S05]  /*cc00*/  ISETP.GE.AND P4, PT, R223, R194.reuse, PT ;  /* 0x000000c2df00720c */ /* 0x080fea0003f86270 */
[----:B------:R-:W3:Y:S01]  /*cc10*/  MUFU.TANH R132, R220 ;  /* 0x000000dc00847308 */ /* 0x000ee20000002400 */
[----:B------:R-:W-:Y:S02]  /*cc20*/  FSEL R225, R214, -INF , !P4 ;  /* 0xff800000d6e17808 */ /* 0x000fe40006000000 */
[----:B--2---:R-:W-:Y:S02]  /*cc30*/  FSEL R223, R215, -INF , !P1 ;  /* 0xff800000d7df7808 */ /* 0x004fe40004800000 */
[----:B------:R-:W-:Y:S02]  /*cc40*/  ISETP.GE.AND P1, PT, R221, R195, PT ;  /* 0x000000c3dd00720c */ /* 0x000fe40003f26270 */
[----:B------:R-:W-:Y:S03]  /*cc50*/  FSEL R215, R219, -INF , !P5 ;  /* 0xff800000dbd77808 */ /* 0x000fe60006800000 */
[----:B------:R-:W2:Y:S01]  /*cc60*/  MUFU.TANH R133, R133 ;  /* 0x0000008500857308 */ /* 0x000ea20000002400 */
[C---:B------:R-:W-:Y:S01]  /*cc70*/  ISETP.GT.AND P4, PT, R196.reuse, R213, PT ;  /* 0x000000d5c400720c */ /* 0x040fe20003f84270 */
[----:B------:R-:W-:Y:S01]  /*cc80*/  FMUL.FTZ R219, R31, UR9 ;  /* 0x000000091fdb7c20 */ /* 0x000fe20008410000 */
[----:B------:R-:W-:Y:S02]  /*cc90*/  ISETP.GT.AND P5, PT, R196, R135, PT ;  /* 0x00000087c400720c */ /* 0x000fe40003fa4270 */
[----:B------:R-:W-:Y:S02]  /*cca0*/  FSEL R222, R210, -INF , !P1 ;  /* 0xff800000d2de7808 */ /* 0x000fe40004800000 */
[----:B-1----:R-:W-:Y:S03]  /*ccb0*/  FSEL R209, R209, -INF , !P4 ;  /* 0xff800000d1d17808 */ /* 0x002fe60006000000 */
[----:B------:R-:W1:Y:S01]  /*ccc0*/  MUFU.TANH R217, R217 ;  /* 0x000000d900d97308 */ /* 0x000e620000002400 */
[----:B------:R-:W-:Y:S02]  /*ccd0*/  ISETP.GT.AND P4, PT, R190, R213, PT ;  /* 0x000000d5be00720c */ /* 0x000fe40003f84270 */
[----:B---3--:R-:W-:Y:S02]  /*cce0*/  FSEL R132, R132, -INF , !P5 ;  /* 0xff80000084847808 */ /* 0x008fe40006800000 */
[----:B------:R-:W-:Y:S02]  /*ccf0*/  ISETP.GT.AND P5, PT, R190, R135, PT ;  /* 0x00000087be00720c */ /* 0x000fe40003fa4270 */
[----:B------:R-:W-:Y:S03]  /*cd00*/  FSEL R220, R211, -INF , !P6 ;  /* 0xff800000d3dc7808 */ /* 0x000fe60007000000 */
[----:B------:R-:W3:Y:S01]  /*cd10*/  MUFU.TANH R218, R218 ;  /* 0x000000da00da7308 */ /* 0x000ee20000002400 */
[-C--:B------:R-:W-:Y:S01]  /*cd20*/  ISETP.GE.AND P1, PT, R135, R195.reuse, PT ;  /* 0x000000c38700720c */ /* 0x080fe20003f26270 */
[----:B------:R-:W-:Y:S01]  /*cd30*/  FMUL.FTZ R211, R32, UR9 ;  /* 0x0000000920d37c20 */ /* 0x000fe20008410000 */
[----:B--2---:R-:W-:Y:S02]  /*cd40*/  FSEL R133, R133, -INF , !P4 ;  /* 0xff80000085857808 */ /* 0x004fe40006000000 */
[----:B------:R-:W-:Y:S02]  /*cd50*/  ISETP.GE.AND P4, PT, R213, R195, PT ;  /* 0x000000c3d500720c */ /* 0x000fe40003f86270 */
[-C--:B------:R-:W-:Y:S03]  /*cd60*/  ISETP.GE.AND P6, PT, R135, R194.reuse, PT ;  /* 0x000000c28700720c */ /* 0x080fe60003fc6270 */
[----:B------:R2:W4:Y:S01]  /*cd70*/  MUFU.TANH R210, R219 ;  /* 0x000000db00d27308 */ /* 0x0005220000002400 */
[----:B------:R-:W-:Y:S01]  /*cd80*/  FSEL R223, R223, -INF , !P0 ;  /* 0xff800000dfdf7808 */ /* 0x000fe20004000000 */
[----:B------:R-:W-:Y:S01]  /*cd90*/  VIADD R135, R3, 0x31 ;  /* 0x0000003103877836 */ /* 0x000fe20000000000 */
[----:B-1----:R-:W-:Y:S02]  /*cda0*/  FSEL R217, R217, -INF , !P5 ;  /* 0xff800000d9d97808 */ /* 0x002fe40006800000 */
[-C--:B------:R-:W-:Y:S01]  /*cdb0*/  ISETP.GE.AND P5, PT, R213, R194.reuse, PT ;  /* 0x000000c2d500720c */ /* 0x080fe20003fa6270 */
[----:B------:R-:W-:Y:S01]  /*cdc0*/  VIADD R213, R3, 0x30 ;  /* 0x0000003003d57836 */ /* 0x000fe20000000000 */
[----:B------:R-:W-:Y:S03]  /*cdd0*/  FSEL R221, R216, -INF , !P3 ;  /* 0xff800000d8dd7808 */ /* 0x000fe60005800000 */
[----:B------:R-:W1:Y:S01]  /*cde0*/  MUFU.TANH R134, R134 ;  /* 0x0000008600867308 */ /* 0x000e620000002400 */
[C---:B------:R-:W-:Y:S02]  /*cdf0*/  ISETP.GT.AND P3, PT, R196.reuse, R135, PT ;  /* 0x00000087c400720c */ /* 0x040fe40003f64270 */
[-C--:B------:R-:W-:Y:S02]  /*ce00*/  ISETP.GT.AND P0, PT, R196, R213.reuse, PT ;  /* 0x000000d5c400720c */ /* 0x080fe40003f04270 */
[----:B------:R-:W-:Y:S01]  /*ce10*/  FSEL R216, R209, -INF , !P4 ;  /* 0xff800000d1d87808 */ /* 0x000fe20006000000 */
[----:B------:R-:W-:Y:S01]  /*ce20*/  FMUL.FTZ R209, R34, UR9 ;  /* 0x0000000922d17c20 */ /* 0x000fe20008410000 */
[----:B---3--:R-:W-:Y:S03]  /*ce30*/  FSEL R214, R218, -INF , !P0 ;  /* 0xff800000dad67808 */ /* 0x008fe60004000000 */
[----:B------:R-:W3:Y:S01]  /*ce40*/  MUFU.TANH R212, R212 ;  /* 0x000000d400d47308 */ /* 0x000ee20000002400 */
[C---:B------:R-:W-:Y:S01]  /*ce50*/  ISETP.GT.AND P0, PT, R190.reuse, R213, PT ;  /* 0x000000d5be00720c */ /* 0x040fe20003f04270 */
[----:B--2---:R-:W-:Y:S01]  /*ce60*/  FMUL.FTZ R219, R33, UR9 ;  /* 0x0000000921db7c20 */ /* 0x004fe20008410000 */
[----:B------:R-:W-:Y:S02]  /*ce70*/  ISETP.GT.AND P4, PT, R190, R135, PT ;  /* 0x00000087be00720c */ /* 0x000fe40003f84270 */
[----:B------:R-:W-:Y:S02]  /*ce80*/  FSEL R218, R132, -INF , !P1 ;  /* 0xff80000084da7808 */ /* 0x000fe40004800000 */
[----:B----4-:R-:W-:Y:S03]  /*ce90*/  FSEL R210, R210, -INF , !P4 ;  /* 0xff800000d2d27808 */ /* 0x010fe60006000000 */
[----:B------:R-:W-:Y:S01]  /*cea0*/  MUFU.TANH R211, R211 ;  /* 0x000000d300d37308 */ /* 0x000fe20000002400 */
[-C--:B------:R-:W-:Y:S02]  /*ceb0*/  ISETP.GE.AND P1, PT, R135, R195.reuse, PT ;  /* 0x000000c38700720c */ /* 0x080fe40003f26270 */
[----:B-1----:R-:W-:Y:S02]  /*cec0*/  FSEL R239, R134, -INF , !P3 ;  /* 0xff80000086ef7808 */ /* 0x002fe40005800000 */
[----:B------:R-:W-:Y:S02]  /*ced0*/  ISETP.GE.AND P3, PT, R213, R195, PT ;  /* 0x000000c3d500720c */ /* 0x000fe40003f66270 */
[-C--:B------:R-:W-:Y:S03]  /*cee0*/  ISETP.GE.AND P4, PT, R135, R194.reuse, PT ;  /* 0x000000c28700720c */ /* 0x080fe60003f86270 */
[----:B------:R-:W-:Y:S01]  /*cef0*/  MUFU.TANH R132, R209 ;  /* 0x000000d100847308 */ /* 0x000fe20000002400 */
[----:B------:R-:W-:Y:S01]  /*cf00*/  FSEL R217, R217, -INF , !P6 ;  /* 0xff800000d9d97808 */ /* 0x000fe20007000000 */
[C---:B------:R-:W-:Y:S01]  /*cf10*/  VIADD R135, R3.reuse, 0x38 ;  /* 0x0000003803877836 */ /* 0x040fe20000000000 */
[----:B---3--:R-:W-:Y:S01]  /*cf20*/  FSEL R134, R212, -INF , !P0 ;  /* 0xff800000d4867808 */ /* 0x008fe20004000000 */
[----:B------:R-:W-:Y:S01]  /*cf30*/  VIADD R3, R3, 0x39 ;  /* 0x0000003903037836 */ /* 0x000fe20000000000 */
[-C--:B------:R-:W-:Y:S01]  /*cf40*/  ISETP.GE.AND P0, PT, R213, R194.reuse, PT ;  /* 0x000000c2d500720c */ /* 0x080fe20003f06270 */
[----:B------:R-:W-:Y:S01]  /*cf50*/  FMUL.FTZ R213, R35, UR9 ;  /* 0x0000000923d57c20 */ /* 0x000fe20008410000 */
[----:B------:R-:W-:Y:S03]  /*cf60*/  FSEL R214, R214, -INF , !P3 ;  /* 0xff800000d6d67808 */ /* 0x000fe60005800000 */
[----:B------:R1:W2:Y:S01]  /*cf70*/  MUFU.TANH R212, R219 ;  /* 0x000000db00d47308 */ /* 0x0002a20000002400 */
[----:B------:R-:W-:Y:S02]  /*cf80*/  ISETP.GT.AND P6, PT, R196, R3, PT ;  /* 0x00000003c400720c */ /* 0x000fe40003fc4270 */
[----:B------:R-:W-:Y:S02]  /*cf90*/  ISETP.GE.AND P3, PT, R135, R194, PT ;  /* 0x000000c28700720c */ /* 0x000fe40003f66270 */
[----:B------:R-:W-:Y:S05]  /*cfa0*/  FMNMX3.FTZ R240, R240, R225, R215, !PT ;  /* 0x000000e1f0f07276 */ /* 0x000fea00078100d7 */
[----:B------:R-:W3:Y:S01]  /*cfb0*/  MUFU.TANH R213, R213 ;  /* 0x000000d500d57308 */ /* 0x000ee20000002400 */
[----:B------:R-:W-:Y:S02]  /*cfc0*/  FMNMX3.FTZ R240, R240, R223, R221, !PT ;  /* 0x000000dff0f07276 */ /* 0x000fe400078100dd */
[----:B-1----:R-:W-:Y:S02]  /*cfd0*/  FSEL R219, R133, -INF , !P5 ;  /* 0xff80000085db7808 */ /* 0x002fe40006800000 */
[-C--:B------:R-:W-:Y:S02]  /*cfe0*/  ISETP.GT.AND P5, PT, R196, R135.reuse, PT ;  /* 0x00000087c400720c */ /* 0x080fe40003fa4270 */
[----:B--2---:R-:W-:Y:S02]  /*cff0*/  FSEL R209, R212, -INF , !P6 ;  /* 0xff800000d4d17808 */ /* 0x004fe40007000000 */
[----:B------:R-:W-:Y:S02]  /*d000*/  FSEL R133, R211, -INF , !P5 ;  /* 0xff800000d3857808 */ /* 0x000fe40006800000 */
[----:B------:R-:W-:Y:S02]  /*d010*/  FMNMX3.FTZ R211, R0, R232, R236, !PT ;  /* 0x000000e800d37276 */ /* 0x000fe400078100ec */
[C---:B------:R-:W-:Y:S02]  /*d020*/  ISETP.GT.AND P5, PT, R190.reuse, R135, PT ;  /* 0x00000087be00720c */ /* 0x040fe40003fa4270 */
[----:B------:R-:W-:Y:S02]  /*d030*/  FMNMX3.FTZ R211, R211, R238, R234, !PT ;  /* 0x000000eed3d37276 */ /* 0x000fe400078100ea */
[----:B------:R-:W-:Y:S02]  /*d040*/  FSEL R212, R239, -INF , !P1 ;  /* 0xff800000efd47808 */ /* 0x000fe40004800000 */
[----:B------:R-:W-:Y:S02]  /*d050*/  ISETP.GT.AND P1, PT, R190, R3, PT ;  /* 0x00000003be00720c */ /* 0x000fe40003f24270 */
[----:B------:R-:W-:Y:S02]  /*d060*/  FMNMX3.FTZ R211, R211, R228, R230, !PT ;  /* 0x000000e4d3d37276 */ /* 0x000fe400078100e6 */
[----:B------:R-:W-:Y:S02]  /*d070*/  ISETP.GE.AND P6, PT, R135, R195, PT ;  /* 0x000000c38700720c */ /* 0x000fe40003fc6270 */
[----:B------:R-:W-:Y:S02]  /*d080*/  FSEL R135, R132, -INF , !P5 ;  /* 0xff80000084877808 */ /* 0x000fe40006800000 */
[----:B---3--:R-:W-:Y:S02]  /*d090*/  FSEL R132, R213, -INF , !P1 ;  /* 0xff800000d5847808 */ /* 0x008fe40004800000 */
[----:B------:R-:W-:Y:S02]  /*d0a0*/  FMNMX3.FTZ R211, R211, R226, R224, !PT ;  /* 0x000000e2d3d37276 */ /* 0x000fe400078100e0 */
[----:B------:R-:W-:Y:S02]  /*d0b0*/  FSEL R213, R134, -INF , !P0 ;  /* 0xff80000086d57808 */ /* 0x000fe40004000000 */
[----:B------:R-:W-:Y:S02]  /*d0c0*/  ISETP.GT.AND P0, PT, R204, R201, PT ;  /* 0x000000c9cc00720c */ /* 0x000fe40003f04270 */
[C---:B------:R-:W-:Y:S02]  /*d0d0*/  ISETP.GE.AND P5, PT, R3.reuse, R195, PT ;  /* 0x000000c30300720c */ /* 0x040fe40003fa6270 */
[----:B------:R-:W-:Y:S02]  /*d0e0*/  ISETP.GE.AND P1, PT, R3, R194, PT ;  /* 0x000000c20300720c */ /* 0x000fe40003f26270 */
[----:B------:R-:W-:Y:S02]  /*d0f0*/  FMNMX3.FTZ R3, R211, R222, R220, !PT ;  /* 0x000000ded3037276 */ /* 0x000fe400078100dc */
[----:B------:R-:W-:Y:S02]  /*d100*/  FSEL R211, R210, -INF , !P4 ;  /* 0xff800000d2d37808 */ /* 0x000fe40006000000 */
[----:B------:R-:W-:Y:S02]  /*d110*/  FMNMX3.FTZ R3, R3, R216, R218, !PT ;  /* 0x000000d803037276 */ /* 0x000fe400078100da */
[----:B------:R-:W-:Y:S02]  /*d120*/  FMNMX3.FTZ R240, R240, R219, R217, !PT ;  /* 0x000000dbf0f07276 */ /* 0x000fe400078100d9 */
[----:B------:R-:W-:Y:S02]  /*d130*/  FSEL R210, R133, -INF , !P6 ;  /* 0xff80000085d27808 */ /* 0x000fe40007000000 */
[----:B------:R-:W-:Y:S02]  /*d140*/  FSEL R209, R209, -INF , !P5 ;  /* 0xff800000d1d17808 */ /* 0x000fe40006800000 */
[----:B------:R-:W-:Y:S02]  /*d150*/  FMNMX3.FTZ R3, R3, R214, R212, !PT ;  /* 0x000000d603037276 */ /* 0x000fe400078100d4 */
[----:B------:R-:W-:Y:S02]  /*d160*/  FSEL R134, R135, -INF , !P3 ;  /* 0xff80000087867808 */ /* 0x000fe40005800000 */
[----:B------:R-:W-:Y:S02]  /*d170*/  FSEL R133, R132, -INF , !P1 ;  /* 0xff80000084857808 */ /* 0x000fe40004800000 */
[----:B------:R-:W-:Y:S02]  /*d180*/  FMNMX3.FTZ R6, R240, R213, R211, !PT ;  /* 0x000000d5f0067276 */ /* 0x000fe400078100d3 */
[----:B------:R-:W-:Y:S01]  /*d190*/  FMNMX3.FTZ R135, R3, R210, R209, !PT ;  /* 0x000000d203877276 */ /* 0x000fe200078100d1 */
[----:B------:R-:W-:Y:S06]  /*d1a0*/  @P0 BRA `(.L_x_397) ;  /* 0xffffffe400580947 */ /* 0x000fec000383ffff */
.L_x_396:
[----:B------:R-:W-:Y:S01]  /*d1b0*/  FMNMX3.FTZ R6, R6, R134, R133, !PT ;  /* 0x0000008606067276 */ /* 0x000fe20007810085 */
[----:B------:R-:W-:Y:S08]  /*d1c0*/  SHFL.BFLY PT, R8, R135, 0x2, 0x1f ;  /* 0x0c401f0087087f89 */ /* 0x000ff000000e0000 */
[----:B------:R-:W2:Y:S08]  /*d1d0*/  SHFL.BFLY PT, R3, R6, 0x2, 0x1f ;  /* 0x0c401f0006037f89 */ /* 0x000eb000000e0000 */
[----:B-1----:R-:W-:Y:S08]  /*d1e0*/  LDSM.16.MT88.4 R12, [R181+0x12000] ;  /* 0x01200000b50c783b */ /* 0x002ff00000004200 */
[----:B------:R-:W-:Y:S08]  /*d1f0*/  LDSM.16.MT88.4 R20, [R180+0x12000] ;  /* 0x01200000b414783b */ /* 0x000ff00000004200 */
[----:B------:R-:W-:Y:S08]  /*d200*/  LDSM.16.MT88.4 R140, [R181+0x16800] ;  /* 0x01680000b58c783b */ /* 0x000ff00000004200 */
[----:B------:R-:W-:Y:S01]  /*d210*/  LDSM.16.MT88.4 R160, [R181+0x17800] ;  /* 0x01780000b5a0783b */ /* 0x000fe20000004200 */
[----:B--2---:R-:W-:Y:S02]  /*d220*/  FMNMX.FTZ R4, R6, R3, !PT ;  /* 0x0000000306047209 */ /* 0x004fe40007810000 */
[----:B------:R-:W-:Y:S02]  /*d230*/  FMNMX.FTZ R5, R135, R8, !PT ;  /* 0x0000000887057209 */ /* 0x000fe40007810000 */
[----:B------:R-:W-:Y:S02]  /*d240*/  MOV R135, R206 ;  /* 0x000000ce00877202 */ /* 0x000fe40000000f00 */
[----:B------:R-:W-:Y:S01]  /*d250*/  @P2 IADD3 R135, PT, PT, R208, -0x40, RZ ;  /* 0xffffffc0d0872810 */ /* 0x000fe20007ffe0ff */
[----:B------:R-:W1:Y:S03]  /*d260*/  SHFL.BFLY PT, R3, R4, 0x1, 0x1f ;  /* 0x0c201f0004037f89 */ /* 0x000e6600000e0000 */
[----:B------:R-:W-:Y:S05]  /*d270*/  IADD3 R164, PT, PT, R188, R135, RZ ;  /* 0x00000087bca47210 */ /* 0x000fea0007ffe0ff */
[----:B------:R-:W2:Y:S08]  /*d280*/  SHFL.BFLY PT, R132, R5, 0x1, 0x1f ;  /* 0x0c201f0005847f89 */ /* 0x000eb000000e0000 */
[----:B------:R-:W3:Y:S08]  /*d290*/  LDSM.16.MT88.4 R28, [R135] ;  /* 0x00000000871c783b */ /* 0x000ef00000004200 */
[----:B------:R-:W-:Y:S01]  /*d2a0*/  LDSM.16.MT88.4 R144, [R135+0x4800] ;  /* 0x004800008790783b */ /* 0x000fe20000004200 */
[----:B-1----:R-:W-:Y:S07]  /*d2b0*/  FMNMX.FTZ R3, R4, R3, !PT ;  /* 0x0000000304037209 */ /* 0x002fee0007810000 */
[----:B------:R-:W-:Y:S01]  /*d2c0*/  LDSM.16.MT88.4 R148, [R135+0x5000] ;  /* 0x005000008794783b */ /* 0x000fe20000004200 */
[----:B--2---:R-:W-:Y:S01]  /*d2d0*/  FMNMX.FTZ R132, R5, R132, !PT ;  /* 0x0000008405847209 */ /* 0x004fe20007810000 */
[C---:B------:R-:W-:Y:S01]  /*d2e0*/  FMUL.FTZ R152, R3.reuse, UR4 ;  /* 0x0000000403987c20 */ /* 0x040fe20008410000 */
[C---:B------:R-:W-:Y:S02]  /*d2f0*/  FSETP.NEU.FTZ.AND P0, PT, R3.reuse, -INF , PT ;  /* 0xff8000000300780b */ /* 0x040fe40003f1d000 */
[C---:B------:R-:W-:Y:S01]  /*d300*/  FSETP.NEU.FTZ.AND P1, PT, R132.reuse, -INF , PT ;  /* 0xff8000008400780b */ /* 0x040fe20003f3d000 */
[C---:B------:R-:W-:Y:S01]  /*d310*/  FMUL.FTZ R153, R132.reuse, UR4 ;  /* 0x0000000484997c20 */ /* 0x040fe20008410000 */
[----:B------:R-:W-:Y:S01]  /*d320*/  FSEL R5, R3, RZ, P0 ;  /* 0x000000ff03057208 */ /* 0x000fe20000000000 */
[----:B------:R-:W-:Y:S01]  /*d330*/  LDSM.16.MT88.4 R156, [R164+0x3800] ;  /* 0x00380000a49c783b */ /* 0x000fe20000004200 */
        /* <DEDUP_REMOVED lines=17> */
[--C-:B------:R-:W-:Y:S01]  /*d450*/  FFMA.FTZ R172, R228, UR4, -R153.reuse ;  /* 0x00000004e4ac7c23 */ /* 0x100fe20008010899 */
[--C-:B------:R-:W-:Y:S01]  /*d460*/  FFMA.FTZ R175, R230, UR4, -R153.reuse ;  /* 0x00000004e6af7c23 */ /* 0x100fe20008010899 */
[--C-:B------:R-:W-:Y:S07]  /*d470*/  FFMA.FTZ R177, R229, UR4, -R152.reuse ;  /* 0x00000004e5b17c23 */ /* 0x100fee0008010898 */
[----:B------:R-:W1:Y:S01]  /*d480*/  MUFU.EX2 R170, R170 ;  /* 0x000000aa00aa7308 */ /* 0x000e620000000800 */
[--C-:B------:R-:W-:Y:S01]  /*d490*/  FFMA.FTZ R174, R227, UR4, -R152.reuse ;  /* 0x00000004e3ae7c23 */ /* 0x100fe20008010898 */
[--C-:B------:R-:W-:Y:S01]  /*d4a0*/  FFMA.FTZ R176, R226, UR4, -R153.reuse ;  /* 0x00000004e2b07c23 */ /* 0x100fe20008010899 */
[--C-:B------:R-:W-:Y:S07]  /*d4b0*/  FFMA.FTZ R179, R224, UR4, -R153.reuse ;  /* 0x00000004e0b37c23 */ /* 0x100fee0008010899 */
[----:B------:R-:W-:Y:S01]  /*d4c0*/  MUFU.EX2 R169, R169 ;  /* 0x000000a900a97308 */ /* 0x000fe20000000800 */
[--C-:B------:R-:W-:Y:S01]  /*d4d0*/  FFMA.FTZ R178, R225, UR4, -R152.reuse ;  /* 0x00000004e1b27c23 */ /* 0x100fe20008010898 */
[--C-:B------:R-:W-:Y:S01]  /*d4e0*/  FFMA.FTZ R215, R215, UR4, -R152.reuse ;  /* 0x00000004d7d77c23 */ /* 0x100fe20008010898 */
[--C-:B------:R-:W-:Y:S07]  /*d4f0*/  FFMA.FTZ R222, R222, UR4, -R153.reuse ;  /* 0x00000004dede7c23 */ /* 0x100fee0008010899 */
[----:B------:R-:W2:Y:S01]  /*d500*/  MUFU.EX2 R165, R165 ;  /* 0x000000a500a57308 */ /* 0x000ea20000000800 */
[----:B------:R-:W-:Y:S01]  /*d510*/  FFMA.FTZ R214, R214, UR4, -R153 ;  /* 0x00000004d6d67c23 */ /* 0x000fe20008010899 */
[----:B------:R-:W-:Y:S01]  /*d520*/  FFMA.FTZ R224, R134, UR4, -R152 ;  /* 0x0000000486e07c23 */ /* 0x000fe20008010898 */
[----:B------:R-:W-:Y:S07]  /*d530*/  IADD3 R204, PT, PT, R204, -0x1, RZ ;  /* 0xffffffffcccc7810 */ /* 0x000fee0007ffe0ff */
[----:B------:R-:W-:Y:S01]  /*d540*/  MUFU.EX2 R167, R167 ;  /* 0x000000a700a77308 */ /* 0x000fe20000000800 */
[----:B-1----:R-:W-:Y:S09]  /*d550*/  F2FP.F16.F32.PACK_AB R136, R170, R171 ;  /* 0x000000abaa88723e */ /* 0x002ff200000000ff */
[----:B------:R-:W1:Y:S10]  /*d560*/  MUFU.EX2 R166, R166 ;  /* 0x000000a600a67308 */ /* 0x000e740000000800 */
[----:B------:R-:W-:Y:S01]  /*d570*/  MUFU.EX2 R168, R168 ;  /* 0x000000a800a87308 */ /* 0x000fe20000000800 */
[----:B--2---:R-:W-:Y:S09]  /*d580*/  F2FP.F16.F32.PACK_AB R137, R165, R169 ;  /* 0x000000a9a589723e */ /* 0x004ff200000000ff */
[----:B------:R-:W2:Y:S10]  /*d590*/  MUFU.EX2 R173, R173 ;  /* 0x000000ad00ad7308 */ /* 0x000eb40000000800 */
[----:B------:R-:W4:Y:S01]  /*d5a0*/  MUFU.EX2 R2, R7 ;  /* 0x0000000700027308 */ /* 0x000f220000000800 */
[----:B-1----:R-:W-:Y:S09]  /*d5b0*/  F2FP.F16.F32.PACK_AB R138, R166, R167 ;  /* 0x000000a7a68a723e */ /* 0x002ff200000000ff */
[----:B------:R-:W1:Y:S10]  /*d5c0*/  MUFU.EX2 R0, R8 ;  /* 0x0000000800007308 */ /* 0x000e740000000800 */
[----:B------:R-:W-:Y:S01]  /*d5d0*/  MUFU.EX2 R172, R172 ;  /* 0x000000ac00ac7308 */ /* 0x000fe20000000800 */
[----:B--2---:R-:W-:Y:S09]  /*d5e0*/  F2FP.F16.F32.PACK_AB R139, R173, R168 ;  /* 0x000000a8ad8b723e */ /* 0x004ff200000000ff */
[----:B------:R-:W2:Y:S01]  /*d5f0*/  MUFU.EX2 R175, R175 ;  /* 0x000000af00af7308 */ /* 0x000ea20000000800 */
        /* <DEDUP_REMOVED lines=28> */
[C---:B------:R-:W-:Y:S01]  /*d7c0*/  HMMA.16816.F32 R12, R136.reuse, R20, R12 ;  /* 0x00000014880c723c */ /* 0x040fe2000000180c */
[----:B------:R-:W-:Y:S01]  /*d7d0*/  MUFU.EX2 R176, R176 ;  /* 0x000000b000b07308 */ /* 0x000fe20000000800 */
[----:B------:R-:W4:Y:S01]  /*d7e0*/  LDSM.16.MT88.4 R120, [R164] ;  /* 0x00000000a478783b */ /* 0x000f220000004200 */
[C---:B------:R-:W-:Y:S01]  /*d7f0*/  FMUL.FTZ R20, R2.reuse, R112 ;  /* 0x0000007002147220 */ /* 0x040fe20000410000 */
[C---:B------:R-:W-:Y:S01]  /*d800*/  FMUL.FTZ R21, R2.reuse, R113 ;  /* 0x0000007102157220 */ /* 0x040fe20000410000 */
[----:B------:R-:W-:Y:S01]  /*d810*/  FMUL.FTZ R33, R2, R101 ;  /* 0x0000006502217220 */ /* 0x000fe20000410000 */
[C---:B------:R-:W-:Y:S01]  /*d820*/  FMUL.FTZ R34, R0.reuse, R102 ;  /* 0x0000006600227220 */ /* 0x040fe20000410000 */
[C---:B------:R-:W-:Y:S01]  /*d830*/  FMUL.FTZ R35, R0.reuse, R103 ;  /* 0x0000006700237220 */ /* 0x040fe20000410000 */
[C---:B------:R-:W-:Y:S03]  /*d840*/  HMMA.16816.F32 R16, R136.reuse, R22, R16 ;  /* 0x000000168810723c */ /* 0x040fe60000001810 */
[----:B------:R-:W5:Y:S01]  /*d850*/  MUFU.EX2 R179, R179 ;  /* 0x000000b300b37308 */ /* 0x000f620000000800 */
        /* <DEDUP_REMOVED lines=8> */
[----:B------:R-:W2:Y:S01]  /*d8e0*/  LDSM.16.MT88.4 R112, [R181+0x14000] ;  /* 0x01400000b570783b */ /* 0x000ea20000004200 */
[C---:B---3--:R-:W-:Y:S01]  /*d8f0*/  HMMA.16816.F32 R20, R136.reuse, R28, R20 ;  /* 0x0000001c8814723c */ /* 0x048fe20000001814 */
[----:B------:R-:W-:Y:S02]  /*d900*/  MUFU.EX2 R178, R178 ;  /* 0x000000b200b27308 */ /* 0x000fe40000000800 */
[C---:B------:R-:W-:Y:S01]  /*d910*/  FMUL.FTZ R28, R2.reuse, R104 ;  /* 0x00000068021c7220 */ /* 0x040fe20000410000 */
[C---:B------:R-:W-:Y:S01]  /*d920*/  FMUL.FTZ R29, R2.reuse, R105 ;  /* 0x00000069021d7220 */ /* 0x040fe20000410000 */
[----:B------:R-:W-:Y:S01]  /*d930*/  FMUL.FTZ R41, R2, R41 ;  /* 0x0000002902297220 */ /* 0x000fe20000410000 */
[C---:B------:R-:W-:Y:S01]  /*d940*/  FMUL.FTZ R42, R0.reuse, R42 ;  /* 0x0000002a002a7220 */ /* 0x040fe20000410000 */
[----:B------:R-:W-:Y:S01]  /*d950*/  LDSM.16.MT88.4 R108, [R164+0x2000] ;  /* 0x00200000a46c783b */ /* 0x000fe20000004200 */
[C---:B------:R-:W-:Y:S03]  /*d960*/  HMMA.16816.F32 R24, R136.reuse, R30, R24 ;  /* 0x0000001e8818723c */ /* 0x040fe60000001818 */
[----:B------:R-:W3:Y:S01]  /*d970*/  MUFU.EX2 R215, R215 ;  /* 0x000000d700d77308 */ /* 0x000ee20000000800 */
[C---:B------:R-:W-:Y:S01]  /*d980*/  FMUL.FTZ R30, R0.reuse, R106 ;  /* 0x0000006a001e7220 */ /* 0x040fe20000410000 */
[C---:B------:R-:W-:Y:S01]  /*d990*/  FMUL.FTZ R31, R0.reuse, R107 ;  /* 0x0000006b001f7220 */ /* 0x040fe20000410000 */
[----:B------:R-:W-:Y:S01]  /*d9a0*/  FMUL.FTZ R43, R0, R43 ;  /* 0x0000002b002b7220 */ /* 0x000fe20000410000 */
[C---:B------:R-:W-:Y:S01]  /*d9b0*/  FMUL.FTZ R44, R2.reuse, R44 ;  /* 0x0000002c022c7220 */ /* 0x040fe20000410000 */
[----:B------:R-:W1:Y:S01]  /*d9c0*/  LDSM.16.MT88.4 R104, [R180+0x14000] ;  /* 0x01400000b468783b */ /* 0x000e620000004200 */
[----:B------:R-:W-:Y:S01]  /*d9d0*/  FMUL.FTZ R45, R2, R45 ;  /* 0x0000002d022d7220 */ /* 0x000fe20000410000 */
[C---:B------:R-:W-:Y:S01]  /*d9e0*/  FMUL.FTZ R46, R0.reuse, R46 ;  /* 0x0000002e002e7220 */ /* 0x040fe20000410000 */
[----:B------:R-:W-:Y:S01]  /*d9f0*/  FMUL.FTZ R47, R0, R47 ;  /* 0x0000002f002f7220 */ /* 0x000fe20000410000 */
[C---:B------:R-:W-:Y:S01]  /*da00*/  FMUL.FTZ R48, R2.reuse, R48 ;  /* 0x0000003002307220 */ /* 0x040fe20000410000 */
[----:B------:R-:W-:Y:S01]  /*da10*/  FMUL.FTZ R49, R2, R49 ;  /* 0x0000003102317220 */ /* 0x000fe20000410000 */
[C---:B------:R-:W-:Y:S01]  /*da20*/  FMUL.FTZ R50, R0.reuse, R50 ;  /* 0x0000003200327220 */ /* 0x040fe20000410000 */
[----:B------:R-:W-:Y:S01]  /*da30*/  FMUL.FTZ R51, R0, R51 ;  /* 0x0000003300337220 */ /* 0x000fe20000410000 */
[C---:B----4-:R-:W-:Y:S01]  /*da40*/  HMMA.16816.F32 R28, R136.reuse, R120, R28 ;  /* 0x00000078881c723c */ /* 0x050fe2000000181c */
[----:B------:R-:W-:Y:S02]  /*da50*/  MUFU.EX2 R224, R224 ;  /* 0x000000e000e07308 */ /* 0x000fe40000000800 */
        /* <DEDUP_REMOVED lines=62> */
[----:B------:R-:W-:Y:S01]  /*de40*/  FFMA.FTZ R171, R2, R207, R171 ;  /* 0x000000cf02ab7223 */ /* 0x000fe200000100ab */
[----:B------:R-:W-:Y:S01]  /*de50*/  MOV R2, R3 ;  /* 0x0000000300027202 */ /* 0x000fe20000000f00 */
[----:B------:R-:W-:Y:S01]  /*de60*/  FFMA.FTZ R169, R0, R205, R169 ;  /* 0x000000cd00a97223 */ /* 0x000fe200000100a9 */
[C---:B-1----:R-:W-:Y:S03]  /*de70*/  HMMA.16816.F32 R68, R136.reuse, R104, R68 ;  /* 0x000000688844723c */ /* 0x042fe60000001844 */
[----:B------:R-:W-:Y:S01]  /*de80*/  FADD.FTZ R170, R170, R171 ;  /* 0x000000abaaaa7221 */ /* 0x000fe20000010000 */
[----:B------:R-:W-:Y:S04]  /*de90*/  FADD.FTZ R169, R165, R169 ;  /* 0x000000a9a5a97221 */ /* 0x000fe80000010000 */
[C---:B------:R-:W-:Y:S01]  /*dea0*/  HMMA.16816.F32 R72, R136.reuse, R106, R72 ;  /* 0x0000006a8848723c */ /* 0x040fe20000001848 */
[----:B------:R-:W1:Y:S02]  /*deb0*/  LDSM.16.MT88.4 R104, [R164+0x4000] ;  /* 0x00400000a468783b */ /* 0x000e640000004200 */
[----:B------:R-:W-:Y:S04]  /*dec0*/  FADD.FTZ R168, R168, R169 ;  /* 0x000000a9a8a87221 */ /* 0x000fe80000010000 */
[----:B------:R-:W-:Y:S01]  /*ded0*/  FADD.FTZ R168, R173, R168 ;  /* 0x000000a8ada87221 */ /* 0x000fe20000010000 */
[C---:B--2---:R-:W-:Y:S03]  /*dee0*/  HMMA.16816.F32 R76, R136.reuse, R100, R76 ;  /* 0x00000064884c723c */ /* 0x044fe6000000184c */
[----:B------:R-:W-:Y:S02]  /*def0*/  F2FP.F16.F32.PACK_AB R100, R175, R172 ;  /* 0x000000acaf64723e */ /* 0x000fe400000000ff */
[C---:B------:R-:W-:Y:S01]  /*df00*/  F2FP.F16.F32.PACK_AB R101, R174.reuse, R177 ;  /* 0x000000b1ae65723e */ /* 0x040fe200000000ff */
[----:B------:R-:W-:Y:S02]  /*df10*/  FADD.FTZ R177, R177, R168 ;  /* 0x000000a8b1b17221 */ /* 0x000fe40000010000 */
[C---:B------:R-:W-:Y:S03]  /*df20*/  HMMA.16816.F32 R80, R136.reuse, R102, R80 ;  /* 0x000000668850723c */ /* 0x040fe60000001850 */
[----:B-----5:R-:W-:Y:S01]  /*df30*/  F2FP.F16.F32.PACK_AB R102, R179, R176 ;  /* 0x000000b0b366723e */ /* 0x020fe200000000ff */
[----:B------:R-:W-:Y:S01]  /*df40*/  FADD.FTZ R177, R174, R177 ;  /* 0x000000b1aeb17221 */ /* 0x000fe20000010000 */
[C---:B---3--:R-:W-:Y:S03]  /*df50*/  F2FP.F16.F32.PACK_AB R103, R215.reuse, R178 ;  /* 0x000000b2d767723e */ /* 0x048fe600000000ff */
[C---:B----4-:R-:W-:Y:S03]  /*df60*/  HMMA.16816.F32 R84, R136.reuse, R108, R84 ;  /* 0x0000006c8854723c */ /* 0x050fe60000001854 */
[----:B------:R-:W-:Y:S04]  /*df70*/  FADD.FTZ R178, R178, R177 ;  /* 0x000000b1b2b27221 */ /* 0x000fe80000010000 */
[----:B------:R-:W-:Y:S01]  /*df80*/  FADD.FTZ R178, R215, R178 ;  /* 0x000000b2d7b27221 */ /* 0x000fe20000010000 */
[C---:B------:R-:W-:Y:S01]  /*df90*/  HMMA.16816.F32 R88, R136.reuse, R110, R88 ;  /* 0x0000006e8858723c */ /* 0x040fe20000001858 */
[----:B------:R-:W2:Y:S07]  /*dfa0*/  LDSM.16.MT88.4 R108, [R180+0x12800] ;  /* 0x01280000b46c783b */ /* 0x000eae0000004200 */
[C---:B-1----:R-:W-:Y:S08]  /*dfb0*/  HMMA.16816.F32 R92, R136.reuse, R104, R92 ;  /* 0x00000068885c723c */ /* 0x042ff0000000185c */
[----:B------:R-:W-:Y:S01]  /*dfc0*/  HMMA.16816.F32 R96, R136, R106, R96 ;  /* 0x0000006a8860723c */ /* 0x000fe20000001860 */
[----:B------:R-:W1:Y:S07]  /*dfd0*/  LDSM.16.MT88.4 R104, [R181+0x14800] ;  /* 0x01480000b568783b */ /* 0x000e6e0000004200 */
[C---:B------:R-:W-:Y:S01]  /*dfe0*/  HMMA.16816.F32 R4, R100.reuse, R112, R4 ;  /* 0x000000706404723c */ /* 0x040fe20000001804 */
[----:B------:R-:W3:Y:S07]  /*dff0*/  LDSM.16.MT88.4 R136, [R164+0x2800] ;  /* 0x00280000a488783b */ /* 0x000eee0000004200 */
[C---:B------:R-:W-:Y:S01]  /*e000*/  HMMA.16816.F32 R8, R100.reuse, R114, R8 ;  /* 0x000000726408723c */ /* 0x040fe20000001808 */
[----:B------:R-:W4:Y:S07]  /*e010*/  LDSM.16.MT88.4 R112, [R180+0x16800] ;  /* 0x01680000b470783b */ /* 0x000f2e0000004200 */
[C---:B--2---:R-:W-:Y:S08]  /*e020*/  HMMA.16816.F32 R12, R100.reuse, R108, R12 ;  /* 0x0000006c640c723c */ /* 0x044ff0000000180c */
[C---:B------:R-:W-:Y:S01]  /*e030*/  HMMA.16816.F32 R16, R100.reuse, R110, R16 ;  /* 0x0000006e6410723c */ /* 0x040fe20000001810 */
[----:B------:R-:W-:Y:S07]  /*e040*/  LDSM.16.MT88.4 R108, [R181+0x13000] ;  /* 0x01300000b56c783b */ /* 0x000fee0000004200 */
[C---:B------:R-:W-:Y:S03]  /*e050*/  HMMA.16816.F32 R20, R100.reuse, R116, R20 ;  /* 0x000000746414723c */ /* 0x040fe60000001814 */
[--C-:B------:R-:W-:Y:S02]  /*e060*/  FFMA.FTZ R116, R220, UR4, -R153.reuse ;  /* 0x00000004dc747c23 */ /* 0x100fe40008010899 */
[----:B------:R2:W-:Y:S03]  /*e070*/  MUFU.EX2 R220, R222 ;  /* 0x000000de00dc7308 */ /* 0x0005e60000000800 */
[C---:B------:R-:W-:Y:S08]  /*e080*/  HMMA.16816.F32 R24, R100.reuse, R118, R24 ;  /* 0x000000766418723c */ /* 0x040ff00000001818 */
[C---:B------:R-:W-:Y:S03]  /*e090*/  HMMA.16816.F32 R28, R100.reuse, R120, R28 ;  /* 0x00000078641c723c */ /* 0x040fe6000000181c */
[--C-:B--2---:R-:W-:Y:S05]  /*e0a0*/  FFMA.FTZ R222, R217, UR4, -R152.reuse ;  /* 0x00000004d9de7c23 */ /* 0x104fea0008010898 */
        /* <DEDUP_REMOVED lines=13> */
[----:B--2---:R-:W-:Y:S02]  /*e180*/  LDSM.16.MT88.4 R116, [R135+0x1000] ;  /* 0x001000008774783b */ /* 0x004fe40000004200 */
[--C-:B------:R-:W-:Y:S06]  /*e190*/  FFMA.FTZ R128, R216, UR4, -R153.reuse ;  /* 0x00000004d8807c23 */ /* 0x100fec0008010899 */
[----:B------:R2:W5:Y:S01]  /*e1a0*/  MUFU.EX2 R216, R125 ;  /* 0x0000007d00d87308 */ /* 0x0005620000000800 */
[C---:B------:R-:W-:Y:S08]  /*e1b0*/  HMMA.16816.F32 R56, R100.reuse, R130, R56 ;  /* 0x000000826438723c */ /* 0x040ff00000001838 */
[C---:B---3--:R-:W-:Y:S01]  /*e1c0*/  HMMA.16816.F32 R60, R100.reuse, R136, R60 ;  /* 0x00000088643c723c */ /* 0x048fe2000000183c */
[----:B--2---:R-:W-:Y:S07]  /*e1d0*/  LDSM.16.MT88.4 R124, [R181+0x15000] ;  /* 0x01500000b57c783b */ /* 0x004fee0000004200 */
[C---:B------:R-:W-:Y:S01]  /*e1e0*/  HMMA.16816.F32 R64, R100.reuse, R138, R64 ;  /* 0x0000008a6440723c */ /* 0x040fe20000001840 */
[----:B------:R-:W-:Y:S07]  /*e1f0*/  LDSM.16.MT88.4 R136, [R135+0x3000] ;  /* 0x003000008788783b */ /* 0x000fee0000004200 */
[C---:B------:R-:W-:Y:S03]  /*e200*/  HMMA.16816.F32 R68, R100.reuse, R140, R68 ;  /* 0x0000008c6444723c */ /* 0x040fe60000001844 */
[----:B------:R-:W-:Y:S02]  /*e210*/  FFMA.FTZ R140, R218, UR4, -R153 ;  /* 0x00000004da8c7c23 */ /* 0x000fe40008010899 */
[----:B------:R2:W-:Y:S03]  /*e220*/  MUFU.EX2 R218, R128 ;  /* 0x0000008000da7308 */ /* 0x0005e60000000800 */
[C---:B------:R-:W-:Y:S08]  /*e230*/  HMMA.16816.F32 R72, R100.reuse, R142, R72 ;  /* 0x0000008e6448723c */ /* 0x040ff00000001848 */
[C---:B----4-:R-:W-:Y:S01]  /*e240*/  HMMA.16816.F32 R76, R100.reuse, R112, R76 ;  /* 0x00000070644c723c */ /* 0x050fe2000000184c */
        /* <DEDUP_REMOVED lines=31> */
[--C-:B------:R-:W-:Y:S01]  /*e440*/  FFMA.FTZ R114, R213, UR4, -R152.reuse ;  /* 0x00000004d5727c23 */ /* 0x100fe20008010898 */
[----:B------:R-:W-:Y:S03]  /*e450*/  FFMA.FTZ R152, R133, UR4, -R152 ;  /* 0x0000000485987c23 */ /* 0x000fe60008010898 */
[----:B------:R-:W-:Y:S01]  /*e460*/  MUFU.EX2 R212, R214 ;  /* 0x000000d600d47308 */ /* 0x000fe20000000800 */
[C---:B------:R-:W-:Y:S09]  /*e470*/  HMMA.16816.F32 R20, R100.reuse, R116, R20 ;  /* 0x000000746414723c */ /* 0x040ff20000001814 */
[----:B------:R-:W-:Y:S10]  /*e480*/  MUFU.EX2 R214, R153 ;  /* 0x0000009900d67308 */ /* 0x000ff40000000800 */
[----:B------:R2:W-:Y:S01]  /*e490*/  MUFU.EX2 R225, R152 ;  /* 0x0000009800e17308 */ /* 0x0005e20000000800 */
[C---:B------:R-:W-:Y:S01]  /*e4a0*/  HMMA.16816.F32 R24, R100.reuse, R118, R24 ;  /* 0x000000766418723c */ /* 0x040fe20000001818 */
[----:B------:R-:W-:Y:S08]  /*e4b0*/  LDSM.16.MT88.4 R116, [R180+0x13800] ;  /* 0x01380000b474783b */ /* 0x000ff00000004200 */
[----:B------:R-:W5:Y:S10]  /*e4c0*/  MUFU.EX2 R213, R115 ;  /* 0x0000007300d57308 */ /* 0x000f740000000800 */
[----:B------:R-:W1:Y:S01]  /*e4d0*/  MUFU.EX2 R211, R114 ;  /* 0x0000007200d37308 */ /* 0x000e620000000800 */
[C---:B------:R-:W-:Y:S09]  /*e4e0*/  HMMA.16816.F32 R28, R100.reuse, R120, R28 ;  /* 0x00000078641c723c */ /* 0x040ff2000000181c */
[----:B------:R-:W3:Y:S01]  /*e4f0*/  MUFU.EX2 R209, R112 ;  /* 0x0000007000d17308 */ /* 0x000ee20000000800 */
[----:B--2---:R-:W-:Y:S01]  /*e500*/  LDSM.16.MT88.4 R152, [R135+0x3800] ;  /* 0x003800008798783b */ /* 0x004fe20000004200 */
[C---:B------:R-:W-:Y:S08]  /*e510*/  HMMA.16816.F32 R32, R100.reuse, R122, R32 ;  /* 0x0000007a6420723c */ /* 0x040ff00000001820 */
[C---:B------:R-:W-:Y:S08]  /*e520*/  HMMA.16816.F32 R36, R100.reuse, R124, R36 ;  /* 0x0000007c6424723c */ /* 0x040ff00000001824 */
[C---:B------:R-:W-:Y:S01]  /*e530*/  HMMA.16816.F32 R40, R100.reuse, R126, R40 ;  /* 0x0000007e6428723c */ /* 0x040fe20000001828 */
[----:B------:R-:W2:Y:S07]  /*e540*/  LDSM.16.MT88.4 R124, [R181+0x13800] ;  /* 0x01380000b57c783b */ /* 0x000eae0000004200 */
[C---:B------:R-:W-:Y:S08]  /*e550*/  HMMA.16816.F32 R44, R100.reuse, R128, R44 ;  /* 0x00000080642c723c */ /* 0x040ff0000000182c */
[C---:B------:R-:W-:Y:S08]  /*e560*/  HMMA.16816.F32 R48, R100.reuse, R130, R48 ;  /* 0x000000826430723c */ /* 0x040ff00000001830 */
[C---:B------:R-:W-:Y:S03]  /*e570*/  HMMA.16816.F32 R52, R100.reuse, R136, R52 ;  /* 0x000000886434723c */ /* 0x040fe60000001834 */
[----:B-----5:R-:W-:Y:S02]  /*e580*/  F2FP.F16.F32.PACK_AB R136, R213, R212 ;  /* 0x000000d4d588723e */ /* 0x020fe400000000ff */
[----:B-1----:R-:W-:Y:S01]  /*e590*/  F2FP.F16.F32.PACK_AB R137, R210, R211 ;  /* 0x000000d3d289723e */ /* 0x002fe200000000ff */
[----:B------:R-:W-:Y:S02]  /*e5a0*/  FADD.FTZ R211, R211, R222 ;  /* 0x000000ded3d37221 */ /* 0x000fe40000010000 */
[C---:B------:R-:W-:Y:S03]  /*e5b0*/  HMMA.16816.F32 R56, R100.reuse, R138, R56 ;  /* 0x0000008a6438723c */ /* 0x040fe60000001838 */
[----:B---3--:R-:W-:Y:S01]  /*e5c0*/  F2FP.F16.F32.PACK_AB R138, R214, R209 ;  /* 0x000000d1d68a723e */ /* 0x008fe200000000ff */
[----:B------:R-:W-:Y:S01]  /*e5d0*/  FADD.FTZ R211, R210, R211 ;  /* 0x000000d3d2d37221 */ /* 0x000fe20000010000 */
[C---:B------:R-:W-:Y:S03]  /*e5e0*/  F2FP.F16.F32.PACK_AB R139, R225.reuse, R224 ;  /* 0x000000e0e18b723e */ /* 0x040fe600000000ff */
[C---:B------:R-:W-:Y:S03]  /*e5f0*/  HMMA.16816.F32 R60, R100.reuse, R104, R60 ;  /* 0x00000068643c723c */ /* 0x040fe6000000183c */
[----:B------:R-:W-:Y:S04]  /*e600*/  FADD.FTZ R224, R224, R211 ;  /* 0x000000d3e0e07221 */ /* 0x000fe80000010000 */
[----:B------:R-:W-:Y:S01]  /*e610*/  FADD.FTZ R205, R225, R224 ;  /* 0x000000e0e1cd7221 */ /* 0x000fe20000010000 */
[C---:B------:R-:W-:Y:S01]  /*e620*/  HMMA.16816.F32 R64, R100.reuse, R106, R64 ;  /* 0x0000006a6440723c */ /* 0x040fe20000001840 */
[----:B------:R-:W1:Y:S07]  /*e630*/  LDSM.16.MT88.4 R104, [R135+0x1800] ;  /* 0x001800008768783b */ /* 0x000e6e0000004200 */
[C---:B------:R-:W-:Y:S08]  /*e640*/  HMMA.16816.F32 R68, R100.reuse, R140, R68 ;  /* 0x0000008c6444723c */ /* 0x040ff00000001844 */
[C---:B------:R-:W-:Y:S01]  /*e650*/  HMMA.16816.F32 R72, R100.reuse, R142, R72 ;  /* 0x0000008e6448723c */ /* 0x040fe20000001848 */
[----:B------:R-:W3:Y:S07]  /*e660*/  LDSM.16.MT88.4 R140, [R164+0x1800] ;  /* 0x00180000a48c783b */ /* 0x000eee0000004200 */
[C---:B------:R-:W-:Y:S08]  /*e670*/  HMMA.16816.F32 R76, R100.reuse, R144, R76 ;  /* 0x00000090644c723c */ /* 0x040ff0000000184c */
[C---:B------:R-:W-:Y:S01]  /*e680*/  HMMA.16816.F32 R80, R100.reuse, R146, R80 ;  /* 0x000000926450723c */ /* 0x040fe20000001850 */
[----:B------:R-:W5:Y:S07]  /*e690*/  LDSM.16.MT88.4 R144, [R181+0x15800] ;  /* 0x01580000b590783b */ /* 0x000f6e0000004200 */
[C---:B------:R-:W-:Y:S08]  /*e6a0*/  HMMA.16816.F32 R84, R100.reuse, R148, R84 ;  /* 0x000000946454723c */ /* 0x040ff00000001854 */
[C---:B------:R-:W-:Y:S01]  /*e6b0*/  HMMA.16816.F32 R88, R100.reuse, R150, R88 ;  /* 0x000000966458723c */ /* 0x040fe20000001858 */
[----:B------:R-:W5:Y:S07]  /*e6c0*/  LDSM.16.MT88.4 R148, [R180+0x15800] ;  /* 0x01580000b494783b */ /* 0x000f6e0000004200 */
[C---:B----4-:R-:W-:Y:S08]  /*e6d0*/  HMMA.16816.F32 R92, R100.reuse, R108, R92 ;  /* 0x0000006c645c723c */ /* 0x050ff0000000185c */
[----:B------:R-:W-:Y:S08]  /*e6e0*/  HMMA.16816.F32 R96, R100, R110, R96 ;  /* 0x0000006e6460723c */ /* 0x000ff00000001860 */
[C---:B--2---:R-:W-:Y:S05]  /*e6f0*/  HMMA.16816.F32 R128, R136.reuse, R124, R4 ;  /* 0x0000007c8880723c */ /* 0x044fea0000001804 */
[----:B------:R-:W-:Y:S03]  /*e700*/  FADD.FTZ R5, R167, R170 ;  /* 0x000000aaa7057221 */ /* 0x000fe60000010000 */
[C---:B------:R-:W-:Y:S01]  /*e710*/  HMMA.16816.F32 R124, R136.reuse, R126, R8 ;  /* 0x0000007e887c723c */ /* 0x040fe20000001808 */
[----:B------:R-:W2:Y:S02]  /*e720*/  LDSM.16.MT88.4 R8, [R180+0x17800] ;  /* 0x01780000b408783b */ /* 0x000ea40000004200 */
[----:B------:R-:W-:Y:S04]  /*e730*/  FADD.FTZ R5, R166, R5 ;  /* 0x00000005a6057221 */ /* 0x000fe80000010000 */
[----:B------:R-:W-:Y:S01]  /*e740*/  FADD.FTZ R172, R172, R5 ;  /* 0x00000005acac7221 */ /* 0x000fe20000010000 */
[C---:B------:R-:W-:Y:S01]  /*e750*/  HMMA.16816.F32 R120, R136.reuse, R116, R12 ;  /* 0x000000748878723c */ /* 0x040fe2000000180c */
[----:B------:R-:W4:Y:S02]  /*e760*/  LDSM.16.MT88.4 R12, [R135+0x5800] ;  /* 0x00580000870c783b */ /* 0x000f240000004200 */
[----:B------:R-:W-:Y:S04]  /*e770*/  FADD.FTZ R175, R175, R172 ;  /* 0x000000acafaf7221 */ /* 0x000fe80000010000 */
[----:B------:R-:W-:Y:S01]  /*e780*/  FADD.FTZ R176, R176, R175 ;  /* 0x000000afb0b07221 */ /* 0x000fe20000010000 */
[C---:B------:R-:W-:Y:S01]  /*e790*/  HMMA.16816.F32 R116, R136.reuse, R118, R16 ;  /* 0x000000768874723c */ /* 0x040fe20000001810 */
[----:B------:R-:W4:Y:S02]  /*e7a0*/  LDSM.16.MT88.4 R16, [R164+0x5800] ;  /* 0x00580000a410783b */ /* 0x000f240000004200 */
        /* <DEDUP_REMOVED lines=8> */
[C---:B---3--:R-:W-:Y:S03]  /*e830*/  HMMA.16816.F32 R104, R136.reuse, R140, R28 ;  /* 0x0000008c8868723c */ /* 0x048fe6000000181c */
[----:B------:R-:W-:Y:S04]  /*e840*/  FADD.FTZ R0, R213, R0 ;  /* 0x00000000d5007221 */ /* 0x000fe80000010000 */
[----:B------:R-:W-:Y:S01]  /*e850*/  FADD.FTZ R207, R209, R0 ;  /* 0x00000000d1cf7221 */ /* 0x000fe20000010000 */
[C---:B------:R-:W-:Y:S03]  /*e860*/  HMMA.16816.F32 R100, R136.reuse, R142, R32 ;  /* 0x0000008e8864723c */ /* 0x040fe60000001820 */
[----:B------:R-:W-:Y:S01]  /*e870*/  MOV R0, R132 ;  /* 0x0000008400007202 */ /* 0x000fe20000000f00 */
[----:B------:R-:W-:Y:S04]  /*e880*/  FADD.FTZ R207, R214, R207 ;  /* 0x000000cfd6cf7221 */ /* 0x000fe80000010000 */
        /* <DEDUP_REMOVED lines=14> */
[C---:B------:R-:W-:Y:S08]  /*e970*/  HMMA.16816.F32 R92, R136.reuse, R16, R92 ;  /* 0x00000010885c723c */ /* 0x040ff0000000185c */
[----:B------:R-:W-:Y:S01]  /*e980*/  HMMA.16816.F32 R96, R136, R18, R96 ;  /* 0x000000128860723c */ /* 0x000fe20000001860 */
[----:B------:R-:W-:Y:S08]  /*e990*/  @!UPT UIADD3 URZ, UPT, UPT, URZ, URZ, URZ ;  /* 0x000000fffffff290 */ /* 0x000ff0000fffe0ff */
[----:B------:R-:W-:Y:S11]  /*e9a0*/  @P0 BRA `(.L_x_395) ;  /* 0xffffffcc00b40947 */ /* 0x000ff6000383ffff */
.L_x_394:
        /* <DEDUP_REMOVED lines=261> */
.L_x_398:
        /* <DEDUP_REMOVED lines=56> */
.L_x_400:
[----:B------:R-:W-:Y:S05]  /*fd80*/  BSYNC.RECONVERGENT B0 ;  /* 0x0000000000007941 */ /* 0x000fea0003800200 */
.L_x_399:
        /* <DEDUP_REMOVED lines=34> */
.L_x_402:
[----:B------:R-:W-:Y:S05]  /*ffb0*/  BSYNC.RECONVERGENT B0 ;  /* 0x0000000000007941 */ /* 0x000fea0003800200 */
.L_x_401:
        /* <DEDUP_REMOVED lines=20> */
.L_x_404:
[----:B------:R-:W-:Y:S05]  /*10100*/  BSYNC.RECONVERGENT B0 ;  /* 0x0000000000007941 */ /* 0x000fea0003800200 */
.L_x_403:
        /* <DEDUP_REMOVED lines=20> */
.L_x_406:
[----:B------:R-:W-:Y:S05]  /*10250*/  BSYNC.RECONVERGENT B0 ;  /* 0x0000000000007941 */ /* 0x000fea0003800200 */
.L_x_405:
        /* <DEDUP_REMOVED lines=19> */
.L_x_407:
        /* <DEDUP_REMOVED lines=15> */
.L_x_1809:


//--------------------- .text._ZN5flash16flash_fwd_kernelI23Flash_fwd_kernel_traitsILi192ELi128ELi64ELi8ELb0ELb0EN7cutlass6half_tE19Flash_kernel_traitsILi192ELi128ELi64ELi8ES3_EELb0ELb0ELb1ELb0ELb0ELb0ELb0ELb0EEEvNS_16Flash_fwd_paramsE --------------------------
	.section	.text._ZN5flash16flash_fwd_kernelI23Flash_fwd_kernel_traitsILi192ELi128ELi64ELi8ELb0ELb0EN7cutlass6half_tE19Flash_kernel_traitsILi192ELi128ELi64ELi8ES3_EELb0ELb0ELb1ELb0ELb0ELb0ELb0ELb0EEEvNS_16Flash_fwd_paramsE,"ax",@progbits
	.align	128
        .global         _ZN5flash16flash_fwd_kernelI23Flash_fwd_kernel_traitsILi192ELi128ELi64ELi8ELb0ELb0EN7cutlass6half_tE19Flash_kernel_traitsILi192ELi128ELi64ELi8ES3_EELb0ELb0ELb1ELb0ELb0ELb0ELb0ELb0EEEvNS_16Flash_fwd_paramsE
        .type           _ZN5flash16flash_fwd_kernelI23Flash_fwd_kernel_traitsILi192ELi128ELi64ELi8ELb0ELb0EN7cutlass6half_tE19Flash_kernel_traitsILi192ELi128ELi64ELi8ES3_EELb0ELb0ELb1ELb0ELb0ELb0ELb0ELb0EEEvNS_16Flash_fwd_paramsE,@function
        .size           _ZN5flash16flash_fwd_kernelI23Flash_fwd_kernel_traitsILi192ELi128ELi64ELi8ELb0ELb0EN7cutlass6half_tE19Flash_kernel_traitsILi192ELi128ELi64ELi8ES3_EELb0ELb0ELb1ELb0ELb0ELb0ELb0ELb0EEEvNS_16Flash_fwd_paramsE,(.L_x_1810 - _ZN5flash16flash_fwd_kernelI23Flash_fwd_kernel_traitsILi192ELi128ELi64ELi8ELb0ELb0EN7cutlass6half_tE19Flash_kernel_traitsILi192ELi128ELi64ELi8ES3_EELb0ELb0ELb1ELb0ELb0ELb0ELb0ELb0EEEvNS_16Flash_fwd_paramsE)
        .other          _ZN5flash16flash_fwd_kernelI23Flash_fwd_kernel_traitsILi192ELi128ELi64ELi8ELb0ELb0EN7cutlass6half_tE19Flash_kernel_traitsILi192ELi128ELi64ELi8ES3_EELb0ELb0ELb1ELb0ELb0ELb0ELb0ELb0EEEvNS_16Flash_fwd_paramsE,@"STO_CUDA_ENTRY STV_DEFAULT"
_ZN5flash16flash_fwd_kernelI23Flash_fwd_kernel_traitsILi192ELi128ELi64ELi8ELb0ELb0EN7cutlass6half_tE19Flash_kernel_traitsILi192ELi128ELi64ELi8ES3_EELb0ELb0ELb1ELb0ELb0ELb0ELb0ELb0EEEvNS_16Flash_fwd_paramsE:
.text._ZN5flash16flash_fwd_kernelI23Flash_fwd_kernel_traitsILi192ELi128ELi64ELi8ELb0ELb0EN7cutlass6half_tE19Flash_kernel_traitsILi192ELi128ELi64ELi8ES3_EELb0ELb0ELb1ELb0ELb0ELb0ELb0ELb0EEEvNS_16Flash_fwd_paramsE:
[----:B------:R-:W-:Y:S01]  /*0000*/  LDC R1, c[0x0][0x37c] ;  /* 0x0000df00ff017b82 */ /* 0x000fe20000000800 */
[----:B------:R-:W1:Y:S07]  /*0010*/  LDCU.64 UR10, c[0x0][0x460] ;  /* 0x00008c00ff0a77ac */ /* 0x000e6e0008000a00 */
[----:B------:R-:W2:Y:S01]  /*0020*/  S2UR UR12, SR_CTAID.Y ;  /* 0x00000000000c79c3 */ /* 0x000ea20000002600 */
[----:B------:R-:W3:Y:S01]  /*0030*/  LDCU.64 UR8, c[0x0][0x470] ;  /* 0x00008e00ff0877ac */ /* 0x000ee20008000a00 */
[----:B------:R-:W2:Y:S01]  /*0040*/  LDCU.64 UR14, c[0x0][0x460] ;  /* 0x00008c00ff0e77ac */ /* 0x000ea20008000a00 */
[----:B------:R-:W4:Y:S01]  /*0050*/  LDCU.U8 UR13, c[0x0][0x532] ;  /* 0x0000a640ff0d77ac */ /* 0x000f220008000000 */
[----:B------:R-:W4:Y:S01]  /*0060*/  LDCU.64 UR6, c[0x0][0x468] ;  /* 0x00008d00ff0677ac */ /* 0x000f220008000a00 */
[----:B-1----:R-:W-:Y:S01]  /*0070*/  ISETP.NE.U32.AND P4, PT, RZ, UR10, PT ;  /* 0x0000000aff007c0c */ /* 0x002fe2000bf85070 */
[----:B------:R-:W-:Y:S01]  /*0080*/  UISETP.NE.U32.AND UP4, UPT, UR10, URZ, UPT ;  /* 0x000000ff0a00728c */ /* 0x000fe2000bf85070 */
[----:B------:R-:W1:Y:S02]  /*0090*/  LDCU.64 UR4, c[0x0][0x478] ;  /* 0x00008f00ff0477ac */ /* 0x000e640008000a00 */
[----:B------:R-:W-:Y:S01]  /*00a0*/  ISETP.NE.AND.EX P4, PT, RZ, UR11, PT, P4 ;  /* 0x0000000bff007c0c */ /* 0x000fe2000bf85340 */
[----:B---3--:R-:W-:-:S02]  /*00b0*/  UISETP.NE.U32.AND UP3, UPT, UR8, URZ, UPT ;  /* 0x000000ff0800728c */ /* 0x008fc4000bf65070 */
[----:B------:R-:W-:Y:S01]  /*00c0*/  UISETP.NE.AND.EX UP4, UPT, UR11, URZ, UPT, UP4 ;  /* 0x000000ff0b00728c */ /* 0x000fe2000bf85340 */
[----:B------:R-:W3:Y:S01]  /*00d0*/  LDCU.64 UR24, c[0x0][0x358] ;  /* 0x00006b00ff1877ac */ /* 0x000ee20008000a00 */
[----:B------:R-:W-:-:S04]  /*00e0*/  UISETP.NE.AND.EX UP3, UPT, UR9, URZ, UPT, UP3 ;  /* 0x000000ff0900728c */ /* 0x000fc8000bf65330 */
[----:B------:R-:W-:Y:S01]  /*00f0*/  PLOP3.LUT P2, PT, PT, PT, UP4, 0x80, 0x8 ;  /* 0x000000000008781c */ /* 0x000fe20003f4f048 */
[----:B--2---:R-:W-:Y:S02]  /*0100*/  UIMAD.WIDE.U32 UR14, UR12, 0x4, UR14 ;  /* 0x000000040c0e78a5 */ /* 0x004fe4000f8e000e */
[----:B------:R-:W-:Y:S02]  /*0110*/  USHF.L.U32 UR11, UR12, 0x2, URZ ;  /* 0x000000020c0b7899 */ /* 0x000fe400080006ff */
[----:B----4-:R-:W-:Y:S02]  /*0120*/  UISETP.NE.AND UP5, UPT, UR13, URZ, UPT ;  /* 0x000000ff0d00728c */ /* 0x010fe4000bfa5270 */
[----:B------:R-:W-:Y:S01]  /*0130*/  UISETP.EQ.U32.AND UP2, UPT, UR6, URZ, UPT ;  /* 0x000000ff0600728c */ /* 0x000fe2000bf42070 */
[----:B------:R-:W-:Y:S01]  /*0140*/  IMAD.U32 R6, RZ, RZ, UR14 ;  /* 0x0000000eff067e24 */ /* 0x000fe2000f8e00ff */
[----:B------:R-:W-:Y:S01]  /*0150*/  USHF.R.U32.HI UR10, URZ, 0x1e, UR12 ;  /* 0x0000001eff0a7899 */ /* 0x000fe2000801160c */
[----:B------:R-:W-:Y:S01]  /*0160*/  IMAD.U32 R7, RZ, RZ, UR15 ;  /* 0x0000000fff077e24 */ /* 0x000fe2000f8e00ff */
[----:B------:R-:W-:-:S02]  /*0170*/  @UP3 UIADD3 UR14, UP1, UPT, UR11, UR8, URZ ;  /* 0x000000080b0e3290 */ /* 0x000fc4000ff3e0ff */
[----:B------:R-:W-:Y:S02]  /*0180*/  UISETP.EQ.OR.EX UP2, UPT, UR7, URZ, !UP5, UP2 ;  /* 0x000000ff0700728c */ /* 0x000fe4000ef42720 */
[----:B-1----:R-:W-:Y:S01]  /*0190*/  UISETP.NE.U32.AND UP0, UPT, UR4, URZ, UPT ;  /* 0x000000ff0400728c */ /* 0x002fe2000bf05070 */
[----:B---3--:R-:W2:Y:S01]  /*01a0*/  @P4 LDG.E R5, desc[UR24][R6.64] ;  /* 0x0000001806054981 */ /* 0x008ea2000c1e1900 */
[----:B------:R-:W-:Y:S02]  /*01b0*/  @UP3 UIADD3.X UR15, UPT, UPT, UR10, UR9, URZ, UP1, !UPT ;  /* 0x000000090a0f3290 */ /* 0x000fe40008ffe4ff */
[----:B------:R-:W-:Y:S01]  /*01c0*/  UIADD3 UR8, UP1, UPT, UR11, UR6, URZ ;  /* 0x000000060b087290 */ /* 0x000fe2000ff3e0ff */
[----:B------:R1:W3:Y:S01]  /*01d0*/  @P2 LDG.E R2, desc[UR24][R6.64+0x4] ;  /* 0x0000041806022981 */ /* 0x0002e2000c1e1900 */
[----:B------:R-:W-:Y:S01]  /*01e0*/  UISETP.NE.AND.EX UP0, UPT, UR5, URZ, UPT, UP0 ;  /* 0x000000ff0500728c */ /* 0x000fe2000bf05300 */
[----:B------:R-:W-:Y:S01]  /*01f0*/  PLOP3.LUT P3, PT, PT, PT, UP2, 0x80, 0x8 ;  /* 0x000000000008781c */ /* 0x000fe20003f6f028 */
[----:B------:R-:W-:Y:S01]  /*0200*/  UIADD3.X UR9, UPT, UPT, UR10, UR7, URZ, UP1, !UPT ;  /* 0x000000070a097290 */ /* 0x000fe20008ffe4ff */
[----:B------:R-:W-:Y:S01]  /*0210*/  PLOP3.LUT P1, PT, PT, PT, UP3, 0x80, 0x8 ;  /* 0x000000000008781c */ /* 0x000fe20003f2f038 */
[----:B------:R-:W-:-:S02]  /*0220*/  IMAD.U32 R10, RZ, RZ, UR14 ;  /* 0x0000000eff0a7e24 */ /* 0x000fc4000f8e00ff */
[----:B------:R-:W-:Y:S01]  /*0230*/  PLOP3.LUT P0, PT, PT, PT, UP0, 0x80, 0x8 ;  /* 0x000000000008781c */ /* 0x000fe20003f0f008 */
[----:B------:R-:W-:-:S04]  /*0240*/  IMAD.U32 R11, RZ, RZ, UR15 ;  /* 0x0000000fff0b7e24 */ /* 0x000fc8000f8e00ff */
[----:B------:R-:W-:-:S04]  /*0250*/  @UP0 UIADD3 UR4, UP1, UPT, UR11, UR4, URZ ;  /* 0x000000040b040290 */ /* 0x000fc8000ff3e0ff */
[----:B------:R-:W-:Y:S01]  /*0260*/  @UP0 UIADD3.X UR5, UPT, UPT, UR10, UR5, URZ, UP1, !UPT ;  /* 0x000000050a050290 */ /* 0x000fe20008ffe4ff */
[----:B------:R-:W4:Y:S01]  /*0270*/  @P1 LDG.E R3, desc[UR24][R10.64] ;  /* 0x000000180a031981 */ /* 0x000f22000c1e1900 */
[----:B-1----:R-:W-:Y:S02]  /*0280*/  IMAD.U32 R6, RZ, RZ, UR8 ;  /* 0x00000008ff067e24 */ /* 0x002fe4000f8e00ff */
[----:B------:R-:W-:Y:S02]  /*0290*/  IMAD.U32 R7, RZ, RZ, UR9 ;  /* 0x00000009ff077e24 */ /* 0x000fe4000f8e00ff */
[----:B------:R-:W-:Y:S01]  /*02a0*/  IMAD.U32 R8, RZ, RZ, UR4 ;  /* 0x00000004ff087e24 */ /* 0x000fe2000f8e00ff */
[----:B------:R-:W1:Y:S01]  /*02b0*/  S2UR UR29, SR_CTAID.X ;  /* 0x00000000001d79c3 */ /* 0x000e620000002500 */
[----:B------:R-:W-:Y:S01]  /*02c0*/  IMAD.U32 R9, RZ, RZ, UR5 ;  /* 0x00000005ff097e24 */ /* 0x000fe2000f8e00ff */
[----:B------:R-:W4:Y:S01]  /*02d0*/  @!P3 LDG.E R4, desc[UR24][R6.64] ;  /* 0x000000180604b981 */ /* 0x000f22000c1e1900 */
[----:B------:R-:W3:Y:S03]  /*02e0*/  @!UP4 LDCU UR27, c[0x0][0x434] ;  /* 0x00008680ff1bc7ac */ /* 0x000ee60008000800 */
[----:B------:R2:W5:Y:S01]  /*02f0*/  @P0 LDG.E R0, desc[UR24][R8.64] ;  /* 0x0000001808000981 */ /* 0x000562000c1e1900 */
[----:B------:R-:W-:Y:S01]  /*0300*/  UMOV UR19, 0xffffffff ;  /* 0xffffffff00137882 */ /* 0x000fe20000000000 */
[----:B------:R-:W-:Y:S01]  /*0310*/  UISETP.NE.U32.AND UP1, UPT, UR6, URZ, UPT ;  /* 0x000000ff0600728c */ /* 0x000fe2000bf25070 */
[----:B------:R-:W-:Y:S01]  /*0320*/  UMOV UR14, 0xffffffff ;  /* 0xffffffff000e7882 */ /* 0x000fe20000000000 */
[----:B------:R-:W-:-:S02]  /*0330*/  UMOV UR13, URZ ;  /* 0x000000ff000d7c82 */ /* 0x000fc40008000000 */
[----:B------:R-:W-:Y:S01]  /*0340*/  UISETP.NE.AND.EX UP1, UPT, UR7, URZ, UPT, UP1 ;  /* 0x000000ff0700728c */ /* 0x000fe2000bf25310 */
[----:B------:R-:W2:Y:S10]  /*0350*/  @!UP0 LDCU UR8, c[0x0][0x43c] ;  /* 0x00008780ff0887ac */ /* 0x000eb40008000800 */
[----:B------:R-:W2:Y:S01]  /*0360*/  @!UP1 LDCU UR6, c[0x0][0x438] ;  /* 0x00008700ff0697ac */ /* 0x000ea20008000800 */
[----:B-1----:R-:W-:Y:S01]  /*0370*/  USHF.L.U32 UR23, UR29, 0x7, URZ ;  /* 0x000000071d177899 */ /* 0x002fe200080006ff */
[----:B--2---:R-:W-:-:S02]  /*0380*/  @P4 R2UR UR19, R5 ;  /* 0x00000000051342ca */ /* 0x004fc400000e0000 */
[----:B---3--:R-:W-:-:S13]  /*0390*/  @P2 R2UR UR4, R2 ;  /* 0x00000000020422ca */ /* 0x008fda00000e0000 */
[----:B------:R-:W-:Y:S01]  /*03a0*/  @UP4 UIADD3 UR27, UPT, UPT, UR4, -UR19, URZ ;  /* 0x80000013041b4290 */ /* 0x000fe2000fffe0ff */
[----:B------:R-:W1:Y:S01]  /*03b0*/  @!UP0 LDCU.64 UR4, c[0x0][0x488] ;  /* 0x00009100ff0487ac */ /* 0x000e620008000a00 */
[----:B----4-:R-:W-:Y:S02]  /*03c0*/  @P1 R2UR UR13, R3 ;  /* 0x00000000030d12ca */ /* 0x010fe400000e0000 */
[----:B------:R-:W-:-:S06]  /*03d0*/  UISETP.GT.AND UP2, UPT, UR27, UR23, UPT ;  /* 0x000000171b00728c */ /* 0x000fcc000bf44270 */
[----:B------:R-:W-:Y:S02]  /*03e0*/  PLOP3.LUT P1, PT, PT, PT, UP2, 0x80, 0x8 ;  /* 0x000000000008781c */ /* 0x000fe40003f2f028 */
[----:B------:R-:W-:Y:S01]  /*03f0*/  @!P3 R2UR UR14, R4 ;  /* 0x00000000040eb2ca */ /* 0x000fe200000e0000 */
[----:B-1----:R-:W-:-:S14]  /*0400*/  BRA.U !UP1, `(.L_x_408) ;  /* 0x0000000109187547 */ /* 0x002fdc000b800000 */
[----:B------:R-:W-:-:S13]  /*0410*/  PLOP3.LUT P2, PT, PT, PT, UP5, 0x80, 0x8 ;  /* 0x000000000008781c */ /* 0x000fda0003f4f058 */
[----:B------:R-:W2:Y:S04]  /*0420*/  @P2 LDG.E R2, desc[UR24][R6.64+0x4] ;  /* 0x0000041806022981 */ /* 0x000ea8000c1e1900 */
[----:B------:R-:W3:Y:S01]  /*0430*/  @!P2 LDG.E R3, desc[UR24][R6.64] ;  /* 0x000000180603a981 */ /* 0x000ee2000c1e1900 */
[----:B--2---:R-:W-:-:S13]  /*0440*/  @P2 R2UR UR6, R2 ;  /* 0x00000000020622ca */ /* 0x004fda00000e0000 */
[----:B------:R-:W-:-:S07]  /*0450*/  @UP5 UIADD3 UR6, UPT, UPT, UR6, -UR14, URZ ;  /* 0x8000000e06065290 */ /* 0x000fce000fffe0ff */
[----:B---3--:R-:W-:Y:S02]  /*0460*/  @!P2 R2UR UR6, R3 ;  /* 0x000000000306a2ca */ /* 0x008fe400000e0000 */
.L_x_408:
[----:B-----5:R-:W-:Y:S01]  /*0470*/  @P0 R2UR UR26, R0 ;  /* 0x00000000001a02ca */ /* 0x020fe200000e0000 */
[----:B------:R-:W-:Y:S01]  /*0480*/  @!UP0 UISETP.NE.U32.AND UP1, UPT, UR4, URZ, UPT ;  /* 0x000000ff0400828c */ /* 0x000fe2000bf25070 */
[----:B------:R-:W-:-:S13]  /*0490*/  @!P1 EXIT ;  /* 0x000000000000994d */ /* 0x000fda0003800000 */
[----:B------:R-:W1:Y:S01]  /*04a0*/  LDCU UR21, c[0x0][0x504] ;  /* 0x0000a080ff1577ac */ /* 0x000e620008000800 */
[----:B------:R-:W2:Y:S01]  /*04b0*/  S2R R187, SR_TID.X ;  /* 0x0000000000bb7919 */ /* 0x000ea20000002100 */
[----:B------:R-:W3:Y:S01]  /*04c0*/  S2UR UR28, SR_CTAID.Z ;  /* 0x00000000001c79c3 */ /* 0x000ee20000002700 */
[----:B------:R-:W-:Y:S01]  /*04d0*/  @!UP0 UISETP.NE.AND.EX UP1, UPT, UR5, URZ, UPT, UP1 ;  /* 0x000000ff0500828c */ /* 0x000fe2000bf25310 */
[----:B------:R-:W4:Y:S03]  /*04e0*/  LDCU UR22, c[0x0][0x508] ;  /* 0x0000a100ff1677ac */ /* 0x000f260008000800 */
[----:B------:R-:W-:Y:S02]  /*04f0*/  @!UP0 USEL UR8, UR8, URZ, UP1 ;  /* 0x000000ff08088287 */ /* 0x000fe40008800000 */
[----:B------:R-:W-:Y:S02]  /*0500*/  @UP0 UIADD3 UR26, UPT, UPT, UR26, -UR13, URZ ;  /* 0x8000000d1a1a0290 */ /* 0x000fe4000fffe0ff */
[----:B------:R-:W-:-:S04]  /*0510*/  @!UP0 UIADD3 UR26, UPT, UPT, UR8, UR6, -UR13 ;  /* 0x00000006081a8290 */ /* 0x000fc8000fffe80d */
[----:B------:R-:W-:Y:S02]  /*0520*/  UIADD3 UR7, UPT, UPT, UR26, 0x3f, URZ ;  /* 0x0000003f1a077890 */ /* 0x000fe4000fffe0ff */
[----:B-1----:R-:W-:Y:S02]  /*0530*/  UIADD3 UR21, UPT, UPT, UR27, UR21, URZ ;  /* 0x000000151b157290 */ /* 0x002fe4000fffe0ff */
[----:B------:R-:W-:Y:S02]  /*0540*/  UIADD3 UR5, UPT, UPT, UR7, UR23, -UR27 ;  /* 0x0000001707057290 */ /* 0x000fe4000fffe81b */
[----:B------:R-:W-:Y:S02]  /*0550*/  UIADD3 UR6, UPT, UPT, -UR21, UR23, UR26 ;  /* 0x0000001715067290 */ /* 0x000fe4000fffe11a */
[----:B----4-:R-:W-:Y:S02]  /*0560*/  UIADD3 UR5, UPT, UPT, UR5, 0x80, UR22 ;  /* 0x0000008005057890 */ /* 0x010fe4000fffe016 */
[----:B------:R-:W-:-:S02]  /*0570*/  USHF.R.S32.HI UR4, URZ, 0x1f, UR7 ;  /* 0x0000001fff047899 */ /* 0x000fc40008011407 */
[----:B------:R-:W-:Y:S02]  /*0580*/  USHF.R.S32.HI UR18, URZ, 0x1f, UR6 ;  /* 0x0000001fff127899 */ /* 0x000fe40008011406 */
[----:B------:R-:W-:Y:S02]  /*0590*/  USHF.R.S32.HI UR20, URZ, 0x1f, UR5 ;  /* 0x0000001fff147899 */ /* 0x000fe40008011405 */
[----:B------:R-:W-:Y:S02]  /*05a0*/  ULEA.HI UR4, UR4, UR7, URZ, 0x6 ;  /* 0x0000000704047291 */ /* 0x000fe4000f8f30ff */
[----:B------:R-:W-:Y:S02]  /*05b0*/  ULEA.HI UR18, UR18, UR6, URZ, 0x6 ;  /* 0x0000000612127291 */ /* 0x000fe4000f8f30ff */
[----:B------:R-:W-:Y:S02]  /*05c0*/  ULEA.HI UR20, UR20, UR5, URZ, 0x6 ;  /* 0x0000000514147291 */ /* 0x000fe4000f8f30ff */
[----:B------:R-:W-:-:S02]  /*05d0*/  USHF.R.S32.HI UR4, URZ, 0x6, UR4 ;  /* 0x00000006ff047899 */ /* 0x000fc40008011404 */
[----:B------:R-:W-:Y:S02]  /*05e0*/  USHF.R.S32.HI UR18, URZ, 0x6, UR18 ;  /* 0x00000006ff127899 */ /* 0x000fe40008011412 */
[----:B------:R-:W-:Y:S02]  /*05f0*/  USHF.R.S32.HI UR20, URZ, 0x6, UR20 ;  /* 0x00000006ff147899 */ /* 0x000fe40008011414 */
[----:B------:R-:W-:Y:S02]  /*0600*/  UISETP.LT.AND UP1, UPT, URZ, UR18, UPT ;  /* 0x00000012ff00728c */ /* 0x000fe4000bf21270 */
[----:B------:R-:W-:Y:S02]  /*0610*/  UISETP.LT.AND UP0, UPT, UR4, UR20, UPT ;  /* 0x000000140400728c */ /* 0x000fe4000bf01270 */
[----:B------:R-:W-:Y:S02]  /*0620*/  USEL UR18, URZ, UR18, !UP1 ;  /* 0x00000012ff127287 */ /* 0x000fe4000c800000 */
[----:B------:R-:W-:-:S04]  /*0630*/  USEL UR20, UR4, UR20, UP0 ;  /* 0x0000001404147287 */ /* 0x000fc80008000000 */
[----:B------:R-:W-:-:S09]  /*0640*/  UISETP.GT.AND UP0, UPT, UR20, UR18, UPT ;  /* 0x000000121400728c */ /* 0x000fd2000bf04270 */
[----:B--23--:R-:W-:Y:S05]  /*0650*/  BRA.U UP0, `(.L_x_409) ;  /* 0x0000000d000c7547 */ /* 0x00cfea000b800000 */
[----:B------:R-:W1:Y:S01]  /*0660*/  LDCU.U8 UR4, c[0x0][0x549] ;  /* 0x0000a920ff0477ac */ /* 0x000e620008000000 */
[----:B------:R-:W-:Y:S01]  /*0670*/  UISETP.NE.AND UP0, UPT, UR19, -0x1, UPT ;  /* 0xffffffff1300788c */ /* 0x000fe2000bf05270 */
[----:B------:R-:W2:Y:S10]  /*0680*/  LDCU.U8 UR10, c[0x0][0x548] ;  /* 0x0000a900ff0a77ac */ /* 0x000eb40008000000 */
[----:B------:R-:W3:Y:S01]  /*0690*/  @!UP0 LDCU.64 UR8, c[0x0][0x400] ;  /* 0x00008000ff0887ac */ /* 0x000ee20008000a00 */
[----:B-1----:R-:W-:Y:S01]  /*06a0*/  UISETP.NE.AND UP1, UPT, UR4, URZ, UPT ;  /* 0x000000ff0400728c */ /* 0x002fe2000bf25270 */
[----:B------:R-:W1:Y:S10]  /*06b0*/  @UP0 LDCU.64 UR6, c[0x0][0x408] ;  /* 0x00008100ff0607ac */ /* 0x000e740008000a00 */
[----:B------:R-:W4:Y:S01]  /*06c0*/  @UP1 LDCU.64 UR4, c[0x0][0x430] ;  /* 0x00008600ff0417ac */ /* 0x000f220008000a00 */
[----:B---3--:R-:W-:-:S03]  /*06d0*/  @!UP0 UIMAD.WIDE.U32 UR14, UR12, UR8, URZ ;  /* 0x000000080c0e82a5 */ /* 0x008fc6000f8e00ff */
[----:B------:R-:W-:Y:S01]  /*06e0*/  @UP1 UMOV UR8, 0x1 ;  /* 0x0000000100081882 */ /* 0x000fe20000000000 */
[----:B------:R-:W-:Y:S02]  /*06f0*/  @!UP0 UIMAD UR9, UR12, UR9, UR15 ;  /* 0x000000090c0982a4 */ /* 0x000fe4000f8e020f */
[----:B-1----:R-:W-:Y:S01]  /*0700*/  @UP0 UIMAD.WIDE.U32 UR16, UR19, UR6, URZ ;  /* 0x00000006131002a5 */ /* 0x002fe2000f8e00ff */
[----:B------:R-:W1:Y:S03]  /*0710*/  @UP1 LDCU UR6, c[0x0][0x430] ;  /* 0x00008600ff0617ac */ /* 0x000e660008000800 */
[----:B------:R-:W-:Y:S02]  /*0720*/  @UP0 UIMAD UR9, UR19, UR7, UR17 ;  /* 0x00000007130902a4 */ /* 0x000fe4000f8e0211 */
[----:B----4-:R-:W-:Y:S01]  /*0730*/  @UP1 UIMAD UR11, UR4, UR5, URZ ;  /* 0x00000005040b12a4 */ /* 0x010fe2000f8e02ff */
[----:B------:R-:W-:Y:S01]  /*0740*/  @UP0 UMOV UR14, UR16 ;  /* 0x00000010000e0c82 */ /* 0x000fe20008000000 */
[----:B--2---:R-:W-:Y:S10]  /*0750*/  BRA.U UP1, `(.L_x_410) ;  /* 0x0000000101287547 */ /* 0x004ff4000b800000 */
[----:B------:R-:W-:Y:S01]  /*0760*/  UISETP.NE.AND UP0, UPT, UR10, URZ, UPT ;  /* 0x000000ff0a00728c */ /* 0x000fe2000bf05270 */
[----:B------:R-:W2:Y:S10]  /*0770*/  LDCU UR5, c[0x0][0x3e0] ;  /* 0x00007c00ff0577ac */ /* 0x000eb40008000800 */
[----:B------:R-:W2:Y:S01]  /*0780*/  @UP0 LDCU UR8, c[0x0][0x454] ;  /* 0x00008a80ff0807ac */ /* 0x000ea20008000800 */
[----:B------:R-:W3:Y:S01]  /*0790*/  @!UP0 LDCU UR4, c[0x0][0x434] ;  /* 0x00008680ff0487ac */ /* 0x000ee20008000800 */
[----:B------:R-:W4:Y:S01]  /*07a0*/  @UP0 LDCU UR11, c[0x0][0x454] ;  /* 0x00008a80ff0b07ac */ /* 0x000f220008000800 */
[----:B-1----:R-:W-:Y:S01]  /*07b0*/  @UP0 UMOV UR6, 0x1 ;  /* 0x0000000100060882 */ /* 0x002fe20000000000 */
[----:B----4-:R-:W4:Y:S01]  /*07c0*/  @!UP0 LDCU UR11, c[0x0][0x434] ;  /* 0x00008680ff0b87ac */ /* 0x010f220008000800 */
[----:B------:R-:W-:Y:S01]  /*07d0*/  @!UP0 UMOV UR6, 0x1 ;  /* 0x0000000100068882 */ /* 0x000fe20000000000 */
[----:B--2---:R-:W-:-:S02]  /*07e0*/  @UP0 UIMAD UR8, UR8, UR5, URZ ;  /* 0x00000005080802a4 */ /* 0x004fc4000f8e02ff */
[----:B---3--:R-:W-:-:S12]  /*07f0*/  @!UP0 UIMAD UR8, UR4, UR5, URZ ;  /* 0x00000005040882a4 */ /* 0x008fd8000f8e02ff */
.L_x_410:
[----:B------:R-:W2:Y:S01]  /*0800*/  LDCU UR7, c[0x0][0x434] ;  /* 0x00008680ff0777ac */ /* 0x000ea20008000800 */
[----:B------:R-:W-:Y:S01]  /*0810*/  IMAD.SHL.U32 R0, R187, 0x8, RZ ;  /* 0x00000008bb007824 */ /* 0x000fe200078e00ff */
[----:B------:R-:W-:Y:S01]  /*0820*/  SHF.R.U32.HI R187, RZ, 0x3, R187 ;  /* 0x00000003ffbb7819 */ /* 0x000fe200000116bb */
[----:B------:R-:W-:Y:S01]  /*0830*/  BSSY.RECONVERGENT B0, `(.L_x_411) ;  /* 0x0000034000007945 */ /* 0x000fe20003800200 */
[----:B------:R-:W3:Y:S02]  /*0840*/  LDCU.64 UR4, c[0x0][0x410] ;  /* 0x00008200ff0477ac */ /* 0x000ee40008000a00 */
[----:B------:R-:W-:Y:S01]  /*0850*/  LOP3.LUT R0, R0, 0x38, RZ, 0xc0, !PT ;  /* 0x0000003800007812 */ /* 0x000fe200078ec0ff */
[C---:B------:R-:W-:Y:S01]  /*0860*/  VIADD R10, R187.reuse, 0x20 ;  /* 0x00000020bb0a7836 */ /* 0x040fe20000000000 */
[----:B------:R-:W-:Y:S01]  /*0870*/  UISETP.NE.AND UP1, UPT, UR10, URZ, !UP1 ;  /* 0x000000ff0a00728c */ /* 0x000fe2000cf25270 */
[C---:B------:R-:W-:Y:S01]  /*0880*/  VIADD R9, R187.reuse, 0x40 ;  /* 0x00000040bb097836 */ /* 0x040fe20000000000 */
[----:B------:R-:W-:Y:S01]  /*0890*/  UIADD3 UR27, UPT, UPT, -UR23, UR27, URZ ;  /* 0x0000001b171b7290 */ /* 0x000fe2000fffe1ff */
[C---:B------:R-:W-:Y:S01]  /*08a0*/  IADD3 R2, P0, PT, R0.reuse, UR14, RZ ;  /* 0x0000000e00027c10 */ /* 0x040fe2000ff1e0ff */
[----:B------:R-:W-:Y:S01]  /*08b0*/  UISETP.NE.AND UP0, UPT, UR19, -0x1, UPT ;  /* 0xffffffff1300788c */ /* 0x000fe2000bf05270 */
[C---:B------:R-:W-:Y:S01]  /*08c0*/  VIADD R8, R187.reuse, 0x60 ;  /* 0x00000060bb087836 */ /* 0x040fe20000000000 */
[----:B-1----:R-:W-:Y:S01]  /*08d0*/  UIMAD UR23, UR23, UR6, URZ ;  /* 0x00000006171772a4 */ /* 0x002fe2000f8e02ff */
[----:B------:R-:W-:Y:S01]  /*08e0*/  LOP3.LUT R12, R0, 0x40, RZ, 0xfc, !PT ;  /* 0x00000040000c7812 */ /* 0x000fe200078efcff */
[----:B------:R-:W-:Y:S01]  /*08f0*/  IMAD.X R3, RZ, RZ, UR9, P0 ;  /* 0x00000009ff037e24 */ /* 0x000fe200080e06ff */
[----:B------:R-:W-:Y:S01]  /*0900*/  ISETP.GE.AND P3, PT, R187, UR27, PT ;  /* 0x0000001bbb007c0c */ /* 0x000fe2000bf66270 */
[----:B--2---:R-:W-:Y:S01]  /*0910*/  UIMAD UR7, UR12, UR7, URZ ;  /* 0x000000070c0772a4 */ /* 0x004fe2000f8e02ff */
[----:B------:R-:W-:-:S02]  /*0920*/  ISETP.GE.AND P2, PT, R10, UR27, PT ;  /* 0x0000001b0a007c0c */ /* 0x000fc4000bf46270 */
[----:B------:R-:W-:Y:S01]  /*0930*/  ISETP.GE.AND P1, PT, R9, UR27, PT ;  /* 0x0000001b09007c0c */ /* 0x000fe2000bf26270 */
[----:B---3--:R-:W-:Y:S01]  /*0940*/  IMAD.U32 R4, RZ, RZ, UR4 ;  /* 0x00000004ff047e24 */ /* 0x008fe2000f8e00ff */
[----:B------:R-:W-:Y:S01]  /*0950*/  USEL UR7, UR7, UR19, !UP0 ;  /* 0x0000001307077287 */ /* 0x000fe2000c000000 */
[----:B------:R-:W-:Y:S01]  /*0960*/  IMAD.U32 R15, RZ, RZ, UR5 ;  /* 0x00000005ff0f7e24 */ /* 0x000fe2000f8e00ff */
[----:B----4-:R-:W-:Y:S01]  /*0970*/  UIMAD UR4, UR28, UR11, URZ ;  /* 0x0000000b1c0472a4 */ /* 0x010fe2000f8e02ff */
[----:B------:R-:W-:Y:S01]  /*0980*/  IMAD.WIDE.U32 R4, R4, UR28, R2 ;  /* 0x0000001c04047c25 */ /* 0x000fe2000f8e0002 */
[----:B------:R-:W-:Y:S01]  /*0990*/  USHF.R.S32.HI UR5, URZ, 0x1f, UR7 ;  /* 0x0000001fff057899 */ /* 0x000fe20008011407 */
[----:B------:R-:W-:Y:S01]  /*09a0*/  ISETP.GE.AND P0, PT, R8, UR27, PT ;  /* 0x0000001b08007c0c */ /* 0x000fe2000bf06270 */
[----:B------:R-:W-:Y:S01]  /*09b0*/  @!UP1 UIMAD UR4, UR12, UR8, UR4 ;  /* 0x000000080c0492a4 */ /* 0x000fe2000f8e0204 */
[----:B------:R-:W-:Y:S01]  /*09c0*/  IMAD R15, R15, UR28, R5 ;  /* 0x0000001c0f0f7c24 */ /* 0x000fe2000f8e0205 */
[----:B------:R-:W-:Y:S01]  /*09d0*/  USEL UR7, UR7, URZ, UP1 ;  /* 0x000000ff07077287 */ /* 0x000fe20008800000 */
[----:B------:R-:W-:Y:S01]  /*09e0*/  LOP3.LUT R11, R0, 0x80, RZ, 0xfc, !PT ;  /* 0x00000080000b7812 */ /* 0x000fe200078efcff */
[----:B------:R-:W-:-:S02]  /*09f0*/  USEL UR5, UR5, URZ, UP1 ;  /* 0x000000ff05057287 */ /* 0x000fc40008800000 */
[----:B------:R-:W-:Y:S02]  /*0a00*/  USHF.R.S32.HI UR12, URZ, 0x1f, UR23 ;  /* 0x0000001fff0c7899 */ /* 0x000fe40008011417 */
[----:B------:R-:W-:Y:S02]  /*0a10*/  USHF.R.S32.HI UR8, URZ, 0x1f, UR4 ;  /* 0x0000001fff087899 */ /* 0x000fe40008011404 */
[----:B------:R-:W-:Y:S02]  /*0a20*/  UIADD3 UR7, UP1, UP0, UR23, UR7, UR4 ;  /* 0x0000000717077290 */ /* 0x000fe4000f83e004 */
[----:B------:R-:W-:Y:S02]  /*0a30*/  UIMAD.WIDE.U32 UR10, UR29, 0x80, URZ ;  /* 0x000000801d0a78a5 */ /* 0x000fe4000f8e00ff */
[----:B------:R-:W-:-:S04]  /*0a40*/  UIADD3.X UR12, UPT, UPT, UR12, UR5, UR8, UP1, UP0 ;  /* 0x000000050c0c7290 */ /* 0x000fc80008fe0408 */
[----:B------:R-:W-:Y:S01]  /*0a50*/  LOP3.LUT R7, R187, UR10, RZ, 0xfc, !PT ;  /* 0x0000000abb077c12 */ /* 0x000fe2000f8efcff */
[----:B------:R-:W-:Y:S07]  /*0a60*/  @P3 BRA `(.L_x_412) ;  /* 0x0000000000403947 */ /* 0x000fee0003800000 */
[----:B------:R-:W1:Y:S01]  /*0a70*/  LDC.64 R2, c[0x0][0x408] ;  /* 0x00010200ff027b82 */ /* 0x000e620000000a00 */
[----:B------:R-:W2:Y:S01]  /*0a80*/  LDCU UR8, c[0x0][0x440] ;  /* 0x00008800ff0877ac */ /* 0x000ea20008000800 */
[----:B------:R-:W-:Y:S01]  /*0a90*/  IMAD.MOV.U32 R14, RZ, RZ, R4 ;  /* 0x000000ffff0e7224 */ /* 0x000fe200078e0004 */
[----:B------:R-:W3:Y:S01]  /*0aa0*/  LDCU.64 UR4, c[0x0][0x3f0] ;  /* 0x00007e00ff0477ac */ /* 0x000ee20008000a00 */
[----:B--2---:R-:W-:Y:S02]  /*0ab0*/  ISETP.GE.AND P6, PT, R0, UR8, PT ;  /* 0x0000000800007c0c */ /* 0x004fe4000bfc6270 */
[----:B------:R-:W-:Y:S02]  /*0ac0*/  ISETP.GE.AND P5, PT, R12, UR8, PT ;  /* 0x000000080c007c0c */ /* 0x000fe4000bfa6270 */
[----:B------:R-:W-:Y:S01]  /*0ad0*/  ISETP.GE.AND P4, PT, R11, UR8, PT ;  /* 0x000000080b007c0c */ /* 0x000fe2000bf86270 */
[----:B-1----:R-:W-:Y:S02]  /*0ae0*/  IMAD R6, R2, UR11, RZ ;  /* 0x0000000b02067c24 */ /* 0x002fe4000f8e02ff */
[----:B------:R-:W-:-:S04]  /*0af0*/  IMAD.WIDE.U32 R16, R7, R2, R14 ;  /* 0x0000000207107225 */ /* 0x000fc800078e000e */
[----:B------:R-:W-:Y:S01]  /*0b00*/  IMAD R3, R7, R3, R6 ;  /* 0x0000000307037224 */ /* 0x000fe200078e0206 */
[----:B---3--:R-:W-:-:S03]  /*0b10*/  LEA R2, P3, R16, UR4, 0x1 ;  /* 0x0000000410027c11 */ /* 0x008fc6000f8608ff */
[----:B------:R-:W-:-:S05]  /*0b20*/  IMAD.IADD R3, R17, 0x1, R3 ;  /* 0x0000000111037824 */ /* 0x000fca00078e0203 */
[----:B------:R-:W-:-:S05]  /*0b30*/  LEA.HI.X R3, R16, UR5, R3, 0x1, P3 ;  /* 0x0000000510037c11 */ /* 0x000fca00098f0c03 */
[----:B------:R1:W-:Y:S04]  /*0b40*/  @!P6 STG.E.128 desc[UR24][R2.64], RZ ;  /* 0x000000ff0200e986 */ /* 0x0003e8000c101d18 */
[----:B------:R1:W-:Y:S04]  /*0b50*/  @!P5 STG.E.128 desc[UR24][R2.64+0x80], RZ ;  /* 0x000080ff0200d986 */ /* 0x0003e8000c101d18 */
[----:B------:R1:W-:Y:S02]  /*0b60*/  @!P4 STG.E.128 desc[UR24][R2.64+0x100], RZ ;  /* 0x000100ff0200c986 */ /* 0x0003e4000c101d18 */
.L_x_412:
[----:B------:R-:W-:Y:S05]  /*0b70*/  BSYNC.RECONVERGENT B0 ;  /* 0x0000000000007941 */ /* 0x000fea0003800200 */
.L_x_411:
[----:B------:R-:W-:Y:S01]  /*0b80*/  BSSY.RECONVERGENT B0, `(.L_x_413) ;  /* 0x0000016000007945 */ /* 0x000fe20003800200 */
[----:B------:R-:W-:-:S03]  /*0b90*/  ISETP.NE.AND P3, PT, R0, RZ, PT ;  /* 0x000000ff0000720c */ /* 0x000fc60003f65270 */
[----:B------:R-:W-:Y:S10]  /*0ba0*/  @P2 BRA `(.L_x_414) ;  /* 0x00000000004c2947 */ /* 0x000ff40003800000 */
[----:B------:R-:W2:Y:S01]  /*0bb0*/  LDCU.64 UR8, c[0x0][0x408] ;  /* 0x00008100ff0877ac */ /* 0x000ea20008000a00 */
[----:B-1----:R-:W-:Y:S01]  /*0bc0*/  IADD3 R3, P2, PT, R7, 0x20, RZ ;  /* 0x0000002007037810 */ /* 0x002fe20007f5e0ff */
[----:B------:R-:W-:Y:S01]  /*0bd0*/  IMAD.MOV.U32 R16, RZ, RZ, R4 ;  /* 0x000000ffff107224 */ /* 0x000fe200078e0004 */
[----:B------:R-:W-:Y:S01]  /*0be0*/  MOV R17, R15 ;  /* 0x0000000f00117202 */ /* 0x000fe20000000f00 */
[----:B------:R-:W1:Y:S02]  /*0bf0*/  LDCU UR13, c[0x0][0x440] ;  /* 0x00008800ff0d77ac */ /* 0x000e640008000800 */
[----:B------:R-:W-:Y:S01]  /*0c00*/  IMAD.X R2, RZ, RZ, UR11, P2 ;  /* 0x0000000bff027e24 */ /* 0x000fe200090e06ff */
[----:B------:R-:W3:Y:S03]  /*0c10*/  LDCU.64 UR4, c[0x0][0x3f0] ;  /* 0x00007e00ff0477ac */ /* 0x000ee60008000a00 */
[----:B--2---:R-:W-:-:S02]  /*0c20*/  IMAD R2, R2, UR8, RZ ;  /* 0x0000000802027c24 */ /* 0x004fc4000f8e02ff */
[----:B------:R-:W-:Y:S01]  /*0c30*/  IMAD.WIDE.U32 R16, R3, UR8, R16 ;  /* 0x0000000803107c25 */ /* 0x000fe2000f8e0010 */
[----:B-1----:R-:W-:-:S03]  /*0c40*/  ISETP.GE.AND P5, PT, R0, UR13, PT ;  /* 0x0000000d00007c0c */ /* 0x002fc6000bfa6270 */
        /* <DEDUP_REMOVED lines=9> */
.L_x_414:
[----:B------:R-:W-:Y:S05]  /*0ce0*/  BSYNC.RECONVERGENT B0 ;  /* 0x0000000000007941 */ /* 0x000fea0003800200 */
.L_x_413:
[----:B------:R-:W-:Y:S01]  /*0cf0*/  BSSY.RECONVERGENT B0, `(.L_x_415) ;  /* 0x0000016000007945 */ /* 0x000fe20003800200 */
[----:B------:R-:W-:-:S03]  /*0d00*/  ISETP.GE.OR P6, PT, R187, UR27, P3 ;  /* 0x0000001bbb007c0c */ /* 0x000fc60009fc6670 */
[----:B------:R-:W-:Y:S10]  /*0d10*/  @P1 BRA `(.L_x_416) ;  /* 0x00000000004c1947 */ /* 0x000ff40003800000 */
[----:B------:R-:W3:Y:S01]  /*0d20*/  LDCU.64 UR8, c[0x0][0x408] ;  /* 0x00008100ff0877ac */ /* 0x000ee20008000a00 */
[----:B-1----:R-:W-:Y:S01]  /*0d30*/  IADD3 R3, P1, PT, R7, 0x40, RZ ;  /* 0x0000004007037810 */ /* 0x002fe20007f3e0ff */
[----:B------:R-:W-:Y:S01]  /*0d40*/  IMAD.MOV.U32 R16, RZ, RZ, R4 ;  /* 0x000000ffff107224 */ /* 0x000fe200078e0004 */
[----:B------:R-:W-:Y:S01]  /*0d50*/  MOV R17, R15 ;  /* 0x0000000f00117202 */ /* 0x000fe20000000f00 */
[----:B------:R-:W1:Y:S02]  /*0d60*/  LDCU UR13, c[0x0][0x440] ;  /* 0x00008800ff0d77ac */ /* 0x000e640008000800 */
[----:B------:R-:W-:Y:S01]  /*0d70*/  IMAD.X R2, RZ, RZ, UR11, P1 ;  /* 0x0000000bff027e24 */ /* 0x000fe200088e06ff */
[----:B------:R-:W2:Y:S03]  /*0d80*/  LDCU.64 UR4, c[0x0][0x3f0] ;  /* 0x00007e00ff0477ac */ /* 0x000ea60008000a00 */
[----:B---3--:R-:W-:-:S02]  /*0d90*/  IMAD R2, R2, UR8, RZ ;  /* 0x0000000802027c24 */ /* 0x008fc4000f8e02ff */
[----:B------:R-:W-:Y:S01]  /*0da0*/  IMAD.WIDE.U32 R16, R3, UR8, R16 ;  /* 0x0000000803107c25 */ /* 0x000fe2000f8e0010 */
[----:B-1----:R-:W-:-:S03]  /*0db0*/  ISETP.GE.AND P4, PT, R0, UR13, PT ;  /* 0x0000000d00007c0c */ /* 0x002fc6000bf86270 */
        /* <DEDUP_REMOVED lines=9> */
.L_x_416:
[----:B------:R-:W-:Y:S05]  /*0e50*/  BSYNC.RECONVERGENT B0 ;  /* 0x0000000000007941 */ /* 0x000fea0003800200 */
.L_x_415:
[----:B------:R-:W-:Y:S01]  /*0e60*/  BSSY.RECONVERGENT B0, `(.L_x_417) ;  /* 0x0000017000007945 */ /* 0x000fe20003800200 */
[----:B------:R-:W-:Y:S02]  /*0e70*/  ISETP.GE.OR P5, PT, R10, UR27, P3 ;  /* 0x0000001b0a007c0c */ /* 0x000fe40009fa6670 */
[----:B------:R-:W-:Y:S02]  /*0e80*/  ISETP.GE.OR P4, PT, R9, UR27, P3 ;  /* 0x0000001b09007c0c */ /* 0x000fe40009f86670 */
[----:B------:R-:W-:Y:S01]  /*0e90*/  ISETP.GE.OR P3, PT, R8, UR27, P3 ;  /* 0x0000001b08007c0c */ /* 0x000fe20009f66670 */
[----:B------:R-:W-:-:S12]  /*0ea0*/  @P0 BRA `(.L_x_418) ;  /* 0x0000000000480947 */ /* 0x000fd80003800000 */
[----:B------:R-:W4:Y:S01]  /*0eb0*/  LDCU.64 UR8, c[0x0][0x408] ;  /* 0x00008100ff0877ac */ /* 0x000f220008000a00 */
[----:B------:R-:W-:Y:S01]  /*0ec0*/  IADD3 R7, P0, PT, R7, 0x60, RZ ;  /* 0x0000006007077810 */ /* 0x000fe20007f1e0ff */
[----:B------:R-:W-:Y:S01]  /*0ed0*/  IMAD.MOV.U32 R5, RZ, RZ, R15 ;  /* 0x000000ffff057224 */ /* 0x000fe200078e000f */
[----:B------:R-:W5:Y:S03]  /*0ee0*/  LDCU.64 UR4, c[0x0][0x3f0] ;  /* 0x00007e00ff0477ac */ /* 0x000f660008000a00 */
[----:B-1----:R-:W-:Y:S01]  /*0ef0*/  IMAD.X R2, RZ, RZ, UR11, P0 ;  /* 0x0000000bff027e24 */ /* 0x002fe200080e06ff */
[----:B------:R-:W1:Y:S03]  /*0f00*/  LDCU UR13, c[0x0][0x440] ;  /* 0x00008800ff0d77ac */ /* 0x000e660008000800 */
[----:B----4-:R-:W-:-:S02]  /*0f10*/  IMAD R2, R2, UR8, RZ ;  /* 0x0000000802027c24 */ /* 0x010fc4000f8e02ff */
[----:B------:R-:W-:-:S04]  /*0f20*/  IMAD.WIDE.U32 R4, R7, UR8, R4 ;  /* 0x0000000807047c25 */ /* 0x000fc8000f8e0004 */
[----:B------:R-:W-:Y:S01]  /*0f30*/  IMAD R7, R7, UR9, R2 ;  /* 0x0000000907077c24 */ /* 0x000fe2000f8e0202 */
[----:B-----5:R-:W-:Y:S02]  /*0f40*/  LEA R2, P0, R4, UR4, 0x1 ;  /* 0x0000000404027c11 */ /* 0x020fe4000f8008ff */
[----:B-1----:R-:W-:Y:S01]  /*0f50*/  ISETP.GE.AND P2, PT, R0, UR13, PT ;  /* 0x0000000d00007c0c */ /* 0x002fe2000bf46270 */
[----:B------:R-:W-:Y:S01]  /*0f60*/  IMAD.IADD R7, R5, 0x1, R7 ;  /* 0x0000000105077824 */ /* 0x000fe200078e0207 */
[----:B------:R-:W-:-:S04]  /*0f70*/  ISETP.GE.AND P1, PT, R12, UR13, PT ;  /* 0x0000000d0c007c0c */ /* 0x000fc8000bf26270 */
[----:B------:R-:W-:Y:S02]  /*0f80*/  LEA.HI.X R3, R4, UR5, R7, 0x1, P0 ;  /* 0x0000000504037c11 */ /* 0x000fe400080f0c07 */
[----:B------:R-:W-:-:S05]  /*0f90*/  ISETP.GE.AND P0, PT, R11, UR13, PT ;  /* 0x0000000d0b007c0c */ /* 0x000fca000bf06270 */
[----:B------:R4:W-:Y:S04]  /*0fa0*/  @!P2 STG.E.128 desc[UR24][R2.64], RZ ;  /* 0x000000ff0200a986 */ /* 0x0009e8000c101d18 */
[----:B------:R4:W-:Y:S04]  /*0fb0*/  @!P1 STG.E.128 desc[UR24][R2.64+0x80], RZ ;  /* 0x000080ff02009986 */ /* 0x0009e8000c101d18 */
[----:B------:R4:W-:Y:S02]  /*0fc0*/  @!P0 STG.E.128 desc[UR24][R2.64+0x100], RZ ;  /* 0x000100ff02008986 */ /* 0x0009e4000c101d18 */
.L_x_418:
[----:B------:R-:W-:Y:S05]  /*0fd0*/  BSYNC.RECONVERGENT B0 ;  /* 0x0000000000007941 */ /* 0x000fea0003800200 */
.L_x_417:
[----:B------:R-:W-:Y:S04]  /*0fe0*/  BSSY.RECONVERGENT B0, `(.L_x_419) ;  /* 0x000000a000007945 */ /* 0x000fe80003800200 */
[----:B------:R-:W-:Y:S05]  /*0ff0*/  @P6 BRA `(.L_x_420) ;  /* 0x0000000000206947 */ /* 0x000fea0003800000 */
[----:B------:R-:W5:Y:S01]  /*1000*/  LDCU.64 UR4, c[0x0][0x420] ;  /* 0x00008400ff0477ac */ /* 0x000f620008000a00 */
[----:B------:R-:W-:Y:S02]  /*1010*/  IMAD R0, R187, UR6, RZ ;  /* 0x00000006bb007c24 */ /* 0x000fe4000f8e02ff */
[----:B------:R-:W-:-:S03]  /*1020*/  IMAD.MOV.U32 R5, RZ, RZ, 0x7f800000 ;  /* 0x7f800000ff057424 */ /* 0x000fc600078e00ff */
[----:B-1--4-:R-:W-:-:S04]  /*1030*/  IADD3 R3, P0, PT, R0, UR7, RZ ;  /* 0x0000000700037c10 */ /* 0x012fc8000ff1e0ff */
[----:B------:R-:W-:Y:S02]  /*1040*/  LEA.HI.X.SX32 R0, R0, UR12, 0x1, P0 ;  /* 0x0000000c00007c11 */ /* 0x000fe400080f0eff */
[----:B-----5:R-:W-:-:S04]  /*1050*/  LEA R2, P0, R3, UR4, 0x2 ;  /* 0x0000000403027c11 */ /* 0x020fc8000f8010ff */
[----:B------:R-:W-:-:S05]  /*1060*/  LEA.HI.X R3, R3, UR5, R0, 0x2, P0 ;  /* 0x0000000503037c11 */ /* 0x000fca00080f1400 */
[----:B------:R1:W-:Y:S04]  /*1070*/  STG.E desc[UR24][R2.64], R5 ;  /* 0x0000000502007986 */ /* 0x0003e8000c101918 */
.L_x_420:
[----:B------:R-:W-:Y:S05]  /*1080*/  BSYNC.RECONVERGENT B0 ;  /* 0x0000000000007941 */ /* 0x000fea0003800200 */
.L_x_419:
[----:B------:R-:W-:Y:S04]  /*1090*/  BSSY.RECONVERGENT B0, `(.L_x_421) ;  /* 0x000000a000007945 */ /* 0x000fe80003800200 */
[----:B------:R-:W-:Y:S05]  /*10a0*/  @P5 BRA `(.L_x_422) ;  /* 0x0000000000205947 */ /* 0x000fea0003800000 */
[----:B------:R-:W5:Y:S01]  /*10b0*/  LDCU.64 UR4, c[0x0][0x420] ;  /* 0x00008400ff0477ac */ /* 0x000f620008000a00 */
[----:B------:R-:W-:Y:S02]  /*10c0*/  IMAD R0, R10, UR6, RZ ;  /* 0x000000060a007c24 */ /* 0x000fe4000f8e02ff */
[----:B-1----:R-:W-:-:S03]  /*10d0*/  IMAD.MOV.U32 R5, RZ, RZ, 0x7f800000 ;  /* 0x7f800000ff057424 */ /* 0x002fc600078e00ff */
[----:B----4-:R-:W-:-:S04]  /*10e0*/  IADD3 R3, P0, PT, R0, UR7, RZ ;  /* 0x0000000700037c10 */ /* 0x010fc8000ff1e0ff */
[----:B------:R-:W-:Y:S02]  /*10f0*/  LEA.HI.X.SX32 R0, R0, UR12, 0x1, P0 ;  /* 0x0000000c00007c11 */ /* 0x000fe400080f0eff */
[----:B-----5:R-:W-:-:S04]  /*1100*/  LEA R2, P0, R3, UR4, 0x2 ;  /* 0x0000000403027c11 */ /* 0x020fc8000f8010ff */
[----:B------:R-:W-:-:S05]  /*1110*/  LEA.HI.X R3, R3, UR5, R0, 0x2, P0 ;  /* 0x0000000503037c11 */ /* 0x000fca00080f1400 */
[----:B------:R1:W-:Y:S04]  /*1120*/  STG.E desc[UR24][R2.64], R5 ;  /* 0x0000000502007986 */ /* 0x0003e8000c101918 */
.L_x_422:
[----:B------:R-:W-:Y:S05]  /*1130*/  BSYNC.RECONVERGENT B0 ;  /* 0x0000000000007941 */ /* 0x000fea0003800200 */
.L_x_421:
        /* <DEDUP_REMOVED lines=10> */
.L_x_424:
[----:B------:R-:W-:Y:S05]  /*11e0*/  BSYNC.RECONVERGENT B0 ;  /* 0x0000000000007941 */ /* 0x000fea0003800200 */
.L_x_423:
[----:B------:R-:W-:Y:S05]  /*11f0*/  @P3 EXIT ;  /* 0x000000000000394d */ /* 0x000fea0003800000 */
[----:B------:R-:W5:Y:S01]  /*1200*/  LDCU.64 UR4, c[0x0][0x420] ;  /* 0x00008400ff0477ac */ /* 0x000f620008000a00 */
[----:B------:R-:W-:Y:S02]  /*1210*/  IMAD R0, R8, UR6, RZ ;  /* 0x0000000608007c24 */ /* 0x000fe4000f8e02ff */
[----:B-1----:R-:W-:-:S03]  /*1220*/  IMAD.MOV.U32 R5, RZ, RZ, 0x7f800000 ;  /* 0x7f800000ff057424 */ /* 0x002fc600078e00ff */
[----:B----4-:R-:W-:-:S04]  /*1230*/  IADD3 R3, P0, PT, R0, UR7, RZ ;  /* 0x0000000700037c10 */ /* 0x010fc8000ff1e0ff */
[----:B------:R-:W-:Y:S02]  /*1240*/  LEA.HI.X.SX32 R0, R0, UR12, 0x1, P0 ;  /* 0x0000000c00007c11 */ /* 0x000fe400080f0eff */
[----:B-----5:R-:W-:-:S04]  /*1250*/  LEA R2, P0, R3, UR4, 0x2 ;  /* 0x0000000403027c11 */ /* 0x020fc8000f8010ff */
[----:B------:R-:W-:-:S05]  /*1260*/  LEA.HI.X R3, R3, UR5, R0, 0x2, P0 ;  /* 0x0000000503037c11 */ /* 0x000fca00080f1400 */
[----:B------:R-:W-:Y:S01]  /*1270*/  STG.E desc[UR24][R2.64], R5 ;  /* 0x0000000502007986 */ /* 0x000fe2000c101918 */
[----:B------:R-:W-:Y:S05]  /*1280*/  EXIT ;  /* 0x000000000000794d */ /* 0x000fea0003800000 */
.L_x_409:
[----:B------:R-:W-:Y:S02]  /*1290*/  UISETP.NE.AND UP0, UPT, UR19, -0x1, UPT ;  /* 0xffffffff1300788c */ /* 0x000fe4000bf05270 */
[----:B------:R-:W-:-:S09]  /*12a0*/  UISETP.NE.AND UP1, UPT, UR14, -0x1, UPT ;  /* 0xffffffff0e00788c */ /* 0x000fd2000bf25270 */
[----:B------:R-:W1:Y:S01]  /*12b0*/  @!UP0 LDCU.64 UR6, c[0x0][0x398] ;  /* 0x00007300ff0687ac */ /* 0x000e620008000a00 */
[----:B------:R-:W2:Y:S01]  /*12c0*/  @UP0 LDCU.64 UR4, c[0x0][0x3b0] ;  /* 0x00007600ff0407ac */ /* 0x000ea20008000a00 */
[----:B-1----:R-:W-:Y:S02]  /*12d0*/  @!UP0 UIMAD.WIDE.U32 UR32, UR12, UR6, URZ ;  /* 0x000000060c2082a5 */ /* 0x002fe4000f8e00ff */
[----:B--2---:R-:W-:Y:S02]  /*12e0*/  @UP0 UIMAD.WIDE.U32 UR8, UR19, UR4, URZ ;  /* 0x00000004130802a5 */ /* 0x004fe4000f8e00ff */
[----:B------:R-:W-:Y:S02]  /*12f0*/  @!UP0 UIMAD UR30, UR12, UR7, UR33 ;  /* 0x000000070c1e82a4 */ /* 0x000fe4000f8e0221 */
[----:B------:R-:W-:-:S03]  /*1300*/  @UP0 UIMAD UR30, UR19, UR5, UR9 ;  /* 0x00000005131e02a4 */ /* 0x000fc6000f8e0209 */
[----:B------:R-:W-:Y:S01]  /*1310*/  @UP0 UMOV UR32, UR8 ;  /* 0x0000000800200c82 */ /* 0x000fe20008000000 */
[----:B------:R-:W-:Y:S08]  /*1320*/  BRA.U UP1, `(.L_x_425) ;  /* 0x00000001012c7547 */ /* 0x000ff0000b800000 */
[----:B------:R-:W1:Y:S01]  /*1330*/  LDCU.64 UR10, c[0x0][0x3b8] ;  /* 0x00007700ff0a77ac */ /* 0x000e620008000a00 */
[----:B------:R-:W2:Y:S01]  /*1340*/  LDCU.64 UR4, c[0x0][0x3a0] ;  /* 0x00007400ff0477ac */ /* 0x000ea20008000a00 */
[----:B------:R-:W-:-:S04]  /*1350*/  USHF.R.S32.HI UR6, URZ, 0x1f, UR13 ;  /* 0x0000001fff067899 */ /* 0x000fc8000801140d */
[----:B-1----:R-:W-:Y:S02]  /*1360*/  UIMAD UR6, UR6, UR10, URZ ;  /* 0x0000000a060672a4 */ /* 0x002fe4000f8e02ff */
[----:B------:R-:W-:Y:S02]  /*1370*/  UIMAD.WIDE.U32 UR8, UR13, UR10, URZ ;  /* 0x0000000a0d0872a5 */ /* 0x000fe4000f8e00ff */
[----:B------:R-:W-:-:S04]  /*1380*/  UIMAD UR6, UR13, UR11, UR6 ;  /* 0x0000000b0d0672a4 */ /* 0x000fc8000f8e0206 */
[----:B------:R-:W-:-:S03]  /*1390*/  UIADD3 UR7, UPT, UPT, UR9, UR6, URZ ;  /* 0x0000000609077290 */ /* 0x000fc6000fffe0ff */
[----:B------:R-:W-:Y:S02]  /*13a0*/  UMOV UR6, UR8 ;  /* 0x0000000800067c82 */ /* 0x000fe40008000000 */
[----:B--2---:R-:W-:-:S04]  /*13b0*/  UIMAD.WIDE.U32 UR16, UR12, UR4, UR6 ;  /* 0x000000040c1072a5 */ /* 0x004fc8000f8e0006 */
[----:B------:R-:W-:Y:S01]  /*13c0*/  UIMAD UR6, UR12, UR5, UR17 ;  /* 0x000000050c0672a4 */ /* 0x000fe2000f8e0211 */
[----:B------:R-:W-:Y:S05]  /*13d0*/  BRA `(.L_x_426) ;  /* 0x0000000000147947 */ /* 0x000fea0003800000 */
.L_x_425:
[----:B------:R-:W1:Y:S01]  /*13e0*/  LDCU.64 UR10, c[0x0][0x3b8] ;  /* 0x00007700ff0a77ac */ /* 0x000e620008000a00 */
[----:B------:R-:W-:-:S04]  /*13f0*/  UIADD3 UR6, UPT, UPT, UR13, UR14, URZ ;  /* 0x0000000e0d067290 */ /* 0x000fc8000fffe0ff */
[----:B-1----:R-:W-:Y:S02]  /*1400*/  UIMAD.WIDE.U32 UR16, UR6, UR10, URZ ;  /* 0x0000000a061072a5 */ /* 0x002fe4000f8e00ff */
[----:B------:R-:W-:-:S04]  /*1410*/  UIMAD UR6, UR6, UR11, URZ ;  /* 0x0000000b060672a4 */ /* 0x000fc8000f8e02ff */
[----:B------:R-:W-:Y:S02]  /*1420*/  UIADD3 UR6, UPT, UPT, UR17, UR6, URZ ;  /* 0x0000000611067290 */ /* 0x000fe4000fffe0ff */
.L_x_426:
[----:B------:R-:W1:Y:S01]  /*1430*/  LDC R0, c[0x0][0x3e8] ;  /* 0x0000fa00ff007b82 */ /* 0x000e620000000800 */
[----:B------:R-:W2:Y:S01]  /*1440*/  S2R R2, SR_CTAID.Z ;  /* 0x0000000000027919 */ /* 0x000ea20000002700 */
[----:B-1----:R-:W-:-:S04]  /*1450*/  IABS R4, R0 ;  /* 0x0000000000047213 */ /* 0x002fc80000000000 */
[----:B------:R-:W1:Y:S01]  /*1460*/  I2F.RP R5, R4 ;  /* 0x0000000400057306 */ /* 0x000e620000209400 */
[----:B--2---:R-:W-:-:S07]  /*1470*/  IABS R2, R2 ;  /* 0x0000000200027213 */ /* 0x004fce0000000000 */
[----:B-1----:R-:W1:Y:S02]  /*1480*/  MUFU.RCP R6, R5 ;  /* 0x0000000500067308 */ /* 0x002e640000001000 */
[----:B-1----:R-:W-:-:S06]  /*1490*/  VIADD R6, R6, 0xffffffe ;  /* 0x0ffffffe06067836 */ /* 0x002fcc0000000000 */
[----:B------:R-:W1:Y:S02]  /*14a0*/  F2I.FTZ.U32.TRUNC.NTZ R7, R6 ;  /* 0x0000000600077305 */ /* 0x000e64000021f000 */
[----:B-1----:R-:W-:Y:S01]  /*14b0*/  IMAD.MOV R3, RZ, RZ, -R7 ;  /* 0x000000ffff037224 */ /* 0x002fe200078e0a07 */
[----:B------:R-:W-:-:S03]  /*14c0*/  MOV R6, RZ ;  /* 0x000000ff00067202 */ /* 0x000fc60000000f00 */
[----:B------:R-:W-:-:S04]  /*14d0*/  IMAD R3, R3, R4, RZ ;  /* 0x0000000403037224 */ /* 0x000fc800078e02ff */
[----:B------:R-:W-:-:S06]  /*14e0*/  IMAD.HI.U32 R3, R7, R3, R6 ;  /* 0x0000000307037227 */ /* 0x000fcc00078e0006 */
[----:B------:R-:W-:-:S04]  /*14f0*/  IMAD.HI.U32 R5, R3, R2, RZ ;  /* 0x0000000203057227 */ /* 0x000fc800078e00ff */
[----:B------:R-:W-:-:S04]  /*1500*/  IMAD.MOV R3, RZ, RZ, -R5 ;  /* 0x000000ffff037224 */ /* 0x000fc800078e0a05 */
[----:B------:R-:W-:Y:S01]  /*1510*/  IMAD R3, R4, R3, R2 ;  /* 0x0000000304037224 */ /* 0x000fe200078e0202 */
[----:B------:R-:W-:-:S04]  /*1520*/  LOP3.LUT R2, R0, UR28, RZ, 0x3c, !PT ;  /* 0x0000001c00027c12 */ /* 0x000fc8000f8e3cff */
        /* <DEDUP_REMOVED lines=10> */
[----:B------:R-:W-:Y:S05]  /*15d0*/  BRA.U UP1, `(.L_x_427) ;  /* 0x0000000101287547 */ /* 0x000fea000b800000 */
[----:B------:R-:W1:Y:S01]  /*15e0*/  LDCU.64 UR8, c[0x0][0x3c0] ;  /* 0x00007800ff0877ac */ /* 0x000e620008000a00 */
[----:B------:R-:W2:Y:S01]  /*15f0*/  LDCU.64 UR4, c[0x0][0x3a8] ;  /* 0x00007500ff0477ac */ /* 0x000ea20008000a00 */
[----:B------:R-:W-:-:S04]  /*1600*/  USHF.R.S32.HI UR7, URZ, 0x1f, UR13 ;  /* 0x0000001fff077899 */ /* 0x000fc8000801140d */
[----:B-1----:R-:W-:Y:S02]  /*1610*/  UIMAD UR7, UR7, UR8, URZ ;  /* 0x00000008070772a4 */ /* 0x002fe4000f8e02ff */
[----:B------:R-:W-:Y:S02]  /*1620*/  UIMAD.WIDE.U32 UR14, UR13, UR8, URZ ;  /* 0x000000080d0e72a5 */ /* 0x000fe4000f8e00ff */
[----:B------:R-:W-:-:S04]  /*1630*/  UIMAD UR7, UR13, UR9, UR7 ;  /* 0x000000090d0772a4 */ /* 0x000fc8000f8e0207 */
[----:B------:R-:W-:-:S04]  /*1640*/  UIADD3 UR15, UPT, UPT, UR15, UR7, URZ ;  /* 0x000000070f0f7290 */ /* 0x000fc8000fffe0ff */
[----:B--2---:R-:W-:-:S04]  /*1650*/  UIMAD.WIDE.U32 UR14, UR12, UR4, UR14 ;  /* 0x000000040c0e72a5 */ /* 0x004fc8000f8e000e */
[----:B------:R-:W-:Y:S01]  /*1660*/  UIMAD UR5, UR12, UR5, UR15 ;  /* 0x000000050c0572a4 */ /* 0x000fe2000f8e020f */
[----:B------:R-:W-:Y:S11]  /*1670*/  BRA `(.L_x_428) ;  /* 0x0000000000147947 */ /* 0x000ff60003800000 */
.L_x_427:
[----:B------:R-:W1:Y:S01]  /*1680*/  LDCU.64 UR8, c[0x0][0x3c0] ;  /* 0x00007800ff0877ac */ /* 0x000e620008000a00 */
[----:B------:R-:W-:-:S04]  /*1690*/  UIADD3 UR13, UPT, UPT, UR13, UR14, URZ ;  /* 0x0000000e0d0d7290 */ /* 0x000fc8000fffe0ff */
[----:B-1----:R-:W-:Y:S02]  /*16a0*/  UIMAD.WIDE.U32 UR14, UR13, UR8, URZ ;  /* 0x000000080d0e72a5 */ /* 0x002fe4000f8e00ff */
[----:B------:R-:W-:-:S04]  /*16b0*/  UIMAD UR5, UR13, UR9, URZ ;  /* 0x000000090d0572a4 */ /* 0x000fc8000f8e02ff */
[----:B------:R-:W-:-:S12]  /*16c0*/  UIADD3 UR5, UPT, UPT, UR15, UR5, URZ ;  /* 0x000000050f057290 */ /* 0x000fd8000fffe0ff */
.L_x_428:
[----:B------:R-:W-:Y:S01]  /*16d0*/  IMAD.SHL.U32 R215, R187, 0x8, RZ ;  /* 0x00000008bbd77824 */ /* 0x000fe200078e00ff */
[----:B------:R-:W-:Y:S01]  /*16e0*/  SHF.R.U32.HI R6, RZ, 0x3, R187 ;  /* 0x00000003ff067819 */ /* 0x000fe200000116bb */
[----:B------:R-:W1:Y:S01]  /*16f0*/  LDCU.64 UR12, c[0x0][0x3c8] ;  /* 0x00007900ff0c77ac */ /* 0x000e620008000a00 */
[----:B------:R-:W-:Y:S01]  /*1700*/  SHF.R.S32.HI R205, RZ, 0x1f, R2 ;  /* 0x0000001fffcd7819 */ /* 0x000fe20000011402 */
[----:B------:R-:W2:Y:S01]  /*1710*/  S2UR UR31, SR_CgaCtaId ;  /* 0x00000000001f79c3 */ /* 0x000ea20000008800 */
[----:B------:R-:W-:Y:S01]  /*1720*/  LOP3.LUT R188, R215, 0x38, RZ, 0xc0, !PT ;  /* 0x00000038d7bc7812 */ /* 0x000fe200078ec0ff */
[----:B------:R-:W-:Y:S01]  /*1730*/  IMAD.SHL.U32 R185, R187, 0x40, RZ ;  /* 0x00000040bbb97824 */ /* 0x000fe200078e00ff */
[----:B------:R-:W-:Y:S01]  /*1740*/  LOP3.LUT R8, R215, 0x1f8, RZ, 0xc0, !PT ;  /* 0x000001f8d7087812 */ /* 0x000fe200078ec0ff */
[----:B------:R-:W-:Y:S01]  /*1750*/  BSSY.RECONVERGENT B0, `(.L_x_429) ;  /* 0x000004e000007945 */ /* 0x000fe20003800200 */
[C---:B------:R-:W-:Y:S01]  /*1760*/  IADD3 R4, P1, PT, R188.reuse, UR16, RZ ;  /* 0x00000010bc047c10 */ /* 0x040fe2000ff3e0ff */
[----:B------:R-:W3:Y:S01]  /*1770*/  LDCU.64 UR16, c[0x0][0x388] ;  /* 0x00007100ff1077ac */ /* 0x000ee20008000a00 */
[----:B------:R-:W-:-:S02]  /*1780*/  IADD3 R12, P0, PT, R188, UR14, RZ ;  /* 0x0000000ebc0c7c10 */ /* 0x000fc4000ff1e0ff */
[----:B------:R-:W-:Y:S01]  /*1790*/  LOP3.LUT R209, R8, 0x38, R187, 0x78, !PT ;  /* 0x0000003808d17812 */ /* 0x000fe200078e78bb */
[----:B------:R-:W-:Y:S01]  /*17a0*/  IMAD.X R5, RZ, RZ, UR6, P1 ;  /* 0x00000006ff057e24 */ /* 0x000fe200088e06ff */
[----:B------:R-:W4:Y:S01]  /*17b0*/  LDCU.64 UR14, c[0x0][0x390] ;  /* 0x00007200ff0e77ac */ /* 0x000f220008000a00 */
[----:B------:R-:W-:Y:S01]  /*17c0*/  IMAD.X R13, RZ, RZ, UR5, P0 ;  /* 0x00000005ff0d7e24 */ /* 0x000fe200080e06ff */
[----:B------:R-:W-:Y:S01]  /*17d0*/  IADD3 R10, P0, PT, R188, UR32, RZ ;  /* 0x00000020bc0a7c10 */ /* 0x000fe2000ff1e0ff */
[C---:B------:R-:W-:Y:S01]  /*17e0*/  IMAD.WIDE.U32 R4, R6.reuse, UR10, R4 ;  /* 0x0000000a06047c25 */ /* 0x040fe2000f8e0004 */
[----:B------:R-:W5:Y:S01]  /*17f0*/  LDCU.128 UR4, c[0x0][0x3d0] ;  /* 0x00007a00ff0477ac */ /* 0x000f620008000c00 */
[----:B------:R-:W-:Y:S02]  /*1800*/  LOP3.LUT R0, R215, 0x1e00, RZ, 0xc0, !PT ;  /* 0x00001e00d7007812 */ /* 0x000fe400078ec0ff */
[----:B------:R-:W-:Y:S01]  /*1810*/  IMAD.WIDE.U32 R12, R6, UR8, R12 ;  /* 0x00000008060c7c25 */ /* 0x000fe2000f8e000c */
[----:B------:R-:W-:-:S02]  /*1820*/  SHF.R.U32.HI R189, RZ, 0x1, R187 ;  /* 0x00000001ffbd7819 */ /* 0x000fc400000116bb */
[----:B------:R-:W-:Y:S01]  /*1830*/  LOP3.LUT R209, R209, R0, RZ, 0xfc, !PT ;  /* 0x00000000d1d17212 */ /* 0x000fe200078efcff */
[----:B------:R-:W-:Y:S01]  /*1840*/  IMAD R5, R6, UR11, R5 ;  /* 0x0000000b06057c24 */ /* 0x000fe2000f8e0205 */
[----:B------:R-:W-:Y:S01]  /*1850*/  LOP3.LUT R0, R188, 0x1c0, R185, 0xf8, !PT ;  /* 0x000001c0bc007812 */ /* 0x000fe200078ef8b9 */
[----:B------:R-:W-:Y:S01]  /*1860*/  IMAD R13, R6, UR9, R13 ;  /* 0x00000009060d7c24 */ /* 0x000fe2000f8e020d */
[C---:B------:R-:W-:Y:S01]  /*1870*/  LOP3.LUT R214, R188.reuse, 0x40, RZ, 0xfc, !PT ;  /* 0x00000040bcd67812 */ /* 0x040fe200078efcff */
[----:B------:R-:W-:Y:S01]  /*1880*/  IMAD.X R11, RZ, RZ, UR30, P0 ;  /* 0x0000001eff0b7e24 */ /* 0x000fe200080e06ff */
[----:B------:R-:W-:Y:S01]  /*1890*/  LOP3.LUT R213, R188, 0x80, RZ, 0xfc, !PT ;  /* 0x00000080bcd57812 */ /* 0x000fe200078efcff */
[----:B-1----:R-:W-:-:S04]  /*18a0*/  IMAD.U32 R8, RZ, RZ, UR12 ;  /* 0x0000000cff087e24 */ /* 0x002fc8000f8e00ff */
[----:B------:R-:W-:-:S04]  /*18b0*/  IMAD.WIDE.U32 R8, R8, UR28, R10 ;  /* 0x0000001c08087c25 */ /* 0x000fc8000f8e000a */
[C---:B-----5:R-:W-:Y:S02]  /*18c0*/  IMAD R207, R205.reuse, UR4, RZ ;  /* 0x00000004cdcf7c24 */ /* 0x060fe4000f8e02ff */
[----:B------:R-:W-:Y:S02]  /*18d0*/  IMAD R205, R205, UR6, RZ ;  /* 0x00000006cdcd7c24 */ /* 0x000fe4000f8e02ff */
[C---:B------:R-:W-:Y:S01]  /*18e0*/  IMAD R207, R2.reuse, UR5, R207 ;  /* 0x0000000502cf7c24 */ /* 0x040fe2000f8e02cf */
[----:B------:R-:W-:Y:S01]  /*18f0*/  UMOV UR5, 0x400 ;  /* 0x0000040000057882 */ /* 0x000fe20000000000 */
[C---:B------:R-:W-:Y:S01]  /*1900*/  IMAD.WIDE.U32 R4, R2.reuse, UR4, R4 ;  /* 0x0000000402047c25 */ /* 0x040fe2000f8e0004 */
[----:B------:R-:W-:Y:S02]  /*1910*/  USHF.L.U32 UR4, UR29, 0x7, URZ ;  /* 0x000000071d047899 */ /* 0x000fe400080006ff */
[----:B--2---:R-:W-:Y:S01]  /*1920*/  ULEA UR5, UR31, UR5, 0x18 ;  /* 0x000000051f057291 */ /* 0x004fe2000f8ec0ff */
[----:B------:R-:W-:Y:S01]  /*1930*/  IMAD R205, R2, UR7, R205 ;  /* 0x0000000702cd7c24 */ /* 0x000fe2000f8e02cd */
[----:B---3--:R-:W-:Y:S01]  /*1940*/  LEA R208, P1, R4, UR16, 0x1 ;  /* 0x0000001004d07c11 */ /* 0x008fe2000f8208ff */
[----:B------:R-:W-:Y:S01]  /*1950*/  IMAD.WIDE.U32 R2, R2, UR6, R12 ;  /* 0x0000000602027c25 */ /* 0x000fe2000f8e000c */
[----:B------:R-:W-:Y:S01]  /*1960*/  USHF.R.U32.HI UR29, URZ, 0x19, UR29 ;  /* 0x00000019ff1d7899 */ /* 0x000fe2000801161d */
[----:B------:R-:W-:-:S02]  /*1970*/  LOP3.LUT R7, R6, UR4, RZ, 0xfc, !PT ;  /* 0x0000000406077c12 */ /* 0x000fc4000f8efcff */
[----:B------:R-:W-:Y:S01]  /*1980*/  IMAD.IADD R205, R3, 0x1, R205 ;  /* 0x0000000103cd7824 */ /* 0x000fe200078e02cd */
[C---:B----4-:R-:W-:Y:S01]  /*1990*/  LEA R206, P0, R2.reuse, UR14, 0x1 ;  /* 0x0000000e02ce7c11 */ /* 0x050fe2000f8008ff */
[----:B------:R-:W-:Y:S01]  /*19a0*/  UIADD3 UR14, UPT, UPT, -UR23, UR27, URZ ;  /* 0x0000001b170e7290 */ /* 0x000fe2000fffe1ff */
[----:B------:R-:W-:Y:S01]  /*19b0*/  IMAD.IADD R207, R5, 0x1, R207 ;  /* 0x0000000105cf7824 */ /* 0x000fe200078e02cf */
[----:B------:R-:W-:Y:S01]  /*19c0*/  LOP3.LUT R3, R189, 0x8, RZ, 0xc0, !PT ;  /* 0x00000008bd037812 */ /* 0x000fe200078ec0ff */
[----:B------:R-:W-:Y:S01]  /*19d0*/  IMAD.U32 R11, RZ, RZ, UR13 ;  /* 0x0000000dff0b7e24 */ /* 0x000fe2000f8e00ff */
[----:B------:R-:W-:Y:S02]  /*19e0*/  LEA.HI.X R205, R2, UR15, R205, 0x1, P0 ;  /* 0x0000000f02cd7c11 */ /* 0x000fe400080f0ccd */
[----:B------:R-:W-:Y:S01]  /*19f0*/  ISETP.GE.AND P0, PT, R6, UR14, PT ;  /* 0x0000000e06007c0c */ /* 0x000fe2000bf06270 */
[----:B------:R-:W-:Y:S01]  /*1a00*/  IMAD R11, R11, UR28, R9 ;  /* 0x0000001c0b0b7c24 */ /* 0x000fe2000f8e0209 */
[----:B------:R-:W-:-:S02]  /*1a10*/  LEA.HI.X R207, R4, UR17, R207, 0x1, P1 ;  /* 0x0000001104cf7c11 */ /* 0x000fc400088f0ccf */
[----:B------:R-:W-:Y:S02]  /*1a20*/  LOP3.LUT R2, R0, R3, RZ, 0x3c, !PT ;  /* 0x0000000300027212 */ /* 0x000fe400078e3cff */
[----:B------:R-:W-:-:S07]  /*1a30*/  LEA R209, R209, UR5, 0x1 ;  /* 0x00000005d1d17c11 */ /* 0x000fce000f8e08ff */
        /* <DEDUP_REMOVED lines=30> */
.L_x_431:
[----:B------:R2:W-:Y:S02]  /*1c20*/  STS.128 [R209+0x8000], RZ ;  /* 0x008000ffd1007388 */ /* 0x0005e40000000c00 */
.L_x_430:
[----:B------:R-:W-:Y:S05]  /*1c30*/  BSYNC.RECONVERGENT B0 ;  /* 0x0000000000007941 */ /* 0x000fea0003800200 */
.L_x_429:
[----:B------:R-:W-:Y:S01]  /*1c40*/  IADD3 R3, PT, PT, R6, 0x20, RZ ;  /* 0x0000002006037810 */ /* 0x000fe20007ffe0ff */
[----:B------:R-:W-:Y:S03]  /*1c50*/  BSSY.RECONVERGENT B0, `(.L_x_432) ;  /* 0x0000024000007945 */ /* 0x000fe60003800200 */
[----:B------:R-:W-:-:S13]  /*1c60*/  ISETP.GE.AND P0, PT, R3, UR14, PT ;  /* 0x0000000e03007c0c */ /* 0x000fda000bf06270 */
[----:B------:R-:W-:Y:S05]  /*1c70*/  @P0 BRA `(.L_x_433) ;  /* 0x0000000000840947 */ /* 0x000fea0003800000 */
[----:B------:R-:W4:Y:S01]  /*1c80*/  LDCU.64 UR12, c[0x0][0x3b0] ;  /* 0x00007600ff0c77ac */ /* 0x000f220008000a00 */
[----:B-1-3--:R-:W-:Y:S01]  /*1c90*/  IADD3 R5, P0, PT, R7, 0x20, RZ ;  /* 0x0000002007057810 */ /* 0x00afe20007f1e0ff */
[----:B------:R-:W-:Y:S01]  /*1ca0*/  IMAD.MOV.U32 R12, RZ, RZ, R8 ;  /* 0x000000ffff0c7224 */ /* 0x000fe200078e0008 */
[----:B------:R-:W-:Y:S01]  /*1cb0*/  MOV R13, R11 ;  /* 0x0000000b000d7202 */ /* 0x000fe20000000f00 */
[----:B------:R-:W1:Y:S02]  /*1cc0*/  LDCU UR4, c[0x0][0x440] ;  /* 0x00008800ff0477ac */ /* 0x000e640008000800 */
[----:B------:R-:W-:Y:S01]  /*1cd0*/  IMAD.X R4, RZ, RZ, UR29, P0 ;  /* 0x0000001dff047e24 */ /* 0x000fe200080e06ff */
        /* <DEDUP_REMOVED lines=26> */
.L_x_434:
[----:B------:R3:W-:Y:S02]  /*1e80*/  STS.128 [R209+0x9000], RZ ;  /* 0x009000ffd1007388 */ /* 0x0007e40000000c00 */
.L_x_433:
[----:B------:R-:W-:Y:S05]  /*1e90*/  BSYNC.RECONVERGENT B0 ;  /* 0x0000000000007941 */ /* 0x000fea0003800200 */
.L_x_432:
[----:B-1-3--:R-:W-:Y:S01]  /*1ea0*/  IADD3 R4, PT, PT, R6, 0x40, RZ ;  /* 0x0000004006047810 */ /* 0x00afe20007ffe0ff */
[----:B------:R-:W-:Y:S03]  /*1eb0*/  BSSY.RECONVERGENT B0, `(.L_x_435) ;  /* 0x0000024000007945 */ /* 0x000fe60003800200 */
[----:B------:R-:W-:-:S13]  /*1ec0*/  ISETP.GE.AND P0, PT, R4, UR14, PT ;  /* 0x0000000e04007c0c */ /* 0x000fda000bf06270 */
        /* <DEDUP_REMOVED lines=33> */
.L_x_437:
[----:B------:R3:W-:Y:S02]  /*20e0*/  STS.128 [R209+0xa000], RZ ;  /* 0x00a000ffd1007388 */ /* 0x0007e40000000c00 */
.L_x_436:
[----:B------:R-:W-:Y:S05]  /*20f0*/  BSYNC.RECONVERGENT B0 ;  /* 0x0000000000007941 */ /* 0x000fea0003800200 */
.L_x_435:
[----:B------:R-:W-:Y:S01]  /*2100*/  IADD3 R4, PT, PT, R6, 0x60, RZ ;  /* 0x0000006006047810 */ /* 0x000fe20007ffe0ff */
[----:B------:R-:W-:Y:S01]  /*2110*/  USHF.L.U64.HI UR4, UR10, 0x6, UR11 ;  /* 0x000000060a047899 */ /* 0x000fe2000801020b */
[----:B------:R-:W-:Y:S01]  /*2120*/  BSSY.RECONVERGENT B0, `(.L_x_438) ;  /* 0x0000024000007945 */ /* 0x000fe20003800200 */
[----:B------:R-:W-:Y:S01]  /*2130*/  USHF.L.U32 UR15, UR10, 0x6, URZ ;  /* 0x000000060a0f7899 */ /* 0x000fe200080006ff */
[----:B------:R-:W-:-:S13]  /*2140*/  ISETP.GE.AND P0, PT, R4, UR14, PT ;  /* 0x0000000e04007c0c */ /* 0x000fda000bf06270 */
[----:B------:R-:W-:Y:S05]  /*2150*/  @P0 BRA `(.L_x_439) ;  /* 0x0000000000800947 */ /* 0x000fea0003800000 */
[----:B------:R-:W5:Y:S01]  /*2160*/  LDCU.64 UR12, c[0x0][0x3b0] ;  /* 0x00007600ff0c77ac */ /* 0x000f620008000a00 */
[----:B------:R-:W-:Y:S01]  /*2170*/  IADD3 R7, P0, PT, R7, 0x60, RZ ;  /* 0x0000006007077810 */ /* 0x000fe20007f1e0ff */
[----:B------:R-:W-:Y:S01]  /*2180*/  IMAD.MOV.U32 R9, RZ, RZ, R11 ;  /* 0x000000ffff097224 */ /* 0x000fe200078e000b */
[----:B------:R-:W1:Y:S03]  /*2190*/  LDCU UR16, c[0x0][0x440] ;  /* 0x00008800ff1077ac */ /* 0x000e660008000800 */
[----:B------:R-:W-:Y:S01]  /*21a0*/  IMAD.X R4, RZ, RZ, UR29, P0 ;  /* 0x0000001dff047e24 */ /* 0x000fe200080e06ff */
[----:B------:R-:W2:Y:S03]  /*21b0*/  LDCU.64 UR6, c[0x0][0x380] ;  /* 0x00007000ff0677ac */ /* 0x000ea60008000a00 */
[----:B-----5:R-:W-:-:S02]  /*21c0*/  IMAD R4, R4, UR12, RZ ;  /* 0x0000000c04047c24 */ /* 0x020fc4000f8e02ff */
[----:B------:R-:W-:Y:S01]  /*21d0*/  IMAD.WIDE.U32 R8, R7, UR12, R8 ;  /* 0x0000000c07087c25 */ /* 0x000fe2000f8e0008 */
[----:B-1----:R-:W-:-:S03]  /*21e0*/  ISETP.GE.AND P1, PT, R188, UR16, PT ;  /* 0x00000010bc007c0c */ /* 0x002fc6000bf26270 */
[----:B------:R-:W-:Y:S01]  /*21f0*/  IMAD R7, R7, UR13, R4 ;  /* 0x0000000d07077c24 */ /* 0x000fe2000f8e0204 */
[----:B------:R-:W-:Y:S02]  /*2200*/  ISETP.GE.AND P0, PT, R214, UR16, PT ;  /* 0x00000010d6007c0c */ /* 0x000fe4000bf06270 */
[----:B--2---:R-:W-:Y:S01]  /*2210*/  LEA R4, P2, R8, UR6, 0x1 ;  /* 0x0000000608047c11 */ /* 0x004fe2000f8408ff */
        /* <DEDUP_REMOVED lines=19> */
.L_x_440:
[----:B------:R2:W-:Y:S02]  /*2350*/  STS.128 [R209+0xb000], RZ ;  /* 0x00b000ffd1007388 */ /* 0x0005e40000000c00 */
.L_x_439:
[----:B------:R-:W-:Y:S05]  /*2360*/  BSYNC.RECONVERGENT B0 ;  /* 0x0000000000007941 */ /* 0x000fea0003800200 */
.L_x_438:
[----:B------:R-:W-:Y:S01]  /*2370*/  UIADD3 UR16, UPT, UPT, UR20, -0x1, URZ ;  /* 0xffffffff14107890 */ /* 0x000fe2000fffe0ff */
[----:B------:R-:W-:Y:S03]  /*2380*/  BSSY.RECONVERGENT B0, `(.L_x_441) ;  /* 0x0000022000007945 */ /* 0x000fe60003800200 */
[----:B------:R-:W-:Y:S02]  /*2390*/  USHF.L.U32 UR12, UR16, 0x6, URZ ;  /* 0x00000006100c7899 */ /* 0x000fe400080006ff */
[----:B------:R-:W-:Y:S02]  /*23a0*/  UIMAD.WIDE.U32 UR34, UR15, UR16, URZ ;  /* 0x000000100f2272a5 */ /* 0x000fe4000f8e00ff */
[----:B------:R-:W-:Y:S02]  /*23b0*/  UIADD3 UR7, UPT, UPT, -UR12, UR26, URZ ;  /* 0x0000001a0c077290 */ /* 0x000fe4000fffe1ff */
[----:B------:R-:W-:-:S04]  /*23c0*/  UIMAD UR13, UR4, UR16, URZ ;  /* 0x00000010040d72a4 */ /* 0x000fc8000f8e02ff */
[----:B------:R-:W-:Y:S01]  /*23d0*/  ISETP.GE.AND P3, PT, R6, UR7, PT ;  /* 0x0000000706007c0c */ /* 0x000fe2000bf66270 */
[----:B------:R-:W-:-:S12]  /*23e0*/  UIADD3 UR13, UPT, UPT, UR35, UR13, URZ ;  /* 0x0000000d230d7290 */ /* 0x000fd8000fffe0ff */
[----:B------:R-:W-:Y:S05]  /*23f0*/  @P3 BRA `(.L_x_442) ;  /* 0x0000000000683947 */ /* 0x000fea0003800000 */
[----:B------:R-:W5:Y:S01]  /*2400*/  LDCU UR6, c[0x0][0x440] ;  /* 0x00008800ff0677ac */ /* 0x000f620008000800 */
[----:B------:R-:W-:Y:S02]  /*2410*/  IMAD.U32 R6, RZ, RZ, UR34 ;  /* 0x00000022ff067e24 */ /* 0x000fe4000f8e00ff */
[----:B-12---:R-:W-:Y:S02]  /*2420*/  IMAD.U32 R4, RZ, RZ, UR13 ;  /* 0x0000000dff047e24 */ /* 0x006fe4000f8e00ff */
[----:B------:R-:W-:Y:S01]  /*2430*/  IMAD.U32 R7, RZ, RZ, UR35 ;  /* 0x00000023ff077e24 */ /* 0x000fe2000f8e00ff */
        /* <DEDUP_REMOVED lines=21> */
.L_x_443:
[----:B------:R2:W-:Y:S02]  /*2590*/  STS.128 [R209+0x10000], RZ ;  /* 0x010000ffd1007388 */ /* 0x0005e40000000c00 */
.L_x_442:
[----:B------:R-:W-:Y:S05]  /*25a0*/  BSYNC.RECONVERGENT B0 ;  /* 0x0000000000007941 */ /* 0x000fea0003800200 */
.L_x_441:
[----:B------:R-:W-:Y:S01]  /*25b0*/  ISETP.GE.AND P0, PT, R3, UR7, PT ;  /* 0x0000000703007c0c */ /* 0x000fe2000bf06270 */
[----:B------:R-:W-:Y:S01]  /*25c0*/  IMAD.SHL.U32 R190, R187, 0x20, RZ ;  /* 0x00000020bbbe7824 */ /* 0x000fe200078e00ff */
[----:B------:R-:W-:Y:S01]  /*25d0*/  USHF.L.U64.HI UR29, UR10, 0x5, UR11 ;  /* 0x000000050a1d7899 */ /* 0x000fe2000801020b */
[----:B------:R-:W-:Y:S01]  /*25e0*/  BSSY.RECONVERGENT B0, `(.L_x_444) ;  /* 0x0000022000007945 */ /* 0x000fe20003800200 */
[----:B------:R-:W-:Y:S02]  /*25f0*/  USHF.L.U32 UR30, UR10, 0x5, URZ ;  /* 0x000000050a1e7899 */ /* 0x000fe400080006ff */
[----:B------:R-:W-:Y:S01]  /*2600*/  LOP3.LUT R190, R190, 0x7c00, RZ, 0xc0, !PT ;  /* 0x00007c00bebe7812 */ /* 0x000fe200078ec0ff */
[----:B------:R-:W-:Y:S02]  /*2610*/  USHF.L.U64.HI UR31, UR8, 0x6, UR9 ;  /* 0x00000006081f7899 */ /* 0x000fe40008010209 */
[----:B------:R-:W-:Y:S01]  /*2620*/  USHF.L.U32 UR32, UR8, 0x6, URZ ;  /* 0x0000000608207899 */ /* 0x000fe200080006ff */
[----:B------:R-:W-:-:S03]  /*2630*/  LOP3.LUT R93, R190, 0x200, R185, 0xf8, !PT ;  /* 0x00000200be5d7812 */ /* 0x000fc600078ef8b9 */
[----:B------:R-:W-:Y:S08]  /*2640*/  @P0 BRA `(.L_x_445) ;  /* 0x00000000006c0947 */ /* 0x000ff00003800000 */
[----:B------:R-:W5:Y:S01]  /*2650*/  LDCU UR6, c[0x0][0x440] ;  /* 0x00008800ff0677ac */ /* 0x000f620008000800 */
[----:B------:R-:W-:-:S04]  /*2660*/  UIADD3 UR28, UP0, UPT, UR30, UR34, URZ ;  /* 0x000000221e1c7290 */ /* 0x000fc8000ff1e0ff */
[----:B------:R-:W-:Y:S02]  /*2670*/  UIADD3.X UR17, UPT, UPT, UR29, UR13, URZ, UP0, !UPT ;  /* 0x0000000d1d117290 */ /* 0x000fe400087fe4ff */
[----:B-12---:R-:W-:-:S04]  /*2680*/  IMAD.U32 R5, RZ, RZ, UR28 ;  /* 0x0000001cff057e24 */ /* 0x006fc8000f8e00ff */
[----:B------:R-:W-:Y:S01]  /*2690*/  IMAD.U32 R4, RZ, RZ, UR17 ;  /* 0x00000011ff047e24 */ /* 0x000fe2000f8e00ff */
[C---:B------:R-:W-:Y:S02]  /*26a0*/  LEA R6, P2, R5.reuse, R208, 0x1 ;  /* 0x000000d005067211 */ /* 0x040fe400078408ff */
[----:B-----5:R-:W-:Y:S02]  /*26b0*/  ISETP.GE.AND P1, PT, R188, UR6, PT ;  /* 0x00000006bc007c0c */ /* 0x020fe4000bf26270 */
[----:B------:R-:W-:Y:S02]  /*26c0*/  ISETP.GE.AND P0, PT, R214, UR6, PT ;  /* 0x00000006d6007c0c */ /* 0x000fe4000bf06270 */
[----:B------:R-:W-:-:S09]  /*26d0*/  LEA.HI.X R7, R5, R207, R4, 0x1, P2 ;  /* 0x000000cf05077211 */ /* 0x000fd200010f0c04 */
        /* <DEDUP_REMOVED lines=17> */
.L_x_446:
[----:B------:R2:W-:Y:S02]  /*27f0*/  STS.128 [R209+0x11000], RZ ;  /* 0x011000ffd1007388 */ /* 0x0005e40000000c00 */
.L_x_445:
[----:B------:R-:W-:Y:S05]  /*2800*/  BSYNC.RECONVERGENT B0 ;  /* 0x0000000000007941 */ /* 0x000fea0003800200 */
.L_x_444:
[----:B------:R-:W0:Y:S01]  /*2810*/  LDGDEPBAR ;  /* 0x00000000000079af */ /* 0x000e220000000000 */
[----:B------:R-:W-:Y:S01]  /*2820*/  UIMAD.WIDE.U32 UR32, UR32, UR16, URZ ;  /* 0x00000010202072a5 */ /* 0x000fe2000f8e00ff */
[----:B------:R-:W-:Y:S01]  /*2830*/  BSSY.RECONVERGENT B0, `(.L_x_447) ;  /* 0x0000027000007945 */ /* 0x000fe20003800200 */
[----:B------:R-:W-:Y:S01]  /*2840*/  UIMAD UR31, UR31, UR16, URZ ;  /* 0x000000101f1f72a4 */ /* 0x000fe2000f8e02ff */
[----:B------:R-:W-:Y:S01]  /*2850*/  IADD3 R93, PT, PT, R2, R93, RZ ;  /* 0x0000005d025d7210 */ /* 0x000fe20007ffe0ff */
[----:B------:R-:W-:Y:S01]  /*2860*/  UIADD3 UR22, UPT, UPT, UR26, UR22, -UR27 ;  /* 0x000000161a167290 */ /* 0x000fe2000fffe81b */
[----:B------:R-:W-:Y:S01]  /*2870*/  LOP3.LUT R86, R189, 0x1f0, RZ, 0xc0, !PT ;  /* 0x000001f0bd567812 */ /* 0x000fe200078ec0ff */
[----:B------:R-:W-:Y:S01]  /*2880*/  UIADD3 UR31, UPT, UPT, UR33, UR31, URZ ;  /* 0x0000001f211f7290 */ /* 0x000fe2000fffe0ff */
[----:B------:R-:W-:-:S04]  /*2890*/  DEPBAR.LE SB0, 0x0 ;  /* 0x000080000000791a */ /* 0x000fc80000000000 */
[----:B------:R-:W-:Y:S06]  /*28a0*/  BAR.SYNC.DEFER_BLOCKING 0x0 ;  /* 0x0000000000007b1d */ /* 0x000fec0000010000 */
[----:B------:R-:W-:Y:S05]  /*28b0*/  @P3 BRA `(.L_x_448) ;  /* 0x00000000006c3947 */ /* 0x000fea0003800000 */
[----:B------:R-:W5:Y:S01]  /*28c0*/  LDCU UR6, c[0x0][0x440] ;  /* 0x00008800ff0677ac */ /* 0x000f620008000800 */
[----:B-12---:R-:W-:Y:S02]  /*28d0*/  IMAD.U32 R6, RZ, RZ, UR32 ;  /* 0x00000020ff067e24 */ /* 0x006fe4000f8e00ff */
[----:B------:R-:W-:Y:S02]  /*28e0*/  IMAD.U32 R4, RZ, RZ, UR31 ;  /* 0x0000001fff047e24 */ /* 0x000fe4000f8e00ff */
        /* <DEDUP_REMOVED lines=22> */
.L_x_449:
[----:B------:R2:W-:Y:S01]  /*2a50*/  STS.128 [R209+0x16000], RZ ;  /* 0x016000ffd1007388 */ /* 0x0005e20000000c00 */
[----:B------:R-:W-:Y:S05]  /*2a60*/  BRA `(.L_x_450) ;  /* 0x00000000000c7947 */ /* 0x000fea0003800000 */
.L_x_448:
[----:B------:R1:W-:Y:S04]  /*2a70*/  STS.128 [R209+0x12000], RZ ;  /* 0x012000ffd1007388 */ /* 0x0003e80000000c00 */
[----:B------:R1:W-:Y:S04]  /*2a80*/  STS.128 [R209+0x14000], RZ ;  /* 0x014000ffd1007388 */ /* 0x0003e80000000c00 */
[----:B------:R1:W-:Y:S02]  /*2a90*/  STS.128 [R209+0x16000], RZ ;  /* 0x016000ffd1007388 */ /* 0x0003e40000000c00 */
.L_x_450:
[----:B------:R-:W-:Y:S05]  /*2aa0*/  BSYNC.RECONVERGENT B0 ;  /* 0x0000000000007941 */ /* 0x000fea0003800200 */
.L_x_447:
[----:B------:R-:W-:Y:S01]  /*2ab0*/  ISETP.GE.AND P0, PT, R3, UR7, PT ;  /* 0x0000000703007c0c */ /* 0x000fe2000bf06270 */
[----:B------:R-:W-:Y:S01]  /*2ac0*/  BSSY.RECONVERGENT B0, `(.L_x_451) ;  /* 0x0000023000007945 */ /* 0x000fe20003800200 */
[----:B------:R-:W-:Y:S02]  /*2ad0*/  SHF.R.U32.HI R3, RZ, 0x2, R187 ;  /* 0x00000002ff037819 */ /* 0x000fe400000116bb */
[----:B-12---:R-:W-:Y:S02]  /*2ae0*/  LOP3.LUT R7, R187, 0x8, RZ, 0xc0, !PT ;  /* 0x00000008bb077812 */ /* 0x006fe400078ec0ff */
[----:B------:R-:W-:-:S07]  /*2af0*/  LOP3.LUT R3, R3, 0x7, RZ, 0xc0, !PT ;  /* 0x0000000703037812 */ /* 0x000fce00078ec0ff */
[----:B------:R1:W-:Y:S04]  /*2b00*/  @P0 STS.128 [R209+0x13000], RZ ;  /* 0x013000ffd1000388 */ /* 0x0003e80000000c00 */
[----:B------:R1:W-:Y:S04]  /*2b10*/  @P0 STS.128 [R209+0x15000], RZ ;  /* 0x015000ffd1000388 */ /* 0x0003e80000000c00 */
[----:B------:R1:W-:Y:S01]  /*2b20*/  @P0 STS.128 [R209+0x17000], RZ ;  /* 0x017000ffd1000388 */ /* 0x0003e20000000c00 */
[----:B------:R-:W-:Y:S05]  /*2b30*/  @P0 BRA `(.L_x_452) ;  /* 0x00000000006c0947 */ /* 0x000fea0003800000 */
[----:B------:R-:W2:Y:S01]  /*2b40*/  LDCU UR6, c[0x0][0x440] ;  /* 0x00008800ff0677ac */ /* 0x000ea20008000800 */
[----:B------:R-:W-:-:S04]  /*2b50*/  ULEA UR13, UP0, UR8, UR32, 0x5 ;  /* 0x00000020080d7291 */ /* 0x000fc8000f8028ff */
[----:B------:R-:W-:Y:S02]  /*2b60*/  ULEA.HI.X UR7, UR8, UR31, UR9, 0x5, UP0 ;  /* 0x0000001f08077291 */ /* 0x000fe400080f2c09 */
[----:B------:R-:W-:-:S04]  /*2b70*/  IMAD.U32 R5, RZ, RZ, UR13 ;  /* 0x0000000dff057e24 */ /* 0x000fc8000f8e00ff */
[----:B------:R-:W-:Y:S01]  /*2b80*/  IMAD.U32 R4, RZ, RZ, UR7 ;  /* 0x00000007ff047e24 */ /* 0x000fe2000f8e00ff */
[C---:B------:R-:W-:Y:S02]  /*2b90*/  LEA R8, P2, R5.reuse, R206, 0x1 ;  /* 0x000000ce05087211 */ /* 0x040fe400078408ff */
[----:B--2---:R-:W-:Y:S02]  /*2ba0*/  ISETP.GE.AND P1, PT, R188, UR6, PT ;  /* 0x00000006bc007c0c */ /* 0x004fe4000bf26270 */
        /* <DEDUP_REMOVED lines=19> */
.L_x_453:
[----:B------:R1:W-:Y:S02]  /*2ce0*/  STS.128 [R209+0x17000], RZ ;  /* 0x017000ffd1007388 */ /* 0x0003e40000000c00 */
.L_x_452:
[----:B------:R-:W-:Y:S05]  /*2cf0*/  BSYNC.RECONVERGENT B0 ;  /* 0x0000000000007941 */ /* 0x000fea0003800200 */
.L_x_451:
[----:B------:R-:W-:Y:S01]  /*2d00*/  LOP3.LUT R7, R0, R7, RZ, 0x3c, !PT ;  /* 0x0000000700077212 */ /* 0x000fe200078e3cff */
[----:B------:R-:W-:Y:S01]  /*2d10*/  IMAD.MOV.U32 R133, RZ, RZ, 0x20 ;  /* 0x00000020ff857424 */ /* 0x000fe200078e00ff */
[----:B------:R-:W-:Y:S01]  /*2d20*/  LOP3.LUT R184, R185, 0x400, RZ, 0xc0, !PT ;  /* 0x00000400b9b87812 */ /* 0x000fe200078ec0ff */
[----:B------:R-:W-:Y:S01]  /*2d30*/  IMAD.MOV.U32 R192, RZ, RZ, 0x40 ;  /* 0x00000040ffc07424 */ /* 0x000fe200078e00ff */
[----:B------:R-:W-:Y:S01]  /*2d40*/  LEA R93, R93, UR5, 0x1 ;  /* 0x000000055d5d7c11 */ /* 0x000fe2000f8e08ff */
[----:B------:R-:W0:Y:S01]  /*2d50*/  LDGDEPBAR ;  /* 0x00000000000079af */ /* 0x000e220000000000 */
[----:B------:R-:W-:Y:S01]  /*2d60*/  LOP3.LUT P6, RZ, R187, 0x2, RZ, 0xc0, !PT ;  /* 0x00000002bbff7812 */ /* 0x000fe200078cc0ff */
[----:B------:R-:W-:Y:S01]  /*2d70*/  IMAD R184, R7, 0x2, R184 ;  /* 0x0000000207b87824 */ /* 0x000fe200078e02b8 */
[----:B------:R-:W-:Y:S01]  /*2d80*/  LOP3.LUT P2, RZ, R187, 0x4, RZ, 0xc0, !PT ;  /* 0x00000004bbff7812 */ /* 0x000fe2000784c0ff */
[----:B------:R-:W-:Y:S01]  /*2d90*/  LDSM.16.M88.4 R72, [R93] ;  /* 0x000000005d48783b */ /* 0x000fe20000000200 */
[----:B------:R-:W-:Y:S01]  /*2da0*/  SEL R84, R133, 0xffffffe0, !P6 ;  /* 0xffffffe085547807 */ /* 0x000fe20007000000 */
[----:B------:R-:W-:Y:S01]  /*2db0*/  VIADD R89, R184, UR5 ;  /* 0x00000005b8597c36 */ /* 0x000fe20008000000 */
[----:B------:R-:W-:Y:S01]  /*2dc0*/  SEL R192, R192, 0xffffffc0, !P2 ;  /* 0xffffffc0c0c07807 */ /* 0x000fe20005000000 */
[----:B------:R-:W5:Y:S01]  /*2dd0*/  LDSM.16.M88.4 R44, [R184+UR5+0xc000] ;  /* 0x00c00005b82c783b */ /* 0x000f620008000200 */
[----:B------:R-:W-:Y:S01]  /*2de0*/  UISETP.GT.U32.AND UP0, UPT, UR16, UR18, UPT ;  /* 0x000000121000728c */ /* 0x000fe2000bf04070 */
[C-C-:B------:R-:W-:Y:S01]  /*2df0*/  IMAD.IADD R90, R93.reuse, 0x1, R84.reuse ;  /* 0x000000015d5a7824 */ /* 0x140fe200078e0254 */
[----:B------:R-:W-:Y:S01]  /*2e00*/  IADD3 R91, PT, PT, R93, R192, RZ ;  /* 0x000000c05d5b7210 */ /* 0x000fe20007ffe0ff */
[C---:B------:R-:W-:Y:S01]  /*2e10*/  IMAD.IADD R88, R89.reuse, 0x1, R84 ;  /* 0x0000000159587824 */ /* 0x040fe200078e0254 */
[----:B------:R-:W5:Y:S01]  /*2e20*/  LDSM.16.M88.4 R36, [R184+UR5+0xc800] ;  /* 0x00c80005b824783b */ /* 0x000f620008000200 */
[----:B------:R-:W-:Y:S01]  /*2e30*/  IMAD.IADD R89, R89, 0x1, R192 ;  /* 0x0000000159597824 */ /* 0x000fe200078e02c0 */
[----:B------:R-:W-:Y:S01]  /*2e40*/  IADD3 R3, PT, PT, R3, UR23, R86 ;  /* 0x0000001703037c10 */ /* 0x000fe2000fffe056 */
[C---:B------:R-:W-:Y:S01]  /*2e50*/  IMAD.IADD R87, R84.reuse, 0x1, R91 ;  /* 0x0000000154577824 */ /* 0x040fe200078e025b */
[----:B------:R-:W5:Y:S01]  /*2e60*/  LDSM.16.M88.4 R28, [R184+UR5+0xd000] ;  /* 0x00d00005b81c783b */ /* 0x000f620008000200 */
[----:B------:R-:W-:-:S02]  /*2e70*/  IMAD.IADD R85, R84, 0x1, R89 ;  /* 0x0000000154557824 */ /* 0x000fc400078e0259 */
[----:B------:R-:W-:Y:S01]  /*2e80*/  IMAD.U32 R202, RZ, RZ, UR26 ;  /* 0x0000001affca7e24 */ /* 0x000fe2000f8e00ff */
[----:B------:R-:W5:Y:S01]  /*2e90*/  LDSM.16.M88.4 R20, [R184+UR5+0xd800] ;  /* 0x00d80005b814783b */ /* 0x000f620008000200 */
[----:B------:R-:W-:-:S03]  /*2ea0*/  IMAD.U32 R204, RZ, RZ, UR21 ;  /* 0x00000015ffcc7e24 */ /* 0x000fc6000f8e00ff */
[----:B-12---:R-:W-:Y:S02]  /*2eb0*/  LDSM.16.M88.4 R8, [R90] ;  /* 0x000000005a08783b */ /* 0x006fe40000000200 */
[----:B------:R-:W-:Y:S02]  /*2ec0*/  IADD3 R204, PT, PT, R3, UR26, -R204 ;  /* 0x0000001a03cc7c10 */ /* 0x000fe4000fffe8cc */
[----:B------:R-:W1:Y:S04]  /*2ed0*/  LDSM.16.M88.4 R16, [R88+0xc000] ;  /* 0x00c000005810783b */ /* 0x000e680000000200 */
[----:B---34-:R-:W2:Y:S04]  /*2ee0*/  LDSM.16.M88.4 R12, [R88+0xc800] ;  /* 0x00c80000580c783b */ /* 0x018ea80000000200 */
[----:B------:R-:W3:Y:S04]  /*2ef0*/  LDSM.16.M88.4 R4, [R88+0xd000] ;  /* 0x00d000005804783b */ /* 0x000ee80000000200 */
[----:B------:R-:W4:Y:S04]  /*2f00*/  LDSM.16.M88.4 R64, [R88+0xd800] ;  /* 0x00d800005840783b */ /* 0x000f280000000200 */
[----:B------:R-:W-:Y:S01]  /*2f10*/  LDSM.16.M88.4 R60, [R89+0xc000] ;  /* 0x00c00000593c783b */ /* 0x000fe20000000200 */
[C---:B-----5:R-:W-:Y:S03]  /*2f20*/  HMMA.16816.F32 R48, R72.reuse, R44, RZ ;  /* 0x0000002c4830723c */ /* 0x060fe600000018ff */
[----:B------:R-:W-:Y:S04]  /*2f30*/  LDSM.16.M88.4 R56, [R89+0xc800] ;  /* 0x00c800005938783b */ /* 0x000fe80000000200 */
[----:B------:R-:W-:Y:S01]  /*2f40*/  LDSM.16.M88.4 R52, [R89+0xd000] ;  /* 0x00d000005934783b */ /* 0x000fe20000000200 */
[C---:B------:R-:W-:Y:S03]  /*2f50*/  HMMA.16816.F32 R44, R72.reuse, R46, RZ ;  /* 0x0000002e482c723c */ /* 0x040fe600000018ff */
[----:B------:R-:W-:Y:S04]  /*2f60*/  LDSM.16.M88.4 R68, [R85+0xd000] ;  /* 0x00d000005544783b */ /* 0x000fe80000000200 */
[----:B------:R-:W-:Y:S01]  /*2f70*/  LDSM.16.M88.4 R80, [R89+0xe000] ;  /* 0x00e000005950783b */ /* 0x000fe20000000200 */
[C---:B------:R-:W-:Y:S03]  /*2f80*/  HMMA.16816.F32 R40, R72.reuse, R36, RZ ;  /* 0x000000244828723c */ /* 0x040fe600000018ff */
[----:B------:R-:W-:Y:S05]  /*2f90*/  LDSM.16.M88.4 R76, [R89+0xe800] ;  /* 0x00e80000594c783b */ /* 0x000fea0000000200 */
[C---:B------:R-:W-:Y:S08]  /*2fa0*/  HMMA.16816.F32 R32, R72.reuse, R28, RZ ;  /* 0x0000001c4820723c */ /* 0x040ff000000018ff */
[C---:B------:R-:W-:Y:S08]  /*2fb0*/  HMMA.16816.F32 R36, R72.reuse, R38, RZ ;  /* 0x000000264824723c */ /* 0x040ff000000018ff */
[C---:B------:R-:W-:Y:S08]  /*2fc0*/  HMMA.16816.F32 R28, R72.reuse, R30, RZ ;  /* 0x0000001e481c723c */ /* 0x040ff000000018ff */
[C---:B------:R-:W-:Y:S08]  /*2fd0*/  HMMA.16816.F32 R24, R72.reuse, R20, RZ ;  /* 0x000000144818723c */ /* 0x040ff000000018ff */
[----:B------:R-:W-:Y:S01]  /*2fe0*/  HMMA.16816.F32 R72, R72, R22, RZ ;  /* 0x000000164848723c */ /* 0x000fe200000018ff */
[----:B------:R-:W-:Y:S07]  /*2ff0*/  LDSM.16.M88.4 R20, [R89+0xd800] ;  /* 0x00d800005914783b */ /* 0x000fee0000000200 */
[C---:B-1----:R-:W-:Y:S08]  /*3000*/  HMMA.16816.F32 R48, R8.reuse, R16, R48 ;  /* 0x000000100830723c */ /* 0x042ff00000001830 */
[C---:B------:R-:W-:Y:S01]  /*3010*/  HMMA.16816.F32 R44, R8.reuse, R18, R44 ;  /* 0x00000012082c723c */ /* 0x040fe2000000182c */
[----:B------:R-:W1:Y:S07]  /*3020*/  LDSM.16.M88.4 R16, [R91] ;  /* 0x000000005b10783b */ /* 0x000e6e0000000200 */
[C---:B--2---:R-:W-:Y:S08]  /*3030*/  HMMA.16816.F32 R40, R8.reuse, R12, R40 ;  /* 0x0000000c0828723c */ /* 0x044ff00000001828 */
[C---:B------:R-:W-:Y:S01]  /*3040*/  HMMA.16816.F32 R36, R8.reuse, R14, R36 ;  /* 0x0000000e0824723c */ /* 0x040fe20000001824 */
[----:B------:R-:W-:Y:S07]  /*3050*/  LDSM.16.M88.4 R12, [R85+0xc000] ;  /* 0x00c00000550c783b */ /* 0x000fee0000000200 */
[C---:B---3--:R-:W-:Y:S08]  /*3060*/  HMMA.16816.F32 R32, R8.reuse, R4, R32 ;  /* 0x000000040820723c */ /* 0x048ff00000001820 */
[C---:B------:R-:W-:Y:S01]  /*3070*/  HMMA.16816.F32 R28, R8.reuse, R6, R28 ;  /* 0x00000006081c723c */ /* 0x040fe2000000181c */
[----:B------:R-:W2:Y:S07]  /*3080*/  LDSM.16.M88.4 R4, [R87] ;  /* 0x000000005704783b */ /* 0x000eae0000000200 */
[C---:B----4-:R-:W-:Y:S08]  /*3090*/  HMMA.16816.F32 R24, R8.reuse, R64, R24 ;  /* 0x000000400818723c */ /* 0x050ff00000001818 */
[----:B------:R-:W-:Y:S01]  /*30a0*/  HMMA.16816.F32 R72, R8, R66, R72 ;  /* 0x000000420848723c */ /* 0x000fe20000001848 */
[----:B------:R-:W3:Y:S04]  /*30b0*/  LDSM.16.M88.4 R8, [R85+0xc800] ;  /* 0x00c800005508783b */ /* 0x000ee80000000200 */
[----:B------:R-:W-:Y:S03]  /*30c0*/  LDSM.16.M88.4 R64, [R184+UR5+0xe000] ;  /* 0x00e00005b840783b */ /* 0x000fe60008000200 */
[C---:B-1----:R-:W-:Y:S08]  /*30d0*/  HMMA.16816.F32 R48, R16.reuse, R60, R48 ;  /* 0x0000003c1030723c */ /* 0x042ff00000001830 */
[C---:B------:R-:W-:Y:S01]  /*30e0*/  HMMA.16816.F32 R44, R16.reuse, R62, R44 ;  /* 0x0000003e102c723c */ /* 0x040fe2000000182c */
[----:B------:R-:W-:Y:S07]  /*30f0*/  LDSM.16.M88.4 R60, [R184+UR5+0xe800] ;  /* 0x00e80005b83c783b */ /* 0x000fee0008000200 */
        /* <DEDUP_REMOVED lines=8> */
[----:B------:R-:W1:Y:S04]  /*3180*/  LDSM.16.M88.4 R16, [R85+0xd800] ;  /* 0x00d800005510783b */ /* 0x000e680000000200 */
[----:B------:R-:W-:Y:S03]  /*3190*/  LDSM.16.M88.4 R20, [R184+UR5+0xf800] ;  /* 0x00f80005b814783b */ /* 0x000fe60008000200 */
        /* <DEDUP_REMOVED lines=9> */
[C---:B-1----:R-:W-:Y:S08]  /*3230*/  HMMA.16816.F32 R24, R4.reuse, R16, R24 ;  /* 0x000000100418723c */ /* 0x042ff00000001818 */
[----:B------:R-:W-:Y:S01]  /*3240*/  HMMA.16816.F32 R72, R4, R18, R72 ;  /* 0x000000120448723c */ /* 0x000fe20000001848 */
[----:B------:R-:W1:Y:S04]  /*3250*/  LDSM.16.M88.4 R16, [R88+0xe800] ;  /* 0x00e800005810783b */ /* 0x000e680000000200 */
[----:B------:R-:W4:Y:S03]  /*3260*/  LDSM.16.M88.4 R4, [R88+0xf000] ;  /* 0x00f000005804783b */ /* 0x000f260000000200 */
[C---:B--2---:R-:W-:Y:S08]  /*3270*/  HMMA.16816.F32 R48, R12.reuse, R64, R48 ;  /* 0x000000400c30723c */ /* 0x044ff00000001830 */
[C---:B------:R-:W-:Y:S01]  /*3280*/  HMMA.16816.F32 R44, R12.reuse, R66, R44 ;  /* 0x000000420c2c723c */ /* 0x040fe2000000182c */
[----:B------:R-:W-:Y:S07]  /*3290*/  LDSM.16.M88.4 R64, [R85+0xe800] ;  /* 0x00e800005540783b */ /* 0x000fee0000000200 */
        /* <DEDUP_REMOVED lines=8> */
[----:B------:R-:W2:Y:S04]  /*3320*/  LDSM.16.M88.4 R12, [R88+0xf800] ;  /* 0x00f80000580c783b */ /* 0x000ea80000000200 */
[----:B------:R-:W5:Y:S03]  /*3330*/  LDSM.16.M88.4 R20, [R91+0x4000] ;  /* 0x004000005b14783b */ /* 0x000f660000000200 */
[C---:B---3--:R-:W-:Y:S08]  /*3340*/  HMMA.16816.F32 R48, R8.reuse, R52, R48 ;  /* 0x000000340830723c */ /* 0x048ff00000001830 */
[C---:B------:R-:W-:Y:S01]  /*3350*/  HMMA.16816.F32 R44, R8.reuse, R54, R44 ;  /* 0x00000036082c723c */ /* 0x040fe2000000182c */
[----:B------:R-:W3:Y:S07]  /*3360*/  LDSM.16.M88.4 R52, [R89+0xf800] ;  /* 0x00f800005934783b */ /* 0x000eee0000000200 */
[C---:B-1----:R-:W-:Y:S08]  /*3370*/  HMMA.16816.F32 R40, R8.reuse, R16, R40 ;  /* 0x000000100828723c */ /* 0x042ff00000001828 */
[C---:B------:R-:W-:Y:S01]  /*3380*/  HMMA.16816.F32 R36, R8.reuse, R18, R36 ;  /* 0x000000120824723c */ /* 0x040fe20000001824 */
[----:B------:R-:W-:Y:S07]  /*3390*/  LDSM.16.M88.4 R16, [R93+0x8000] ;  /* 0x008000005d10783b */ /* 0x000fee0000000200 */
[C---:B----4-:R-:W-:Y:S08]  /*33a0*/  HMMA.16816.F32 R32, R8.reuse, R4, R32 ;  /* 0x000000040820723c */ /* 0x050ff00000001820 */
[C---:B------:R-:W-:Y:S01]  /*33b0*/  HMMA.16816.F32 R28, R8.reuse, R6, R28 ;  /* 0x00000006081c723c */ /* 0x040fe2000000181c */
[----:B------:R-:W1:Y:S07]  /*33c0*/  LDSM.16.M88.4 R4, [R87+0x4000] ;  /* 0x004000005704783b */ /* 0x000e6e0000000200 */
[C---:B--2---:R-:W-:Y:S08]  /*33d0*/  HMMA.16816.F32 R24, R8.reuse, R12, R24 ;  /* 0x0000000c0818723c */ /* 0x044ff00000001818 */
[----:B------:R-:W-:Y:S01]  /*33e0*/  HMMA.16816.F32 R72, R8, R14, R72 ;  /* 0x0000000e0848723c */ /* 0x000fe20000001848 */
[----:B------:R-:W2:Y:S04]  /*33f0*/  LDSM.16.M88.4 R12, [R85+0xf000] ;  /* 0x00f00000550c783b */ /* 0x000ea80000000200 */
[----:B------:R-:W4:Y:S03]  /*3400*/  LDSM.16.M88.4 R8, [R85+0xf800] ;  /* 0x00f800005508783b */ /* 0x000f260000000200 */
[C---:B-----5:R-:W-:Y:S08]  /*3410*/  HMMA.16816.F32 R48, R20.reuse, R80, R48 ;  /* 0x000000501430723c */ /* 0x060ff00000001830 */
[C---:B------:R-:W-:Y:S01]  /*3420*/  HMMA.16816.F32 R44, R20.reuse, R82, R44 ;  /* 0x00000052142c723c */ /* 0x040fe2000000182c */
[----:B------:R-:W-:Y:S07]  /*3430*/  LDSM.16.M88.4 R80, [R88+0x11800] ;  /* 0x011800005850783b */ /* 0x000fee0000000200 */
[C---:B------:R-:W-:Y:S08]  /*3440*/  HMMA.16816.F32 R40, R20.reuse, R76, R40 ;  /* 0x0000004c1428723c */ /* 0x040ff00000001828 */
[C---:B------:R-:W-:Y:S01]  /*3450*/  HMMA.16816.F32 R36, R20.reuse, R78, R36 ;  /* 0x0000004e1424723c */ /* 0x040fe20000001824 */
[----:B------:R-:W-:Y:S07]  /*3460*/  LDSM.16.M88.4 R76, [R90+0x8000] ;  /* 0x008000005a4c783b */ /* 0x000fee0000000200 */
[C---:B------:R-:W-:Y:S08]  /*3470*/  HMMA.16816.F32 R32, R20.reuse, R56, R32 ;  /* 0x000000381420723c */ /* 0x040ff00000001820 */
[C---:B------:R-:W-:Y:S01]  /*3480*/  HMMA.16816.F32 R28, R20.reuse, R58, R28 ;  /* 0x0000003a141c723c */ /* 0x040fe2000000181c */
[----:B------:R-:W5:Y:S07]  /*3490*/  LDSM.16.M88.4 R56, [R184+UR5+0x10800] ;  /* 0x01080005b838783b */ /* 0x000f6e0008000200 */
[C---:B---3--:R-:W-:Y:S08]  /*34a0*/  HMMA.16816.F32 R24, R20.reuse, R52, R24 ;  /* 0x000000341418723c */ /* 0x048ff00000001818 */
[----:B------:R-:W-:Y:S01]  /*34b0*/  HMMA.16816.F32 R72, R20, R54, R72 ;  /* 0x000000361448723c */ /* 0x000fe20000001848 */
[----:B------:R-:W3:Y:S04]  /*34c0*/  LDSM.16.M88.4 R52, [R184+UR5+0x11000] ;  /* 0x01100005b834783b */ /* 0x000ee80008000200 */
[----:B------:R-:W3:Y:S03]  /*34d0*/  LDSM.16.M88.4 R20, [R184+UR5+0x11800] ;  /* 0x01180005b814783b */ /* 0x000ee60008000200 */
[C---:B-1----:R-:W-:Y:S08]  /*34e0*/  HMMA.16816.F32 R48, R4.reuse, R68, R48 ;  /* 0x000000440430723c */ /* 0x042ff00000001830 */
[C---:B------:R-:W-:Y:S01]  /*34f0*/  HMMA.16816.F32 R44, R4.reuse, R70, R44 ;  /* 0x00000046042c723c */ /* 0x040fe2000000182c */
[----:B------:R-:W-:Y:S07]  /*3500*/  LDSM.16.M88.4 R68, [R91+0x8000] ;  /* 0x008000005b44783b */ /* 0x000fee0000000200 */
[C---:B------:R-:W-:Y:S08]  /*3510*/  HMMA.16816.F32 R40, R4.reuse, R64, R40 ;  /* 0x000000400428723c */ /* 0x040ff00000001828 */
[C---:B------:R-:W-:Y:S01]  /*3520*/  HMMA.16816.F32 R36, R4.reuse, R66, R36 ;  /* 0x000000420424723c */ /* 0x040fe20000001824 */
[----:B------:R-:W-:Y:S07]  /*3530*/  LDSM.16.M88.4 R64, [R89+0x10000] ;  /* 0x010000005940783b */ /* 0x000fee0000000200 */
[C---:B--2---:R-:W-:Y:S08]  /*3540*/  HMMA.16816.F32 R32, R4.reuse, R12, R32 ;  /* 0x0000000c0420723c */ /* 0x044ff00000001820 */
[C---:B------:R-:W-:Y:S01]  /*3550*/  HMMA.16816.F32 R28, R4.reuse, R14, R28 ;  /* 0x0000000e041c723c */ /* 0x040fe2000000181c */
[----:B------:R-:W1:Y:S07]  /*3560*/  LDSM.16.M88.4 R12, [R88+0x10000] ;  /* 0x01000000580c783b */ /* 0x000e6e0000000200 */
[C---:B----4-:R-:W-:Y:S08]  /*3570*/  HMMA.16816.F32 R24, R4.reuse, R8, R24 ;  /* 0x000000080418723c */ /* 0x050ff00000001818 */
[----:B------:R-:W-:Y:S01]  /*3580*/  HMMA.16816.F32 R72, R4, R10, R72 ;  /* 0x0000000a0448723c */ /* 0x000fe20000001848 */
[----:B------:R-:W2:Y:S04]  /*3590*/  LDSM.16.M88.4 R8, [R88+0x10800] ;  /* 0x010800005808783b */ /* 0x000ea80000000200 */
[----:B------:R-:W4:Y:S03]  /*35a0*/  LDSM.16.M88.4 R4, [R88+0x11000] ;  /* 0x011000005804783b */ /* 0x000f260000000200 */
[C---:B------:R-:W-:Y:S08]  /*35b0*/  HMMA.16816.F32 R48, R16.reuse, R60, R48 ;  /* 0x0000003c1030723c */ /* 0x040ff00000001830 */
[C---:B------:R-:W-:Y:S01]  /*35c0*/  HMMA.16816.F32 R44, R16.reuse, R62, R44 ;  /* 0x0000003e102c723c */ /* 0x040fe2000000182c */
[----:B------:R-:W4:Y:S07]  /*35d0*/  LDSM.16.M88.4 R60, [R89+0x10800] ;  /* 0x01080000593c783b */ /* 0x000f2e0000000200 */
[C---:B-----5:R-:W-:Y:S08]  /*35e0*/  HMMA.16816.F32 R40, R16.reuse, R56, R40 ;  /* 0x000000381028723c */ /* 0x060ff00000001828 */
[C---:B------:R-:W-:Y:S01]  /*35f0*/  HMMA.16816.F32 R36, R16.reuse, R58, R36 ;  /* 0x0000003a1024723c */ /* 0x040fe20000001824 */
[----:B------:R-:W5:Y:S07]  /*3600*/  LDSM.16.M88.4 R56, [R89+0x11000] ;  /* 0x011000005938783b */ /* 0x000f6e0000000200 */
[C---:B---3--:R-:W-:Y:S08]  /*3610*/  HMMA.16816.F32 R32, R16.reuse, R52, R32 ;  /* 0x000000341020723c */ /* 0x048ff00000001820 */
[C---:B------:R-:W-:Y:S01]  /*3620*/  HMMA.16816.F32 R28, R16.reuse, R54, R28 ;  /* 0x00000036101c723c */ /* 0x040fe2000000181c */
[----:B------:R-:W3:Y:S07]  /*3630*/  LDSM.16.M88.4 R52, [R89+0x11800] ;  /* 0x011800005934783b */ /* 0x000eee0000000200 */
[C---:B------:R-:W-:Y:S08]  /*3640*/  HMMA.16816.F32 R72, R16.reuse, R22, R72 ;  /* 0x000000161048723c */ /* 0x040ff00000001848 */
[----:B------:R-:W-:Y:S01]  /*3650*/  HMMA.16816.F32 R24, R16, R20, R24 ;  /* 0x000000141018723c */ /* 0x000fe20000001818 */
[----:B------:R-:W-:Y:S04]  /*3660*/  LDSM.16.M88.4 R20, [R87+0x8000] ;  /* 0x008000005714783b */ /* 0x000fe80000000200 */
[----:B------:R-:W3:Y:S03]  /*3670*/  LDSM.16.M88.4 R16, [R85+0x10000] ;  /* 0x010000005510783b */ /* 0x000ee60000000200 */
[C---:B-1----:R-:W-:Y:S08]  /*3680*/  HMMA.16816.F32 R48, R76.reuse, R12, R48 ;  /* 0x0000000c4c30723c */ /* 0x042ff00000001830 */
[C---:B------:R-:W-:Y:S01]  /*3690*/  HMMA.16816.F32 R44, R76.reuse, R14, R44 ;  /* 0x0000000e4c2c723c */ /* 0x040fe2000000182c */
[----:B------:R-:W1:Y:S07]  /*36a0*/  LDSM.16.M88.4 R12, [R85+0x10800] ;  /* 0x01080000550c783b */ /* 0x000e6e0000000200 */
[C---:B--2---:R-:W-:Y:S08]  /*36b0*/  HMMA.16816.F32 R40, R76.reuse, R8, R40 ;  /* 0x000000084c28723c */ /* 0x044ff00000001828 */
[C---:B------:R-:W-:Y:S01]  /*36c0*/  HMMA.16816.F32 R36, R76.reuse, R10, R36 ;  /* 0x0000000a4c24723c */ /* 0x040fe20000001824 */
[----:B------:R-:W2:Y:S07]  /*36d0*/  LDSM.16.M88.4 R8, [R85+0x11000] ;  /* 0x011000005508783b */ /* 0x000eae0000000200 */
[C---:B----4-:R-:W-:Y:S08]  /*36e0*/  HMMA.16816.F32 R32, R76.reuse, R4, R32 ;  /* 0x000000044c20723c */ /* 0x050ff00000001820 */
[----:B------:R-:W-:Y:S01]  /*36f0*/  HMMA.16816.F32 R28, R76, R6, R28 ;  /* 0x000000064c1c723c */ /* 0x000fe2000000181c */
[----:B------:R-:W4:Y:S01]  /*3700*/  LDSM.16.M88.4 R4, [R85+0x11800] ;  /* 0x011800005504783b */ /* 0x000f220000000200 */
[----:B------:R-:W-:-:S06]  /*3710*/  DEPBAR.LE SB0, 0x0 ;  /* 0x000080000000791a */ /* 0x000fcc0000000000 */
[C---:B------:R-:W-:Y:S08]  /*3720*/  HMMA.16816.F32 R72, R76.reuse, R82, R72 ;  /* 0x000000524c48723c */ /* 0x040ff00000001848 */
[----:B------:R-:W-:Y:S08]  /*3730*/  HMMA.16816.F32 R24, R76, R80, R24 ;  /* 0x000000504c18723c */ /* 0x000ff00000001818 */
[C---:B------:R-:W-:Y:S08]  /*3740*/  HMMA.16816.F32 R48, R68.reuse, R64, R48 ;  /* 0x000000404430723c */ /* 0x040ff00000001830 */
[C---:B------:R-:W-:Y:S08]  /*3750*/  HMMA.16816.F32 R44, R68.reuse, R66, R44 ;  /* 0x00000042442c723c */ /* 0x040ff0000000182c */
[C---:B------:R-:W-:Y:S08]  /*3760*/  HMMA.16816.F32 R40, R68.reuse, R60, R40 ;  /* 0x0000003c4428723c */ /* 0x040ff00000001828 */
[C---:B------:R-:W-:Y:S08]  /*3770*/  HMMA.16816.F32 R36, R68.reuse, R62, R36 ;  /* 0x0000003e4424723c */ /* 0x040ff00000001824 */
[C---:B-----5:R-:W-:Y:S08]  /*3780*/  HMMA.16816.F32 R32, R68.reuse, R56, R32 ;  /* 0x000000384420723c */ /* 0x060ff00000001820 */
[C---:B------:R-:W-:Y:S08]  /*3790*/  HMMA.16816.F32 R28, R68.reuse, R58, R28 ;  /* 0x0000003a441c723c */ /* 0x040ff0000000181c */
[C---:B---3--:R-:W-:Y:S08]  /*37a0*/  HMMA.16816.F32 R72, R68.reuse, R54, R72 ;  /* 0x000000364448723c */ /* 0x048ff00000001848 */
[----:B------:R-:W-:Y:S08]  /*37b0*/  HMMA.16816.F32 R24, R68, R52, R24 ;  /* 0x000000344418723c */ /* 0x000ff00000001818 */
[C---:B------:R-:W-:Y:S08]  /*37c0*/  HMMA.16816.F32 R48, R20.reuse, R16, R48 ;  /* 0x000000101430723c */ /* 0x040ff00000001830 */
[C---:B------:R-:W-:Y:S08]  /*37d0*/  HMMA.16816.F32 R44, R20.reuse, R18, R44 ;  /* 0x00000012142c723c */ /* 0x040ff0000000182c */
[C---:B-1----:R-:W-:Y:S08]  /*37e0*/  HMMA.16816.F32 R40, R20.reuse, R12, R40 ;  /* 0x0000000c1428723c */ /* 0x042ff00000001828 */
[C---:B------:R-:W-:Y:S08]  /*37f0*/  HMMA.16816.F32 R36, R20.reuse, R14, R36 ;  /* 0x0000000e1424723c */ /* 0x040ff00000001824 */
[C---:B--2---:R-:W-:Y:S08]  /*3800*/  HMMA.16816.F32 R32, R20.reuse, R8, R32 ;  /* 0x000000081420723c */ /* 0x044ff00000001820 */
[C---:B------:R-:W-:Y:S08]  /*3810*/  HMMA.16816.F32 R28, R20.reuse, R10, R28 ;  /* 0x0000000a141c723c */ /* 0x040ff0000000181c */
[C---:B----4-:R-:W-:Y:S08]  /*3820*/  HMMA.16816.F32 R72, R20.reuse, R6, R72 ;  /* 0x000000061448723c */ /* 0x050ff00000001848 */
[----:B------:R-:W-:Y:S01]  /*3830*/  HMMA.16816.F32 R24, R20, R4, R24 ;  /* 0x000000041418723c */ /* 0x000fe20000001818 */
[----:B------:R-:W-:-:S04]  /*3840*/  MOV R4, UR22 ;  /* 0x0000001600047c02 */ /* 0x000fc80008000f00 */
[----:B------:R-:W-:-:S04]  /*3850*/  IADD3 R203, PT, PT, R3, 0x1, R4 ;  /* 0x0000000103cb7810 */ /* 0x000fc80007ffe004 */
[C---:B------:R-:W-:Y:S02]  /*3860*/  VIADDMNMX R202, R203.reuse, 0x8, R202, PT ;  /* 0x00000008cbca7846 */ /* 0x040fe400038001ca */
[----:B------:R-:W-:Y:S01]  /*3870*/  VIMNMX R203, PT, PT, R203, UR26, PT ;  /* 0x0000001acbcb7c48 */ /* 0x000fe2000bfe0100 */
[----:B------:R-:W-:Y:S06]  /*3880*/  BAR.SYNC.DEFER_BLOCKING 0x0 ;  /* 0x0000000000007b1d */ /* 0x000fec0000010000 */
[----:B------:R-:W-:Y:S05]  /*3890*/  BRA.U !UP0, `(.L_x_454) ;  /* 0x0000000108d87547 */ /* 0x000fea000b800000 */
[----:B------:R-:W1:Y:S01]  /*38a0*/  LDCU UR6, c[0x0][0x440] ;  /* 0x00008800ff0677ac */ /* 0x000e620008000800 */
[----:B------:R-:W-:Y:S01]  /*38b0*/  BSSY.RECONVERGENT B0, `(.L_x_455) ;  /* 0x0000033000007945 */ /* 0x000fe20003800200 */
[----:B------:R-:W-:-:S04]  /*38c0*/  UIADD3 UR7, UPT, UPT, UR20, -0x2, URZ ;  /* 0xfffffffe14077890 */ /* 0x000fc8000fffe0ff */
[----:B------:R-:W-:Y:S02]  /*38d0*/  UIMAD.WIDE.U32 UR22, UR15, UR7, URZ ;  /* 0x000000070f1672a5 */ /* 0x000fe4000f8e00ff */
[----:B------:R-:W-:Y:S02]  /*38e0*/  UIMAD UR4, UR4, UR7, URZ ;  /* 0x00000007040472a4 */ /* 0x000fe4000f8e02ff */
[----:B------:R-:W-:Y:S02]  /*38f0*/  UIADD3 UR30, UP0, UPT, UR30, UR22, URZ ;  /* 0x000000161e1e7290 */ /* 0x000fe4000ff1e0ff */
[----:B------:R-:W-:Y:S01]  /*3900*/  UIADD3 UR4, UPT, UPT, UR23, UR4, URZ ;  /* 0x0000000417047290 */ /* 0x000fe2000fffe0ff */
[----:B------:R-:W-:Y:S02]  /*3910*/  IMAD.U32 R8, RZ, RZ, UR22 ;  /* 0x00000016ff087e24 */ /* 0x000fe4000f8e00ff */
[----:B------:R-:W-:Y:S01]  /*3920*/  IMAD.U32 R9, RZ, RZ, UR23 ;  /* 0x00000017ff097e24 */ /* 0x000fe2000f8e00ff */
[----:B-1----:R-:W-:Y:S01]  /*3930*/  ISETP.GE.AND P3, PT, R188, UR6, PT ;  /* 0x00000006bc007c0c */ /* 0x002fe2000bf66270 */
[----:B------:R-:W-:Y:S01]  /*3940*/  UIADD3.X UR29, UPT, UPT, UR29, UR4, URZ, UP0, !UPT ;  /* 0x000000041d1d7290 */ /* 0x000fe200087fe4ff */
[----:B------:R-:W-:Y:S01]  /*3950*/  ISETP.GE.AND P1, PT, R214, UR6, PT ;  /* 0x00000006d6007c0c */ /* 0x000fe2000bf26270 */
[----:B------:R-:W-:Y:S01]  /*3960*/  IMAD.U32 R6, RZ, RZ, UR4 ;  /* 0x00000004ff067e24 */ /* 0x000fe2000f8e00ff */
[----:B------:R-:W-:Y:S01]  /*3970*/  ISETP.GE.AND P0, PT, R213, UR6, PT ;  /* 0x00000006d5007c0c */ /* 0x000fe2000bf06270 */
[----:B------:R-:W-:Y:S01]  /*3980*/  IMAD.U32 R3, RZ, RZ, UR30 ;  /* 0x0000001eff037e24 */ /* 0x000fe2000f8e00ff */
[----:B------:R-:W-:Y:S01]  /*3990*/  LEA R12, P5, R8, R208, 0x1 ;  /* 0x000000d0080c7211 */ /* 0x000fe200078a08ff */
[----:B------:R-:W-:-:S03]  /*39a0*/  IMAD.U32 R4, RZ, RZ, UR29 ;  /* 0x0000001dff047e24 */ /* 0x000fc6000f8e00ff */
[----:B------:R-:W-:Y:S02]  /*39b0*/  LEA.HI.X R13, R8, R207, R6, 0x1, P5 ;  /* 0x000000cf080d7211 */ /* 0x000fe400028f0c06 */
[----:B------:R-:W-:-:S03]  /*39c0*/  LEA R10, P4, R3, R208, 0x1 ;  /* 0x000000d0030a7211 */ /* 0x000fc600078808ff */
[----:B------:R-:W-:Y:S01]  /*39d0*/  @!PT LDS RZ, [RZ] ;  /* 0x00000000fffff984 */ /* 0x000fe20000000800 */
[----:B------:R-:W-:Y:S01]  /*39e0*/  @!PT LDS RZ, [RZ] ;  /* 0x00000000fffff984 */ /* 0x000fe20000000800 */
[----:B------:R-:W-:Y:S01]  /*39f0*/  @!PT LDS RZ, [RZ] ;  /* 0x00000000fffff984 */ /* 0x000fe20000000800 */
[----:B------:R1:W-:Y:S01]  /*3a00*/  @!P3 LDGSTS.E.BYPASS.LTC128B.128 [R209+0xc000], desc[UR24][R12.64] ;  /* 0x0c0000000cd1bfae */ /* 0x0003e2000b981a18 */
[----:B------:R-:W-:-:S03]  /*3a10*/  LEA.HI.X R11, R3, R207, R4, 0x1, P4 ;  /* 0x000000cf030b7211 */ /* 0x000fc600020f0c04 */
        /* <DEDUP_REMOVED lines=27> */
.L_x_456:
[----:B------:R3:W-:Y:S02]  /*3bd0*/  STS.128 [R209+0x11000], RZ ;  /* 0x011000ffd1007388 */ /* 0x0007e40000000c00 */
.L_x_457:
[----:B------:R-:W-:Y:S05]  /*3be0*/  BSYNC.RECONVERGENT B0 ;  /* 0x0000000000007941 */ /* 0x000fea0003800200 */
.L_x_455:
[----:B------:R-:W0:Y:S02]  /*3bf0*/  LDGDEPBAR ;  /* 0x00000000000079af */ /* 0x000e240000000000 */
.L_x_454:
[----:B------:R-:W-:Y:S01]  /*3c00*/  IMAD.SHL.U32 R135, R187, 0x2, RZ ;  /* 0x00000002bb877824 */ /* 0x000fe200078e00ff */
[----:B------:R-:W4:Y:S01]  /*3c10*/  LDCU UR4, c[0x0][0x45c] ;  /* 0x00008b80ff0477ac */ /* 0x000f220008000800 */
[----:B------:R-:W-:Y:S01]  /*3c20*/  VIADD R134, R204, 0x8 ;  /* 0x00000008cc867836 */ /* 0x000fe20000000000 */
[----:B------:R-:W-:Y:S02]  /*3c30*/  LOP3.LUT R2, R2, 0x200, R185, 0xf8, !PT ;  /* 0x0000020002027812 */ /* 0x000fe400078ef8b9 */
[----:B------:R-:W-:Y:S01]  /*3c40*/  LOP3.LUT R135, R135, 0x6, RZ, 0xc0, !PT ;  /* 0x0000000687877812 */ /* 0x000fe200078ec0ff */
[----:B------:R-:W-:Y:S01]  /*3c50*/  UISETP.GT.U32.AND UP0, UPT, UR16, UR18, UPT ;  /* 0x000000121000728c */ /* 0x000fe2000bf04070 */
[----:B------:R-:W-:Y:S02]  /*3c60*/  LEA R167, R2, UR5, 0x1 ;  /* 0x0000000502a77c11 */ /* 0x000fe4000f8e08ff */
[----:B------:R-:W-:-:S03]  /*3c70*/  LOP3.LUT R63, R135, UR12, RZ, 0xfc, !PT ;  /* 0x0000000c873f7c12 */ /* 0x000fc6000f8efcff */
[--C-:B------:R-:W-:Y:S01]  /*3c80*/  IMAD.IADD R168, R84, 0x1, R167.reuse ;  /* 0x0000000154a87824 */ /* 0x100fe200078e02a7 */
[----:B------:R-:W-:Y:S01]  /*3c90*/  ISETP.GT.AND P3, PT, R204, R63, PT ;  /* 0x0000003fcc00720c */ /* 0x000fe20003f64270 */
[C---:B------:R-:W-:Y:S01]  /*3ca0*/  VIADD R67, R63.reuse, 0x1 ;  /* 0x000000013f437836 */ /* 0x040fe20000000000 */
[C---:B------:R-:W-:Y:S01]  /*3cb0*/  ISETP.GE.AND P5, PT, R63.reuse, R203, PT ;  /* 0x000000cb3f00720c */ /* 0x040fe20003fa6270 */
[C---:B------:R-:W-:Y:S01]  /*3cc0*/  VIADD R65, R63.reuse, 0x8 ;  /* 0x000000083f417836 */ /* 0x040fe20000000000 */
[----:B------:R-:W-:Y:S01]  /*3cd0*/  FSEL R48, R48, -INF , !P3 ;  /* 0xff80000030307808 */ /* 0x000fe20005800000 */
[C---:B------:R-:W-:Y:S01]  /*3ce0*/  VIADD R61, R63.reuse, 0x9 ;  /* 0x000000093f3d7836 */ /* 0x040fe20000000000 */
[C---:B------:R-:W-:Y:S01]  /*3cf0*/  ISETP.GT.AND P0, PT, R204.reuse, R67, PT ;  /* 0x00000043cc00720c */ /* 0x040fe20003f04270 */
[----:B------:R-:W-:Y:S01]  /*3d00*/  VIADD R19, R63, 0x10 ;  /* 0x000000103f137836 */ /* 0x000fe20000000000 */
[----:B------:R-:W-:Y:S01]  /*3d10*/  ISETP.GE.AND P3, PT, R67, R203, PT ;  /* 0x000000cb4300720c */ /* 0x000fe20003f66270 */
[----:B------:R-:W-:Y:S01]  /*3d20*/  VIADD R5, R63, 0x11 ;  /* 0x000000113f057836 */ /* 0x000fe20000000000 */
[----:B------:R-:W-:Y:S01]  /*3d30*/  FSEL R49, R49, -INF , !P0 ;  /* 0xff80000031317808 */ /* 0x000fe20004000000 */
[C---:B------:R-:W-:Y:S01]  /*3d40*/  VIADD R23, R63.reuse, 0x18 ;  /* 0x000000183f177836 */ /* 0x040fe20000000000 */
[C---:B------:R-:W-:Y:S01]  /*3d50*/  ISETP.GT.AND P0, PT, R204.reuse, R65, PT ;  /* 0x00000041cc00720c */ /* 0x040fe20003f04270 */
[----:B------:R-:W-:Y:S01]  /*3d60*/  VIADD R21, R63, 0x19 ;  /* 0x000000193f157836 */ /* 0x000fe20000000000 */
[----:B------:R-:W-:Y:S01]  /*3d70*/  FSEL R49, R49, -INF , !P3 ;  /* 0xff80000031317808 */ /* 0x000fe20005800000 */
[C---:B-1----:R-:W-:Y:S01]  /*3d80*/  VIADD R13, R63.reuse, 0x20 ;  /* 0x000000203f0d7836 */ /* 0x042fe20000000000 */
[----:B------:R-:W-:Y:S01]  /*3d90*/  ISETP.GT.AND P3, PT, R204, R61, PT ;  /* 0x0000003dcc00720c */ /* 0x000fe20003f64270 */
[C---:B------:R-:W-:Y:S01]  /*3da0*/  VIADD R3, R63.reuse, 0x21 ;  /* 0x000000213f037836 */ /* 0x040fe20000000000 */
[----:B------:R-:W-:Y:S01]  /*3db0*/  FSEL R44, R44, -INF , !P0 ;  /* 0xff8000002c2c7808 */ /* 0x000fe20004000000 */
[----:B------:R-:W-:Y:S01]  /*3dc0*/  VIADD R55, R63, 0x28 ;  /* 0x000000283f377836 */ /* 0x000fe20000000000 */
[----:B------:R-:W-:Y:S01]  /*3dd0*/  ISETP.GE.AND P0, PT, R61, R203, PT ;  /* 0x000000cb3d00720c */ /* 0x000fe20003f06270 */
[----:B------:R-:W-:Y:S01]  /*3de0*/  VIADD R57, R63, 0x29 ;  /* 0x000000293f397836 */ /* 0x000fe20000000000 */
[----:B------:R-:W-:Y:S01]  /*3df0*/  FSEL R7, R45, -INF , !P3 ;  /* 0xff8000002d077808 */ /* 0x000fe20005800000 */
[----:B------:R-:W-:Y:S01]  /*3e00*/  VIADD R59, R63, 0x38 ;  /* 0x000000383f3b7836 */ /* 0x000fe20000000000 */
[----:B------:R-:W-:Y:S01]  /*3e10*/  ISETP.GT.AND P3, PT, R204, R19, PT ;  /* 0x00000013cc00720c */ /* 0x000fe20003f64270 */
[----:B------:R-:W-:Y:S01]  /*3e20*/  LDSM.16.MT88.4 R116, [R168+0x12000] ;  /* 0x01200000a874783b */ /* 0x000fe20000004200 */
[----:B------:R-:W-:Y:S01]  /*3e30*/  FSEL R7, R7, -INF , !P0 ;  /* 0xff80000007077808 */ /* 0x000fe20004000000 */
[----:B------:R-:W-:Y:S01]  /*3e40*/  IMAD.IADD R165, R192, 0x1, R167 ;  /* 0x00000001c0a57824 */ /* 0x000fe200078e02a7 */
[----:B------:R-:W-:Y:S01]  /*3e50*/  ISETP.GT.AND P0, PT, R204, R5, PT ;  /* 0x00000005cc00720c */ /* 0x000fe20003f04270 */
[----:B------:R-:W-:Y:S01]  /*3e60*/  LDSM.16.MT88.4 R80, [R168+0x16000] ;  /* 0x01600000a850783b */ /* 0x000fe20000004200 */
[----:B------:R-:W-:Y:S01]  /*3e70*/  FSEL R17, R40, -INF , !P3 ;  /* 0xff80000028117808 */ /* 0x000fe20005800000 */
[----:B------:R-:W-:Y:S01]  /*3e80*/  IMAD.IADD R164, R84, 0x1, R165 ;  /* 0x0000000154a47824 */ /* 0x000fe200078e02a5 */
[----:B------:R-:W-:Y:S01]  /*3e90*/  ISETP.GE.AND P3, PT, R5, R203, PT ;  /* 0x000000cb0500720c */ /* 0x000fe20003f66270 */
[----:B------:R-:W-:Y:S01]  /*3ea0*/  LDSM.16.MT88.4 R124, [R167+0x12000] ;  /* 0x01200000a77c783b */ /* 0x000fe20000004200 */
[----:B------:R-:W-:Y:S01]  /*3eb0*/  FSEL R15, R41, -INF , !P0 ;  /* 0xff800000290f7808 */ /* 0x000fe20004000000 */
[----:B------:R-:W-:Y:S01]  /*3ec0*/  VIADD R41, R63, 0x30 ;  /* 0x000000303f297836 */ /* 0x000fe20000000000 */
[----:B------:R-:W-:Y:S01]  /*3ed0*/  ISETP.GT.AND P0, PT, R204, R23, PT ;  /* 0x00000017cc00720c */ /* 0x000fe20003f04270 */
[----:B------:R-:W-:Y:S01]  /*3ee0*/  LDSM.16.MT88.4 R108, [R165+0x12000] ;  /* 0x01200000a56c783b */ /* 0x000fe20000004200 */
[----:B------:R-:W-:-:S02]  /*3ef0*/  FSEL R15, R15, -INF , !P3 ;  /* 0xff8000000f0f7808 */ /* 0x000fc40005800000 */
[----:B------:R-:W-:Y:S01]  /*3f00*/  ISETP.GT.AND P3, PT, R204, R21, PT ;  /* 0x00000015cc00720c */ /* 0x000fe20003f64270 */
[----:B------:R-:W-:Y:S01]  /*3f10*/  LDSM.16.MT88.4 R100, [R164+0x12000] ;  /* 0x01200000a464783b */ /* 0x000fe20000004200 */
[----:B--2---:R-:W-:Y:S02]  /*3f20*/  FSEL R11, R36, -INF , !P0 ;  /* 0xff800000240b7808 */ /* 0x004fe40004000000 */
[-C--:B------:R-:W-:Y:S01]  /*3f30*/  ISETP.GE.AND P0, PT, R21, R203.reuse, PT ;  /* 0x000000cb1500720c */ /* 0x080fe20003f06270 */
[----:B------:R-:W-:Y:S01]  /*3f40*/  LDSM.16.MT88.4 R88, [R165+0x16000] ;  /* 0x01600000a558783b */ /* 0x000fe20000004200 */
[----:B------:R-:W-:Y:S01]  /*3f50*/  FSEL R9, R37, -INF , !P3 ;  /* 0xff80000025097808 */ /* 0x000fe20005800000 */
[----:B------:R-:W-:Y:S01]  /*3f60*/  VIADD R37, R63, 0x31 ;  /* 0x000000313f257836 */ /* 0x000fe20000000000 */
[----:B------:R-:W-:Y:S01]  /*3f70*/  FSEL R53, R48, -INF , !P5 ;  /* 0xff80000030357808 */ /* 0x000fe20006800000 */
[----:B------:R-:W-:Y:S01]  /*3f80*/  LDSM.16.MT88.4 R144, [R168+0x14800] ;  /* 0x01480000a890783b */ /* 0x000fe20000004200 */
[----:B------:R-:W-:-:S02]  /*3f90*/  ISETP.GE.AND P5, PT, R65, R203, PT ;  /* 0x000000cb4100720c */ /* 0x000fc40003fa6270 */
[C---:B------:R-:W-:Y:S01]  /*3fa0*/  ISETP.GT.AND P3, PT, R204.reuse, R13, PT ;  /* 0x0000000dcc00720c */ /* 0x040fe20003f64270 */
[----:B------:R-:W-:Y:S01]  /*3fb0*/  LDSM.16.MT88.4 R140, [R168+0x16800] ;  /* 0x01680000a88c783b */ /* 0x000fe20000004200 */
[----:B------:R-:W-:Y:S02]  /*3fc0*/  FSEL R9, R9, -INF , !P0 ;  /* 0xff80000009097808 */ /* 0x000fe40004000000 */
[----:B------:R-:W-:Y:S01]  /*3fd0*/  ISETP.GT.AND P0, PT, R204, R3, PT ;  /* 0x00000003cc00720c */ /* 0x000fe20003f04270 */
[----:B------:R-:W-:Y:S01]  /*3fe0*/  LDSM.16.MT88.4 R136, [R167+0x12800] ;  /* 0x01280000a788783b */ /* 0x000fe20000004200 */
[----:B------:R-:W-:Y:S02]  /*3ff0*/  FSEL R45, R44, -INF , !P5 ;  /* 0xff8000002c2d7808 */ /* 0x000fe40006800000 */
[----:B------:R-:W-:Y:S02]  /*4000*/  ISETP.GE.AND P5, PT, R19, R203, PT ;  /* 0x000000cb1300720c */ /* 0x000fe40003fa6270 */
[----:B------:R-:W-:-:S02]  /*4010*/  FSEL R32, R32, -INF , !P3 ;  /* 0xff80000020207808 */ /* 0x000fc40005800000 */
[-C--:B------:R-:W-:Y:S02]  /*4020*/  ISETP.GE.AND P3, PT, R3, R203.reuse, PT ;  /* 0x000000cb0300720c */ /* 0x080fe40003f66270 */
[----:B------:R-:W-:Y:S02]  /*4030*/  FSEL R33, R33, -INF , !P0 ;  /* 0xff80000021217808 */ /* 0x000fe40004000000 */
[----:B------:R-:W-:Y:S02]  /*4040*/  FSEL R17, R17, -INF , !P5 ;  /* 0xff80000011117808 */ /* 0x000fe40006800000 */
[----:B------:R-:W-:Y:S02]  /*4050*/  ISETP.GE.AND P5, PT, R23, R203, PT ;  /* 0x000000cb1700720c */ /* 0x000fe40003fa6270 */
[----:B------:R-:W-:Y:S02]  /*4060*/  ISETP.GT.AND P0, PT, R204, R55, PT ;  /* 0x00000037cc00720c */ /* 0x000fe40003f04270 */
[----:B------:R-:W-:-:S02]  /*4070*/  FSEL R211, R33, -INF , !P3 ;  /* 0xff80000021d37808 */ /* 0x000fc40005800000 */
[----:B------:R-:W-:Y:S02]  /*4080*/  ISETP.GT.AND P3, PT, R204, R57, PT ;  /* 0x00000039cc00720c */ /* 0x000fe40003f64270 */
[----:B------:R-:W-:Y:S02]  /*4090*/  FSEL R11, R11, -INF , !P5 ;  /* 0xff8000000b0b7808 */ /* 0x000fe40006800000 */
[----:B------:R-:W-:Y:S02]  /*40a0*/  FSEL R28, R28, -INF , !P0 ;  /* 0xff8000001c1c7808 */ /* 0x000fe40004000000 */
[-C--:B------:R-:W-:Y:S02]  /*40b0*/  ISETP.GE.AND P5, PT, R13, R203.reuse, PT ;  /* 0x000000cb0d00720c */ /* 0x080fe40003fa6270 */
[----:B------:R-:W-:Y:S02]  /*40c0*/  ISETP.GE.AND P0, PT, R57, R203, PT ;  /* 0x000000cb3900720c */ /* 0x000fe40003f06270 */
[----:B------:R-:W-:-:S02]  /*40d0*/  FSEL R29, R29, -INF , !P3 ;  /* 0xff8000001d1d7808 */ /* 0x000fc40005800000 */
[----:B------:R-:W-:Y:S02]  /*40e0*/  FSEL R217, R32, -INF , !P5 ;  /* 0xff80000020d97808 */ /* 0x000fe40006800000 */
[C---:B------:R-:W-:Y:S02]  /*40f0*/  ISETP.GT.AND P3, PT, R204.reuse, R41, PT ;  /* 0x00000029cc00720c */ /* 0x040fe40003f64270 */
[----:B------:R-:W-:Y:S02]  /*4100*/  FSEL R179, R29, -INF , !P0 ;  /* 0xff8000001db37808 */ /* 0x000fe40004000000 */
[----:B------:R-:W-:Y:S02]  /*4110*/  ISETP.GE.AND P5, PT, R55, R203, PT ;  /* 0x000000cb3700720c */ /* 0x000fe40003fa6270 */
[----:B------:R-:W-:Y:S02]  /*4120*/  ISETP.GT.AND P0, PT, R204, R37, PT ;  /* 0x00000025cc00720c */ /* 0x000fe40003f04270 */
[----:B------:R-:W-:-:S02]  /*4130*/  FSEL R24, R24, -INF , !P3 ;  /* 0xff80000018187808 */ /* 0x000fc40005800000 */
[----:B------:R-:W-:Y:S02]  /*4140*/  ISETP.GT.AND P1, PT, R134, R63, PT ;  /* 0x0000003f8600720c */ /* 0x000fe40003f24270 */
[C---:B------:R-:W-:Y:S01]  /*4150*/  ISETP.GE.AND P4, PT, R63.reuse, R202, PT ;  /* 0x000000ca3f00720c */ /* 0x040fe20003f86270 */
[----:B------:R-:W-:Y:S01]  /*4160*/  VIADD R63, R63, 0x39 ;  /* 0x000000393f3f7836 */ /* 0x000fe20000000000 */
[----:B------:R-:W-:Y:S02]  /*4170*/  FSEL R193, R28, -INF , !P5 ;  /* 0xff8000001cc17808 */ /* 0x000fe40006800000 */
[-C--:B------:R-:W-:Y:S02]  /*4180*/  ISETP.GE.AND P3, PT, R37, R203.reuse, PT ;  /* 0x000000cb2500720c */ /* 0x080fe40003f66270 */
[----:B------:R-:W-:Y:S02]  /*4190*/  FSEL R25, R25, -INF , !P0 ;  /* 0xff80000019197808 */ /* 0x000fe40004000000 */
[----:B------:R-:W-:-:S02]  /*41a0*/  ISETP.GE.AND P5, PT, R41, R203, PT ;  /* 0x000000cb2900720c */ /* 0x000fc40003fa6270 */
[----:B------:R-:W-:Y:S02]  /*41b0*/  ISETP.GT.AND P0, PT, R204, R59, PT ;  /* 0x0000003bcc00720c */ /* 0x000fe40003f04270 */
[----:B------:R-:W-:Y:S02]  /*41c0*/  FSEL R183, R25, -INF , !P3 ;  /* 0xff80000019b77808 */ /* 0x000fe40005800000 */
[----:B------:R-:W-:Y:S02]  /*41d0*/  FSEL R191, R24, -INF , !P5 ;  /* 0xff80000018bf7808 */ /* 0x000fe40006800000 */
[----:B------:R-:W-:Y:S02]  /*41e0*/  ISETP.GE.AND P3, PT, R59, R203, PT ;  /* 0x000000cb3b00720c */ /* 0x000fe40003f66270 */
[----:B------:R-:W-:Y:S02]  /*41f0*/  FSEL R72, R72, -INF , !P0 ;  /* 0xff80000048487808 */ /* 0x000fe40004000000 */
[----:B------:R-:W-:-:S02]  /*4200*/  ISETP.GT.AND P5, PT, R204, R63, PT ;  /* 0x0000003fcc00720c */ /* 0x000fc40003fa4270 */
[----:B------:R-:W-:Y:S02]  /*4210*/  ISETP.GT.AND P0, PT, R134, R67, PT ;  /* 0x000000438600720c */ /* 0x000fe40003f04270 */
[----:B------:R-:W-:Y:S02]  /*4220*/  FSEL R33, R50, -INF , !P1 ;  /* 0xff80000032217808 */ /* 0x000fe40004800000 */
[----:B------:R-:W-:Y:S02]  /*4230*/  FSEL R181, R72, -INF , !P3 ;  /* 0xff80000048b57808 */ /* 0x000fe40005800000 */
[----:B------:R-:W-:Y:S02]  /*4240*/  ISETP.GT.AND P1, PT, R134, R65, PT ;  /* 0x000000418600720c */ /* 0x000fe40003f24270 */
[----:B------:R-:W-:Y:S02]  /*4250*/  FSEL R73, R73, -INF , !P5 ;  /* 0xff80000049497808 */ /* 0x000fe40006800000 */
[----:B------:R-:W-:-:S02]  /*4260*/  ISETP.GE.AND P3, PT, R63, R203, PT ;  /* 0x000000cb3f00720c */ /* 0x000fc40003f66270 */
[----:B------:R-:W-:Y:S02]  /*4270*/  FSEL R29, R51, -INF , !P0 ;  /* 0xff800000331d7808 */ /* 0x000fe40004000000 */
[-C--:B------:R-:W-:Y:S02]  /*4280*/  ISETP.GE.AND P5, PT, R67, R202.reuse, PT ;  /* 0x000000ca4300720c */ /* 0x080fe40003fa6270 */
[----:B------:R-:W-:Y:S02]  /*4290*/  ISETP.GT.AND P0, PT, R134, R61, PT ;  /* 0x0000003d8600720c */ /* 0x000fe40003f04270 */
[----:B------:R-:W-:Y:S02]  /*42a0*/  FSEL R33, R33, -INF , !P4 ;  /* 0xff80000021217808 */ /* 0x000fe40006000000 */
[----:B------:R-:W-:Y:S02]  /*42b0*/  ISETP.GE.AND P4, PT, R65, R202, PT ;  /* 0x000000ca4100720c */ /* 0x000fe40003f86270 */
[----:B------:R-:W-:Y:S01]  /*42c0*/  FSEL R46, R46, -INF , !P1 ;  /* 0xff8000002e2e7808 */ /* 0x000fe20004800000 */
[----:B------:R-:W-:Y:S01]  /*42d0*/  LDSM.16.MT88.4 R64, [R164+0x14000] ;  /* 0x01400000a440783b */ /* 0x000fe20000004200 */
[----:B------:R-:W-:-:S02]  /*42e0*/  FSEL R177, R73, -INF , !P3 ;  /* 0xff80000049b17808 */ /* 0x000fc40005800000 */
[-C--:B------:R-:W-:Y:S02]  /*42f0*/  ISETP.GE.AND P3, PT, R61, R202.reuse, PT ;  /* 0x000000ca3d00720c */ /* 0x080fe40003f66270 */
[----:B------:R-:W-:Y:S02]  /*4300*/  FSEL R29, R29, -INF , !P5 ;  /* 0xff8000001d1d7808 */ /* 0x000fe40006800000 */
[----:B------:R-:W-:Y:S02]  /*4310*/  ISETP.GT.AND P1, PT, R134, R19, PT ;  /* 0x000000138600720c */ /* 0x000fe40003f24270 */
[----:B------:R-:W-:Y:S02]  /*4320*/  FSEL R47, R47, -INF , !P0 ;  /* 0xff8000002f2f7808 */ /* 0x000fe40004000000 */
[----:B------:R-:W-:Y:S02]  /*4330*/  ISETP.GE.AND P5, PT, R19, R202, PT ;  /* 0x000000ca1300720c */ /* 0x000fe40003fa6270 */
[----:B------:R-:W-:-:S02]  /*4340*/  FSEL R19, R46, -INF , !P4 ;  /* 0xff8000002e137808 */ /* 0x000fc40006000000 */
[----:B------:R-:W-:Y:S02]  /*4350*/  ISETP.GT.AND P0, PT, R134, R5, PT ;  /* 0x000000058600720c */ /* 0x000fe40003f04270 */
[-C--:B------:R-:W-:Y:S02]  /*4360*/  ISETP.GE.AND P4, PT, R5, R202.reuse, PT ;  /* 0x000000ca0500720c */ /* 0x080fe40003f86270 */
[----:B------:R-:W-:Y:S02]  /*4370*/  FSEL R25, R42, -INF , !P1 ;  /* 0xff8000002a197808 */ /* 0x000fe40004800000 */
[----:B------:R-:W-:Y:S02]  /*4380*/  FSEL R5, R47, -INF , !P3 ;  /* 0xff8000002f057808 */ /* 0x000fe40005800000 */
[----:B------:R-:W-:Y:S02]  /*4390*/  ISETP.GT.AND P1, PT, R134, R23, PT ;  /* 0x000000178600720c */ /* 0x000fe40003f24270 */
[----:B------:R-:W-:-:S02]  /*43a0*/  ISETP.GE.AND P3, PT, R23, R202, PT ;  /* 0x000000ca1700720c */ /* 0x000fc40003f66270 */
[----:B------:R-:W-:Y:S02]  /*43b0*/  FSEL R23, R43, -INF , !P0 ;  /* 0xff8000002b177808 */ /* 0x000fe40004000000 */
[----:B------:R-:W-:Y:S02]  /*43c0*/  FMNMX3.FTZ R4, R53, R49, R45, !PT ;  /* 0x0000003135047276 */ /* 0x000fe4000781002d */
[----:B------:R-:W-:Y:S02]  /*43d0*/  FSEL R25, R25, -INF , !P5 ;  /* 0xff80000019197808 */ /* 0x000fe40006800000 */
[----:B------:R-:W-:Y:S02]  /*43e0*/  ISETP.GT.AND P0, PT, R134, R21, PT ;  /* 0x000000158600720c */ /* 0x000fe40003f04270 */
[----:B------:R-:W-:Y:S02]  /*43f0*/  ISETP.GE.AND P5, PT, R21, R202, PT ;  /* 0x000000ca1500720c */ /* 0x000fe40003fa6270 */
[----:B------:R-:W-:-:S02]  /*4400*/  FSEL R21, R38, -INF , !P1 ;  /* 0xff80000026157808 */ /* 0x000fc40004800000 */
[----:B------:R-:W-:Y:S02]  /*4410*/  FSEL R23, R23, -INF , !P4 ;  /* 0xff80000017177808 */ /* 0x000fe40006000000 */
[----:B------:R-:W-:Y:S02]  /*4420*/  FMNMX3.FTZ R4, R4, R7, R17, !PT ;  /* 0x0000000704047276 */ /* 0x000fe40007810011 */
[C---:B------:R-:W-:Y:S02]  /*4430*/  ISETP.GT.AND P1, PT, R134.reuse, R13, PT ;  /* 0x0000000d8600720c */ /* 0x040fe40003f24270 */
[----:B------:R-:W-:Y:S02]  /*4440*/  ISETP.GE.AND P4, PT, R13, R202, PT ;  /* 0x000000ca0d00720c */ /* 0x000fe40003f86270 */
[----:B------:R-:W-:Y:S02]  /*4450*/  FSEL R13, R39, -INF , !P0 ;  /* 0xff800000270d7808 */ /* 0x000fe40004000000 */
[----:B------:R-:W-:-:S02]  /*4460*/  ISETP.GT.AND P0, PT, R134, R3, PT ;  /* 0x000000038600720c */ /* 0x000fc40003f04270 */
[----:B------:R-:W-:Y:S02]  /*4470*/  FMNMX3.FTZ R4, R4, R15, R11, !PT ;  /* 0x0000000f04047276 */ /* 0x000fe4000781000b */
[----:B------:R-:W-:Y:S02]  /*4480*/  FMNMX3.FTZ R6, R33, R29, R19, !PT ;  /* 0x0000001d21067276 */ /* 0x000fe40007810013 */
[----:B------:R-:W-:Y:S02]  /*4490*/  FSEL R21, R21, -INF , !P3 ;  /* 0xff80000015157808 */ /* 0x000fe40005800000 */
[----:B------:R-:W-:Y:S02]  /*44a0*/  ISETP.GE.AND P3, PT, R3, R202, PT ;  /* 0x000000ca0300720c */ /* 0x000fe40003f66270 */
[----:B------:R-:W-:Y:S02]  /*44b0*/  FSEL R34, R34, -INF , !P1 ;  /* 0xff80000022227808 */ /* 0x000fe40004800000 */
[----:B------:R-:W-:-:S02]  /*44c0*/  FSEL R35, R35, -INF , !P0 ;  /* 0xff80000023237808 */ /* 0x000fc40004000000 */
[----:B------:R-:W-:Y:S02]  /*44d0*/  ISETP.GT.AND P0, PT, R134, R57, PT ;  /* 0x000000398600720c */ /* 0x000fe40003f04270 */
[----:B------:R-:W-:Y:S02]  /*44e0*/  FMNMX3.FTZ R4, R4, R9, R217, !PT ;  /* 0x0000000904047276 */ /* 0x000fe400078100d9 */
[----:B------:R-:W-:Y:S02]  /*44f0*/  ISETP.GT.AND P1, PT, R134, R55, PT ;  /* 0x000000378600720c */ /* 0x000fe40003f24270 */
[----:B------:R-:W-:Y:S02]  /*4500*/  FMNMX3.FTZ R6, R6, R5, R25, !PT ;  /* 0x0000000506067276 */ /* 0x000fe40007810019 */
[----:B------:R-:W-:Y:S02]  /*4510*/  FSEL R201, R34, -INF , !P4 ;  /* 0xff80000022c97808 */ /* 0x000fe40006000000 */
[----:B------:R-:W-:-:S02]  /*4520*/  FSEL R195, R35, -INF , !P3 ;  /* 0xff80000023c37808 */ /* 0x000fc40005800000 */
[----:B------:R-:W-:Y:S02]  /*4530*/  FSEL R13, R13, -INF , !P5 ;  /* 0xff8000000d0d7808 */ /* 0x000fe40006800000 */
[-C--:B------:R-:W-:Y:S02]  /*4540*/  ISETP.GE.AND P4, PT, R57, R202.reuse, PT ;  /* 0x000000ca3900720c */ /* 0x080fe40003f86270 */
[----:B------:R-:W-:Y:S02]  /*4550*/  ISETP.GT.AND P3, PT, R134, R41, PT ;  /* 0x000000298600720c */ /* 0x000fe40003f64270 */
[----:B------:R-:W-:Y:S02]  /*4560*/  FSEL R31, R31, -INF , !P0 ;  /* 0xff8000001f1f7808 */ /* 0x000fe40004000000 */
[----:B------:R-:W-:Y:S02]  /*4570*/  FMNMX3.FTZ R4, R4, R211, R193, !PT ;  /* 0x000000d304047276 */ /* 0x000fe400078100c1 */
[----:B------:R-:W-:-:S02]  /*4580*/  ISETP.GE.AND P5, PT, R55, R202, PT ;  /* 0x000000ca3700720c */ /* 0x000fc40003fa6270 */
[----:B------:R-:W-:Y:S02]  /*4590*/  FSEL R30, R30, -INF , !P1 ;  /* 0xff8000001e1e7808 */ /* 0x000fe40004800000 */
[----:B------:R-:W-:Y:S02]  /*45a0*/  FMNMX3.FTZ R6, R6, R23, R21, !PT ;  /* 0x0000001706067276 */ /* 0x000fe40007810015 */
[----:B------:R-:W-:Y:S02]  /*45b0*/  ISETP.GE.AND P1, PT, R41, R202, PT ;  /* 0x000000ca2900720c */ /* 0x000fe40003f26270 */
[----:B------:R-:W-:Y:S01]  /*45c0*/  FSEL R197, R31, -INF , !P4 ;  /* 0xff8000001fc57808 */ /* 0x000fe20006000000 */
[----:B------:R-:W-:Y:S01]  /*45d0*/  LDSM.16.MT88.4 R40, [R167+0x14000] ;  /* 0x01400000a728783b */ /* 0x000fe20000004200 */
[----:B------:R-:W-:Y:S02]  /*45e0*/  FSEL R26, R26, -INF , !P3 ;  /* 0xff8000001a1a7808 */ /* 0x000fe40005800000 */
[----:B------:R-:W-:-:S02]  /*45f0*/  FMNMX3.FTZ R4, R4, R179, R191, !PT ;  /* 0x000000b304047276 */ /* 0x000fc400078100bf */
[----:B------:R-:W-:Y:S02]  /*4600*/  FSEL R199, R30, -INF , !P5 ;  /* 0xff8000001ec77808 */ /* 0x000fe40006800000 */
[C---:B------:R-:W-:Y:S02]  /*4610*/  ISETP.GT.AND P0, PT, R134.reuse, R37, PT ;  /* 0x000000258600720c */ /* 0x040fe40003f04270 */
[----:B------:R-:W-:Y:S02]  /*4620*/  ISETP.GT.AND P4, PT, R134, R59, PT ;  /* 0x0000003b8600720c */ /* 0x000fe40003f84270 */
[----:B------:R-:W-:Y:S02]  /*4630*/  FMNMX3.FTZ R6, R6, R13, R201, !PT ;  /* 0x0000000d06067276 */ /* 0x000fe400078100c9 */
[----:B------:R-:W-:Y:S02]  /*4640*/  FSEL R175, R26, -INF , !P1 ;  /* 0xff8000001aaf7808 */ /* 0x000fe40004800000 */
[----:B------:R-:W-:-:S02]  /*4650*/  FMNMX3.FTZ R8, R4, R183, R181, !PT ;  /* 0x000000b704087276 */ /* 0x000fc400078100b5 */
[-C--:B------:R-:W-:Y:S02]  /*4660*/  ISETP.GE.AND P5, PT, R37, R202.reuse, PT ;  /* 0x000000ca2500720c */ /* 0x080fe40003fa6270 */
[----:B------:R-:W-:Y:S02]  /*4670*/  ISETP.GE.AND P3, PT, R59, R202, PT ;  /* 0x000000ca3b00720c */ /* 0x000fe40003f66270 */
[----:B------:R-:W-:Y:S01]  /*4680*/  FSEL R27, R27, -INF , !P0 ;  /* 0xff8000001b1b7808 */ /* 0x000fe20004000000 */
[----:B------:R-:W-:Y:S01]  /*4690*/  LDSM.16.MT88.4 R56, [R165+0x14000] ;  /* 0x01400000a538783b */ /* 0x000fe20000004200 */
[----:B------:R-:W-:Y:S02]  /*46a0*/  ISETP.GT.AND P1, PT, R134, R63, PT ;  /* 0x0000003f8600720c */ /* 0x000fe40003f24270 */
[----:B------:R-:W-:Y:S02]  /*46b0*/  FSEL R74, R74, -INF , !P4 ;  /* 0xff8000004a4a7808 */ /* 0x000fe40006000000 */
[----:B------:R-:W-:-:S02]  /*46c0*/  FMNMX3.FTZ R4, R6, R195, R199, !PT ;  /* 0x000000c306047276 */ /* 0x000fc400078100c7 */
[----:B------:R-:W-:Y:S02]  /*46d0*/  ISETP.GE.AND P0, PT, R63, R202, PT ;  /* 0x000000ca3f00720c */ /* 0x000fe40003f06270 */
[----:B------:R-:W-:Y:S02]  /*46e0*/  FSEL R75, R75, -INF , !P1 ;  /* 0xff8000004b4b7808 */ /* 0x000fe40004800000 */
[----:B------:R-:W-:Y:S02]  /*46f0*/  FSEL R173, R27, -INF , !P5 ;  /* 0xff8000001bad7808 */ /* 0x000fe40006800000 */
[----:B------:R-:W-:Y:S02]  /*4700*/  FSEL R171, R74, -INF , !P3 ;  /* 0xff8000004aab7808 */ /* 0x000fe40005800000 */
[----:B------:R-:W-:Y:S02]  /*4710*/  FMNMX3.FTZ R4, R4, R197, R175, !PT ;  /* 0x000000c504047276 */ /* 0x000fe400078100af */
[----:B------:R-:W-:-:S02]  /*4720*/  FMNMX.FTZ R6, R177, R8, !PT ;  /* 0x00000008b1067209 */ /* 0x000fc40007810000 */
[----:B------:R-:W-:Y:S02]  /*4730*/  FSEL R169, R75, -INF , !P0 ;  /* 0xff8000004ba97808 */ /* 0x000fe40004000000 */
[----:B------:R-:W-:Y:S01]  /*4740*/  FMNMX3.FTZ R4, R4, R173, R171, !PT ;  /* 0x000000ad04047276 */ /* 0x000fe200078100ab */
[----:B------:R-:W1:Y:S03]  /*4750*/  SHFL.BFLY PT, R27, R6, 0x2, 0x1f ;  /* 0x0c401f00061b7f89 */ /* 0x000e6600000e0000 */
[----:B------:R-:W-:Y:S01]  /*4760*/  FMNMX.FTZ R31, R169, R4, !PT ;  /* 0x00000004a91f7209 */ /* 0x000fe20007810000 */
[----:B------:R-:W-:Y:S04]  /*4770*/  LDSM.16.MT88.4 R72, [R167+0x16000] ;  /* 0x01600000a748783b */ /* 0x000fe80000004200 */
[----:B------:R-:W2:Y:S01]  /*4780*/  SHFL.BFLY PT, R4, R31, 0x2, 0x1f ;  /* 0x0c401f001f047f89 */ /* 0x000ea200000e0000 */
[----:B-1----:R-:W-:-:S05]  /*4790*/  FMNMX.FTZ R27, R6, R27, !PT ;  /* 0x0000001b061b7209 */ /* 0x002fca0007810000 */
[----:B------:R-:W1:Y:S01]  /*47a0*/  SHFL.BFLY PT, R132, R27, 0x1, 0x1f ;  /* 0x0c201f001b847f89 */ /* 0x000e6200000e0000 */
[----:B--2---:R-:W-:-:S05]  /*47b0*/  FMNMX.FTZ R4, R31, R4, !PT ;  /* 0x000000041f047209 */ /* 0x004fca0007810000 */
[----:B------:R-:W2:Y:S01]  /*47c0*/  SHFL.BFLY PT, R3, R4, 0x1, 0x1f ;  /* 0x0c201f0004037f89 */ /* 0x000ea200000e0000 */
[----:B-1----:R-:W-:-:S04]  /*47d0*/  FMNMX.FTZ R132, R27, R132, !PT ;  /* 0x000000841b847209 */ /* 0x002fc80007810000 */
[C---:B------:R-:W-:Y:S01]  /*47e0*/  FSETP.NEU.FTZ.AND P0, PT, R132.reuse, -INF , PT ;  /* 0xff8000008400780b */ /* 0x040fe20003f1d000 */
[----:B----4-:R-:W-:Y:S01]  /*47f0*/  FMUL.FTZ R172, R132, UR4 ;  /* 0x0000000484ac7c20 */ /* 0x010fe20008410000 */
[----:B--2---:R-:W-:-:S04]  /*4800*/  FMNMX.FTZ R3, R4, R3, !PT ;  /* 0x0000000304037209 */ /* 0x004fc80007810000 */
[----:B------:R-:W-:Y:S02]  /*4810*/  FSEL R172, R172, RZ, P0 ;  /* 0x000000ffacac7208 */ /* 0x000fe40000000000 */
[C---:B------:R-:W-:Y:S01]  /*4820*/  FSETP.NEU.FTZ.AND P0, PT, R3.reuse, -INF , PT ;  /* 0xff8000000300780b */ /* 0x040fe20003f1d000 */
[----:B------:R-:W-:Y:S02]  /*4830*/  FMUL.FTZ R166, R3, UR4 ;  /* 0x0000000403a67c20 */ /* 0x000fe40008410000 */
        /* <DEDUP_REMOVED lines=13> */
[----:B------:R-:W4:Y:S01]  /*4910*/  MUFU.EX2 R163, R163 ;  /* 0x000000a300a37308 */ /* 0x000f220000000800 */
[----:B------:R-:W5:Y:S01]  /*4920*/  LDSM.16.MT88.4 R16, [R168+0x12800] ;  /* 0x01280000a810783b */ /* 0x000f620000004200 */
[--C-:B------:R-:W-:Y:S01]  /*4930*/  FFMA.FTZ R154, R15, UR4, -R172.reuse ;  /* 0x000000040f9a7c23 */ /* 0x100fe200080108ac */
[--C-:B------:R-:W-:Y:S01]  /*4940*/  FFMA.FTZ R151, R11, UR4, -R172.reuse ;  /* 0x000000040b977c23 */ /* 0x100fe200080108ac */
[----:B------:R-:W-:Y:S01]  /*4950*/  MUFU.EX2 R159, R159 ;  /* 0x0000009f009f7308 */ /* 0x000fe20000000800 */
[----:B------:R-:W-:Y:S01]  /*4960*/  FFMA.FTZ R150, R9, UR4, -R172 ;  /* 0x0000000409967c23 */ /* 0x000fe200080108ac */
[--C-:B------:R-:W-:Y:S01]  /*4970*/  FFMA.FTZ R153, R25, UR4, -R166.reuse ;  /* 0x0000000419997c23 */ /* 0x100fe200080108a6 */
[--C-:B------:R-:W-:Y:S01]  /*4980*/  FFMA.FTZ R152, R23, UR4, -R166.reuse ;  /* 0x0000000417987c23 */ /* 0x100fe200080108a6 */
[----:B------:R-:W3:Y:S01]  /*4990*/  MUFU.EX2 R158, R158 ;  /* 0x0000009e009e7308 */ /* 0x000ee20000000800 */
[--C-:B------:R-:W-:Y:S01]  /*49a0*/  FFMA.FTZ R149, R21, UR4, -R166.reuse ;  /* 0x0000000415957c23 */ /* 0x100fe200080108a6 */
[----:B------:R-:W-:Y:S01]  /*49b0*/  FFMA.FTZ R148, R13, UR4, -R166 ;  /* 0x000000040d947c23 */ /* 0x000fe200080108a6 */
[----:B------:R-:W-:Y:S01]  /*49c0*/  LDSM.16.MT88.4 R8, [R167+0x16800] ;  /* 0x01680000a708783b */ /* 0x000fe20000004200 */
[----:B------:R-:W-:Y:S01]  /*49d0*/  MUFU.EX2 R161, R161 ;  /* 0x000000a100a17308 */ /* 0x000fe20000000800 */
[--C-:B------:R-:W-:Y:S01]  /*49e0*/  FFMA.FTZ R170, R217, UR4, -R172.reuse ;  /* 0x00000004d9aa7c23 */ /* 0x100fe200080108ac */
[----:B----4-:R-:W-:Y:S01]  /*49f0*/  F2FP.F16.F32.PACK_AB R96, R162, R163 ;  /* 0x000000a3a260723e */ /* 0x010fe200000000ff */
[----:B------:R-:W4:Y:S01]  /*4a00*/  LDSM.16.MT88.4 R12, [R165+0x12800] ;  /* 0x01280000a50c783b */ /* 0x000f220000004200 */
[----:B------:R-:W1:Y:S01]  /*4a10*/  MUFU.EX2 R160, R160 ;  /* 0x000000a000a07308 */ /* 0x000e620000000800 */
[----:B------:R-:W-:Y:S01]  /*4a20*/  FFMA.FTZ R174, R179, UR4, -R172 ;  /* 0x00000004b3ae7c23 */ /* 0x000fe200080108ac */
[--C-:B------:R-:W-:Y:S01]  /*4a30*/  FFMA.FTZ R178, R195, UR4, -R166.reuse ;  /* 0x00000004c3b27c23 */ /* 0x100fe200080108a6 */
        /* <DEDUP_REMOVED lines=10> */
[----:B------:R-:W-:Y:S01]  /*4ae0*/  FFMA.FTZ R201, R201, UR4, -R166 ;  /* 0x00000004c9c97c23 */ /* 0x000fe200080108a6 */
[----:B-1----:R-:W-:Y:S01]  /*4af0*/  F2FP.F16.F32.PACK_AB R97, R160, R161 ;  /* 0x000000a1a061723e */ /* 0x002fe200000000ff */
[----:B------:R-:W-:Y:S01]  /*4b00*/  LDSM.16.MT88.4 R20, [R164+0x14800] ;  /* 0x01480000a414783b */ /* 0x000fe20000004200 */
[----:B------:R-:W1:Y:S01]  /*4b10*/  MUFU.EX2 R154, R154 ;  /* 0x0000009a009a7308 */ /* 0x000e620000000800 */
[----:B------:R-:W-:Y:S01]  /*4b20*/  FFMA.FTZ R219, R177, UR4, -R172 ;  /* 0x00000004b1db7c23 */ /* 0x000fe200080108ac */
[--C-:B------:R-:W-:Y:S01]  /*4b30*/  FFMA.FTZ R217, R169, UR4, -R166.reuse ;  /* 0x00000004a9d97c23 */ /* 0x100fe200080108a6 */
[----:B------:R-:W-:Y:S01]  /*4b40*/  FFMA.FTZ R171, R171, UR4, -R166 ;  /* 0x00000004abab7c23 */ /* 0x000fe200080108a6 */
[----:B------:R-:W-:Y:S01]  /*4b50*/  MUFU.EX2 R151, R151 ;  /* 0x0000009700977308 */ /* 0x000fe20000000800 */
[----:B------:R-:W-:Y:S01]  /*4b60*/  FADD.FTZ R162, R163, R162 ;  /* 0x000000a2a3a27221 */ /* 0x000fe20000010000 */
[----:B---3--:R-:W-:Y:S01]  /*4b70*/  F2FP.F16.F32.PACK_AB R99, R156, R157 ;  /* 0x0000009d9c63723e */ /* 0x008fe200000000ff */
[----:B------:R-:W-:Y:S01]  /*4b80*/  FADD.FTZ R160, R161, R160 ;  /* 0x000000a0a1a07221 */ /* 0x000fe20000010000 */
[----:B------:R-:W-:Y:S01]  /*4b90*/  MUFU.EX2 R150, R150 ;  /* 0x0000009600967308 */ /* 0x000fe20000000800 */
[----:B------:R-:W-:-:S02]  /*4ba0*/  FADD.FTZ R159, R159, R162 ;  /* 0x000000a29f9f7221 */ /* 0x000fc40000010000 */
[----:B------:R-:W-:Y:S01]  /*4bb0*/  FADD.FTZ R157, R157, R160 ;  /* 0x000000a09d9d7221 */ /* 0x000fe20000010000 */
        /* <DEDUP_REMOVED lines=51> */
[C---:B----4-:R-:W-:Y:S08]  /*4ef0*/  HMMA.16816.F32 R112, R4.reuse, R12, R112 ;  /* 0x0000000c0470723c */ /* 0x050ff00000001870 */
        /* <DEDUP_REMOVED lines=10> */
[C---:B------:R-:W-:Y:S08]  /*4fa0*/  HMMA.16816.F32 R88, R4.reuse, R18, R88 ;  /* 0x000000120458723c */ /* 0x040ff00000001858 */
[C---:B------:R-:W-:Y:S01]  /*4fb0*/  HMMA.16816.F32 R48, R4.reuse, R146, R48 ;  /* 0x000000920430723c */ /* 0x040fe20000001830 */
[----:B------:R-:W-:Y:S04]  /*4fc0*/  LDSM.16.MT88.4 R144, [R168+0x15000] ;  /* 0x01500000a890783b */ /* 0x000fe80000004200 */
[----:B----4-:R-:W4:Y:S03]  /*4fd0*/  LDSM.16.MT88.4 R16, [R167+0x15000] ;  /* 0x01500000a710783b */ /* 0x010f260000004200 */
        /* <DEDUP_REMOVED lines=19> */
[----:B------:R-:W-:Y:S01]  /*5110*/  HMMA.16816.F32 R96, R4, R14, R96 ;  /* 0x0000000e0460723c */ /* 0x000fe20000001860 */
[----:B-1----:R-:W-:Y:S01]  /*5120*/  F2FP.F16.F32.PACK_AB R4, R193, R170 ;  /* 0x000000aac104723e */ /* 0x002fe200000000ff */
[----:B------:R-:W1:Y:S01]  /*5130*/  LDSM.16.MT88.4 R12, [R167+0x17000] ;  /* 0x01700000a70c783b */ /* 0x000e620000004200 */
[----:B------:R-:W-:-:S02]  /*5140*/  F2FP.F16.F32.PACK_AB R5, R178, R195 ;  /* 0x000000c3b205723e */ /* 0x000fc400000000ff */
[----:B-----5:R-:W-:Y:S02]  /*5150*/  F2FP.F16.F32.PACK_AB R6, R174, R179 ;  /* 0x000000b3ae06723e */ /* 0x020fe400000000ff */
[----:B------:R-:W-:-:S07]  /*5160*/  F2FP.F16.F32.PACK_AB R7, R197, R176 ;  /* 0x000000b0c507723e */ /* 0x000fce00000000ff */
[C---:B---3--:R-:W-:Y:S08]  /*5170*/  HMMA.16816.F32 R120, R4.reuse, R8, R120 ;  /* 0x000000080478723c */ /* 0x048ff00000001878 */
[C---:B------:R-:W-:Y:S01]  /*5180*/  HMMA.16816.F32 R116, R4.reuse, R10, R116 ;  /* 0x0000000a0474723c */ /* 0x040fe20000001874 */
[----:B------:R-:W2:Y:S07]  /*5190*/  LDSM.16.MT88.4 R8, [R165+0x17000] ;  /* 0x01700000a508783b */ /* 0x000eae0000004200 */
[C---:B----4-:R-:W-:Y:S08]  /*51a0*/  HMMA.16816.F32 R36, R4.reuse, R16, R36 ;  /* 0x000000100424723c */ /* 0x050ff00000001824 */
[C---:B------:R-:W-:Y:S01]  /*51b0*/  HMMA.16816.F32 R40, R4.reuse, R18, R40 ;  /* 0x000000120428723c */ /* 0x040fe20000001828 */
[----:B------:R-:W3:Y:S07]  /*51c0*/  LDSM.16.MT88.4 R16, [R164+0x17000] ;  /* 0x01700000a410783b */ /* 0x000eee0000004200 */
[----:B------:R-:W-:Y:S01]  /*51d0*/  HMMA.16816.F32 R44, R4, R144, R44 ;  /* 0x00000090042c723c */ /* 0x000fe2000000182c */
[--C-:B------:R-:W-:Y:S01]  /*51e0*/  FFMA.FTZ R144, R191, UR4, -R172.reuse ;  /* 0x00000004bf907c23 */ /* 0x100fe200080108ac */
[----:B------:R-:W-:-:S05]  /*51f0*/  FFMA.FTZ R145, R183, UR4, -R172 ;  /* 0x00000004b7917c23 */ /* 0x000fca00080108ac */
[----:B------:R-:W-:Y:S01]  /*5200*/  MUFU.EX2 R144, R144 ;  /* 0x0000009000907308 */ /* 0x000fe20000000800 */
[C---:B------:R-:W-:Y:S01]  /*5210*/  HMMA.16816.F32 R48, R4.reuse, R146, R48 ;  /* 0x000000920430723c */ /* 0x040fe20000001830 */
[----:B------:R-:W-:Y:S01]  /*5220*/  FFMA.FTZ R146, R181, UR4, -R172 ;  /* 0x00000004b5927c23 */ /* 0x000fe200080108ac */
[--C-:B------:R-:W-:Y:S01]  /*5230*/  FFMA.FTZ R147, R175, UR4, -R166.reuse ;  /* 0x00000004af937c23 */ /* 0x100fe200080108a6 */
[----:B------:R-:W-:Y:S01]  /*5240*/  FFMA.FTZ R172, R173, UR4, -R166 ;  /* 0x00000004adac7c23 */ /* 0x000fe200080108a6 */
[----:B------:R-:W4:Y:S04]  /*5250*/  MUFU.EX2 R145, R145 ;  /* 0x0000009100917308 */ /* 0x000f280000000800 */
[C---:B-1----:R-:W-:Y:S01]  /*5260*/  HMMA.16816.F32 R68, R4.reuse, R12, R68 ;  /* 0x0000000c0444723c */ /* 0x042fe20000001844 */
[----:B------:R-:W-:Y:S04]  /*5270*/  MUFU.EX2 R146, R146 ;  /* 0x0000009200927308 */ /* 0x000fe80000000800 */
[----:B------:R-:W-:Y:S03]  /*5280*/  MUFU.EX2 R147, R147 ;  /* 0x0000009300937308 */ /* 0x000fe60000000800 */
[C---:B--2---:R-:W-:Y:S01]  /*5290*/  HMMA.16816.F32 R84, R4.reuse, R8, R84 ;  /* 0x000000080454723c */ /* 0x044fe20000001854 */
[----:B------:R-:W1:Y:S04]  /*52a0*/  MUFU.EX2 R172, R172 ;  /* 0x000000ac00ac7308 */ /* 0x000e680000000800 */
[----:B------:R-:W2:Y:S03]  /*52b0*/  MUFU.EX2 R166, R171 ;  /* 0x000000ab00a67308 */ /* 0x000ea60000000800 */
[C---:B------:R-:W-:Y:S01]  /*52c0*/  HMMA.16816.F32 R88, R4.reuse, R10, R88 ;  /* 0x0000000a0458723c */ /* 0x040fe20000001858 */
[----:B------:R-:W5:Y:S07]  /*52d0*/  LDSM.16.MT88.4 R8, [R167+0x15800] ;  /* 0x01580000a708783b */ /* 0x000f6e0000004200 */
[C---:B------:R-:W-:Y:S01]  /*52e0*/  HMMA.16816.F32 R72, R4.reuse, R14, R72 ;  /* 0x0000000e0448723c */ /* 0x040fe20000001848 */
[----:B------:R-:W5:Y:S07]  /*52f0*/  LDSM.16.MT88.4 R12, [R168+0x13800] ;  /* 0x01380000a80c783b */ /* 0x000f6e0000004200 */
[C---:B---3--:R-:W-:Y:S08]  /*5300*/  HMMA.16816.F32 R92, R4.reuse, R16, R92 ;  /* 0x00000010045c723c */ /* 0x048ff0000000185c */
[C---:B------:R-:W-:Y:S01]  /*5310*/  HMMA.16816.F32 R96, R4.reuse, R18, R96 ;  /* 0x000000120460723c */ /* 0x040fe20000001860 */
[----:B------:R-:W3:Y:S07]  /*5320*/  LDSM.16.MT88.4 R16, [R165+0x17800] ;  /* 0x01780000a510783b */ /* 0x000eee0000004200 */
[C---:B------:R-:W-:Y:S08]  /*5330*/  HMMA.16816.F32 R76, R4.reuse, R140, R76 ;  /* 0x0000008c044c723c */ /* 0x040ff0000000184c */
        /* <DEDUP_REMOVED lines=16> */
[----:B----4-:R-:W-:Y:S01]  /*5440*/  F2FP.F16.F32.PACK_AB R4, R145, R144 ;  /* 0x000000909104723e */ /* 0x010fe200000000ff */
[----:B------:R-:W-:Y:S01]  /*5450*/  LDSM.16.MT88.4 R20, [R165+0x15800] ;  /* 0x01580000a514783b */ /* 0x000fe20000004200 */
[----:B-1----:R-:W-:-:S02]  /*5460*/  F2FP.F16.F32.PACK_AB R5, R172, R147 ;  /* 0x00000093ac05723e */ /* 0x002fc400000000ff */
[----:B------:R-:W-:Y:S02]  /*5470*/  F2FP.F16.F32.PACK_AB R6, R219, R146 ;  /* 0x00000092db06723e */ /* 0x000fe400000000ff */
[----:B--2---:R-:W-:-:S07]  /*5480*/  F2FP.F16.F32.PACK_AB R7, R217, R166 ;  /* 0x000000a6d907723e */ /* 0x004fce00000000ff */
[C---:B-----5:R-:W-:Y:S08]  /*5490*/  HMMA.16816.F32 R36, R4.reuse, R8, R36 ;  /* 0x000000080424723c */ /* 0x060ff00000001824 */
[C---:B------:R-:W-:Y:S01]  /*54a0*/  HMMA.16816.F32 R40, R4.reuse, R10, R40 ;  /* 0x0000000a0428723c */ /* 0x040fe20000001828 */
[----:B------:R-:W1:Y:S07]  /*54b0*/  LDSM.16.MT88.4 R8, [R164+0x15800] ;  /* 0x01580000a408783b */ /* 0x000e6e0000004200 */
[C---:B------:R-:W-:Y:S08]  /*54c0*/  HMMA.16816.F32 R120, R4.reuse, R12, R120 ;  /* 0x0000000c0478723c */ /* 0x040ff00000001878 */
[C---:B------:R-:W-:Y:S01]  /*54d0*/  HMMA.16816.F32 R116, R4.reuse, R14, R116 ;  /* 0x0000000e0474723c */ /* 0x040fe20000001874 */
[----:B------:R-:W2:Y:S07]  /*54e0*/  LDSM.16.MT88.4 R12, [R164+0x13800] ;  /* 0x01380000a40c783b */ /* 0x000eae0000004200 */
[C---:B---3--:R-:W-:Y:S08]  /*54f0*/  HMMA.16816.F32 R84, R4.reuse, R16, R84 ;  /* 0x000000100454723c */ /* 0x048ff00000001854 */
[C---:B------:R-:W-:Y:S01]  /*5500*/  HMMA.16816.F32 R88, R4.reuse, R18, R88 ;  /* 0x000000120458723c */ /* 0x040fe20000001858 */
[----:B------:R-:W3:Y:S07]  /*5510*/  LDSM.16.MT88.4 R16, [R164+0x17800] ;  /* 0x01780000a410783b */ /* 0x000eee0000004200 */
        /* <DEDUP_REMOVED lines=33> */
[C---:B------:R-:W-:Y:S08]  /*5730*/  HMMA.16816.F32 R64, R4.reuse, R10, R64 ;  /* 0x0000000a0440723c */ /* 0x040ff00000001840 */
[C---:B---3--:R-:W-:Y:S08]  /*5740*/  HMMA.16816.F32 R92, R4.reuse, R16, R92 ;  /* 0x00000010045c723c */ /* 0x048ff0000000185c */
[----:B------:R-:W-:Y:S01]  /*5750*/  HMMA.16816.F32 R96, R4, R18, R96 ;  /* 0x000000120460723c */ /* 0x000fe20000001860 */
[----:B------:R-:W-:-:S04]  /*5760*/  NOP ;  /* 0x0000000000007918 */ /* 0x000fc80000000000 */
[----:B------:R-:W-:-:S15]  /*5770*/  BRA.U !UP0, `(.L_x_458) ;  /* 0x0000006508fc7547 */ /* 0x000fde000b800000 */
[----:B------:R-:W-:Y:S01]  /*5780*/  UIADD3 UR7, UPT, UPT, UR20, -0x2, URZ ;  /* 0xfffffffe14077890 */ /* 0x000fe2000fffe0ff */
[----:B------:R-:W-:-:S04]  /*5790*/  DEPBAR.LE SB0, 0x0 ;  /* 0x000080000000791a */ /* 0x000fc80000000000 */
[----:B------:R-:W-:Y:S01]  /*57a0*/  UIMAD.WIDE.U32 UR16, UR7, UR8, URZ ;  /* 0x00000008071072a5 */ /* 0x000fe2000f8e00ff */
[----:B------:R-:W-:Y:S01]  /*57b0*/  IMAD.SHL.U32 R190, R187, 0x20, RZ ;  /* 0x00000020bbbe7824 */ /* 0x000fe200078e00ff */
[----:B------:R-:W1:Y:S01]  /*57c0*/  LDCU UR4, c[0x0][0x440] ;  /* 0x00008800ff0477ac */ /* 0x000e620008000800 */
[----:B------:R-:W-:Y:S01]  /*57d0*/  SHF.R.U32.HI R189, RZ, 0x1, R187 ;  /* 0x00000001ffbd7819 */ /* 0x000fe200000116bb */
[----:B------:R-:W-:Y:S01]  /*57e0*/  IMAD.MOV.U32 R186, RZ, RZ, 0x20 ;  /* 0x00000020ffba7424 */ /* 0x000fe200078e00ff */
[----:B------:R-:W-:Y:S01]  /*57f0*/  USHF.L.U32 UR12, UR16, 0x6, URZ ;  /* 0x00000006100c7899 */ /* 0x000fe200080006ff */
[----:B------:R-:W-:Y:S01]  /*5800*/  IMAD.U32 R14, RZ, RZ, UR16 ;  /* 0x00000010ff0e7e24 */ /* 0x000fe2000f8e00ff */
[----:B------:R-:W-:Y:S01]  /*5810*/  UIMAD UR7, UR7, UR9, UR17 ;  /* 0x00000009070772a4 */ /* 0x000fe2000f8e0211 */
[----:B------:R-:W-:Y:S01]  /*5820*/  LOP3.LUT R190, R190, 0x7c00, RZ, 0xc0, !PT ;  /* 0x00007c00bebe7812 */ /* 0x000fe200078ec0ff */
[----:B------:R-:W-:Y:S01]  /*5830*/  ULEA UR12, UP0, UR8, UR12, 0x5 ;  /* 0x0000000c080c7291 */ /* 0x000fe2000f8028ff */
[----:B------:R-:W-:Y:S01]  /*5840*/  LOP3.LUT R7, R189, 0x8, RZ, 0xc0, !PT ;  /* 0x00000008bd077812 */ /* 0x000fe200078ec0ff */
[----:B------:R-:W-:Y:S01]  /*5850*/  USHF.L.U64.HI UR6, UR16, 0x6, UR7 ;  /* 0x0000000610067899 */ /* 0x000fe20008010207 */
[-C--:B------:R-:W-:Y:S01]  /*5860*/  LEA R12, P1, R14, R206.reuse, 0x7 ;  /* 0x000000ce0e0c7211 */ /* 0x080fe200078238ff */
[----:B------:R-:W-:Y:S01]  /*5870*/  IMAD.U32 R6, RZ, RZ, UR7 ;  /* 0x00000007ff067e24 */ /* 0x000fe2000f8e00ff */
[----:B------:R-:W-:Y:S01]  /*5880*/  LOP3.LUT R8, R190, 0x200, R185, 0xf8, !PT ;  /* 0x00000200be087812 */ /* 0x000fe200078ef8b9 */
[----:B------:R-:W-:Y:S01]  /*5890*/  ULEA.HI.X UR6, UR8, UR6, UR9, 0x5, UP0 ;  /* 0x0000000608067291 */ /* 0x000fe200080f2c09 */
[----:B------:R-:W-:Y:S01]  /*58a0*/  IMAD.U32 R5, RZ, RZ, UR12 ;  /* 0x0000000cff057e24 */ /* 0x000fe2000f8e00ff */
[----:B------:R-:W-:Y:S01]  /*58b0*/  SEL R186, R186, 0xffffffe0, !P6 ;  /* 0xffffffe0baba7807 */ /* 0x000fe20007000000 */
[----:B------:R-:W-:Y:S01]  /*58c0*/  VIADD R193, R184, UR5 ;  /* 0x00000005b8c17c36 */ /* 0x000fe20008000000 */
[----:B-1----:R-:W-:Y:S01]  /*58d0*/  ISETP.GE.AND P3, PT, R188, UR4, PT ;  /* 0x00000004bc007c0c */ /* 0x002fe2000bf66270 */
[----:B------:R-:W-:Y:S01]  /*58e0*/  IMAD.U32 R15, RZ, RZ, UR17 ;  /* 0x00000011ff0f7e24 */ /* 0x000fe2000f8e00ff */
[----:B------:R-:W-:Y:S01]  /*58f0*/  BAR.SYNC.DEFER_BLOCKING 0x0 ;  /* 0x0000000000007b1d */ /* 0x000fe20000010000 */
[----:B------:R-:W-:Y:S01]  /*5900*/  IMAD.U32 R4, RZ, RZ, UR6 ;  /* 0x00000006ff047e24 */ /* 0x000fe2000f8e00ff */
[----:B------:R-:W-:Y:S01]  /*5910*/  LEA R10, P0, R5, R206, 0x1 ;  /* 0x000000ce050a7211 */ /* 0x000fe200078008ff */
[C---:B------:R-:W-:Y:S01]  /*5920*/  IMAD.IADD R194, R193.reuse, 0x1, R186 ;  /* 0x00000001c1c27824 */ /* 0x040fe200078e02ba */
[-C--:B------:R-:W-:Y:S01]  /*5930*/  LEA.HI.X R13, R14, R205.reuse, R6, 0x7, P1 ;  /* 0x000000cd0e0d7211 */ /* 0x080fe200008f3c06 */
[----:B------:R-:W-:Y:S01]  /*5940*/  IMAD.IADD R193, R193, 0x1, R192 ;  /* 0x00000001c1c17824 */ /* 0x000fe200078e02c0 */
[----:B------:R-:W-:Y:S01]  /*5950*/  ISETP.GE.AND P1, PT, R214, UR4, PT ;  /* 0x00000004d6007c0c */ /* 0x000fe2000bf26270 */
[----:B------:R-:W-:Y:S01]  /*5960*/  UIADD3 UR16, UPT, UPT, UR20, -0x2, URZ ;  /* 0xfffffffe14107890 */ /* 0x000fe2000fffe0ff */
[----:B------:R-:W-:-:S02]  /*5970*/  LEA.HI.X R11, R5, R205, R4, 0x1, P0 ;  /* 0x000000cd050b7211 */ /* 0x000fc400000f0c04 */
[----:B------:R-:W-:Y:S01]  /*5980*/  ISETP.GE.AND P0, PT, R213, UR4, PT ;  /* 0x00000004d5007c0c */ /* 0x000fe2000bf06270 */
[----:B------:R-:W-:Y:S01]  /*5990*/  UISETP.GT.U32.AND UP1, UPT, UR16, UR18, UPT ;  /* 0x000000121000728c */ /* 0x000fe2000bf24070 */
[----:B------:R-:W-:-:S04]  /*59a0*/  LOP3.LUT R7, R8, R0, R7, 0xf6, !PT ;  /* 0x0000000008077212 */ /* 0x000fc800078ef607 */
[----:B------:R-:W-:-:S05]  /*59b0*/  LEA R197, R7, UR5, 0x1 ;  /* 0x0000000507c57c11 */ /* 0x000fca000f8e08ff */
[--C-:B------:R-:W-:Y:S02]  /*59c0*/  IMAD.IADD R196, R186, 0x1, R197.reuse ;  /* 0x00000001bac47824 */ /* 0x100fe400078e02c5 */
[----:B------:R-:W-:Y:S01]  /*59d0*/  IMAD.IADD R195, R192, 0x1, R197 ;  /* 0x00000001c0c37824 */ /* 0x000fe200078e02c5 */
[----:B------:R-:W-:Y:S01]  /*59e0*/  @!PT LDS RZ, [RZ] ;  /* 0x00000000fffff984 */ /* 0x000fe20000000800 */
[----:B------:R-:W-:Y:S01]  /*59f0*/  @!PT LDS RZ, [RZ] ;  /* 0x00000000fffff984 */ /* 0x000fe20000000800 */
[----:B------:R-:W-:Y:S01]  /*5a00*/  @!PT LDS RZ, [RZ] ;  /* 0x00000000fffff984 */ /* 0x000fe20000000800 */
[----:B------:R-:W-:Y:S03]  /*5a10*/  @!P3 LDGSTS.E.BYPASS.LTC128B.128 [R209+0x12000], desc[UR24][R12.64] ;  /* 0x120000000cd1bfae */ /* 0x000fe6000b981a18 */
[C---:B------:R-:W-:Y:S01]  /*5a20*/  IMAD.IADD R191, R186.reuse, 0x1, R195 ;  /* 0x00000001babf7824 */ /* 0x040fe200078e02c3 */
[----:B------:R-:W-:Y:S01]  /*5a30*/  @P3 STS.128 [R209+0x12000], RZ ;  /* 0x012000ffd1003388 */ /* 0x000fe20000000c00 */
[----:B------:R-:W-:-:S03]  /*5a40*/  IMAD.IADD R186, R186, 0x1, R193 ;  /* 0x00000001baba7824 */ /* 0x000fc600078e02c1 */
[----:B------:R-:W-:Y:S01]  /*5a50*/  @!PT LDS RZ, [RZ] ;  /* 0x00000000fffff984 */ /* 0x000fe20000000800 */
[----:B------:R-:W-:Y:S01]  /*5a60*/  @!PT LDS RZ, [RZ] ;  /* 0x00000000fffff984 */ /* 0x000fe20000000800 */
[----:B------:R-:W-:Y:S01]  /*5a70*/  @!PT LDS RZ, [RZ] ;  /* 0x00000000fffff984 */ /* 0x000fe20000000800 */
[----:B------:R-:W-:Y:S04]  /*5a80*/  @!P1 LDGSTS.E.BYPASS.LTC128B.128 [R209+0x14000], desc[UR24][R12.64+0x80] ;  /* 0x140000800cd19fae */ /* 0x000fe8000b981a18 */
[----:B------:R-:W-:Y:S04]  /*5a90*/  @P1 STS.128 [R209+0x14000], RZ ;  /* 0x014000ffd1001388 */ /* 0x000fe80000000c00 */
        /* <DEDUP_REMOVED lines=18> */
[----:B------:R1:W-:Y:S04]  /*5bc0*/  @!P0 LDGSTS.E.BYPASS.LTC128B.128 [R209+0x17000], desc[UR24][R10.64+0x100] ;  /* 0x170001000ad18fae */ /* 0x0003e8000b981a18 */
[----:B------:R-:W-:Y:S04]  /*5bd0*/  @P0 STS.128 [R209+0x17000], RZ ;  /* 0x017000ffd1000388 */ /* 0x000fe80000000c00 */
[----:B------:R-:W-:Y:S04]  /*5be0*/  LDSM.16.M88.4 R172, [R197] ;  /* 0x00000000c5ac783b */ /* 0x000fe80000000200 */
[----:B------:R-:W2:Y:S04]  /*5bf0*/  LDSM.16.M88.4 R144, [R184+UR5+0xc000] ;  /* 0x00c00005b890783b */ /* 0x000ea80008000200 */
[----:B------:R-:W3:Y:S04]  /*5c00*/  LDSM.16.M88.4 R136, [R184+UR5+0xc800] ;  /* 0x00c80005b888783b */ /* 0x000ee80008000200 */
[----:B------:R-:W4:Y:S04]  /*5c10*/  LDSM.16.M88.4 R28, [R184+UR5+0xd000] ;  /* 0x00d00005b81c783b */ /* 0x000f280008000200 */
[----:B------:R-:W5:Y:S04]  /*5c20*/  LDSM.16.M88.4 R20, [R184+UR5+0xd800] ;  /* 0x00d80005b814783b */ /* 0x000f680008000200 */
[----:B-1----:R-:W-:Y:S04]  /*5c30*/  LDSM.16.M88.4 R8, [R196] ;  /* 0x00000000c408783b */ /* 0x002fe80000000200 */
[----:B------:R-:W1:Y:S04]  /*5c40*/  LDSM.16.M88.4 R16, [R194+0xc000] ;  /* 0x00c00000c210783b */ /* 0x000e680000000200 */
[----:B------:R-:W1:Y:S04]  /*5c50*/  LDSM.16.M88.4 R12, [R194+0xc800] ;  /* 0x00c80000c20c783b */ /* 0x000e680000000200 */
[----:B------:R-:W1:Y:S04]  /*5c60*/  LDSM.16.M88.4 R4, [R194+0xd000] ;  /* 0x00d00000c204783b */ /* 0x000e680000000200 */
[----:B------:R-:W1:Y:S04]  /*5c70*/  LDSM.16.M88.4 R164, [R194+0xd800] ;  /* 0x00d80000c2a4783b */ /* 0x000e680000000200 */
[----:B------:R-:W-:Y:S01]  /*5c80*/  LDSM.16.M88.4 R160, [R193+0xc000] ;  /* 0x00c00000c1a0783b */ /* 0x000fe20000000200 */
[C---:B--2---:R-:W-:Y:S03]  /*5c90*/  HMMA.16816.F32 R148, R172.reuse, R144, RZ ;  /* 0x00000090ac94723c */ /* 0x044fe600000018ff */
        /* <DEDUP_REMOVED lines=11> */
[C---:B-----5:R-:W-:Y:S08]  /*5d50*/  HMMA.16816.F32 R24, R172.reuse, R20, RZ ;  /* 0x00000014ac18723c */ /* 0x060ff000000018ff */
[----:B------:R-:W-:Y:S01]  /*5d60*/  HMMA.16816.F32 R172, R172, R22, RZ ;  /* 0x00000016acac723c */ /* 0x000fe200000018ff */
[----:B------:R-:W-:Y:S07]  /*5d70*/  LDSM.16.M88.4 R20, [R193+0xd800] ;  /* 0x00d80000c114783b */ /* 0x000fee0000000200 */
[C---:B-1----:R-:W-:Y:S08]  /*5d80*/  HMMA.16816.F32 R148, R8.reuse, R16, R148 ;  /* 0x000000100894723c */ /* 0x042ff00000001894 */
[C---:B------:R-:W-:Y:S01]  /*5d90*/  HMMA.16816.F32 R144, R8.reuse, R18, R144 ;  /* 0x000000120890723c */ /* 0x040fe20000001890 */
[----:B------:R-:W1:Y:S07]  /*5da0*/  LDSM.16.M88.4 R16, [R195] ;  /* 0x00000000c310783b */ /* 0x000e6e0000000200 */
[C---:B------:R-:W-:Y:S08]  /*5db0*/  HMMA.16816.F32 R140, R8.reuse, R12, R140 ;  /* 0x0000000c088c723c */ /* 0x040ff0000000188c */
[C---:B------:R-:W-:Y:S01]  /*5dc0*/  HMMA.16816.F32 R136, R8.reuse, R14, R136 ;  /* 0x0000000e0888723c */ /* 0x040fe20000001888 */
[----:B------:R-:W-:Y:S07]  /*5dd0*/  LDSM.16.M88.4 R12, [R186+0xc000] ;  /* 0x00c00000ba0c783b */ /* 0x000fee0000000200 */
[C---:B------:R-:W-:Y:S08]  /*5de0*/  HMMA.16816.F32 R32, R8.reuse, R4, R32 ;  /* 0x000000040820723c */ /* 0x040ff00000001820 */
[C---:B------:R-:W-:Y:S01]  /*5df0*/  HMMA.16816.F32 R28, R8.reuse, R6, R28 ;  /* 0x00000006081c723c */ /* 0x040fe2000000181c */
[----:B------:R-:W2:Y:S07]  /*5e00*/  LDSM.16.M88.4 R4, [R191] ;  /* 0x00000000bf04783b */ /* 0x000eae0000000200 */
[C---:B------:R-:W-:Y:S08]  /*5e10*/  HMMA.16816.F32 R24, R8.reuse, R164, R24 ;  /* 0x000000a40818723c */ /* 0x040ff00000001818 */
        /* <DEDUP_REMOVED lines=122> */
[----:B------:R-:W-:Y:S06]  /*65c0*/  BAR.SYNC.DEFER_BLOCKING 0x0 ;  /* 0x0000000000007b1d */ /* 0x000fec0000010000 */
[----:B------:R-:W-:-:S13]  /*65d0*/  BRA.U !UP1, `(.L_x_459) ;  /* 0x0000000109cc7547 */ /* 0x000fda000b800000 */
[----:B------:R-:W-:Y:S01]  /*65e0*/  UIADD3 UR5, UPT, UPT, UR20, -0x3, URZ ;  /* 0xfffffffd14057890 */ /* 0x000fe2000fffe0ff */
[----:B------:R-:W-:Y:S03]  /*65f0*/  BSSY.RECONVERGENT B0, `(.L_x_460) ;  /* 0x0000030000007945 */ /* 0x000fe60003800200 */
[----:B------:R-:W-:-:S04]  /*6600*/  UIMAD.WIDE.U32 UR12, UR5, UR10, URZ ;  /* 0x0000000a050c72a5 */ /* 0x000fc8000f8e00ff */
[----:B------:R-:W-:Y:S02]  /*6610*/  USHF.L.U32 UR6, UR12, 0x6, URZ ;  /* 0x000000060c067899 */ /* 0x000fe400080006ff */
[----:B------:R-:W-:Y:S01]  /*6620*/  UIMAD UR5, UR5, UR11, UR13 ;  /* 0x0000000b050572a4 */ /* 0x000fe2000f8e020d */
[----:B------:R-:W-:Y:S01]  /*6630*/  IMAD.U32 R8, RZ, RZ, UR12 ;  /* 0x0000000cff087e24 */ /* 0x000fe2000f8e00ff */
[----:B------:R-:W-:Y:S01]  /*6640*/  ULEA UR6, UP0, UR10, UR6, 0x5 ;  /* 0x000000060a067291 */ /* 0x000fe2000f8028ff */
[----:B------:R-:W-:Y:S01]  /*6650*/  IMAD.U32 R9, RZ, RZ, UR13 ;  /* 0x0000000dff097e24 */ /* 0x000fe2000f8e00ff */
[----:B------:R-:W-:Y:S02]  /*6660*/  USHF.L.U64.HI UR4, UR12, 0x6, UR5 ;  /* 0x000000060c047899 */ /* 0x000fe40008010205 */
[----:B------:R-:W-:Y:S01]  /*6670*/  IMAD.U32 R6, RZ, RZ, UR5 ;  /* 0x00000005ff067e24 */ /* 0x000fe2000f8e00ff */
[----:B------:R-:W-:Y:S01]  /*6680*/  LEA R12, P5, R8, R208, 0x7 ;  /* 0x000000d0080c7211 */ /* 0x000fe200078a38ff */
[----:B------:R-:W-:Y:S01]  /*6690*/  ULEA.HI.X UR4, UR10, UR4, UR11, 0x5, UP0 ;  /* 0x000000040a047291 */ /* 0x000fe200080f2c0b */
[----:B------:R-:W-:-:S02]  /*66a0*/  MOV R5, UR6 ;  /* 0x0000000600057c02 */ /* 0x000fc40008000f00 */
[-C--:B------:R-:W-:Y:S02]  /*66b0*/  LEA.HI.X R13, R8, R207.reuse, R6, 0x7, P5 ;  /* 0x000000cf080d7211 */ /* 0x080fe400028f3c06 */
[C---:B------:R-:W-:Y:S02]  /*66c0*/  LEA R10, P4, R5.reuse, R208, 0x1 ;  /* 0x000000d0050a7211 */ /* 0x040fe400078808ff */
[----:B------:R-:W-:Y:S01]  /*66d0*/  MOV R4, UR4 ;  /* 0x0000000400047c02 */ /* 0x000fe20008000f00 */
[----:B------:R-:W-:Y:S01]  /*66e0*/  @!PT LDS RZ, [RZ] ;  /* 0x00000000fffff984 */ /* 0x000fe20000000800 */
[----:B------:R-:W-:Y:S01]  /*66f0*/  @!PT LDS RZ, [RZ] ;  /* 0x00000000fffff984 */ /* 0x000fe20000000800 */
[----:B------:R-:W-:Y:S01]  /*6700*/  @!PT LDS RZ, [RZ] ;  /* 0x00000000fffff984 */ /* 0x000fe20000000800 */
[----:B------:R1:W-:Y:S03]  /*6710*/  @!P3 LDGSTS.E.BYPASS.LTC128B.128 [R209+0xc000], desc[UR24][R12.64] ;  /* 0x0c0000000cd1bfae */ /* 0x0003e6000b981a18 */
[----:B------:R-:W-:Y:S01]  /*6720*/  LEA.HI.X R11, R5, R207, R4, 0x1, P4 ;  /* 0x000000cf050b7211 */ /* 0x000fe200020f0c04 */
        /* <DEDUP_REMOVED lines=27> */
.L_x_461:
[----:B------:R2:W-:Y:S02]  /*68e0*/  STS.128 [R209+0x11000], RZ ;  /* 0x011000ffd1007388 */ /* 0x0005e40000000c00 */
.L_x_462:
[----:B------:R-:W-:Y:S05]  /*68f0*/  BSYNC.RECONVERGENT B0 ;  /* 0x0000000000007941 */ /* 0x000fea0003800200 */
.L_x_460:
[----:B------:R-:W0:Y:S02]  /*6900*/  LDGDEPBAR ;  /* 0x00000000000079af */ /* 0x000e240000000000 */
.L_x_459:
[----:B------:R-:W-:Y:S01]  /*6910*/  IMAD.U32 R4, RZ, RZ, UR20 ;  /* 0x00000014ff047e24 */ /* 0x000fe2000f8e00ff */
[----:B------:R-:W4:Y:S01]  /*6920*/  S2UR UR5, SR_CgaCtaId ;  /* 0x00000000000579c3 */ /* 0x000f220000008800 */
[----:B------:R-:W5:Y:S01]  /*6930*/  LDCU UR4, c[0x0][0x45c] ;  /* 0x00008b80ff0477ac */ /* 0x000f620008000800 */
[----:B------:R-:W-:Y:S01]  /*6940*/  SEL R133, R133, 0xffffffe0, !P6 ;  /* 0xffffffe085857807 */ /* 0x000fe20007000000 */
[----:B------:R-:W-:Y:S01]  /*6950*/  IMAD R135, R4, 0x40, R135 ;  /* 0x0000004004877824 */ /* 0x000fe200078e0287 */
[----:B------:R-:W-:-:S03]  /*6960*/  UMOV UR6, 0x400 ;  /* 0x0000040000067882 */ /* 0x000fc60000000000 */
[C---:B------:R-:W-:Y:S01]  /*6970*/  VIADD R7, R135.reuse, 0xffffff81 ;  /* 0xffffff8187077836 */ /* 0x040fe20000000000 */
[----:B------:R-:W-:-:S04]  /*6980*/  IADD3 R5, PT, PT, R135, -0x80, RZ ;  /* 0xffffff8087057810 */ /* 0x000fc80007ffe0ff */
[----:B------:R-:W-:Y:S02]  /*6990*/  ISETP.GT.AND P5, PT, R204, R5, PT ;  /* 0x00000005cc00720c */ /* 0x000fe40003fa4270 */
[C---:B------:R-:W-:Y:S02]  /*69a0*/  ISETP.GE.AND P4, PT, R5.reuse, R203, PT ;  /* 0x000000cb0500720c */ /* 0x040fe40003f86270 */
[----:B-1----:R-:W-:Y:S02]  /*69b0*/  FSEL R12, R148, -INF , !P5 ;  /* 0xff800000940c7808 */ /* 0x002fe40006800000 */
[----:B------:R-:W-:Y:S02]  /*69c0*/  ISETP.GT.AND P5, PT, R134, R5, PT ;  /* 0x000000058600720c */ /* 0x000fe40003fa4270 */
[----:B------:R-:W-:Y:S02]  /*69d0*/  FSEL R12, R12, -INF , !P4 ;  /* 0xff8000000c0c7808 */ /* 0x000fe40006000000 */
[----:B------:R-:W-:Y:S01]  /*69e0*/  ISETP.GE.AND P4, PT, R5, R202, PT ;  /* 0x000000ca0500720c */ /* 0x000fe20003f86270 */
[----:B------:R-:W-:Y:S01]  /*69f0*/  VIADD R5, R135, 0xffffff88 ;  /* 0xffffff8887057836 */ /* 0x000fe20000000000 */
[----:B---3--:R-:W-:Y:S01]  /*6a00*/  FSEL R10, R150, -INF , !P5 ;  /* 0xff800000960a7808 */ /* 0x008fe20006800000 */
[----:B----4-:R-:W-:Y:S01]  /*6a10*/  ULEA UR5, UR5, UR6, 0x18 ;  /* 0x0000000605057291 */ /* 0x010fe2000f8ec0ff */
[----:B------:R-:W-:-:S02]  /*6a20*/  ISETP.GT.AND P5, PT, R204, R7, PT ;  /* 0x00000007cc00720c */ /* 0x000fc40003fa4270 */
[----:B------:R-:W-:Y:S02]  /*6a30*/  FSEL R10, R10, -INF , !P4 ;  /* 0xff8000000a0a7808 */ /* 0x000fe40006000000 */
[----:B------:R-:W-:Y:S02]  /*6a40*/  ISETP.GE.AND P4, PT, R7, R203, PT ;  /* 0x000000cb0700720c */ /* 0x000fe40003f86270 */
[----:B------:R-:W-:Y:S02]  /*6a50*/  FSEL R18, R149, -INF , !P5 ;  /* 0xff80000095127808 */ /* 0x000fe40006800000 */
[----:B------:R-:W-:Y:S02]  /*6a60*/  ISETP.GT.AND P5, PT, R134, R7, PT ;  /* 0x000000078600720c */ /* 0x000fe40003fa4270 */
[----:B------:R-:W-:Y:S02]  /*6a70*/  FSEL R18, R18, -INF , !P4 ;  /* 0xff80000012127808 */ /* 0x000fe40006000000 */
[----:B------:R-:W-:-:S02]  /*6a80*/  ISETP.GE.AND P4, PT, R7, R202, PT ;  /* 0x000000ca0700720c */ /* 0x000fc40003f86270 */
[----:B------:R-:W-:Y:S02]  /*6a90*/  FSEL R4, R151, -INF , !P5 ;  /* 0xff80000097047808 */ /* 0x000fe40006800000 */
[----:B------:R-:W-:Y:S02]  /*6aa0*/  ISETP.GT.AND P5, PT, R204, R5, PT ;  /* 0x00000005cc00720c */ /* 0x000fe40003fa4270 */
[----:B------:R-:W-:Y:S02]  /*6ab0*/  FSEL R4, R4, -INF , !P4 ;  /* 0xff80000004047808 */ /* 0x000fe40006000000 */
[----:B------:R-:W-:Y:S02]  /*6ac0*/  ISETP.GE.AND P4, PT, R5, R203, PT ;  /* 0x000000cb0500720c */ /* 0x000fe40003f86270 */
[----:B------:R-:W-:Y:S02]  /*6ad0*/  FSEL R16, R144, -INF , !P5 ;  /* 0xff80000090107808 */ /* 0x000fe40006800000 */
[----:B------:R-:W-:-:S02]  /*6ae0*/  ISETP.GT.AND P5, PT, R134, R5, PT ;  /* 0x000000058600720c */ /* 0x000fc40003fa4270 */
[----:B------:R-:W-:Y:S02]  /*6af0*/  IADD3 R7, PT, PT, R135, -0x77, RZ ;  /* 0xffffff8987077810 */ /* 0x000fe40007ffe0ff */
[----:B------:R-:W-:Y:S02]  /*6b00*/  FSEL R16, R16, -INF , !P4 ;  /* 0xff80000010107808 */ /* 0x000fe40006000000 */
[----:B------:R-:W-:Y:S01]  /*6b10*/  ISETP.GE.AND P4, PT, R5, R202, PT ;  /* 0x000000ca0500720c */ /* 0x000fe20003f86270 */
[----:B------:R-:W-:Y:S01]  /*6b20*/  VIADD R5, R135, 0xffffff90 ;  /* 0xffffff9087057836 */ /* 0x000fe20000000000 */
[----:B------:R-:W-:Y:S02]  /*6b30*/  FSEL R6, R146, -INF , !P5 ;  /* 0xff80000092067808 */ /* 0x000fe40006800000 */
[----:B------:R-:W-:Y:S02]  /*6b40*/  ISETP.GT.AND P5, PT, R204, R7, PT ;  /* 0x00000007cc00720c */ /* 0x000fe40003fa4270 */
[----:B------:R-:W-:-:S02]  /*6b50*/  FSEL R6, R6, -INF , !P4 ;  /* 0xff80000006067808 */ /* 0x000fc40006000000 */
[----:B------:R-:W-:Y:S02]  /*6b60*/  ISETP.GE.AND P4, PT, R7, R203, PT ;  /* 0x000000cb0700720c */ /* 0x000fe40003f86270 */
[----:B------:R-:W-:Y:S02]  /*6b70*/  FSEL R14, R145, -INF , !P5 ;  /* 0xff800000910e7808 */ /* 0x000fe40006800000 */
[----:B------:R-:W-:Y:S02]  /*6b80*/  ISETP.GT.AND P5, PT, R134, R7, PT ;  /* 0x000000078600720c */ /* 0x000fe40003fa4270 */
[----:B------:R-:W-:Y:S02]  /*6b90*/  FSEL R14, R14, -INF , !P4 ;  /* 0xff8000000e0e7808 */ /* 0x000fe40006000000 */
[----:B------:R-:W-:Y:S01]  /*6ba0*/  ISETP.GE.AND P4, PT, R7, R202, PT ;  /* 0x000000ca0700720c */ /* 0x000fe20003f86270 */
[----:B------:R-:W-:Y:S01]  /*6bb0*/  VIADD R7, R135, 0xffffff91 ;  /* 0xffffff9187077836 */ /* 0x000fe20000000000 */
[----:B------:R-:W-:-:S02]  /*6bc0*/  FSEL R8, R147, -INF , !P5 ;  /* 0xff80000093087808 */ /* 0x000fc40006800000 */
[----:B------:R-:W-:Y:S02]  /*6bd0*/  ISETP.GT.AND P5, PT, R204, R5, PT ;  /* 0x00000005cc00720c */ /* 0x000fe40003fa4270 */
[----:B------:R-:W-:Y:S02]  /*6be0*/  FSEL R8, R8, -INF , !P4 ;  /* 0xff80000008087808 */ /* 0x000fe40006000000 */
[----:B------:R-:W-:Y:S02]  /*6bf0*/  ISETP.GE.AND P4, PT, R5, R203, PT ;  /* 0x000000cb0500720c */ /* 0x000fe40003f86270 */
[----:B------:R-:W-:Y:S02]  /*6c00*/  FSEL R140, R140, -INF , !P5 ;  /* 0xff8000008c8c7808 */ /* 0x000fe40006800000 */
[----:B------:R-:W-:Y:S02]  /*6c10*/  ISETP.GT.AND P5, PT, R134, R5, PT ;  /* 0x000000058600720c */ /* 0x000fe40003fa4270 */
[----:B------:R-:W-:-:S02]  /*6c20*/  FSEL R152, R140, -INF , !P4 ;  /* 0xff8000008c987808 */ /* 0x000fc40006000000 */
[----:B------:R-:W-:Y:S02]  /*6c30*/  ISETP.GE.AND P4, PT, R5, R202, PT ;  /* 0x000000ca0500720c */ /* 0x000fe40003f86270 */
[----:B------:R-:W-:Y:S02]  /*6c40*/  FSEL R142, R142, -INF , !P5 ;  /* 0xff8000008e8e7808 */ /* 0x000fe40006800000 */
[----:B------:R-:W-:Y:S02]  /*6c50*/  ISETP.GT.AND P5, PT, R204, R7, PT ;  /* 0x00000007cc00720c */ /* 0x000fe40003fa4270 */
[----:B------:R-:W-:Y:S02]  /*6c60*/  FSEL R146, R142, -INF , !P4 ;  /* 0xff8000008e927808 */ /* 0x000fe40006000000 */
[----:B------:R-:W-:Y:S02]  /*6c70*/  ISETP.GE.AND P4, PT, R7, R203, PT ;  /* 0x000000cb0700720c */ /* 0x000fe40003f86270 */
[----:B------:R-:W-:-:S02]  /*6c80*/  FSEL R141, R141, -INF , !P5 ;  /* 0xff8000008d8d7808 */ /* 0x000fc40006800000 */
[----:B------:R-:W-:Y:S02]  /*6c90*/  ISETP.GT.AND P5, PT, R134, R7, PT ;  /* 0x000000078600720c */ /* 0x000fe40003fa4270 */
[----:B------:R-:W-:Y:S02]  /*6ca0*/  IADD3 R5, PT, PT, R135, -0x68, RZ ;  /* 0xffffff9887057810 */ /* 0x000fe40007ffe0ff */
[----:B------:R-:W-:Y:S02]  /*6cb0*/  FSEL R154, R141, -INF , !P4 ;  /* 0xff8000008d9a7808 */ /* 0x000fe40006000000 */
[----:B------:R-:W-:Y:S01]  /*6cc0*/  ISETP.GE.AND P4, PT, R7, R202, PT ;  /* 0x000000ca0700720c */ /* 0x000fe20003f86270 */
[----:B------:R-:W-:Y:S01]  /*6cd0*/  VIADD R7, R135, 0xffffff99 ;  /* 0xffffff9987077836 */ /* 0x000fe20000000000 */
[----:B------:R-:W-:Y:S02]  /*6ce0*/  FSEL R143, R143, -INF , !P5 ;  /* 0xff8000008f8f7808 */ /* 0x000fe40006800000 */
[----:B------:R-:W-:-:S02]  /*6cf0*/  ISETP.GT.AND P5, PT, R204, R5, PT ;  /* 0x00000005cc00720c */ /* 0x000fc40003fa4270 */
[----:B------:R-:W-:Y:S02]  /*6d00*/  FSEL R144, R143, -INF , !P4 ;  /* 0xff8000008f907808 */ /* 0x000fe40006000000 */
[C---:B------:R-:W-:Y:S02]  /*6d10*/  ISETP.GE.AND P4, PT, R5.reuse, R203, PT ;  /* 0x000000cb0500720c */ /* 0x040fe40003f86270 */
        /* <DEDUP_REMOVED lines=51> */
[----:B------:R-:W-:Y:S02]  /*7050*/  FSEL R210, R31, -INF , !P4 ;  /* 0xff8000001fd27808 */ /* 0x000fe40006000000 */
[----:B------:R-:W-:Y:S02]  /*7060*/  ISETP.GE.AND P4, PT, R5, R203, PT ;  /* 0x000000cb0500720c */ /* 0x000fe40003f86270 */
[----:B------:R-:W-:Y:S02]  /*7070*/  FSEL R24, R24, -INF , !P5 ;  /* 0xff80000018187808 */ /* 0x000fe40006800000 */
[----:B------:R-:W-:Y:S02]  /*7080*/  ISETP.GT.AND P5, PT, R134, R5, PT ;  /* 0x000000058600720c */ /* 0x000fe40003fa4270 */
[----:B------:R-:W-:-:S02]  /*7090*/  IADD3 R7, PT, PT, R135, -0x4f, RZ ;  /* 0xffffffb187077810 */ /* 0x000fc40007ffe0ff */
[----:B------:R-:W-:Y:S02]  /*70a0*/  FSEL R178, R24, -INF , !P4 ;  /* 0xff80000018b27808 */ /* 0x000fe40006000000 */
[----:B------:R-:W-:Y:S01]  /*70b0*/  ISETP.GE.AND P4, PT, R5, R202, PT ;  /* 0x000000ca0500720c */ /* 0x000fe20003f86270 */
[----:B------:R-:W-:Y:S01]  /*70c0*/  VIADD R5, R135, 0xffffffb8 ;  /* 0xffffffb887057836 */ /* 0x000fe20000000000 */
        /* <DEDUP_REMOVED lines=9> */
[----:B------:R-:W-:-:S02]  /*7160*/  FMNMX3.FTZ R9, R3, R10, R4, !PT ;  /* 0x0000000a03097276 */ /* 0x000fc40007810004 */
[----:B------:R-:W-:Y:S02]  /*7170*/  IADD3 R135, PT, PT, R135, -0x47, RZ ;  /* 0xffffffb987877810 */ /* 0x000fe40007ffe0ff */
[C---:B------:R-:W-:Y:S02]  /*7180*/  ISETP.GT.AND P5, PT, R134.reuse, R5, PT ;  /* 0x000000058600720c */ /* 0x040fe40003fa4270 */
[----:B------:R-:W-:Y:S02]  /*7190*/  FSEL R176, R27, -INF , !P4 ;  /* 0xff8000001bb07808 */ /* 0x000fe40006000000 */
[----:B------:R-:W-:Y:S02]  /*71a0*/  FMNMX3.FTZ R9, R9, R6, R8, !PT ;  /* 0x0000000609097276 */ /* 0x000fe40007810008 */
[----:B------:R-:W-:Y:S02]  /*71b0*/  ISETP.GT.AND P4, PT, R134, R135, PT ;  /* 0x000000878600720c */ /* 0x000fe40003f84270 */
[----:B------:R-:W-:-:S02]  /*71c0*/  FMNMX3.FTZ R11, R132, R12, R18, !PT ;  /* 0x0000000c840b7276 */ /* 0x000fc40007810012 */
[----:B------:R-:W-:Y:S02]  /*71d0*/  FSEL R7, R174, -INF , !P5 ;  /* 0xff800000ae077808 */ /* 0x000fe40006800000 */
[----:B------:R-:W-:Y:S02]  /*71e0*/  FMNMX3.FTZ R9, R9, R146, R144, !PT ;  /* 0x0000009209097276 */ /* 0x000fe40007810090 */
[C---:B------:R-:W-:Y:S02]  /*71f0*/  ISETP.GT.AND P5, PT, R204.reuse, R5, PT ;  /* 0x00000005cc00720c */ /* 0x040fe40003fa4270 */
[----:B------:R-:W-:Y:S02]  /*7200*/  FSEL R168, R175, -INF , !P4 ;  /* 0xff800000afa87808 */ /* 0x000fe40006000000 */
[----:B------:R-:W-:Y:S02]  /*7210*/  ISETP.GT.AND P4, PT, R204, R135, PT ;  /* 0x00000087cc00720c */ /* 0x000fe40003f84270 */
[----:B------:R-:W-:-:S02]  /*7220*/  FMNMX3.FTZ R11, R11, R16, R14, !PT ;  /* 0x000000100b0b7276 */ /* 0x000fc4000781000e */
[----:B------:R-:W-:Y:S02]  /*7230*/  FMNMX3.FTZ R9, R9, R140, R142, !PT ;  /* 0x0000008c09097276 */ /* 0x000fe4000781008e */
[----:B------:R-:W-:Y:S02]  /*7240*/  FSEL R172, R172, -INF , !P5 ;  /* 0xff800000acac7808 */ /* 0x000fe40006800000 */
[-C--:B------:R-:W-:Y:S02]  /*7250*/  ISETP.GE.AND P5, PT, R5, R203.reuse, PT ;  /* 0x000000cb0500720c */ /* 0x080fe40003fa6270 */
[----:B------:R-:W-:Y:S02]  /*7260*/  FSEL R173, R173, -INF , !P4 ;  /* 0xff800000adad7808 */ /* 0x000fe40006000000 */
[----:B------:R-:W-:Y:S02]  /*7270*/  ISETP.GE.AND P4, PT, R135, R203, PT ;  /* 0x000000cb8700720c */ /* 0x000fe40003f86270 */
[----:B------:R-:W-:-:S02]  /*7280*/  FMNMX3.FTZ R11, R11, R152, R154, !PT ;  /* 0x000000980b0b7276 */ /* 0x000fc4000781009a */
[----:B------:R-:W-:Y:S02]  /*7290*/  FMNMX3.FTZ R9, R9, R216, R218, !PT ;  /* 0x000000d809097276 */ /* 0x000fe400078100da */
[----:B------:R-:W-:Y:S02]  /*72a0*/  FSEL R180, R172, -INF , !P5 ;  /* 0xff800000acb47808 */ /* 0x000fe40006800000 */
[----:B------:R-:W-:Y:S02]  /*72b0*/  FSEL R174, R173, -INF , !P4 ;  /* 0xff800000adae7808 */ /* 0x000fe40006000000 */
[----:B------:R-:W-:Y:S02]  /*72c0*/  ISETP.GE.AND P5, PT, R5, R202, PT ;  /* 0x000000ca0500720c */ /* 0x000fe40003fa6270 */
[----:B------:R-:W-:Y:S02]  /*72d0*/  FMNMX3.FTZ R11, R11, R150, R148, !PT ;  /* 0x000000960b0b7276 */ /* 0x000fe40007810094 */
[----:B------:R-:W-:-:S02]  /*72e0*/  ISETP.GE.AND P4, PT, R135, R202, PT ;  /* 0x000000ca8700720c */ /* 0x000fc40003f86270 */
[----:B------:R-:W-:Y:S02]  /*72f0*/  FMNMX3.FTZ R5, R9, R212, R210, !PT ;  /* 0x000000d409057276 */ /* 0x000fe400078100d2 */
[----:B------:R-:W-:Y:S02]  /*7300*/  FMNMX3.FTZ R11, R11, R224, R196, !PT ;  /* 0x000000e00b0b7276 */ /* 0x000fe400078100c4 */
[----:B------:R-:W-:Y:S02]  /*7310*/  FSEL R172, R7, -INF , !P5 ;  /* 0xff80000007ac7808 */ /* 0x000fe40006800000 */
[----:B------:R-:W-:Y:S02]  /*7320*/  FSEL R168, R168, -INF , !P4 ;  /* 0xff800000a8a87808 */ /* 0x000fe40006000000 */
[----:B------:R-:W-:Y:S02]  /*7330*/  FMNMX3.FTZ R5, R5, R170, R176, !PT ;  /* 0x000000aa05057276 */ /* 0x000fe400078100b0 */
[----:B------:R-:W-:-:S02]  /*7340*/  FMNMX3.FTZ R11, R11, R222, R220, !PT ;  /* 0x000000de0b0b7276 */ /* 0x000fc400078100dc */
[----:B------:R-:W-:Y:S02]  /*7350*/  FMNMX3.FTZ R22, R5, R172, R168, !PT ;  /* 0x000000ac05167276 */ /* 0x000fe400078100a8 */
[----:B------:R-:W-:Y:S02]  /*7360*/  FMNMX3.FTZ R11, R11, R178, R169, !PT ;  /* 0x000000b20b0b7276 */ /* 0x000fe400078100a9 */
[----:B------:R-:W-:Y:S01]  /*7370*/  LEA R166, R2, UR5, 0x1 ;  /* 0x0000000502a67c11 */ /* 0x000fe2000f8e08ff */
[----:B------:R-:W1:Y:S01]  /*7380*/  SHFL.BFLY PT, R5, R22, 0x2, 0x1f ;  /* 0x0c401f0016057f89 */ /* 0x000e6200000e0000 */
[----:B------:R-:W-:-:S03]  /*7390*/  FMNMX3.FTZ R9, R11, R180, R174, !PT ;  /* 0x000000b40b097276 */ /* 0x000fc600078100ae */
[----:B------:R-:W-:Y:S02]  /*73a0*/  IMAD.IADD R183, R133, 0x1, R166 ;  /* 0x0000000185b77824 */ /* 0x000fe400078e02a6 */
[----:B------:R-:W3:Y:S01]  /*73b0*/  SHFL.BFLY PT, R20, R9, 0x2, 0x1f ;  /* 0x0c401f0009147f89 */ /* 0x000ee200000e0000 */
[----:B------:R-:W-:Y:S01]  /*73c0*/  VIADD R165, R166, 0x12040 ;  /* 0x00012040a6a57836 */ /* 0x000fe20000000000 */
[----:B-1----:R-:W-:-:S05]  /*73d0*/  FMNMX.FTZ R5, R22, R5, !PT ;  /* 0x0000000516057209 */ /* 0x002fca0007810000 */
[----:B------:R-:W1:Y:S01]  /*73e0*/  SHFL.BFLY PT, R186, R5, 0x1, 0x1f ;  /* 0x0c201f0005ba7f89 */ /* 0x000e6200000e0000 */
[----:B---3--:R-:W-:-:S05]  /*73f0*/  FMNMX.FTZ R20, R9, R20, !PT ;  /* 0x0000001409147209 */ /* 0x008fca0007810000 */
[----:B------:R-:W3:Y:S01]  /*7400*/  SHFL.BFLY PT, R191, R20, 0x1, 0x1f ;  /* 0x0c201f0014bf7f89 */ /* 0x000ee200000e0000 */
[----:B-1----:R-:W-:-:S04]  /*7410*/  FMNMX.FTZ R186, R5, R186, !PT ;  /* 0x000000ba05ba7209 */ /* 0x002fc80007810000 */
[C---:B------:R-:W-:Y:S01]  /*7420*/  FSETP.NEU.FTZ.AND P4, PT, R186.reuse, -INF , PT ;  /* 0xff800000ba00780b */ /* 0x040fe20003f9d000 */
[----:B-----5:R-:W-:Y:S01]  /*7430*/  FMUL.FTZ R167, R186, UR4 ;  /* 0x00000004baa77c20 */ /* 0x020fe20008410000 */
[----:B---3--:R-:W-:Y:S02]  /*7440*/  FMNMX.FTZ R191, R20, R191, !PT ;  /* 0x000000bf14bf7209 */ /* 0x008fe40007810000 */
[----:B------:R-:W1:Y:S02]  /*7450*/  LDSM.16.MT88.4 R20, [R183+0x12000] ;  /* 0x01200000b714783b */ /* 0x000e640000004200 */
[----:B------:R-:W-:Y:S01]  /*7460*/  FSEL R167, R167, RZ, P4 ;  /* 0x000000ffa7a77208 */ /* 0x000fe20002000000 */
[C---:B------:R-:W-:Y:S01]  /*7470*/  FMUL.FTZ R171, R191.reuse, UR4 ;  /* 0x00000004bfab7c20 */ /* 0x040fe20008410000 */
[----:B------:R-:W-:-:S03]  /*7480*/  FSETP.NEU.FTZ.AND P5, PT, R191, -INF , PT ;  /* 0xff800000bf00780b */ /* 0x000fc60003fbd000 */
[--C-:B------:R-:W-:Y:S01]  /*7490*/  FFMA.FTZ R156, R4, UR4, -R167.reuse ;  /* 0x00000004049c7c23 */ /* 0x100fe200080108a7 */
[----:B------:R-:W-:Y:S01]  /*74a0*/  FSEL R5, R191, RZ, P5 ;  /* 0x000000ffbf057208 */ /* 0x000fe20002800000 */
[--C-:B------:R-:W-:Y:S01]  /*74b0*/  FFMA.FTZ R162, R10, UR4, -R167.reuse ;  /* 0x000000040aa27c23 */ /* 0x100fe200080108a7 */
[----:B------:R-:W-:Y:S01]  /*74c0*/  FSEL R4, R186, RZ, P4 ;  /* 0x000000ffba047208 */ /* 0x000fe20002000000 */
[----:B------:R-:W-:Y:S01]  /*74d0*/  FFMA.FTZ R160, R6, UR4, -R167 ;  /* 0x0000000406a07c23 */ /* 0x000fe200080108a7 */
[----:B------:R-:W-:Y:S01]  /*74e0*/  FSEL R171, R171, RZ, P5 ;  /* 0x000000ffabab7208 */ /* 0x000fe20002800000 */
[----:B------:R-:W-:Y:S01]  /*74f0*/  FADD.FTZ R5, R132, -R5 ;  /* 0x8000000584057221 */ /* 0x000fe20000010000 */
[----:B------:R-:W-:Y:S01]  /*7500*/  FFMA.FTZ R8, R8, UR4, -R167 ;  /* 0x0000000408087c23 */ /* 0x000fe200080108a7 */
[----:B------:R-:W-:Y:S01]  /*7510*/  FADD.FTZ R4, R3, -R4 ;  /* 0x8000000403047221 */ /* 0x000fe20000010000 */
[----:B------:R-:W-:Y:S01]  /*7520*/  MUFU.EX2 R162, R162 ;  /* 0x000000a200a27308 */ /* 0x000fe20000000800 */
[----:B------:R-:W-:Y:S01]  /*7530*/  FMUL.FTZ R163, R5, UR4 ;  /* 0x0000000405a37c20 */ /* 0x000fe20008410000 */
[--C-:B------:R-:W-:Y:S01]  /*7540*/  FFMA.FTZ R158, R16, UR4, -R171.reuse ;  /* 0x00000004109e7c23 */ /* 0x100fe200080108ab */
[----:B------:R-:W-:Y:S01]  /*7550*/  FMUL.FTZ R161, R4, UR4 ;  /* 0x0000000404a17c20 */ /* 0x000fe20008410000 */
[----:B------:R-:W-:Y:S01]  /*7560*/  IADD3 R16, PT, PT, R166, 0x12000, RZ ;  /* 0x00012000a6107810 */ /* 0x000fe20007ffe0ff */
[--C-:B------:R-:W-:Y:S01]  /*7570*/  FFMA.FTZ R164, R12, UR4, -R171.reuse ;  /* 0x000000040ca47c23 */ /* 0x100fe200080108ab */
[--C-:B------:R-:W-:Y:S01]  /*7580*/  FFMA.FTZ R159, R18, UR4, -R171.reuse ;  /* 0x00000004129f7c23 */ /* 0x100fe200080108ab */
[----:B------:R-:W3:Y:S01]  /*7590*/  MUFU.EX2 R163, R163 ;  /* 0x000000a300a37308 */ /* 0x000ee20000000800 */
[----:B------:R-:W-:Y:S01]  /*75a0*/  @P2 IADD3 R165, PT, PT, R16, -0x40, RZ ;  /* 0xffffffc010a52810 */ /* 0x000fe20007ffe0ff */
[--C-:B------:R-:W-:Y:S01]  /*75b0*/  FFMA.FTZ R157, R14, UR4, -R171.reuse ;  /* 0x000000040e9d7c23 */ /* 0x100fe200080108ab */
[----:B------:R-:W-:Y:S01]  /*75c0*/  FFMA.FTZ R175, R152, UR4, -R171 ;  /* 0x0000000498af7c23 */ /* 0x000fe200080108ab */
[----:B------:R-:W4:Y:S01]  /*75d0*/  MUFU.EX2 R161, R161 ;  /* 0x000000a100a17308 */ /* 0x000f220000000800 */
[----:B------:R-:W-:Y:S01]  /*75e0*/  LDSM.16.MT88.4 R12, [R166+0x12000] ;  /* 0x01200000a60c783b */ /* 0x000fe20000004200 */
[----:B------:R-:W-:-:S02]  /*75f0*/  IMAD.IADD R181, R133, 0x1, R165 ;  /* 0x0000000185b57824 */ /* 0x000fc400078e02a5 */
[--C-:B------:R-:W-:Y:S01]  /*7600*/  FFMA.FTZ R194, R154, UR4, -R171.reuse ;  /* 0x000000049ac27c23 */ /* 0x100fe200080108ab */
[----:B------:R-:W-:Y:S01]  /*7610*/  MUFU.EX2 R164, R164 ;  /* 0x000000a400a47308 */ /* 0x000fe20000000800 */
[----:B------:R-:W-:Y:S01]  /*7620*/  LDSM.16.MT88.4 R28, [R165] ;  /* 0x00000000a51c783b */ /* 0x000fe20000004200 */
[--C-:B------:R-:W-:Y:S01]  /*7630*/  FFMA.FTZ R182, R150, UR4, -R171.reuse ;  /* 0x0000000496b67c23 */ /* 0x100fe200080108ab */
[----:B------:R-:W-:Y:S01]  /*7640*/  FFMA.FTZ R173, R148, UR4, -R171 ;  /* 0x0000000494ad7c23 */ /* 0x000fe200080108ab */
[----:B------:R-:W5:Y:S01]  /*7650*/  MUFU.EX2 R159, R159 ;  /* 0x0000009f009f7308 */ /* 0x000f620000000800 */
[----:B------:R-:W-:Y:S01]  /*7660*/  LDSM.16.MT88.4 R132, [R183+0x16000] ;  /* 0x01600000b784783b */ /* 0x000fe20000004200 */
        /* <DEDUP_REMOVED lines=10> */
[----:B------:R-:W2:Y:S01]  /*7710*/  MUFU.EX2 R156, R156 ;  /* 0x0000009c009c7308 */ /* 0x000ea20000000800 */
[----:B------:R-:W-:Y:S01]  /*7720*/  FMUL.FTZ R19, R123, R161 ;  /* 0x000000a17b137220 */ /* 0x000fe20000410000 */
[----:B-----5:R-:W-:Y:S01]  /*7730*/  F2FP.F16.F32.PACK_AB R4, R159, R164 ;  /* 0x000000a49f04723e */ /* 0x020fe200000000ff */
[-C--:B------:R-:W-:Y:S01]  /*7740*/  FMUL.FTZ R32, R104, R163.reuse ;  /* 0x000000a368207220 */ /* 0x080fe20000410000 */
[----:B------:R-:W-:Y:S01]  /*7750*/  MUFU.EX2 R160, R160 ;  /* 0x000000a000a07308 */ /* 0x000fe20000000800 */
[----:B------:R-:W-:Y:S01]  /*7760*/  FMUL.FTZ R33, R105, R163 ;  /* 0x000000a369217220 */ /* 0x000fe20000410000 */
[-C--:B------:R-:W-:Y:S01]  /*7770*/  FMUL.FTZ R34, R106, R161.reuse ;  /* 0x000000a16a227220 */ /* 0x080fe20000410000 */
[----:B------:R-:W-:Y:S01]  /*7780*/  FMUL.FTZ R35, R107, R161 ;  /* 0x000000a16b237220 */ /* 0x000fe20000410000 */
[----:B------:R-:W5:Y:S01]  /*7790*/  MUFU.EX2 R3, R8 ;  /* 0x0000000800037308 */ /* 0x000f620000000800 */
[----:B------:R-:W-:Y:S01]  /*77a0*/  LDSM.16.MT88.4 R104, [R183+0x14000] ;  /* 0x01400000b768783b */ /* 0x000fe20000004200 */
[----:B---3--:R-:W-:Y:S01]  /*77b0*/  F2FP.F16.F32.PACK_AB R6, R157, R158 ;  /* 0x0000009e9d06723e */ /* 0x008fe200000000ff */
        /* <DEDUP_REMOVED lines=10> */
[----:B------:R-:W-:Y:S01]  /*7860*/  FMUL.FTZ R37, R37, R163 ;  /* 0x000000a325257220 */ /* 0x000fe20000410000 */
[----:B-----5:R-:W-:Y:S01]  /*7870*/  F2FP.F16.F32.PACK_AB R7, R3, R160 ;  /* 0x000000a00307723e */ /* 0x020fe200000000ff */
        /* <DEDUP_REMOVED lines=11> */
[----:B------:R-:W-:Y:S01]  /*7930*/  LDSM.16.MT88.4 R120, [R165+0x2000] ;  /* 0x00200000a578783b */ /* 0x000fe20000004200 */
        /* <DEDUP_REMOVED lines=12> */
[----:B------:R-:W-:Y:S01]  /*7a00*/  LDSM.16.MT88.4 R76, [R183+0x12800] ;  /* 0x01280000b74c783b */ /* 0x000fe20000004200 */
[----:B------:R-:W-:Y:S01]  /*7a10*/  FMUL.FTZ R81, R81, R163 ;  /* 0x000000a351517220 */ /* 0x000fe20000410000 */
[-C--:B------:R-:W-:Y:S01]  /*7a20*/  FMUL.FTZ R82, R82, R161.reuse ;  /* 0x000000a152527220 */ /* 0x080fe20000410000 */
[----:B------:R-:W-:Y:S01]  /*7a30*/  FMUL.FTZ R83, R83, R161 ;  /* 0x000000a153537220 */ /* 0x000fe20000410000 */
[----:B------:R-:W-:Y:S01]  /*7a40*/  LDSM.16.MT88.4 R152, [R183+0x14800] ;  /* 0x01480000b798783b */ /* 0x000fe20000004200 */
        /* <DEDUP_REMOVED lines=11> */
[--C-:B------:R-:W-:Y:S01]  /*7b00*/  FFMA.FTZ R198, R146, UR4, -R167.reuse ;  /* 0x0000000492c67c23 */ /* 0x100fe200080108a7 */
[--C-:B------:R-:W-:Y:S01]  /*7b10*/  FFMA.FTZ R179, R144, UR4, -R167.reuse ;  /* 0x0000000490b37c23 */ /* 0x100fe200080108a7 */
[--C-:B------:R-:W-:Y:S01]  /*7b20*/  FFMA.FTZ R177, R140, UR4, -R167.reuse ;  /* 0x000000048cb17c23 */ /* 0x100fe200080108a7 */
[--C-:B------:R-:W-:Y:S01]  /*7b30*/  FFMA.FTZ R200, R142, UR4, -R167.reuse ;  /* 0x000000048ec87c23 */ /* 0x100fe200080108a7 */
[----:B------:R3:W-:Y:S01]  /*7b40*/  LDSM.16.MT88.4 R148, [R183+0x16800] ;  /* 0x01680000b794783b */ /* 0x0007e20000004200 */
[----:B------:R-:W-:Y:S01]  /*7b50*/  MUFU.EX2 R175, R175 ;  /* 0x000000af00af7308 */ /* 0x000fe20000000800 */
[C---:B------:R-:W-:Y:S01]  /*7b60*/  HMMA.16816.F32 R28, R4.reuse, R30, R108 ;  /* 0x0000001e041c723c */ /* 0x040fe2000000186c */
[--C-:B------:R-:W-:Y:S01]  /*7b70*/  FFMA.FTZ R210, R210, UR4, -R167.reuse ;  /* 0x00000004d2d27c23 */ /* 0x100fe200080108a7 */
[----:B------:R-:W4:Y:S01]  /*7b80*/  LDSM.16.MT88.4 R108, [R166+0x16000] ;  /* 0x01600000a66c783b */ /* 0x000f220000004200 */
[----:B------:R-:W5:Y:S01]  /*7b90*/  MUFU.EX2 R194, R194 ;  /* 0x000000c200c27308 */ /* 0x000f620000000800 */
[----:B------:R-:W-:Y:S01]  /*7ba0*/  FFMA.FTZ R218, R218, UR4, -R167 ;  /* 0x00000004dada7c23 */ /* 0x000fe200080108a7 */
[--C-:B------:R-:W-:Y:S01]  /*7bb0*/  FFMA.FTZ R178, R178, UR4, -R171.reuse ;  /* 0x00000004b2b27c23 */ /* 0x100fe200080108ab */
[----:B------:R-:W-:Y:S01]  /*7bc0*/  LDSM.16.MT88.4 R128, [R181+0x800] ;  /* 0x00080000b580783b */ /* 0x000fe20000004200 */
[----:B------:R-:W-:Y:S01]  /*7bd0*/  MUFU.EX2 R182, R182 ;  /* 0x000000b600b67308 */ /* 0x000fe20000000800 */
[C---:B------:R-:W-:Y:S01]  /*7be0*/  HMMA.16816.F32 R136, R4.reuse, R132, R136 ;  /* 0x000000840488723c */ /* 0x040fe20000001888 */
[----:B------:R-:W-:Y:S01]  /*7bf0*/  FFMA.FTZ R169, R169, UR4, -R171 ;  /* 0x00000004a9a97c23 */ /* 0x000fe200080108ab */
[----:B------:R-:W-:Y:S01]  /*7c00*/  LDSM.16.MT88.4 R140, [R165+0x800] ;  /* 0x00080000a58c783b */ /* 0x000fe20000004200 */
[----:B------:R-:W3:Y:S01]  /*7c10*/  MUFU.EX2 R173, R173 ;  /* 0x000000ad00ad7308 */ /* 0x000ee20000000800 */
[--C-:B------:R-:W-:Y:S01]  /*7c20*/  FFMA.FTZ R197, R176, UR4, -R167.reuse ;  /* 0x00000004b0c57c23 */ /* 0x100fe200080108a7 */
[--C-:B------:R-:W-:Y:S01]  /*7c30*/  FFMA.FTZ R168, R168, UR4, -R167.reuse ;  /* 0x00000004a8a87c23 */ /* 0x100fe200080108a7 */
[----:B------:R-:W-:Y:S01]  /*7c40*/  LDSM.16.MT88.4 R144, [R166+0x12800] ;  /* 0x01280000a690783b */ /* 0x000fe20000004200 */
[----:B------:R-:W-:Y:S01]  /*7c50*/  MUFU.EX2 R198, R198 ;  /* 0x000000c600c67308 */ /* 0x000fe20000000800 */
[C---:B-1----:R-:W-:Y:S01]  /*7c60*/  HMMA.16816.F32 R36, R4.reuse, R112, R36 ;  /* 0x000000700424723c */ /* 0x042fe20000001824 */
[-C--:B------:R-:W-:Y:S01]  /*7c70*/  FMUL.FTZ R112, R44, R163.reuse ;  /* 0x000000a32c707220 */ /* 0x080fe20000410000 */
[-C--:B------:R-:W-:Y:S01]  /*7c80*/  FMUL.FTZ R113, R45, R163.reuse ;  /* 0x000000a32d717220 */ /* 0x080fe20000410000 */
[-C--:B------:R-:W-:Y:S01]  /*7c90*/  FMUL.FTZ R44, R52, R163.reuse ;  /* 0x000000a3342c7220 */ /* 0x080fe20000410000 */
[-C--:B------:R-:W-:Y:S01]  /*7ca0*/  FMUL.FTZ R45, R53, R163.reuse ;  /* 0x000000a3352d7220 */ /* 0x080fe20000410000 */
[-C--:B------:R-:W-:Y:S01]  /*7cb0*/  FMUL.FTZ R52, R60, R163.reuse ;  /* 0x000000a33c347220 */ /* 0x080fe20000410000 */
[-C--:B------:R-:W-:Y:S01]  /*7cc0*/  FMUL.FTZ R53, R61, R163.reuse ;  /* 0x000000a33d357220 */ /* 0x080fe20000410000 */
[----:B------:R-:W-:Y:S01]  /*7cd0*/  FMUL.FTZ R60, R68, R163 ;  /* 0x000000a3443c7220 */ /* 0x000fe20000410000 */
[C---:B------:R-:W-:Y:S01]  /*7ce0*/  HMMA.16816.F32 R40, R4.reuse, R114, R40 ;  /* 0x000000720428723c */ /* 0x040fe20000001828 */
[-C--:B------:R-:W-:Y:S01]  /*7cf0*/  FMUL.FTZ R114, R46, R161.reuse ;  /* 0x000000a12e727220 */ /* 0x080fe20000410000 */
[-C--:B------:R-:W-:Y:S01]  /*7d00*/  FMUL.FTZ R115, R47, R161.reuse ;  /* 0x000000a12f737220 */ /* 0x080fe20000410000 */
[-C--:B------:R-:W-:Y:S01]  /*7d10*/  FMUL.FTZ R46, R54, R161.reuse ;  /* 0x000000a1362e7220 */ /* 0x080fe20000410000 */
[-C--:B------:R-:W-:Y:S01]  /*7d20*/  FMUL.FTZ R47, R55, R161.reuse ;  /* 0x000000a1372f7220 */ /* 0x080fe20000410000 */
[-C--:B------:R-:W-:Y:S01]  /*7d30*/  FMUL.FTZ R54, R62, R161.reuse ;  /* 0x000000a13e367220 */ /* 0x080fe20000410000 */
[----:B------:R-:W-:Y:S01]  /*7d40*/  FMUL.FTZ R55, R63, R161 ;  /* 0x000000a13f377220 */ /* 0x000fe20000410000 */
        /* <DEDUP_REMOVED lines=23> */
[C---:B--2---:R-:W-:Y:S01]  /*7ec0*/  HMMA.16816.F32 R52, R4.reuse, R116, R52 ;  /* 0x000000740434723c */ /* 0x044fe20000001834 */
[-C--:B------:R-:W-:Y:S01]  /*7ed0*/  FMUL.FTZ R72, R88, R163.reuse ;  /* 0x000000a358487220 */ /* 0x080fe20000410000 */
[----:B------:R-:W-:Y:S01]  /*7ee0*/  FMUL.FTZ R73, R89, R163 ;  /* 0x000000a359497220 */ /* 0x000fe20000410000 */
[-C--:B------:R-:W-:Y:S01]  /*7ef0*/  FMUL.FTZ R74, R90, R161.reuse ;  /* 0x000000a15a4a7220 */ /* 0x080fe20000410000 */
[-C--:B------:R-:W-:Y:S01]  /*7f00*/  FMUL.FTZ R75, R91, R161.reuse ;  /* 0x000000a15b4b7220 */ /* 0x080fe20000410000 */
[-C--:B------:R-:W-:Y:S01]  /*7f10*/  FMUL.FTZ R86, R98, R161.reuse ;  /* 0x000000a162567220 */ /* 0x080fe20000410000 */
[----:B------:R-:W-:Y:S01]  /*7f20*/  FMUL.FTZ R87, R99, R161 ;  /* 0x000000a163577220 */ /* 0x000fe20000410000 */
[----:B------:R-:W1:Y:S01]  /*7f30*/  MUFU.EX2 R179, R179 ;  /* 0x000000b300b37308 */ /* 0x000e620000000800 */
[C---:B------:R-:W-:Y:S01]  /*7f40*/  HMMA.16816.F32 R56, R4.reuse, R118, R56 ;  /* 0x000000760438723c */ /* 0x040fe20000001838 */
[----:B------:R-:W2:Y:S01]  /*7f50*/  LDSM.16.MT88.4 R116, [R165+0x4000] ;  /* 0x00400000a574783b */ /* 0x000ea20000004200 */
[----:B-----5:R-:W-:Y:S01]  /*7f60*/  F2FP.F16.F32.PACK_AB R88, R194, R175 ;  /* 0x000000afc258723e */ /* 0x020fe200000000ff */
[----:B------:R-:W-:Y:S01]  /*7f70*/  MUFU.EX2 R177, R177 ;  /* 0x000000b100b17308 */ /* 0x000fe20000000800 */
[----:B---3--:R-:W-:Y:S01]  /*7f80*/  F2FP.F16.F32.PACK_AB R90, R173, R182 ;  /* 0x000000b6ad5a723e */ /* 0x008fe200000000ff */
[----:B------:R-:W-:Y:S01]  /*7f90*/  FFMA.FTZ R183, R212, UR4, -R167 ;  /* 0x00000004d4b77c23 */ /* 0x000fe200080108a7 */
[----:B------:R-:W-:Y:S01]  /*7fa0*/  FFMA.FTZ R180, R180, UR4, -R171 ;  /* 0x00000004b4b47c23 */ /* 0x000fe200080108ab */
[----:B------:R-:W3:Y:S01]  /*7fb0*/  MUFU.EX2 R200, R200 ;  /* 0x000000c800c87308 */ /* 0x000ee20000000800 */
[----:B----4-:R-:W-:Y:S01]  /*7fc0*/  HMMA.16816.F32 R60, R4, R108, R60 ;  /* 0x0000006c043c723c */ /* 0x010fe2000000183c */
[----:B------:R-:W-:Y:S01]  /*7fd0*/  FFMA.FTZ R172, R172, UR4, -R167 ;  /* 0x00000004acac7c23 */ /* 0x000fe200080108a7 */
[----:B------:R-:W-:Y:S01]  /*7fe0*/  FFMA.FTZ R164, R219, R163, R164 ;  /* 0x000000a3dba47223 */ /* 0x000fe200000100a4 */
[----:B------:R-:W-:Y:S01]  /*7ff0*/  MUFU.EX2 R212, R218 ;  /* 0x000000da00d47308 */ /* 0x000fe20000000800 */
[----:B-1----:R-:W-:-:S02]  /*8000*/  F2FP.F16.F32.PACK_AB R89, R179, R198 ;  /* 0x000000c6b359723e */ /* 0x002fc400000000ff */
[----:B------:R-:W-:Y:S01]  /*8010*/  FADD.FTZ R159, R159, R164 ;  /* 0x000000a49f9f7221 */ /* 0x000fe20000010000 */
[----:B------:R-:W-:Y:S01]  /*8020*/  MUFU.EX2 R183, R183 ;  /* 0x000000b700b77308 */ /* 0x000fe20000000800 */
[C---:B------:R-:W-:Y:S01]  /*8030*/  HMMA.16816.F32 R64, R4.reuse, R110, R64 ;  /* 0x0000006e0440723c */ /* 0x040fe20000001840 */
[----:B------:R-:W1:Y:S01]  /*8040*/  LDSM.16.MT88.4 R108, [R181+0x4000] ;  /* 0x00400000b56c783b */ /* 0x000e620000004200 */
[----:B------:R-:W-:Y:S01]  /*8050*/  FADD.FTZ R158, R158, R159 ;  /* 0x0000009f9e9e7221 */ /* 0x000fe20000010000 */
[----:B------:R-:W-:Y:S01]  /*8060*/  MUFU.EX2 R210, R210 ;  /* 0x000000d200d27308 */ /* 0x000fe20000000800 */
[----:B---3--:R-:W-:Y:S02]  /*8070*/  F2FP.F16.F32.PACK_AB R91, R200, R177 ;  /* 0x000000b1c85b723e */ /* 0x008fe400000000ff */
[----:B------:R-:W-:Y:S01]  /*8080*/  FADD.FTZ R158, R157, R158 ;  /* 0x0000009e9d9e7221 */ /* 0x000fe20000010000 */
[----:B------:R-:W-:Y:S01]  /*8090*/  MUFU.EX2 R178, R178 ;  /* 0x000000b200b27308 */ /* 0x000fe20000000800 */
[C---:B------:R-:W-:Y:S01]  /*80a0*/  HMMA.16816.F32 R132, R4.reuse, R134, R80 ;  /* 0x000000860484723c */ /* 0x040fe20000001850 */
[-C--:B------:R-:W-:Y:S01]  /*80b0*/  FMUL.FTZ R80, R92, R163.reuse ;  /* 0x000000a35c507220 */ /* 0x080fe20000410000 */
[----:B------:R-:W-:Y:S01]  /*80c0*/  FMUL.FTZ R81, R93, R163 ;  /* 0x000000a35d517220 */ /* 0x000fe20000410000 */
[-C--:B------:R-:W-:Y:S01]  /*80d0*/  FMUL.FTZ R82, R94, R161.reuse ;  /* 0x000000a15e527220 */ /* 0x080fe20000410000 */
[-C--:B------:R-:W-:Y:S01]  /*80e0*/  FMUL.FTZ R83, R95, R161.reuse ;  /* 0x000000a15f537220 */ /* 0x080fe20000410000 */
[----:B------:R-:W-:Y:S01]  /*80f0*/  MUFU.EX2 R169, R169 ;  /* 0x000000a900a97308 */ /* 0x000fe20000000800 */
[----:B------:R-:W-:Y:S01]  /*8100*/  FFMA.FTZ R161, R217, R161, R162 ;  /* 0x000000a1d9a17223 */ /* 0x000fe200000100a2 */
[----:B------:R-:W-:Y:S01]  /*8110*/  FADD.FTZ R175, R175, R158 ;  /* 0x0000009eafaf7221 */ /* 0x000fe20000010000 */
[----:B------:R-:W-:Y:S01]  /*8120*/  HMMA.16816.F32 R8, R4, R12, R8 ;  /* 0x0000000c0408723c */ /* 0x000fe20000001808 */
[----:B------:R-:W-:Y:S01]  /*8130*/  MUFU.EX2 R197, R197 ;  /* 0x000000c500c57308 */ /* 0x000fe20000000800 */
[----:B------:R-:W-:Y:S01]  /*8140*/  FADD.FTZ R161, R156, R161 ;  /* 0x000000a19ca17221 */ /* 0x000fe20000010000 */
[----:B------:R-:W-:-:S02]  /*8150*/  FADD.FTZ R175, R194, R175 ;  /* 0x000000afc2af7221 */ /* 0x000fc40000010000 */
[----:B------:R-:W-:Y:S01]  /*8160*/  MUFU.EX2 R168, R168 ;  /* 0x000000a800a87308 */ /* 0x000fe20000000800 */
[----:B------:R-:W-:Y:S01]  /*8170*/  FADD.FTZ R160, R160, R161 ;  /* 0x000000a1a0a07221 */ /* 0x000fe20000010000 */
[----:B------:R-:W-:Y:S01]  /*8180*/  FADD.FTZ R182, R182, R175 ;  /* 0x000000afb6b67221 */ /* 0x000fe20000010000 */
[----:B------:R-:W-:Y:S01]  /*8190*/  HMMA.16816.F32 R12, R4, R14, R124 ;  /* 0x0000000e040c723c */ /* 0x000fe2000000187c */
[----:B------:R-:W-:Y:S01]  /*81a0*/  LDSM.16.MT88.4 R124, [R166+0x14800] ;  /* 0x01480000a67c783b */ /* 0x000fe20000004200 */
[----:B------:R-:W-:Y:S01]  /*81b0*/  FADD.FTZ R3, R3, R160 ;  /* 0x000000a003037221 */ /* 0x000fe20000010000 */
[----:B------:R-:W-:-:S03]  /*81c0*/  FADD.FTZ R182, R173, R182 ;  /* 0x000000b6adb67221 */ /* 0x000fc60000010000 */
[----:B------:R-:W-:Y:S01]  /*81d0*/  FADD.FTZ R198, R198, R3 ;  /* 0x00000003c6c67221 */ /* 0x000fe20000010000 */
[----:B------:R-:W-:Y:S01]  /*81e0*/  IMAD.MOV.U32 R3, RZ, RZ, R186 ;  /* 0x000000ffff037224 */ /* 0x000fe200078e00ba */
[----:B--2---:R-:W-:Y:S02]  /*81f0*/  HMMA.16816.F32 R68, R4, R116, R68 ;  /* 0x000000740444723c */ /* 0x004fe40000001844 */
[----:B------:R-:W-:-:S04]  /*8200*/  FADD.FTZ R198, R179, R198 ;  /* 0x000000c6b3c67221 */ /* 0x000fc80000010000 */
[----:B------:R-:W-:Y:S02]  /*8210*/  FADD.FTZ R177, R177, R198 ;  /* 0x000000c6b1b17221 */ /* 0x000fe40000010000 */
[----:B------:R-:W-:Y:S01]  /*8220*/  HMMA.16816.F32 R72, R4, R118, R72 ;  /* 0x000000760448723c */ /* 0x000fe20000001848 */
[----:B------:R-:W2:Y:S01]  /*8230*/  LDSM.16.MT88.4 R116, [R165+0x2800] ;  /* 0x00280000a574783b */ /* 0x000ea20000004200 */
[----:B------:R-:W-:-:S06]  /*8240*/  FADD.FTZ R200, R200, R177 ;  /* 0x000000b1c8c87221 */ /* 0x000fcc0000010000 */
[C---:B-1----:R-:W-:Y:S08]  /*8250*/  HMMA.16816.F32 R80, R4.reuse, R108, R80 ;  /* 0x0000006c0450723c */ /* 0x042ff00000001850 */
[C---:B------:R-:W-:Y:S01]  /*8260*/  HMMA.16816.F32 R84, R4.reuse, R110, R84 ;  /* 0x0000006e0454723c */ /* 0x040fe20000001854 */
[----:B------:R-:W1:Y:S07]  /*8270*/  LDSM.16.MT88.4 R108, [R181+0x2800] ;  /* 0x00280000b56c783b */ /* 0x000e6e0000004200 */
[C---:B------:R-:W-:Y:S08]  /*8280*/  HMMA.16816.F32 R44, R4.reuse, R120, R44 ;  /* 0x00000078042c723c */ /* 0x040ff0000000182c */
[----:B------:R-:W-:Y:S01]  /*8290*/  HMMA.16816.F32 R48, R4, R122, R48 ;  /* 0x0000007a0430723c */ /* 0x000fe20000001830 */
[----:B------:R-:W3:Y:S07]  /*82a0*/  LDSM.16.MT88.4 R120, [R166+0x16800] ;  /* 0x01680000a678783b */ /* 0x000eee0000004200 */
[C---:B------:R-:W-:Y:S08]  /*82b0*/  HMMA.16816.F32 R92, R88.reuse, R76, R16 ;  /* 0x0000004c585c723c */ /* 0x040ff00000001810 */
[C---:B------:R-:W-:Y:S08]  /*82c0*/  HMMA.16816.F32 R96, R88.reuse, R78, R20 ;  /* 0x0000004e5860723c */ /* 0x040ff00000001814 */
[----:B------:R-:W-:Y:S01]  /*82d0*/  HMMA.16816.F32 R76, R88, R152, R112 ;  /* 0x00000098584c723c */ /* 0x000fe20000001870 */
[--C-:B------:R-:W-:Y:S01]  /*82e0*/  FFMA.FTZ R152, R196, UR4, -R171.reuse ;  /* 0x00000004c4987c23 */ /* 0x100fe200080108ab */
[----:B------:R-:W-:Y:S01]  /*82f0*/  MOV R196, 0x20 ;  /* 0x0000002000c47802 */ /* 0x000fe20000000f00 */
[----:B------:R4:W-:Y:S01]  /*8300*/  LDSM.16.MT88.4 R112, [R181+0x4800] ;  /* 0x00480000b570783b */ /* 0x0009e20000004200 */
[----:B------:R-:W-:-:S02]  /*8310*/  FFMA.FTZ R153, R224, UR4, -R171 ;  /* 0x00000004e0997c23 */ /* 0x000fc400080108ab */
[----:B------:R-:W-:Y:S01]  /*8320*/  SEL R193, R196, 0xffffffe0, !P6 ;  /* 0xffffffe0c4c17807 */ /* 0x000fe20007000000 */
[----:B------:R-:W-:Y:S01]  /*8330*/  MUFU.EX2 R152, R152 ;  /* 0x0000009800987308 */ /* 0x000fe20000000800 */
[C---:B------:R-:W-:Y:S01]  /*8340*/  HMMA.16816.F32 R20, R88.reuse, R154, R104 ;  /* 0x0000009a5814723c */ /* 0x040fe20000001868 */
[----:B------:R-:W5:Y:S01]  /*8350*/  LDSM.16.MT88.4 R104, [R165+0x4800] ;  /* 0x00480000a568783b */ /* 0x000f620000004200 */
[--C-:B------:R-:W-:Y:S01]  /*8360*/  FFMA.FTZ R155, R222, UR4, -R171.reuse ;  /* 0x00000004de9b7c23 */ /* 0x100fe200080108ab */
[C---:B------:R-:W-:Y:S01]  /*8370*/  IMAD.IADD R195, R193.reuse, 0x1, R166 ;  /* 0x00000001c1c37824 */ /* 0x040fe200078e02a6 */
[----:B------:R-:W-:Y:S01]  /*8380*/  IADD3 R193, PT, PT, R193, R165, RZ ;  /* 0x000000a5c1c17210 */ /* 0x000fe20007ffe0ff */
[----:B------:R-:W-:Y:S01]  /*8390*/  FFMA.FTZ R154, R220, UR4, -R171 ;  /* 0x00000004dc9a7c23 */ /* 0x000fe200080108ab */
[----:B------:R-:W5:Y:S02]  /*83a0*/  MUFU.EX2 R153, R153 ;  /* 0x0000009900997308 */ /* 0x000f640000000800 */
[C---:B------:R-:W-:Y:S01]  /*83b0*/  HMMA.16816.F32 R16, R88.reuse, R148, R136 ;  /* 0x000000945810723c */ /* 0x040fe20000001888 */
[----:B------:R-:W-:Y:S01]  /*83c0*/  LDSM.16.MT88.4 R136, [R195+0x17000] ;  /* 0x01700000c388783b */ /* 0x000fe20000004200 */
[----:B------:R-:W-:Y:S04]  /*83d0*/  MUFU.EX2 R155, R155 ;  /* 0x0000009b009b7308 */ /* 0x000fe80000000800 */
[----:B------:R-:W-:Y:S02]  /*83e0*/  MUFU.EX2 R154, R154 ;  /* 0x0000009a009a7308 */ /* 0x000fe40000000800 */
[----:B------:R-:W-:Y:S01]  /*83f0*/  HMMA.16816.F32 R4, R88, R150, R132 ;  /* 0x000000965804723c */ /* 0x000fe20000001884 */
[----:B------:R-:W-:Y:S01]  /*8400*/  LDSM.16.MT88.4 R148, [R193+0x1000] ;  /* 0x00100000c194783b */ /* 0x000fe20000004200 */
[----:B----4-:R-:W-:-:S03]  /*8410*/  FFMA.FTZ R181, R216, UR4, -R167 ;  /* 0x00000004d8b57c23 */ /* 0x010fc600080108a7 */
[----:B------:R-:W-:Y:S03]  /*8420*/  LDSM.16.MT88.4 R132, [R166+0x17000] ;  /* 0x01700000a684783b */ /* 0x000fe60000004200 */
[C---:B------:R-:W-:Y:S01]  /*8430*/  HMMA.16816.F32 R32, R88.reuse, R128, R32 ;  /* 0x000000805820723c */ /* 0x040fe20000001820 */
[----:B------:R-:W4:Y:S07]  /*8440*/  MUFU.EX2 R181, R181 ;  /* 0x000000b500b57308 */ /* 0x000f2e0000000800 */
[C---:B------:R-:W-:Y:S01]  /*8450*/  HMMA.16816.F32 R100, R88.reuse, R130, R100 ;  /* 0x000000825864723c */ /* 0x040fe20000001864 */
[----:B------:R-:W4:Y:S07]  /*8460*/  LDSM.16.MT88.4 R128, [R166+0x13000] ;  /* 0x01300000a680783b */ /* 0x000f2e0000004200 */
[C---:B--2---:R-:W-:Y:S08]  /*8470*/  HMMA.16816.F32 R44, R88.reuse, R116, R44 ;  /* 0x00000074582c723c */ /* 0x044ff0000000182c */
[C---:B------:R-:W-:Y:S08]  /*8480*/  HMMA.16816.F32 R48, R88.reuse, R118, R48 ;  /* 0x000000765830723c */ /* 0x040ff00000001830 */
[C---:B------:R-:W-:Y:S08]  /*8490*/  HMMA.16816.F32 R24, R88.reuse, R140, R24 ;  /* 0x0000008c5818723c */ /* 0x040ff00000001818 */
[C---:B------:R-:W-:Y:S01]  /*84a0*/  HMMA.16816.F32 R28, R88.reuse, R142, R28 ;  /* 0x0000008e581c723c */ /* 0x040fe2000000181c */
[----:B------:R-:W-:Y:S07]  /*84b0*/  LDSM.16.MT88.4 R140, [R195+0x15000] ;  /* 0x01500000c38c783b */ /* 0x000fee0000004200 */
[C---:B------:R-:W-:Y:S08]  /*84c0*/  HMMA.16816.F32 R36, R88.reuse, R124, R36 ;  /* 0x0000007c5824723c */ /* 0x040ff00000001824 */
[C---:B------:R-:W-:Y:S01]  /*84d0*/  HMMA.16816.F32 R40, R88.reuse, R126, R40 ;  /* 0x0000007e5828723c */ /* 0x040fe20000001828 */
[----:B------:R-:W2:Y:S07]  /*84e0*/  LDSM.16.MT88.4 R124, [R195+0x13000] ;  /* 0x01300000c37c783b */ /* 0x000eae0000004200 */
[C---:B-1----:R-:W-:Y:S08]  /*84f0*/  HMMA.16816.F32 R116, R88.reuse, R108, R52 ;  /* 0x0000006c5874723c */ /* 0x042ff00000001834 */
[C---:B------:R-:W-:Y:S01]  /*8500*/  HMMA.16816.F32 R56, R88.reuse, R110, R56 ;  /* 0x0000006e5838723c */ /* 0x040fe20000001838 */
[----:B------:R-:W1:Y:S07]  /*8510*/  LDSM.16.MT88.4 R108, [R165+0x1000] ;  /* 0x00100000a56c783b */ /* 0x000e6e0000004200 */
[C---:B---3--:R-:W-:Y:S01]  /*8520*/  HMMA.16816.F32 R52, R88.reuse, R120, R60 ;  /* 0x000000785834723c */ /* 0x048fe2000000183c */
[----:B------:R-:W3:Y:S07]  /*8530*/  LDSM.16.MT88.4 R60, [R165+0x3000] ;  /* 0x00300000a53c783b */ /* 0x000eee0000004200 */
[C---:B------:R-:W-:Y:S01]  /*8540*/  HMMA.16816.F32 R120, R88.reuse, R122, R64 ;  /* 0x0000007a5878723c */ /* 0x040fe20000001840 */
[----:B------:R-:W3:Y:S07]  /*8550*/  LDSM.16.MT88.4 R64, [R193+0x3000] ;  /* 0x00300000c140783b */ /* 0x000eee0000004200 */
[C---:B------:R-:W-:Y:S08]  /*8560*/  HMMA.16816.F32 R8, R88.reuse, R144, R8 ;  /* 0x000000905808723c */ /* 0x040ff00000001808 */
[C---:B------:R-:W-:Y:S01]  /*8570*/  HMMA.16816.F32 R12, R88.reuse, R146, R12 ;  /* 0x00000092580c723c */ /* 0x040fe2000000180c */
[----:B------:R-:W3:Y:S07]  /*8580*/  LDSM.16.MT88.4 R144, [R166+0x15000] ;  /* 0x01500000a690783b */ /* 0x000eee0000004200 */
[C---:B-----5:R-:W-:Y:S08]  /*8590*/  HMMA.16816.F32 R68, R88.reuse, R104, R68 ;  /* 0x000000685844723c */ /* 0x060ff00000001844 */
[C---:B------:R-:W-:Y:S08]  /*85a0*/  HMMA.16816.F32 R72, R88.reuse, R106, R72 ;  /* 0x0000006a5848723c */ /* 0x040ff00000001848 */
[C---:B------:R-:W-:Y:S08]  /*85b0*/  HMMA.16816.F32 R80, R88.reuse, R112, R80 ;  /* 0x000000705850723c */ /* 0x040ff00000001850 */
[----:B------:R-:W-:Y:S01]  /*85c0*/  HMMA.16816.F32 R84, R88, R114, R84 ;  /* 0x000000725854723c */ /* 0x000fe20000001854 */
[----:B------:R-:W-:Y:S01]  /*85d0*/  F2FP.F16.F32.PACK_AB R88, R152, R153 ;  /* 0x000000999858723e */ /* 0x000fe200000000ff */
[----:B------:R-:W-:Y:S01]  /*85e0*/  FADD.FTZ R153, R153, R182 ;  /* 0x000000b699997221 */ /* 0x000fe20000010000 */
[----:B----4-:R-:W-:Y:S01]  /*85f0*/  F2FP.F16.F32.PACK_AB R89, R212, R181 ;  /* 0x000000b5d459723e */ /* 0x010fe200000000ff */
[----:B------:R-:W-:Y:S01]  /*8600*/  FADD.FTZ R181, R181, R200 ;  /* 0x000000c8b5b57221 */ /* 0x000fe20000010000 */
[----:B------:R-:W-:Y:S01]  /*8610*/  F2FP.F16.F32.PACK_AB R90, R154, R155 ;  /* 0x0000009b9a5a723e */ /* 0x000fe200000000ff */
        /* <DEDUP_REMOVED lines=9> */
[C---:B------:R-:W-:Y:S08]  /*86b0*/  HMMA.16816.F32 R104, R88.reuse, R148, R32 ;  /* 0x000000945868723c */ /* 0x040ff00000001820 */
[C---:B--2---:R-:W-:Y:S01]  /*86c0*/  HMMA.16816.F32 R128, R88.reuse, R124, R92 ;  /* 0x0000007c5880723c */ /* 0x044fe2000000185c */
[----:B------:R-:W2:Y:S07]  /*86d0*/  LDSM.16.MT88.4 R92, [R165+0x5000] ;  /* 0x00500000a55c783b */ /* 0x000eae0000004200 */
[C---:B-1----:R-:W-:Y:S08]  /*86e0*/  HMMA.16816.F32 R112, R88.reuse, R108, R24 ;  /* 0x0000006c5870723c */ /* 0x042ff00000001818 */
[C---:B------:R-:W-:Y:S08]  /*86f0*/  HMMA.16816.F32 R32, R88.reuse, R142, R20 ;  /* 0x0000008e5820723c */ /* 0x040ff00000001814 */
[C---:B------:R-:W-:Y:S01]  /*8700*/  HMMA.16816.F32 R124, R88.reuse, R126, R96 ;  /* 0x0000007e587c723c */ /* 0x040fe20000001860 */
[----:B------:R-:W1:Y:S07]  /*8710*/  LDSM.16.MT88.4 R96, [R193+0x5000] ;  /* 0x00500000c160783b */ /* 0x000e6e0000004200 */
[C---:B---3--:R-:W-:Y:S08]  /*8720*/  HMMA.16816.F32 R24, R88.reuse, R60, R44 ;  /* 0x0000003c5818723c */ /* 0x048ff0000000182c */
[C---:B------:R-:W-:Y:S01]  /*8730*/  HMMA.16816.F32 R20, R88.reuse, R62, R48 ;  /* 0x0000003e5814723c */ /* 0x040fe20000001830 */
[----:B------:R-:W-:Y:S07]  /*8740*/  LDSM.16.MT88.4 R48, [R195+0x15800] ;  /* 0x01580000c330783b */ /* 0x000fee0000004200 */
[C---:B------:R-:W-:Y:S01]  /*8750*/  HMMA.16816.F32 R60, R88.reuse, R64, R116 ;  /* 0x00000040583c723c */ /* 0x040fe20000001874 */
[----:B------:R-:W3:Y:S07]  /*8760*/  LDSM.16.MT88.4 R116, [R195+0x13800] ;  /* 0x01380000c374783b */ /* 0x000eee0000004200 */
[C---:B------:R-:W-:Y:S08]  /*8770*/  HMMA.16816.F32 R36, R88.reuse, R144, R36 ;  /* 0x000000905824723c */ /* 0x040ff00000001824 */
[C---:B------:R-:W-:Y:S01]  /*8780*/  HMMA.16816.F32 R40, R88.reuse, R146, R40 ;  /* 0x000000925828723c */ /* 0x040fe20000001828 */
[----:B------:R-:W4:Y:S07]  /*8790*/  LDSM.16.MT88.4 R144, [R166+0x13800] ;  /* 0x01380000a690783b */ /* 0x000f2e0000004200 */
[C---:B------:R-:W-:Y:S08]  /*87a0*/  HMMA.16816.F32 R76, R88.reuse, R140, R76 ;  /* 0x0000008c584c723c */ /* 0x040ff0000000184c */
[C---:B------:R-:W-:Y:S08]  /*87b0*/  HMMA.16816.F32 R140, R88.reuse, R136, R16 ;  /* 0x00000088588c723c */ /* 0x040ff00000001810 */
[C---:B------:R-:W-:Y:S01]  /*87c0*/  HMMA.16816.F32 R136, R88.reuse, R138, R4 ;  /* 0x0000008a5888723c */ /* 0x040fe20000001804 */
[----:B------:R-:W-:Y:S01]  /*87d0*/  FFMA.FTZ R4, R174, UR4, -R171 ;  /* 0x00000004ae047c23 */ /* 0x000fe200080108ab */
[----:B------:R-:W-:Y:S01]  /*87e0*/  FFMA.FTZ R174, R170, UR4, -R167 ;  /* 0x00000004aaae7c23 */ /* 0x000fe200080108a7 */
[----:B------:R-:W-:Y:S04]  /*87f0*/  MUFU.EX2 R171, R180 ;  /* 0x000000b400ab7308 */ /* 0x000fe80000000800 */
[----:B------:R5:W2:Y:S01]  /*8800*/  MUFU.EX2 R170, R4 ;  /* 0x0000000400aa7308 */ /* 0x000aa20000000800 */
[C---:B------:R-:W-:Y:S03]  /*8810*/  HMMA.16816.F32 R108, R88.reuse, R110, R28 ;  /* 0x0000006e586c723c */ /* 0x040fe6000000181c */
[----:B------:R-:W1:Y:S04]  /*8820*/  MUFU.EX2 R174, R174 ;  /* 0x000000ae00ae7308 */ /* 0x000e680000000800 */
[----:B------:R-:W3:Y:S01]  /*8830*/  MUFU.EX2 R167, R172 ;  /* 0x000000ac00a77308 */ /* 0x000ee20000000800 */
[----:B------:R-:W-:Y:S01]  /*8840*/  HMMA.16816.F32 R52, R88, R132, R52 ;  /* 0x000000845834723c */ /* 0x000fe20000001834 */
[----:B-----5:R-:W-:Y:S01]  /*8850*/  F2FP.F16.F32.PACK_AB R4, R169, R178 ;  /* 0x000000b2a904723e */ /* 0x020fe200000000ff */
[----:B------:R-:W-:Y:S01]  /*8860*/  FADD.FTZ R178, R178, R155 ;  /* 0x0000009bb2b27221 */ /* 0x000fe20000010000 */
[----:B--2---:R-:W-:-:S05]  /*8870*/  F2FP.F16.F32.PACK_AB R6, R170, R171 ;  /* 0x000000abaa06723e */ /* 0x004fca00000000ff */
[C---:B------:R-:W-:Y:S01]  /*8880*/  HMMA.16816.F32 R28, R88.reuse, R92, R68 ;  /* 0x0000005c581c723c */ /* 0x040fe20000001844 */
[----:B-1----:R-:W-:Y:S01]  /*8890*/  F2FP.F16.F32.PACK_AB R5, R197, R174 ;  /* 0x000000aec505723e */ /* 0x002fe200000000ff */
[----:B------:R-:W1:Y:S01]  /*88a0*/  LDSM.16.MT88.4 R68, [R166+0x15800] ;  /* 0x01580000a644783b */ /* 0x000e620000004200 */
[----:B------:R-:W-:Y:S01]  /*88b0*/  FADD.FTZ R174, R174, R183 ;  /* 0x000000b7aeae7221 */ /* 0x000fe20000010000 */
[----:B------:R-:W-:Y:S01]  /*88c0*/  FADD.FTZ R178, R169, R178 ;  /* 0x000000b2a9b27221 */ /* 0x000fe20000010000 */
[----:B---3--:R-:W-:Y:S02]  /*88d0*/  F2FP.F16.F32.PACK_AB R7, R168, R167 ;  /* 0x000000a7a807723e */ /* 0x008fe400000000ff */
[----:B------:R-:W-:Y:S01]  /*88e0*/  FADD.FTZ R174, R197, R174 ;  /* 0x000000aec5ae7221 */ /* 0x000fe20000010000 */
[----:B------:R-:W-:Y:S01]  /*88f0*/  HMMA.16816.F32 R16, R88, R94, R72 ;  /* 0x0000005e5810723c */ /* 0x000fe20000001848 */
[----:B------:R-:W2:Y:S01]  /*8900*/  LDSM.16.MT88.4 R72, [R166+0x17800] ;  /* 0x01780000a648783b */ /* 0x000ea20000004200 */
[----:B------:R-:W-:Y:S01]  /*8910*/  FADD.FTZ R171, R171, R178 ;  /* 0x000000b2abab7221 */ /* 0x000fe20000010000 */
[----:B------:R-:W-:-:S03]  /*8920*/  FADD.FTZ R167, R167, R174 ;  /* 0x000000aea7a77221 */ /* 0x000fc60000010000 */
[----:B------:R-:W-:Y:S01]  /*8930*/  FADD.FTZ R219, R170, R171 ;  /* 0x000000abaadb7221 */ /* 0x000fe20000010000 */
[----:B------:R-:W-:Y:S01]  /*8940*/  FADD.FTZ R217, R168, R167 ;  /* 0x000000a7a8d97221 */ /* 0x000fe20000010000 */
[C---:B------:R-:W-:Y:S08]  /*8950*/  HMMA.16816.F32 R132, R88.reuse, R134, R120 ;  /* 0x000000865884723c */ /* 0x040ff00000001878 */
[C---:B------:R-:W-:Y:S08]  /*8960*/  HMMA.16816.F32 R92, R88.reuse, R96, R80 ;  /* 0x00000060585c723c */ /* 0x040ff00000001850 */
[----:B------:R-:W-:Y:S01]  /*8970*/  HMMA.16816.F32 R96, R88, R98, R84 ;  /* 0x000000625860723c */ /* 0x000fe20000001854 */
[----:B------:R-:W3:Y:S07]  /*8980*/  LDSM.16.MT88.4 R84, [R165+0x1800] ;  /* 0x00180000a554783b */ /* 0x000eee0000004200 */
[----:B------:R-:W-:Y:S08]  /*8990*/  HMMA.16816.F32 R120, R4, R116, R128 ;  /* 0x000000740478723c */ /* 0x000ff00000001880 */
[C---:B------:R-:W-:Y:S01]  /*89a0*/  HMMA.16816.F32 R100, R88.reuse, R150, R100 ;  /* 0x000000965864723c */ /* 0x040fe20000001864 */
[----:B------:R-:W-:Y:S07]  /*89b0*/  LDSM.16.MT88.4 R148, [R195+0x17800] ;  /* 0x01780000c394783b */ /* 0x000fee0000004200 */
[----:B------:R-:W-:Y:S01]  /*89c0*/  HMMA.16816.F32 R64, R88, R66, R56 ;  /* 0x000000425840723c */ /* 0x000fe20000001838 */
[----:B------:R-:W5:Y:S04]  /*89d0*/  LDSM.16.MT88.4 R56, [R165+0x3800] ;  /* 0x00380000a538783b */ /* 0x000f680000004200 */
[----:B------:R-:W5:Y:S03]  /*89e0*/  LDSM.16.MT88.4 R88, [R165+0x5800] ;  /* 0x00580000a558783b */ /* 0x000f660000004200 */
[C---:B------:R-:W-:Y:S08]  /*89f0*/  HMMA.16816.F32 R116, R4.reuse, R118, R124 ;  /* 0x000000760474723c */ /* 0x040ff0000000187c */
[C---:B------:R-:W-:Y:S08]  /*8a00*/  HMMA.16816.F32 R44, R4.reuse, R48, R76 ;  /* 0x00000030042c723c */ /* 0x040ff0000000184c */
[C---:B------:R-:W-:Y:S01]  /*8a10*/  HMMA.16816.F32 R48, R4.reuse, R50, R32 ;  /* 0x000000320430723c */ /* 0x040fe20000001820 */
[----:B------:R-:W5:Y:S07]  /*8a20*/  LDSM.16.MT88.4 R32, [R193+0x1800] ;  /* 0x00180000c120783b */ /* 0x000f6e0000004200 */
[C---:B----4-:R-:W-:Y:S01]  /*8a30*/  HMMA.16816.F32 R128, R4.reuse, R144, R8 ;  /* 0x000000900480723c */ /* 0x050fe20000001808 */
[----:B------:R-:W4:Y:S07]  /*8a40*/  LDSM.16.MT88.4 R8, [R193+0x3800] ;  /* 0x00380000c108783b */ /* 0x000f2e0000004200 */
[C---:B------:R-:W-:Y:S01]  /*8a50*/  HMMA.16816.F32 R124, R4.reuse, R146, R12 ;  /* 0x00000092047c723c */ /* 0x040fe2000000180c */
[----:B------:R-:W4:Y:S07]  /*8a60*/  LDSM.16.MT88.4 R12, [R193+0x5800] ;  /* 0x00580000c10c783b */ /* 0x000f2e0000004200 */
[C---:B-1----:R-:W-:Y:S08]  /*8a70*/  HMMA.16816.F32 R36, R4.reuse, R68, R36 ;  /* 0x000000440424723c */ /* 0x042ff00000001824 */
[C---:B------:R-:W-:Y:S08]  /*8a80*/  HMMA.16816.F32 R40, R4.reuse, R70, R40 ;  /* 0x000000460428723c */ /* 0x040ff00000001828 */
[C---:B--2---:R-:W-:Y:S08]  /*8a90*/  HMMA.16816.F32 R68, R4.reuse, R72, R52 ;  /* 0x000000480444723c */ /* 0x044ff00000001834 */
[C---:B---3--:R-:W-:Y:S08]  /*8aa0*/  HMMA.16816.F32 R112, R4.reuse, R84, R112 ;  /* 0x000000540470723c */ /* 0x048ff00000001870 */
        /* <DEDUP_REMOVED lines=9> */
[C---:B----4-:R-:W-:Y:S08]  /*8b40*/  HMMA.16816.F32 R60, R4.reuse, R8, R60 ;  /* 0x00000008043c723c */ /* 0x050ff0000000183c */
[C---:B------:R-:W-:Y:S08]  /*8b50*/  HMMA.16816.F32 R64, R4.reuse, R10, R64 ;  /* 0x0000000a0440723c */ /* 0x040ff00000001840 */
[C---:B------:R-:W-:Y:S08]  /*8b60*/  HMMA.16816.F32 R92, R4.reuse, R12, R92 ;  /* 0x0000000c045c723c */ /* 0x040ff0000000185c */
[C---:B------:R-:W-:Y:S08]  /*8b70*/  HMMA.16816.F32 R96, R4.reuse, R14, R96 ;  /* 0x0000000e0460723c */ /* 0x040ff00000001860 */
[----:B------:R-:W-:Y:S01]  /*8b80*/  HMMA.16816.F32 R72, R4, R74, R132 ;  /* 0x0000004a0448723c */ /* 0x000fe20000001884 */
[----:B------:R-:W-:Y:S01]  /*8b90*/  MOV R132, R191 ;  /* 0x000000bf00847202 */ /* 0x000fe20000000f00 */
[----:B------:R-:W-:-:S03]  /*8ba0*/  NOP ;  /* 0x0000000000007918 */ /* 0x000fc60000000000 */
[----:B------:R-:W-:-:S15]  /*8bb0*/  BRA.U !UP1, `(.L_x_458) ;  /* 0x0000003109ec7547 */ /* 0x000fde000b800000 */
[----:B------:R-:W-:Y:S01]  /*8bc0*/  UIADD3 UR7, UPT, UPT, UR20, -0x3, URZ ;  /* 0xfffffffd14077890 */ /* 0x000fe2000fffe0ff */
[----:B------:R-:W-:-:S04]  /*8bd0*/  DEPBAR.LE SB0, 0x0 ;  /* 0x000080000000791a */ /* 0x000fc80000000000 */
[----:B------:R-:W-:Y:S01]  /*8be0*/  UIMAD.WIDE.U32 UR12, UR7, UR8, URZ ;  /* 0x00000008070c72a5 */ /* 0x000fe2000f8e00ff */
[----:B------:R-:W-:Y:S01]  /*8bf0*/  IMAD.SHL.U32 R190, R187, 0x20, RZ ;  /* 0x00000020bbbe7824 */ /* 0x000fe200078e00ff */
[----:B------:R-:W-:Y:S01]  /*8c00*/  SHF.R.U32.HI R189, RZ, 0x1, R187 ;  /* 0x00000001ffbd7819 */ /* 0x000fe200000116bb */
[----:B------:R-:W-:Y:S01]  /*8c10*/  IMAD.MOV.U32 R198, RZ, RZ, 0x20 ;  /* 0x00000020ffc67424 */ /* 0x000fe200078e00ff */
[----:B------:R-:W-:Y:S02]  /*8c20*/  UIMAD UR7, UR7, UR9, UR13 ;  /* 0x00000009070772a4 */ /* 0x000fe4000f8e020d */
[----:B------:R-:W-:Y:S01]  /*8c30*/  USHF.L.U32 UR4, UR12, 0x6, URZ ;  /* 0x000000060c047899 */ /* 0x000fe200080006ff */
[----:B------:R-:W-:Y:S01]  /*8c40*/  IMAD.U32 R10, RZ, RZ, UR12 ;  /* 0x0000000cff0a7e24 */ /* 0x000fe2000f8e00ff */
[----:B------:R-:W-:Y:S01]  /*8c50*/  USHF.L.U64.HI UR6, UR12, 0x6, UR7 ;  /* 0x000000060c067899 */ /* 0x000fe20008010207 */
[----:B------:R-:W-:Y:S01]  /*8c60*/  LOP3.LUT R190, R190, 0x7c00, RZ, 0xc0, !PT ;  /* 0x00007c00bebe7812 */ /* 0x000fe200078ec0ff */
[----:B------:R-:W-:Y:S01]  /*8c70*/  ULEA UR4, UP0, UR8, UR4, 0x5 ;  /* 0x0000000408047291 */ /* 0x000fe2000f8028ff */
[----:B------:R-:W-:Y:S01]  /*8c80*/  IMAD.U32 R6, RZ, RZ, UR7 ;  /* 0x00000007ff067e24 */ /* 0x000fe2000f8e00ff */
[CC--:B------:R-:W-:Y:S01]  /*8c90*/  LEA R8, P5, R10.reuse, R206.reuse, 0x7 ;  /* 0x000000ce0a087211 */ /* 0x0c0fe200078a38ff */
[----:B------:R-:W-:Y:S01]  /*8ca0*/  IMAD.U32 R11, RZ, RZ, UR13 ;  /* 0x0000000dff0b7e24 */ /* 0x000fe2000f8e00ff */
[----:B------:R-:W-:Y:S01]  /*8cb0*/  ULEA.HI.X UR6, UR8, UR6, UR9, 0x5, UP0 ;  /* 0x0000000608067291 */ /* 0x000fe200080f2c09 */
[----:B------:R-:W-:Y:S01]  /*8cc0*/  LOP3.LUT R5, R189, 0x8, RZ, 0xc0, !PT ;  /* 0x00000008bd057812 */ /* 0x000fe200078ec0ff */
[----:B------:R-:W-:Y:S01]  /*8cd0*/  IMAD.U32 R3, RZ, RZ, UR4 ;  /* 0x00000004ff037e24 */ /* 0x000fe2000f8e00ff */
[----:B------:R-:W-:Y:S01]  /*8ce0*/  LEA.HI.X R9, R10, R205, R6, 0x7, P5 ;  /* 0x000000cd0a097211 */ /* 0x000fe200028f3c06 */
[----:B------:R-:W-:Y:S01]  /*8cf0*/  BAR.SYNC.DEFER_BLOCKING 0x0 ;  /* 0x0000000000007b1d */ /* 0x000fe20000010000 */
[----:B------:R-:W-:Y:S01]  /*8d00*/  LOP3.LUT R7, R190, 0x200, R185, 0xf8, !PT ;  /* 0x00000200be077812 */ /* 0x000fe200078ef8b9 */
[----:B------:R-:W-:Y:S01]  /*8d10*/  IMAD.U32 R4, RZ, RZ, UR6 ;  /* 0x00000006ff047e24 */ /* 0x000fe2000f8e00ff */
[----:B------:R-:W-:Y:S01]  /*8d20*/  LEA R12, P4, R3, R206, 0x1 ;  /* 0x000000ce030c7211 */ /* 0x000fe200078808ff */
[----:B------:R-:W-:Y:S01]  /*8d30*/  UIADD3 UR16, UPT, UPT, UR20, -0x3, URZ ;  /* 0xfffffffd14107890 */ /* 0x000fe2000fffe0ff */
[----:B------:R-:W-:-:S02]  /*8d40*/  LOP3.LUT R5, R7, R0, R5, 0xf6, !PT ;  /* 0x0000000007057212 */ /* 0x000fc400078ef605 */
[----:B------:R-:W-:Y:S01]  /*8d50*/  LEA.HI.X R13, R3, R205, R4, 0x1, P4 ;  /* 0x000000cd030d7211 */ /* 0x000fe200020f0c04 */
[----:B------:R-:W-:Y:S01]  /*8d60*/  VIADD R3, R184, UR5 ;  /* 0x00000005b8037c36 */ /* 0x000fe20008000000 */
[----:B------:R-:W-:Y:S01]  /*8d70*/  LEA R173, R5, UR5, 0x1 ;  /* 0x0000000505ad7c11 */ /* 0x000fe2000f8e08ff */
[----:B------:R-:W-:Y:S01]  /*8d80*/  UISETP.GT.U32.AND UP1, UPT, UR16, UR18, UPT ;  /* 0x000000121000728c */ /* 0x000fe2000bf24070 */
[----:B------:R-:W-:-:S03]  /*8d90*/  SEL R198, R198, 0xffffffe0, !P6 ;  /* 0xffffffe0c6c67807 */ /* 0x000fc60007000000 */
[--C-:B------:R-:W-:Y:S02]  /*8da0*/  IMAD.IADD R199, R192, 0x1, R173.reuse ;  /* 0x00000001c0c77824 */ /* 0x100fe400078e02ad */
[C---:B------:R-:W-:Y:S02]  /*8db0*/  IMAD.IADD R201, R198.reuse, 0x1, R173 ;  /* 0x00000001c6c97824 */ /* 0x040fe400078e02ad */
[C---:B------:R-:W-:Y:S02]  /*8dc0*/  IMAD.IADD R197, R3.reuse, 0x1, R198 ;  /* 0x0000000103c57824 */ /* 0x040fe400078e02c6 */
[----:B------:R-:W-:Y:S02]  /*8dd0*/  IMAD.IADD R3, R3, 0x1, R192 ;  /* 0x0000000103037824 */ /* 0x000fe400078e02c0 */
[C---:B------:R-:W-:Y:S01]  /*8de0*/  IMAD.IADD R200, R198.reuse, 0x1, R199 ;  /* 0x00000001c6c87824 */ /* 0x040fe200078e02c7 */
[----:B------:R-:W-:Y:S01]  /*8df0*/  @!PT LDS RZ, [RZ] ;  /* 0x00000000fffff984 */ /* 0x000fe20000000800 */
[----:B------:R-:W-:Y:S01]  /*8e00*/  @!PT LDS RZ, [RZ] ;  /* 0x00000000fffff984 */ /* 0x000fe20000000800 */
[----:B------:R-:W-:Y:S01]  /*8e10*/  @!PT LDS RZ, [RZ] ;  /* 0x00000000fffff984 */ /* 0x000fe20000000800 */
[----:B------:R-:W-:Y:S01]  /*8e20*/  @!P3 LDGSTS.E.BYPASS.LTC128B.128 [R209+0x12000], desc[UR24][R8.64] ;  /* 0x1200000008d1bfae */ /* 0x000fe2000b981a18 */
[----:B------:R-:W-:-:S03]  /*8e30*/  IMAD.IADD R198, R198, 0x1, R3 ;  /* 0x00000001c6c67824 */ /* 0x000fc600078e0203 */
        /* <DEDUP_REMOVED lines=30> */
[----:B-1----:R-:W1:Y:S04]  /*9020*/  LDSM.16.M88.4 R8, [R184+UR5+0xd800] ;  /* 0x00d80005b808783b */ /* 0x002e680008000200 */
[----:B------:R-:W-:Y:S04]  /*9030*/  LDSM.16.M88.4 R156, [R201] ;  /* 0x00000000c99c783b */ /* 0x000fe80000000200 */
[----:B------:R-:W5:Y:S04]  /*9040*/  LDSM.16.M88.4 R28, [R197+0xc000] ;  /* 0x00c00000c51c783b */ /* 0x000f680000000200 */
[----:B------:R-:W5:Y:S04]  /*9050*/  LDSM.16.M88.4 R16, [R197+0xc800] ;  /* 0x00c80000c510783b */ /* 0x000f680000000200 */
[----:B------:R-:W5:Y:S04]  /*9060*/  LDSM.16.M88.4 R4, [R197+0xd000] ;  /* 0x00d00000c504783b */ /* 0x000f680000000200 */
[----:B------:R-:W-:Y:S04]  /*9070*/  LDSM.16.M88.4 R20, [R199] ;  /* 0x00000000c714783b */ /* 0x000fe80000000200 */
[----:B------:R-:W5:Y:S01]  /*9080*/  LDSM.16.M88.4 R32, [R3+0xc800] ;  /* 0x00c800000320783b */ /* 0x000f620000000200 */
[C---:B--2---:R-:W-:Y:S03]  /*9090*/  HMMA.16816.F32 R12, R164.reuse, R24, RZ ;  /* 0x00000018a40c723c */ /* 0x044fe600000018ff */
[----:B------:R-:W2:Y:S04]  /*90a0*/  LDSM.16.M88.4 R160, [R197+0xd800] ;  /* 0x00d80000c5a0783b */ /* 0x000ea80000000200 */
[----:B------:R-:W2:Y:S01]  /*90b0*/  LDSM.16.M88.4 R148, [R3+0xc000] ;  /* 0x00c000000394783b */ /* 0x000ea20000000200 */
[C---:B---3--:R-:W-:Y:S03]  /*90c0*/  HMMA.16816.F32 R144, R164.reuse, R140, RZ ;  /* 0x0000008ca490723c */ /* 0x048fe600000018ff */
[----:B------:R-:W-:Y:S04]  /*90d0*/  LDSM.16.M88.4 R152, [R3+0xd800] ;  /* 0x00d800000398783b */ /* 0x000fe80000000200 */
[----:B------:R-:W-:Y:S01]  /*90e0*/  LDSM.16.M88.4 R176, [R200+0x4000] ;  /* 0x00400000c8b0783b */ /* 0x000fe20000000200 */
[C---:B----4-:R-:W-:Y:S03]  /*90f0*/  HMMA.16816.F32 R136, R164.reuse, R132, RZ ;  /* 0x00000084a488723c */ /* 0x050fe600000018ff */
[----:B------:R-:W-:Y:S04]  /*9100*/  LDSM.16.M88.4 R180, [R197+0x10000] ;  /* 0x01000000c5b4783b */ /* 0x000fe80000000200 */
[----:B------:R-:W-:Y:S01]  /*9110*/  LDSM.16.M88.4 R192, [R198+0xf000] ;  /* 0x00f00000c6c0783b */ /* 0x000fe20000000200 */
[C---:B------:R-:W-:Y:S03]  /*9120*/  HMMA.16816.F32 R24, R164.reuse, R26, RZ ;  /* 0x0000001aa418723c */ /* 0x040fe600000018ff */
[----:B------:R-:W0:Y:S05]  /*9130*/  LDGDEPBAR ;  /* 0x00000000000079af */ /* 0x000e2a0000000000 */
[C---:B------:R-:W-:Y:S08]  /*9140*/  HMMA.16816.F32 R140, R164.reuse, R142, RZ ;  /* 0x0000008ea48c723c */ /* 0x040ff000000018ff */
[C---:B------:R-:W-:Y:S08]  /*9150*/  HMMA.16816.F32 R132, R164.reuse, R134, RZ ;  /* 0x00000086a484723c */ /* 0x040ff000000018ff */
[C---:B-1----:R-:W-:Y:S08]  /*9160*/  HMMA.16816.F32 R168, R164.reuse, R8, RZ ;  /* 0x00000008a4a8723c */ /* 0x042ff000000018ff */
[----:B------:R-:W-:Y:S01]  /*9170*/  HMMA.16816.F32 R164, R164, R10, RZ ;  /* 0x0000000aa4a4723c */ /* 0x000fe200000018ff */
[----:B------:R-:W1:Y:S07]  /*9180*/  LDSM.16.M88.4 R8, [R3+0xd000] ;  /* 0x00d000000308783b */ /* 0x000e6e0000000200 */
[C---:B-----5:R-:W-:Y:S08]  /*9190*/  HMMA.16816.F32 R12, R156.reuse, R28, R12 ;  /* 0x0000001c9c0c723c */ /* 0x060ff0000000180c */
[C---:B------:R-:W-:Y:S01]  /*91a0*/  HMMA.16816.F32 R24, R156.reuse, R30, R24 ;  /* 0x0000001e9c18723c */ /* 0x040fe20000001818 */
[----:B------:R-:W-:Y:S07]  /*91b0*/  LDSM.16.M88.4 R28, [R200] ;  /* 0x00000000c81c783b */ /* 0x000fee0000000200 */
[C---:B------:R-:W-:Y:S08]  /*91c0*/  HMMA.16816.F32 R144, R156.reuse, R16, R144 ;  /* 0x000000109c90723c */ /* 0x040ff00000001890 */
[C---:B------:R-:W-:Y:S01]  /*91d0*/  HMMA.16816.F32 R140, R156.reuse, R18, R140 ;  /* 0x000000129c8c723c */ /* 0x040fe2000000188c */
[----:B------:R-:W3:Y:S07]  /*91e0*/  LDSM.16.M88.4 R16, [R198+0xc000] ;  /* 0x00c00000c610783b */ /* 0x000eee0000000200 */
[C---:B------:R-:W-:Y:S08]  /*91f0*/  HMMA.16816.F32 R136, R156.reuse, R4, R136 ;  /* 0x000000049c88723c */ /* 0x040ff00000001888 */
[----:B------:R-:W-:Y:S01]  /*9200*/  HMMA.16816.F32 R132, R156, R6, R132 ;  /* 0x000000069c84723c */ /* 0x000fe20000001884 */
[----:B------:R-:W4:Y:S07]  /*9210*/  LDSM.16.M88.4 R4, [R198+0xc800] ;  /* 0x00c80000c604783b */ /* 0x000f2e0000000200 */
[C---:B------:R-:W-:Y:S08]  /*9220*/  HMMA.16816.F32 R144, R20.reuse, R32, R144 ;  /* 0x000000201490723c */ /* 0x040ff00000001890 */
[----:B------:R-:W-:Y:S01]  /*9230*/  HMMA.16816.F32 R140, R20, R34, R140 ;  /* 0x00000022148c723c */ /* 0x000fe2000000188c */
[----:B------:R-:W5:Y:S07]  /*9240*/  LDSM.16.M88.4 R32, [R198+0xd800] ;  /* 0x00d80000c620783b */ /* 0x000f6e0000000200 */
[C---:B--2---:R-:W-:Y:S08]  /*9250*/  HMMA.16816.F32 R168, R156.reuse, R160, R168 ;  /* 0x000000a09ca8723c */ /* 0x044ff000000018a8 */
[----:B------:R-:W-:Y:S01]  /*9260*/  HMMA.16816.F32 R164, R156, R162, R164 ;  /* 0x000000a29ca4723c */ /* 0x000fe200000018a4 */
[----:B------:R-:W2:Y:S04]  /*9270*/  LDSM.16.M88.4 R160, [R198+0xd000] ;  /* 0x00d00000c6a0783b */ /* 0x000ea80000000200 */
[----:B------:R-:W-:Y:S03]  /*9280*/  LDSM.16.M88.4 R156, [R184+UR5+0xe800] ;  /* 0x00e80005b89c783b */ /* 0x000fe60008000200 */
[C---:B------:R-:W-:Y:S08]  /*9290*/  HMMA.16816.F32 R12, R20.reuse, R148, R12 ;  /* 0x00000094140c723c */ /* 0x040ff0000000180c */
[C---:B------:R-:W-:Y:S01]  /*92a0*/  HMMA.16816.F32 R24, R20.reuse, R150, R24 ;  /* 0x000000961418723c */ /* 0x040fe20000001818 */
[----:B------:R-:W-:Y:S07]  /*92b0*/  LDSM.16.M88.4 R148, [R184+UR5+0xe000] ;  /* 0x00e00005b894783b */ /* 0x000fee0008000200 */
[C---:B-1----:R-:W-:Y:S08]  /*92c0*/  HMMA.16816.F32 R136, R20.reuse, R8, R136 ;  /* 0x000000081488723c */ /* 0x042ff00000001888 */
[C---:B------:R-:W-:Y:S01]  /*92d0*/  HMMA.16816.F32 R132, R20.reuse, R10, R132 ;  /* 0x0000000a1484723c */ /* 0x040fe20000001884 */
[----:B------:R-:W1:Y:S07]  /*92e0*/  LDSM.16.M88.4 R8, [R173+0x4000] ;  /* 0x00400000ad08783b */ /* 0x000e6e0000000200 */
[C---:B------:R-:W-:Y:S08]  /*92f0*/  HMMA.16816.F32 R168, R20.reuse, R152, R168 ;  /* 0x0000009814a8723c */ /* 0x040ff000000018a8 */
[----:B------:R-:W-:Y:S01]  /*9300*/  HMMA.16816.F32 R164, R20, R154, R164 ;  /* 0x0000009a14a4723c */ /* 0x000fe200000018a4 */
[----:B------:R-:W-:Y:S04]  /*9310*/  LDSM.16.M88.4 R20, [R201+0x4000] ;  /* 0x00400000c914783b */ /* 0x000fe80000000200 */
[----:B------:R-:W-:Y:S03]  /*9320*/  LDSM.16.M88.4 R152, [R184+UR5+0xf000] ;  /* 0x00f00005b898783b */ /* 0x000fe60008000200 */
[C---:B---3--:R-:W-:Y:S08]  /*9330*/  HMMA.16816.F32 R12, R28.reuse, R16, R12 ;  /* 0x000000101c0c723c */ /* 0x048ff0000000180c */
[C---:B------:R-:W-:Y:S01]  /*9340*/  HMMA.16816.F32 R24, R28.reuse, R18, R24 ;  /* 0x000000121c18723c */ /* 0x040fe20000001818 */
[----:B------:R-:W3:Y:S07]  /*9350*/  LDSM.16.M88.4 R16, [R184+UR5+0xf800] ;  /* 0x00f80005b810783b */ /* 0x000eee0008000200 */
[C---:B----4-:R-:W-:Y:S08]  /*9360*/  HMMA.16816.F32 R144, R28.reuse, R4, R144 ;  /* 0x000000041c90723c */ /* 0x050ff00000001890 */
[C---:B------:R-:W-:Y:S01]  /*9370*/  HMMA.16816.F32 R140, R28.reuse, R6, R140 ;  /* 0x000000061c8c723c */ /* 0x040fe2000000188c */
[----:B------:R-:W4:Y:S07]  /*9380*/  LDSM.16.M88.4 R4, [R197+0xe000] ;  /* 0x00e00000c504783b */ /* 0x000f2e0000000200 */
[C---:B-----5:R-:W-:Y:S08]  /*9390*/  HMMA.16816.F32 R168, R28.reuse, R32, R168 ;  /* 0x000000201ca8723c */ /* 0x060ff000000018a8 */
[C---:B------:R-:W-:Y:S01]  /*93a0*/  HMMA.16816.F32 R164, R28.reuse, R34, R164 ;  /* 0x000000221ca4723c */ /* 0x040fe200000018a4 */
[----:B------:R-:W5:Y:S07]  /*93b0*/  LDSM.16.M88.4 R32, [R197+0xe800] ;  /* 0x00e80000c520783b */ /* 0x000f6e0000000200 */
[C---:B--2---:R-:W-:Y:S08]  /*93c0*/  HMMA.16816.F32 R136, R28.reuse, R160, R136 ;  /* 0x000000a01c88723c */ /* 0x044ff00000001888 */
[----:B------:R-:W-:Y:S01]  /*93d0*/  HMMA.16816.F32 R132, R28, R162, R132 ;  /* 0x000000a21c84723c */ /* 0x000fe20000001884 */
[----:B------:R-:W2:Y:S04]  /*93e0*/  LDSM.16.M88.4 R28, [R197+0xf000] ;  /* 0x00f00000c51c783b */ /* 0x000ea80000000200 */
[----:B------:R-:W-:Y:S03]  /*93f0*/  LDSM.16.M88.4 R160, [R173+0x8000] ;  /* 0x00800000ada0783b */ /* 0x000fe60000000200 */
[C---:B-1----:R-:W-:Y:S01]  /*9400*/  HMMA.16816.F32 R12, R8.reuse, R148, R12 ;  /* 0x00000094080c723c */ /* 0x042fe2000000180c */
[----:B------:R-:W-:Y:S07]  /*9410*/  LDSM.16.M88.4 R172, [R198+0xf800] ;  /* 0x00f80000c6ac783b */ /* 0x000fee0000000200 */
[C---:B------:R-:W-:Y:S01]  /*9420*/  HMMA.16816.F32 R24, R8.reuse, R150, R24 ;  /* 0x000000960818723c */ /* 0x040fe20000001818 */
[----:B------:R-:W1:Y:S07]  /*9430*/  LDSM.16.M88.4 R148, [R197+0xf800] ;  /* 0x00f80000c594783b */ /* 0x000e6e0000000200 */
[C---:B------:R-:W-:Y:S08]  /*9440*/  HMMA.16816.F32 R144, R8.reuse, R156, R144 ;  /* 0x0000009c0890723c */ /* 0x040ff00000001890 */
[C---:B------:R-:W-:Y:S01]  /*9450*/  HMMA.16816.F32 R140, R8.reuse, R158, R140 ;  /* 0x0000009e088c723c */ /* 0x040fe2000000188c */
[----:B------:R-:W-:Y:S07]  /*9460*/  LDSM.16.M88.4 R156, [R184+UR5+0x10800] ;  /* 0x01080005b89c783b */ /* 0x000fee0008000200 */
[C---:B---3--:R-:W-:Y:S08]  /*9470*/  HMMA.16816.F32 R168, R8.reuse, R16, R168 ;  /* 0x0000001008a8723c */ /* 0x048ff000000018a8 */
[----:B------:R-:W-:Y:S01]  /*9480*/  HMMA.16816.F32 R164, R8, R18, R164 ;  /* 0x0000001208a4723c */ /* 0x000fe200000018a4 */
[----:B------:R-:W-:Y:S07]  /*9490*/  LDSM.16.M88.4 R16, [R199+0x4000] ;  /* 0x00400000c710783b */ /* 0x000fee0000000200 */
[C---:B----4-:R-:W-:Y:S08]  /*94a0*/  HMMA.16816.F32 R12, R20.reuse, R4, R12 ;  /* 0x00000004140c723c */ /* 0x050ff0000000180c */
[----:B------:R-:W-:Y:S01]  /*94b0*/  HMMA.16816.F32 R24, R20, R6, R24 ;  /* 0x000000061418723c */ /* 0x000fe20000001818 */
[----:B------:R-:W3:Y:S07]  /*94c0*/  LDSM.16.M88.4 R4, [R3+0xe800] ;  /* 0x00e800000304783b */ /* 0x000eee0000000200 */
[C---:B------:R-:W-:Y:S08]  /*94d0*/  HMMA.16816.F32 R136, R8.reuse, R152, R136 ;  /* 0x000000980888723c */ /* 0x040ff00000001888 */
[----:B------:R-:W-:Y:S01]  /*94e0*/  HMMA.16816.F32 R132, R8, R154, R132 ;  /* 0x0000009a0884723c */ /* 0x000fe20000001884 */
[----:B------:R-:W4:Y:S04]  /*94f0*/  LDSM.16.M88.4 R8, [R3+0xe000] ;  /* 0x00e000000308783b */ /* 0x000f280000000200 */
[----:B------:R-:W-:Y:S03]  /*9500*/  LDSM.16.M88.4 R152, [R184+UR5+0x11000] ;  /* 0x01100005b898783b */ /* 0x000fe60008000200 */
[C---:B-----5:R-:W-:Y:S08]  /*9510*/  HMMA.16816.F32 R144, R20.reuse, R32, R144 ;  /* 0x000000201490723c */ /* 0x060ff00000001890 */
[C---:B------:R-:W-:Y:S01]  /*9520*/  HMMA.16816.F32 R140, R20.reuse, R34, R140 ;  /* 0x00000022148c723c */ /* 0x040fe2000000188c */
[----:B------:R-:W5:Y:S07]  /*9530*/  LDSM.16.M88.4 R32, [R3+0xf000] ;  /* 0x00f000000320783b */ /* 0x000f6e0000000200 */
[C---:B--2---:R-:W-:Y:S08]  /*9540*/  HMMA.16816.F32 R136, R20.reuse, R28, R136 ;  /* 0x0000001c1488723c */ /* 0x044ff00000001888 */
[C---:B------:R-:W-:Y:S01]  /*9550*/  HMMA.16816.F32 R132, R20.reuse, R30, R132 ;  /* 0x0000001e1484723c */ /* 0x040fe20000001884 */
[----:B------:R-:W-:Y:S07]  /*9560*/  LDSM.16.M88.4 R28, [R3+0xf800] ;  /* 0x00f80000031c783b */ /* 0x000fee0000000200 */
[C---:B-1----:R-:W-:Y:S08]  /*9570*/  HMMA.16816.F32 R168, R20.reuse, R148, R168 ;  /* 0x0000009414a8723c */ /* 0x042ff000000018a8 */
[----:B------:R-:W-:Y:S01]  /*9580*/  HMMA.16816.F32 R164, R20, R150, R164 ;  /* 0x0000009614a4723c */ /* 0x000fe200000018a4 */
[----:B------:R-:W1:Y:S04]  /*9590*/  LDSM.16.M88.4 R20, [R198+0xe000] ;  /* 0x00e00000c614783b */ /* 0x000e680000000200 */
[----:B------:R-:W-:Y:S03]  /*95a0*/  LDSM.16.M88.4 R148, [R184+UR5+0x11800] ;  /* 0x01180005b894783b */ /* 0x000fe60008000200 */
[C---:B---3--:R-:W-:Y:S08]  /*95b0*/  HMMA.16816.F32 R144, R16.reuse, R4, R144 ;  /* 0x000000041090723c */ /* 0x048ff00000001890 */
[C---:B------:R-:W-:Y:S01]  /*95c0*/  HMMA.16816.F32 R140, R16.reuse, R6, R140 ;  /* 0x00000006108c723c */ /* 0x040fe2000000188c */
[----:B------:R-:W2:Y:S07]  /*95d0*/  LDSM.16.M88.4 R4, [R184+UR5+0x10000] ;  /* 0x01000005b804783b */ /* 0x000eae0008000200 */
[C---:B----4-:R-:W-:Y:S08]  /*95e0*/  HMMA.16816.F32 R12, R16.reuse, R8, R12 ;  /* 0x00000008100c723c */ /* 0x050ff0000000180c */
[C---:B------:R-:W-:Y:S01]  /*95f0*/  HMMA.16816.F32 R24, R16.reuse, R10, R24 ;  /* 0x0000000a1018723c */ /* 0x040fe20000001818 */
[----:B------:R-:W3:Y:S07]  /*9600*/  LDSM.16.M88.4 R8, [R198+0xe800] ;  /* 0x00e80000c608783b */ /* 0x000eee0000000200 */
[C---:B-----5:R-:W-:Y:S08]  /*9610*/  HMMA.16816.F32 R136, R16.reuse, R32, R136 ;  /* 0x000000201088723c */ /* 0x060ff00000001888 */
[----:B------:R-:W-:Y:S01]  /*9620*/  HMMA.16816.F32 R132, R16, R34, R132 ;  /* 0x000000221084723c */ /* 0x000fe20000001884 */
[----:B------:R-:W4:Y:S07]  /*9630*/  LDSM.16.M88.4 R32, [R201+0x8000] ;  /* 0x00800000c920783b */ /* 0x000f2e0000000200 */
[----:B-1----:R-:W-:Y:S08]  /*9640*/  HMMA.16816.F32 R12, R176, R20, R12 ;  /* 0x00000014b00c723c */ /* 0x002ff0000000180c */
[C---:B------:R-:W-:Y:S08]  /*9650*/  HMMA.16816.F32 R168, R16.reuse, R28, R168 ;  /* 0x0000001c10a8723c */ /* 0x040ff000000018a8 */
[----:B------:R-:W-:Y:S01]  /*9660*/  HMMA.16816.F32 R164, R16, R30, R164 ;  /* 0x0000001e10a4723c */ /* 0x000fe200000018a4 */
[----:B------:R-:W-:Y:S04]  /*9670*/  LDSM.16.M88.4 R16, [R3+0x10000] ;  /* 0x010000000310783b */ /* 0x000fe80000000200 */
[----:B------:R-:W-:Y:S03]  /*9680*/  LDSM.16.M88.4 R28, [R197+0x10800] ;  /* 0x01080000c51c783b */ /* 0x000fe60000000200 */
[----:B------:R-:W-:Y:S01]  /*9690*/  HMMA.16816.F32 R24, R176, R22, R24 ;  /* 0x00000016b018723c */ /* 0x000fe20000001818 */
[----:B------:R-:W1:Y:S07]  /*96a0*/  LDSM.16.M88.4 R20, [R199+0x8000] ;  /* 0x00800000c714783b */ /* 0x000e6e0000000200 */
[----:B--2---:R-:W-:Y:S08]  /*96b0*/  HMMA.16816.F32 R12, R160, R4, R12 ;  /* 0x00000004a00c723c */ /* 0x004ff0000000180c */
[C---:B---3--:R-:W-:Y:S08]  /*96c0*/  HMMA.16816.F32 R144, R176.reuse, R8, R144 ;  /* 0x00000008b090723c */ /* 0x048ff00000001890 */
[----:B------:R-:W-:Y:S01]  /*96d0*/  HMMA.16816.F32 R140, R176, R10, R140 ;  /* 0x0000000ab08c723c */ /* 0x000fe2000000188c */
[----:B------:R-:W-:Y:S07]  /*96e0*/  LDSM.16.M88.4 R8, [R200+0x8000] ;  /* 0x00800000c808783b */ /* 0x000fee0000000200 */
[----:B------:R-:W-:Y:S01]  /*96f0*/  HMMA.16816.F32 R24, R160, R6, R24 ;  /* 0x00000006a018723c */ /* 0x000fe20000001818 */
[----:B------:R-:W2:Y:S07]  /*9700*/  LDSM.16.M88.4 R4, [R198+0x10000] ;  /* 0x01000000c604783b */ /* 0x000eae0000000200 */
[----:B----4-:R-:W-:Y:S08]  /*9710*/  HMMA.16816.F32 R12, R32, R180, R12 ;  /* 0x000000b4200c723c */ /* 0x010ff0000000180c */
[C---:B------:R-:W-:Y:S08]  /*9720*/  HMMA.16816.F32 R136, R176.reuse, R192, R136 ;  /* 0x000000c0b088723c */ /* 0x040ff00000001888 */
[----:B------:R-:W-:Y:S08]  /*9730*/  HMMA.16816.F32 R132, R176, R194, R132 ;  /* 0x000000c2b084723c */ /* 0x000ff00000001884 */
[C---:B------:R-:W-:Y:S08]  /*9740*/  HMMA.16816.F32 R144, R160.reuse, R156, R144 ;  /* 0x0000009ca090723c */ /* 0x040ff00000001890 */
[----:B------:R-:W-:Y:S01]  /*9750*/  HMMA.16816.F32 R140, R160, R158, R140 ;  /* 0x0000009ea08c723c */ /* 0x000fe2000000188c */
[----:B------:R-:W3:Y:S07]  /*9760*/  LDSM.16.M88.4 R156, [R3+0x10800] ;  /* 0x01080000039c783b */ /* 0x000eee0000000200 */
[----:B-1----:R-:W-:Y:S08]  /*9770*/  HMMA.16816.F32 R12, R20, R16, R12 ;  /* 0x00000010140c723c */ /* 0x002ff0000000180c */
[----:B------:R-:W-:Y:S08]  /*9780*/  HMMA.16816.F32 R168, R176, R172, R168 ;  /* 0x000000acb0a8723c */ /* 0x000ff000000018a8 */
[----:B------:R-:W-:Y:S08]  /*9790*/  HMMA.16816.F32 R24, R32, R182, R24 ;  /* 0x000000b62018723c */ /* 0x000ff00000001818 */
[C---:B------:R-:W-:Y:S08]  /*97a0*/  HMMA.16816.F32 R136, R160.reuse, R152, R136 ;  /* 0x00000098a088723c */ /* 0x040ff00000001888 */
[----:B------:R-:W-:Y:S01]  /*97b0*/  HMMA.16816.F32 R132, R160, R154, R132 ;  /* 0x0000009aa084723c */ /* 0x000fe20000001884 */
[----:B------:R-:W1:Y:S07]  /*97c0*/  LDSM.16.M88.4 R152, [R197+0x11000] ;  /* 0x01100000c598783b */ /* 0x000e6e0000000200 */
[----:B------:R-:W-:Y:S08]  /*97d0*/  HMMA.16816.F32 R144, R32, R28, R144 ;  /* 0x0000001c2090723c */ /* 0x000ff00000001890 */
[----:B--2---:R-:W-:Y:S01]  /*97e0*/  HMMA.16816.F32 R12, R8, R4, R12 ;  /* 0x00000004080c723c */ /* 0x004fe2000000180c */
[----:B------:R-:W-:-:S05]  /*97f0*/  IMAD.SHL.U32 R5, R187, 0x2, RZ ;  /* 0x00000002bb057824 */ /* 0x000fca00078e00ff */
[----:B------:R-:W-:Y:S02]  /*9800*/  LOP3.LUT R5, R5, 0x6, RZ, 0xc0, !PT ;  /* 0x0000000605057812 */ /* 0x000fe400078ec0ff */
[----:B------:R-:W-:Y:S01]  /*9810*/  HMMA.16816.F32 R168, R160, R148, R168 ;  /* 0x00000094a0a8723c */ /* 0x000fe200000018a8 */
[----:B------:R-:W-:-:S04]  /*9820*/  IMAD.U32 R148, RZ, RZ, UR20 ;  /* 0x00000014ff947e24 */ /* 0x000fc8000f8e00ff */
[----:B------:R-:W-:-:S03]  /*9830*/  IMAD R148, R148, 0x40, R5 ;  /* 0x0000004094947824 */ /* 0x000fc600078e0205 */
[C---:B------:R-:W-:Y:S01]  /*9840*/  HMMA.16816.F32 R24, R20.reuse, R18, R24 ;  /* 0x000000121418723c */ /* 0x040fe20000001818 */
[----:B------:R-:W2:Y:S01]  /*9850*/  LDSM.16.M88.4 R16, [R198+0x10800] ;  /* 0x01080000c610783b */ /* 0x000ea20000000200 */
[C---:B------:R-:W-:Y:S02]  /*9860*/  VIADD R5, R148.reuse, 0xffffff40 ;  /* 0xffffff4094057836 */ /* 0x040fe40000000000 */
[C---:B------:R-:W-:Y:S02]  /*9870*/  VIADD R29, R148.reuse, 0xffffff41 ;  /* 0xffffff41941d7836 */ /* 0x040fe40000000000 */
[----:B------:R-:W-:Y:S01]  /*9880*/  VIADD R149, R148, 0xffffff50 ;  /* 0xffffff5094957836 */ /* 0x000fe20000000000 */
[C---:B------:R-:W-:Y:S01]  /*9890*/  ISETP.GT.AND P5, PT, R204.reuse, R5, PT ;  /* 0x00000005cc00720c */ /* 0x040fe20003fa4270 */
[----:B---3--:R-:W-:Y:S01]  /*98a0*/  HMMA.16816.F32 R144, R20, R156, R144 ;  /* 0x0000009c1490723c */ /* 0x008fe20000001890 */
[----:B------:R-:W-:Y:S01]  /*98b0*/  VIADD R156, R204, 0x8 ;  /* 0x00000008cc9c7836 */ /* 0x000fe20000000000 */
[----:B------:R-:W-:-:S02]  /*98c0*/  ISETP.GE.AND P4, PT, R5, R203, PT ;  /* 0x000000cb0500720c */ /* 0x000fc40003f86270 */
[----:B------:R-:W-:Y:S02]  /*98d0*/  FSEL R12, R12, -INF , !P5 ;  /* 0xff8000000c0c7808 */ /* 0x000fe40006800000 */
[----:B------:R-:W-:Y:S02]  /*98e0*/  ISETP.GT.AND P5, PT, R156, R5, PT ;  /* 0x000000059c00720c */ /* 0x000fe40003fa4270 */
[----:B------:R-:W-:Y:S01]  /*98f0*/  FSEL R157, R12, -INF , !P4 ;  /* 0xff8000000c9d7808 */ /* 0x000fe20006000000 */
[----:B-1----:R-:W-:Y:S01]  /*9900*/  HMMA.16816.F32 R136, R32, R152, R136 ;  /* 0x000000982088723c */ /* 0x002fe20000001888 */
[----:B------:R-:W-:Y:S02]  /*9910*/  ISETP.GE.AND P4, PT, R5, R202, PT ;  /* 0x000000ca0500720c */ /* 0x000fe40003f86270 */
[----:B------:R-:W-:Y:S02]  /*9920*/  FSEL R14, R14, -INF , !P5 ;  /* 0xff8000000e0e7808 */ /* 0x000fe40006800000 */
[----:B------:R-:W-:-:S02]  /*9930*/  ISETP.GT.AND P5, PT, R204, R29, PT ;  /* 0x0000001dcc00720c */ /* 0x000fc40003fa4270 */
[----:B------:R-:W-:Y:S01]  /*9940*/  FSEL R153, R14, -INF , !P4 ;  /* 0xff8000000e997808 */ /* 0x000fe20006000000 */
[----:B------:R-:W-:Y:S01]  /*9950*/  HMMA.16816.F32 R24, R8, R6, R24 ;  /* 0x000000060818723c */ /* 0x000fe20000001818 */
[----:B------:R-:W1:Y:S01]  /*9960*/  LDSM.16.M88.4 R4, [R3+0x11000] ;  /* 0x011000000304783b */ /* 0x000e620000000200 */
[----:B------:R-:W-:Y:S02]  /*9970*/  ISETP.GE.AND P4, PT, R29, R203, PT ;  /* 0x000000cb1d00720c */ /* 0x000fe40003f86270 */
[----:B------:R-:W-:Y:S02]  /*9980*/  FSEL R13, R13, -INF , !P5 ;  /* 0xff8000000d0d7808 */ /* 0x000fe40006800000 */
[----:B------:R-:W-:Y:S02]  /*9990*/  ISETP.GT.AND P5, PT, R156, R29, PT ;  /* 0x0000001d9c00720c */ /* 0x000fe40003fa4270 */
[----:B------:R-:W-:Y:S01]  /*99a0*/  HMMA.16816.F32 R140, R32, R30, R140 ;  /* 0x0000001e208c723c */ /* 0x000fe2000000188c */
[----:B------:R-:W-:-:S02]  /*99b0*/  FSEL R227, R13, -INF , !P4 ;  /* 0xff8000000de37808 */ /* 0x000fc40006000000 */
[----:B------:R-:W-:Y:S01]  /*99c0*/  ISETP.GE.AND P4, PT, R29, R202, PT ;  /* 0x000000ca1d00720c */ /* 0x000fe20003f86270 */
[----:B------:R-:W-:-:S04]  /*99d0*/  VIADD R29, R148, 0xffffff48 ;  /* 0xffffff48941d7836 */ /* 0x000fc80000000000 */
[----:B------:R-:W-:Y:S01]  /*99e0*/  HMMA.16816.F32 R132, R32, R154, R132 ;  /* 0x0000009a2084723c */ /* 0x000fe20000001884 */
[----:B------:R-:W-:Y:S02]  /*99f0*/  FSEL R155, R15, -INF , !P5 ;  /* 0xff8000000f9b7808 */ /* 0x000fe40006800000 */
[----:B------:R-:W3:Y:S01]  /*9a00*/  LDSM.16.M88.4 R12, [R197+0x11800] ;  /* 0x01180000c50c783b */ /* 0x000ee20000000200 */
[----:B------:R-:W-:Y:S02]  /*9a10*/  ISETP.GT.AND P5, PT, R204, R29, PT ;  /* 0x0000001dcc00720c */ /* 0x000fe40003fa4270 */
[----:B------:R-:W-:Y:S02]  /*9a20*/  FSEL R155, R155, -INF , !P4 ;  /* 0xff8000009b9b7808 */ /* 0x000fe40006000000 */
[----:B------:R-:W-:Y:S01]  /*9a30*/  ISETP.GE.AND P4, PT, R29, R203, PT ;  /* 0x000000cb1d00720c */ /* 0x000fe20003f86270 */
[----:B--2---:R-:W-:Y:S01]  /*9a40*/  HMMA.16816.F32 R144, R8, R16, R144 ;  /* 0x000000100890723c */ /* 0x004fe20000001890 */
[----:B------:R-:W-:Y:S01]  /*9a50*/  FSEL R24, R24, -INF , !P5 ;  /* 0xff80000018187808 */ /* 0x000fe20006800000 */
[----:B------:R-:W-:Y:S01]  /*9a60*/  VIADD R17, R148, 0xffffff49 ;  /* 0xffffff4994117836 */ /* 0x000fe20000000000 */
[----:B------:R-:W-:-:S02]  /*9a70*/  ISETP.GT.AND P5, PT, R156, R29, PT ;  /* 0x0000001d9c00720c */ /* 0x000fc40003fa4270 */
[----:B------:R-:W-:Y:S02]  /*9a80*/  FSEL R229, R24, -INF , !P4 ;  /* 0xff80000018e57808 */ /* 0x000fe40006000000 */
[----:B------:R-:W-:Y:S01]  /*9a90*/  ISETP.GE.AND P4, PT, R29, R202, PT ;  /* 0x000000ca1d00720c */ /* 0x000fe20003f86270 */
[C---:B------:R-:W-:Y:S01]  /*9aa0*/  HMMA.16816.F32 R140, R20.reuse, R158, R140 ;  /* 0x0000009e148c723c */ /* 0x040fe2000000188c */
[----:B------:R-:W2:Y:S01]  /*9ab0*/  LDSM.16.M88.4 R28, [R198+0x11000] ;  /* 0x01100000c61c783b */ /* 0x000ea20000000200 */
[----:B------:R-:W-:Y:S02]  /*9ac0*/  FSEL R26, R26, -INF , !P5 ;  /* 0xff8000001a1a7808 */ /* 0x000fe40006800000 */
[----:B------:R-:W-:Y:S02]  /*9ad0*/  ISETP.GT.AND P5, PT, R204, R17, PT ;  /* 0x00000011cc00720c */ /* 0x000fe40003fa4270 */
[----:B------:R-:W-:Y:S02]  /*9ae0*/  FSEL R159, R26, -INF , !P4 ;  /* 0xff8000001a9f7808 */ /* 0x000fe40006000000 */
[----:B------:R-:W-:Y:S01]  /*9af0*/  ISETP.GE.AND P4, PT, R17, R203, PT ;  /* 0x000000cb1100720c */ /* 0x000fe20003f86270 */
[----:B-1----:R-:W-:Y:S01]  /*9b00*/  HMMA.16816.F32 R136, R20, R4, R136 ;  /* 0x000000041488723c */ /* 0x002fe20000001888 */
[----:B------:R-:W-:Y:S01]  /*9b10*/  FSEL R25, R25, -INF , !P5 ;  /* 0xff80000019197808 */ /* 0x000fe20006800000 */
[----:B------:R-:W-:Y:S01]  /*9b20*/  VIADD R5, R148, 0xffffff51 ;  /* 0xffffff5194057836 */ /* 0x000fe20000000000 */
[----:B------:R-:W-:-:S02]  /*9b30*/  ISETP.GT.AND P5, PT, R156, R17, PT ;  /* 0x000000119c00720c */ /* 0x000fc40003fa4270 */
[----:B------:R-:W-:Y:S02]  /*9b40*/  FSEL R231, R25, -INF , !P4 ;  /* 0xff80000019e77808 */ /* 0x000fe40006000000 */
[----:B------:R-:W-:Y:S01]  /*9b50*/  ISETP.GE.AND P4, PT, R17, R202, PT ;  /* 0x000000ca1100720c */ /* 0x000fe20003f86270 */
[----:B------:R-:W-:Y:S01]  /*9b60*/  HMMA.16816.F32 R164, R176, R174, R164 ;  /* 0x000000aeb0a4723c */ /* 0x000fe200000018a4 */
[----:B------:R-:W-:Y:S02]  /*9b70*/  FSEL R25, R27, -INF , !P5 ;  /* 0xff8000001b197808 */ /* 0x000fe40006800000 */
[----:B------:R-:W-:Y:S02]  /*9b80*/  ISETP.GT.AND P5, PT, R204, R149, PT ;  /* 0x00000095cc00720c */ /* 0x000fe40003fa4270 */
[----:B------:R-:W-:Y:S02]  /*9b90*/  FSEL R25, R25, -INF , !P4 ;  /* 0xff80000019197808 */ /* 0x000fe40006000000 */
[----:B------:R-:W-:Y:S01]  /*9ba0*/  ISETP.GE.AND P4, PT, R149, R203, PT ;  /* 0x000000cb9500720c */ /* 0x000fe20003f86270 */
[----:B------:R-:W-:Y:S01]  /*9bb0*/  HMMA.16816.F32 R140, R8, R18, R140 ;  /* 0x00000012088c723c */ /* 0x000fe2000000188c */
[----:B------:R-:W-:Y:S01]  /*9bc0*/  FSEL R144, R144, -INF , !P5 ;  /* 0xff80000090907808 */ /* 0x000fe20006800000 */
[----:B------:R1:W4:Y:S01]  /*9bd0*/  LDSM.16.M88.4 R16, [R3+0x11800] ;  /* 0x011800000310783b */ /* 0x0003220000000200 */
[----:B------:R-:W-:-:S02]  /*9be0*/  ISETP.GT.AND P5, PT, R156, R149, PT ;  /* 0x000000959c00720c */ /* 0x000fc40003fa4270 */
[----:B------:R-:W-:Y:S02]  /*9bf0*/  FSEL R199, R144, -INF , !P4 ;  /* 0xff80000090c77808 */ /* 0x000fe40006000000 */
[----:B------:R-:W-:Y:S01]  /*9c00*/  ISETP.GE.AND P4, PT, R149, R202, PT ;  /* 0x000000ca9500720c */ /* 0x000fe20003f86270 */
[----:B---3--:R-:W-:Y:S01]  /*9c10*/  HMMA.16816.F32 R168, R32, R12, R168 ;  /* 0x0000000c20a8723c */ /* 0x008fe200000018a8 */
[----:B------:R-:W-:Y:S01]  /*9c20*/  FSEL R146, R146, -INF , !P5 ;  /* 0xff80000092927808 */ /* 0x000fe20006800000 */
[----:B------:R-:W-:Y:S01]  /*9c30*/  VIADD R13, R148, 0xffffff58 ;  /* 0xffffff58940d7836 */ /* 0x000fe20000000000 */
[----:B------:R-:W-:Y:S02]  /*9c40*/  ISETP.GT.AND P5, PT, R204, R5, PT ;  /* 0x00000005cc00720c */ /* 0x000fe40003fa4270 */
[----:B------:R-:W-:Y:S02]  /*9c50*/  FSEL R173, R146, -INF , !P4 ;  /* 0xff80000092ad7808 */ /* 0x000fe40006000000 */
[----:B------:R-:W-:Y:S01]  /*9c60*/  ISETP.GE.AND P4, PT, R5, R203, PT ;  /* 0x000000cb0500720c */ /* 0x000fe20003f86270 */
[----:B------:R-:W-:Y:S01]  /*9c70*/  HMMA.16816.F32 R132, R20, R6, R132 ;  /* 0x000000061484723c */ /* 0x000fe20000001884 */
[----:B------:R-:W-:-:S02]  /*9c80*/  FSEL R145, R145, -INF , !P5 ;  /* 0xff80000091917808 */ /* 0x000fc40006800000 */
[----:B------:R-:W-:Y:S02]  /*9c90*/  ISETP.GT.AND P5, PT, R156, R5, PT ;  /* 0x000000059c00720c */ /* 0x000fe40003fa4270 */
[----:B------:R-:W-:Y:S02]  /*9ca0*/  FSEL R221, R145, -INF , !P4 ;  /* 0xff80000091dd7808 */ /* 0x000fe40006000000 */
[----:B------:R-:W-:Y:S01]  /*9cb0*/  ISETP.GE.AND P4, PT, R5, R202, PT ;  /* 0x000000ca0500720c */ /* 0x000fe20003f86270 */
[----:B--2---:R-:W-:Y:S01]  /*9cc0*/  HMMA.16816.F32 R136, R8, R28, R136 ;  /* 0x0000001c0888723c */ /* 0x004fe20000001888 */
[----:B------:R-:W-:Y:S01]  /*9cd0*/  FSEL R147, R147, -INF , !P5 ;  /* 0xff80000093937808 */ /* 0x000fe20006800000 */
[----:B-1----:R-:W-:Y:S01]  /*9ce0*/  VIADD R3, R148, 0xffffff59 ;  /* 0xffffff5994037836 */ /* 0x002fe20000000000 */
[----:B------:R-:W-:Y:S01]  /*9cf0*/  ISETP.GT.AND P5, PT, R204, R13, PT ;  /* 0x0000000dcc00720c */ /* 0x000fe20003fa4270 */
[----:B------:R-:W1:Y:S01]  /*9d00*/  LDSM.16.M88.4 R4, [R198+0x11800] ;  /* 0x01180000c604783b */ /* 0x000e620000000200 */
[----:B------:R-:W-:Y:S01]  /*9d10*/  FSEL R201, R147, -INF , !P4 ;  /* 0xff80000093c97808 */ /* 0x000fe20006000000 */
[----:B------:R-:W-:-:S04]  /*9d20*/  DEPBAR.LE SB0, 0x0 ;  /* 0x000080000000791a */ /* 0x000fc80000000000 */
[----:B------:R-:W-:Y:S01]  /*9d30*/  BAR.SYNC.DEFER_BLOCKING 0x0 ;  /* 0x0000000000007b1d */ /* 0x000fe20000010000 */
[C---:B------:R-:W-:Y:S01]  /*9d40*/  ISETP.GE.AND P4, PT, R13.reuse, R203, PT ;  /* 0x000000cb0d00720c */ /* 0x040fe20003f86270 */
[----:B------:R-:W-:Y:S01]  /*9d50*/  HMMA.16816.F32 R164, R160, R150, R164 ;  /* 0x00000096a0a4723c */ /* 0x000fe200000018a4 */
[----:B------:R-:W-:Y:S02]  /*9d60*/  FSEL R140, R140, -INF , !P5 ;  /* 0xff8000008c8c7808 */ /* 0x000fe40006800000 */
[----:B------:R-:W-:Y:S02]  /*9d70*/  ISETP.GT.AND P5, PT, R156, R13, PT ;  /* 0x0000000d9c00720c */ /* 0x000fe40003fa4270 */
[----:B------:R-:W-:Y:S02]  /*9d80*/  FSEL R223, R140, -INF , !P4 ;  /* 0xff8000008cdf7808 */ /* 0x000fe40006000000 */
[----:B------:R-:W-:Y:S01]  /*9d90*/  ISETP.GE.AND P4, PT, R13, R202, PT ;  /* 0x000000ca0d00720c */ /* 0x000fe20003f86270 */
[----:B------:R-:W-:Y:S01]  /*9da0*/  VIADD R13, R148, 0xffffff60 ;  /* 0xffffff60940d7836 */ /* 0x000fe20000000000 */
[----:B------:R-:W-:Y:S01]  /*9db0*/  FSEL R142, R142, -INF , !P5 ;  /* 0xff8000008e8e7808 */ /* 0x000fe20006800000 */
[----:B----4-:R-:W-:Y:S01]  /*9dc0*/  HMMA.16816.F32 R168, R20, R16, R168 ;  /* 0x0000001014a8723c */ /* 0x010fe200000018a8 */
[----:B------:R-:W-:-:S02]  /*9dd0*/  ISETP.GT.AND P5, PT, R204, R3, PT ;  /* 0x00000003cc00720c */ /* 0x000fc40003fa4270 */
[----:B------:R-:W-:Y:S02]  /*9de0*/  FSEL R211, R142, -INF , !P4 ;  /* 0xff8000008ed37808 */ /* 0x000fe40006000000 */
[----:B------:R-:W-:Y:S02]  /*9df0*/  ISETP.GE.AND P4, PT, R3, R203, PT ;  /* 0x000000cb0300720c */ /* 0x000fe40003f86270 */
[----:B------:R-:W-:Y:S01]  /*9e00*/  FSEL R141, R141, -INF , !P5 ;  /* 0xff8000008d8d7808 */ /* 0x000fe20006800000 */
[----:B------:R-:W-:Y:S01]  /*9e10*/  HMMA.16816.F32 R132, R8, R30, R132 ;  /* 0x0000001e0884723c */ /* 0x000fe20000001884 */
[----:B------:R-:W-:Y:S02]  /*9e20*/  ISETP.GT.AND P5, PT, R156, R3, PT ;  /* 0x000000039c00720c */ /* 0x000fe40003fa4270 */
[----:B------:R-:W-:Y:S02]  /*9e30*/  FSEL R225, R141, -INF , !P4 ;  /* 0xff8000008de17808 */ /* 0x000fe40006000000 */
[----:B------:R-:W-:Y:S01]  /*9e40*/  ISETP.GE.AND P4, PT, R3, R202, PT ;  /* 0x000000ca0300720c */ /* 0x000fe20003f86270 */
[----:B------:R-:W-:Y:S01]  /*9e50*/  VIADD R3, R148, 0xffffff61 ;  /* 0xffffff6194037836 */ /* 0x000fe20000000000 */
[----:B------:R-:W-:Y:S01]  /*9e60*/  FSEL R141, R143, -INF , !P5 ;  /* 0xff8000008f8d7808 */ /* 0x000fe20006800000 */
[----:B------:R-:W-:Y:S01]  /*9e70*/  HMMA.16816.F32 R164, R32, R14, R164 ;  /* 0x0000000e20a4723c */ /* 0x000fe200000018a4 */
[----:B------:R-:W-:-:S02]  /*9e80*/  ISETP.GT.AND P5, PT, R204, R13, PT ;  /* 0x0000000dcc00720c */ /* 0x000fc40003fa4270 */
[----:B------:R-:W-:Y:S02]  /*9e90*/  FSEL R141, R141, -INF , !P4 ;  /* 0xff8000008d8d7808 */ /* 0x000fe40006000000 */
[C---:B------:R-:W-:Y:S02]  /*9ea0*/  ISETP.GE.AND P4, PT, R13.reuse, R203, PT ;  /* 0x000000cb0d00720c */ /* 0x040fe40003f86270 */
[----:B------:R-:W-:Y:S01]  /*9eb0*/  FSEL R136, R136, -INF , !P5 ;  /* 0xff80000088887808 */ /* 0x000fe20006800000 */
[----:B-1----:R-:W-:Y:S01]  /*9ec0*/  HMMA.16816.F32 R168, R8, R4, R168 ;  /* 0x0000000408a8723c */ /* 0x002fe200000018a8 */
[----:B------:R-:W-:Y:S01]  /*9ed0*/  ISETP.GT.AND P5, PT, R156, R13, PT ;  /* 0x0000000d9c00720c */ /* 0x000fe20003fa4270 */
[----:B------:R-:W-:Y:S01]  /*9ee0*/  VIADD R5, R148, 0xffffff70 ;  /* 0xffffff7094057836 */ /* 0x000fe20000000000 */
[----:B------:R-:W-:Y:S02]  /*9ef0*/  FSEL R177, R136, -INF , !P4 ;  /* 0xff80000088b17808 */ /* 0x000fe40006000000 */
[----:B------:R-:W-:Y:S01]  /*9f00*/  ISETP.GE.AND P4, PT, R13, R202, PT ;  /* 0x000000ca0d00720c */ /* 0x000fe20003f86270 */
[----:B------:R-:W-:Y:S01]  /*9f10*/  VIADD R13, R148, 0xffffff68 ;  /* 0xffffff68940d7836 */ /* 0x000fe20000000000 */
[----:B------:R-:W-:-:S02]  /*9f20*/  FSEL R138, R138, -INF , !P5 ;  /* 0xff8000008a8a7808 */ /* 0x000fc40006800000 */
[----:B------:R-:W-:Y:S02]  /*9f30*/  ISETP.GT.AND P5, PT, R204, R3, PT ;  /* 0x00000003cc00720c */ /* 0x000fe40003fa4270 */
[----:B------:R-:W-:Y:S01]  /*9f40*/  FSEL R175, R138, -INF , !P4 ;  /* 0xff8000008aaf7808 */ /* 0x000fe20006000000 */
[----:B------:R-:W-:Y:S01]  /*9f50*/  HMMA.16816.F32 R164, R20, R18, R164 ;  /* 0x0000001214a4723c */ /* 0x000fe200000018a4 */
[----:B------:R-:W-:Y:S02]  /*9f60*/  ISETP.GE.AND P4, PT, R3, R203, PT ;  /* 0x000000cb0300720c */ /* 0x000fe40003f86270 */
[----:B------:R-:W-:Y:S02]  /*9f70*/  FSEL R137, R137, -INF , !P5 ;  /* 0xff80000089897808 */ /* 0x000fe40006800000 */
[----:B------:R-:W-:Y:S02]  /*9f80*/  ISETP.GT.AND P5, PT, R156, R3, PT ;  /* 0x000000039c00720c */ /* 0x000fe40003fa4270 */
[----:B------:R-:W-:-:S02]  /*9f90*/  FSEL R181, R137, -INF , !P4 ;  /* 0xff80000089b57808 */ /* 0x000fc40006000000 */
[----:B------:R-:W-:Y:S01]  /*9fa0*/  ISETP.GE.AND P4, PT, R3, R202, PT ;  /* 0x000000ca0300720c */ /* 0x000fe20003f86270 */
[----:B------:R-:W-:Y:S01]  /*9fb0*/  VIADD R3, R148, 0xffffff69 ;  /* 0xffffff6994037836 */ /* 0x000fe20000000000 */
        /* <DEDUP_REMOVED lines=25> */
[----:B------:R-:W-:Y:S01]  /*a150*/  HMMA.16816.F32 R4, R8, R6, R164 ;  /* 0x000000060804723c */ /* 0x000fe200000018a4 */
[----:B------:R-:W-:Y:S01]  /*a160*/  FSEL R165, R170, -INF , !P5 ;  /* 0xff800000aaa57808 */ /* 0x000fe20006800000 */
[----:B------:R-:W-:Y:S01]  /*a170*/  VIADD R9, R148, 0xffffff78 ;  /* 0xffffff7894097836 */ /* 0x000fe20000000000 */
[----:B------:R-:W-:Y:S02]  /*a180*/  ISETP.GT.AND P5, PT, R204, R3, PT ;  /* 0x00000003cc00720c */ /* 0x000fe40003fa4270 */
[----:B------:R-:W-:Y:S02]  /*a190*/  FSEL R165, R165, -INF , !P4 ;  /* 0xff800000a5a57808 */ /* 0x000fe40006000000 */
[----:B------:R-:W-:Y:S02]  /*a1a0*/  ISETP.GE.AND P4, PT, R3, R203, PT ;  /* 0x000000cb0300720c */ /* 0x000fe40003f86270 */
[----:B------:R-:W-:-:S02]  /*a1b0*/  FSEL R151, R169, -INF , !P5 ;  /* 0xff800000a9977808 */ /* 0x000fc40006800000 */
[----:B------:R-:W-:Y:S02]  /*a1c0*/  ISETP.GT.AND P5, PT, R156, R3, PT ;  /* 0x000000039c00720c */ /* 0x000fe40003fa4270 */
[----:B------:R-:W-:Y:S02]  /*a1d0*/  FSEL R151, R151, -INF , !P4 ;  /* 0xff80000097977808 */ /* 0x000fe40006000000 */
[----:B------:R-:W-:Y:S01]  /*a1e0*/  ISETP.GE.AND P4, PT, R3, R202, PT ;  /* 0x000000ca0300720c */ /* 0x000fe20003f86270 */
[----:B------:R-:W-:Y:S01]  /*a1f0*/  VIADD R3, R148, 0xffffff79 ;  /* 0xffffff7994037836 */ /* 0x000fe20000000000 */
[----:B------:R-:W-:Y:S02]  /*a200*/  FSEL R147, R171, -INF , !P5 ;  /* 0xff800000ab937808 */ /* 0x000fe40006800000 */
[----:B------:R-:W-:Y:S02]  /*a210*/  ISETP.GT.AND P5, PT, R204, R9, PT ;  /* 0x00000009cc00720c */ /* 0x000fe40003fa4270 */
[----:B------:R-:W-:-:S02]  /*a220*/  FSEL R147, R147, -INF , !P4 ;  /* 0xff80000093937808 */ /* 0x000fc40006000000 */
[C---:B------:R-:W-:Y:S02]  /*a230*/  ISETP.GE.AND P4, PT, R9.reuse, R203, PT ;  /* 0x000000cb0900720c */ /* 0x040fe40003f86270 */
[----:B------:R-:W-:Y:S02]  /*a240*/  FSEL R4, R4, -INF , !P5 ;  /* 0xff80000004047808 */ /* 0x000fe40006800000 */
[----:B------:R-:W-:Y:S02]  /*a250*/  ISETP.GE.AND P5, PT, R9, R202, PT ;  /* 0x000000ca0900720c */ /* 0x000fe40003fa6270 */
[----:B------:R-:W-:Y:S02]  /*a260*/  FSEL R149, R4, -INF , !P4 ;  /* 0xff80000004957808 */ /* 0x000fe40006000000 */
[----:B------:R-:W-:-:S04]  /*a270*/  ISETP.GT.AND P4, PT, R156, R9, PT ;  /* 0x000000099c00720c */ /* 0x000fc80003f84270 */
[----:B------:R-:W-:Y:S02]  /*a280*/  FSEL R6, R6, -INF , !P4 ;  /* 0xff80000006067808 */ /* 0x000fe40006000000 */
[----:B------:R-:W-:Y:S02]  /*a290*/  ISETP.GT.AND P4, PT, R204, R3, PT ;  /* 0x00000003cc00720c */ /* 0x000fe40003f84270 */
[----:B------:R-:W-:Y:S02]  /*a2a0*/  FSEL R145, R6, -INF , !P5 ;  /* 0xff80000006917808 */ /* 0x000fe40006800000 */
[----:B------:R-:W-:Y:S02]  /*a2b0*/  ISETP.GE.AND P5, PT, R3, R203, PT ;  /* 0x000000cb0300720c */ /* 0x000fe40003fa6270 */
[----:B------:R-:W-:Y:S02]  /*a2c0*/  FSEL R5, R5, -INF , !P4 ;  /* 0xff80000005057808 */ /* 0x000fe40006000000 */
[----:B------:R-:W-:-:S02]  /*a2d0*/  ISETP.GT.AND P4, PT, R156, R3, PT ;  /* 0x000000039c00720c */ /* 0x000fc40003f84270 */
[----:B------:R-:W-:Y:S02]  /*a2e0*/  FSEL R146, R5, -INF , !P5 ;  /* 0xff80000005927808 */ /* 0x000fe40006800000 */
[----:B------:R-:W-:Y:S02]  /*a2f0*/  ISETP.GE.AND P5, PT, R3, R202, PT ;  /* 0x000000ca0300720c */ /* 0x000fe40003fa6270 */
[----:B------:R-:W-:-:S04]  /*a300*/  FSEL R7, R7, -INF , !P4 ;  /* 0xff80000007077808 */ /* 0x000fc80006000000 */
[----:B------:R-:W-:Y:S01]  /*a310*/  FSEL R161, R7, -INF , !P5 ;  /* 0xff80000007a17808 */ /* 0x000fe20006800000 */
[----:B------:R-:W-:Y:S06]  /*a320*/  BRA.U !UP1, `(.L_x_463) ;  /* 0x0000000109cc7547 */ /* 0x000fec000b800000 */
        /* <DEDUP_REMOVED lines=48> */
.L_x_465:
[----:B------:R3:W-:Y:S02]  /*a630*/  STS.128 [R209+0x11000], RZ ;  /* 0x011000ffd1007388 */ /* 0x0007e40000000c00 */
.L_x_466:
[----:B------:R-:W-:Y:S05]  /*a640*/  BSYNC.RECONVERGENT B0 ;  /* 0x0000000000007941 */ /* 0x000fea0003800200 */
.L_x_464:
[----:B------:R-:W0:Y:S02]  /*a650*/  LDGDEPBAR ;  /* 0x00000000000079af */ /* 0x000e240000000000 */
.L_x_463:
[----:B------:R-:W-:Y:S01]  /*a660*/  FMNMX3.FTZ R4, R186, R153, R155, !PT ;  /* 0x00000099ba047276 */ /* 0x000fe2000781009b */
[----:B------:R-:W4:Y:S01]  /*a670*/  LDCU UR4, c[0x0][0x45c] ;  /* 0x00008b80ff0477ac */ /* 0x000f220008000800 */
[----:B------:R-:W-:Y:S02]  /*a680*/  FMNMX3.FTZ R6, R191, R157, R227, !PT ;  /* 0x0000009dbf067276 */ /* 0x000fe400078100e3 */
[----:B------:R-:W-:Y:S01]  /*a690*/  FMNMX3.FTZ R4, R4, R159, R25, !PT ;  /* 0x0000009f04047276 */ /* 0x000fe20007810019 */
[----:B------:R-:W-:Y:S01]  /*a6a0*/  @UP1 UIADD3 UR20, UPT, UPT, UR20, -0x4, URZ ;  /* 0xfffffffc14141890 */ /* 0x000fe2000fffe0ff */
        /* <DEDUP_REMOVED lines=13> */
[----:B------:R-:W-:Y:S01]  /*a780*/  LEA R163, R2, UR5, 0x1 ;  /* 0x0000000502a37c11 */ /* 0x000fe2000f8e08ff */
[----:B------:R-:W5:Y:S01]  /*a790*/  SHFL.BFLY PT, R4, R7, 0x2, 0x1f ;  /* 0x0c401f0007047f89 */ /* 0x000f6200000e0000 */
[----:B------:R-:W-:-:S02]  /*a7a0*/  SEL R158, R196, 0xffffffe0, !P6 ;  /* 0xffffffe0c49e7807 */ /* 0x000fc40007000000 */
[----:B------:R-:W-:Y:S01]  /*a7b0*/  IADD3 R16, PT, PT, R163, 0x12000, RZ ;  /* 0x00012000a3107810 */ /* 0x000fe20007ffe0ff */
[----:B------:R-:W2:Y:S01]  /*a7c0*/  SHFL.BFLY PT, R5, R6, 0x2, 0x1f ;  /* 0x0c401f0006057f89 */ /* 0x000ea200000e0000 */
[----:B------:R-:W-:-:S03]  /*a7d0*/  IADD3 R160, PT, PT, R158, R163, RZ ;  /* 0x000000a39ea07210 */ /* 0x000fc60007ffe0ff */
[----:B-1----:R-:W-:Y:S04]  /*a7e0*/  LDSM.16.MT88.4 R12, [R163+0x12000] ;  /* 0x01200000a30c783b */ /* 0x002fe80000004200 */
[----:B------:R-:W-:Y:S01]  /*a7f0*/  LDSM.16.MT88.4 R20, [R160+0x12000] ;  /* 0x01200000a014783b */ /* 0x000fe20000004200 */
[----:B-----5:R-:W-:Y:S02]  /*a800*/  FMNMX.FTZ R4, R7, R4, !PT ;  /* 0x0000000407047209 */ /* 0x020fe40007810000 */
[----:B--2---:R-:W-:-:S03]  /*a810*/  FMNMX.FTZ R5, R6, R5, !PT ;  /* 0x0000000506057209 */ /* 0x004fc60007810000 */
[----:B------:R-:W1:Y:S04]  /*a820*/  SHFL.BFLY PT, R3, R4, 0x1, 0x1f ;  /* 0x0c201f0004037f89 */ /* 0x000e6800000e0000 */
[----:B------:R-:W2:Y:S01]  /*a830*/  SHFL.BFLY PT, R132, R5, 0x1, 0x1f ;  /* 0x0c201f0005847f89 */ /* 0x000ea200000e0000 */
[----:B-1----:R-:W-:-:S04]  /*a840*/  FMNMX.FTZ R3, R4, R3, !PT ;  /* 0x0000000304037209 */ /* 0x002fc80007810000 */
[C---:B------:R-:W-:Y:S01]  /*a850*/  FSETP.NEU.FTZ.AND P0, PT, R3.reuse, -INF , PT ;  /* 0xff8000000300780b */ /* 0x040fe20003f1d000 */
[----:B----4-:R-:W-:Y:S01]  /*a860*/  FMUL.FTZ R162, R3, UR4 ;  /* 0x0000000403a27c20 */ /* 0x010fe20008410000 */
[----:B--2---:R-:W-:Y:S02]  /*a870*/  FMNMX.FTZ R132, R5, R132, !PT ;  /* 0x0000008405847209 */ /* 0x004fe40007810000 */
[----:B------:R-:W-:Y:S02]  /*a880*/  FSEL R5, R3, RZ, P0 ;  /* 0x000000ff03057208 */ /* 0x000fe40000000000 */
[----:B------:R-:W-:Y:S01]  /*a890*/  FSEL R162, R162, RZ, P0 ;  /* 0x000000ffa2a27208 */ /* 0x000fe20000000000 */
[C---:B------:R-:W-:Y:S01]  /*a8a0*/  FMUL.FTZ R148, R132.reuse, UR4 ;  /* 0x0000000484947c20 */ /* 0x040fe20008410000 */
[----:B------:R-:W-:Y:S01]  /*a8b0*/  FSETP.NEU.FTZ.AND P1, PT, R132, -INF , PT ;  /* 0xff8000008400780b */ /* 0x000fe20003f3d000 */
[----:B------:R-:W-:Y:S02]  /*a8c0*/  FADD.FTZ R5, R186, -R5 ;  /* 0x80000005ba057221 */ /* 0x000fe40000010000 */
[--C-:B------:R-:W-:Y:S01]  /*a8d0*/  FFMA.FTZ R134, R153, UR4, -R162.reuse ;  /* 0x0000000499867c23 */ /* 0x100fe200080108a2 */
[--C-:B------:R-:W-:Y:S01]  /*a8e0*/  FFMA.FTZ R153, R159, UR4, -R162.reuse ;  /* 0x000000049f997c23 */ /* 0x100fe200080108a2 */
[----:B------:R-:W-:Y:S01]  /*a8f0*/  IADD3 R159, PT, PT, R163, 0x12040, RZ ;  /* 0x00012040a39f7810 */ /* 0x000fe20007ffe0ff */
[--C-:B------:R-:W-:Y:S01]  /*a900*/  FFMA.FTZ R2, R155, UR4, -R162.reuse ;  /* 0x000000049b027c23 */ /* 0x100fe200080108a2 */
[----:B------:R-:W-:Y:S01]  /*a910*/  @P2 IADD3 R159, PT, PT, R16, -0x40, RZ ;  /* 0xffffffc0109f2810 */ /* 0x000fe20007ffe0ff */
[----:B------:R-:W-:Y:S01]  /*a920*/  FMUL.FTZ R155, R5, UR4 ;  /* 0x00000004059b7c20 */ /* 0x000fe20008410000 */
[----:B------:R-:W-:Y:S01]  /*a930*/  FSEL R4, R132, RZ, P1 ;  /* 0x000000ff84047208 */ /* 0x000fe20000800000 */
[----:B------:R-:W-:Y:S01]  /*a940*/  FFMA.FTZ R154, R25, UR4, -R162 ;  /* 0x00000004199a7c23 */ /* 0x000fe200080108a2 */
[----:B------:R-:W-:Y:S01]  /*a950*/  FSEL R148, R148, RZ, P1 ;  /* 0x000000ff94947208 */ /* 0x000fe20000800000 */
[----:B------:R-:W1:Y:S01]  /*a960*/  LDSM.16.MT88.4 R28, [R159] ;  /* 0x000000009f1c783b */ /* 0x000e620000004200 */
[----:B------:R-:W-:Y:S01]  /*a970*/  MUFU.EX2 R134, R134 ;  /* 0x0000008600867308 */ /* 0x000fe20000000800 */
[----:B------:R-:W-:Y:S01]  /*a980*/  FADD.FTZ R4, R191, -R4 ;  /* 0x80000004bf047221 */ /* 0x000fe20000010000 */
[----:B------:R-:W-:Y:S01]  /*a990*/  IADD3 R158, PT, PT, R158, R159, RZ ;  /* 0x0000009f9e9e7210 */ /* 0x000fe20007ffe0ff */
[--C-:B------:R-:W-:Y:S01]  /*a9a0*/  FFMA.FTZ R156, R157, UR4, -R148.reuse ;  /* 0x000000049d9c7c23 */ /* 0x100fe20008010894 */
[--C-:B------:R-:W-:Y:S01]  /*a9b0*/  FFMA.FTZ R133, R227, UR4, -R148.reuse ;  /* 0x00000004e3857c23 */ /* 0x100fe20008010894 */
[----:B------:R-:W-:Y:S01]  /*a9c0*/  FMUL.FTZ R157, R4, UR4 ;  /* 0x00000004049d7c20 */ /* 0x000fe20008410000 */
[--C-:B------:R-:W-:Y:S01]  /*a9d0*/  FFMA.FTZ R152, R229, UR4, -R148.reuse ;  /* 0x00000004e5987c23 */ /* 0x100fe20008010894 */
[----:B------:R-:W-:Y:S01]  /*a9e0*/  FFMA.FTZ R135, R231, UR4, -R148 ;  /* 0x00000004e7877c23 */ /* 0x000fe20008010894 */
[----:B------:R-:W2:Y:S01]  /*a9f0*/  MUFU.EX2 R155, R155 ;  /* 0x0000009b009b7308 */ /* 0x000ea20000000800 */
[----:B------:R-:W-:Y:S01]  /*aa00*/  FFMA.FTZ R170, R173, UR4, -R162 ;  /* 0x00000004adaa7c23 */ /* 0x000fe200080108a2 */
[--C-:B------:R-:W-:Y:S01]  /*aa10*/  FFMA.FTZ R166, R199, UR4, -R148.reuse ;  /* 0x00000004c7a67c23 */ /* 0x100fe20008010894 */
[--C-:B------:R-:W-:Y:S01]  /*aa20*/  FFMA.FTZ R169, R221, UR4, -R148.reuse ;  /* 0x00000004dda97c23 */ /* 0x100fe20008010894 */
[----:B------:R-:W4:Y:S01]  /*aa30*/  MUFU.EX2 R157, R157 ;  /* 0x0000009d009d7308 */ /* 0x000f220000000800 */
[--C-:B------:R-:W-:Y:S01]  /*aa40*/  FFMA.FTZ R167, R223, UR4, -R148.reuse ;  /* 0x00000004dfa77c23 */ /* 0x100fe20008010894 */
[----:B------:R-:W-:Y:S01]  /*aa50*/  FFMA.FTZ R164, R225, UR4, -R148 ;  /* 0x00000004e1a47c23 */ /* 0x000fe20008010894 */
[--C-:B------:R-:W-:Y:S01]  /*aa60*/  FFMA.FTZ R171, R201, UR4, -R162.reuse ;  /* 0x00000004c9ab7c23 */ /* 0x100fe200080108a2 */
[----:B------:R-:W-:Y:S01]  /*aa70*/  MUFU.EX2 R156, R156 ;  /* 0x0000009c009c7308 */ /* 0x000fe20000000800 */
[--C-:B------:R-:W-:Y:S01]  /*aa80*/  FFMA.FTZ R168, R211, UR4, -R162.reuse ;  /* 0x00000004d3a87c23 */ /* 0x100fe200080108a2 */
[----:B------:R-:W-:Y:S01]  /*aa90*/  FFMA.FTZ R173, R141, UR4, -R162 ;  /* 0x000000048dad7c23 */ /* 0x000fe200080108a2 */
[----:B------:R-:W-:Y:S01]  /*aaa0*/  LDSM.16.MT88.4 R136, [R158+0x800] ;  /* 0x000800009e88783b */ /* 0x000fe20000004200 */
[----:B------:R-:W5:Y:S01]  /*aab0*/  MUFU.EX2 R133, R133 ;  /* 0x0000008500857308 */ /* 0x000f620000000800 */
[----:B------:R-:W-:Y:S01]  /*aac0*/  FFMA.FTZ R172, R181, UR4, -R148 ;  /* 0x00000004b5ac7c23 */ /* 0x000fe20008010894 */
[-C--:B--2---:R-:W-:Y:S01]  /*aad0*/  FMUL.FTZ R34, R106, R155.reuse ;  /* 0x0000009b6a227220 */ /* 0x084fe20000410000 */
[-C--:B------:R-:W-:Y:S01]  /*aae0*/  FMUL.FTZ R35, R107, R155.reuse ;  /* 0x0000009b6b237220 */ /* 0x080fe20000410000 */
[----:B------:R-:W-:Y:S01]  /*aaf0*/  MUFU.EX2 R152, R152 ;  /* 0x0000009800987308 */ /* 0x000fe20000000800 */
[----:B------:R-:W-:Y:S01]  /*ab00*/  FMUL.FTZ R26, R114, R155 ;  /* 0x0000009b721a7220 */ /* 0x000fe20000410000 */
[-C--:B----4-:R-:W-:Y:S01]  /*ab10*/  FMUL.FTZ R32, R104, R157.reuse ;  /* 0x0000009d68207220 */ /* 0x090fe20000410000 */
[-C--:B------:R-:W-:Y:S01]  /*ab20*/  FMUL.FTZ R33, R105, R157.reuse ;  /* 0x0000009d69217220 */ /* 0x080fe20000410000 */
[----:B------:R-:W2:Y:S01]  /*ab30*/  MUFU.EX2 R135, R135 ;  /* 0x0000008700877308 */ /* 0x000ea20000000800 */
[-C--:B------:R-:W-:Y:S01]  /*ab40*/  FMUL.FTZ R24, R112, R157.reuse ;  /* 0x0000009d70187220 */ /* 0x080fe20000410000 */
[----:B------:R-:W-:Y:S01]  /*ab50*/  FMUL.FTZ R25, R113, R157 ;  /* 0x0000009d71197220 */ /* 0x000fe20000410000 */
[----:B------:R-:W-:Y:S01]  /*ab60*/  FMUL.FTZ R27, R115, R155 ;  /* 0x0000009b731b7220 */ /* 0x000fe20000410000 */
[----:B------:R-:W4:Y:S01]  /*ab70*/  MUFU.EX2 R2, R2 ;  /* 0x0000000200027308 */ /* 0x000f220000000800 */
[----:B------:R-:W3:Y:S01]  /*ab80*/  LDSM.16.MT88.4 R104, [R160+0x14000] ;  /* 0x01400000a068783b */ /* 0x000ee20000004200 */
[----:B-----5:R-:W-:Y:S01]  /*ab90*/  F2FP.F16.F32.PACK_AB R4, R133, R156 ;  /* 0x0000009c8504723e */ /* 0x020fe200000000ff */
[-C--:B------:R-:W-:Y:S01]  /*aba0*/  FMUL.FTZ R108, R108, R157.reuse ;  /* 0x0000009d6c6c7220 */ /* 0x080fe20000410000 */
[----:B------:R-:W-:Y:S01]  /*abb0*/  MUFU.EX2 R153, R153 ;  /* 0x0000009900997308 */ /* 0x000fe20000000800 */
[----:B------:R-:W-:Y:S01]  /*abc0*/  FMUL.FTZ R109, R109, R157 ;  /* 0x0000009d6d6d7220 */ /* 0x000fe20000410000 */
[-C--:B------:R-:W-:Y:S01]  /*abd0*/  FMUL.FTZ R110, R110, R155.reuse ;  /* 0x0000009b6e6e7220 */ /* 0x080fe20000410000 */
[----:B------:R-:W-:Y:S01]  /*abe0*/  FMUL.FTZ R111, R111, R155 ;  /* 0x0000009b6f6f7220 */ /* 0x000fe20000410000 */
[----:B------:R-:W5:Y:S01]  /*abf0*/  MUFU.EX2 R154, R154 ;  /* 0x0000009a009a7308 */ /* 0x000f620000000800 */
[----:B------:R-:W3:Y:S01]  /*ac00*/  LDSM.16.MT88.4 R112, [R159+0x2000] ;  /* 0x002000009f70783b */ /* 0x000ee20000004200 */
[----:B--2---:R-:W-:Y:S01]  /*ac10*/  F2FP.F16.F32.PACK_AB R6, R135, R152 ;  /* 0x000000988706723e */ /* 0x004fe200000000ff */
[-C--:B------:R-:W-:Y:S01]  /*ac20*/  FMUL.FTZ R44, R44, R157.reuse ;  /* 0x0000009d2c2c7220 */ /* 0x080fe20000410000 */
[----:B------:R-:W-:Y:S01]  /*ac30*/  FMUL.FTZ R45, R45, R157 ;  /* 0x0000009d2d2d7220 */ /* 0x000fe20000410000 */
[-C--:B------:R-:W-:Y:S01]  /*ac40*/  FMUL.FTZ R46, R46, R155.reuse ;  /* 0x0000009b2e2e7220 */ /* 0x080fe20000410000 */
[----:B----4-:R-:W-:Y:S01]  /*ac50*/  F2FP.F16.F32.PACK_AB R5, R2, R134 ;  /* 0x000000860205723e */ /* 0x010fe200000000ff */
        /* <DEDUP_REMOVED lines=30> */
[C---:B---3--:R-:W-:Y:S01]  /*ae40*/  HMMA.16816.F32 R44, R4.reuse, R104, R44 ;  /* 0x00000068042c723c */ /* 0x048fe2000000182c */
[----:B------:R-:W-:Y:S01]  /*ae50*/  LDSM.16.MT88.4 R120, [R158] ;  /* 0x000000009e78783b */ /* 0x000fe20000004200 */
[----:B------:R-:W-:Y:S01]  /*ae60*/  FMUL.FTZ R117, R117, R157 ;  /* 0x0000009d75757220 */ /* 0x000fe20000410000 */
[-C--:B------:R-:W-:Y:S01]  /*ae70*/  FMUL.FTZ R118, R118, R155.reuse ;  /* 0x0000009b76767220 */ /* 0x080fe20000410000 */
[----:B------:R-:W-:Y:S01]  /*ae80*/  FMUL.FTZ R119, R119, R155 ;  /* 0x0000009b77777220 */ /* 0x000fe20000410000 */
[-C--:B------:R-:W-:Y:S01]  /*ae90*/  FMUL.FTZ R68, R68, R157.reuse ;  /* 0x0000009d44447220 */ /* 0x080fe20000410000 */
[----:B------:R-:W-:Y:S01]  /*aea0*/  FMUL.FTZ R69, R69, R157 ;  /* 0x0000009d45457220 */ /* 0x000fe20000410000 */
[-C--:B------:R-:W-:Y:S01]  /*aeb0*/  FMUL.FTZ R70, R70, R155.reuse ;  /* 0x0000009b46467220 */ /* 0x080fe20000410000 */
[C---:B------:R-:W-:Y:S01]  /*aec0*/  HMMA.16816.F32 R48, R4.reuse, R106, R48 ;  /* 0x0000006a0430723c */ /* 0x040fe20000001830 */
[----:B------:R-:W2:Y:S01]  /*aed0*/  LDSM.16.MT88.4 R104, [R163+0x16000] ;  /* 0x01600000a368783b */ /* 0x000ea20000004200 */
        /* <DEDUP_REMOVED lines=39> */
[----:B------:R-:W1:Y:S01]  /*b150*/  LDSM.16.MT88.4 R108, [R159+0x4000] ;  /* 0x004000009f6c783b */ /* 0x000e620000004200 */
[-C--:B------:R-:W-:Y:S01]  /*b160*/  FMUL.FTZ R36, R36, R157.reuse ;  /* 0x0000009d24247220 */ /* 0x080fe20000410000 */
[----:B------:R-:W-:Y:S01]  /*b170*/  FMUL.FTZ R37, R37, R157 ;  /* 0x0000009d25257220 */ /* 0x000fe20000410000 */
[-C--:B------:R-:W-:Y:S01]  /*b180*/  FMUL.FTZ R38, R38, R155.reuse ;  /* 0x0000009b26267220 */ /* 0x080fe20000410000 */
[----:B------:R-:W-:Y:S01]  /*b190*/  FMUL.FTZ R39, R39, R155 ;  /* 0x0000009b27277220 */ /* 0x000fe20000410000 */
[-C--:B------:R-:W-:Y:S01]  /*b1a0*/  FMUL.FTZ R40, R40, R157.reuse ;  /* 0x0000009d28287220 */ /* 0x080fe20000410000 */
[----:B------:R-:W-:Y:S01]  /*b1b0*/  FMUL.FTZ R41, R41, R157 ;  /* 0x0000009d29297220 */ /* 0x000fe20000410000 */
[C---:B------:R-:W-:Y:S01]  /*b1c0*/  HMMA.16816.F32 R20, R4.reuse, R22, R116 ;  /* 0x000000160414723c */ /* 0x040fe20000001874 */
[----:B------:R-:W4:Y:S01]  /*b1d0*/  LDSM.16.MT88.4 R116, [R163+0x14000] ;  /* 0x01400000a374783b */ /* 0x000f220000004200 */
[-C--:B------:R-:W-:Y:S01]  /*b1e0*/  FMUL.FTZ R42, R42, R155.reuse ;  /* 0x0000009b2a2a7220 */ /* 0x080fe20000410000 */
[----:B------:R-:W-:Y:S01]  /*b1f0*/  FMUL.FTZ R43, R43, R155 ;  /* 0x0000009b2b2b7220 */ /* 0x000fe20000410000 */
[----:B------:R-:W-:Y:S01]  /*b200*/  MUFU.EX2 R166, R166 ;  /* 0x000000a600a67308 */ /* 0x000fe20000000800 */
[-C--:B------:R-:W-:Y:S01]  /*b210*/  FMUL.FTZ R92, R92, R157.reuse ;  /* 0x0000009d5c5c7220 */ /* 0x080fe20000410000 */
[----:B------:R-:W-:Y:S01]  /*b220*/  FMUL.FTZ R93, R93, R157 ;  /* 0x0000009d5d5d7220 */ /* 0x000fe20000410000 */
[-C--:B------:R-:W-:Y:S01]  /*b230*/  FMUL.FTZ R94, R94, R155.reuse ;  /* 0x0000009b5e5e7220 */ /* 0x080fe20000410000 */
[C---:B--2---:R-:W-:Y:S01]  /*b240*/  HMMA.16816.F32 R68, R4.reuse, R104, R68 ;  /* 0x000000680444723c */ /* 0x044fe20000001844 */
[----:B------:R-:W2:Y:S01]  /*b250*/  MUFU.EX2 R169, R169 ;  /* 0x000000a900a97308 */ /* 0x000ea20000000800 */
[----:B------:R-:W-:Y:S01]  /*b260*/  FMUL.FTZ R95, R95, R155 ;  /* 0x0000009b5f5f7220 */ /* 0x000fe20000410000 */
[-C--:B------:R-:W-:Y:S01]  /*b270*/  FMUL.FTZ R96, R96, R157.reuse ;  /* 0x0000009d60607220 */ /* 0x080fe20000410000 */
[----:B------:R-:W-:Y:S01]  /*b280*/  FMUL.FTZ R97, R97, R157 ;  /* 0x0000009d61617220 */ /* 0x000fe20000410000 */
[----:B------:R-:W-:Y:S01]  /*b290*/  MUFU.EX2 R167, R167 ;  /* 0x000000a700a77308 */ /* 0x000fe20000000800 */
[-C--:B------:R-:W-:Y:S01]  /*b2a0*/  FMUL.FTZ R98, R98, R155.reuse ;  /* 0x0000009b62627220 */ /* 0x080fe20000410000 */
[----:B------:R-:W-:Y:S01]  /*b2b0*/  FMUL.FTZ R99, R99, R155 ;  /* 0x0000009b63637220 */ /* 0x000fe20000410000 */
[C---:B------:R-:W-:Y:S01]  /*b2c0*/  HMMA.16816.F32 R72, R4.reuse, R106, R72 ;  /* 0x0000006a0448723c */ /* 0x040fe20000001848 */
[----:B------:R-:W5:Y:S01]  /*b2d0*/  LDSM.16.MT88.4 R104, [R158+0x4000] ;  /* 0x004000009e68783b */ /* 0x000f620000004200 */
[----:B------:R-:W-:Y:S01]  /*b2e0*/  MUFU.EX2 R164, R164 ;  /* 0x000000a400a47308 */ /* 0x000fe20000000800 */
[----:B------:R-:W-:Y:S01]  /*b2f0*/  FFMA.FTZ R178, R179, UR4, -R162 ;  /* 0x00000004b3b27c23 */ /* 0x000fe200080108a2 */
[--C-:B------:R-:W-:Y:S01]  /*b300*/  FFMA.FTZ R177, R177, UR4, -R148.reuse ;  /* 0x00000004b1b17c23 */ /* 0x100fe20008010894 */
[----:B------:R-:W-:Y:S01]  /*b310*/  LDSM.16.MT88.4 R140, [R159+0x800] ;  /* 0x000800009f8c783b */ /* 0x000fe20000004200 */
[----:B------:R-:W-:Y:S01]  /*b320*/  MUFU.EX2 R170, R170 ;  /* 0x000000aa00aa7308 */ /* 0x000fe20000000800 */
[--C-:B------:R-:W-:Y:S01]  /*b330*/  FFMA.FTZ R181, R183, UR4, -R148.reuse ;  /* 0x00000004b7b57c23 */ /* 0x100fe20008010894 */
[C---:B------:R-:W-:Y:S01]  /*b340*/  HMMA.16816.F32 R32, R4.reuse, R120, R32 ;  /* 0x000000780420723c */ /* 0x040fe20000001820 */
[----:B------:R-:W-:Y:S01]  /*b350*/  LDSM.16.MT88.4 R128, [R160+0x14800] ;  /* 0x01480000a080783b */ /* 0x000fe20000004200 */
[----:B------:R-:W2:Y:S01]  /*b360*/  MUFU.EX2 R171, R171 ;  /* 0x000000ab00ab7308 */ /* 0x000ea20000000800 */
[----:B------:R-:W-:Y:S01]  /*b370*/  FFMA.FTZ R174, R197, UR4, -R148 ;  /* 0x00000004c5ae7c23 */ /* 0x000fe20008010894 */
[--C-:B------:R-:W-:Y:S01]  /*b380*/  FFMA.FTZ R175, R175, UR4, -R162.reuse ;  /* 0x00000004afaf7c23 */ /* 0x100fe200080108a2 */
[--C-:B------:R-:W-:Y:S01]  /*b390*/  FFMA.FTZ R176, R195, UR4, -R162.reuse ;  /* 0x00000004c3b07c23 */ /* 0x100fe200080108a2 */
[----:B------:R-:W-:Y:S01]  /*b3a0*/  MUFU.EX2 R168, R168 ;  /* 0x000000a800a87308 */ /* 0x000fe20000000800 */
[--C-:B------:R-:W-:Y:S01]  /*b3b0*/  FFMA.FTZ R179, R193, UR4, -R162.reuse ;  /* 0x00000004c1b37c23 */ /* 0x100fe200080108a2 */
[C---:B------:R-:W-:Y:S01]  /*b3c0*/  HMMA.16816.F32 R100, R4.reuse, R122, R100 ;  /* 0x0000007a0464723c */ /* 0x040fe20000001864 */
[----:B------:R-:W-:Y:S01]  /*b3d0*/  LDSM.16.MT88.4 R120, [R163+0x14800] ;  /* 0x01480000a378783b */ /* 0x000fe20000004200 */
[----:B------:R-:W2:Y:S01]  /*b3e0*/  MUFU.EX2 R173, R173 ;  /* 0x000000ad00ad7308 */ /* 0x000ea20000000800 */
[--C-:B------:R-:W-:Y:S01]  /*b3f0*/  FFMA.FTZ R184, R165, UR4, -R162.reuse ;  /* 0x00000004a5b87c23 */ /* 0x100fe200080108a2 */
[----:B------:R-:W-:Y:S01]  /*b400*/  FFMA.FTZ R191, R147, UR4, -R162 ;  /* 0x0000000493bf7c23 */ /* 0x000fe200080108a2 */
[--C-:B------:R-:W-:Y:S01]  /*b410*/  FFMA.FTZ R183, R144, UR4, -R148.reuse ;  /* 0x0000000490b77c23 */ /* 0x100fe20008010894 */
[----:B------:R-:W-:Y:S01]  /*b420*/  MUFU.EX2 R177, R177 ;  /* 0x000000b100b17308 */ /* 0x000fe20000000800 */
[--C-:B------:R-:W-:Y:S01]  /*b430*/  FFMA.FTZ R180, R151, UR4, -R148.reuse ;  /* 0x0000000497b47c23 */ /* 0x100fe20008010894 */
[----:B---3--:R-:W-:Y:S01]  /*b440*/  HMMA.16816.F32 R76, R4, R112, R76 ;  /* 0x00000070044c723c */ /* 0x008fe2000000184c */
[----:B------:R-:W-:Y:S01]  /*b450*/  FFMA.FTZ R182, R149, UR4, -R148 ;  /* 0x0000000495b67c23 */ /* 0x000fe20008010894 */
[----:B------:R-:W3:Y:S01]  /*b460*/  MUFU.EX2 R172, R172 ;  /* 0x000000ac00ac7308 */ /* 0x000ee20000000800 */
[----:B------:R-:W-:Y:S01]  /*b470*/  FFMA.FTZ R156, R219, R157, R156 ;  /* 0x0000009ddb9c7223 */ /* 0x000fe2000001009c */
[----:B------:R-:W-:-:S02]  /*b480*/  FFMA.FTZ R155, R217, R155, R134 ;  /* 0x0000009bd99b7223 */ /* 0x000fc40000010086 */
[----:B------:R-:W-:Y:S01]  /*b490*/  MUFU.EX2 R181, R181 ;  /* 0x000000b500b57308 */ /* 0x000fe20000000800 */
[----:B------:R-:W-:Y:S01]  /*b4a0*/  FADD.FTZ R133, R133, R156 ;  /* 0x0000009c85857221 */ /* 0x000fe20000010000 */
[C---:B------:R-:W-:Y:S01]  /*b4b0*/  HMMA.16816.F32 R80, R4.reuse, R114, R80 ;  /* 0x000000720450723c */ /* 0x040fe20000001850 */
[----:B------:R-:W-:Y:S01]  /*b4c0*/  LDSM.16.MT88.4 R112, [R160+0x12800] ;  /* 0x01280000a070783b */ /* 0x000fe20000004200 */
[----:B------:R-:W-:Y:S01]  /*b4d0*/  MUFU.EX2 R174, R174 ;  /* 0x000000ae00ae7308 */ /* 0x000fe20000000800 */
[----:B------:R-:W-:Y:S01]  /*b4e0*/  FADD.FTZ R2, R2, R155 ;  /* 0x0000009b02027221 */ /* 0x000fe20000010000 */
[----:B------:R-:W-:Y:S02]  /*b4f0*/  FADD.FTZ R152, R152, R133 ;  /* 0x0000008598987221 */ /* 0x000fe40000010000 */
[----:B------:R-:W-:Y:S02]  /*b500*/  MUFU.EX2 R175, R175 ;  /* 0x000000af00af7308 */ /* 0x000fe40000000800 */
[C---:B-1----:R-:W-:Y:S01]  /*b510*/  HMMA.16816.F32 R84, R4.reuse, R108, R84 ;  /* 0x0000006c0454723c */ /* 0x042fe20000001854 */
[----:B------:R-:W-:Y:S01]  /*b520*/  FADD.FTZ R135, R135, R152 ;  /* 0x0000009887877221 */ /* 0x000fe20000010000 */
[----:B------:R-:W1:Y:S04]  /*b530*/  MUFU.EX2 R178, R178 ;  /* 0x000000b200b27308 */ /* 0x000e680000000800 */
[----:B------:R-:W-:Y:S02]  /*b540*/  MUFU.EX2 R176, R176 ;  /* 0x000000b000b07308 */ /* 0x000fe40000000800 */
[C---:B------:R-:W-:Y:S01]  /*b550*/  HMMA.16816.F32 R88, R4.reuse, R110, R88 ;  /* 0x0000006e0458723c */ /* 0x040fe20000001858 */
[----:B------:R-:W3:Y:S01]  /*b560*/  LDSM.16.MT88.4 R108, [R163+0x12800] ;  /* 0x01280000a36c783b */ /* 0x000ee20000004200 */
[----:B------:R-:W1:Y:S04]  /*b570*/  MUFU.EX2 R179, R179 ;  /* 0x000000b300b37308 */ /* 0x000e680000000800 */
[----:B------:R-:W-:Y:S02]  /*b580*/  MUFU.EX2 R183, R183 ;  /* 0x000000b700b77308 */ /* 0x000fe40000000800 */
[C---:B------:R-:W-:Y:S02]  /*b590*/  HMMA.16816.F32 R8, R4.reuse, R12, R8 ;  /* 0x0000000c0408723c */ /* 0x040fe40000001808 */
[----:B------:R-:W1:Y:S04]  /*b5a0*/  MUFU.EX2 R180, R180 ;  /* 0x000000b400b47308 */ /* 0x000e680000000800 */
[----:B------:R-:W-:Y:S02]  /*b5b0*/  MUFU.EX2 R182, R182 ;  /* 0x000000b600b67308 */ /* 0x000fe40000000800 */
[C---:B------:R-:W-:Y:S01]  /*b5c0*/  HMMA.16816.F32 R12, R4.reuse, R14, R124 ;  /* 0x0000000e040c723c */ /* 0x040fe2000000187c */
[----:B------:R-:W1:Y:S01]  /*b5d0*/  LDSM.16.MT88.4 R124, [R159+0x2800] ;  /* 0x002800009f7c783b */ /* 0x000e620000004200 */
[----:B------:R-:W-:Y:S04]  /*b5e0*/  MUFU.EX2 R184, R184 ;  /* 0x000000b800b87308 */ /* 0x000fe80000000800 */
[----:B------:R-:W1:Y:S02]  /*b5f0*/  MUFU.EX2 R191, R191 ;  /* 0x000000bf00bf7308 */ /* 0x000e640000000800 */
[C---:B----4-:R-:W-:Y:S08]  /*b600*/  HMMA.16816.F32 R36, R4.reuse, R116, R36 ;  /* 0x000000740424723c */ /* 0x050ff00000001824 */
[C---:B------:R-:W-:Y:S01]  /*b610*/  HMMA.16816.F32 R40, R4.reuse, R118, R40 ;  /* 0x000000760428723c */ /* 0x040fe20000001828 */
[----:B------:R-:W4:Y:S07]  /*b620*/  LDSM.16.MT88.4 R116, [R158+0x2800] ;  /* 0x002800009e74783b */ /* 0x000f2e0000004200 */
[C---:B-----5:R-:W-:Y:S08]  /*b630*/  HMMA.16816.F32 R92, R4.reuse, R104, R92 ;  /* 0x00000068045c723c */ /* 0x060ff0000000185c */
[----:B------:R-:W-:Y:S01]  /*b640*/  HMMA.16816.F32 R4, R4, R106, R96 ;  /* 0x0000006a0404723c */ /* 0x000fe20000001860 */
[----:B--2---:R-:W-:Y:S01]  /*b650*/  F2FP.F16.F32.PACK_AB R96, R169, R166 ;  /* 0x000000a6a960723e */ /* 0x004fe200000000ff */
[----:B------:R-:W2:Y:S01]  /*b660*/  LDSM.16.MT88.4 R104, [R163+0x16800] ;  /* 0x01680000a368783b */ /* 0x000ea20000004200 */
[----:B------:R-:W-:Y:S01]  /*b670*/  F2FP.F16.F32.PACK_AB R97, R171, R170 ;  /* 0x000000aaab61723e */ /* 0x000fe200000000ff */
[----:B------:R-:W-:Y:S01]  /*b680*/  FADD.FTZ R166, R166, R135 ;  /* 0x00000087a6a67221 */ /* 0x000fe20000010000 */
[----:B------:R-:W-:-:S02]  /*b690*/  F2FP.F16.F32.PACK_AB R98, R164, R167 ;  /* 0x000000a7a462723e */ /* 0x000fc400000000ff */
[----:B------:R-:W-:Y:S01]  /*b6a0*/  F2FP.F16.F32.PACK_AB R99, R173, R168 ;  /* 0x000000a8ad63723e */ /* 0x000fe200000000ff */
[----:B------:R-:W-:-:S04]  /*b6b0*/  FADD.FTZ R166, R169, R166 ;  /* 0x000000a6a9a67221 */ /* 0x000fc80000010000 */
[----:B------:R-:W-:Y:S02]  /*b6c0*/  FADD.FTZ R167, R167, R166 ;  /* 0x000000a6a7a77221 */ /* 0x000fe40000010000 */
[----:B---3--:R-:W-:Y:S02]  /*b6d0*/  HMMA.16816.F32 R8, R96, R108, R8 ;  /* 0x0000006c6008723c */ /* 0x008fe40000001808 */
[----:B------:R-:W-:-:S06]  /*b6e0*/  FADD.FTZ R164, R164, R167 ;  /* 0x000000a7a4a47221 */ /* 0x000fcc0000010000 */
        /* <DEDUP_REMOVED lines=20> */
[C---:B----4-:R-:W-:Y:S08]  /*b830*/  HMMA.16816.F32 R60, R96.reuse, R116, R60 ;  /* 0x00000074603c723c */ /* 0x050ff0000000183c */
[C---:B------:R-:W-:Y:S01]  /*b840*/  HMMA.16816.F32 R64, R96.reuse, R118, R64 ;  /* 0x000000766040723c */ /* 0x040fe20000001840 */
[----:B------:R-:W-:Y:S07]  /*b850*/  LDSM.16.MT88.4 R116, [R158+0x3000] ;  /* 0x003000009e74783b */ /* 0x000fee0000004200 */
[C---:B--2---:R-:W-:Y:S08]  /*b860*/  HMMA.16816.F32 R68, R96.reuse, R104, R68 ;  /* 0x000000686044723c */ /* 0x044ff00000001844 */
[C---:B------:R-:W-:Y:S01]  /*b870*/  HMMA.16816.F32 R72, R96.reuse, R106, R72 ;  /* 0x0000006a6048723c */ /* 0x040fe20000001848 */
[----:B------:R-:W-:Y:S07]  /*b880*/  LDSM.16.MT88.4 R104, [R163+0x17000] ;  /* 0x01700000a368783b */ /* 0x000fee0000004200 */
[C---:B---3--:R-:W-:Y:S08]  /*b890*/  HMMA.16816.F32 R76, R96.reuse, R108, R76 ;  /* 0x0000006c604c723c */ /* 0x048ff0000000184c */
[C---:B------:R-:W-:Y:S01]  /*b8a0*/  HMMA.16816.F32 R80, R96.reuse, R110, R80 ;  /* 0x0000006e6050723c */ /* 0x040fe20000001850 */
[----:B------:R-:W1:Y:S07]  /*b8b0*/  LDSM.16.MT88.4 R108, [R163+0x13000] ;  /* 0x01300000a36c783b */ /* 0x000e6e0000004200 */
[C---:B-----5:R-:W-:Y:S08]  /*b8c0*/  HMMA.16816.F32 R84, R96.reuse, R112, R84 ;  /* 0x000000706054723c */ /* 0x060ff00000001854 */
[C---:B------:R-:W-:Y:S01]  /*b8d0*/  HMMA.16816.F32 R88, R96.reuse, R114, R88 ;  /* 0x000000726058723c */ /* 0x040fe20000001858 */
[----:B------:R-:W2:Y:S07]  /*b8e0*/  LDSM.16.MT88.4 R112, [R160+0x13000] ;  /* 0x01300000a070783b */ /* 0x000eae0000004200 */
[C---:B------:R-:W-:Y:S08]  /*b8f0*/  HMMA.16816.F32 R92, R96.reuse, R120, R92 ;  /* 0x00000078605c723c */ /* 0x040ff0000000185c */
[----:B------:R-:W-:Y:S01]  /*b900*/  HMMA.16816.F32 R96, R96, R122, R4 ;  /* 0x0000007a6060723c */ /* 0x000fe20000001804 */
[----:B------:R-:W3:Y:S01]  /*b910*/  LDSM.16.MT88.4 R120, [R160+0x15000] ;  /* 0x01500000a078783b */ /* 0x000ee20000004200 */
[----:B------:R-:W-:Y:S01]  /*b920*/  F2FP.F16.F32.PACK_AB R4, R172, R177 ;  /* 0x000000b1ac04723e */ /* 0x000fe200000000ff */
[----:B------:R-:W-:Y:S01]  /*b930*/  FADD.FTZ R177, R177, R164 ;  /* 0x000000a4b1b17221 */ /* 0x000fe20000010000 */
[----:B------:R-:W-:-:S02]  /*b940*/  F2FP.F16.F32.PACK_AB R5, R178, R175 ;  /* 0x000000afb205723e */ /* 0x000fc400000000ff */
[----:B------:R-:W-:Y:S01]  /*b950*/  F2FP.F16.F32.PACK_AB R6, R174, R181 ;  /* 0x000000b5ae06723e */ /* 0x000fe200000000ff */
[----:B------:R-:W-:Y:S01]  /*b960*/  FADD.FTZ R172, R172, R177 ;  /* 0x000000b1acac7221 */ /* 0x000fe20000010000 */
[----:B------:R-:W-:-:S03]  /*b970*/  F2FP.F16.F32.PACK_AB R7, R179, R176 ;  /* 0x000000b0b307723e */ /* 0x000fc600000000ff */
[----:B------:R-:W-:-:S04]  /*b980*/  FADD.FTZ R181, R181, R172 ;  /* 0x000000acb5b57221 */ /* 0x000fc80000010000 */
[----:B-1----:R-:W-:Y:S01]  /*b990*/  HMMA.16816.F32 R8, R4, R108, R8 ;  /* 0x0000006c0408723c */ /* 0x002fe20000001808 */
[----:B------:R-:W-:-:S07]  /*b9a0*/  FADD.FTZ R174, R174, R181 ;  /* 0x000000b5aeae7221 */ /* 0x000fce0000010000 */
[C---:B------:R-:W-:Y:S01]  /*b9b0*/  HMMA.16816.F32 R12, R4.reuse, R110, R12 ;  /* 0x0000006e040c723c */ /* 0x040fe2000000180c */
[----:B------:R-:W1:Y:S07]  /*b9c0*/  LDSM.16.MT88.4 R108, [R160+0x17000] ;  /* 0x01700000a06c783b */ /* 0x000e6e0000004200 */
[C---:B--2---:R-:W-:Y:S08]  /*b9d0*/  HMMA.16816.F32 R16, R4.reuse, R112, R16 ;  /* 0x000000700410723c */ /* 0x044ff00000001810 */
[C---:B------:R-:W-:Y:S01]  /*b9e0*/  HMMA.16816.F32 R20, R4.reuse, R114, R20 ;  /* 0x000000720414723c */ /* 0x040fe20000001814 */
[----:B------:R-:W2:Y:S07]  /*b9f0*/  LDSM.16.MT88.4 R112, [R159+0x5000] ;  /* 0x005000009f70783b */ /* 0x000eae0000004200 */
[C---:B---3--:R-:W-:Y:S08]  /*ba00*/  HMMA.16816.F32 R44, R4.reuse, R120, R44 ;  /* 0x00000078042c723c */ /* 0x048ff0000000182c */
[C---:B------:R-:W-:Y:S01]  /*ba10*/  HMMA.16816.F32 R48, R4.reuse, R122, R48 ;  /* 0x0000007a0430723c */ /* 0x040fe20000001830 */
[----:B------:R-:W3:Y:S07]  /*ba20*/  LDSM.16.MT88.4 R120, [R158+0x5000] ;  /* 0x005000009e78783b */ /* 0x000eee0000004200 */
[C---:B------:R-:W-:Y:S08]  /*ba30*/  HMMA.16816.F32 R52, R4.reuse, R124, R52 ;  /* 0x0000007c0434723c */ /* 0x040ff00000001834 */
[C---:B------:R-:W-:Y:S01]  /*ba40*/  HMMA.16816.F32 R56, R4.reuse, R126, R56 ;  /* 0x0000007e0438723c */ /* 0x040fe20000001838 */
[----:B------:R-:W4:Y:S07]  /*ba50*/  LDSM.16.MT88.4 R124, [R163+0x13800] ;  /* 0x01380000a37c783b */ /* 0x000f2e0000004200 */
[----:B------:R-:W-:Y:S01]  /*ba60*/  HMMA.16816.F32 R36, R4, R128, R36 ;  /* 0x000000800424723c */ /* 0x000fe20000001824 */
[--C-:B------:R-:W-:Y:S01]  /*ba70*/  FFMA.FTZ R128, R145, UR4, -R162.reuse ;  /* 0x0000000491807c23 */ /* 0x100fe200080108a2 */
[----:B------:R-:W-:-:S03]  /*ba80*/  FFMA.FTZ R162, R161, UR4, -R162 ;  /* 0x00000004a1a27c23 */ /* 0x000fc600080108a2 */
[----:B------:R-:W-:Y:S03]  /*ba90*/  MUFU.EX2 R161, R128 ;  /* 0x0000008000a17308 */ /* 0x000fe60000000800 */
[C---:B------:R-:W-:Y:S01]  /*baa0*/  HMMA.16816.F32 R68, R4.reuse, R104, R68 ;  /* 0x000000680444723c */ /* 0x040fe20000001844 */
[----:B------:R-:W-:Y:S01]  /*bab0*/  FFMA.FTZ R104, R146, UR4, -R148 ;  /* 0x0000000492687c23 */ /* 0x000fe20008010894 */
[----:B------:R-:W-:Y:S01]  /*bac0*/  MUFU.EX2 R162, R162 ;  /* 0x000000a200a27308 */ /* 0x000fe20000000800 */
[----:B------:R-:W-:Y:S03]  /*bad0*/  LDSM.16.MT88.4 R148, [R163+0x15800] ;  /* 0x01580000a394783b */ /* 0x000fe60000004200 */
[----:B------:R5:W4:Y:S01]  /*bae0*/  MUFU.EX2 R165, R104 ;  /* 0x0000006800a57308 */ /* 0x000b220000000800 */
[----:B------:R-:W-:Y:S01]  /*baf0*/  LDSM.16.MT88.4 R144, [R163+0x17800] ;  /* 0x01780000a390783b */ /* 0x000fe20000004200 */
        /* <DEDUP_REMOVED lines=9> */
[----:B------:R-:W4:Y:S07]  /*bb90*/  LDSM.16.MT88.4 R116, [R160+0x13800] ;  /* 0x01380000a074783b */ /* 0x000f2e0000004200 */
[C---:B------:R-:W-:Y:S01]  /*bba0*/  HMMA.16816.F32 R72, R4.reuse, R106, R72 ;  /* 0x0000006a0448723c */ /* 0x040fe20000001848 */
[----:B-----5:R-:W5:Y:S07]  /*bbb0*/  LDSM.16.MT88.4 R104, [R159+0x5800] ;  /* 0x005800009f68783b */ /* 0x020f6e0000004200 */
[C---:B-1----:R-:W-:Y:S08]  /*bbc0*/  HMMA.16816.F32 R76, R4.reuse, R108, R76 ;  /* 0x0000006c044c723c */ /* 0x042ff0000000184c */
[C---:B------:R-:W-:Y:S01]  /*bbd0*/  HMMA.16816.F32 R80, R4.reuse, R110, R80 ;  /* 0x0000006e0450723c */ /* 0x040fe20000001850 */
[----:B------:R-:W-:Y:S07]  /*bbe0*/  LDSM.16.MT88.4 R108, [R160+0x17800] ;  /* 0x01780000a06c783b */ /* 0x000fee0000004200 */
[C---:B--2---:R-:W-:Y:S08]  /*bbf0*/  HMMA.16816.F32 R84, R4.reuse, R112, R84 ;  /* 0x000000700454723c */ /* 0x044ff00000001854 */
[C---:B------:R-:W-:Y:S01]  /*bc00*/  HMMA.16816.F32 R88, R4.reuse, R114, R88 ;  /* 0x000000720458723c */ /* 0x040fe20000001858 */
[----:B------:R-:W1:Y:S07]  /*bc10*/  LDSM.16.MT88.4 R112, [R160+0x15800] ;  /* 0x01580000a070783b */ /* 0x000e6e0000004200 */
[C---:B---3--:R-:W-:Y:S08]  /*bc20*/  HMMA.16816.F32 R92, R4.reuse, R120, R92 ;  /* 0x00000078045c723c */ /* 0x048ff0000000185c */
[----:B------:R-:W-:Y:S01]  /*bc30*/  HMMA.16816.F32 R96, R4, R122, R96 ;  /* 0x0000007a0460723c */ /* 0x000fe20000001860 */
[----:B------:R-:W-:Y:S01]  /*bc40*/  F2FP.F16.F32.PACK_AB R4, R180, R183 ;  /* 0x000000b7b404723e */ /* 0x000fe200000000ff */
[----:B------:R-:W-:Y:S01]  /*bc50*/  FADD.FTZ R183, R183, R174 ;  /* 0x000000aeb7b77221 */ /* 0x000fe20000010000 */
[----:B------:R-:W-:-:S02]  /*bc60*/  F2FP.F16.F32.PACK_AB R5, R191, R184 ;  /* 0x000000b8bf05723e */ /* 0x000fc400000000ff */
[----:B----4-:R-:W-:Y:S01]  /*bc70*/  F2FP.F16.F32.PACK_AB R6, R165, R182 ;  /* 0x000000b6a506723e */ /* 0x010fe200000000ff */
[----:B------:R-:W-:Y:S01]  /*bc80*/  FADD.FTZ R183, R180, R183 ;  /* 0x000000b7b4b77221 */ /* 0x000fe20000010000 */
[----:B------:R-:W-:-:S03]  /*bc90*/  F2FP.F16.F32.PACK_AB R7, R162, R161 ;  /* 0x000000a1a207723e */ /* 0x000fc600000000ff */
[----:B------:R-:W-:-:S04]  /*bca0*/  FADD.FTZ R182, R182, R183 ;  /* 0x000000b7b6b67221 */ /* 0x000fc80000010000 */
[----:B------:R-:W-:Y:S01]  /*bcb0*/  HMMA.16816.F32 R128, R4, R124, R8 ;  /* 0x0000007c0480723c */ /* 0x000fe20000001808 */
[----:B------:R-:W2:Y:S01]  /*bcc0*/  LDSM.16.MT88.4 R8, [R158+0x1800] ;  /* 0x001800009e08783b */ /* 0x000ea20000004200 */
[----:B------:R-:W-:-:S06]  /*bcd0*/  FADD.FTZ R219, R165, R182 ;  /* 0x000000b6a5db7221 */ /* 0x000fcc0000010000 */
[C---:B------:R-:W-:Y:S01]  /*bce0*/  HMMA.16816.F32 R124, R4.reuse, R126, R12 ;  /* 0x0000007e047c723c */ /* 0x040fe2000000180c */
[----:B------:R-:W3:Y:S07]  /*bcf0*/  LDSM.16.MT88.4 R12, [R158+0x3800] ;  /* 0x003800009e0c783b */ /* 0x000eee0000004200 */
[C---:B------:R-:W-:Y:S01]  /*bd00*/  HMMA.16816.F32 R120, R4.reuse, R116, R16 ;  /* 0x000000740478723c */ /* 0x040fe20000001810 */
[----:B------:R-:W4:Y:S07]  /*bd10*/  LDSM.16.MT88.4 R16, [R158+0x5800] ;  /* 0x005800009e10783b */ /* 0x000f2e0000004200 */
[C---:B-----5:R-:W-:Y:S08]  /*bd20*/  HMMA.16816.F32 R84, R4.reuse, R104, R84 ;  /* 0x000000680454723c */ /* 0x060ff00000001854 */
[C---:B------:R-:W-:Y:S08]  /*bd30*/  HMMA.16816.F32 R88, R4.reuse, R106, R88 ;  /* 0x0000006a0458723c */ /* 0x040ff00000001858 */
[C---:B-1----:R-:W-:Y:S08]  /*bd40*/  HMMA.16816.F32 R44, R4.reuse, R112, R44 ;  /* 0x00000070042c723c */ /* 0x042ff0000000182c */
[----:B--2---:R-:W-:Y:S01]  /*bd50*/  HMMA.16816.F32 R104, R4, R8, R32 ;  /* 0x000000080468723c */ /* 0x004fe20000001820 */
[----:B------:R-:W-:-:S04]  /*bd60*/  FADD.FTZ R9, R153, R2 ;  /* 0x0000000299097221 */ /* 0x000fc80000010000 */
[----:B------:R-:W-:-:S03]  /*bd70*/  FADD.FTZ R9, R154, R9 ;  /* 0x000000099a097221 */ /* 0x000fc60000010000 */
[----:B------:R-:W-:Y:S01]  /*bd80*/  HMMA.16816.F32 R48, R4, R114, R48 ;  /* 0x000000720430723c */ /* 0x000fe20000001830 */
        /* <DEDUP_REMOVED lines=26> */
[C---:B----4-:R-:W-:Y:S08]  /*bf30*/  HMMA.16816.F32 R92, R4.reuse, R16, R92 ;  /* 0x00000010045c723c */ /* 0x050ff0000000185c */
[----:B------:R-:W-:Y:S01]  /*bf40*/  HMMA.16816.F32 R96, R4, R18, R96 ;  /* 0x000000120460723c */ /* 0x000fe20000001860 */
[----:B------:R-:W-:-:S04]  /*bf50*/  NOP ;  /* 0x0000000000007918 */ /* 0x000fc80000000000 */
[----:B------:R-:W-:-:S15]  /*bf60*/  BRA.U UP1, `(.L_x_467) ;  /* 0x0000000101047547 */ /* 0x000fde000b800000 */
.L_x_458:
[----:B------:R-:W-:-:S12]  /*bf70*/  UIADD3 UR20, UPT, UPT, UR16, -0x1, URZ ;  /* 0xffffffff10147890 */ /* 0x000fd8000fffe0ff */
.L_x_467:
[----:B------:R-:W-:Y:S01]  /*bf80*/  UISETP.GE.AND UP0, UPT, UR20, UR18, UPT ;  /* 0x000000121400728c */ /* 0x000fe2000bf06270 */
[----:B------:R-:W-:-:S08]  /*bf90*/  MOV R180, 0x20 ;  /* 0x0000002000b47802 */ /* 0x000fd00000000f00 */
[----:B------:R-:W-:Y:S05]  /*bfa0*/  BRA.U !UP0, `(.L_x_468) ;  /* 0x00000035083c7547 */ /* 0x000fea000b800000 */
[----:B------:R-:W-:Y:S01]  /*bfb0*/  SHF.R.U32.HI R5, RZ, 0x1, R187 ;  /* 0x00000001ff057819 */ /* 0x000fe200000116bb */
[----:B------:R-:W-:Y:S01]  /*bfc0*/  IMAD.SHL.U32 R199, R187, 0x2, RZ ;  /* 0x00000002bbc77824 */ /* 0x000fe200078e00ff */
[----:B------:R-:W1:Y:S01]  /*bfd0*/  S2UR UR6, SR_CgaCtaId ;  /* 0x00000000000679c3 */ /* 0x000e620000008800 */
[----:B------:R-:W2:Y:S01]  /*bfe0*/  S2R R187, SR_TID.X ;  /* 0x0000000000bb7919 */ /* 0x000ea20000002100 */
[----:B------:R-:W3:Y:S01]  /*bff0*/  LDCU UR4, c[0x0][0x440] ;  /* 0x00008800ff0477ac */ /* 0x000ee20008000800 */
[----:B------:R-:W-:Y:S01]  /*c000*/  LOP3.LUT R186, R0, 0x8, R5, 0x78, !PT ;  /* 0x0000000800ba7812 */ /* 0x000fe200078e7805 */
[----:B------:R-:W-:Y:S01]  /*c010*/  IMAD.MOV.U32 R2, RZ, RZ, R3 ;  /* 0x000000ffff027224 */ /* 0x000fe200078e0003 */
[----:B------:R-:W-:Y:S01]  /*c020*/  MOV R184, 0x40 ;  /* 0x0000004000b87802 */ /* 0x000fe20000000f00 */
[----:B------:R-:W-:Y:S01]  /*c030*/  IMAD.MOV.U32 R0, RZ, RZ, R132 ;  /* 0x000000ffff007224 */ /* 0x000fe200078e0084 */
[----:B------:R-:W-:Y:S01]  /*c040*/  LOP3.LUT R186, R186, 0x200, R185, 0xf8, !PT ;  /* 0x00000200baba7812 */ /* 0x000fe200078ef8b9 */
[----:B------:R-:W4:Y:S01]  /*c050*/  LDC.64 R200, c[0x0][0x3c0] ;  /* 0x0000f000ffc87b82 */ /* 0x000f220000000a00 */
[----:B------:R-:W-:Y:S01]  /*c060*/  IMAD.MOV.U32 R185, RZ, RZ, 0x20 ;  /* 0x00000020ffb97424 */ /* 0x000fe200078e00ff */
[----:B------:R-:W-:Y:S01]  /*c070*/  LOP3.LUT R199, R199, 0x6, RZ, 0xc0, !PT ;  /* 0x00000006c7c77812 */ /* 0x000fe200078ec0ff */
[----:B------:R-:W-:Y:S01]  /*c080*/  VIADD R197, R204, 0x8 ;  /* 0x00000008ccc57836 */ /* 0x000fe20000000000 */
[----:B------:R-:W-:Y:S01]  /*c090*/  LEA R186, R186, UR5, 0x1 ;  /* 0x00000005baba7c11 */ /* 0x000fe2000f8e08ff */
[----:B------:R-:W-:Y:S01]  /*c0a0*/  UMOV UR7, 0x400 ;  /* 0x0000040000077882 */ /* 0x000fe20000000000 */
[----:B------:R-:W-:Y:S01]  /*c0b0*/  SEL R185, R185, 0xffffffe0, !P6 ;  /* 0xffffffe0b9b97807 */ /* 0x000fe20007000000 */
[----:B------:R-:W2:Y:S01]  /*c0c0*/  LDCU UR8, c[0x0][0x440] ;  /* 0x00008800ff0877ac */ /* 0x000ea20008000800 */
[C---:B------:R-:W-:Y:S01]  /*c0d0*/  IADD3 R212, PT, PT, R186.reuse, 0x12000, RZ ;  /* 0x00012000bad47810 */ /* 0x040fe20007ffe0ff */
[----:B------:R-:W-:-:S02]  /*c0e0*/  VIADD R211, R186, 0x12040 ;  /* 0x00012040bad37836 */ /* 0x000fc40000000000 */
[----:B------:R-:W-:Y:S01]  /*c0f0*/  IMAD.IADD R185, R185, 0x1, R186 ;  /* 0x00000001b9b97824 */ /* 0x000fe200078e02ba */
[----:B---3--:R-:W-:Y:S01]  /*c100*/  ISETP.GE.AND P3, PT, R188, UR4, PT ;  /* 0x00000004bc007c0c */ /* 0x008fe2000bf66270 */
[----:B------:R-:W3:Y:S01]  /*c110*/  LDCU UR4, c[0x0][0x45c] ;  /* 0x00008b80ff0477ac */ /* 0x000ee20008000800 */
[----:B-1----:R-:W-:Y:S01]  /*c120*/  ULEA UR6, UR6, UR7, 0x18 ;  /* 0x0000000706067291 */ /* 0x002fe2000f8ec0ff */
[C---:B--2---:R-:W-:Y:S01]  /*c130*/  IMAD.SHL.U32 R183, R187.reuse, 0x40, RZ ;  /* 0x00000040bbb77824 */ /* 0x044fe200078e00ff */
[C---:B------:R-:W-:Y:S01]  /*c140*/  LOP3.LUT P0, RZ, R187.reuse, 0x2, RZ, 0xc0, !PT ;  /* 0x00000002bbff7812 */ /* 0x040fe2000780c0ff */
[----:B------:R-:W-:-:S03]  /*c150*/  IMAD.SHL.U32 R210, R187, 0x20, RZ ;  /* 0x00000020bbd27824 */ /* 0x000fc600078e00ff */
[----:B------:R-:W-:Y:S02]  /*c160*/  LOP3.LUT R182, R183, 0x400, RZ, 0xc0, !PT ;  /* 0x00000400b7b67812 */ /* 0x000fe400078ec0ff */
[----:B------:R-:W-:Y:S01]  /*c170*/  SEL R181, R180, 0xffffffe0, !P0 ;  /* 0xffffffe0b4b57807 */ /* 0x000fe20004000000 */
[----:B---3--:R-:W-:Y:S06]  /*c180*/  BRA `(.L_x_469) ;  /* 0x0000000000b47947 */ /* 0x008fec0003800000 */
.L_x_471:
[----:B------:R-:W1:Y:S01]  /*c190*/  LDC.64 R4, c[0x0][0x3b8] ;  /* 0x0000ee00ff047b82 */ /* 0x000e620000000a00 */
[----:B------:R-:W-:Y:S01]  /*c1a0*/  UIADD3 UR7, UPT, UPT, UR20, -0x1, URZ ;  /* 0xffffffff14077890 */ /* 0x000fe2000fffe0ff */
[----:B------:R-:W-:Y:S05]  /*c1b0*/  ISETP.GE.AND P3, PT, R188, UR8, PT ;  /* 0x00000008bc007c0c */ /* 0x000fea000bf66270 */
[----:B-1----:R-:W-:Y:S04]  /*c1c0*/  IMAD.WIDE.U32 R12, R4, UR7, RZ ;  /* 0x00000007040c7c25 */ /* 0x002fe8000f8e00ff */
[----:B------:R-:W-:Y:S01]  /*c1d0*/  IMAD R8, R5, UR7, R13 ;  /* 0x0000000705087c24 */ /* 0x000fe2000f8e020d */
        /* <DEDUP_REMOVED lines=40> */
.L_x_469:
[----:B------:R-:W-:Y:S04]  /*c460*/  DEPBAR.LE SB0, 0x0 ;  /* 0x000080000000791a */ /* 0x000fe80000000000 */
[----:B------:R-:W-:Y:S01]  /*c470*/  BAR.SYNC.DEFER_BLOCKING 0x0 ;  /* 0x0000000000007b1d */ /* 0x000fe20000010000 */
[----:B----4-:R-:W-:Y:S01]  /*c480*/  IMAD.WIDE.U32 R214, R200, UR20, RZ ;  /* 0x00000014c8d67c25 */ /* 0x010fe2000f8e00ff */
[----:B------:R-:W-:Y:S01]  /*c490*/  LOP3.LUT R190, R210, 0x7c00, RZ, 0xc0, !PT ;  /* 0x00007c00d2be7812 */ /* 0x000fe200078ec0ff */
[----:B------:R-:W-:Y:S01]  /*c4a0*/  UISETP.GT.AND UP0, UPT, UR20, UR18, UPT ;  /* 0x000000121400728c */ /* 0x000fe2000bf04270 */
[----:B------:R-:W-:Y:S01]  /*c4b0*/  SHF.R.U32.HI R189, RZ, 0x1, R187 ;  /* 0x00000001ffbd7819 */ /* 0x000fe200000116bb */
[----:B------:R-:W-:Y:S01]  /*c4c0*/  IMAD R176, R201, UR20, R215 ;  /* 0x00000014c9b07c24 */ /* 0x000fe2000f8e02d7 */
[----:B------:R-:W-:Y:S01]  /*c4d0*/  LEA R178, P0, R214, R206, 0x7 ;  /* 0x000000ced6b27211 */ /* 0x000fe200078038ff */
[----:B------:R-:W-:Y:S01]  /*c4e0*/  IMAD.SHL.U32 R215, R187, 0x8, RZ ;  /* 0x00000008bbd77824 */ /* 0x000fe200078e00ff */
[----:B------:R-:W-:Y:S01]  /*c4f0*/  LOP3.LUT R132, R190, 0x200, R183, 0xf8, !PT ;  /* 0x00000200be847812 */ /* 0x000fe200078ef8b7 */
[C---:B------:R-:W-:Y:S01]  /*c500*/  IMAD.SHL.U32 R133, R214.reuse, 0x40, RZ ;  /* 0x00000040d6857824 */ /* 0x040fe200078e00ff */
[C-C-:B------:R-:W-:Y:S02]  /*c510*/  LEA.HI.X R179, R214.reuse, R205, R176.reuse, 0x7, P0 ;  /* 0x000000cdd6b37211 */ /* 0x140fe400000f3cb0 */
[----:B------:R-:W-:Y:S02]  /*c520*/  LOP3.LUT R188, R215, 0x38, RZ, 0xc0, !PT ;  /* 0x00000038d7bc7812 */ /* 0x000fe400078ec0ff */
[----:B------:R-:W-:Y:S02]  /*c530*/  SHF.L.U64.HI R134, R214, 0x6, R176 ;  /* 0x00000006d6867819 */ /* 0x000fe400000102b0 */
[----:B------:R-:W-:Y:S02]  /*c540*/  LOP3.LUT R214, R188, 0x40, RZ, 0xfc, !PT ;  /* 0x00000040bcd67812 */ /* 0x000fe400078efcff */
[----:B------:R-:W-:Y:S02]  /*c550*/  LEA R133, P0, R200, R133, 0x5 ;  /* 0x00000085c8857211 */ /* 0x000fe400078028ff */
[----:B------:R-:W-:Y:S02]  /*c560*/  ISETP.GE.AND P1, PT, R214, UR8, PT ;  /* 0x00000008d6007c0c */ /* 0x000fe4000bf26270 */
[----:B------:R-:W-:Y:S02]  /*c570*/  LEA.HI.X R134, R200, R134, R201, 0x5, P0 ;  /* 0x00000086c8867211 */ /* 0x000fe400000f2cc9 */
[C---:B------:R-:W-:Y:S01]  /*c580*/  LEA R176, P0, R133.reuse, R206, 0x1 ;  /* 0x000000ce85b07211 */ /* 0x040fe200078008ff */
[----:B------:R-:W-:Y:S01]  /*c590*/  @!PT LDS RZ, [RZ] ;  /* 0x00000000fffff984 */ /* 0x000fe20000000800 */
[----:B------:R-:W-:Y:S01]  /*c5a0*/  @!PT LDS RZ, [RZ] ;  /* 0x00000000fffff984 */ /* 0x000fe20000000800 */
[----:B------:R-:W-:Y:S01]  /*c5b0*/  @!PT LDS RZ, [RZ] ;  /* 0x00000000fffff984 */ /* 0x000fe20000000800 */
[----:B------:R-:W-:Y:S01]  /*c5c0*/  @!P3 LDGSTS.E.BYPASS.LTC128B.128 [R209+0x12000], desc[UR24][R178.64] ;  /* 0x12000000b2d1bfae */ /* 0x000fe2000b981a18 */
[C---:B------:R-:W-:Y:S01]  /*c5d0*/  LOP3.LUT R213, R188.reuse, 0x80, RZ, 0xfc, !PT ;  /* 0x00000080bcd57812 */ /* 0x040fe200078efcff */
[----:B------:R-:W-:Y:S01]  /*c5e0*/  UMOV UR5, UR6 ;  /* 0x0000000600057c82 */ /* 0x000fe20008000000 */
[----:B------:R-:W-:Y:S03]  /*c5f0*/  LEA.HI.X R177, R133, R205, R134, 0x1, P0 ;  /* 0x000000cd85b17211 */ /* 0x000fe600000f0c86 */
[----:B------:R-:W-:Y:S01]  /*c600*/  @P3 STS.128 [R209+0x12000], RZ ;  /* 0x012000ffd1003388 */ /* 0x000fe20000000c00 */
[----:B------:R-:W-:Y:S02]  /*c610*/  ISETP.GE.AND P0, PT, R213, UR8, PT ;  /* 0x00000008d5007c0c */ /* 0x000fe4000bf06270 */
[----:B------:R-:W-:Y:S03]  /*c620*/  LOP3.LUT R136, R188, 0x1c0, R183, 0xf8, !PT ;  /* 0x000001c0bc887812 */ /* 0x000fe600078ef8b7 */
[----:B------:R-:W-:Y:S01]  /*c630*/  @!PT LDS RZ, [RZ] ;  /* 0x00000000fffff984 */ /* 0x000fe20000000800 */
[----:B------:R-:W-:Y:S01]  /*c640*/  @!PT LDS RZ, [RZ] ;  /* 0x00000000fffff984 */ /* 0x000fe20000000800 */
[----:B------:R-:W-:Y:S01]  /*c650*/  @!PT LDS RZ, [RZ] ;  /* 0x00000000fffff984 */ /* 0x000fe20000000800 */
[----:B------:R-:W-:Y:S01]  /*c660*/  @!P1 LDGSTS.E.BYPASS.LTC128B.128 [R209+0x14000], desc[UR24][R178.64+0x80] ;  /* 0x14000080b2d19fae */ /* 0x000fe2000b981a18 */
[----:B------:R-:W-:Y:S02]  /*c670*/  LOP3.LUT R3, R189, 0x8, RZ, 0xc0, !PT ;  /* 0x00000008bd037812 */ /* 0x000fe400078ec0ff */
[----:B------:R-:W-:Y:S03]  /*c680*/  LOP3.LUT R135, R136, 0x8, R187, 0x78, !PT ;  /* 0x0000000888877812 */ /* 0x000fe600078e78bb */
[----:B------:R-:W-:Y:S01]  /*c690*/  @P1 STS.128 [R209+0x14000], RZ ;  /* 0x014000ffd1001388 */ /* 0x000fe20000000c00 */
[----:B------:R-:W-:Y:S02]  /*c6a0*/  LOP3.LUT R3, R132, R136, R3, 0xf6, !PT ;  /* 0x0000008884037212 */ /* 0x000fe400078ef603 */
[----:B------:R-:W-:Y:S01]  /*c6b0*/  LOP3.LUT P2, RZ, R187, 0x4, RZ, 0xc0, !PT ;  /* 0x00000004bbff7812 */ /* 0x000fe2000784c0ff */
[----:B------:R-:W-:Y:S01]  /*c6c0*/  IMAD R196, R135, 0x2, R182 ;  /* 0x0000000287c47824 */ /* 0x000fe200078e02b6 */
[----:B------:R-:W-:Y:S01]  /*c6d0*/  LEA R198, R3, UR5, 0x1 ;  /* 0x0000000503c67c11 */ /* 0x000fe2000f8e08ff */
[----:B------:R-:W-:Y:S01]  /*c6e0*/  @!PT LDS RZ, [RZ] ;  /* 0x00000000fffff984 */ /* 0x000fe20000000800 */
[----:B------:R-:W-:Y:S01]  /*c6f0*/  @!PT LDS RZ, [RZ] ;  /* 0x00000000fffff984 */ /* 0x000fe20000000800 */
[----:B------:R-:W-:Y:S01]  /*c700*/  @!PT LDS RZ, [RZ] ;  /* 0x00000000fffff984 */ /* 0x000fe20000000800 */
[----:B------:R-:W-:Y:S01]  /*c710*/  @!P0 LDGSTS.E.BYPASS.LTC128B.128 [R209+0x16000], desc[UR24][R178.64+0x100] ;  /* 0x16000100b2d18fae */ /* 0x000fe2000b981a18 */
[----:B------:R-:W-:Y:S01]  /*c720*/  SEL R3, R184, 0xffffffc0, !P2 ;  /* 0xffffffc0b8037807 */ /* 0x000fe20005000000 */
[----:B------:R-:W-:Y:S04]  /*c730*/  VIADD R192, R196, UR5 ;  /* 0x00000005c4c07c36 */ /* 0x000fe80008000000 */
[----:B------:R-:W-:Y:S01]  /*c740*/  @P0 STS.128 [R209+0x16000], RZ ;  /* 0x016000ffd1000388 */ /* 0x000fe20000000c00 */
[--C-:B------:R-:W-:Y:S02]  /*c750*/  IMAD.IADD R195, R181, 0x1, R198.reuse ;  /* 0x00000001b5c37824 */ /* 0x100fe400078e02c6 */
[C---:B------:R-:W-:Y:S03]  /*c760*/  IMAD.IADD R193, R192.reuse, 0x1, R181 ;  /* 0x00000001c0c17824 */ /* 0x040fe600078e02b5 */
[----:B------:R-:W-:Y:S01]  /*c770*/  @!PT LDS RZ, [RZ] ;  /* 0x00000000fffff984 */ /* 0x000fe20000000800 */
[----:B------:R-:W-:Y:S01]  /*c780*/  @!PT LDS RZ, [RZ] ;  /* 0x00000000fffff984 */ /* 0x000fe20000000800 */
[----:B------:R-:W-:Y:S01]  /*c790*/  @!PT LDS RZ, [RZ] ;  /* 0x00000000fffff984 */ /* 0x000fe20000000800 */
[----:B------:R-:W-:Y:S01]  /*c7a0*/  @!P3 LDGSTS.E.BYPASS.LTC128B.128 [R209+0x13000], desc[UR24][R176.64] ;  /* 0x13000000b0d1bfae */ /* 0x000fe2000b981a18 */
[----:B------:R-:W-:Y:S02]  /*c7b0*/  IMAD.IADD R194, R3, 0x1, R198 ;  /* 0x0000000103c27824 */ /* 0x000fe400078e02c6 */
[----:B------:R-:W-:Y:S03]  /*c7c0*/  IMAD.IADD R192, R192, 0x1, R3 ;  /* 0x00000001c0c07824 */ /* 0x000fe600078e0203 */
[----:B------:R-:W-:Y:S01]  /*c7d0*/  @P3 STS.128 [R209+0x13000], RZ ;  /* 0x013000ffd1003388 */ /* 0x000fe20000000c00 */
[C---:B------:R-:W-:Y:S02]  /*c7e0*/  IMAD.IADD R191, R181.reuse, 0x1, R194 ;  /* 0x00000001b5bf7824 */ /* 0x040fe400078e02c2 */
[----:B------:R-:W-:Y:S03]  /*c7f0*/  IMAD.IADD R3, R181, 0x1, R192 ;  /* 0x00000001b5037824 */ /* 0x000fe600078e02c0 */
[----:B------:R-:W-:Y:S01]  /*c800*/  @!PT LDS RZ, [RZ] ;  /* 0x00000000fffff984 */ /* 0x000fe20000000800 */
[----:B------:R-:W-:Y:S01]  /*c810*/  @!PT LDS RZ, [RZ] ;  /* 0x00000000fffff984 */ /* 0x000fe20000000800 */
[----:B------:R-:W-:Y:S01]  /*c820*/  @!PT LDS RZ, [RZ] ;  /* 0x00000000fffff984 */ /* 0x000fe20000000800 */
[----:B------:R-:W-:Y:S06]  /*c830*/  @!P1 LDGSTS.E.BYPASS.LTC128B.128 [R209+0x15000], desc[UR24][R176.64+0x80] ;  /* 0x15000080b0d19fae */ /* 0x000fec000b981a18 */
[----:B------:R-:W-:Y:S06]  /*c840*/  @P1 STS.128 [R209+0x15000], RZ ;  /* 0x015000ffd1001388 */ /* 0x000fec0000000c00 */
[----:B------:R-:W-:Y:S01]  /*c850*/  @!PT LDS RZ, [RZ] ;  /* 0x00000000fffff984 */ /* 0x000fe20000000800 */
[----:B------:R-:W-:Y:S01]  /*c860*/  @!PT LDS RZ, [RZ] ;  /* 0x00000000fffff984 */ /* 0x000fe20000000800 */
[----:B------:R-:W-:Y:S01]  /*c870*/  @!PT LDS RZ, [RZ] ;  /* 0x00000000fffff984 */ /* 0x000fe20000000800 */
[----:B------:R1:W-:Y:S06]  /*c880*/  @!P0 LDGSTS.E.BYPASS.LTC128B.128 [R209+0x17000], desc[UR24][R176.64+0x100] ;  /* 0x17000100b0d18fae */ /* 0x0003ec000b981a18 */
[----:B------:R-:W-:Y:S06]  /*c890*/  @P0 STS.128 [R209+0x17000], RZ ;  /* 0x017000ffd1000388 */ /* 0x000fec0000000c00 */
[----:B------:R-:W-:Y:S06]  /*c8a0*/  LDSM.16.M88.4 R136, [R198] ;  /* 0x00000000c688783b */ /* 0x000fec0000000200 */
[----:B------:R-:W2:Y:S06]  /*c8b0*/  LDSM.16.M88.4 R140, [R196+UR5+0xc000] ;  /* 0x00c00005c48c783b */ /* 0x000eac0008000200 */
[----:B------:R-:W3:Y:S06]  /*c8c0*/  LDSM.16.M88.4 R144, [R196+UR5+0xc800] ;  /* 0x00c80005c490783b */ /* 0x000eec0008000200 */
[----:B------:R-:W4:Y:S06]  /*c8d0*/  LDSM.16.M88.4 R148, [R196+UR5+0xd000] ;  /* 0x00d00005c494783b */ /* 0x000f2c0008000200 */
[----:B------:R-:W0:Y:S06]  /*c8e0*/  LDGDEPBAR ;  /* 0x00000000000079af */ /* 0x000e2c0000000000 */
[----:B------:R-:W5:Y:S06]  /*c8f0*/  LDSM.16.M88.4 R152, [R196+UR5+0xd800] ;  /* 0x00d80005c498783b */ /* 0x000f6c0008000200 */
[----:B------:R-:W-:Y:S06]  /*c900*/  LDSM.16.M88.4 R156, [R193+0xc000] ;  /* 0x00c00000c19c783b */ /* 0x000fec0000000200 */
[----:B------:R-:W-:Y:S01]  /*c910*/  LDSM.16.M88.4 R160, [R193+0xc800] ;  /* 0x00c80000c1a0783b */ /* 0x000fe20000000200 */
[C---:B--2---:R-:W-:Y:S05]  /*c920*/  HMMA.16816.F32 R4, R136.reuse, R140, RZ ;  /* 0x0000008c8804723c */ /* 0x044fea00000018ff */
[----:B------:R-:W-:Y:S06]  /*c930*/  LDSM.16.M88.4 R164, [R193+0xd800] ;  /* 0x00d80000c1a4783b */ /* 0x000fec0000000200 */
[----:B------:R-:W-:Y:S01]  /*c940*/  LDSM.16.M88.4 R168, [R194] ;  /* 0x00000000c2a8783b */ /* 0x000fe20000000200 */
[C---:B------:R-:W-:Y:S05]  /*c950*/  HMMA.16816.F32 R8, R136.reuse, R142, RZ ;  /* 0x0000008e8808723c */ /* 0x040fea00000018ff */
[----:B------:R-:W2:Y:S03]  /*c960*/  LDSM.16.M88.4 R140, [R195] ;  /* 0x00000000c38c783b */ /* 0x000ea60000000200 */
[C---:B---3--:R-:W-:Y:S03]  /*c970*/  HMMA.16816.F32 R12, R136.reuse, R144, RZ ;  /* 0x00000090880c723c */ /* 0x048fe600000018ff */
[----:B------:R-:W-:Y:S05]  /*c980*/  LDSM.16.M88.4 R172, [R192+0xc000] ;  /* 0x00c00000c0ac783b */ /* 0x000fea0000000200 */
[C---:B------:R-:W-:Y:S01]  /*c990*/  HMMA.16816.F32 R16, R136.reuse, R146, RZ ;  /* 0x000000928810723c */ /* 0x040fe200000018ff */
[----:B------:R-:W3:Y:S06]  /*c9a0*/  LDSM.16.M88.4 R144, [R193+0xd000] ;  /* 0x00d00000c190783b */ /* 0x000eec0000000200 */
[----:B------:R-:W-:Y:S01]  /*c9b0*/  LDSM.16.M88.4 R132, [R192+0xd000] ;  /* 0x00d00000c084783b */ /* 0x000fe20000000200 */
[C---:B----4-:R-:W-:Y:S05]  /*c9c0*/  HMMA.16816.F32 R20, R136.reuse, R148, RZ ;  /* 0x000000948814723c */ /* 0x050fea00000018ff */
[----:B-1----:R-:W-:Y:S03]  /*c9d0*/  LDSM.16.M88.4 R176, [R193+0xf800] ;  /* 0x00f80000c1b0783b */ /* 0x002fe60000000200 */
[C---:B------:R-:W-:Y:S03]  /*c9e0*/  HMMA.16816.F32 R24, R136.reuse, R150, RZ ;  /* 0x000000968818723c */ /* 0x040fe600000018ff */
[----:B------:R-:W1:Y:S05]  /*c9f0*/  LDSM.16.M88.4 R148, [R192+0xc800] ;  /* 0x00c80000c094783b */ /* 0x000e6a0000000200 */
[C---:B-----5:R-:W-:Y:S08]  /*ca00*/  HMMA.16816.F32 R28, R136.reuse, R152, RZ ;  /* 0x00000098881c723c */ /* 0x060ff000000018ff */
[----:B------:R-:W-:Y:S01]  /*ca10*/  HMMA.16816.F32 R32, R136, R154, RZ ;  /* 0x0000009a8820723c */ /* 0x000fe200000018ff */
[----:B------:R-:W4:Y:S06]  /*ca20*/  LDSM.16.M88.4 R136, [R192+0xd800] ;  /* 0x00d80000c088783b */ /* 0x000f2c0000000200 */
[----:B------:R-:W-:Y:S01]  /*ca30*/  LDSM.16.M88.4 R152, [R191] ;  /* 0x00000000bf98783b */ /* 0x000fe20000000200 */
        /* <DEDUP_REMOVED lines=8> */
[----:B------:R-:W-:Y:S07]  /*cac0*/  LDSM.16.M88.4 R144, [R3+0xd000] ;  /* 0x00d000000390783b */ /* 0x000fee0000000200 */
[C---:B------:R-:W-:Y:S08]  /*cad0*/  HMMA.16816.F32 R28, R140.reuse, R164, R28 ;  /* 0x000000a48c1c723c */ /* 0x040ff0000000181c */
[----:B------:R-:W-:Y:S01]  /*cae0*/  HMMA.16816.F32 R32, R140, R166, R32 ;  /* 0x000000a68c20723c */ /* 0x000fe20000001820 */
[----:B------:R-:W3:Y:S06]  /*caf0*/  LDSM.16.M88.4 R140, [R3+0xc800] ;  /* 0x00c80000038c783b */ /* 0x000eec0000000200 */
[----:B------:R-:W-:Y:S01]  /*cb00*/  LDSM.16.M88.4 R164, [R196+UR5+0xf000] ;  /* 0x00f00005c4a4783b */ /* 0x000fe20008000200 */
        /* <DEDUP_REMOVED lines=8> */
[----:B------:R-:W-:Y:S07]  /*cb90*/  LDSM.16.M88.4 R132, [R198+0x4000] ;  /* 0x00400000c684783b */ /* 0x000fee0000000200 */
[C---:B----4-:R-:W-:Y:S08]  /*cba0*/  HMMA.16816.F32 R28, R168.reuse, R136, R28 ;  /* 0x00000088a81c723c */ /* 0x050ff0000000181c */
[----:B------:R-:W-:Y:S01]  /*cbb0*/  HMMA.16816.F32 R32, R168, R138, R32 ;  /* 0x0000008aa820723c */ /* 0x000fe20000001820 */
[----:B------:R-:W4:Y:S06]  /*cbc0*/  LDSM.16.M88.4 R136, [R196+UR5+0xe000] ;  /* 0x00e00005c488783b */ /* 0x000f2c0008000200 */
[----:B------:R-:W-:Y:S01]  /*cbd0*/  LDSM.16.M88.4 R168, [R193+0xe800] ;  /* 0x00e80000c1a8783b */ /* 0x000fe20000000200 */
[C---:B--2---:R-:W-:Y:S08]  /*cbe0*/  HMMA.16816.F32 R4, R152.reuse, R156, R4 ;  /* 0x0000009c9804723c */ /* 0x044ff00000001804 */
[C---:B------:R-:W-:Y:S01]  /*cbf0*/  HMMA.16816.F32 R8, R152.reuse, R158, R8 ;  /* 0x0000009e9808723c */ /* 0x040fe20000001808 */
[----:B------:R-:W2:Y:S07]  /*cc00*/  LDSM.16.M88.4 R156, [R196+UR5+0xf800] ;  /* 0x00f80005c49c783b */ /* 0x000eae0008000200 */
[C---:B---3--:R-:W-:Y:S08]  /*cc10*/  HMMA.16816.F32 R12, R152.reuse, R140, R12 ;  /* 0x0000008c980c723c */ /* 0x048ff0000000180c */
[C---:B------:R-:W-:Y:S01]  /*cc20*/  HMMA.16816.F32 R16, R152.reuse, R142, R16 ;  /* 0x0000008e9810723c */ /* 0x040fe20000001810 */
[----:B------:R-:W-:Y:S07]  /*cc30*/  LDSM.16.M88.4 R140, [R195+0x4000] ;  /* 0x00400000c38c783b */ /* 0x000fee0000000200 */
[C---:B------:R-:W-:Y:S08]  /*cc40*/  HMMA.16816.F32 R20, R152.reuse, R144, R20 ;  /* 0x000000909814723c */ /* 0x040ff00000001814 */
[C---:B------:R-:W-:Y:S01]  /*cc50*/  HMMA.16816.F32 R24, R152.reuse, R146, R24 ;  /* 0x000000929818723c */ /* 0x040fe20000001818 */
[----:B------:R-:W3:Y:S07]  /*cc60*/  LDSM.16.M88.4 R144, [R193+0xe000] ;  /* 0x00e00000c190783b */ /* 0x000eee0000000200 */
[C---:B-1----:R-:W-:Y:S08]  /*cc70*/  HMMA.16816.F32 R28, R152.reuse, R148, R28 ;  /* 0x00000094981c723c */ /* 0x042ff0000000181c */
[----:B------:R-:W-:Y:S01]  /*cc80*/  HMMA.16816.F32 R32, R152, R150, R32 ;  /* 0x000000969820723c */ /* 0x000fe20000001820 */
[----:B------:R-:W-:Y:S06]  /*cc90*/  LDSM.16.M88.4 R148, [R192+0xe000] ;  /* 0x00e00000c094783b */ /* 0x000fec0000000200 */
[----:B------:R-:W-:Y:S01]  /*cca0*/  LDSM.16.M88.4 R152, [R192+0xe800] ;  /* 0x00e80000c098783b */ /* 0x000fe20000000200 */
[C---:B----4-:R-:W-:Y:S08]  /*ccb0*/  HMMA.16816.F32 R4, R132.reuse, R136, R4 ;  /* 0x000000888404723c */ /* 0x050ff00000001804 */
        /* <DEDUP_REMOVED lines=10> */
[----:B------:R-:W2:Y:S06]  /*cd60*/  LDSM.16.M88.4 R132, [R192+0xf000] ;  /* 0x00f00000c084783b */ /* 0x000eac0000000200 */
[----:B------:R-:W-:Y:S01]  /*cd70*/  LDSM.16.M88.4 R156, [R3+0xe000] ;  /* 0x00e00000039c783b */ /* 0x000fe20000000200 */
[C---:B---3--:R-:W-:Y:S08]  /*cd80*/  HMMA.16816.F32 R4, R140.reuse, R144, R4 ;  /* 0x000000908c04723c */ /* 0x048ff00000001804 */
[C---:B------:R-:W-:Y:S01]  /*cd90*/  HMMA.16816.F32 R8, R140.reuse, R146, R8 ;  /* 0x000000928c08723c */ /* 0x040fe20000001808 */
[----:B------:R-:W3:Y:S07]  /*cda0*/  LDSM.16.M88.4 R144, [R192+0xf800] ;  /* 0x00f80000c090783b */ /* 0x000eee0000000200 */
[C---:B------:R-:W-:Y:S08]  /*cdb0*/  HMMA.16816.F32 R12, R140.reuse, R168, R12 ;  /* 0x000000a88c0c723c */ /* 0x040ff0000000180c */
[C---:B------:R-:W-:Y:S01]  /*cdc0*/  HMMA.16816.F32 R16, R140.reuse, R170, R16 ;  /* 0x000000aa8c10723c */ /* 0x040fe20000001810 */
[----:B------:R-:W-:Y:S07]  /*cdd0*/  LDSM.16.M88.4 R168, [R196+UR5+0x10000] ;  /* 0x01000005c4a8783b */ /* 0x000fee0008000200 */
[C---:B------:R-:W-:Y:S08]  /*cde0*/  HMMA.16816.F32 R20, R140.reuse, R172, R20 ;  /* 0x000000ac8c14723c */ /* 0x040ff00000001814 */
[C---:B------:R-:W-:Y:S01]  /*cdf0*/  HMMA.16816.F32 R24, R140.reuse, R174, R24 ;  /* 0x000000ae8c18723c */ /* 0x040fe20000001818 */
[----:B------:R-:W-:Y:S07]  /*ce00*/  LDSM.16.M88.4 R172, [R3+0x10000] ;  /* 0x0100000003ac783b */ /* 0x000fee0000000200 */
[C---:B------:R-:W-:Y:S01]  /*ce10*/  HMMA.16816.F32 R28, R140.reuse, R176, R28 ;  /* 0x000000b08c1c723c */ /* 0x040fe2000000181c */
[----:B------:R-:W-:Y:S04]  /*ce20*/  IMAD.U32 R176, RZ, RZ, UR20 ;  /* 0x00000014ffb07e24 */ /* 0x000fe8000f8e00ff */
[----:B------:R-:W-:Y:S03]  /*ce30*/  IMAD R177, R176, 0x40, R199 ;  /* 0x00000040b0b17824 */ /* 0x000fe600078e02c7 */
[----:B------:R-:W-:Y:S01]  /*ce40*/  HMMA.16816.F32 R32, R140, R178, R32 ;  /* 0x000000b28c20723c */ /* 0x000fe20000001820 */
[----:B------:R-:W4:Y:S02]  /*ce50*/  LDSM.16.M88.4 R140, [R191+0x4000] ;  /* 0x00400000bf8c783b */ /* 0x000f240000000200 */
[CC--:B------:R-:W-:Y:S01]  /*ce60*/  ISETP.GT.AND P4, PT, R204.reuse, R177.reuse, PT ;  /* 0x000000b1cc00720c */ /* 0x0c0fe20003f84270 */
[----:B------:R-:W-:Y:S01]  /*ce70*/  VIADD R176, R177, 0x1 ;  /* 0x00000001b1b07836 */ /* 0x000fe20000000000 */
[----:B------:R-:W-:Y:S01]  /*ce80*/  ISETP.GT.AND P5, PT, R197, R177, PT ;  /* 0x000000b1c500720c */ /* 0x000fe20003fa4270 */
[C---:B------:R-:W-:Y:S02]  /*ce90*/  VIADD R178, R177.reuse, 0x9 ;  /* 0x00000009b1b27836 */ /* 0x040fe40000000000 */
[C---:B-1----:R-:W-:Y:S05]  /*cea0*/  HMMA.16816.F32 R4, R136.reuse, R148, R4 ;  /* 0x000000948804723c */ /* 0x042fea0000001804 */
[C---:B------:R-:W-:Y:S01]  /*ceb0*/  VIADD R223, R177.reuse, 0x11 ;  /* 0x00000011b1df7836 */ /* 0x040fe20000000000 */
[-C--:B------:R-:W-:Y:S01]  /*cec0*/  ISETP.GT.AND P6, PT, R204, R176.reuse, PT ;  /* 0x000000b0cc00720c */ /* 0x080fe20003fc4270 */
[C---:B------:R-:W-:Y:S01]  /*ced0*/  VIADD R226, R177.reuse, 0x18 ;  /* 0x00000018b1e27836 */ /* 0x040fe20000000000 */
[C---:B------:R-:W-:Y:S01]  /*cee0*/  HMMA.16816.F32 R8, R136.reuse, R150, R8 ;  /* 0x000000968808723c */ /* 0x040fe20000001808 */
[----:B------:R-:W1:Y:S02]  /*cef0*/  LDSM.16.M88.4 R148, [R3+0xe800] ;  /* 0x00e800000394783b */ /* 0x000e640000000200 */
[C---:B------:R-:W-:Y:S02]  /*cf00*/  VIADD R225, R177.reuse, 0x19 ;  /* 0x00000019b1e17836 */ /* 0x040fe40000000000 */
[C---:B------:R-:W-:Y:S02]  /*cf10*/  VIADD R227, R177.reuse, 0x20 ;  /* 0x00000020b1e37836 */ /* 0x040fe40000000000 */
[C---:B------:R-:W-:Y:S01]  /*cf20*/  VIADD R229, R177.reuse, 0x21 ;  /* 0x00000021b1e57836 */ /* 0x040fe20000000000 */
[C---:B------:R-:W-:Y:S03]  /*cf30*/  HMMA.16816.F32 R12, R136.reuse, R152, R12 ;  /* 0x00000098880c723c */ /* 0x040fe6000000180c */
[C---:B------:R-:W-:Y:S02]  /*cf40*/  VIADD R238, R177.reuse, 0x28 ;  /* 0x00000028b1ee7836 */ /* 0x040fe40000000000 */
[C---:B------:R-:W-:Y:S02]  /*cf50*/  VIADD R237, R177.reuse, 0x29 ;  /* 0x00000029b1ed7836 */ /* 0x040fe40000000000 */
[C---:B------:R-:W-:Y:S01]  /*cf60*/  VIADD R252, R177.reuse, 0x38 ;  /* 0x00000038b1fc7836 */ /* 0x040fe20000000000 */
[C---:B------:R-:W-:Y:S01]  /*cf70*/  HMMA.16816.F32 R16, R136.reuse, R154, R16 ;  /* 0x0000009a8810723c */ /* 0x040fe20000001810 */
[----:B------:R-:W5:Y:S02]  /*cf80*/  LDSM.16.M88.4 R152, [R3+0xf800] ;  /* 0x00f800000398783b */ /* 0x000f640000000200 */
[C---:B------:R-:W-:Y:S05]  /*cf90*/  VIADD R251, R177.reuse, 0x39 ;  /* 0x00000039b1fb7836 */ /* 0x040fea0000000000 */
[C---:B--2---:R-:W-:Y:S08]  /*cfa0*/  HMMA.16816.F32 R20, R136.reuse, R132, R20 ;  /* 0x000000848814723c */ /* 0x044ff00000001814 */
[C---:B------:R-:W-:Y:S01]  /*cfb0*/  HMMA.16816.F32 R24, R136.reuse, R134, R24 ;  /* 0x000000868818723c */ /* 0x040fe20000001818 */
[----:B------:R-:W2:Y:S07]  /*cfc0*/  LDSM.16.M88.4 R132, [R196+UR5+0x10800] ;  /* 0x01080005c484783b */ /* 0x000eae0008000200 */
[C---:B---3--:R-:W-:Y:S08]  /*cfd0*/  HMMA.16816.F32 R28, R136.reuse, R144, R28 ;  /* 0x00000090881c723c */ /* 0x048ff0000000181c */
[----:B------:R-:W-:Y:S01]  /*cfe0*/  HMMA.16816.F32 R32, R136, R146, R32 ;  /* 0x000000928820723c */ /* 0x000fe20000001820 */
[----:B------:R-:W3:Y:S06]  /*cff0*/  LDSM.16.M88.4 R136, [R196+UR5+0x11000] ;  /* 0x01100005c488783b */ /* 0x000eec0008000200 */
[----:B------:R-:W3:Y:S01]  /*d000*/  LDSM.16.M88.4 R144, [R196+UR5+0x11800] ;  /* 0x01180005c490783b */ /* 0x000ee20008000200 */
[C---:B----4-:R-:W-:Y:S08]  /*d010*/  HMMA.16816.F32 R4, R140.reuse, R156, R4 ;  /* 0x0000009c8c04723c */ /* 0x050ff00000001804 */
        /* <DEDUP_REMOVED lines=8> */
[C---:B-----5:R-:W-:Y:S08]  /*d0a0*/  HMMA.16816.F32 R28, R140.reuse, R152, R28 ;  /* 0x000000988c1c723c */ /* 0x060ff0000000181c */
[----:B------:R-:W-:Y:S01]  /*d0b0*/  HMMA.16816.F32 R32, R140, R154, R32 ;  /* 0x0000009a8c20723c */ /* 0x000fe20000001820 */
[----:B------:R-:W1:Y:S06]  /*d0c0*/  LDSM.16.M88.4 R140, [R195+0x8000] ;  /* 0x00800000c38c783b */ /* 0x000e6c0000000200 */
[----:B------:R-:W4:Y:S01]  /*d0d0*/  LDSM.16.M88.4 R152, [R193+0x10800] ;  /* 0x01080000c198783b */ /* 0x000f220000000200 */
[C---:B------:R-:W-:Y:S08]  /*d0e0*/  HMMA.16816.F32 R4, R164.reuse, R168, R4 ;  /* 0x000000a8a404723c */ /* 0x040ff00000001804 */
[C---:B------:R-:W-:Y:S01]  /*d0f0*/  HMMA.16816.F32 R8, R164.reuse, R170, R8 ;  /* 0x000000aaa408723c */ /* 0x040fe20000001808 */
[----:B------:R-:W-:Y:S07]  /*d100*/  LDSM.16.M88.4 R168, [R191+0x8000] ;  /* 0x00800000bfa8783b */ /* 0x000fee0000000200 */
        /* <DEDUP_REMOVED lines=13> */
[C---:B----4-:R-:W-:Y:S08]  /*d1e0*/  HMMA.16816.F32 R12, R140.reuse, R152, R12 ;  /* 0x000000988c0c723c */ /* 0x050ff0000000180c */
[C---:B------:R-:W-:Y:S08]  /*d1f0*/  HMMA.16816.F32 R16, R140.reuse, R154, R16 ;  /* 0x0000009a8c10723c */ /* 0x040ff00000001810 */
[C---:B--2---:R-:W-:Y:S08]  /*d200*/  HMMA.16816.F32 R20, R140.reuse, R132, R20 ;  /* 0x000000848c14723c */ /* 0x044ff00000001814 */
[C---:B------:R-:W-:Y:S01]  /*d210*/  HMMA.16816.F32 R24, R140.reuse, R134, R24 ;  /* 0x000000868c18723c */ /* 0x040fe20000001818 */
[----:B------:R-:W2:Y:S07]  /*d220*/  LDSM.16.M88.4 R132, [R3+0x10800] ;  /* 0x010800000384783b */ /* 0x000eae0000000200 */
[C---:B---3--:R-:W-:Y:S08]  /*d230*/  HMMA.16816.F32 R28, R140.reuse, R136, R28 ;  /* 0x000000888c1c723c */ /* 0x048ff0000000181c */
[----:B------:R-:W-:Y:S01]  /*d240*/  HMMA.16816.F32 R32, R140, R138, R32 ;  /* 0x0000008a8c20723c */ /* 0x000fe20000001820 */
[----:B------:R-:W3:Y:S06]  /*d250*/  LDSM.16.M88.4 R136, [R3+0x11000] ;  /* 0x011000000388783b */ /* 0x000eec0000000200 */
[----:B------:R-:W4:Y:S01]  /*d260*/  LDSM.16.M88.4 R140, [R3+0x11800] ;  /* 0x01180000038c783b */ /* 0x000f220000000200 */
[----:B------:R-:W-:Y:S04]  /*d270*/  DEPBAR.LE SB0, 0x0 ;  /* 0x000080000000791a */ /* 0x000fe80000000000 */
[C---:B-----5:R-:W-:Y:S01]  /*d280*/  HMMA.16816.F32 R4, R144.reuse, R156, R4 ;  /* 0x0000009c9004723c */ /* 0x060fe20000001804 */
[----:B------:R-:W-:Y:S07]  /*d290*/  BAR.SYNC.DEFER_BLOCKING 0x0 ;  /* 0x0000000000007b1d */ /* 0x000fee0000010000 */
[C---:B------:R-:W-:Y:S08]  /*d2a0*/  HMMA.16816.F32 R8, R144.reuse, R158, R8 ;  /* 0x0000009e9008723c */ /* 0x040ff00000001808 */
[C---:B-1----:R-:W-:Y:S08]  /*d2b0*/  HMMA.16816.F32 R12, R144.reuse, R148, R12 ;  /* 0x00000094900c723c */ /* 0x042ff0000000180c */
[C---:B------:R-:W-:Y:S08]  /*d2c0*/  HMMA.16816.F32 R16, R144.reuse, R150, R16 ;  /* 0x000000969010723c */ /* 0x040ff00000001810 */
[C---:B------:R-:W-:Y:S08]  /*d2d0*/  HMMA.16816.F32 R20, R144.reuse, R160, R20 ;  /* 0x000000a09014723c */ /* 0x040ff00000001814 */
[C---:B------:R-:W-:Y:S08]  /*d2e0*/  HMMA.16816.F32 R24, R144.reuse, R162, R24 ;  /* 0x000000a29018723c */ /* 0x040ff00000001818 */
[C---:B------:R-:W-:Y:S08]  /*d2f0*/  HMMA.16816.F32 R28, R144.reuse, R164, R28 ;  /* 0x000000a4901c723c */ /* 0x040ff0000000181c */
[----:B------:R-:W-:Y:S08]  /*d300*/  HMMA.16816.F32 R32, R144, R166, R32 ;  /* 0x000000a69020723c */ /* 0x000ff00000001820 */
[C---:B------:R-:W-:Y:S08]  /*d310*/  HMMA.16816.F32 R4, R168.reuse, R172, R4 ;  /* 0x000000aca804723c */ /* 0x040ff00000001804 */
[C---:B------:R-:W-:Y:S08]  /*d320*/  HMMA.16816.F32 R8, R168.reuse, R174, R8 ;  /* 0x000000aea808723c */ /* 0x040ff00000001808 */
[C---:B--2---:R-:W-:Y:S03]  /*d330*/  HMMA.16816.F32 R12, R168.reuse, R132, R12 ;  /* 0x00000084a80c723c */ /* 0x044fe6000000180c */
[----:B------:R-:W-:Y:S01]  /*d340*/  FSEL R179, R4, -INF , !P4 ;  /* 0xff80000004b37808 */ /* 0x000fe20006000000 */
[----:B------:R-:W-:Y:S01]  /*d350*/  VIADD R133, R177, 0x8 ;  /* 0x00000008b1857836 */ /* 0x000fe20000000000 */
[----:B------:R-:W-:Y:S02]  /*d360*/  ISETP.GT.AND P4, PT, R197, R176, PT ;  /* 0x000000b0c500720c */ /* 0x000fe40003f84270 */
[----:B------:R-:W-:Y:S01]  /*d370*/  FSEL R216, R6, -INF , !P5 ;  /* 0xff80000006d87808 */ /* 0x000fe20006800000 */
[C---:B------:R-:W-:Y:S03]  /*d380*/  HMMA.16816.F32 R16, R168.reuse, R134, R16 ;  /* 0x00000086a810723c */ /* 0x040fe60000001810 */
[----:B------:R-:W-:Y:S01]  /*d390*/  FSEL R218, R7, -INF , !P4 ;  /* 0xff80000007da7808 */ /* 0x000fe20006000000 */
[----:B------:R-:W-:Y:S01]  /*d3a0*/  VIADD R134, R177, 0x10 ;  /* 0x00000010b1867836 */ /* 0x000fe20000000000 */
[-C--:B------:R-:W-:Y:S02]  /*d3b0*/  ISETP.GT.AND P4, PT, R204, R133.reuse, PT ;  /* 0x00000085cc00720c */ /* 0x080fe40003f84270 */
[C---:B------:R-:W-:Y:S01]  /*d3c0*/  ISETP.GT.AND P5, PT, R197.reuse, R133, PT ;  /* 0x00000085c500720c */ /* 0x040fe20003fa4270 */
[C---:B---3--:R-:W-:Y:S03]  /*d3d0*/  HMMA.16816.F32 R20, R168.reuse, R136, R20 ;  /* 0x00000088a814723c */ /* 0x048fe60000001814 */
[----:B------:R-:W-:Y:S02]  /*d3e0*/  FSEL R220, R8, -INF , !P4 ;  /* 0xff80000008dc7808 */ /* 0x000fe40006000000 */
[----:B------:R-:W-:Y:S02]  /*d3f0*/  ISETP.GT.AND P4, PT, R197, R178, PT ;  /* 0x000000b2c500720c */ /* 0x000fe40003f84270 */
[----:B------:R-:W-:Y:S01]  /*d400*/  FSEL R191, R5, -INF , !P6 ;  /* 0xff80000005bf7808 */ /* 0x000fe20007000000 */
[C---:B------:R-:W-:Y:S03]  /*d410*/  HMMA.16816.F32 R24, R168.reuse, R138, R24 ;  /* 0x0000008aa818723c */ /* 0x040fe60000001818 */
[----:B------:R-:W-:Y:S02]  /*d420*/  FSEL R224, R11, -INF , !P4 ;  /* 0xff8000000be07808 */ /* 0x000fe40006000000 */
[C---:B------:R-:W-:Y:S02]  /*d430*/  ISETP.GT.AND P4, PT, R204.reuse, R134, PT ;  /* 0x00000086cc00720c */ /* 0x040fe40003f84270 */
[----:B------:R-:W-:Y:S01]  /*d440*/  ISETP.GT.AND P6, PT, R204, R178, PT ;  /* 0x000000b2cc00720c */ /* 0x000fe20003fc4270 */
[C---:B----4-:R-:W-:Y:S03]  /*d450*/  HMMA.16816.F32 R28, R168.reuse, R140, R28 ;  /* 0x0000008ca81c723c */ /* 0x050fe6000000181c */
[----:B------:R-:W-:Y:S02]  /*d460*/  FSEL R232, R12, -INF , !P4 ;  /* 0xff8000000ce87808 */ /* 0x000fe40006000000 */
[----:B------:R-:W-:Y:S02]  /*d470*/  ISETP.GT.AND P4, PT, R197, R223, PT ;  /* 0x000000dfc500720c */ /* 0x000fe40003f84270 */
[----:B------:R-:W-:Y:S01]  /*d480*/  FSEL R222, R10, -INF , !P5 ;  /* 0xff8000000ade7808 */ /* 0x000fe20006800000 */
[----:B------:R-:W-:Y:S03]  /*d490*/  HMMA.16816.F32 R32, R168, R142, R32 ;  /* 0x0000008ea820723c */ /* 0x000fe60000001820 */
[----:B------:R-:W-:Y:S02]  /*d4a0*/  FSEL R233, R15, -INF , !P4 ;  /* 0xff8000000fe97808 */ /* 0x000fe40006000000 */
[----:B------:R-:W-:Y:S02]  /*d4b0*/  ISETP.GT.AND P4, PT, R204, R226, PT ;  /* 0x000000e2cc00720c */ /* 0x000fe40003f84270 */
[C---:B------:R-:W-:Y:S02]  /*d4c0*/  ISETP.GT.AND P5, PT, R197.reuse, R134, PT ;  /* 0x00000086c500720c */ /* 0x040fe40003fa4270 */
[----:B------:R-:W-:Y:S02]  /*d4d0*/  FSEL R228, R16, -INF , !P4 ;  /* 0xff80000010e47808 */ /* 0x000fe40006000000 */
[----:B------:R-:W-:Y:S02]  /*d4e0*/  ISETP.GT.AND P4, PT, R197, R225, PT ;  /* 0x000000e1c500720c */ /* 0x000fe40003f84270 */
[----:B------:R-:W-:Y:S02]  /*d4f0*/  FSEL R221, R9, -INF , !P6 ;  /* 0xff80000009dd7808 */ /* 0x000fe40007000000 */
[----:B------:R-:W-:Y:S02]  /*d500*/  FSEL R234, R19, -INF , !P4 ;  /* 0xff80000013ea7808 */ /* 0x000fe40006000000 */
[C---:B------:R-:W-:Y:S02]  /*d510*/  ISETP.GT.AND P4, PT, R204.reuse, R227, PT ;  /* 0x000000e3cc00720c */ /* 0x040fe40003f84270 */
[----:B------:R-:W-:Y:S02]  /*d520*/  ISETP.GT.AND P6, PT, R204, R223, PT ;  /* 0x000000dfcc00720c */ /* 0x000fe40003fc4270 */
[----:B------:R-:W-:Y:S01]  /*d530*/  FSEL R235, R14, -INF , !P5 ;  /* 0xff8000000eeb7808 */ /* 0x000fe20006800000 */
[----:B------:R-:W-:Y:S01]  /*d540*/  VIADD R14, R177, 0x31 ;  /* 0x00000031b10e7836 */ /* 0x000fe20000000000 */
[----:B------:R-:W-:Y:S02]  /*d550*/  ISETP.GT.AND P5, PT, R197, R226, PT ;  /* 0x000000e2c500720c */ /* 0x000fe40003fa4270 */
[----:B------:R-:W-:Y:S02]  /*d560*/  FSEL R245, R20, -INF , !P4 ;  /* 0xff80000014f57808 */ /* 0x000fe40006000000 */
[----:B------:R-:W-:Y:S01]  /*d570*/  FSEL R230, R13, -INF , !P6 ;  /* 0xff8000000de67808 */ /* 0x000fe20007000000 */
[----:B------:R-:W-:Y:S01]  /*d580*/  VIADD R13, R177, 0x30 ;  /* 0x00000030b10d7836 */ /* 0x000fe20000000000 */
[C---:B------:R-:W-:Y:S02]  /*d590*/  ISETP.GT.AND P4, PT, R197.reuse, R229, PT ;  /* 0x000000e5c500720c */ /* 0x040fe40003f84270 */
[----:B------:R-:W-:Y:S02]  /*d5a0*/  ISETP.GT.AND P6, PT, R204, R225, PT ;  /* 0x000000e1cc00720c */ /* 0x000fe40003fc4270 */
[----:B------:R-:W-:Y:S02]  /*d5b0*/  FSEL R231, R18, -INF , !P5 ;  /* 0xff80000012e77808 */ /* 0x000fe40006800000 */
[----:B------:R-:W-:Y:S02]  /*d5c0*/  ISETP.GT.AND P5, PT, R197, R227, PT ;  /* 0x000000e3c500720c */ /* 0x000fe40003fa4270 */
[----:B------:R-:W-:Y:S02]  /*d5d0*/  FSEL R242, R23, -INF , !P4 ;  /* 0xff80000017f27808 */ /* 0x000fe40006000000 */
[----:B------:R-:W-:Y:S02]  /*d5e0*/  FSEL R236, R17, -INF , !P6 ;  /* 0xff80000011ec7808 */ /* 0x000fe40007000000 */
[CC--:B------:R-:W-:Y:S02]  /*d5f0*/  ISETP.GT.AND P4, PT, R204.reuse, R238.reuse, PT ;  /* 0x000000eecc00720c */ /* 0x0c0fe40003f84270 */
[----:B------:R-:W-:Y:S02]  /*d600*/  ISETP.GT.AND P6, PT, R204, R229, PT ;  /* 0x000000e5cc00720c */ /* 0x000fe40003fc4270 */
[----:B------:R-:W-:Y:S02]  /*d610*/  FSEL R243, R22, -INF , !P5 ;  /* 0xff80000016f37808 */ /* 0x000fe40006800000 */
[----:B------:R-:W-:Y:S02]  /*d620*/  ISETP.GT.AND P5, PT, R197, R238, PT ;  /* 0x000000eec500720c */ /* 0x000fe40003fa4270 */
[----:B------:R-:W-:Y:S02]  /*d630*/  FSEL R18, R24, -INF , !P4 ;  /* 0xff80000018127808 */ /* 0x000fe40006000000 */
[----:B------:R-:W-:Y:S02]  /*d640*/  FSEL R244, R21, -INF , !P6 ;  /* 0xff80000015f47808 */ /* 0x000fe40007000000 */
[-C--:B------:R-:W-:Y:S02]  /*d650*/  ISETP.GT.AND P4, PT, R197, R237.reuse, PT ;  /* 0x000000edc500720c */ /* 0x080fe40003f84270 */
[----:B------:R-:W-:Y:S02]  /*d660*/  ISETP.GT.AND P6, PT, R204, R237, PT ;  /* 0x000000edcc00720c */ /* 0x000fe40003fc4270 */
[----:B------:R-:W-:Y:S02]  /*d670*/  FSEL R26, R26, -INF , !P5 ;  /* 0xff8000001a1a7808 */ /* 0x000fe40006800000 */
[----:B------:R-:W-:Y:S02]  /*d680*/  FSEL R27, R27, -INF , !P4 ;  /* 0xff8000001b1b7808 */ /* 0x000fe40006000000 */
[CC--:B------:R-:W-:Y:S02]  /*d690*/  ISETP.GT.AND P5, PT, R204.reuse, R13.reuse, PT ;  /* 0x0000000dcc00720c */ /* 0x0c0fe40003fa4270 */
[----:B------:R-:W-:Y:S02]  /*d6a0*/  FSEL R25, R25, -INF , !P6 ;  /* 0xff80000019197808 */ /* 0x000fe40007000000 */
[-C--:B------:R-:W-:Y:S02]  /*d6b0*/  ISETP.GT.AND P4, PT, R204, R14.reuse, PT ;  /* 0x0000000ecc00720c */ /* 0x080fe40003f84270 */
[C---:B------:R-:W-:Y:S02]  /*d6c0*/  ISETP.GT.AND P6, PT, R197.reuse, R13, PT ;  /* 0x0000000dc500720c */ /* 0x040fe40003fc4270 */
[----:B------:R-:W-:Y:S02]  /*d6d0*/  FSEL R17, R28, -INF , !P5 ;  /* 0xff8000001c117808 */ /* 0x000fe40006800000 */
[----:B------:R-:W-:Y:S02]  /*d6e0*/  ISETP.GT.AND P5, PT, R197, R14, PT ;  /* 0x0000000ec500720c */ /* 0x000fe40003fa4270 */
[----:B------:R-:W-:Y:S02]  /*d6f0*/  FSEL R29, R29, -INF , !P4 ;  /* 0xff8000001d1d7808 */ /* 0x000fe40006000000 */
[-C--:B------:R-:W-:Y:S02]  /*d700*/  ISETP.GT.AND P4, PT, R204, R252.reuse, PT ;  /* 0x000000fccc00720c */ /* 0x080fe40003f84270 */
[----:B------:R-:W-:Y:S02]  /*d710*/  FSEL R30, R30, -INF , !P6 ;  /* 0xff8000001e1e7808 */ /* 0x000fe40007000000 */
[-C--:B------:R-:W-:Y:S02]  /*d720*/  ISETP.GT.AND P6, PT, R204, R251.reuse, PT ;  /* 0x000000fbcc00720c */ /* 0x080fe40003fc4270 */
[----:B------:R-:W-:Y:S02]  /*d730*/  FSEL R31, R31, -INF , !P5 ;  /* 0xff8000001f1f7808 */ /* 0x000fe40006800000 */
[C---:B------:R-:W-:Y:S02]  /*d740*/  ISETP.GT.AND P5, PT, R197.reuse, R252, PT ;  /* 0x000000fcc500720c */ /* 0x040fe40003fa4270 */
[----:B------:R-:W-:Y:S02]  /*d750*/  FSEL R15, R32, -INF , !P4 ;  /* 0xff800000200f7808 */ /* 0x000fe40006000000 */
[----:B------:R-:W-:Y:S02]  /*d760*/  ISETP.GT.AND P4, PT, R197, R251, PT ;  /* 0x000000fbc500720c */ /* 0x000fe40003f84270 */
[----:B------:R-:W-:Y:S02]  /*d770*/  FSEL R33, R33, -INF , !P6 ;  /* 0xff80000021217808 */ /* 0x000fe40007000000 */
[-C--:B------:R-:W-:Y:S02]  /*d780*/  ISETP.GE.AND P6, PT, R177, R203.reuse, PT ;  /* 0x000000cbb100720c */ /* 0x080fe40003fc6270 */
[----:B------:R-:W-:Y:S02]  /*d790*/  FSEL R34, R34, -INF , !P5 ;  /* 0xff80000022227808 */ /* 0x000fe40006800000 */
[----:B------:R-:W-:Y:S02]  /*d7a0*/  FSEL R35, R35, -INF , !P4 ;  /* 0xff80000023237808 */ /* 0x000fe40006000000 */
[CC--:B------:R-:W-:Y:S02]  /*d7b0*/  ISETP.GE.AND P5, PT, R176.reuse, R203.reuse, PT ;  /* 0x000000cbb000720c */ /* 0x0c0fe40003fa6270 */
[-C--:B------:R-:W-:Y:S02]  /*d7c0*/  ISETP.GE.AND P4, PT, R177, R202.reuse, PT ;  /* 0x000000cab100720c */ /* 0x080fe40003f86270 */
[----:B------:R-:W-:Y:S02]  /*d7d0*/  FSEL R246, R179, -INF , !P6 ;  /* 0xff800000b3f67808 */ /* 0x000fe40007000000 */
[-C--:B------:R-:W-:Y:S02]  /*d7e0*/  ISETP.GE.AND P6, PT, R176, R202.reuse, PT ;  /* 0x000000cab000720c */ /* 0x080fe40003fc6270 */
[----:B------:R-:W-:Y:S02]  /*d7f0*/  FSEL R248, R191, -INF , !P5 ;  /* 0xff800000bff87808 */ /* 0x000fe40006800000 */
[CC--:B------:R-:W-:Y:S02]  /*d800*/  ISETP.GE.AND P5, PT, R133.reuse, R203.reuse, PT ;  /* 0x000000cb8500720c */ /* 0x0c0fe40003fa6270 */
[----:B------:R-:W-:Y:S02]  /*d810*/  FSEL R249, R216, -INF , !P4 ;  /* 0xff800000d8f97808 */ /* 0x000fe40006000000 */
[-C--:B------:R-:W-:Y:S02]  /*d820*/  ISETP.GE.AND P4, PT, R178, R203.reuse, PT ;  /* 0x000000cbb200720c */ /* 0x080fe40003f86270 */
[----:B------:R-:W-:Y:S02]  /*d830*/  FSEL R247, R218, -INF , !P6 ;  /* 0xff800000daf77808 */ /* 0x000fe40007000000 */
[-C--:B------:R-:W-:Y:S02]  /*d840*/  ISETP.GE.AND P6, PT, R133, R202.reuse, PT ;  /* 0x000000ca8500720c */ /* 0x080fe40003fc6270 */
[----:B------:R-:W-:Y:S02]  /*d850*/  FSEL R250, R220, -INF , !P5 ;  /* 0xff800000dcfa7808 */ /* 0x000fe40006800000 */
        /* <DEDUP_REMOVED lines=20> */
[----:B------:R-:W-:Y:S02]  /*d9a0*/  ISETP.GE.AND P4, PT, R229, R203, PT ;  /* 0x000000cbe500720c */ /* 0x000fe40003f86270 */
[----:B------:R-:W-:Y:S02]  /*d9b0*/  FSEL R221, R234, -INF , !P6 ;  /* 0xff800000eadd7808 */ /* 0x000fe40007000000 */
[----:B------:R-:W-:Y:S02]  /*d9c0*/  ISETP.GE.AND P6, PT, R227, R202, PT ;  /* 0x000000cae300720c */ /* 0x000fe40003fc6270 */
[----:B------:R-:W-:Y:S02]  /*d9d0*/  FMNMX3.FTZ R133, R0, R246, R248, !PT ;  /* 0x000000f600857276 */ /* 0x000fe400078100f8 */
[----:B------:R-:W-:Y:S02]  /*d9e0*/  FSEL R224, R245, -INF , !P5 ;  /* 0xff800000f5e07808 */ /* 0x000fe40006800000 */
[----:B------:R-:W-:Y:S02]  /*d9f0*/  ISETP.GE.AND P5, PT, R229, R202, PT ;  /* 0x000000cae500720c */ /* 0x000fe40003fa6270 */
[----:B------:R-:W-:Y:S02]  /*da00*/  FSEL R222, R244, -INF , !P4 ;  /* 0xff800000f4de7808 */ /* 0x000fe40006000000 */
[----:B------:R-:W-:Y:S02]  /*da10*/  FMNMX3.FTZ R134, R2, R249, R247, !PT ;  /* 0x000000f902867276 */ /* 0x000fe400078100f7 */
[-C--:B------:R-:W-:Y:S02]  /*da20*/  ISETP.GE.AND P4, PT, R238, R203.reuse, PT ;  /* 0x000000cbee00720c */ /* 0x080fe40003f86270 */
[----:B------:R-:W-:Y:S02]  /*da30*/  FSEL R229, R243, -INF , !P6 ;  /* 0xff800000f3e57808 */ /* 0x000fe40007000000 */
[----:B------:R-:W-:Y:S02]  /*da40*/  FMNMX3.FTZ R133, R133, R250, R240, !PT ;  /* 0x000000fa85857276 */ /* 0x000fe400078100f0 */
[----:B------:R-:W-:Y:S02]  /*da50*/  ISETP.GE.AND P6, PT, R237, R203, PT ;  /* 0x000000cbed00720c */ /* 0x000fe40003fc6270 */
[----:B------:R-:W-:Y:S02]  /*da60*/  FMNMX3.FTZ R134, R134, R241, R239, !PT ;  /* 0x000000f186867276 */ /* 0x000fe400078100ef */
[----:B------:R-:W-:Y:S02]  /*da70*/  FSEL R220, R18, -INF , !P4 ;  /* 0xff80000012dc7808 */ /* 0x000fe40006000000 */
[----:B------:R-:W-:Y:S02]  /*da80*/  FMNMX3.FTZ R133, R133, R232, R230, !PT ;  /* 0x000000e885857276 */ /* 0x000fe400078100e6 */
[----:B------:R-:W-:Y:S02]  /*da90*/  ISETP.GE.AND P4, PT, R237, R202, PT ;  /* 0x000000caed00720c */ /* 0x000fe40003f86270 */
[----:B------:R-:W-:Y:S02]  /*daa0*/  FSEL R218, R25, -INF , !P6 ;  /* 0xff80000019da7808 */ /* 0x000fe40007000000 */
[----:B------:R-:W-:Y:S02]  /*dab0*/  ISETP.GE.AND P6, PT, R13, R203, PT ;  /* 0x000000cb0d00720c */ /* 0x000fe40003fc6270 */
[----:B------:R-:W-:Y:S02]  /*dac0*/  FMNMX3.FTZ R134, R134, R235, R233, !PT ;  /* 0x000000eb86867276 */ /* 0x000fe400078100e9 */
[----:B------:R-:W-:Y:S02]  /*dad0*/  FMNMX3.FTZ R133, R133, R228, R226, !PT ;  /* 0x000000e485857276 */ /* 0x000fe400078100e2 */
[----:B------:R-:W-:Y:S02]  /*dae0*/  FSEL R227, R242, -INF , !P5 ;  /* 0xff800000f2e37808 */ /* 0x000fe40006800000 */
[----:B------:R-:W-:Y:S02]  /*daf0*/  FSEL R223, R27, -INF , !P4 ;  /* 0xff8000001bdf7808 */ /* 0x000fe40006000000 */
[-C--:B------:R-:W-:Y:S02]  /*db00*/  ISETP.GE.AND P5, PT, R238, R202.reuse, PT ;  /* 0x000000caee00720c */ /* 0x080fe40003fa6270 */
[C---:B------:R-:W-:Y:S02]  /*db10*/  ISETP.GE.AND P4, PT, R14.reuse, R203, PT ;  /* 0x000000cb0e00720c */ /* 0x040fe40003f86270 */
[----:B------:R-:W-:Y:S02]  /*db20*/  FSEL R216, R17, -INF , !P6 ;  /* 0xff80000011d87808 */ /* 0x000fe40007000000 */
[----:B------:R-:W-:Y:S02]  /*db30*/  ISETP.GE.AND P6, PT, R14, R202, PT ;  /* 0x000000ca0e00720c */ /* 0x000fe40003fc6270 */
[----:B------:R-:W-:Y:S02]  /*db40*/  FMNMX3.FTZ R134, R134, R231, R221, !PT ;  /* 0x000000e786867276 */ /* 0x000fe400078100dd */
[----:B------:R-:W-:Y:S02]  /*db50*/  FMNMX3.FTZ R133, R133, R224, R222, !PT ;  /* 0x000000e085857276 */ /* 0x000fe400078100de */
[----:B------:R-:W-:Y:S02]  /*db60*/  FSEL R225, R26, -INF , !P5 ;  /* 0xff8000001ae17808 */ /* 0x000fe40006800000 */
[----:B------:R-:W-:Y:S02]  /*db70*/  FSEL R178, R29, -INF , !P4 ;  /* 0xff8000001db27808 */ /* 0x000fe40006000000 */
[----:B------:R-:W-:Y:S02]  /*db80*/  ISETP.GE.AND P5, PT, R13, R202, PT ;  /* 0x000000ca0d00720c */ /* 0x000fe40003fa6270 */
[----:B------:R-:W-:Y:S02]  /*db90*/  ISETP.GE.AND P4, PT, R252, R203, PT ;  /* 0x000000cbfc00720c */ /* 0x000fe40003f86270 */
[----:B------:R-:W-:Y:S02]  /*dba0*/  FSEL R177, R31, -INF , !P6 ;  /* 0xff8000001fb17808 */ /* 0x000fe40007000000 */
[----:B------:R-:W-:Y:S02]  /*dbb0*/  FMNMX3.FTZ R134, R134, R229, R227, !PT ;  /* 0x000000e586867276 */ /* 0x000fe400078100e3 */
[----:B------:R-:W-:Y:S02]  /*dbc0*/  ISETP.GE.AND P6, PT, R251, R203, PT ;  /* 0x000000cbfb00720c */ /* 0x000fe40003fc6270 */
[----:B------:R-:W-:Y:S02]  /*dbd0*/  FMNMX3.FTZ R133, R133, R220, R218, !PT ;  /* 0x000000dc85857276 */ /* 0x000fe400078100da */
[----:B------:R-:W-:Y:S02]  /*dbe0*/  FSEL R191, R30, -INF , !P5 ;  /* 0xff8000001ebf7808 */ /* 0x000fe40006800000 */
[----:B------:R-:W-:Y:S02]  /*dbf0*/  FSEL R179, R15, -INF , !P4 ;  /* 0xff8000000fb37808 */ /* 0x000fe40006000000 */
[----:B------:R-:W-:Y:S02]  /*dc00*/  FMNMX3.FTZ R234, R134, R225, R223, !PT ;  /* 0x000000e186ea7276 */ /* 0x000fe400078100df */
[-C--:B------:R-:W-:Y:S02]  /*dc10*/  ISETP.GE.AND P5, PT, R252, R202.reuse, PT ;  /* 0x000000cafc00720c */ /* 0x080fe40003fa6270 */
[----:B------:R-:W-:Y:S02]  /*dc20*/  ISETP.GE.AND P4, PT, R251, R202, PT ;  /* 0x000000cafb00720c */ /* 0x000fe40003f86270 */
[----:B------:R-:W-:Y:S02]  /*dc30*/  FSEL R176, R33, -INF , !P6 ;  /* 0xff80000021b07808 */ /* 0x000fe40007000000 */
[----:B------:R-:W-:Y:S02]  /*dc40*/  FMNMX3.FTZ R236, R133, R216, R178, !PT ;  /* 0x000000d885ec7276 */ /* 0x000fe400078100b2 */
[----:B------:R-:W-:Y:S02]  /*dc50*/  FMNMX3.FTZ R6, R234, R191, R177, !PT ;  /* 0x000000bfea067276 */ /* 0x000fe400078100b1 */
[----:B------:R-:W-:Y:S02]  /*dc60*/  FSEL R134, R34, -INF , !P5 ;  /* 0xff80000022867808 */ /* 0x000fe40006800000 */
[----:B------:R-:W-:Y:S02]  /*dc70*/  FSEL R133, R35, -INF , !P4 ;  /* 0xff80000023857808 */ /* 0x000fe40006000000 */
[----:B------:R-:W-:Y:S01]  /*dc80*/  FMNMX3.FTZ R234, R236, R179, R176, !PT ;  /* 0x000000b3ecea7276 */ /* 0x000fe200078100b0 */
[----:B------:R-:W-:Y:S06]  /*dc90*/  BRA.U.ANY UP0, `(.L_x_471) ;  /* 0xffffffe5003c7547 */ /* 0x000fec000b93ffff */
.L_x_470:
[----:B------:R-:W-:Y:S01]  /*dca0*/  FMNMX3.FTZ R6, R6, R134, R133, !PT ;  /* 0x0000008606067276 */ /* 0x000fe20007810085 */
[----:B------:R-:W-:Y:S01]  /*dcb0*/  SHFL.BFLY PT, R7, R234, 0x2, 0x1f ;  /* 0x0c401f00ea077f89 */ /* 0x000fe200000e0000 */
[----:B------:R-:W-:Y:S01]  /*dcc0*/  MOV R164, R211 ;  /* 0x000000d300a47202 */ /* 0x000fe20000000f00 */
[----:B------:R-:W-:Y:S01]  /*dcd0*/  UISETP.GT.AND UP0, UPT, UR20, UR18, UPT ;  /* 0x000000121400728c */ /* 0x000fe2000bf04270 */
[----:B------:R-:W-:Y:S05]  /*dce0*/  @P2 IADD3 R164, PT, PT, R212, -0x40, RZ ;  /* 0xffffffc0d4a42810 */ /* 0x000fea0007ffe0ff */
[----:B------:R-:W2:Y:S01]  /*dcf0*/  SHFL.BFLY PT, R3, R6, 0x2, 0x1f ;  /* 0x0c401f0006037f89 */ /* 0x000ea200000e0000 */
[----:B------:R-:W-:Y:S01]  /*dd00*/  UIADD3 UR20, UPT, UPT, UR20, -0x1, URZ ;  /* 0xffffffff14147890 */ /* 0x000fe2000fffe0ff */
[----:B------:R-:W-:Y:S06]  /*dd10*/  IADD3 R135, PT, PT, R181, R164, RZ ;  /* 0x000000a4b5877210 */ /* 0x000fec0007ffe0ff */
[----:B-1----:R-:W-:Y:S08]  /*dd20*/  LDSM.16.MT88.4 R12, [R186+0x12000] ;  /* 0x01200000ba0c783b */ /* 0x002ff00000004200 */
        /* <DEDUP_REMOVED lines=8> */
[----:B------:R-:W-:Y:S05]  /*ddb0*/  FMNMX.FTZ R5, R234, R7, !PT ;  /* 0x00000007ea057209 */ /* 0x000fea0007810000 */
        /* <DEDUP_REMOVED lines=13> */
[----:B------:R-:W-:Y:S02]  /*de90*/  FADD.FTZ R0, -R7, R0 ;  /* 0x0000000007007221 */ /* 0x000fe40000010100 */
        /* <DEDUP_REMOVED lines=24> */
[--C-:B------:R-:W-:Y:S01]  /*e020*/  FFMA.FTZ R198, R227, UR4, -R152.reuse ;  /* 0x00000004e3c67c23 */ /* 0x100fe20008010898 */
[--C-:B------:R-:W-:Y:S07]  /*e030*/  FFMA.FTZ R223, R223, UR4, -R152.reuse ;  /* 0x00000004dfdf7c23 */ /* 0x100fee0008010898 */
[----:B------:R-:W-:Y:S01]  /*e040*/  MUFU.EX2 R167, R167 ;  /* 0x000000a700a77308 */ /* 0x000fe20000000800 */
[--C-:B------:R-:W-:Y:S01]  /*e050*/  FFMA.FTZ R229, R229, UR4, -R152.reuse ;  /* 0x00000004e5e57c23 */ /* 0x100fe20008010898 */
[----:B-1----:R-:W-:Y:S01]  /*e060*/  F2FP.F16.F32.PACK_AB R136, R168, R173 ;  /* 0x000000ada888723e */ /* 0x002fe200000000ff */
[--C-:B------:R-:W-:Y:S07]  /*e070*/  FFMA.FTZ R177, R177, UR4, -R152.reuse ;  /* 0x00000004b1b17c23 */ /* 0x100fee0008010898 */
[----:B------:R-:W1:Y:S01]  /*e080*/  MUFU.EX2 R166, R166 ;  /* 0x000000a600a67308 */ /* 0x000e620000000800 */
[----:B------:R-:W-:Y:S09]  /*e090*/  FFMA.FTZ R222, R134, UR4, -R152 ;  /* 0x0000000486de7c23 */ /* 0x000ff20008010898 */
[----:B------:R-:W-:Y:S01]  /*e0a0*/  MUFU.EX2 R169, R169 ;  /* 0x000000a900a97308 */ /* 0x000fe20000000800 */
[C---:B--2---:R-:W-:Y:S09]  /*e0b0*/  F2FP.F16.F32.PACK_AB R137, R165.reuse, R171 ;  /* 0x000000aba589723e */ /* 0x044ff200000000ff */
[----:B------:R-:W2:Y:S10]  /*e0c0*/  MUFU.EX2 R170, R170 ;  /* 0x000000aa00aa7308 */ /* 0x000eb40000000800 */
[----:B------:R-:W3:Y:S01]  /*e0d0*/  MUFU.EX2 R2, R7 ;  /* 0x0000000700027308 */ /* 0x000ee20000000800 */
[----:B-1----:R-:W-:Y:S09]  /*e0e0*/  F2FP.F16.F32.PACK_AB R138, R166, R167 ;  /* 0x000000a7a68a723e */ /* 0x002ff200000000ff */
[----:B------:R-:W1:Y:S10]  /*e0f0*/  MUFU.EX2 R0, R8 ;  /* 0x0000000800007308 */ /* 0x000e740000000800 */
[----:B------:R-:W-:Y:S01]  /*e100*/  MUFU.EX2 R227, R229 ;  /* 0x000000e500e37308 */ /* 0x000fe20000000800 */
[----:B--2---:R-:W-:Y:S09]  /*e110*/  F2FP.F16.F32.PACK_AB R139, R170, R169 ;  /* 0x000000a9aa8b723e */ /* 0x004ff200000000ff */
[----:B------:R-:W-:Y:S01]  /*e120*/  MUFU.EX2 R172, R172 ;  /* 0x000000ac00ac7308 */ /* 0x000fe20000000800 */
[C---:B---3--:R-:W-:Y:S01]  /*e130*/  FMUL.FTZ R4, R2.reuse, R128 ;  /* 0x0000008002047220 */ /* 0x048fe20000410000 */
        /* <DEDUP_REMOVED lines=12> */
[----:B------:R-:W1:Y:S02]  /*e200*/  MUFU.EX2 R175, R175 ;  /* 0x000000af00af7308 */ /* 0x000e640000000800 */
[----:B------:R-:W-:Y:S02]  /*e210*/  LDSM.16.MT88.4 R124, [R185+0x14800] ;  /* 0x01480000b97c783b */ /* 0x000fe40000004200 */
[C---:B------:R-:W-:Y:S01]  /*e220*/  FMUL.FTZ R12, R2.reuse, R120 ;  /* 0x00000078020c7220 */ /* 0x040fe20000410000 */
[----:B------:R-:W-:Y:S01]  /*e230*/  FMUL.FTZ R13, R2, R121 ;  /* 0x00000079020d7220 */ /* 0x000fe20000410000 */
[C---:B------:R-:W-:Y:S01]  /*e240*/  FMUL.FTZ R19, R0.reuse, R119 ;  /* 0x0000007700137220 */ /* 0x040fe20000410000 */
[C---:B------:R-:W-:Y:S03]  /*e250*/  HMMA.16816.F32 R8, R136.reuse, R14, R8 ;  /* 0x0000000e8808723c */ /* 0x040fe60000001808 */
[----:B------:R-:W-:Y:S01]  /*e260*/  MUFU.EX2 R193, R193 ;  /* 0x000000c100c17308 */ /* 0x000fe20000000800 */
        /* <DEDUP_REMOVED lines=9> */
[----:B------:R-:W2:Y:S01]  /*e300*/  MUFU.EX2 R174, R174 ;  /* 0x000000ae00ae7308 */ /* 0x000ea20000000800 */
[----:B------:R-:W3:Y:S01]  /*e310*/  LDSM.16.MT88.4 R120, [R135] ;  /* 0x000000008778783b */ /* 0x000ee20000004200 */
[C---:B------:R-:W-:Y:S01]  /*e320*/  FMUL.FTZ R20, R2.reuse, R112 ;  /* 0x0000007002147220 */ /* 0x040fe20000410000 */
[C---:B------:R-:W-:Y:S01]  /*e330*/  FMUL.FTZ R21, R2.reuse, R113 ;  /* 0x0000007102157220 */ /* 0x040fe20000410000 */
[----:B------:R-:W-:Y:S01]  /*e340*/  FMUL.FTZ R33, R2, R101 ;  /* 0x0000006502217220 */ /* 0x000fe20000410000 */
[C---:B------:R-:W-:Y:S01]  /*e350*/  FMUL.FTZ R34, R0.reuse, R102 ;  /* 0x0000006600227220 */ /* 0x040fe20000410000 */
[C---:B------:R-:W-:Y:S01]  /*e360*/  FMUL.FTZ R35, R0.reuse, R103 ;  /* 0x0000006700237220 */ /* 0x040fe20000410000 */
[C---:B------:R-:W-:Y:S03]  /*e370*/  HMMA.16816.F32 R16, R136.reuse, R22, R16 ;  /* 0x000000168810723c */ /* 0x040fe60000001810 */
[----:B------:R-:W-:Y:S01]  /*e380*/  MUFU.EX2 R195, R195 ;  /* 0x000000c300c37308 */ /* 0x000fe20000000800 */
        /* <DEDUP_REMOVED lines=8> */
[----:B------:R-:W4:Y:S01]  /*e410*/  LDSM.16.MT88.4 R112, [R186+0x14000] ;  /* 0x01400000ba70783b */ /* 0x000f220000004200 */
[C---:B------:R-:W-:Y:S01]  /*e420*/  HMMA.16816.F32 R20, R136.reuse, R28, R20 ;  /* 0x0000001c8814723c */ /* 0x040fe20000001814 */
[----:B------:R-:W5:Y:S02]  /*e430*/  MUFU.EX2 R192, R192 ;  /* 0x000000c000c07308 */ /* 0x000f640000000800 */
[C---:B------:R-:W-:Y:S01]  /*e440*/  FMUL.FTZ R28, R2.reuse, R104 ;  /* 0x00000068021c7220 */ /* 0x040fe20000410000 */
[C---:B------:R-:W-:Y:S01]  /*e450*/  FMUL.FTZ R29, R2.reuse, R105 ;  /* 0x00000069021d7220 */ /* 0x040fe20000410000 */
[----:B------:R-:W-:Y:S01]  /*e460*/  FMUL.FTZ R41, R2, R41 ;  /* 0x0000002902297220 */ /* 0x000fe20000410000 */
[C---:B------:R-:W-:Y:S01]  /*e470*/  FMUL.FTZ R42, R0.reuse, R42 ;  /* 0x0000002a002a7220 */ /* 0x040fe20000410000 */
[----:B------:R-:W-:Y:S01]  /*e480*/  LDSM.16.MT88.4 R108, [R135+0x2000] ;  /* 0x00200000876c783b */ /* 0x000fe20000004200 */
[C---:B------:R-:W-:Y:S03]  /*e490*/  HMMA.16816.F32 R24, R136.reuse, R30, R24 ;  /* 0x0000001e8818723c */ /* 0x040fe60000001818 */
[----:B------:R-:W-:Y:S01]  /*e4a0*/  MUFU.EX2 R194, R194 ;  /* 0x000000c200c27308 */ /* 0x000fe20000000800 */
        /* <DEDUP_REMOVED lines=12> */
[C---:B---3--:R-:W-:Y:S01]  /*e570*/  HMMA.16816.F32 R28, R136.reuse, R120, R28 ;  /* 0x00000078881c723c */ /* 0x048fe2000000181c */
[----:B------:R-:W3:Y:S02]  /*e580*/  MUFU.EX2 R221, R221 ;  /* 0x000000dd00dd7308 */ /* 0x000ee40000000800 */
[C---:B------:R-:W-:Y:S01]  /*e590*/  FMUL.FTZ R52, R2.reuse, R52 ;  /* 0x0000003402347220 */ /* 0x040fe20000410000 */
[----:B------:R-:W-:Y:S01]  /*e5a0*/  FMUL.FTZ R53, R2, R53 ;  /* 0x0000003502357220 */ /* 0x000fe20000410000 */
[C---:B------:R-:W-:Y:S01]  /*e5b0*/  FMUL.FTZ R54, R0.reuse, R54 ;  /* 0x0000003600367220 */ /* 0x040fe20000410000 */
[----:B------:R-:W-:Y:S01]  /*e5c0*/  FMUL.FTZ R55, R0, R55 ;  /* 0x0000003700377220 */ /* 0x000fe20000410000 */
[C---:B------:R-:W-:Y:S01]  /*e5d0*/  FMUL.FTZ R56, R2.reuse, R56 ;  /* 0x0000003802387220 */ /* 0x040fe20000410000 */
[C---:B------:R-:W-:Y:S01]  /*e5e0*/  HMMA.16816.F32 R32, R136.reuse, R122, R32 ;  /* 0x0000007a8820723c */ /* 0x040fe20000001820 */
[----:B------:R-:W-:Y:S02]  /*e5f0*/  LDSM.16.MT88.4 R120, [R135+0x800] ;  /* 0x000800008778783b */ /* 0x000fe40000004200 */
[----:B------:R-:W-:Y:S01]  /*e600*/  MUFU.EX2 R231, R231 ;  /* 0x000000e700e77308 */ /* 0x000fe20000000800 */
[----:B------:R-:W-:Y:S01]  /*e610*/  FMUL.FTZ R57, R2, R57 ;  /* 0x0000003902397220 */ /* 0x000fe20000410000 */
[C---:B------:R-:W-:Y:S01]  /*e620*/  FMUL.FTZ R58, R0.reuse, R58 ;  /* 0x0000003a003a7220 */ /* 0x040fe20000410000 */
[----:B------:R-:W-:Y:S01]  /*e630*/  FMUL.FTZ R59, R0, R59 ;  /* 0x0000003b003b7220 */ /* 0x000fe20000410000 */
[C---:B------:R-:W-:Y:S01]  /*e640*/  FMUL.FTZ R60, R2.reuse, R60 ;  /* 0x0000003c023c7220 */ /* 0x040fe20000410000 */
[----:B------:R-:W-:Y:S01]  /*e650*/  FMUL.FTZ R61, R2, R61 ;  /* 0x0000003d023d7220 */ /* 0x000fe20000410000 */
[C---:B----4-:R-:W-:Y:S04]  /*e660*/  HMMA.16816.F32 R36, R136.reuse, R112, R36 ;  /* 0x000000708824723c */ /* 0x050fe80000001824 */
[----:B------:R-:W4:Y:S01]  /*e670*/  MUFU.EX2 R196, R196 ;  /* 0x000000c400c47308 */ /* 0x000f220000000800 */
[C---:B------:R-:W-:Y:S01]  /*e680*/  FMUL.FTZ R62, R0.reuse, R62 ;  /* 0x0000003e003e7220 */ /* 0x040fe20000410000 */
[----:B------:R-:W-:Y:S01]  /*e690*/  FMUL.FTZ R63, R0, R63 ;  /* 0x0000003f003f7220 */ /* 0x000fe20000410000 */
[C---:B------:R-:W-:Y:S01]  /*e6a0*/  FMUL.FTZ R64, R2.reuse, R64 ;  /* 0x0000004002407220 */ /* 0x040fe20000410000 */
[----:B------:R-:W-:Y:S01]  /*e6b0*/  FMUL.FTZ R65, R2, R65 ;  /* 0x0000004102417220 */ /* 0x000fe20000410000 */
[C---:B------:R-:W-:Y:S01]  /*e6c0*/  FMUL.FTZ R66, R0.reuse, R66 ;  /* 0x0000004200427220 */ /* 0x040fe20000410000 */
[C---:B------:R-:W-:Y:S01]  /*e6d0*/  HMMA.16816.F32 R40, R136.reuse, R114, R40 ;  /* 0x000000728828723c */ /* 0x040fe20000001828 */
[----:B------:R-:W-:Y:S03]  /*e6e0*/  LDSM.16.MT88.4 R112, [R186+0x12800] ;  /* 0x01280000ba70783b */ /* 0x000fe60000004200 */
[----:B------:R-:W4:Y:S01]  /*e6f0*/  MUFU.EX2 R198, R198 ;  /* 0x000000c600c67308 */ /* 0x000f220000000800 */
[----:B------:R-:W-:Y:S01]  /*e700*/  FMUL.FTZ R67, R0, R67 ;  /* 0x0000004300437220 */ /* 0x000fe20000410000 */
[C---:B------:R-:W-:Y:S01]  /*e710*/  FMUL.FTZ R68, R2.reuse, R68 ;  /* 0x0000004402447220 */ /* 0x040fe20000410000 */
[----:B------:R-:W-:Y:S01]  /*e720*/  FMUL.FTZ R69, R2, R69 ;  /* 0x0000004502457220 */ /* 0x000fe20000410000 */
[C---:B------:R-:W-:Y:S01]  /*e730*/  FMUL.FTZ R70, R0.reuse, R70 ;  /* 0x0000004600467220 */ /* 0x040fe20000410000 */
[----:B------:R-:W-:Y:S01]  /*e740*/  FMUL.FTZ R71, R0, R71 ;  /* 0x0000004700477220 */ /* 0x000fe20000410000 */
[C---:B-1----:R-:W-:Y:S04]  /*e750*/  HMMA.16816.F32 R44, R136.reuse, R104, R44 ;  /* 0x00000068882c723c */ /* 0x042fe8000000182c */
[----:B------:R-:W-:Y:S01]  /*e760*/  MUFU.EX2 R223, R223 ;  /* 0x000000df00df7308 */ /* 0x000fe20000000800 */
[C---:B------:R-:W-:Y:S01]  /*e770*/  FMUL.FTZ R72, R2.reuse, R72 ;  /* 0x0000004802487220 */ /* 0x040fe20000410000 */
[----:B------:R-:W-:Y:S01]  /*e780*/  FMUL.FTZ R73, R2, R73 ;  /* 0x0000004902497220 */ /* 0x000fe20000410000 */
[C---:B------:R-:W-:Y:S01]  /*e790*/  FMUL.FTZ R74, R0.reuse, R74 ;  /* 0x0000004a004a7220 */ /* 0x040fe20000410000 */
[----:B------:R-:W-:Y:S01]  /*e7a0*/  FMUL.FTZ R75, R0, R75 ;  /* 0x0000004b004b7220 */ /* 0x000fe20000410000 */
[C---:B------:R-:W-:Y:S01]  /*e7b0*/  FMUL.FTZ R76, R2.reuse, R76 ;  /* 0x0000004c024c7220 */ /* 0x040fe20000410000 */
[C---:B------:R-:W-:Y:S01]  /*e7c0*/  HMMA.16816.F32 R48, R136.reuse, R106, R48 ;  /* 0x0000006a8830723c */ /* 0x040fe20000001830 */
[----:B------:R-:W1:Y:S03]  /*e7d0*/  LDSM.16.MT88.4 R104, [R186+0x16000] ;  /* 0x01600000ba68783b */ /* 0x000e660000004200 */
[----:B------:R-:W-:Y:S01]  /*e7e0*/  MUFU.EX2 R177, R177 ;  /* 0x000000b100b17308 */ /* 0x000fe20000000800 */
[----:B------:R-:W-:Y:S01]  /*e7f0*/  FMUL.FTZ R77, R2, R77 ;  /* 0x0000004d024d7220 */ /* 0x000fe20000410000 */
[C---:B------:R-:W-:Y:S01]  /*e800*/  FMUL.FTZ R78, R0.reuse, R78 ;  /* 0x0000004e004e7220 */ /* 0x040fe20000410000 */
[----:B------:R-:W-:Y:S01]  /*e810*/  FMUL.FTZ R79, R0, R79 ;  /* 0x0000004f004f7220 */ /* 0x000fe20000410000 */
[C---:B------:R-:W-:Y:S01]  /*e820*/  FMUL.FTZ R80, R2.reuse, R80 ;  /* 0x0000005002507220 */ /* 0x040fe20000410000 */
[----:B------:R-:W-:Y:S01]  /*e830*/  FMUL.FTZ R81, R2, R81 ;  /* 0x0000005102517220 */ /* 0x000fe20000410000 */
[C---:B------:R-:W-:Y:S04]  /*e840*/  HMMA.16816.F32 R52, R136.reuse, R100, R52 ;  /* 0x000000648834723c */ /* 0x040fe80000001834 */
[----:B------:R-:W-:Y:S01]  /*e850*/  MUFU.EX2 R222, R222 ;  /* 0x000000de00de7308 */ /* 0x000fe20000000800 */
        /* <DEDUP_REMOVED lines=28> */
[----:B------:R-:W-:Y:S03]  /*ea20*/  FADD.FTZ R0, R165, R171 ;  /* 0x000000aba5007221 */ /* 0x000fe60000010000 */
[----:B------:R-:W-:Y:S01]  /*ea30*/  FADD.FTZ R167, R167, R168 ;  /* 0x000000a8a7a77221 */ /* 0x000fe20000010000 */
[C---:B------:R-:W-:Y:S01]  /*ea40*/  HMMA.16816.F32 R72, R136.reuse, R106, R72 ;  /* 0x0000006a8848723c */ /* 0x040fe20000001848 */
[----:B------:R-:W1:Y:S02]  /*ea50*/  LDSM.16.MT88.4 R104, [R135+0x4000] ;  /* 0x004000008768783b */ /* 0x000e640000004200 */
[----:B------:R-:W-:Y:S01]  /*ea60*/  FADD.FTZ R169, R169, R0 ;  /* 0x00000000a9a97221 */ /* 0x000fe20000010000 */
[----:B------:R-:W-:Y:S01]  /*ea70*/  FADD.FTZ R167, R166, R167 ;  /* 0x000000a7a6a77221 */ /* 0x000fe20000010000 */
[----:B------:R-:W-:Y:S02]  /*ea80*/  MOV R0, R132 ;  /* 0x0000008400007202 */ /* 0x000fe40000000f00 */
[----:B------:R-:W-:Y:S01]  /*ea90*/  FADD.FTZ R170, R170, R169 ;  /* 0x000000a9aaaa7221 */ /* 0x000fe20000010000 */
[C---:B--2---:R-:W-:Y:S03]  /*eaa0*/  HMMA.16816.F32 R76, R136.reuse, R100, R76 ;  /* 0x00000064884c723c */ /* 0x044fe6000000184c */
[----:B------:R-:W-:Y:S01]  /*eab0*/  F2FP.F16.F32.PACK_AB R100, R175, R172 ;  /* 0x000000acaf64723e */ /* 0x000fe200000000ff */
[----:B------:R-:W-:Y:S01]  /*eac0*/  FADD.FTZ R172, R172, R167 ;  /* 0x000000a7acac7221 */ /* 0x000fe20000010000 */
[----:B------:R-:W-:Y:S01]  /*ead0*/  F2FP.F16.F32.PACK_AB R101, R174, R193 ;  /* 0x000000c1ae65723e */ /* 0x000fe200000000ff */
[----:B------:R-:W-:Y:S02]  /*eae0*/  FADD.FTZ R193, R193, R170 ;  /* 0x000000aac1c17221 */ /* 0x000fe40000010000 */
[C---:B------:R-:W-:Y:S03]  /*eaf0*/  HMMA.16816.F32 R80, R136.reuse, R102, R80 ;  /* 0x000000668850723c */ /* 0x040fe60000001850 */
[----:B-----5:R-:W-:Y:S01]  /*eb00*/  F2FP.F16.F32.PACK_AB R102, R192, R195 ;  /* 0x000000c3c066723e */ /* 0x020fe200000000ff */
[----:B------:R-:W-:Y:S01]  /*eb10*/  FADD.FTZ R172, R175, R172 ;  /* 0x000000acafac7221 */ /* 0x000fe20000010000 */
[----:B---3--:R-:W-:Y:S01]  /*eb20*/  F2FP.F16.F32.PACK_AB R103, R221, R194 ;  /* 0x000000c2dd67723e */ /* 0x008fe200000000ff */
[----:B------:R-:W-:Y:S02]  /*eb30*/  FADD.FTZ R193, R174, R193 ;  /* 0x000000c1aec17221 */ /* 0x000fe40000010000 */
[C---:B----4-:R-:W-:Y:S03]  /*eb40*/  HMMA.16816.F32 R84, R136.reuse, R108, R84 ;  /* 0x0000006c8854723c */ /* 0x050fe60000001854 */
[----:B------:R-:W-:Y:S01]  /*eb50*/  FADD.FTZ R195, R195, R172 ;  /* 0x000000acc3c37221 */ /* 0x000fe20000010000 */
[----:B------:R-:W-:Y:S03]  /*eb60*/  FADD.FTZ R194, R194, R193 ;  /* 0x000000c1c2c27221 */ /* 0x000fe60000010000 */
[----:B------:R-:W-:Y:S01]  /*eb70*/  FADD.FTZ R192, R192, R195 ;  /* 0x000000c3c0c07221 */ /* 0x000fe20000010000 */
[C---:B------:R-:W-:Y:S01]  /*eb80*/  HMMA.16816.F32 R88, R136.reuse, R110, R88 ;  /* 0x0000006e8858723c */ /* 0x040fe20000001858 */
[----:B------:R-:W2:Y:S02]  /*eb90*/  LDSM.16.MT88.4 R108, [R185+0x12800] ;  /* 0x01280000b96c783b */ /* 0x000ea40000004200 */
[----:B------:R-:W-:Y:S05]  /*eba0*/  FADD.FTZ R194, R221, R194 ;  /* 0x000000c2ddc27221 */ /* 0x000fea0000010000 */
        /* <DEDUP_REMOVED lines=22> */
[C---:B------:R-:W-:Y:S03]  /*ed10*/  HMMA.16816.F32 R52, R100.reuse, R128, R52 ;  /* 0x000000806434723c */ /* 0x040fe60000001834 */
[--C-:B------:R-:W-:Y:S01]  /*ed20*/  FFMA.FTZ R128, R220, UR4, -R153.reuse ;  /* 0x00000004dc807c23 */ /* 0x100fe20008010899 */
[----:B------:R-:W-:Y:S04]  /*ed30*/  FFMA.FTZ R220, R225, UR4, -R152 ;  /* 0x00000004e1dc7c23 */ /* 0x000fe80008010898 */
[C---:B------:R-:W-:Y:S02]  /*ed40*/  HMMA.16816.F32 R56, R100.reuse, R130, R56 ;  /* 0x000000826438723c */ /* 0x040fe40000001838 */
[----:B------:R-:W-:Y:S06]  /*ed50*/  MUFU.EX2 R220, R220 ;  /* 0x000000dc00dc7308 */ /* 0x000fec0000000800 */
[C---:B---3--:R-:W-:Y:S08]  /*ed60*/  HMMA.16816.F32 R60, R100.reuse, R136, R60 ;  /* 0x00000088643c723c */ /* 0x048ff0000000183c */
[C---:B------:R-:W-:Y:S01]  /*ed70*/  HMMA.16816.F32 R64, R100.reuse, R138, R64 ;  /* 0x0000008a6440723c */ /* 0x040fe20000001840 */
[----:B------:R-:W-:Y:S07]  /*ed80*/  LDSM.16.MT88.4 R136, [R164+0x3000] ;  /* 0x00300000a488783b */ /* 0x000fee0000004200 */
[C---:B------:R-:W-:Y:S03]  /*ed90*/  HMMA.16816.F32 R68, R100.reuse, R140, R68 ;  /* 0x0000008c6444723c */ /* 0x040fe60000001844 */
[----:B------:R-:W-:Y:S02]  /*eda0*/  FFMA.FTZ R140, R218, UR4, -R153 ;  /* 0x00000004da8c7c23 */ /* 0x000fe40008010899 */
[----:B------:R2:W-:Y:S03]  /*edb0*/  MUFU.EX2 R218, R128 ;  /* 0x0000008000da7308 */ /* 0x0005e60000000800 */
[C---:B------:R-:W-:Y:S07]  /*edc0*/  HMMA.16816.F32 R72, R100.reuse, R142, R72 ;  /* 0x0000008e6448723c */ /* 0x040fee0000001848 */
[----:B------:R3:W5:Y:S01]  /*edd0*/  MUFU.EX2 R225, R140 ;  /* 0x0000008c00e17308 */ /* 0x0007620000000800 */
[C---:B----4-:R-:W-:Y:S01]  /*ede0*/  HMMA.16816.F32 R76, R100.reuse, R112, R76 ;  /* 0x00000070644c723c */ /* 0x050fe2000000184c */
[----:B--2---:R-:W-:Y:S07]  /*edf0*/  LDSM.16.MT88.4 R128, [R185+0x15000] ;  /* 0x01500000b980783b */ /* 0x004fee0000004200 */
[C---:B------:R-:W-:Y:S01]  /*ee00*/  HMMA.16816.F32 R80, R100.reuse, R114, R80 ;  /* 0x000000726450723c */ /* 0x040fe20000001850 */
[----:B------:R-:W2:Y:S07]  /*ee10*/  LDSM.16.MT88.4 R112, [R185+0x13000] ;  /* 0x01300000b970783b */ /* 0x000eae0000004200 */
[C---:B------:R-:W-:Y:S01]  /*ee20*/  HMMA.16816.F32 R84, R100.reuse, R144, R84 ;  /* 0x000000906454723c */ /* 0x040fe20000001854 */
[----:B---3--:R-:W-:Y:S07]  /*ee30*/  LDSM.16.MT88.4 R140, [R186+0x17000] ;  /* 0x01700000ba8c783b */ /* 0x008fee0000004200 */
[C---:B------:R-:W-:Y:S01]  /*ee40*/  HMMA.16816.F32 R88, R100.reuse, R146, R88 ;  /* 0x000000926458723c */ /* 0x040fe20000001858 */
[----:B------:R-:W-:Y:S07]  /*ee50*/  LDSM.16.MT88.4 R144, [R185+0x17000] ;  /* 0x01700000b990783b */ /* 0x000fee0000004200 */
[C---:B-1----:R-:W-:Y:S08]  /*ee60*/  HMMA.16816.F32 R92, R100.reuse, R104, R92 ;  /* 0x00000068645c723c */ /* 0x042ff0000000185c */
[----:B------:R-:W-:Y:S01]  /*ee70*/  HMMA.16816.F32 R96, R100, R106, R96 ;  /* 0x0000006a6460723c */ /* 0x000fe20000001860 */
[----:B------:R-:W1:Y:S02]  /*ee80*/  LDSM.16.MT88.4 R104, [R135+0x3000] ;  /* 0x003000008768783b */ /* 0x000e640000004200 */
[----:B------:R-:W-:Y:S01]  /*ee90*/  F2FP.F16.F32.PACK_AB R100, R196, R231 ;  /* 0x000000e7c464723e */ /* 0x000fe200000000ff */
[----:B------:R-:W-:Y:S01]  /*eea0*/  FADD.FTZ R231, R231, R192 ;  /* 0x000000c0e7e77221 */ /* 0x000fe20000010000 */
[----:B------:R-:W-:Y:S01]  /*eeb0*/  F2FP.F16.F32.PACK_AB R101, R198, R227 ;  /* 0x000000e3c665723e */ /* 0x000fe200000000ff */
[----:B------:R-:W-:Y:S01]  /*eec0*/  FADD.FTZ R227, R227, R194 ;  /* 0x000000c2e3e37221 */ /* 0x000fe20000010000 */
[----:B-----5:R-:W-:Y:S01]  /*eed0*/  F2FP.F16.F32.PACK_AB R102, R225, R218 ;  /* 0x000000dae166723e */ /* 0x020fe200000000ff */
[----:B------:R-:W-:Y:S01]  /*eee0*/  FADD.FTZ R231, R196, R231 ;  /* 0x000000e7c4e77221 */ /* 0x000fe20000010000 */
[----:B------:R-:W-:Y:S01]  /*eef0*/  F2FP.F16.F32.PACK_AB R103, R223, R220 ;  /* 0x000000dcdf67723e */ /* 0x000fe200000000ff */
[----:B------:R-:W-:Y:S02]  /*ef00*/  FADD.FTZ R227, R198, R227 ;  /* 0x000000e3c6e37221 */ /* 0x000fe40000010000 */
[----:B------:R-:W-:Y:S02]  /*ef10*/  FADD.FTZ R218, R218, R231 ;  /* 0x000000e7dada7221 */ /* 0x000fe40000010000 */
[----:B------:R-:W-:Y:S02]  /*ef20*/  FADD.FTZ R220, R220, R227 ;  /* 0x000000e3dcdc7221 */ /* 0x000fe40000010000 */
[C---:B------:R-:W-:Y:S03]  /*ef30*/  HMMA.16816.F32 R4, R100.reuse, R108, R4 ;  /* 0x0000006c6404723c */ /* 0x040fe60000001804 */
[----:B------:R-:W-:Y:S01]  /*ef40*/  FADD.FTZ R225, R225, R218 ;  /* 0x000000dae1e17221 */ /* 0x000fe20000010000 */
[----:B------:R-:W-:Y:S04]  /*ef50*/  FADD.FTZ R223, R223, R220 ;  /* 0x000000dcdfdf7221 */ /* 0x000fe80000010000 */
[C---:B------:R-:W-:Y:S01]  /*ef60*/  HMMA.16816.F32 R8, R100.reuse, R110, R8 ;  /* 0x0000006e6408723c */ /* 0x040fe20000001808 */
[----:B------:R-:W3:Y:S07]  /*ef70*/  LDSM.16.MT88.4 R108, [R135+0x5000] ;  /* 0x00500000876c783b */ /* 0x000eee0000004200 */
[C---:B--2---:R-:W-:Y:S03]  /*ef80*/  HMMA.16816.F32 R12, R100.reuse, R112, R12 ;  /* 0x00000070640c723c */ /* 0x044fe6000000180c */
[--C-:B------:R-:W-:Y:S05]  /*ef90*/  FFMA.FTZ R112, R179, UR4, -R153.reuse ;  /* 0x00000004b3707c23 */ /* 0x100fea0008010899 */
[C---:B------:R-:W-:Y:S08]  /*efa0*/  HMMA.16816.F32 R16, R100.reuse, R114, R16 ;  /* 0x000000726410723c */ /* 0x040ff00000001810 */
[C---:B------:R-:W-:Y:S08]  /*efb0*/  HMMA.16816.F32 R20, R100.reuse, R116, R20 ;  /* 0x000000746414723c */ /* 0x040ff00000001814 */
[C---:B------:R-:W-:Y:S01]  /*efc0*/  HMMA.16816.F32 R24, R100.reuse, R118, R24 ;  /* 0x000000766418723c */ /* 0x040fe20000001818 */
[----:B------:R-:W-:Y:S07]  /*efd0*/  LDSM.16.MT88.4 R116, [R185+0x13800] ;  /* 0x01380000b974783b */ /* 0x000fee0000004200 */
[C---:B------:R-:W-:Y:S08]  /*efe0*/  HMMA.16816.F32 R28, R100.reuse, R120, R28 ;  /* 0x00000078641c723c */ /* 0x040ff0000000181c */
[C---:B------:R-:W-:Y:S08]  /*eff0*/  HMMA.16816.F32 R32, R100.reuse, R122, R32 ;  /* 0x0000007a6420723c */ /* 0x040ff00000001820 */
[C---:B------:R-:W-:Y:S08]  /*f000*/  HMMA.16816.F32 R36, R100.reuse, R124, R36 ;  /* 0x0000007c6424723c */ /* 0x040ff00000001824 */
[C---:B------:R-:W-:Y:S01]  /*f010*/  HMMA.16816.F32 R40, R100.reuse, R126, R40 ;  /* 0x0000007e6428723c */ /* 0x040fe20000001828 */
[----:B------:R-:W2:Y:S07]  /*f020*/  LDSM.16.MT88.4 R124, [R186+0x13800] ;  /* 0x01380000ba7c783b */ /* 0x000eae0000004200 */
[C---:B------:R-:W-:Y:S08]  /*f030*/  HMMA.16816.F32 R44, R100.reuse, R128, R44 ;  /* 0x00000080642c723c */ /* 0x040ff0000000182c */
[C---:B------:R-:W-:Y:S08]  /*f040*/  HMMA.16816.F32 R48, R100.reuse, R130, R48 ;  /* 0x000000826430723c */ /* 0x040ff00000001830 */
[C---:B------:R-:W-:Y:S08]  /*f050*/  HMMA.16816.F32 R52, R100.reuse, R136, R52 ;  /* 0x000000886434723c */ /* 0x040ff00000001834 */
[C---:B------:R-:W-:Y:S08]  /*f060*/  HMMA.16816.F32 R56, R100.reuse, R138, R56 ;  /* 0x0000008a6438723c */ /* 0x040ff00000001838 */
[C---:B-1----:R-:W-:Y:S03]  /*f070*/  HMMA.16816.F32 R60, R100.reuse, R104, R60 ;  /* 0x00000068643c723c */ /* 0x042fe6000000183c */
[--C-:B------:R-:W-:Y:S01]  /*f080*/  FFMA.FTZ R105, R216, UR4, -R153.reuse ;  /* 0x00000004d8697c23 */ /* 0x100fe20008010899 */
[--C-:B------:R-:W-:Y:S01]  /*f090*/  FFMA.FTZ R104, R178, UR4, -R153.reuse ;  /* 0x00000004b2687c23 */ /* 0x100fe20008010899 */
[----:B------:R-:W-:Y:S01]  /*f0a0*/  FFMA.FTZ R153, R176, UR4, -R153 ;  /* 0x00000004b0997c23 */ /* 0x000fe20008010899 */
[--C-:B------:R-:W-:Y:S01]  /*f0b0*/  FFMA.FTZ R216, R191, UR4, -R152.reuse ;  /* 0x00000004bfd87c23 */ /* 0x100fe20008010898 */
[----:B------:R-:W-:Y:S01]  /*f0c0*/  FFMA.FTZ R152, R133, UR4, -R152 ;  /* 0x0000000485987c23 */ /* 0x000fe20008010898 */
[C---:B------:R-:W-:Y:S01]  /*f0d0*/  HMMA.16816.F32 R64, R100.reuse, R106, R64 ;  /* 0x0000006a6440723c */ /* 0x040fe20000001840 */
[----:B------:R-:W-:Y:S10]  /*f0e0*/  MUFU.EX2 R178, R105 ;  /* 0x0000006900b27308 */ /* 0x000ff40000000800 */
[----:B------:R-:W1:Y:S01]  /*f0f0*/  MUFU.EX2 R191, R104 ;  /* 0x0000006800bf7308 */ /* 0x000e620000000800 */
[C---:B------:R-:W-:Y:S09]  /*f100*/  HMMA.16816.F32 R68, R100.reuse, R140, R68 ;  /* 0x0000008c6444723c */ /* 0x040ff20000001844 */
[----:B------:R-:W-:Y:S10]  /*f110*/  MUFU.EX2 R179, R153 ;  /* 0x0000009900b37308 */ /* 0x000ff40000000800 */
[----:B------:R-:W4:Y:S01]  /*f120*/  MUFU.EX2 R229, R152 ;  /* 0x0000009800e57308 */ /* 0x000f220000000800 */
[C---:B------:R-:W-:Y:S01]  /*f130*/  HMMA.16816.F32 R72, R100.reuse, R142, R72 ;  /* 0x0000008e6448723c */ /* 0x040fe20000001848 */
[----:B------:R-:W-:Y:S08]  /*f140*/  LDSM.16.MT88.4 R140, [R135+0x1800] ;  /* 0x00180000878c783b */ /* 0x000ff00000004200 */
[----:B------:R-:W5:Y:S01]  /*f150*/  MUFU.EX2 R216, R216 ;  /* 0x000000d800d87308 */ /* 0x000f620000000800 */
[----:B-1----:R-:W-:Y:S01]  /*f160*/  F2FP.F16.F32.PACK_AB R136, R191, R178 ;  /* 0x000000b2bf88723e */ /* 0x002fe200000000ff */
[----:B------:R-:W-:Y:S08]  /*f170*/  FADD.FTZ R178, R178, R225 ;  /* 0x000000e1b2b27221 */ /* 0x000ff00000010000 */
[----:B------:R-:W1:Y:S01]  /*f180*/  MUFU.EX2 R176, R112 ;  /* 0x0000007000b07308 */ /* 0x000e620000000800 */
[C---:B------:R-:W-:Y:S01]  /*f190*/  HMMA.16816.F32 R76, R100.reuse, R144, R76 ;  /* 0x00000090644c723c */ /* 0x040fe2000000184c */
[----:B------:R-:W2:Y:S02]  /*f1a0*/  LDSM.16.MT88.4 R104, [R164+0x1800] ;  /* 0x00180000a468783b */ /* 0x000ea40000004200 */
[----:B----4-:R-:W-:Y:S01]  /*f1b0*/  F2FP.F16.F32.PACK_AB R139, R229, R222 ;  /* 0x000000dee58b723e */ /* 0x010fe200000000ff */
[----:B------:R-:W-:Y:S04]  /*f1c0*/  FADD.FTZ R191, R191, R178 ;  /* 0x000000b2bfbf7221 */ /* 0x000fe80000010000 */
[C---:B------:R-:W-:Y:S01]  /*f1d0*/  HMMA.16816.F32 R80, R100.reuse, R146, R80 ;  /* 0x000000926450723c */ /* 0x040fe20000001850 */
[----:B------:R-:W4:Y:S02]  /*f1e0*/  LDSM.16.MT88.4 R144, [R186+0x15800] ;  /* 0x01580000ba90783b */ /* 0x000f240000004200 */
[----:B-----5:R-:W-:Y:S01]  /*f1f0*/  F2FP.F16.F32.PACK_AB R137, R177, R216 ;  /* 0x000000d8b189723e */ /* 0x020fe200000000ff */
[----:B------:R-:W-:Y:S01]  /*f200*/  FADD.FTZ R216, R216, R223 ;  /* 0x000000dfd8d87221 */ /* 0x000fe20000010000 */
[----:B-1----:R-:W-:Y:S01]  /*f210*/  F2FP.F16.F32.PACK_AB R138, R179, R176 ;  /* 0x000000b0b38a723e */ /* 0x002fe200000000ff */
[----:B------:R-:W-:Y:S02]  /*f220*/  FADD.FTZ R176, R176, R191 ;  /* 0x000000bfb0b07221 */ /* 0x000fe40000010000 */
[C---:B------:R-:W-:Y:S01]  /*f230*/  HMMA.16816.F32 R84, R100.reuse, R148, R84 ;  /* 0x000000946454723c */ /* 0x040fe20000001854 */
[----:B------:R-:W-:Y:S02]  /*f240*/  LDSM.16.MT88.4 R152, [R164+0x3800] ;  /* 0x00380000a498783b */ /* 0x000fe40000004200 */
[----:B------:R-:W-:Y:S01]  /*f250*/  FADD.FTZ R177, R177, R216 ;  /* 0x000000d8b1b17221 */ /* 0x000fe20000010000 */
[----:B------:R-:W-:Y:S03]  /*f260*/  FADD.FTZ R219, R179, R176 ;  /* 0x000000b0b3db7221 */ /* 0x000fe60000010000 */
[----:B------:R-:W-:Y:S01]  /*f270*/  FADD.FTZ R222, R222, R177 ;  /* 0x000000b1dede7221 */ /* 0x000fe20000010000 */
[C---:B------:R-:W-:Y:S01]  /*f280*/  HMMA.16816.F32 R88, R100.reuse, R150, R88 ;  /* 0x000000966458723c */ /* 0x040fe20000001858 */
[----:B------:R-:W1:Y:S02]  /*f290*/  LDSM.16.MT88.4 R148, [R185+0x15800] ;  /* 0x01580000b994783b */ /* 0x000e640000004200 */
[----:B------:R-:W-:Y:S05]  /*f2a0*/  FADD.FTZ R217, R229, R222 ;  /* 0x000000dee5d97221 */ /* 0x000fea0000010000 */
[C---:B---3--:R-:W-:Y:S08]  /*f2b0*/  HMMA.16816.F32 R92, R100.reuse, R108, R92 ;  /* 0x0000006c645c723c */ /* 0x048ff0000000185c */
[----:B------:R-:W-:Y:S08]  /*f2c0*/  HMMA.16816.F32 R96, R100, R110, R96 ;  /* 0x0000006e6460723c */ /* 0x000ff00000001860 */
[C---:B--2---:R-:W-:Y:S08]  /*f2d0*/  HMMA.16816.F32 R128, R136.reuse, R124, R4 ;  /* 0x0000007c8880723c */ /* 0x044ff00000001804 */
[C---:B------:R-:W-:Y:S01]  /*f2e0*/  HMMA.16816.F32 R124, R136.reuse, R126, R8 ;  /* 0x0000007e887c723c */ /* 0x040fe20000001808 */
[----:B------:R-:W2:Y:S07]  /*f2f0*/  LDSM.16.MT88.4 R8, [R185+0x17800] ;  /* 0x01780000b908783b */ /* 0x000eae0000004200 */
[C---:B------:R-:W-:Y:S01]  /*f300*/  HMMA.16816.F32 R120, R136.reuse, R116, R12 ;  /* 0x000000748878723c */ /* 0x040fe2000000180c */
[----:B------:R-:W3:Y:S07]  /*f310*/  LDSM.16.MT88.4 R12, [R164+0x5800] ;  /* 0x00580000a40c783b */ /* 0x000eee0000004200 */
[C---:B------:R-:W-:Y:S01]  /*f320*/  HMMA.16816.F32 R116, R136.reuse, R118, R16 ;  /* 0x000000768874723c */ /* 0x040fe20000001810 */
[----:B------:R-:W5:Y:S07]  /*f330*/  LDSM.16.MT88.4 R16, [R135+0x5800] ;  /* 0x005800008710783b */ /* 0x000f6e0000004200 */
[C---:B------:R-:W-:Y:S08]  /*f340*/  HMMA.16816.F32 R112, R136.reuse, R104, R20 ;  /* 0x000000688870723c */ /* 0x040ff00000001814 */
[C---:B------:R-:W-:Y:S08]  /*f350*/  HMMA.16816.F32 R108, R136.reuse, R106, R24 ;  /* 0x0000006a886c723c */ /* 0x040ff00000001818 */
[C---:B------:R-:W-:Y:S08]  /*f360*/  HMMA.16816.F32 R104, R136.reuse, R140, R28 ;  /* 0x0000008c8868723c */ /* 0x040ff0000000181c */
[C---:B------:R-:W-:Y:S08]  /*f370*/  HMMA.16816.F32 R100, R136.reuse, R142, R32 ;  /* 0x0000008e8864723c */ /* 0x040ff00000001820 */
[C---:B----4-:R-:W-:Y:S08]  /*f380*/  HMMA.16816.F32 R36, R136.reuse, R144, R36 ;  /* 0x000000908824723c */ /* 0x050ff00000001824 */
[C---:B------:R-:W-:Y:S08]  /*f390*/  HMMA.16816.F32 R40, R136.reuse, R146, R40 ;  /* 0x000000928828723c */ /* 0x040ff00000001828 */
        /* <DEDUP_REMOVED lines=12> */
[C---:B-----5:R-:W-:Y:S08]  /*f460*/  HMMA.16816.F32 R92, R136.reuse, R16, R92 ;  /* 0x00000010885c723c */ /* 0x060ff0000000185c */
[----:B------:R-:W-:Y:S01]  /*f470*/  HMMA.16816.F32 R96, R136, R18, R96 ;  /* 0x000000128860723c */ /* 0x000fe20000001860 */
[----:B------:R-:W-:Y:S08]  /*f480*/  @!UPT UIADD3 URZ, UPT, UPT, URZ, URZ, URZ ;  /* 0x000000fffffff290 */ /* 0x000ff0000fffe0ff */
[----:B------:R-:W-:Y:S11]  /*f490*/  BRA.U UP0, `(.L_x_469) ;  /* 0xffffffcd00f07547 */ /* 0x000ff6000b83ffff */
.L_x_468:
[----:B------:R-:W1:Y:S01]  /*f4a0*/  SHFL.BFLY PT, R8, R219, 0x2, 0x1f ;  /* 0x0c401f00db087f89 */ /* 0x000e6200000e0000 */
[C---:B------:R-:W-:Y:S01]  /*f4b0*/  SHF.L.U32 R4, R187.reuse, 0x4, RZ ;  /* 0x00000004bb047819 */ /* 0x040fe200000006ff */
[----:B------:R-:W-:Y:S01]  /*f4c0*/  UISETP.NE.AND UP3, UPT, UR19, -0x1, UPT ;  /* 0xffffffff1300788c */ /* 0x000fe2000bf65270 */
[----:B------:R-:W-:Y:S01]  /*f4d0*/  LOP3.LUT P0, RZ, R187, 0x8, RZ, 0xc0, !PT ;  /* 0x00000008bbff7812 */ /* 0x000fe2000780c0ff */
[----:B------:R-:W2:Y:S01]  /*f4e0*/  SHFL.BFLY PT, R0, R217, 0x2, 0x1f ;  /* 0x0c401f00d9007f89 */ /* 0x000ea200000e0000 */
[----:B------:R-:W-:Y:S01]  /*f4f0*/  LOP3.LUT R4, R4, 0x1c0, RZ, 0xc0, !PT ;  /* 0x000001c004047812 */ /* 0x000fe200078ec0ff */
[----:B------:R-:W3:Y:S01]  /*f500*/  S2UR UR12, SR_CTAID.Y ;  /* 0x00000000000c79c3 */ /* 0x000ee20000002600 */
[----:B------:R-:W-:Y:S01]  /*f510*/  SEL R180, R180, 0xffffffe0, !P0 ;  /* 0xffffffe0b4b47807 */ /* 0x000fe20004000000 */
[----:B------:R-:W4:Y:S01]  /*f520*/  LDCU.U8 UR4, c[0x0][0x549] ;  /* 0x0000a920ff0477ac */ /* 0x000f220008000000 */
[----:B------:R-:W5:Y:S04]  /*f530*/  LDCU UR10, c[0x0][0x434] ;  /* 0x00008680ff0a77ac */ /* 0x000f680008000800 */
[----:B------:R-:W3:Y:S01]  /*f540*/  @!UP3 LDCU.64 UR8, c[0x0][0x400] ;  /* 0x00008000ff08b7ac */ /* 0x000ee20008000a00 */
[----:B------:R-:W5:Y:S01]  /*f550*/  @UP3 LDCU.64 UR6, c[0x0][0x408] ;  /* 0x00008100ff0637ac */ /* 0x000f620008000a00 */
[----:B-1----:R-:W-:Y:S01]  /*f560*/  FADD.FTZ R8, R8, R219 ;  /* 0x000000db08087221 */ /* 0x002fe20000010000 */
[----:B------:R-:W1:Y:S01]  /*f570*/  LDCU.U8 UR11, c[0x0][0x548] ;  /* 0x0000a900ff0b77ac */ /* 0x000e620008000000 */
[----:B--2---:R-:W-:-:S03]  /*f580*/  FADD.FTZ R9, R0, R217 ;  /* 0x000000d900097221 */ /* 0x004fc60000010000 */
[----:B------:R-:W2:Y:S01]  /*f590*/  SHFL.BFLY PT, R5, R8, 0x1, 0x1f ;  /* 0x0c201f0008057f89 */ /* 0x000ea200000e0000 */
[----:B----4-:R-:W-:Y:S02]  /*f5a0*/  UISETP.NE.AND UP1, UPT, UR4, URZ, UPT ;  /* 0x000000ff0400728c */ /* 0x010fe4000bf25270 */
[----:B------:R-:W-:Y:S01]  /*f5b0*/  UISETP.NE.AND UP2, UPT, UR19, -0x1, UPT ;  /* 0xffffffff1300788c */ /* 0x000fe2000bf45270 */
[----:B------:R-:W4:Y:S01]  /*f5c0*/  SHFL.BFLY PT, R0, R9, 0x1, 0x1f ;  /* 0x0c201f0009007f89 */ /* 0x000f2200000e0000 */
[----:B---3--:R-:W-:Y:S01]  /*f5d0*/  @!UP3 UIMAD.WIDE.U32 UR16, UR12, UR8, URZ ;  /* 0x000000080c10b2a5 */ /* 0x008fe2000f8e00ff */
[----:B------:R-:W3:Y:S01]  /*f5e0*/  S2UR UR8, SR_CTAID.X ;  /* 0x00000000000879c3 */ /* 0x000ee20000002500 */
[----:B------:R-:W4:Y:S01]  /*f5f0*/  LDCU UR13, c[0x0][0x434] ;  /* 0x00008680ff0d77ac */ /* 0x000f220008000800 */
[----:B-----5:R-:W-:-:S04]  /*f600*/  @UP3 UIMAD.WIDE.U32 UR20, UR19, UR6, URZ ;  /* 0x00000006131432a5 */ /* 0x020fc8000f8e00ff */
[----:B------:R-:W5:Y:S02]  /*f610*/  @UP1 LDCU UR4, c[0x0][0x430] ;  /* 0x00008600ff0417ac */ /* 0x000f640008000800 */
[----:B------:R-:W3:Y:S01]  /*f620*/  S2UR UR6, SR_CTAID.Z ;  /* 0x00000000000679c3 */ /* 0x000ee20000002700 */
[----:B------:R-:W-:Y:S02]  /*f630*/  @!UP3 UIMAD UR9, UR12, UR9, UR17 ;  /* 0x000000090c09b2a4 */ /* 0x000fe4000f8e0211 */
[----:B------:R-:W-:Y:S02]  /*f640*/  @UP3 UIMAD UR9, UR19, UR7, UR21 ;  /* 0x00000007130932a4 */ /* 0x000fe4000f8e0215 */
[----:B------:R-:W-:Y:S02]  /*f650*/  @!UP2 UIMAD UR19, UR12, UR10, URZ ;  /* 0x0000000a0c13a2a4 */ /* 0x000fe4000f8e02ff */
[----:B-1----:R-:W-:Y:S01]  /*f660*/  UISETP.NE.AND UP0, UPT, UR11, URZ, !UP1 ;  /* 0x000000ff0b00728c */ /* 0x002fe2000cf05270 */
[----:B--2---:R-:W-:Y:S01]  /*f670*/  FADD.FTZ R2, R8, R5 ;  /* 0x0000000508027221 */ /* 0x004fe20000010000 */
[----:B------:R-:W-:Y:S01]  /*f680*/  SHF.L.U32 R5, R187, 0x1, RZ ;  /* 0x00000001bb057819 */ /* 0x000fe200000006ff */
[----:B------:R-:W1:Y:S01]  /*f690*/  @UP1 LDCU UR15, c[0x0][0x430] ;  /* 0x00008600ff0f17ac */ /* 0x000e620008000800 */
[----:B----4-:R-:W-:Y:S01]  /*f6a0*/  FADD.FTZ R0, R9, R0 ;  /* 0x0000000009007221 */ /* 0x010fe20000010000 */
[----:B------:R-:W2:Y:S01]  /*f6b0*/  MUFU.RCP R7, R2 ;  /* 0x0000000200077308 */ /* 0x000ea20000001000 */
[--C-:B------:R-:W-:Y:S01]  /*f6c0*/  LOP3.LUT R190, R190, 0x6, R5.reuse, 0xf8, !PT ;  /* 0x00000006bebe7812 */ /* 0x100fe200078ef805 */
[----:B-----5:R-:W-:Y:S01]  /*f6d0*/  @UP1 UIMAD UR13, UR4, UR10, URZ ;  /* 0x0000000a040d12a4 */ /* 0x020fe2000f8e02ff */
[----:B------:R-:W-:Y:S01]  /*f6e0*/  LOP3.LUT R5, R4, 0x38, R5, 0xf8, !PT ;  /* 0x0000003804057812 */ /* 0x000fe200078ef805 */
[----:B------:R-:W-:Y:S01]  /*f6f0*/  @UP1 UMOV UR7, 0x1 ;  /* 0x0000000100071882 */ /* 0x000fe20000000000 */
[----:B------:R-:W-:Y:S01]  /*f700*/  MOV R4, 0x10 ;  /* 0x0000001000047802 */ /* 0x000fe20000000f00 */
[----:B------:R-:W-:Y:S01]  /*f710*/  @UP3 UMOV UR16, UR20 ;  /* 0x0000001400103c82 */ /* 0x000fe20008000000 */
[----:B------:R-:W-:Y:S01]  /*f720*/  FSETP.NE.FTZ.AND P3, PT, R2, RZ, PT ;  /* 0x000000ff0200720b */ /* 0x000fe20003f75000 */
[----:B------:R-:W4:Y:S01]  /*f730*/  MUFU.RCP R6, R0 ;  /* 0x0000000000067308 */ /* 0x000f220000001000 */
[----:B------:R-:W-:Y:S01]  /*f740*/  SEL R4, R4, 0xfffffff0, !P2 ;  /* 0xfffffff004047807 */ /* 0x000fe20005000000 */
[----:B------:R-:W-:Y:S01]  /*f750*/  USHF.R.S32.HI UR4, URZ, 0x1f, UR19 ;  /* 0x0000001fff047899 */ /* 0x000fe20008011413 */
[----:B------:R-:W-:-:S02]  /*f760*/  FSETP.NE.FTZ.AND P1, PT, R0, RZ, PT ;  /* 0x000000ff0000720b */ /* 0x000fc40003f35000 */
[----:B------:R-:W-:Y:S02]  /*f770*/  LOP3.LUT P2, RZ, R187, 0x10, RZ, 0xc0, !PT ;  /* 0x00000010bbff7812 */ /* 0x000fe4000784c0ff */
[----:B------:R-:W-:Y:S02]  /*f780*/  LOP3.LUT R5, R190, R5, RZ, 0xfc, !PT ;  /* 0x00000005be057212 */ /* 0x000fe400078efcff */
[----:B--2---:R-:W-:Y:S02]  /*f790*/  FSEL R7, R7, 1, P3 ;  /* 0x3f80000007077808 */ /* 0x004fe40001800000 */
[----:B------:R-:W-:-:S03]  /*f7a0*/  LEA R5, R5, UR5, 0x1 ;  /* 0x0000000505057c11 */ /* 0x000fc6000f8e08ff */
[C---:B------:R-:W-:Y:S01]  /*f7b0*/  FMUL.FTZ R128, R7.reuse, R128 ;  /* 0x0000008007807220 */ /* 0x040fe20000410000 */
[C---:B------:R-:W-:Y:S01]  /*f7c0*/  FMUL.FTZ R129, R7.reuse, R129 ;  /* 0x0000008107817220 */ /* 0x040fe20000410000 */
[C---:B------:R-:W-:Y:S01]  /*f7d0*/  FMUL.FTZ R124, R7.reuse, R124 ;  /* 0x0000007c077c7220 */ /* 0x040fe20000410000 */
[----:B----4-:R-:W-:Y:S01]  /*f7e0*/  FSEL R6, R6, 1, P1 ;  /* 0x3f80000006067808 */ /* 0x010fe20000800000 */
        /* <DEDUP_REMOVED lines=12> */
[C---:B------:R-:W-:Y:S01]  /*f8b0*/  FMUL.FTZ R119, R6.reuse, R119 ;  /* 0x0000007706777220 */ /* 0x040fe20000410000 */
[----:B------:R-:W-:Y:S01]  /*f8c0*/  IADD3 R13, PT, PT, R5, 0x40, RZ ;  /* 0x00000040050d7810 */ /* 0x000fe20007ffe0ff */
[C---:B------:R-:W-:Y:S01]  /*f8d0*/  FMUL.FTZ R112, R7.reuse, R112 ;  /* 0x0000007007707220 */ /* 0x040fe20000410000 */
[----:B------:R-:W-:Y:S01]  /*f8e0*/  FMUL.FTZ R113, R7, R113 ;  /* 0x0000007107717220 */ /* 0x000fe20000410000 */
[C---:B------:R-:W-:Y:S01]  /*f8f0*/  FMUL.FTZ R114, R6.reuse, R114 ;  /* 0x0000007206727220 */ /* 0x040fe20000410000 */
[C---:B------:R-:W-:Y:S01]  /*f900*/  FMUL.FTZ R115, R6.reuse, R115 ;  /* 0x0000007306737220 */ /* 0x040fe20000410000 */
[----:B------:R-:W-:Y:S01]  /*f910*/  IADD3 R11, PT, PT, R5, R180, RZ ;  /* 0x000000b4050b7210 */ /* 0x000fe20007ffe0ff */
[----:B------:R-:W-:Y:S01]  /*f920*/  FMUL.FTZ R108, R7, R108 ;  /* 0x0000006c076c7220 */ /* 0x000fe20000410000 */
[----:B------:R-:W-:Y:S01]  /*f930*/  @P2 IADD3 R13, PT, PT, R5, -0x40, RZ ;  /* 0xffffffc0050d2810 */ /* 0x000fe20007ffe0ff */
[----:B------:R-:W-:Y:S01]  /*f940*/  FMUL.FTZ R109, R7, R109 ;  /* 0x0000006d076d7220 */ /* 0x000fe20000410000 */
[C---:B------:R-:W-:Y:S01]  /*f950*/  FMUL.FTZ R110, R6.reuse, R110 ;  /* 0x0000006e066e7220 */ /* 0x040fe20000410000 */
[C---:B------:R-:W-:Y:S01]  /*f960*/  FMUL.FTZ R111, R6.reuse, R111 ;  /* 0x0000006f066f7220 */ /* 0x040fe20000410000 */
[----:B------:R-:W-:Y:S01]  /*f970*/  F2FP.F16.F32.PACK_AB R128, R129, R128 ;  /* 0x000000808180723e */ /* 0x000fe200000000ff */
[----:B------:R-:W-:Y:S01]  /*f980*/  FMUL.FTZ R104, R7, R104 ;  /* 0x0000006807687220 */ /* 0x000fe20000410000 */
[----:B------:R-:W-:Y:S01]  /*f990*/  F2FP.F16.F32.PACK_AB R130, R131, R130 ;  /* 0x000000828382723e */ /* 0x000fe200000000ff */
[----:B------:R-:W-:Y:S01]  /*f9a0*/  FMUL.FTZ R105, R7, R105 ;  /* 0x0000006907697220 */ /* 0x000fe20000410000 */
[C---:B------:R-:W-:Y:S01]  /*f9b0*/  FMUL.FTZ R106, R6.reuse, R106 ;  /* 0x0000006a066a7220 */ /* 0x040fe20000410000 */
[C---:B------:R-:W-:Y:S01]  /*f9c0*/  FMUL.FTZ R107, R6.reuse, R107 ;  /* 0x0000006b066b7220 */ /* 0x040fe20000410000 */
[----:B------:R-:W-:Y:S01]  /*f9d0*/  F2FP.F16.F32.PACK_AB R124, R125, R124 ;  /* 0x0000007c7d7c723e */ /* 0x000fe200000000ff */
[----:B------:R-:W-:Y:S01]  /*f9e0*/  FMUL.FTZ R100, R7, R100 ;  /* 0x0000006407647220 */ /* 0x000fe20000410000 */
[----:B------:R-:W-:Y:S01]  /*f9f0*/  F2FP.F16.F32.PACK_AB R126, R127, R126 ;  /* 0x0000007e7f7e723e */ /* 0x000fe200000000ff */
[----:B------:R-:W-:Y:S01]  /*fa00*/  FMUL.FTZ R101, R7, R101 ;  /* 0x0000006507657220 */ /* 0x000fe20000410000 */
[----:B------:R-:W-:Y:S01]  /*fa10*/  IADD3 R9, PT, PT, R5, R4, RZ ;  /* 0x0000000405097210 */ /* 0x000fe20007ffe0ff */
[C---:B------:R-:W-:Y:S01]  /*fa20*/  FMUL.FTZ R102, R6.reuse, R102 ;  /* 0x0000006606667220 */ /* 0x040fe20000410000 */
[C---:B------:R-:W-:Y:S01]  /*fa30*/  FMUL.FTZ R103, R6.reuse, R103 ;  /* 0x0000006706677220 */ /* 0x040fe20000410000 */
        /* <DEDUP_REMOVED lines=10> */
[----:B------:R-:W-:Y:S01]  /*fae0*/  IADD3 R15, PT, PT, R4, R11, RZ ;  /* 0x0000000b040f7210 */ /* 0x000fe20007ffe0ff */
[----:B------:R-:W-:Y:S01]  /*faf0*/  FMUL.FTZ R42, R6, R42 ;  /* 0x0000002a062a7220 */ /* 0x000fe20000410000 */
[----:B------:R-:W-:Y:S01]  /*fb00*/  IADD3 R19, PT, PT, R180, R13, RZ ;  /* 0x0000000db4137210 */ /* 0x000fe20007ffe0ff */
        /* <DEDUP_REMOVED lines=8> */
[----:B------:R2:W-:Y:S01]  /*fb90*/  STS [R5], R128 ;  /* 0x0000008005007388 */ /* 0x0005e20000000800 */
[----:B------:R-:W-:Y:S01]  /*fba0*/  F2FP.F16.F32.PACK_AB R110, R111, R110 ;  /* 0x0000006e6f6e723e */ /* 0x000fe200000000ff */
[C---:B------:R-:W-:Y:S01]  /*fbb0*/  FMUL.FTZ R48, R7.reuse, R48 ;  /* 0x0000003007307220 */ /* 0x040fe20000410000 */
[----:B------:R-:W-:Y:S01]  /*fbc0*/  IADD3 R17, PT, PT, R4, R13, RZ ;  /* 0x0000000d04117210 */ /* 0x000fe20007ffe0ff */
[----:B------:R2:W-:Y:S01]  /*fbd0*/  STS [R5+0x400], R130 ;  /* 0x0004008205007388 */ /* 0x0005e20000000800 */
[----:B------:R-:W-:Y:S01]  /*fbe0*/  FMUL.FTZ R49, R7, R49 ;  /* 0x0000003107317220 */ /* 0x000fe20000410000 */
[C---:B------:R-:W-:Y:S01]  /*fbf0*/  FMUL.FTZ R50, R6.reuse, R50 ;  /* 0x0000003206327220 */ /* 0x040fe20000410000 */
[C---:B------:R-:W-:Y:S01]  /*fc00*/  FMUL.FTZ R51, R6.reuse, R51 ;  /* 0x0000003306337220 */ /* 0x040fe20000410000 */
[----:B------:R-:W-:Y:S01]  /*fc10*/  F2FP.F16.F32.PACK_AB R104, R105, R104 ;  /* 0x000000686968723e */ /* 0x000fe200000000ff */
[----:B------:R2:W-:Y:S01]  /*fc20*/  STS [R9], R124 ;  /* 0x0000007c09007388 */ /* 0x0005e20000000800 */
[----:B------:R-:W-:Y:S01]  /*fc30*/  F2FP.F16.F32.PACK_AB R106, R107, R106 ;  /* 0x0000006a6b6a723e */ /* 0x000fe200000000ff */
[C---:B------:R-:W-:Y:S01]  /*fc40*/  FMUL.FTZ R52, R7.reuse, R52 ;  /* 0x0000003407347220 */ /* 0x040fe20000410000 */
[----:B------:R-:W-:Y:S01]  /*fc50*/  FMUL.FTZ R53, R7, R53 ;  /* 0x0000003507357220 */ /* 0x000fe20000410000 */
[----:B------:R2:W-:Y:S01]  /*fc60*/  STS [R9+0x400], R126 ;  /* 0x0004007e09007388 */ /* 0x0005e20000000800 */
        /* <DEDUP_REMOVED lines=52> */
[----:B------:R2:W-:Y:S01]  /*ffb0*/  STS [R5+0x4000], R36 ;  /* 0x0040002405007388 */ /* 0x0005e20000000800 */
        /* <DEDUP_REMOVED lines=26> */
[C---:B------:R-:W-:Y:S01]  /*10160*/  FMUL.FTZ R93, R7.reuse, R93 ;  /* 0x0000005d075d7220 */ /* 0x040fe20000410000 */
[----:B------:R2:W-:Y:S01]  /*10170*/  STS [R15+0x4400], R50 ;  /* 0x004400320f007388 */ /* 0x0005e20000000800 */
[----:B------:R-:W-:Y:S01]  /*10180*/  FMUL.FTZ R96, R7, R96 ;  /* 0x0000006007607220 */ /* 0x000fe20000410000 */
[C---:B------:R-:W-:Y:S01]  /*10190*/  FMUL.FTZ R94, R6.reuse, R94 ;  /* 0x0000005e065e7220 */ /* 0x040fe20000410000 */
[C---:B------:R-:W-:Y:S01]  /*101a0*/  FMUL.FTZ R95, R6.reuse, R95 ;  /* 0x0000005f065f7220 */ /* 0x040fe20000410000 */
[----:B------:R-:W-:Y:S01]  /*101b0*/  F2FP.F16.F32.PACK_AB R72, R73, R72 ;  /* 0x000000484948723e */ /* 0x000fe200000000ff */
[----:B------:R2:W-:Y:S01]  /*101c0*/  STS [R13+0x4000], R52 ;  /* 0x004000340d007388 */ /* 0x0005e20000000800 */
[----:B------:R-:W-:Y:S01]  /*101d0*/  F2FP.F16.F32.PACK_AB R74, R75, R74 ;  /* 0x0000004a4b4a723e */ /* 0x000fe200000000ff */
[----:B------:R-:W-:Y:S01]  /*101e0*/  FMUL.FTZ R7, R7, R97 ;  /* 0x0000006107077220 */ /* 0x000fe20000410000 */
[C---:B------:R-:W-:Y:S01]  /*101f0*/  FMUL.FTZ R98, R6.reuse, R98 ;  /* 0x0000006206627220 */ /* 0x040fe20000410000 */
[----:B------:R2:W-:Y:S01]  /*10200*/  STS [R13+0x4400], R54 ;  /* 0x004400360d007388 */ /* 0x0005e20000000800 */
[----:B------:R-:W-:Y:S01]  /*10210*/  FMUL.FTZ R99, R6, R99 ;  /* 0x0000006306637220 */ /* 0x000fe20000410000 */
[----:B------:R-:W-:-:S02]  /*10220*/  F2FP.F16.F32.PACK_AB R76, R77, R76 ;  /* 0x0000004c4d4c723e */ /* 0x000fc400000000ff */
[----:B------:R-:W-:Y:S01]  /*10230*/  F2FP.F16.F32.PACK_AB R78, R79, R78 ;  /* 0x0000004e4f4e723e */ /* 0x000fe200000000ff */
[----:B------:R2:W-:Y:S01]  /*10240*/  STS [R17+0x4000], R56 ;  /* 0x0040003811007388 */ /* 0x0005e20000000800 */
[----:B------:R-:W-:Y:S02]  /*10250*/  F2FP.F16.F32.PACK_AB R80, R81, R80 ;  /* 0x000000505150723e */ /* 0x000fe400000000ff */
[----:B------:R-:W-:Y:S01]  /*10260*/  F2FP.F16.F32.PACK_AB R82, R83, R82 ;  /* 0x000000525352723e */ /* 0x000fe200000000ff */
[----:B------:R2:W-:Y:S01]  /*10270*/  STS [R17+0x4400], R58 ;  /* 0x0044003a11007388 */ /* 0x0005e20000000800 */
[----:B------:R-:W-:Y:S02]  /*10280*/  F2FP.F16.F32.PACK_AB R84, R85, R84 ;  /* 0x000000545554723e */ /* 0x000fe400000000ff */
[----:B------:R-:W-:Y:S01]  /*10290*/  F2FP.F16.F32.PACK_AB R86, R87, R86 ;  /* 0x000000565756723e */ /* 0x000fe200000000ff */
[----:B------:R2:W-:Y:S01]  /*102a0*/  STS [R19+0x4000], R60 ;  /* 0x0040003c13007388 */ /* 0x0005e20000000800 */
        /* <DEDUP_REMOVED lines=9> */
[----:B------:R-:W-:-:S03]  /*10340*/  LOP3.LUT R4, R215, 0x1f8, RZ, 0xc0, !PT ;  /* 0x000001f8d7047812 */ /* 0x000fc600078ec0ff */
[----:B------:R2:W-:Y:S01]  /*10350*/  STS [R5+0x8000], R68 ;  /* 0x0080004405007388 */ /* 0x0005e20000000800 */
[----:B------:R-:W-:-:S03]  /*10360*/  LOP3.LUT R4, R4, 0x38, R187, 0x78, !PT ;  /* 0x0000003804047812 */ /* 0x000fc600078e78bb */
[----:B------:R2:W-:Y:S01]  /*10370*/  STS [R5+0x8400], R70 ;  /* 0x0084004605007388 */ /* 0x0005e20000000800 */
[----:B------:R-:W-:-:S03]  /*10380*/  LOP3.LUT R4, R4, 0x1e00, R215, 0xf8, !PT ;  /* 0x00001e0004047812 */ /* 0x000fc600078ef8d7 */
[----:B------:R2:W-:Y:S01]  /*10390*/  STS [R9+0x8000], R72 ;  /* 0x0080004809007388 */ /* 0x0005e20000000800 */
[----:B------:R-:W-:-:S03]  /*103a0*/  LEA R8, R4, UR5, 0x1 ;  /* 0x0000000504087c11 */ /* 0x000fc6000f8e08ff */
[----:B------:R2:W-:Y:S04]  /*103b0*/  STS [R9+0x8400], R74 ;  /* 0x0084004a09007388 */ /* 0x0005e80000000800 */
        /* <DEDUP_REMOVED lines=11> */
[----:B------:R2:W-:Y:S01]  /*10470*/  STS [R21+0x8400], R98 ;  /* 0x0084006215007388 */ /* 0x0005e20000000800 */
[----:B-1-3--:R-:W-:Y:S05]  /*10480*/  BRA.U UP1, `(.L_x_472) ;  /* 0x0000000101207547 */ /* 0x00afea000b800000 */
[----:B------:R-:W-:Y:S01]  /*10490*/  UISETP.NE.AND UP1, UPT, UR11, URZ, UPT ;  /* 0x000000ff0b00728c */ /* 0x000fe2000bf25270 */
[----:B------:R-:W1:Y:S10]  /*104a0*/  LDCU UR5, c[0x0][0x3e0] ;  /* 0x00007c00ff0577ac */ /* 0x000e740008000800 */
[----:B------:R-:W1:Y:S01]  /*104b0*/  @UP1 LDCU UR7, c[0x0][0x454] ;  /* 0x00008a80ff0717ac */ /* 0x000e620008000800 */
[----:B------:R-:W-:Y:S01]  /*104c0*/  @UP1 UMOV UR15, 0x1 ;  /* 0x00000001000f1882 */ /* 0x000fe20000000000 */
[----:B------:R-:W3:Y:S01]  /*104d0*/  @UP1 LDCU UR13, c[0x0][0x454] ;  /* 0x00008a80ff0d17ac */ /* 0x000ee20008000800 */
[----:B------:R-:W-:Y:S01]  /*104e0*/  @!UP1 UMOV UR15, 0x1 ;  /* 0x00000001000f9882 */ /* 0x000fe20000000000 */
[----:B-1----:R-:W-:-:S02]  /*104f0*/  @UP1 UIMAD UR7, UR7, UR5, URZ ;  /* 0x00000005070712a4 */ /* 0x002fc4000f8e02ff */
[----:B---3--:R-:W-:-:S12]  /*10500*/  @!UP1 UIMAD UR7, UR10, UR5, URZ ;  /* 0x000000050a0792a4 */ /* 0x008fd8000f8e02ff */
.L_x_472:
[----:B------:R-:W-:Y:S01]  /*10510*/  BAR.SYNC.DEFER_BLOCKING 0x0 ;  /* 0x0000000000007b1d */ /* 0x000fe20000010000 */
[----:B------:R-:W-:Y:S01]  /*10520*/  UIMAD UR13, UR6, UR13, URZ ;  /* 0x0000000d060d72a4 */ /* 0x000fe2000f8e02ff */
[----:B------:R-:W-:Y:S01]  /*10530*/  LOP3.LUT P0, RZ, R187, 0x3, RZ, 0xc0, !PT ;  /* 0x00000003bbff7812 */ /* 0x000fe2000780c0ff */
[----:B------:R-:W-:Y:S01]  /*10540*/  UIMAD UR10, UR8, UR15, URZ ;  /* 0x0000000f080a72a4 */ /* 0x000fe2000f8e02ff */
[----:B------:R-:W-:Y:S01]  /*10550*/  LOP3.LUT R14, R189, 0x70, RZ, 0xc0, !PT ;  /* 0x00000070bd0e7812 */ /* 0x000fe200078ec0ff */
[----:B------:R-:W-:-:S03]  /*10560*/  USEL UR19, UR19, URZ, UP0 ;  /* 0x000000ff13137287 */ /* 0x000fc60008000000 */
[----:B--2---:R-:W1:Y:S01]  /*10570*/  @P3 LDC R11, c[0x0][0x458] ;  /* 0x00011600ff0b3b82 */ /* 0x004e620000000800 */
[----:B------:R-:W2:Y:S01]  /*10580*/  @P3 MUFU.LG2 R2, R2 ;  /* 0x0000000200023308 */ /* 0x000ea20000000c00 */
[----:B------:R-:W-:Y:S01]  /*10590*/  @!UP0 UIMAD UR13, UR12, UR7, UR13 ;  /* 0x000000070c0d82a4 */ /* 0x000fe2000f8e020d */
[----:B------:R-:W-:Y:S01]  /*105a0*/  SHF.R.U32.HI R13, RZ, 0x2, R187 ;  /* 0x00000002ff0d7819 */ /* 0x000fe200000116bb */
[----:B------:R-:W-:Y:S01]  /*105b0*/  USHF.L.U32 UR10, UR10, 0x7, URZ ;  /* 0x000000070a0a7899 */ /* 0x000fe200080006ff */
[----:B------:R-:W-:Y:S01]  /*105c0*/  BSSY.RECONVERGENT B0, `(.L_x_473) ;  /* 0x0000022000007945 */ /* 0x000fe20003800200 */
[----:B------:R-:W-:Y:S01]  /*105d0*/  USEL UR4, UR4, URZ, UP0 ;  /* 0x000000ff04047287 */ /* 0x000fe20008000000 */
[----:B------:R-:W-:Y:S01]  /*105e0*/  MOV R12, 0x7f800000 ;  /* 0x7f800000000c7802 */ /* 0x000fe20000000f00 */
[----:B------:R-:W3:Y:S01]  /*105f0*/  @P1 LDC R10, c[0x0][0x458] ;  /* 0x00011600ff0a1b82 */ /* 0x000ee20000000800 */
[----:B------:R-:W4:Y:S01]  /*10600*/  @P1 MUFU.LG2 R0, R0 ;  /* 0x0000000000001308 */ /* 0x000f220000000c00 */
[----:B------:R-:W-:Y:S01]  /*10610*/  USHF.R.S32.HI UR7, URZ, 0x1f, UR13 ;  /* 0x0000001fff077899 */ /* 0x000fe2000801140d */
[----:B------:R-:W-:Y:S01]  /*10620*/  MOV R9, 0x7f800000 ;  /* 0x7f80000000097802 */ /* 0x000fe20000000f00 */
[----:B------:R-:W-:-:S02]  /*10630*/  USHF.R.S32.HI UR5, URZ, 0x1f, UR10 ;  /* 0x0000001fff057899 */ /* 0x000fc4000801140a */
[----:B------:R-:W-:Y:S01]  /*10640*/  UIADD3 UR19, UP1, UP0, UR10, UR19, UR13 ;  /* 0x000000130a137290 */ /* 0x000fe2000f83e00d */
[----:B------:R1:W3:Y:S01]  /*10650*/  LDS.128 R4, [R8+0x3000] ;  /* 0x0030000008047984 */ /* 0x0002e20000000c00 */
[----:B--2---:R-:W-:Y:S02]  /*10660*/  @P3 FMUL.FTZ R15, R2, 0.69314718246459960938 ;  /* 0x3f317218020f3820 */ /* 0x004fe40000410000 */
[----:B------:R-:W-:Y:S02]  /*10670*/  UIADD3.X UR4, UPT, UPT, UR5, UR4, UR7, UP1, UP0 ;  /* 0x0000000405047290 */ /* 0x000fe40008fe0407 */
[----:B-1----:R-:W-:Y:S01]  /*10680*/  @P3 FFMA.FTZ R12, R132, R11, R15 ;  /* 0x0000000b840c3223 */ /* 0x002fe2000001000f */
[----:B----4-:R-:W-:Y:S01]  /*10690*/  @P1 FMUL.FTZ R2, R0, 0.69314718246459960938 ;  /* 0x3f31721800021820 */ /* 0x010fe20000410000 */
[----:B------:R-:W-:-:S03]  /*106a0*/  LOP3.LUT R0, R14, 0x7, R13, 0xf8, !PT ;  /* 0x000000070e007812 */ /* 0x000fc600078ef80d */
[----:B---3--:R-:W-:Y:S01]  /*106b0*/  @P1 FFMA.FTZ R9, R3, R10, R2 ;  /* 0x0000000a03091223 */ /* 0x008fe20000010002 */
[----:B------:R-:W-:Y:S06]  /*106c0*/  @P0 BRA `(.L_x_474) ;  /* 0x0000000000440947 */ /* 0x000fec0003800000 */
[C---:B------:R-:W-:Y:S01]  /*106d0*/  VIADD R15, R0.reuse, 0x8 ;  /* 0x00000008000f7836 */ /* 0x040fe20000000000 */
[----:B------:R-:W-:-:S04]  /*106e0*/  ISETP.GE.AND P3, PT, R0, UR14, PT ;  /* 0x0000000e00007c0c */ /* 0x000fc8000bf66270 */
[----:B------:R-:W-:-:S09]  /*106f0*/  ISETP.GE.AND P2, PT, R15, UR14, PT ;  /* 0x0000000e0f007c0c */ /* 0x000fd2000bf46270 */
[----:B------:R-:W1:Y:S01]  /*10700*/  @!P3 LDC.64 R10, c[0x0][0x420] ;  /* 0x00010800ff0abb82 */ /* 0x000e620000000a00 */
[----:B------:R-:W-:-:S03]  /*10710*/  @!P3 IMAD R0, R0, UR15, RZ ;  /* 0x0000000f0000bc24 */ /* 0x000fc6000f8e02ff */
[----:B------:R-:W-:Y:S02]  /*10720*/  @!P2 IMAD R15, R15, UR15, RZ ;  /* 0x0000000f0f0fac24 */ /* 0x000fe4000f8e02ff */
[C---:B------:R-:W-:Y:S02]  /*10730*/  @!P3 IADD3 R13, P1, PT, R0.reuse, UR19, RZ ;  /* 0x00000013000dbc10 */ /* 0x040fe4000ff3e0ff */
[----:B------:R-:W2:Y:S01]  /*10740*/  @!P2 LDC.64 R2, c[0x0][0x420] ;  /* 0x00010800ff02ab82 */ /* 0x000ea20000000a00 */
[C---:B------:R-:W-:Y:S02]  /*10750*/  @!P2 IADD3 R14, P0, PT, R15.reuse, UR19, RZ ;  /* 0x000000130f0eac10 */ /* 0x040fe4000ff1e0ff */
[----:B------:R-:W-:Y:S02]  /*10760*/  @!P3 LEA.HI.X.SX32 R0, R0, UR4, 0x1, P1 ;  /* 0x000000040000bc11 */ /* 0x000fe400088f0eff */
[----:B------:R-:W-:Y:S02]  /*10770*/  @!P2 LEA.HI.X.SX32 R15, R15, UR4, 0x1, P0 ;  /* 0x000000040f0fac11 */ /* 0x000fe400080f0eff */
[----:B-1----:R-:W-:-:S04]  /*10780*/  @!P3 LEA R10, P1, R13, R10, 0x2 ;  /* 0x0000000a0d0ab211 */ /* 0x002fc800078210ff */
[----:B------:R-:W-:Y:S02]  /*10790*/  @!P3 LEA.HI.X R11, R13, R11, R0, 0x2, P1 ;  /* 0x0000000b0d0bb211 */ /* 0x000fe400008f1400 */
[----:B--2---:R-:W-:-:S03]  /*107a0*/  @!P2 LEA R2, P0, R14, R2, 0x2 ;  /* 0x000000020e02a211 */ /* 0x004fc600078010ff */
[----:B------:R1:W-:Y:S01]  /*107b0*/  @!P3 STG.E desc[UR24][R10.64], R12 ;  /* 0x0000000c0a00b986 */ /* 0x0003e2000c101918 */
[----:B------:R-:W-:-:S05]  /*107c0*/  @!P2 LEA.HI.X R3, R14, R3, R15, 0x2, P0 ;  /* 0x000000030e03a211 */ /* 0x000fca00000f140f */
[----:B------:R1:W-:Y:S04]  /*107d0*/  @!P2 STG.E desc[UR24][R2.64], R9 ;  /* 0x000000090200a986 */ /* 0x0003e8000c101918 */
.L_x_474:
[----:B------:R-:W-:Y:S05]  /*107e0*/  BSYNC.RECONVERGENT B0 ;  /* 0x0000000000007941 */ /* 0x000fea0003800200 */
.L_x_473:
[----:B------:R2:W3:Y:S01]  /*107f0*/  LDS.128 R20, [R8] ;  /* 0x0000000008147984 */ /* 0x0004e20000000c00 */
[----:B------:R-:W4:Y:S01]  /*10800*/  LDCU.64 UR4, c[0x0][0x410] ;  /* 0x00008200ff0477ac */ /* 0x000f220008000a00 */
[----:B------:R-:W-:Y:S01]  /*10810*/  SHF.R.U32.HI R0, RZ, 0x3, R187 ;  /* 0x00000003ff007819 */ /* 0x000fe200000116bb */
[----:B------:R-:W-:Y:S01]  /*10820*/  BSSY.RECONVERGENT B0, `(.L_x_475) ;  /* 0x0000024000007945 */ /* 0x000fe20003800200 */
[----:B------:R2:W2:Y:S01]  /*10830*/  LDS.128 R16, [R8+0x4000] ;  /* 0x0040000008107984 */ /* 0x0004a20000000c00 */
[----:B-1----:R-:W-:Y:S02]  /*10840*/  IADD3 R10, P0, PT, R188, UR16, RZ ;  /* 0x00000010bc0a7c10 */ /* 0x002fe4000ff1e0ff */
[C---:B------:R-:W-:Y:S01]  /*10850*/  VIADD R3, R0.reuse, 0x20 ;  /* 0x0000002000037836 */ /* 0x040fe20000000000 */
[----:B------:R1:W1:Y:S01]  /*10860*/  LDS.128 R12, [R8+0x8000] ;  /* 0x00800000080c7984 */ /* 0x0002620000000c00 */
[C---:B------:R-:W-:Y:S01]  /*10870*/  VIADD R2, R0.reuse, 0x40 ;  /* 0x0000004000027836 */ /* 0x040fe20000000000 */
[----:B------:R-:W-:-:S02]  /*10880*/  ISETP.GE.AND P3, PT, R0, UR14, PT ;  /* 0x0000000e00007c0c */ /* 0x000fc4000bf66270 */
[----:B------:R-:W-:Y:S01]  /*10890*/  ISETP.GE.AND P2, PT, R3, UR14, PT ;  /* 0x0000000e03007c0c */ /* 0x000fe2000bf46270 */
[----:B------:R-:W-:Y:S01]  /*108a0*/  VIADD R3, R0, 0x60 ;  /* 0x0000006000037836 */ /* 0x000fe20000000000 */
[----:B------:R-:W-:Y:S02]  /*108b0*/  ISETP.GE.AND P1, PT, R2, UR14, PT ;  /* 0x0000000e02007c0c */ /* 0x000fe4000bf26270 */
[----:B------:R-:W-:Y:S01]  /*108c0*/  IADD3.X R11, PT, PT, RZ, UR9, RZ, P0, !PT ;  /* 0x00000009ff0b7c10 */ /* 0x000fe200087fe4ff */
[----:B------:R-:W-:Y:S01]  /*108d0*/  UIMAD.WIDE.U32 UR8, UR8, 0x80, URZ ;  /* 0x00000080080878a5 */ /* 0x000fe2000f8e00ff */
[----:B------:R-:W-:Y:S01]  /*108e0*/  ISETP.GE.AND P0, PT, R3, UR14, PT ;  /* 0x0000000e03007c0c */ /* 0x000fe2000bf06270 */
[----:B----4-:R-:W-:-:S04]  /*108f0*/  IMAD.U32 R2, RZ, RZ, UR4 ;  /* 0x00000004ff027e24 */ /* 0x010fc8000f8e00ff */
[----:B------:R-:W-:Y:S01]  /*10900*/  IMAD.WIDE.U32 R2, R2, UR6, R10 ;  /* 0x0000000602027c25 */ /* 0x000fe2000f8e000a */
[----:B------:R-:W-:Y:S02]  /*10910*/  MOV R11, UR5 ;  /* 0x00000005000b7c02 */ /* 0x000fe40008000f00 */
[----:B------:R-:W-:-:S03]  /*10920*/  LOP3.LUT R0, R0, UR8, RZ, 0xfc, !PT ;  /* 0x0000000800007c12 */ /* 0x000fc6000f8efcff */
[----:B------:R-:W-:Y:S01]  /*10930*/  IMAD R11, R11, UR6, R3 ;  /* 0x000000060b0b7c24 */ /* 0x000fe2000f8e0203 */
[----:B------:R-:W-:Y:S06]  /*10940*/  @P3 BRA `(.L_x_476) ;  /* 0x0000000000443947 */ /* 0x000fec0003800000 */
[----:B------:R-:W4:Y:S01]  /*10950*/  LDCU.64 UR6, c[0x0][0x408] ;  /* 0x00008100ff0677ac */ /* 0x000f220008000a00 */
[----:B------:R-:W-:Y:S01]  /*10960*/  IMAD.MOV.U32 R10, RZ, RZ, R2 ;  /* 0x000000ffff0a7224 */ /* 0x000fe200078e0002 */
[----:B------:R-:W5:Y:S01]  /*10970*/  LDCU UR11, c[0x0][0x440] ;  /* 0x00008800ff0b77ac */ /* 0x000f620008000800 */
[----:B------:R-:W3:Y:S01]  /*10980*/  LDCU.64 UR4, c[0x0][0x3f0] ;  /* 0x00007e00ff0477ac */ /* 0x000ee20008000a00 */
[----:B----4-:R-:W-:Y:S01]  /*10990*/  UIMAD UR10, UR9, UR6, URZ ;  /* 0x00000006090a72a4 */ /* 0x010fe2000f8e02ff */
[----:B------:R-:W-:Y:S01]  /*109a0*/  IMAD.WIDE.U32 R24, R0, UR6, R10 ;  /* 0x0000000600187c25 */ /* 0x000fe2000f8e000a */
[----:B-----5:R-:W-:-:S04]  /*109b0*/  ISETP.GE.AND P5, PT, R188, UR11, PT ;  /* 0x0000000bbc007c0c */ /* 0x020fc8000bfa6270 */
[----:B------:R-:W-:Y:S01]  /*109c0*/  IMAD.U32 R9, RZ, RZ, UR10 ;  /* 0x0000000aff097e24 */ /* 0x000fe2000f8e00ff */
[----:B------:R-:W-:Y:S02]  /*109d0*/  ISETP.GE.AND P4, PT, R214, UR11, PT ;  /* 0x0000000bd6007c0c */ /* 0x000fe4000bf86270 */
[----:B------:R-:W-:Y:S01]  /*109e0*/  ISETP.GE.AND P3, PT, R213, UR11, PT ;  /* 0x0000000bd5007c0c */ /* 0x000fe2000bf66270 */
[----:B------:R-:W-:Y:S01]  /*109f0*/  IMAD R9, R0, UR7, R9 ;  /* 0x0000000700097c24 */ /* 0x000fe2000f8e0209 */
[----:B---3--:R-:W-:-:S03]  /*10a00*/  LEA R26, P6, R24, UR4, 0x1 ;  /* 0x00000004181a7c11 */ /* 0x008fc6000f8c08ff */
[----:B------:R-:W-:-:S05]  /*10a10*/  IMAD.IADD R9, R9, 0x1, R25 ;  /* 0x0000000109097824 */ /* 0x000fca00078e0219 */
[----:B------:R-:W-:-:S05]  /*10a20*/  LEA.HI.X R27, R24, UR5, R9, 0x1, P6 ;  /* 0x00000005181b7c11 */ /* 0x000fca000b0f0c09 */
[----:B------:R4:W-:Y:S04]  /*10a30*/  @!P5 STG.E.128 desc[UR24][R26.64], R20 ;  /* 0x000000141a00d986 */ /* 0x0009e8000c101d18 */
[----:B--2---:R4:W-:Y:S04]  /*10a40*/  @!P4 STG.E.128 desc[UR24][R26.64+0x80], R16 ;  /* 0x000080101a00c986 */ /* 0x0049e8000c101d18 */
[----:B-1----:R4:W-:Y:S02]  /*10a50*/  @!P3 STG.E.128 desc[UR24][R26.64+0x100], R12 ;  /* 0x0001000c1a00b986 */ /* 0x0029e4000c101d18 */
.L_x_476:
[----:B------:R-:W-:Y:S05]  /*10a60*/  BSYNC.RECONVERGENT B0 ;  /* 0x0000000000007941 */ /* 0x000fea0003800200 */
.L_x_475:
        /* <DEDUP_REMOVED lines=10> */
[----:B------:R-:W-:Y:S01]  /*10b10*/  IMAD.X R9, RZ, RZ, UR9, P2 ;  /* 0x00000009ff097e24 */ /* 0x000fe200090e06ff */
        /* <DEDUP_REMOVED lines=13> */
.L_x_478:
[----:B------:R-:W-:Y:S05]  /*10bf0*/  BSYNC.RECONVERGENT B0 ;  /* 0x0000000000007941 */ /* 0x000fea0003800200 */
.L_x_477:
        /* <DEDUP_REMOVED lines=24> */
.L_x_480:
[----:B------:R-:W-:Y:S05]  /*10d80*/  BSYNC.RECONVERGENT B0 ;  /* 0x0000000000007941 */ /* 0x000fea0003800200 */
.L_x_479:
[----:B-1-3--:R1:W3:Y:S01]  /*10d90*/  LDS.128 R12, [R8+0x7000] ;  /* 0x00700000080c7984 */ /* 0x00a2e20000000c00 */
[----:B------:R-:W-:Y:S05]  /*10da0*/  @P0 EXIT ;  /* 0x000000000000094d */ /* 0x000fea0003800000 */
[----:B------:R-:W5:Y:S01]  /*10db0*/  LDCU.64 UR6, c[0x0][0x408] ;  /* 0x00008100ff0677ac */ /* 0x000f620008000a00 */
[----:B------:R-:W-:Y:S01]  /*10dc0*/  IADD3 R3, P0, PT, R0, 0x60, RZ ;  /* 0x0000006000037810 */ /* 0x000fe20007f1e0ff */
[----:B--2---:R2:W1:Y:S01]  /*10dd0*/  LDS.128 R16, [R8+0xb000] ;  /* 0x00b0000008107984 */ /* 0x0044620000000c00 */
[----:B------:R-:W-:Y:S01]  /*10de0*/  IMAD.MOV.U32 R10, RZ, RZ, R2 ;  /* 0x000000ffff0a7224 */ /* 0x000fe200078e0002 */
[----:B------:R-:W4:Y:S02]  /*10df0*/  LDCU.64 UR4, c[0x0][0x3f0] ;  /* 0x00007e00ff0477ac */ /* 0x000f240008000a00 */
[----:B------:R-:W-:Y:S01]  /*10e00*/  IMAD.X R0, RZ, RZ, UR9, P0 ;  /* 0x00000009ff007e24 */ /* 0x000fe200080e06ff */
[----:B------:R-:W2:Y:S03]  /*10e10*/  LDCU UR10, c[0x0][0x440] ;  /* 0x00008800ff0a77ac */ /* 0x000ea60008000800 */
[----:B-----5:R-:W-:-:S02]  /*10e20*/  IMAD R0, R0, UR6, RZ ;  /* 0x0000000600007c24 */ /* 0x020fc4000f8e02ff */
[----:B------:R-:W-:-:S04]  /*10e30*/  IMAD.WIDE.U32 R10, R3, UR6, R10 ;  /* 0x00000006030a7c25 */ /* 0x000fc8000f8e000a */
[----:B------:R-:W-:Y:S01]  /*10e40*/  IMAD R0, R3, UR7, R0 ;  /* 0x0000000703007c24 */ /* 0x000fe2000f8e0200 */
[----:B----4-:R-:W-:Y:S02]  /*10e50*/  LEA R2, P0, R10, UR4, 0x1 ;  /* 0x000000040a027c11 */ /* 0x010fe4000f8008ff */
[----:B--2---:R-:W-:Y:S01]  /*10e60*/  ISETP.GE.AND P2, PT, R188, UR10, PT ;  /* 0x0000000abc007c0c */ /* 0x004fe2000bf46270 */
[----:B------:R-:W-:Y:S01]  /*10e70*/  IMAD.IADD R0, R0, 0x1, R11 ;  /* 0x0000000100007824 */ /* 0x000fe200078e020b */
[----:B------:R-:W-:-:S04]  /*10e80*/  ISETP.GE.AND P1, PT, R214, UR10, PT ;  /* 0x0000000ad6007c0c */ /* 0x000fc8000bf26270 */
[----:B------:R-:W-:Y:S02]  /*10e90*/  LEA.HI.X R3, R10, UR5, R0, 0x1, P0 ;  /* 0x000000050a037c11 */ /* 0x000fe400080f0c00 */
[----:B------:R-:W-:-:S05]  /*10ea0*/  ISETP.GE.AND P0, PT, R213, UR10, PT ;  /* 0x0000000ad5007c0c */ /* 0x000fca000bf06270 */
[----:B------:R2:W-:Y:S04]  /*10eb0*/  @!P2 STG.E.128 desc[UR24][R2.64], R4 ;  /* 0x000000040200a986 */ /* 0x0005e8000c101d18 */
[----:B---3--:R2:W-:Y:S04]  /*10ec0*/  @!P1 STG.E.128 desc[UR24][R2.64+0x80], R12 ;  /* 0x0000800c02009986 */ /* 0x0085e8000c101d18 */
[----:B-1----:R-:W-:Y:S05]  /*10ed0*/  @P0 EXIT ;  /* 0x000000000000094d */ /* 0x002fea0003800000 */
[----:B------:R-:W-:Y:S01]  /*10ee0*/  STG.E.128 desc[UR24][R2.64+0x100], R16 ;  /* 0x0001001002007986 */ /* 0x000fe2000c101d18 */
[----:B------:R-:W-:Y:S05]  /*10ef0*/  EXIT ;  /* 0x000000000000794d */ /* 0x000fea0003800000 */
.L_x_481:
        /* <DEDUP_REMOVED lines=16> */
.L_x_1810:


//--------------------- .text._ZN5flash16flash_fwd_kernelI23Flash_fwd_kernel_traitsILi192ELi128ELi64ELi8ELb0ELb0EN7cutlass6half_tE19Flash_kernel_traitsILi192ELi128ELi64ELi8ES3_EELb0ELb0ELb1ELb0ELb0ELb0ELb1ELb0EEEvNS_16Flash_fwd_paramsE --------------------------
	.section	.text._ZN5flash16flash_fwd_kernelI23Flash_fwd_kernel_traitsILi192ELi128ELi64ELi8ELb0ELb0EN7cutlass6half_tE19Flash_kernel_traitsILi192ELi128ELi64ELi8ES3_EELb0ELb0ELb1ELb0ELb0ELb0ELb1ELb0EEEvNS_16Flash_fwd_paramsE,"ax",@progbits
	.align	128
        .global         _ZN5flash16flash_fwd_kernelI23Flash_fwd_kernel_traitsILi192ELi128ELi64ELi8ELb0ELb0EN7cutlass6half_tE19Flash_kernel_traitsILi192ELi128ELi64ELi8ES3_EELb0ELb0ELb1ELb0ELb0ELb0ELb1ELb0EEEvNS_16Flash_fwd_paramsE
        .type           _ZN5flash16flash_fwd_kernelI23Flash_fwd_kernel_traitsILi192ELi128ELi64ELi8ELb0ELb0EN7cutlass6half_tE19Flash_kernel_traitsILi192ELi128ELi64ELi8ES3_EELb0ELb0ELb1ELb0ELb0ELb0ELb1ELb0EEEvNS_16Flash_fwd_paramsE,@function
        .size           _ZN5flash16flash_fwd_kernelI23Flash_fwd_kernel_traitsILi192ELi128ELi64ELi8ELb0ELb0EN7cutlass6half_tE19Flash_kernel_traitsILi192ELi128ELi64ELi8ES3_EELb0ELb0ELb1ELb0ELb0ELb0ELb1ELb0EEEvNS_16Flash_fwd_paramsE,(.L_x_1811 - _ZN5flash16flash_fwd_kernelI23Flash_fwd_kernel_traitsILi192ELi128ELi64ELi8ELb0ELb0EN7cutlass6half_tE19Flash_kernel_traitsILi192ELi128ELi64ELi8ES3_EELb0ELb0ELb1ELb0ELb0ELb0ELb1ELb0EEEvNS_16Flash_fwd_paramsE)
        .other          _ZN5flash16flash_fwd_kernelI23Flash_fwd_kernel_traitsILi192ELi128ELi64ELi8ELb0ELb0EN7cutlass6half_tE19Flash_kernel_traitsILi192ELi128ELi64ELi8ES3_EELb0ELb0ELb1ELb0ELb0ELb0ELb1ELb0EEEvNS_16Flash_fwd_paramsE,@"STO_CUDA_ENTRY STV_DEFAULT"
_ZN5flash16flash_fwd_kernelI23Flash_fwd_kernel_traitsILi192ELi128ELi64ELi8ELb0ELb0EN7cutlass6half_tE19Flash_kernel_traitsILi192ELi128ELi64ELi8ES3_EELb0ELb0ELb1ELb0ELb0ELb0ELb1ELb0EEEvNS_16Flash_fwd_paramsE:
.text._ZN5flash16flash_fwd_kernelI23Flash_fwd_kernel_traitsILi192ELi128ELi64ELi8ELb0ELb0EN7cutlass6half_tE19Flash_kernel_traitsILi192ELi128ELi64ELi8ES3_EELb0ELb0ELb1ELb0ELb0ELb0ELb1ELb0EEEvNS_16Flash_fwd_paramsE:
        /* <DEDUP_REMOVED lines=71> */
.L_x_482:
        /* <DEDUP_REMOVED lines=57> */
.L_x_484:
        /* <DEDUP_REMOVED lines=55> */
.L_x_486:
[----:B------:R-:W-:Y:S05]  /*0b70*/  BSYNC.RECONVERGENT B0 ;  /* 0x0000000000007941 */ /* 0x000fea0003800200 */
.L_x_485:
        /* <DEDUP_REMOVED lines=22> */
.L_x_488:
[----:B------:R-:W-:Y:S05]  /*0ce0*/  BSYNC.RECONVERGENT B0 ;  /* 0x0000000000007941 */ /* 0x000fea0003800200 */
.L_x_487:
        /* <DEDUP_REMOVED lines=22> */
.L_x_490:
[----:B------:R-:W-:Y:S05]  /*0e50*/  BSYNC.RECONVERGENT B0 ;  /* 0x0000000000007941 */ /* 0x000fea0003800200 */
.L_x_489:
        /* <DEDUP_REMOVED lines=23> */
.L_x_492:
[----:B------:R-:W-:Y:S05]  /*0fd0*/  BSYNC.RECONVERGENT B0 ;  /* 0x0000000000007941 */ /* 0x000fea0003800200 */
.L_x_491:
        /* <DEDUP_REMOVED lines=10> */
.L_x_494:
[----:B------:R-:W-:Y:S05]  /*1080*/  BSYNC.RECONVERGENT B0 ;  /* 0x0000000000007941 */ /* 0x000fea0003800200 */
.L_x_493:
        /* <DEDUP_REMOVED lines=10> */
.L_x_496:
[----:B------:R-:W-:Y:S05]  /*1130*/  BSYNC.RECONVERGENT B0 ;  /* 0x0000000000007941 */ /* 0x000fea0003800200 */
.L_x_495:
        /* <DEDUP_REMOVED lines=10> */
.L_x_498:
[----:B------:R-:W-:Y:S05]  /*11e0*/  BSYNC.RECONVERGENT B0 ;  /* 0x0000000000007941 */ /* 0x000fea0003800200 */
.L_x_497:
        /* <DEDUP_REMOVED lines=10> */
.L_x_483:
        /* <DEDUP_REMOVED lines=21> */
.L_x_499:
[----:B------:R-:W1:Y:S01]  /*13e0*/  LDCU.64 UR10, c[0x0][0x3b8] ;  /* 0x00007700ff0a77ac */ /* 0x000e620008000a00 */
[----:B------:R-:W-:-:S04]  /*13f0*/  UIADD3 UR6, UPT, UPT, UR13, UR14, URZ ;  /* 0x0000000e0d067290 */ /* 0x000fc8000fffe0ff */
[----:B-1----:R-:W-:Y:S02]  /*1400*/  UIMAD.WIDE.U32 UR16, UR6, UR10, URZ ;  /* 0x0000000a061072a5 */ /* 0x002fe4000f8e00ff */
[----:B------:R-:W-:-:S04]  /*1410*/  UIMAD UR6, UR6, UR11, URZ ;  /* 0x0000000b060672a4 */ /* 0x000fc8000f8e02ff */
[----:B------:R-:W-:Y:S02]  /*1420*/  UIADD3 UR6, UPT, UPT, UR17, UR6, URZ ;  /* 0x0000000611067290 */ /* 0x000fe4000fffe0ff */
.L_x_500:
        /* <DEDUP_REMOVED lines=37> */
.L_x_501:
[----:B------:R-:W1:Y:S01]  /*1680*/  LDCU.64 UR8, c[0x0][0x3c0] ;  /* 0x00007800ff0877ac */ /* 0x000e620008000a00 */
[----:B------:R-:W-:-:S04]  /*1690*/  UIADD3 UR13, UPT, UPT, UR13, UR14, URZ ;  /* 0x0000000e0d0d7290 */ /* 0x000fc8000fffe0ff */
[----:B-1----:R-:W-:Y:S02]  /*16a0*/  UIMAD.WIDE.U32 UR14, UR13, UR8, URZ ;  /* 0x000000080d0e72a5 */ /* 0x002fe4000f8e00ff */
[----:B------:R-:W-:-:S04]  /*16b0*/  UIMAD UR5, UR13, UR9, URZ ;  /* 0x000000090d0572a4 */ /* 0x000fc8000f8e02ff */
[----:B------:R-:W-:-:S12]  /*16c0*/  UIADD3 UR5, UPT, UPT, UR15, UR5, URZ ;  /* 0x000000050f057290 */ /* 0x000fd8000fffe0ff */
.L_x_502:
[----:B------:R-:W-:Y:S01]  /*16d0*/  IMAD.SHL.U32 R215, R187, 0x8, RZ ;  /* 0x00000008bbd77824 */ /* 0x000fe200078e00ff */
[----:B------:R-:W-:Y:S01]  /*16e0*/  SHF.R.U32.HI R4, RZ, 0x3, R187 ;  /* 0x00000003ff047819 */ /* 0x000fe200000116bb */
[----:B------:R-:W1:Y:S01]  /*16f0*/  S2UR UR31, SR_CgaCtaId ;  /* 0x00000000001f79c3 */ /* 0x000e620000008800 */
[----:B------:R-:W-:Y:S01]  /*1700*/  SHF.R.S32.HI R205, RZ, 0x1f, R2 ;  /* 0x0000001fffcd7819 */ /* 0x000fe20000011402 */
[----:B------:R-:W2:Y:S01]  /*1710*/  LDCU.64 UR12, c[0x0][0x3c8] ;  /* 0x00007900ff0c77ac */ /* 0x000ea20008000a00 */
        /* <DEDUP_REMOVED lines=24> */
[----:B--2---:R-:W-:-:S04]  /*18a0*/  IMAD.U32 R6, RZ, RZ, UR12 ;  /* 0x0000000cff067e24 */ /* 0x004fc8000f8e00ff */
[----:B------:R-:W-:-:S04]  /*18b0*/  IMAD.WIDE.U32 R6, R6, UR28, R10 ;  /* 0x0000001c06067c25 */ /* 0x000fc8000f8e000a */
[C---:B-----5:R-:W-:Y:S02]  /*18c0*/  IMAD R207, R205.reuse, UR4, RZ ;  /* 0x00000004cdcf7c24 */ /* 0x060fe4000f8e02ff */
[----:B------:R-:W-:Y:S02]  /*18d0*/  IMAD R205, R205, UR6, RZ ;  /* 0x00000006cdcd7c24 */ /* 0x000fe4000f8e02ff */
[C---:B------:R-:W-:Y:S01]  /*18e0*/  IMAD R207, R2.reuse, UR5, R207 ;  /* 0x0000000502cf7c24 */ /* 0x040fe2000f8e02cf */
[----:B------:R-:W-:Y:S01]  /*18f0*/  UMOV UR5, 0x400 ;  /* 0x0000040000057882 */ /* 0x000fe20000000000 */
[C---:B------:R-:W-:Y:S01]  /*1900*/  IMAD.WIDE.U32 R8, R2.reuse, UR4, R8 ;  /* 0x0000000402087c25 */ /* 0x040fe2000f8e0008 */
[----:B------:R-:W-:Y:S02]  /*1910*/  USHF.L.U32 UR4, UR29, 0x7, URZ ;  /* 0x000000071d047899 */ /* 0x000fe400080006ff */
[----:B-1----:R-:W-:Y:S01]  /*1920*/  ULEA UR5, UR31, UR5, 0x18 ;  /* 0x000000051f057291 */ /* 0x002fe2000f8ec0ff */
        /* <DEDUP_REMOVED lines=47> */
.L_x_505:
[----:B------:R2:W-:Y:S02]  /*1c20*/  STS.128 [R209+0x8000], RZ ;  /* 0x008000ffd1007388 */ /* 0x0005e40000000c00 */
.L_x_504:
[----:B------:R-:W-:Y:S05]  /*1c30*/  BSYNC.RECONVERGENT B0 ;  /* 0x0000000000007941 */ /* 0x000fea0003800200 */
.L_x_503:
        /* <DEDUP_REMOVED lines=36> */
.L_x_508:
[----:B------:R4:W-:Y:S02]  /*1e80*/  STS.128 [R209+0x9000], RZ ;  /* 0x009000ffd1007388 */ /* 0x0009e40000000c00 */
.L_x_507:
[----:B------:R-:W-:Y:S05]  /*1e90*/  BSYNC.RECONVERGENT B0 ;  /* 0x0000000000007941 */ /* 0x000fea0003800200 */
.L_x_506:
[----:B------:R-:W-:Y:S01]  /*1ea0*/  IADD3 R3, PT, PT, R4, 0x40, RZ ;  /* 0x0000004004037810 */ /* 0x000fe20007ffe0ff */
[----:B------:R-:W-:Y:S03]  /*1eb0*/  BSSY.RECONVERGENT B0, `(.L_x_509) ;  /* 0x0000024000007945 */ /* 0x000fe60003800200 */
[----:B------:R-:W-:-:S13]  /*1ec0*/  ISETP.GE.AND P0, PT, R3, UR14, PT ;  /* 0x0000000e03007c0c */ /* 0x000fda000bf06270 */
[----:B------:R-:W-:Y:S05]  /*1ed0*/  @P0 BRA `(.L_x_510) ;  /* 0x0000000000840947 */ /* 0x000fea0003800000 */
[----:B------:R-:W5:Y:S01]  /*1ee0*/  LDCU.64 UR12, c[0x0][0x3b0] ;  /* 0x00007600ff0c77ac */ /* 0x000f620008000a00 */
[----:B-1-3--:R-:W-:Y:S01]  /*1ef0*/  IADD3 R10, P0, PT, R5, 0x40, RZ ;  /* 0x00000040050a7810 */ /* 0x00afe20007f1e0ff */
[----:B------:R-:W-:Y:S01]  /*1f00*/  IMAD.MOV.U32 R12, RZ, RZ, R6 ;  /* 0x000000ffff0c7224 */ /* 0x000fe200078e0006 */
[----:B------:R-:W-:Y:S01]  /*1f10*/  MOV R13, R9 ;  /* 0x00000009000d7202 */ /* 0x000fe20000000f00 */
[----:B------:R-:W1:Y:S02]  /*1f20*/  LDCU UR4, c[0x0][0x440] ;  /* 0x00008800ff0477ac */ /* 0x000e640008000800 */
[----:B------:R-:W-:Y:S01]  /*1f30*/  IMAD.X R3, RZ, RZ, UR29, P0 ;  /* 0x0000001dff037e24 */ /* 0x000fe200080e06ff */
        /* <DEDUP_REMOVED lines=26> */
.L_x_511:
[----:B------:R3:W-:Y:S02]  /*20e0*/  STS.128 [R209+0xa000], RZ ;  /* 0x00a000ffd1007388 */ /* 0x0007e40000000c00 */
.L_x_510:
[----:B------:R-:W-:Y:S05]  /*20f0*/  BSYNC.RECONVERGENT B0 ;  /* 0x0000000000007941 */ /* 0x000fea0003800200 */
.L_x_509:
        /* <DEDUP_REMOVED lines=37> */
.L_x_514:
[----:B------:R2:W-:Y:S02]  /*2350*/  STS.128 [R209+0xb000], RZ ;  /* 0x00b000ffd1007388 */ /* 0x0005e40000000c00 */
.L_x_513:
[----:B------:R-:W-:Y:S05]  /*2360*/  BSYNC.RECONVERGENT B0 ;  /* 0x0000000000007941 */ /* 0x000fea0003800200 */
.L_x_512:
        /* <DEDUP_REMOVED lines=11> */
[----:B------:R-:W-:Y:S02]  /*2420*/  IMAD.U32 R4, RZ, RZ, UR13 ;  /* 0x0000000dff047e24 */ /* 0x000fe4000f8e00ff */
[----:B------:R-:W-:Y:S01]  /*2430*/  IMAD.U32 R7, RZ, RZ, UR35 ;  /* 0x00000023ff077e24 */ /* 0x000fe2000f8e00ff */
[----:B-12---:R-:W-:-:S04]  /*2440*/  LEA R8, P2, R6, R208, 0x1 ;  /* 0x000000d006087211 */ /* 0x006fc800078408ff */
        /* <DEDUP_REMOVED lines=20> */
.L_x_517:
[----:B------:R2:W-:Y:S02]  /*2590*/  STS.128 [R209+0x10000], RZ ;  /* 0x010000ffd1007388 */ /* 0x0005e40000000c00 */
.L_x_516:
[----:B------:R-:W-:Y:S05]  /*25a0*/  BSYNC.RECONVERGENT B0 ;  /* 0x0000000000007941 */ /* 0x000fea0003800200 */
.L_x_515:
        /* <DEDUP_REMOVED lines=13> */
[----:B------:R-:W-:-:S04]  /*2680*/  IMAD.U32 R3, RZ, RZ, UR28 ;  /* 0x0000001cff037e24 */ /* 0x000fc8000f8e00ff */
        /* <DEDUP_REMOVED lines=22> */
.L_x_520:
[----:B------:R1:W-:Y:S02]  /*27f0*/  STS.128 [R209+0x11000], RZ ;  /* 0x011000ffd1007388 */ /* 0x0003e40000000c00 */
.L_x_519:
[----:B------:R-:W-:Y:S05]  /*2800*/  BSYNC.RECONVERGENT B0 ;  /* 0x0000000000007941 */ /* 0x000fea0003800200 */
.L_x_518:
        /* <DEDUP_REMOVED lines=12> */
[----:B-1----:R-:W-:Y:S02]  /*28d0*/  IMAD.U32 R6, RZ, RZ, UR32 ;  /* 0x00000020ff067e24 */ /* 0x002fe4000f8e00ff */
[----:B------:R-:W-:Y:S02]  /*28e0*/  IMAD.U32 R4, RZ, RZ, UR31 ;  /* 0x0000001fff047e24 */ /* 0x000fe4000f8e00ff */
[----:B------:R-:W-:Y:S01]  /*28f0*/  IMAD.U32 R7, RZ, RZ, UR33 ;  /* 0x00000021ff077e24 */ /* 0x000fe2000f8e00ff */
[----:B--2---:R-:W-:-:S04]  /*2900*/  LEA R8, P2, R6, R206, 0x1 ;  /* 0x000000ce06087211 */ /* 0x004fc800078408ff */
        /* <DEDUP_REMOVED lines=20> */
.L_x_523:
[----:B------:R2:W-:Y:S01]  /*2a50*/  STS.128 [R209+0x16000], RZ ;  /* 0x016000ffd1007388 */ /* 0x0005e20000000c00 */
[----:B------:R-:W-:Y:S05]  /*2a60*/  BRA `(.L_x_524) ;  /* 0x00000000000c7947 */ /* 0x000fea0003800000 */
.L_x_522:
[----:B------:R1:W-:Y:S04]  /*2a70*/  STS.128 [R209+0x12000], RZ ;  /* 0x012000ffd1007388 */ /* 0x0003e80000000c00 */
[----:B------:R1:W-:Y:S04]  /*2a80*/  STS.128 [R209+0x14000], RZ ;  /* 0x014000ffd1007388 */ /* 0x0003e80000000c00 */
[----:B------:R1:W-:Y:S02]  /*2a90*/  STS.128 [R209+0x16000], RZ ;  /* 0x016000ffd1007388 */ /* 0x0003e40000000c00 */
.L_x_524:
[----:B------:R-:W-:Y:S05]  /*2aa0*/  BSYNC.RECONVERGENT B0 ;  /* 0x0000000000007941 */ /* 0x000fea0003800200 */
.L_x_521:
[----:B------:R-:W-:Y:S01]  /*2ab0*/  ISETP.GE.AND P0, PT, R2, UR7, PT ;  /* 0x0000000702007c0c */ /* 0x000fe2000bf06270 */
[----:B------:R-:W-:Y:S01]  /*2ac0*/  BSSY.RECONVERGENT B0, `(.L_x_525) ;  /* 0x0000023000007945 */ /* 0x000fe20003800200 */
[----:B------:R-:W-:Y:S02]  /*2ad0*/  SHF.R.U32.HI R79, RZ, 0x2, R187 ;  /* 0x00000002ff4f7819 */ /* 0x000fe400000116bb */
[----:B------:R-:W-:Y:S02]  /*2ae0*/  LOP3.LUT R5, R187, 0x8, RZ, 0xc0, !PT ;  /* 0x00000008bb057812 */ /* 0x000fe400078ec0ff */
[----:B------:R-:W-:-:S07]  /*2af0*/  LOP3.LUT R79, R79, 0x7, RZ, 0xc0, !PT ;  /* 0x000000074f4f7812 */ /* 0x000fce00078ec0ff */
[----:B------:R1:W-:Y:S04]  /*2b00*/  @P0 STS.128 [R209+0x13000], RZ ;  /* 0x013000ffd1000388 */ /* 0x0003e80000000c00 */
[----:B------:R1:W-:Y:S04]  /*2b10*/  @P0 STS.128 [R209+0x15000], RZ ;  /* 0x015000ffd1000388 */ /* 0x0003e80000000c00 */
[----:B------:R1:W-:Y:S01]  /*2b20*/  @P0 STS.128 [R209+0x17000], RZ ;  /* 0x017000ffd1000388 */ /* 0x0003e20000000c00 */
[----:B------:R-:W-:Y:S05]  /*2b30*/  @P0 BRA `(.L_x_526) ;  /* 0x00000000006c0947 */ /* 0x000fea0003800000 */
[----:B------:R-:W5:Y:S01]  /*2b40*/  LDCU UR6, c[0x0][0x440] ;  /* 0x00008800ff0677ac */ /* 0x000f620008000800 */
[----:B------:R-:W-:-:S04]  /*2b50*/  ULEA UR13, UP0, UR8, UR32, 0x5 ;  /* 0x00000020080d7291 */ /* 0x000fc8000f8028ff */
[----:B------:R-:W-:Y:S02]  /*2b60*/  ULEA.HI.X UR7, UR8, UR31, UR9, 0x5, UP0 ;  /* 0x0000001f08077291 */ /* 0x000fe400080f2c09 */
[----:B------:R-:W-:-:S04]  /*2b70*/  IMAD.U32 R3, RZ, RZ, UR13 ;  /* 0x0000000dff037e24 */ /* 0x000fc8000f8e00ff */
[----:B------:R-:W-:Y:S01]  /*2b80*/  IMAD.U32 R2, RZ, RZ, UR7 ;  /* 0x00000007ff027e24 */ /* 0x000fe2000f8e00ff */
[C---:B-1----:R-:W-:Y:S02]  /*2b90*/  LEA R6, P2, R3.reuse, R206, 0x1 ;  /* 0x000000ce03067211 */ /* 0x042fe400078408ff */
        /* <DEDUP_REMOVED lines=20> */
.L_x_527:
[----:B------:R1:W-:Y:S02]  /*2ce0*/  STS.128 [R209+0x17000], RZ ;  /* 0x017000ffd1007388 */ /* 0x0003e40000000c00 */
.L_x_526:
[----:B------:R-:W-:Y:S05]  /*2cf0*/  BSYNC.RECONVERGENT B0 ;  /* 0x0000000000007941 */ /* 0x000fea0003800200 */
.L_x_525:
[----:B------:R-:W-:Y:S01]  /*2d00*/  LOP3.LUT R2, R0, R5, RZ, 0x3c, !PT ;  /* 0x0000000500027212 */ /* 0x000fe200078e3cff */
[----:B------:R-:W5:Y:S01]  /*2d10*/  LDCU UR6, c[0x0][0x50c] ;  /* 0x0000a180ff0677ac */ /* 0x000f620008000800 */
[----:B------:R-:W-:Y:S01]  /*2d20*/  LOP3.LUT R191, R185, 0x400, RZ, 0xc0, !PT ;  /* 0x00000400b9bf7812 */ /* 0x000fe200078ec0ff */
[----:B------:R-:W0:Y:S01]  /*2d30*/  LDGDEPBAR ;  /* 0x00000000000079af */ /* 0x000e220000000000 */
[----:B------:R-:W-:Y:S01]  /*2d40*/  LEA R85, R85, UR5, 0x1 ;  /* 0x0000000555557c11 */ /* 0x000fe2000f8e08ff */
[----:B------:R-:W-:Y:S01]  /*2d50*/  UISETP.GT.U32.AND UP0, UPT, UR16, UR18, UPT ;  /* 0x000000121000728c */ /* 0x000fe2000bf04070 */
[----:B------:R-:W-:Y:S02]  /*2d60*/  LEA R191, R2, R191, 0x1 ;  /* 0x000000bf02bf7211 */ /* 0x000fe400078e08ff */
[----:B------:R-:W-:Y:S01]  /*2d70*/  LOP3.LUT P6, RZ, R187, 0x2, RZ, 0xc0, !PT ;  /* 0x00000002bbff7812 */ /* 0x000fe200078cc0ff */
[----:B------:R-:W-:Y:S01]  /*2d80*/  LDSM.16.M88.4 R48, [R85] ;  /* 0x000000005530783b */ /* 0x000fe20000000200 */
[----:B------:R-:W-:-:S02]  /*2d90*/  MOV R133, 0x20 ;  /* 0x0000002000857802 */ /* 0x000fc40000000f00 */
[----:B------:R-:W-:Y:S01]  /*2da0*/  IADD3 R3, PT, PT, R191, UR5, RZ ;  /* 0x00000005bf037c10 */ /* 0x000fe2000fffe0ff */
[----:B------:R-:W4:Y:S01]  /*2db0*/  LDSM.16.M88.4 R20, [R191+UR5+0xc000] ;  /* 0x00c00005bf14783b */ /* 0x000f220008000200 */
[----:B------:R-:W-:Y:S02]  /*2dc0*/  SEL R76, R133, 0xffffffe0, !P6 ;  /* 0xffffffe0854c7807 */ /* 0x000fe40007000000 */
[----:B------:R-:W-:Y:S01]  /*2dd0*/  LOP3.LUT P2, RZ, R187, 0x4, RZ, 0xc0, !PT ;  /* 0x00000004bbff7812 */ /* 0x000fe2000784c0ff */
[----:B------:R-:W5:Y:S01]  /*2de0*/  LDSM.16.M88.4 R12, [R191+UR5+0xc800] ;  /* 0x00c80005bf0c783b */ /* 0x000f620008000200 */
[-C--:B------:R-:W-:Y:S02]  /*2df0*/  IADD3 R83, PT, PT, R85, R76.reuse, RZ ;  /* 0x0000004c55537210 */ /* 0x080fe40007ffe0ff */
[----:B------:R-:W-:Y:S01]  /*2e00*/  IADD3 R77, PT, PT, R3, R76, RZ ;  /* 0x0000004c034d7210 */ /* 0x000fe20007ffe0ff */
[----:B------:R-:W5:Y:S01]  /*2e10*/  LDSM.16.M88.4 R56, [R191+UR5+0xd000] ;  /* 0x00d00005bf38783b */ /* 0x000f620008000200 */
[----:B------:R-:W-:-:S02]  /*2e20*/  MOV R176, 0x40 ;  /* 0x0000004000b07802 */ /* 0x000fc40000000f00 */
[----:B------:R-:W-:Y:S01]  /*2e30*/  IADD3 R79, PT, PT, R79, UR23, R82 ;  /* 0x000000174f4f7c10 */ /* 0x000fe2000fffe052 */
[----:B------:R-:W5:Y:S01]  /*2e40*/  LDSM.16.M88.4 R28, [R191+UR5+0xd800] ;  /* 0x00d80005bf1c783b */ /* 0x000f620008000200 */
[----:B------:R-:W-:Y:S02]  /*2e50*/  SEL R176, R176, 0xffffffc0, !P2 ;  /* 0xffffffc0b0b07807 */ /* 0x000fe40005000000 */
[----:B------:R-:W-:Y:S01]  /*2e60*/  MOV R202, UR26 ;  /* 0x0000001a00ca7c02 */ /* 0x000fe20008000f00 */
[----:B------:R-:W-:Y:S01]  /*2e70*/  LDSM.16.M88.4 R64, [R83] ;  /* 0x000000005340783b */ /* 0x000fe20000000200 */
[-C--:B------:R-:W-:Y:S02]  /*2e80*/  IADD3 R81, PT, PT, R85, R176.reuse, RZ ;  /* 0x000000b055517210 */ /* 0x080fe40007ffe0ff */
[----:B------:R-:W-:Y:S01]  /*2e90*/  IADD3 R3, PT, PT, R3, R176, RZ ;  /* 0x000000b003037210 */ /* 0x000fe20007ffe0ff */
[----:B------:R-:W5:Y:S01]  /*2ea0*/  LDSM.16.M88.4 R32, [R77+0xc000] ;  /* 0x00c000004d20783b */ /* 0x000f620000000200 */
[----:B------:R-:W-:-:S02]  /*2eb0*/  IADD3 R80, PT, PT, R76, R81, RZ ;  /* 0x000000514c507210 */ /* 0x000fc40007ffe0ff */
[----:B------:R-:W-:Y:S01]  /*2ec0*/  IADD3 R2, PT, PT, R76, R3, RZ ;  /* 0x000000034c027210 */ /* 0x000fe20007ffe0ff */
[----:B-123--:R-:W1:Y:S01]  /*2ed0*/  LDSM.16.M88.4 R8, [R77+0xc800] ;  /* 0x00c800004d08783b */ /* 0x00ee620000000200 */
[----:B------:R-:W-:-:S03]  /*2ee0*/  MOV R204, UR21 ;  /* 0x0000001500cc7c02 */ /* 0x000fc60008000f00 */
[----:B------:R-:W2:Y:S01]  /*2ef0*/  LDSM.16.M88.4 R4, [R77+0xd000] ;  /* 0x00d000004d04783b */ /* 0x000ea20000000200 */
[----:B------:R-:W-:-:S03]  /*2f00*/  IADD3 R204, PT, PT, R79, UR26, -R204 ;  /* 0x0000001a4fcc7c10 */ /* 0x000fc6000fffe8cc */
[----:B------:R-:W3:Y:S04]  /*2f10*/  LDSM.16.M88.4 R68, [R77+0xd800] ;  /* 0x00d800004d44783b */ /* 0x000ee80000000200 */
[----:B------:R-:W-:Y:S01]  /*2f20*/  LDSM.16.M88.4 R44, [R3+0xc000] ;  /* 0x00c00000032c783b */ /* 0x000fe20000000200 */
[C---:B----4-:R-:W-:Y:S03]  /*2f30*/  HMMA.16816.F32 R24, R48.reuse, R20, RZ ;  /* 0x000000143018723c */ /* 0x050fe600000018ff */
[----:B------:R-:W-:Y:S04]  /*2f40*/  LDSM.16.M88.4 R40, [R3+0xc800] ;  /* 0x00c800000328783b */ /* 0x000fe80000000200 */
[----:B------:R-:W-:Y:S01]  /*2f50*/  LDSM.16.M88.4 R36, [R3+0xd000] ;  /* 0x00d000000324783b */ /* 0x000fe20000000200 */
[C---:B-----5:R-:W-:Y:S03]  /*2f60*/  HMMA.16816.F32 R16, R48.reuse, R12, RZ ;  /* 0x0000000c3010723c */ /* 0x060fe600000018ff */
[----:B------:R-:W-:Y:S05]  /*2f70*/  LDSM.16.M88.4 R72, [R80] ;  /* 0x000000005048783b */ /* 0x000fea0000000200 */
[C---:B------:R-:W-:Y:S08]  /*2f80*/  HMMA.16816.F32 R60, R48.reuse, R56, RZ ;  /* 0x00000038303c723c */ /* 0x040ff000000018ff */
[C---:B------:R-:W-:Y:S08]  /*2f90*/  HMMA.16816.F32 R20, R48.reuse, R22, RZ ;  /* 0x000000163014723c */ /* 0x040ff000000018ff */
[C---:B------:R-:W-:Y:S08]  /*2fa0*/  HMMA.16816.F32 R12, R48.reuse, R14, RZ ;  /* 0x0000000e300c723c */ /* 0x040ff000000018ff */
[C---:B------:R-:W-:Y:S08]  /*2fb0*/  HMMA.16816.F32 R56, R48.reuse, R58, RZ ;  /* 0x0000003a3038723c */ /* 0x040ff000000018ff */
[C---:B------:R-:W-:Y:S08]  /*2fc0*/  HMMA.16816.F32 R52, R48.reuse, R28, RZ ;  /* 0x0000001c3034723c */ /* 0x040ff000000018ff */
[----:B------:R-:W-:Y:S01]  /*2fd0*/  HMMA.16816.F32 R48, R48, R30, RZ ;  /* 0x0000001e3030723c */ /* 0x000fe200000018ff */
[----:B------:R-:W4:Y:S07]  /*2fe0*/  LDSM.16.M88.4 R28, [R81] ;  /* 0x00000000511c783b */ /* 0x000f2e0000000200 */
[C---:B------:R-:W-:Y:S08]  /*2ff0*/  HMMA.16816.F32 R24, R64.reuse, R32, R24 ;  /* 0x000000204018723c */ /* 0x040ff00000001818 */
[C---:B------:R-:W-:Y:S01]  /*3000*/  HMMA.16816.F32 R20, R64.reuse, R34, R20 ;  /* 0x000000224014723c */ /* 0x040fe20000001814 */
[----:B------:R-:W5:Y:S07]  /*3010*/  LDSM.16.M88.4 R32, [R3+0xd800] ;  /* 0x00d800000320783b */ /* 0x000f6e0000000200 */
        /* <DEDUP_REMOVED lines=8> */
[----:B------:R-:W3:Y:S04]  /*30a0*/  LDSM.16.M88.4 R64, [R2+0xd800] ;  /* 0x00d800000240783b */ /* 0x000ee80000000200 */
[----:B------:R-:W3:Y:S03]  /*30b0*/  LDSM.16.M88.4 R68, [R2+0xd000] ;  /* 0x00d000000244783b */ /* 0x000ee60000000200 */
[C---:B----4-:R-:W-:Y:S08]  /*30c0*/  HMMA.16816.F32 R24, R28.reuse, R44, R24 ;  /* 0x0000002c1c18723c */ /* 0x050ff00000001818 */
[C---:B------:R-:W-:Y:S01]  /*30d0*/  HMMA.16816.F32 R20, R28.reuse, R46, R20 ;  /* 0x0000002e1c14723c */ /* 0x040fe20000001814 */
[----:B------:R-:W-:Y:S07]  /*30e0*/  LDSM.16.M88.4 R44, [R85+0x4000] ;  /* 0x00400000552c783b */ /* 0x000fee0000000200 */
[C---:B------:R-:W-:Y:S08]  /*30f0*/  HMMA.16816.F32 R16, R28.reuse, R40, R16 ;  /* 0x000000281c10723c */ /* 0x040ff00000001810 */
[C---:B------:R-:W-:Y:S01]  /*3100*/  HMMA.16816.F32 R12, R28.reuse, R42, R12 ;  /* 0x0000002a1c0c723c */ /* 0x040fe2000000180c */
[----:B------:R-:W4:Y:S07]  /*3110*/  LDSM.16.M88.4 R40, [R191+UR5+0xe000] ;  /* 0x00e00005bf28783b */ /* 0x000f2e0008000200 */
[C---:B------:R-:W-:Y:S08]  /*3120*/  HMMA.16816.F32 R60, R28.reuse, R36, R60 ;  /* 0x000000241c3c723c */ /* 0x040ff0000000183c */
[C---:B------:R-:W-:Y:S01]  /*3130*/  HMMA.16816.F32 R56, R28.reuse, R38, R56 ;  /* 0x000000261c38723c */ /* 0x040fe20000001838 */
[----:B------:R-:W-:Y:S07]  /*3140*/  LDSM.16.M88.4 R36, [R191+UR5+0xe800] ;  /* 0x00e80005bf24783b */ /* 0x000fee0008000200 */
[C---:B-----5:R-:W-:Y:S08]  /*3150*/  HMMA.16816.F32 R52, R28.reuse, R32, R52 ;  /* 0x000000201c34723c */ /* 0x060ff00000001834 */
[----:B------:R-:W-:Y:S01]  /*3160*/  HMMA.16816.F32 R48, R28, R34, R48 ;  /* 0x000000221c30723c */ /* 0x000fe20000001830 */
[----:B------:R-:W5:Y:S04]  /*3170*/  LDSM.16.M88.4 R32, [R191+UR5+0xf000] ;  /* 0x00f00005bf20783b */ /* 0x000f680008000200 */
[----:B------:R-:W5:Y:S03]  /*3180*/  LDSM.16.M88.4 R28, [R191+UR5+0xf800] ;  /* 0x00f80005bf1c783b */ /* 0x000f660008000200 */
[C---:B-1----:R-:W-:Y:S08]  /*3190*/  HMMA.16816.F32 R24, R72.reuse, R8, R24 ;  /* 0x000000084818723c */ /* 0x042ff00000001818 */
[C---:B------:R-:W-:Y:S01]  /*31a0*/  HMMA.16816.F32 R20, R72.reuse, R10, R20 ;  /* 0x0000000a4814723c */ /* 0x040fe20000001814 */
[----:B------:R-:W-:Y:S07]  /*31b0*/  LDSM.16.M88.4 R8, [R83+0x4000] ;  /* 0x004000005308783b */ /* 0x000fee0000000200 */
[C---:B--2---:R-:W-:Y:S08]  /*31c0*/  HMMA.16816.F32 R16, R72.reuse, R4, R16 ;  /* 0x000000044810723c */ /* 0x044ff00000001810 */
[C---:B------:R-:W-:Y:S01]  /*31d0*/  HMMA.16816.F32 R12, R72.reuse, R6, R12 ;  /* 0x00000006480c723c */ /* 0x040fe2000000180c */
[----:B------:R-:W1:Y:S07]  /*31e0*/  LDSM.16.M88.4 R4, [R77+0xe000] ;  /* 0x00e000004d04783b */ /* 0x000e6e0000000200 */
[C---:B---3--:R-:W-:Y:S08]  /*31f0*/  HMMA.16816.F32 R52, R72.reuse, R64, R52 ;  /* 0x000000404834723c */ /* 0x048ff00000001834 */
[C---:B------:R-:W-:Y:S08]  /*3200*/  HMMA.16816.F32 R60, R72.reuse, R68, R60 ;  /* 0x00000044483c723c */ /* 0x040ff0000000183c */
[C---:B------:R-:W-:Y:S01]  /*3210*/  HMMA.16816.F32 R56, R72.reuse, R70, R56 ;  /* 0x000000464838723c */ /* 0x040fe20000001838 */
[----:B------:R-:W-:Y:S07]  /*3220*/  LDSM.16.M88.4 R68, [R77+0xf000] ;  /* 0x00f000004d44783b */ /* 0x000fee0000000200 */
[----:B------:R-:W-:Y:S01]  /*3230*/  HMMA.16816.F32 R64, R72, R66, R48 ;  /* 0x000000424840723c */ /* 0x000fe20000001830 */
[----:B------:R-:W2:Y:S04]  /*3240*/  LDSM.16.M88.4 R48, [R77+0xe800] ;  /* 0x00e800004d30783b */ /* 0x000ea80000000200 */
[----:B------:R-:W-:Y:S03]  /*3250*/  LDSM.16.M88.4 R72, [R81+0x8000] ;  /* 0x008000005148783b */ /* 0x000fe60000000200 */
[C---:B----4-:R-:W-:Y:S08]  /*3260*/  HMMA.16816.F32 R24, R44.reuse, R40, R24 ;  /* 0x000000282c18723c */ /* 0x050ff00000001818 */
[C---:B------:R-:W-:Y:S01]  /*3270*/  HMMA.16816.F32 R20, R44.reuse, R42, R20 ;  /* 0x0000002a2c14723c */ /* 0x040fe20000001814 */
[----:B------:R-:W3:Y:S07]  /*3280*/  LDSM.16.M88.4 R40, [R77+0xf800] ;  /* 0x00f800004d28783b */ /* 0x000eee0000000200 */
[C---:B-----5:R-:W-:Y:S08]  /*3290*/  HMMA.16816.F32 R60, R44.reuse, R32, R60 ;  /* 0x000000202c3c723c */ /* 0x060ff0000000183c */
[C---:B------:R-:W-:Y:S01]  /*32a0*/  HMMA.16816.F32 R56, R44.reuse, R34, R56 ;  /* 0x000000222c38723c */ /* 0x040fe20000001838 */
[----:B------:R-:W-:Y:S07]  /*32b0*/  LDSM.16.M88.4 R32, [R81+0x4000] ;  /* 0x004000005120783b */ /* 0x000fee0000000200 */
[C---:B------:R-:W-:Y:S08]  /*32c0*/  HMMA.16816.F32 R52, R44.reuse, R28, R52 ;  /* 0x0000001c2c34723c */ /* 0x040ff00000001834 */
[C---:B------:R-:W-:Y:S01]  /*32d0*/  HMMA.16816.F32 R64, R44.reuse, R30, R64 ;  /* 0x0000001e2c40723c */ /* 0x040fe20000001840 */
[----:B------:R-:W4:Y:S07]  /*32e0*/  LDSM.16.M88.4 R28, [R3+0xe000] ;  /* 0x00e00000031c783b */ /* 0x000f2e0000000200 */
[C---:B------:R-:W-:Y:S08]  /*32f0*/  HMMA.16816.F32 R16, R44.reuse, R36, R16 ;  /* 0x000000242c10723c */ /* 0x040ff00000001810 */
[----:B------:R-:W-:Y:S01]  /*3300*/  HMMA.16816.F32 R12, R44, R38, R12 ;  /* 0x000000262c0c723c */ /* 0x000fe2000000180c */
[----:B------:R-:W5:Y:S04]  /*3310*/  LDSM.16.M88.4 R36, [R3+0xf000] ;  /* 0x00f000000324783b */ /* 0x000f680000000200 */
[----:B------:R-:W-:Y:S03]  /*3320*/  LDSM.16.M88.4 R44, [R3+0xf800] ;  /* 0x00f80000032c783b */ /* 0x000fe60000000200 */
[C---:B-1----:R-:W-:Y:S08]  /*3330*/  HMMA.16816.F32 R24, R8.reuse, R4, R24 ;  /* 0x000000040818723c */ /* 0x042ff00000001818 */
[C---:B------:R-:W-:Y:S01]  /*3340*/  HMMA.16816.F32 R20, R8.reuse, R6, R20 ;  /* 0x000000060814723c */ /* 0x040fe20000001814 */
[----:B------:R-:W1:Y:S07]  /*3350*/  LDSM.16.M88.4 R4, [R3+0xe800] ;  /* 0x00e800000304783b */ /* 0x000e6e0000000200 */
[C---:B--2---:R-:W-:Y:S08]  /*3360*/  HMMA.16816.F32 R16, R8.reuse, R48, R16 ;  /* 0x000000300810723c */ /* 0x044ff00000001810 */
[C---:B------:R-:W-:Y:S01]  /*3370*/  HMMA.16816.F32 R12, R8.reuse, R50, R12 ;  /* 0x00000032080c723c */ /* 0x040fe2000000180c */
[----:B------:R-:W-:Y:S07]  /*3380*/  LDSM.16.M88.4 R48, [R191+UR5+0x10000] ;  /* 0x01000005bf30783b */ /* 0x000fee0008000200 */
[C---:B------:R-:W-:Y:S08]  /*3390*/  HMMA.16816.F32 R60, R8.reuse, R68, R60 ;  /* 0x00000044083c723c */ /* 0x040ff0000000183c */
[C---:B------:R-:W-:Y:S08]  /*33a0*/  HMMA.16816.F32 R56, R8.reuse, R70, R56 ;  /* 0x000000460838723c */ /* 0x040ff00000001838 */
[C---:B---3--:R-:W-:Y:S08]  /*33b0*/  HMMA.16816.F32 R52, R8.reuse, R40, R52 ;  /* 0x000000280834723c */ /* 0x048ff00000001834 */
[----:B------:R-:W-:Y:S01]  /*33c0*/  HMMA.16816.F32 R64, R8, R42, R64 ;  /* 0x0000002a0840723c */ /* 0x000fe20000001840 */
[----:B------:R-:W-:Y:S04]  /*33d0*/  LDSM.16.M88.4 R40, [R80+0x4000] ;  /* 0x004000005028783b */ /* 0x000fe80000000200 */
[----:B------:R-:W2:Y:S03]  /*33e0*/  LDSM.16.M88.4 R8, [R2+0xe000] ;  /* 0x00e000000208783b */ /* 0x000ea60000000200 */
[C---:B----4-:R-:W-:Y:S08]  /*33f0*/  HMMA.16816.F32 R24, R32.reuse, R28, R24 ;  /* 0x0000001c2018723c */ /* 0x050ff00000001818 */
[C---:B------:R-:W-:Y:S01]  /*3400*/  HMMA.16816.F32 R20, R32.reuse, R30, R20 ;  /* 0x0000001e2014723c */ /* 0x040fe20000001814 */
[----:B------:R-:W3:Y:S07]  /*3410*/  LDSM.16.M88.4 R28, [R2+0xe800] ;  /* 0x00e80000021c783b */ /* 0x000eee0000000200 */
[C---:B-----5:R-:W-:Y:S01]  /*3420*/  HMMA.16816.F32 R68, R32.reuse, R36, R60 ;  /* 0x000000242044723c */ /* 0x060fe2000000183c */
[----:B------:R-:W4:Y:S07]  /*3430*/  LDSM.16.M88.4 R60, [R85+0x8000] ;  /* 0x00800000553c783b */ /* 0x000f2e0000000200 */
[C---:B-1----:R-:W-:Y:S08]  /*3440*/  HMMA.16816.F32 R16, R32.reuse, R4, R16 ;  /* 0x000000042010723c */ /* 0x042ff00000001810 */
[C---:B------:R-:W-:Y:S01]  /*3450*/  HMMA.16816.F32 R12, R32.reuse, R6, R12 ;  /* 0x00000006200c723c */ /* 0x040fe2000000180c */
[----:B------:R-:W1:Y:S07]  /*3460*/  LDSM.16.M88.4 R4, [R2+0xf000] ;  /* 0x00f000000204783b */ /* 0x000e6e0000000200 */
[C---:B------:R-:W-:Y:S01]  /*3470*/  HMMA.16816.F32 R56, R32.reuse, R38, R56 ;  /* 0x000000262038723c */ /* 0x040fe20000001838 */
[----:B------:R-:W-:Y:S07]  /*3480*/  LDSM.16.M88.4 R36, [R83+0x8000] ;  /* 0x008000005324783b */ /* 0x000fee0000000200 */
[C---:B------:R-:W-:Y:S08]  /*3490*/  HMMA.16816.F32 R52, R32.reuse, R44, R52 ;  /* 0x0000002c2034723c */ /* 0x040ff00000001834 */
[----:B------:R-:W-:Y:S01]  /*34a0*/  HMMA.16816.F32 R64, R32, R46, R64 ;  /* 0x0000002e2040723c */ /* 0x000fe20000001840 */
[----:B------:R-:W5:Y:S07]  /*34b0*/  LDSM.16.M88.4 R32, [R2+0xf800] ;  /* 0x00f800000220783b */ /* 0x000f6e0000000200 */
[C---:B--2---:R-:W-:Y:S01]  /*34c0*/  HMMA.16816.F32 R44, R40.reuse, R8, R24 ;  /* 0x00000008282c723c */ /* 0x044fe20000001818 */
[----:B------:R-:W2:Y:S07]  /*34d0*/  LDSM.16.M88.4 R24, [R77+0x10000] ;  /* 0x010000004d18783b */ /* 0x000eae0000000200 */
[C---:B---3--:R-:W-:Y:S08]  /*34e0*/  HMMA.16816.F32 R16, R40.reuse, R28, R16 ;  /* 0x0000001c2810723c */ /* 0x048ff00000001810 */
[----:B------:R-:W-:Y:S01]  /*34f0*/  HMMA.16816.F32 R12, R40, R30, R12 ;  /* 0x0000001e280c723c */ /* 0x000fe2000000180c */
[----:B------:R-:W-:Y:S07]  /*3500*/  LDSM.16.M88.4 R28, [R3+0x10000] ;  /* 0x01000000031c783b */ /* 0x000fee0000000200 */
[----:B----4-:R-:W-:Y:S08]  /*3510*/  HMMA.16816.F32 R44, R60, R48, R44 ;  /* 0x000000303c2c723c */ /* 0x010ff0000000182c */
[C---:B------:R-:W-:Y:S01]  /*3520*/  HMMA.16816.F32 R20, R40.reuse, R10, R20 ;  /* 0x0000000a2814723c */ /* 0x040fe20000001814 */
[----:B------:R-:W3:Y:S07]  /*3530*/  LDSM.16.M88.4 R8, [R191+UR5+0x10800] ;  /* 0x01080005bf08783b */ /* 0x000eee0008000200 */
[C---:B-1----:R-:W-:Y:S08]  /*3540*/  HMMA.16816.F32 R68, R40.reuse, R4, R68 ;  /* 0x000000042844723c */ /* 0x042ff00000001844 */
[C---:B------:R-:W-:Y:S01]  /*3550*/  HMMA.16816.F32 R56, R40.reuse, R6, R56 ;  /* 0x000000062838723c */ /* 0x040fe20000001838 */
[----:B------:R-:W-:Y:S07]  /*3560*/  LDSM.16.M88.4 R4, [R191+UR5+0x11000] ;  /* 0x01100005bf04783b */ /* 0x000fee0008000200 */
[C---:B-----5:R-:W-:Y:S08]  /*3570*/  HMMA.16816.F32 R52, R40.reuse, R32, R52 ;  /* 0x000000202834723c */ /* 0x060ff00000001834 */
[----:B------:R-:W-:Y:S01]  /*3580*/  HMMA.16816.F32 R64, R40, R34, R64 ;  /* 0x000000222840723c */ /* 0x000fe20000001840 */
[----:B------:R-:W-:Y:S04]  /*3590*/  LDSM.16.M88.4 R40, [R80+0x8000] ;  /* 0x008000005028783b */ /* 0x000fe80000000200 */
[----:B------:R-:W1:Y:S03]  /*35a0*/  LDSM.16.M88.4 R32, [R2+0x10000] ;  /* 0x010000000220783b */ /* 0x000e660000000200 */
[----:B--2---:R-:W-:Y:S08]  /*35b0*/  HMMA.16816.F32 R44, R36, R24, R44 ;  /* 0x00000018242c723c */ /* 0x004ff0000000182c */
[C---:B------:R-:W-:Y:S01]  /*35c0*/  HMMA.16816.F32 R20, R60.reuse, R50, R20 ;  /* 0x000000323c14723c */ /* 0x040fe20000001814 */
[----:B------:R-:W2:Y:S07]  /*35d0*/  LDSM.16.M88.4 R48, [R77+0x10800] ;  /* 0x010800004d30783b */ /* 0x000eae0000000200 */
[----:B---3--:R-:W-:Y:S08]  /*35e0*/  HMMA.16816.F32 R16, R60, R8, R16 ;  /* 0x000000083c10723c */ /* 0x008ff00000001810 */
[----:B------:R-:W-:Y:S08]  /*35f0*/  HMMA.16816.F32 R44, R72, R28, R44 ;  /* 0x0000001c482c723c */ /* 0x000ff0000000182c */
[----:B------:R-:W-:Y:S01]  /*3600*/  HMMA.16816.F32 R20, R36, R26, R20 ;  /* 0x0000001a2414723c */ /* 0x000fe20000001814 */
[----:B------:R-:W-:Y:S07]  /*3610*/  LDSM.16.M88.4 R24, [R191+UR5+0x11800] ;  /* 0x01180005bf18783b */ /* 0x000fee0008000200 */
[----:B------:R-:W-:Y:S01]  /*3620*/  HMMA.16816.F32 R12, R60, R10, R12 ;  /* 0x0000000a3c0c723c */ /* 0x000fe2000000180c */
[----:B------:R-:W3:Y:S07]  /*3630*/  LDSM.16.M88.4 R8, [R3+0x10800] ;  /* 0x010800000308783b */ /* 0x000eee0000000200 */
[----:B-1----:R-:W-:Y:S08]  /*3640*/  HMMA.16816.F32 R44, R40, R32, R44 ;  /* 0x00000020282c723c */ /* 0x002ff0000000182c */
[C---:B------:R-:W-:Y:S08]  /*3650*/  HMMA.16816.F32 R68, R60.reuse, R4, R68 ;  /* 0x000000043c44723c */ /* 0x040ff00000001844 */
[----:B------:R-:W-:Y:S01]  /*3660*/  HMMA.16816.F32 R56, R60, R6, R56 ;  /* 0x000000063c38723c */ /* 0x000fe20000001838 */
[----:B------:R-:W1:Y:S02]  /*3670*/  LDSM.16.M88.4 R4, [R77+0x11000] ;  /* 0x011000004d04783b */ /* 0x000e640000000200 */
[----:B------:R-:W-:Y:S01]  /*3680*/  FMUL.FTZ R44, R44, UR6 ;  /* 0x000000062c2c7c20 */ /* 0x000fe20008410000 */
[----:B------:R-:W-:-:S04]  /*3690*/  FMUL.FTZ R45, R45, UR6 ;  /* 0x000000062d2d7c20 */ /* 0x000fc80008410000 */
[----:B------:R-:W-:Y:S01]  /*36a0*/  HMMA.16816.F32 R20, R72, R30, R20 ;  /* 0x0000001e4814723c */ /* 0x000fe20000001814 */
[----:B------:R-:W4:Y:S07]  /*36b0*/  MUFU.TANH R80, R45 ;  /* 0x0000002d00507308 */ /* 0x000f2e0000002400 */
[----:B--2---:R-:W-:Y:S01]  /*36c0*/  HMMA.16816.F32 R28, R36, R48, R16 ;  /* 0x00000030241c723c */ /* 0x004fe20000001810 */
[----:B------:R-:W2:Y:S01]  /*36d0*/  LDSM.16.M88.4 R16, [R2+0x10800] ;  /* 0x010800000210783b */ /* 0x000ea20000000200 */
[----:B------:R5:W1:Y:S01]  /*36e0*/  MUFU.TANH R48, R44 ;  /* 0x0000002c00307308 */ /* 0x000a620000002400 */
[----:B------:R-:W-:-:S05]  /*36f0*/  FMUL.FTZ R49, R46, UR6 ;  /* 0x000000062e317c20 */ /* 0x000fca0008410000 */
[----:B------:R-:W-:Y:S01]  /*3700*/  HMMA.16816.F32 R12, R36, R50, R12 ;  /* 0x00000032240c723c */ /* 0x000fe2000000180c */
[----:B------:R-:W-:Y:S01]  /*3710*/  FMUL.FTZ R50, R47, UR6 ;  /* 0x000000062f327c20 */ /* 0x000fe20008410000 */
[----:B------:R-:W1:Y:S06]  /*3720*/  MUFU.TANH R49, R49 ;  /* 0x0000003100317308 */ /* 0x000e6c0000002400 */
[----:B------:R-:W-:Y:S01]  /*3730*/  HMMA.16816.F32 R20, R40, R34, R20 ;  /* 0x000000222814723c */ /* 0x000fe20000001814 */
[----:B------:R-:W-:Y:S01]  /*3740*/  LDSM.16.M88.4 R32, [R3+0x11000] ;  /* 0x011000000320783b */ /* 0x000fe20000000200 */
[----:B------:R-:W1:Y:S03]  /*3750*/  MUFU.TANH R50, R50 ;  /* 0x0000003200327308 */ /* 0x000e660000002400 */
[----:B-----5:R-:W5:Y:S03]  /*3760*/  LDSM.16.M88.4 R44, [R77+0x11800] ;  /* 0x011800004d2c783b */ /* 0x020f660000000200 */
[C---:B---3--:R-:W-:Y:S08]  /*3770*/  HMMA.16816.F32 R28, R72.reuse, R8, R28 ;  /* 0x00000008481c723c */ /* 0x048ff0000000181c */
[----:B------:R-:W-:Y:S01]  /*3780*/  HMMA.16816.F32 R12, R72, R10, R12 ;  /* 0x0000000a480c723c */ /* 0x000fe2000000180c */
[----:B------:R-:W-:Y:S02]  /*3790*/  LDSM.16.M88.4 R8, [R2+0x11000] ;  /* 0x011000000208783b */ /* 0x000fe40000000200 */
[----:B------:R-:W-:-:S05]  /*37a0*/  FMUL.FTZ R20, R20, UR6 ;  /* 0x0000000614147c20 */ /* 0x000fca0008410000 */
[C---:B-1----:R-:W-:Y:S01]  /*37b0*/  HMMA.16816.F32 R68, R36.reuse, R4, R68 ;  /* 0x000000042444723c */ /* 0x042fe20000001844 */
[----:B------:R-:W1:Y:S07]  /*37c0*/  MUFU.TANH R20, R20 ;  /* 0x0000001400147308 */ /* 0x000e6e0000002400 */
[----:B------:R-:W-:Y:S01]  /*37d0*/  HMMA.16816.F32 R56, R36, R6, R56 ;  /* 0x000000062438723c */ /* 0x000fe20000001838 */
[----:B------:R-:W3:Y:S07]  /*37e0*/  LDSM.16.M88.4 R4, [R3+0x11800] ;  /* 0x011800000304783b */ /* 0x000eee0000000200 */
[----:B------:R-:W-:Y:S01]  /*37f0*/  HMMA.16816.F32 R52, R60, R24, R52 ;  /* 0x000000183c34723c */ /* 0x000fe20000001834 */
[----:B------:R-:W-:Y:S01]  /*3800*/  FMUL.FTZ R24, R21, UR6 ;  /* 0x0000000615187c20 */ /* 0x000fe20008410000 */
[----:B------:R-:W-:Y:S01]  /*3810*/  FMUL.FTZ R21, R22, UR6 ;  /* 0x0000000616157c20 */ /* 0x000fe20008410000 */
[----:B------:R-:W-:-:S04]  /*3820*/  FMUL.FTZ R22, R23, UR6 ;  /* 0x0000000617167c20 */ /* 0x000fc80008410000 */
[----:B------:R-:W1:Y:S01]  /*3830*/  MUFU.TANH R24, R24 ;  /* 0x0000001800187308 */ /* 0x000e620000002400 */
[----:B------:R-:W-:Y:S07]  /*3840*/  HMMA.16816.F32 R64, R60, R26, R64 ;  /* 0x0000001a3c40723c */ /* 0x000fee0000001840 */
[----:B------:R-:W1:Y:S01]  /*3850*/  MUFU.TANH R21, R21 ;  /* 0x0000001500157308 */ /* 0x000e620000002400 */
[C---:B--2---:R-:W-:Y:S07]  /*3860*/  HMMA.16816.F32 R28, R40.reuse, R16, R28 ;  /* 0x00000010281c723c */ /* 0x044fee000000181c */
[----:B------:R-:W2:Y:S01]  /*3870*/  MUFU.TANH R22, R22 ;  /* 0x0000001600167308 */ /* 0x000ea20000002400 */
[----:B------:R-:W-:Y:S01]  /*3880*/  HMMA.16816.F32 R12, R40, R18, R12 ;  /* 0x00000012280c723c */ /* 0x000fe2000000180c */
[----:B------:R4:W1:Y:S01]  /*3890*/  LDSM.16.M88.4 R16, [R2+0x11800] ;  /* 0x011800000210783b */ /* 0x0008620000000200 */
[----:B------:R-:W-:-:S06]  /*38a0*/  DEPBAR.LE SB0, 0x0 ;  /* 0x000080000000791a */ /* 0x000fcc0000000000 */
[C---:B-----5:R-:W-:Y:S03]  /*38b0*/  HMMA.16816.F32 R52, R36.reuse, R44, R52 ;  /* 0x0000002c2434723c */ /* 0x060fe60000001834 */
[----:B------:R-:W-:Y:S01]  /*38c0*/  FMUL.FTZ R23, R28, UR6 ;  /* 0x000000061c177c20 */ /* 0x000fe20008410000 */
[----:B------:R-:W-:Y:S01]  /*38d0*/  FMUL.FTZ R28, R29, UR6 ;  /* 0x000000061d1c7c20 */ /* 0x000fe20008410000 */
[----:B------:R-:W-:Y:S01]  /*38e0*/  FMUL.FTZ R29, R31, UR6 ;  /* 0x000000061f1d7c20 */ /* 0x000fe20008410000 */
[----:B------:R-:W-:Y:S02]  /*38f0*/  FMUL.FTZ R25, R30, UR6 ;  /* 0x000000061e197c20 */ /* 0x000fe40008410000 */
[----:B------:R-:W-:Y:S01]  /*3900*/  HMMA.16816.F32 R64, R36, R46, R64 ;  /* 0x0000002e2440723c */ /* 0x000fe20000001840 */
[----:B------:R-:W1:Y:S02]  /*3910*/  MUFU.TANH R23, R23 ;  /* 0x0000001700177308 */ /* 0x000e640000002400 */
[----:B------:R-:W-:-:S05]  /*3920*/  FMUL.FTZ R12, R12, UR6 ;  /* 0x000000060c0c7c20 */ /* 0x000fca0008410000 */
[----:B------:R-:W-:Y:S01]  /*3930*/  HMMA.16816.F32 R68, R72, R32, R68 ;  /* 0x000000204844723c */ /* 0x000fe20000001844 */
[----:B------:R-:W1:Y:S01]  /*3940*/  MUFU.TANH R28, R28 ;  /* 0x0000001c001c7308 */ /* 0x000e620000002400 */
[----:B----4-:R-:W-:-:S04]  /*3950*/  MOV R2, UR22 ;  /* 0x0000001600027c02 */ /* 0x010fc80008000f00 */
[----:B------:R-:W-:Y:S02]  /*3960*/  IADD3 R203, PT, PT, R79, 0x1, R2 ;  /* 0x000000014fcb7810 */ /* 0x000fe40007ffe002 */
[----:B------:R-:W-:Y:S01]  /*3970*/  HMMA.16816.F32 R56, R72, R34, R56 ;  /* 0x000000224838723c */ /* 0x000fe20000001838 */
[----:B------:R-:W4:Y:S01]  /*3980*/  MUFU.TANH R25, R25 ;  /* 0x0000001900197308 */ /* 0x000f220000002400 */
[C---:B------:R-:W-:Y:S02]  /*3990*/  VIADDMNMX R202, R203.reuse, 0x8, R202, PT ;  /* 0x00000008cbca7846 */ /* 0x040fe400038001ca */
[----:B------:R-:W-:-:S04]  /*39a0*/  VIMNMX R203, PT, PT, R203, UR26, PT ;  /* 0x0000001acbcb7c48 */ /* 0x000fc8000bfe0100 */
[C---:B---3--:R-:W-:Y:S01]  /*39b0*/  HMMA.16816.F32 R52, R72.reuse, R4, R52 ;  /* 0x000000044834723c */ /* 0x048fe20000001834 */
[----:B------:R-:W-:Y:S01]  /*39c0*/  FMUL.FTZ R4, R15, UR6 ;  /* 0x000000060f047c20 */ /* 0x000fe20008410000 */
[----:B------:R-:W3:Y:S06]  /*39d0*/  MUFU.TANH R29, R29 ;  /* 0x0000001d001d7308 */ /* 0x000eec0000002400 */
[----:B------:R-:W-:Y:S02]  /*39e0*/  HMMA.16816.F32 R64, R72, R6, R64 ;  /* 0x000000064840723c */ /* 0x000fe40000001840 */
[----:B------:R1:W1:Y:S06]  /*39f0*/  MUFU.TANH R3, R12 ;  /* 0x0000000c00037308 */ /* 0x00026c0000002400 */
[C---:B------:R-:W-:Y:S01]  /*3a00*/  HMMA.16816.F32 R68, R40.reuse, R8, R68 ;  /* 0x000000082844723c */ /* 0x040fe20000001844 */
[----:B------:R-:W-:Y:S01]  /*3a10*/  FMUL.FTZ R8, R13, UR6 ;  /* 0x000000060d087c20 */ /* 0x000fe20008410000 */
[----:B------:R-:W-:Y:S01]  /*3a20*/  FMUL.FTZ R9, R14, UR6 ;  /* 0x000000060e097c20 */ /* 0x000fe20008410000 */
[----:B------:R-:W2:Y:S05]  /*3a30*/  MUFU.TANH R4, R4 ;  /* 0x0000000400047308 */ /* 0x000eaa0000002400 */
[C---:B------:R-:W-:Y:S03]  /*3a40*/  HMMA.16816.F32 R56, R40.reuse, R10, R56 ;  /* 0x0000000a2838723c */ /* 0x040fe60000001838 */
[----:B------:R-:W2:Y:S05]  /*3a50*/  MUFU.TANH R8, R8 ;  /* 0x0000000800087308 */ /* 0x000eaa0000002400 */
[C---:B-1----:R-:W-:Y:S03]  /*3a60*/  HMMA.16816.F32 R52, R40.reuse, R16, R52 ;  /* 0x000000102834723c */ /* 0x042fe60000001834 */
[----:B------:R-:W-:Y:S01]  /*3a70*/  FMUL.FTZ R5, R68, UR6 ;  /* 0x0000000644057c20 */ /* 0x000fe20008410000 */
[----:B------:R-:W-:Y:S01]  /*3a80*/  FMUL.FTZ R11, R69, UR6 ;  /* 0x00000006450b7c20 */ /* 0x000fe20008410000 */
[----:B------:R-:W-:Y:S01]  /*3a90*/  FMUL.FTZ R27, R70, UR6 ;  /* 0x00000006461b7c20 */ /* 0x000fe20008410000 */
[----:B------:R-:W-:Y:S01]  /*3aa0*/  FMUL.FTZ R26, R71, UR6 ;  /* 0x00000006471a7c20 */ /* 0x000fe20008410000 */
[----:B------:R-:W1:Y:S01]  /*3ab0*/  MUFU.TANH R9, R9 ;  /* 0x0000000900097308 */ /* 0x000e620000002400 */
[----:B------:R-:W-:Y:S03]  /*3ac0*/  HMMA.16816.F32 R64, R40, R18, R64 ;  /* 0x000000122840723c */ /* 0x000fe60000001840 */
[----:B------:R-:W-:Y:S01]  /*3ad0*/  FMUL.FTZ R13, R56, UR6 ;  /* 0x00000006380d7c20 */ /* 0x000fe20008410000 */
[----:B------:R-:W-:Y:S01]  /*3ae0*/  FMUL.FTZ R15, R57, UR6 ;  /* 0x00000006390f7c20 */ /* 0x000fe20008410000 */
[----:B------:R-:W-:Y:S01]  /*3af0*/  FMUL.FTZ R6, R58, UR6 ;  /* 0x000000063a067c20 */ /* 0x000fe20008410000 */
[----:B------:R-:W-:Y:S01]  /*3b00*/  FMUL.FTZ R7, R59, UR6 ;  /* 0x000000063b077c20 */ /* 0x000fe20008410000 */
[----:B------:R-:W1:Y:S04]  /*3b10*/  MUFU.TANH R5, R5 ;  /* 0x0000000500057308 */ /* 0x000e680000002400 */
        /* <DEDUP_REMOVED lines=9> */
[----:B------:R-:W1:Y:S08]  /*3bb0*/  MUFU.TANH R27, R27 ;  /* 0x0000001b001b7308 */ /* 0x000e700000002400 */
        /* <DEDUP_REMOVED lines=12> */
[----:B------:R-:W1:Y:S01]  /*3c80*/  MUFU.TANH R34, R34 ;  /* 0x0000002200227308 */ /* 0x000e620000002400 */
[----:B------:R-:W-:Y:S06]  /*3c90*/  BAR.SYNC.DEFER_BLOCKING 0x0 ;  /* 0x0000000000007b1d */ /* 0x000fec0000010000 */
[----:B--234-:R-:W-:Y:S05]  /*3ca0*/  BRA.U !UP0, `(.L_x_528) ;  /* 0x0000000108d87547 */ /* 0x01cfea000b800000 */
[----:B------:R-:W2:Y:S01]  /*3cb0*/  LDCU UR6, c[0x0][0x440] ;  /* 0x00008800ff0677ac */ /* 0x000ea20008000800 */
        /* <DEDUP_REMOVED lines=8> */
[----:B--2---:R-:W-:Y:S01]  /*3d40*/  ISETP.GE.AND P3, PT, R188, UR6, PT ;  /* 0x00000006bc007c0c */ /* 0x004fe2000bf66270 */
        /* <DEDUP_REMOVED lines=41> */
.L_x_530:
[----:B------:R4:W-:Y:S02]  /*3fe0*/  STS.128 [R209+0x11000], RZ ;  /* 0x011000ffd1007388 */ /* 0x0009e40000000c00 */
.L_x_531:
[----:B------:R-:W-:Y:S05]  /*3ff0*/  BSYNC.RECONVERGENT B0 ;  /* 0x0000000000007941 */ /* 0x000fea0003800200 */
.L_x_529:
[----:B------:R-:W0:Y:S02]  /*4000*/  LDGDEPBAR ;  /* 0x00000000000079af */ /* 0x000e240000000000 */
.L_x_528:
[----:B------:R-:W-:Y:S01]  /*4010*/  IMAD.SHL.U32 R134, R187, 0x2, RZ ;  /* 0x00000002bb867824 */ /* 0x000fe200078e00ff */
[----:B------:R-:W5:Y:S01]  /*4020*/  LDCU UR4, c[0x0][0x45c] ;  /* 0x00008b80ff0477ac */ /* 0x000f620008000800 */
        /* <DEDUP_REMOVED lines=13> */
[----:B------:R-:W-:Y:S01]  /*4100*/  ISETP.GT.AND P0, PT, R204, R61, PT ;  /* 0x0000003dcc00720c */ /* 0x000fe20003f04270 */
[----:B------:R-:W-:Y:S01]  /*4110*/  VIADD R51, R57, 0x10 ;  /* 0x0000001039337836 */ /* 0x000fe20000000000 */
[----:B------:R-:W-:Y:S01]  /*4120*/  ISETP.GE.AND P3, PT, R61, R203, PT ;  /* 0x000000cb3d00720c */ /* 0x000fe20003f66270 */
[C---:B--2---:R-:W-:Y:S01]  /*4130*/  VIADD R45, R57.reuse, 0x11 ;  /* 0x00000011392d7836 */ /* 0x044fe20000000000 */
[----:B------:R-:W-:Y:S01]  /*4140*/  FSEL R18, R80, -INF , !P0 ;  /* 0xff80000050127808 */ /* 0x000fe20004000000 */
[C---:B---3--:R-:W-:Y:S01]  /*4150*/  VIADD R43, R57.reuse, 0x18 ;  /* 0x00000018392b7836 */ /* 0x048fe20000000000 */
[----:B------:R-:W-:Y:S01]  /*4160*/  ISETP.GT.AND P0, PT, R204, R59, PT ;  /* 0x0000003bcc00720c */ /* 0x000fe20003f04270 */
[C---:B------:R-:W-:Y:S01]  /*4170*/  VIADD R41, R57.reuse, 0x19 ;  /* 0x0000001939297836 */ /* 0x040fe20000000000 */
[----:B------:R-:W-:Y:S01]  /*4180*/  FSEL R18, R18, -INF , !P3 ;  /* 0xff80000012127808 */ /* 0x000fe20005800000 */
[C---:B------:R-:W-:Y:S01]  /*4190*/  VIADD R37, R57.reuse, 0x20 ;  /* 0x0000002039257836 */ /* 0x040fe20000000000 */
[----:B------:R-:W-:Y:S01]  /*41a0*/  ISETP.GT.AND P3, PT, R204, R55, PT ;  /* 0x00000037cc00720c */ /* 0x000fe20003f64270 */
[C---:B------:R-:W-:Y:S01]  /*41b0*/  VIADD R35, R57.reuse, 0x21 ;  /* 0x0000002139237836 */ /* 0x040fe20000000000 */
[----:B------:R-:W-:Y:S01]  /*41c0*/  FSEL R20, R20, -INF , !P0 ;  /* 0xff80000014147808 */ /* 0x000fe20004000000 */
[----:B------:R-:W-:Y:S01]  /*41d0*/  VIADD R39, R57, 0x28 ;  /* 0x0000002839277836 */ /* 0x000fe20000000000 */
[----:B------:R-:W-:Y:S01]  /*41e0*/  ISETP.GE.AND P0, PT, R55, R203, PT ;  /* 0x000000cb3700720c */ /* 0x000fe20003f06270 */
[C---:B------:R-:W-:Y:S01]  /*41f0*/  VIADD R47, R57.reuse, 0x31 ;  /* 0x00000031392f7836 */ /* 0x040fe20000000000 */
        /* <DEDUP_REMOVED lines=9> */
[----:B------:R-:W-:Y:S01]  /*4290*/  VIADD R23, R57, 0x29 ;  /* 0x0000002939177836 */ /* 0x000fe20000000000 */
[----:B------:R-:W-:Y:S01]  /*42a0*/  ISETP.GE.AND P3, PT, R45, R203, PT ;  /* 0x000000cb2d00720c */ /* 0x000fe20003f66270 */
[----:B------:R-:W-:Y:S01]  /*42b0*/  IMAD.IADD R163, R76, 0x1, R164 ;  /* 0x000000014ca37824 */ /* 0x000fe200078e02a4 */
[----:B------:R-:W-:Y:S01]  /*42c0*/  FSEL R12, R28, -INF , !P0 ;  /* 0xff8000001c0c7808 */ /* 0x000fe20004000000 */
[----:B------:R-:W-:Y:S01]  /*42d0*/  LDSM.16.MT88.4 R124, [R165+0x12000] ;  /* 0x01200000a57c783b */ /* 0x000fe20000004200 */
[----:B------:R-:W-:-:S02]  /*42e0*/  ISETP.GT.AND P0, PT, R204, R43, PT ;  /* 0x0000002bcc00720c */ /* 0x000fc40003f04270 */
[----:B------:R-:W-:Y:S01]  /*42f0*/  FSEL R12, R12, -INF , !P3 ;  /* 0xff8000000c0c7808 */ /* 0x000fe20005800000 */
[----:B------:R-:W-:Y:S01]  /*4300*/  LDSM.16.MT88.4 R108, [R164+0x12000] ;  /* 0x01200000a46c783b */ /* 0x000fe20000004200 */
[----:B------:R-:W-:Y:S02]  /*4310*/  ISETP.GT.AND P3, PT, R204, R41, PT ;  /* 0x00000029cc00720c */ /* 0x000fe40003f64270 */
[----:B------:R-:W-:Y:S01]  /*4320*/  FSEL R10, R3, -INF , !P0 ;  /* 0xff800000030a7808 */ /* 0x000fe20004000000 */
[----:B------:R-:W-:Y:S01]  /*4330*/  VIADD R3, R57, 0x30 ;  /* 0x0000003039037836 */ /* 0x000fe20000000000 */
[----:B------:R-:W-:Y:S01]  /*4340*/  ISETP.GE.AND P0, PT, R41, R203, PT ;  /* 0x000000cb2900720c */ /* 0x000fe20003f06270 */
[----:B------:R-:W-:Y:S01]  /*4350*/  LDSM.16.MT88.4 R100, [R163+0x12000] ;  /* 0x01200000a364783b */ /* 0x000fe20000004200 */
[----:B------:R-:W-:Y:S02]  /*4360*/  FSEL R8, R8, -INF , !P3 ;  /* 0xff80000008087808 */ /* 0x000fe40005800000 */
[----:B------:R-:W-:Y:S01]  /*4370*/  ISETP.GT.AND P3, PT, R204, R37, PT ;  /* 0x00000025cc00720c */ /* 0x000fe20003f64270 */
[----:B------:R-:W-:Y:S01]  /*4380*/  LDSM.16.MT88.4 R72, [R165+0x16000] ;  /* 0x01600000a548783b */ /* 0x000fe20000004200 */
[----:B------:R-:W-:-:S02]  /*4390*/  FSEL R8, R8, -INF , !P0 ;  /* 0xff80000008087808 */ /* 0x000fc40004000000 */
[----:B------:R-:W-:Y:S01]  /*43a0*/  ISETP.GT.AND P0, PT, R204, R35, PT ;  /* 0x00000023cc00720c */ /* 0x000fe20003f04270 */
[----:B------:R-:W-:Y:S01]  /*43b0*/  LDSM.16.MT88.4 R64, [R163+0x14000] ;  /* 0x01400000a340783b */ /* 0x000fe20000004200 */
[----:B------:R-:W-:Y:S02]  /*43c0*/  FSEL R30, R30, -INF , !P5 ;  /* 0xff8000001e1e7808 */ /* 0x000fe40006800000 */
[-C--:B------:R-:W-:Y:S01]  /*43d0*/  ISETP.GE.AND P5, PT, R59, R203.reuse, PT ;  /* 0x000000cb3b00720c */ /* 0x080fe20003fa6270 */
[----:B------:R-:W-:Y:S01]  /*43e0*/  LDSM.16.MT88.4 R88, [R164+0x16000] ;  /* 0x01600000a458783b */ /* 0x000fe20000004200 */
[----:B-1----:R-:W-:Y:S02]  /*43f0*/  FSEL R5, R5, -INF , !P3 ;  /* 0xff80000005057808 */ /* 0x002fe40005800000 */
[----:B------:R-:W-:Y:S01]  /*4400*/  ISETP.GE.AND P3, PT, R35, R203, PT ;  /* 0x000000cb2300720c */ /* 0x000fe20003f66270 */
[----:B------:R-:W-:Y:S01]  /*4410*/  LDSM.16.MT88.4 R144, [R168+0x14800] ;  /* 0x01480000a890783b */ /* 0x000fe20000004200 */
[----:B------:R-:W-:-:S02]  /*4420*/  FSEL R11, R11, -INF , !P0 ;  /* 0xff8000000b0b7808 */ /* 0x000fc40004000000 */
[----:B------:R-:W-:Y:S01]  /*4430*/  FSEL R20, R20, -INF , !P5 ;  /* 0xff80000014147808 */ /* 0x000fe20006800000 */
[----:B------:R-:W-:Y:S01]  /*4440*/  LDSM.16.MT88.4 R140, [R168+0x16800] ;  /* 0x01680000a88c783b */ /* 0x000fe20000004200 */
[----:B------:R-:W-:Y:S02]  /*4450*/  ISETP.GE.AND P5, PT, R51, R203, PT ;  /* 0x000000cb3300720c */ /* 0x000fe40003fa6270 */
[C---:B------:R-:W-:Y:S01]  /*4460*/  ISETP.GT.AND P0, PT, R204.reuse, R39, PT ;  /* 0x00000027cc00720c */ /* 0x040fe20003f04270 */
[----:B------:R-:W-:Y:S01]  /*4470*/  LDSM.16.MT88.4 R136, [R165+0x12800] ;  /* 0x01280000a588783b */ /* 0x000fe20000004200 */
[----:B------:R-:W-:Y:S02]  /*4480*/  FSEL R170, R11, -INF , !P3 ;  /* 0xff8000000baa7808 */ /* 0x000fe40005800000 */
[----:B------:R-:W-:Y:S02]  /*4490*/  ISETP.GT.AND P3, PT, R204, R23, PT ;  /* 0x00000017cc00720c */ /* 0x000fe40003f64270 */
[----:B------:R-:W-:-:S02]  /*44a0*/  FSEL R14, R14, -INF , !P5 ;  /* 0xff8000000e0e7808 */ /* 0x000fc40006800000 */
[-C--:B------:R-:W-:Y:S02]  /*44b0*/  ISETP.GE.AND P5, PT, R43, R203.reuse, PT ;  /* 0x000000cb2b00720c */ /* 0x080fe40003fa6270 */
[----:B------:R-:W-:Y:S02]  /*44c0*/  FSEL R13, R13, -INF , !P0 ;  /* 0xff8000000d0d7808 */ /* 0x000fe40004000000 */
[-C--:B------:R-:W-:Y:S02]  /*44d0*/  ISETP.GE.AND P0, PT, R23, R203.reuse, PT ;  /* 0x000000cb1700720c */ /* 0x080fe40003f06270 */
[----:B------:R-:W-:Y:S02]  /*44e0*/  FSEL R15, R15, -INF , !P3 ;  /* 0xff8000000f0f7808 */ /* 0x000fe40005800000 */
[----:B------:R-:W-:Y:S02]  /*44f0*/  FSEL R10, R10, -INF , !P5 ;  /* 0xff8000000a0a7808 */ /* 0x000fe40006800000 */
[----:B------:R-:W-:-:S02]  /*4500*/  ISETP.GE.AND P5, PT, R37, R203, PT ;  /* 0x000000cb2500720c */ /* 0x000fc40003fa6270 */
[----:B------:R-:W-:Y:S02]  /*4510*/  FSEL R174, R15, -INF , !P0 ;  /* 0xff8000000fae7808 */ /* 0x000fe40004000000 */
[C---:B------:R-:W-:Y:S02]  /*4520*/  ISETP.GT.AND P0, PT, R204.reuse, R47, PT ;  /* 0x0000002fcc00720c */ /* 0x040fe40003f04270 */
[----:B------:R-:W-:Y:S02]  /*4530*/  FSEL R192, R5, -INF , !P5 ;  /* 0xff80000005c07808 */ /* 0x000fe40006800000 */
[----:B------:R-:W-:Y:S02]  /*4540*/  ISETP.GT.AND P3, PT, R204, R3, PT ;  /* 0x00000003cc00720c */ /* 0x000fe40003f64270 */
[----:B------:R-:W-:Y:S02]  /*4550*/  ISETP.GE.AND P5, PT, R39, R203, PT ;  /* 0x000000cb2700720c */ /* 0x000fe40003fa6270 */
[----:B------:R-:W-:-:S02]  /*4560*/  FSEL R19, R19, -INF , !P0 ;  /* 0xff80000013137808 */ /* 0x000fc40004000000 */
[----:B------:R-:W-:Y:S02]  /*4570*/  ISETP.GT.AND P0, PT, R204, R53, PT ;  /* 0x00000035cc00720c */ /* 0x000fe40003f04270 */
[----:B------:R-:W-:Y:S02]  /*4580*/  FSEL R17, R17, -INF , !P3 ;  /* 0xff80000011117808 */ /* 0x000fe40005800000 */
[----:B------:R-:W-:Y:S02]  /*4590*/  ISETP.GT.AND P1, PT, R2, R57, PT ;  /* 0x000000390200720c */ /* 0x000fe40003f24270 */
[C---:B------:R-:W-:Y:S01]  /*45a0*/  ISETP.GE.AND P4, PT, R57.reuse, R202, PT ;  /* 0x000000ca3900720c */ /* 0x040fe20003f86270 */
[----:B------:R-:W-:Y:S01]  /*45b0*/  VIADD R57, R57, 0x39 ;  /* 0x0000003939397836 */ /* 0x000fe20000000000 */
[----:B------:R-:W-:Y:S02]  /*45c0*/  FSEL R184, R13, -INF , !P5 ;  /* 0xff8000000db87808 */ /* 0x000fe40006800000 */
[----:B------:R-:W-:-:S02]  /*45d0*/  ISETP.GE.AND P3, PT, R47, R203, PT ;  /* 0x000000cb2f00720c */ /* 0x000fc40003f66270 */
[----:B------:R-:W-:Y:S02]  /*45e0*/  ISETP.GE.AND P5, PT, R3, R203, PT ;  /* 0x000000cb0300720c */ /* 0x000fe40003fa6270 */
[----:B------:R-:W-:Y:S02]  /*45f0*/  FSEL R36, R36, -INF , !P0 ;  /* 0xff80000024247808 */ /* 0x000fe40004000000 */
[----:B------:R-:W-:Y:S02]  /*4600*/  ISETP.GT.AND P0, PT, R2, R61, PT ;  /* 0x0000003d0200720c */ /* 0x000fe40003f04270 */
[----:B------:R-:W-:Y:S02]  /*4610*/  FSEL R180, R19, -INF , !P3 ;  /* 0xff80000013b47808 */ /* 0x000fe40005800000 */
[----:B------:R-:W-:Y:S02]  /*4620*/  FSEL R182, R17, -INF , !P5 ;  /* 0xff80000011b67808 */ /* 0x000fe40006800000 */
[----:B------:R-:W-:-:S02]  /*4630*/  ISETP.GE.AND P3, PT, R53, R203, PT ;  /* 0x000000cb3500720c */ /* 0x000fc40003f66270 */
[----:B------:R-:W-:Y:S02]  /*4640*/  FSEL R19, R49, -INF , !P1 ;  /* 0xff80000031137808 */ /* 0x000fe40004800000 */
[----:B------:R-:W-:Y:S02]  /*4650*/  ISETP.GT.AND P5, PT, R204, R57, PT ;  /* 0x00000039cc00720c */ /* 0x000fe40003fa4270 */
[----:B------:R-:W-:Y:S02]  /*4660*/  ISETP.GT.AND P1, PT, R2, R59, PT ;  /* 0x0000003b0200720c */ /* 0x000fe40003f24270 */
[----:B------:R-:W-:Y:S02]  /*4670*/  FSEL R17, R50, -INF , !P0 ;  /* 0xff80000032117808 */ /* 0x000fe40004000000 */
[----:B------:R-:W-:Y:S02]  /*4680*/  ISETP.GT.AND P0, PT, R2, R55, PT ;  /* 0x000000370200720c */ /* 0x000fe40003f04270 */
[----:B------:R-:W-:-:S02]  /*4690*/  FSEL R178, R36, -INF , !P3 ;  /* 0xff80000024b27808 */ /* 0x000fc40005800000 */
[----:B------:R-:W-:Y:S02]  /*46a0*/  FSEL R38, R38, -INF , !P5 ;  /* 0xff80000026267808 */ /* 0x000fe40006800000 */
[----:B------:R-:W-:Y:S02]  /*46b0*/  ISETP.GE.AND P3, PT, R57, R203, PT ;  /* 0x000000cb3900720c */ /* 0x000fe40003f66270 */
[----:B------:R-:W-:Y:S02]  /*46c0*/  FSEL R5, R21, -INF , !P1 ;  /* 0xff80000015057808 */ /* 0x000fe40004800000 */
[----:B------:R-:W-:Y:S02]  /*46d0*/  ISETP.GE.AND P5, PT, R61, R202, PT ;  /* 0x000000ca3d00720c */ /* 0x000fe40003fa6270 */
[----:B------:R-:W-:Y:S02]  /*46e0*/  ISETP.GT.AND P1, PT, R2, R51, PT ;  /* 0x000000330200720c */ /* 0x000fe40003f24270 */
[----:B------:R-:W-:-:S02]  /*46f0*/  FSEL R22, R22, -INF , !P0 ;  /* 0xff80000016167808 */ /* 0x000fc40004000000 */
[----:B------:R-:W-:Y:S02]  /*4700*/  ISETP.GT.AND P0, PT, R2, R45, PT ;  /* 0x0000002d0200720c */ /* 0x000fe40003f04270 */
[----:B------:R-:W-:Y:S02]  /*4710*/  FSEL R172, R38, -INF , !P3 ;  /* 0xff80000026ac7808 */ /* 0x000fe40005800000 */
[-C--:B------:R-:W-:Y:S02]  /*4720*/  ISETP.GE.AND P3, PT, R55, R202.reuse, PT ;  /* 0x000000ca3700720c */ /* 0x080fe40003f66270 */
[----:B------:R-:W-:Y:S02]  /*4730*/  FSEL R17, R17, -INF , !P5 ;  /* 0xff80000011117808 */ /* 0x000fe40006800000 */
[----:B------:R-:W-:Y:S02]  /*4740*/  FSEL R15, R25, -INF , !P1 ;  /* 0xff800000190f7808 */ /* 0x000fe40004800000 */
[----:B------:R-:W-:-:S02]  /*4750*/  ISETP.GE.AND P5, PT, R51, R202, PT ;  /* 0x000000ca3300720c */ /* 0x000fc40003fa6270 */
[C---:B------:R-:W-:Y:S01]  /*4760*/  ISETP.GT.AND P1, PT, R2.reuse, R43, PT ;  /* 0x0000002b0200720c */ /* 0x040fe20003f24270 */
[----:B------:R-:W-:Y:S01]  /*4770*/  LDSM.16.MT88.4 R48, [R168+0x14000] ;  /* 0x01400000a830783b */ /* 0x000fe20000004200 */
[----:B------:R-:W-:Y:S02]  /*4780*/  FSEL R13, R29, -INF , !P0 ;  /* 0xff8000001d0d7808 */ /* 0x000fe40004000000 */
[----:B------:R-:W-:Y:S02]  /*4790*/  FSEL R19, R19, -INF , !P4 ;  /* 0xff80000013137808 */ /* 0x000fe40006000000 */
[----:B------:R-:W-:Y:S02]  /*47a0*/  ISETP.GT.AND P0, PT, R2, R41, PT ;  /* 0x000000290200720c */ /* 0x000fe40003f04270 */
[----:B------:R-:W-:Y:S02]  /*47b0*/  ISETP.GE.AND P4, PT, R59, R202, PT ;  /* 0x000000ca3b00720c */ /* 0x000fe40003f86270 */
[----:B------:R-:W-:-:S02]  /*47c0*/  FSEL R155, R22, -INF , !P3 ;  /* 0xff800000169b7808 */ /* 0x000fc40005800000 */
[-C--:B------:R-:W-:Y:S02]  /*47d0*/  ISETP.GE.AND P3, PT, R43, R202.reuse, PT ;  /* 0x000000ca2b00720c */ /* 0x080fe40003f66270 */
[----:B------:R-:W-:Y:S02]  /*47e0*/  FSEL R15, R15, -INF , !P5 ;  /* 0xff8000000f0f7808 */ /* 0x000fe40006800000 */
[----:B------:R-:W-:Y:S02]  /*47f0*/  FSEL R9, R9, -INF , !P1 ;  /* 0xff80000009097808 */ /* 0x000fe40004800000 */
[----:B------:R-:W-:Y:S02]  /*4800*/  ISETP.GE.AND P5, PT, R41, R202, PT ;  /* 0x000000ca2900720c */ /* 0x000fe40003fa6270 */
[----:B------:R-:W-:Y:S01]  /*4810*/  FSEL R4, R4, -INF , !P0 ;  /* 0xff80000004047808 */ /* 0x000fe20004000000 */
[----:B------:R-:W-:Y:S01]  /*4820*/  LDSM.16.MT88.4 R40, [R165+0x14000] ;  /* 0x01400000a528783b */ /* 0x000fe20000004200 */
[----:B------:R-:W-:-:S02]  /*4830*/  FMNMX3.FTZ R21, R30, R18, R20, !PT ;  /* 0x000000121e157276 */ /* 0x000fc40007810014 */
[----:B------:R-:W-:Y:S02]  /*4840*/  FSEL R5, R5, -INF , !P4 ;  /* 0xff80000005057808 */ /* 0x000fe40006000000 */
[----:B------:R-:W-:Y:S02]  /*4850*/  ISETP.GE.AND P4, PT, R45, R202, PT ;  /* 0x000000ca2d00720c */ /* 0x000fe40003f86270 */
[C---:B------:R-:W-:Y:S02]  /*4860*/  ISETP.GT.AND P1, PT, R2.reuse, R37, PT ;  /* 0x000000250200720c */ /* 0x040fe40003f24270 */
[----:B------:R-:W-:Y:S02]  /*4870*/  FSEL R11, R9, -INF , !P3 ;  /* 0xff800000090b7808 */ /* 0x000fe40005800000 */
[----:B------:R-:W-:Y:S02]  /*4880*/  ISETP.GT.AND P0, PT, R2, R35, PT ;  /* 0x000000230200720c */ /* 0x000fe40003f04270 */
[----:B------:R-:W-:-:S02]  /*4890*/  FSEL R9, R4, -INF , !P5 ;  /* 0xff80000004097808 */ /* 0x000fc40006800000 */
[----:B------:R-:W-:Y:S02]  /*48a0*/  FMNMX3.FTZ R21, R21, R16, R14, !PT ;  /* 0x0000001015157276 */ /* 0x000fe4000781000e */
[----:B------:R-:W-:Y:S02]  /*48b0*/  FMNMX3.FTZ R4, R19, R17, R5, !PT ;  /* 0x0000001113047276 */ /* 0x000fe40007810005 */
[----:B------:R-:W-:Y:S02]  /*48c0*/  FSEL R13, R13, -INF , !P4 ;  /* 0xff8000000d0d7808 */ /* 0x000fe40006000000 */
[-C--:B------:R-:W-:Y:S02]  /*48d0*/  ISETP.GE.AND P4, PT, R37, R202.reuse, PT ;  /* 0x000000ca2500720c */ /* 0x080fe40003f86270 */
[----:B------:R-:W-:Y:S02]  /*48e0*/  ISETP.GE.AND P3, PT, R35, R202, PT ;  /* 0x000000ca2300720c */ /* 0x000fe40003f66270 */
[----:B------:R-:W-:-:S02]  /*48f0*/  FSEL R27, R27, -INF , !P1 ;  /* 0xff8000001b1b7808 */ /* 0x000fc40004800000 */
[----:B------:R-:W-:Y:S02]  /*4900*/  FSEL R26, R26, -INF , !P0 ;  /* 0xff8000001a1a7808 */ /* 0x000fe40004000000 */
[C---:B------:R-:W-:Y:S02]  /*4910*/  ISETP.GT.AND P0, PT, R2.reuse, R23, PT ;  /* 0x000000170200720c */ /* 0x040fe40003f04270 */
[----:B------:R-:W-:Y:S02]  /*4920*/  FMNMX3.FTZ R21, R21, R12, R10, !PT ;  /* 0x0000000c15157276 */ /* 0x000fe4000781000a */
[----:B------:R-:W-:Y:S02]  /*4930*/  ISETP.GT.AND P1, PT, R2, R39, PT ;  /* 0x000000270200720c */ /* 0x000fe40003f24270 */
[----:B------:R-:W-:Y:S02]  /*4940*/  FMNMX3.FTZ R4, R4, R155, R15, !PT ;  /* 0x0000009b04047276 */ /* 0x000fe4000781000f */
[----:B------:R-:W-:-:S02]  /*4950*/  FSEL R195, R27, -INF , !P4 ;  /* 0xff8000001bc37808 */ /* 0x000fc40006000000 */
[----:B------:R-:W-:Y:S02]  /*4960*/  FSEL R193, R26, -INF , !P3 ;  /* 0xff8000001ac17808 */ /* 0x000fe40005800000 */
[----:B------:R-:W-:Y:S01]  /*4970*/  ISETP.GE.AND P4, PT, R23, R202, PT ;  /* 0x000000ca1700720c */ /* 0x000fe20003f86270 */
[----:B------:R-:W-:Y:S01]  /*4980*/  LDSM.16.MT88.4 R24, [R164+0x14800] ;  /* 0x01480000a418783b */ /* 0x000fe20000004200 */
[----:B------:R-:W-:Y:S02]  /*4990*/  ISETP.GT.AND P3, PT, R2, R3, PT ;  /* 0x000000030200720c */ /* 0x000fe40003f64270 */
        /* <DEDUP_REMOVED lines=17> */
[----:B------:R-:W-:Y:S02]  /*4ab0*/  ISETP.GT.AND P1, PT, R2, R57, PT ;  /* 0x000000390200720c */ /* 0x000fe40003f24270 */
[----:B------:R-:W-:Y:S02]  /*4ac0*/  FSEL R31, R31, -INF , !P0 ;  /* 0xff8000001f1f7808 */ /* 0x000fe40004000000 */
[----:B------:R-:W-:Y:S02]  /*4ad0*/  FSEL R33, R33, -INF , !P4 ;  /* 0xff80000021217808 */ /* 0x000fe40006000000 */
[----:B------:R-:W-:-:S02]  /*4ae0*/  FMNMX3.FTZ R4, R4, R193, R183, !PT ;  /* 0x000000c104047276 */ /* 0x000fc400078100b7 */
[----:B------:R-:W-:Y:S02]  /*4af0*/  FMNMX3.FTZ R21, R21, R180, R178, !PT ;  /* 0x000000b415157276 */ /* 0x000fe400078100b2 */
[----:B------:R-:W-:Y:S02]  /*4b00*/  ISETP.GE.AND P0, PT, R57, R202, PT ;  /* 0x000000ca3900720c */ /* 0x000fe40003f06270 */
[----:B------:R-:W-:Y:S01]  /*4b10*/  FSEL R34, R34, -INF , !P1 ;  /* 0xff80000022227808 */ /* 0x000fe20004800000 */
[----:B------:R-:W-:Y:S01]  /*4b20*/  LDSM.16.MT88.4 R56, [R164+0x14000] ;  /* 0x01400000a438783b */ /* 0x000fe20000004200 */
[----:B------:R-:W-:Y:S02]  /*4b30*/  FSEL R173, R31, -INF , !P5 ;  /* 0xff8000001fad7808 */ /* 0x000fe40006800000 */
[----:B------:R-:W-:Y:S02]  /*4b40*/  FSEL R169, R33, -INF , !P3 ;  /* 0xff80000021a97808 */ /* 0x000fe40005800000 */
[----:B------:R-:W-:-:S02]  /*4b50*/  FMNMX3.FTZ R4, R4, R181, R175, !PT ;  /* 0x000000b504047276 */ /* 0x000fc400078100af */
[----:B------:R-:W-:Y:S02]  /*4b60*/  FMNMX.FTZ R6, R172, R21, !PT ;  /* 0x00000015ac067209 */ /* 0x000fe40007810000 */
        /* <DEDUP_REMOVED lines=12> */
[----:B-----5:R-:W-:Y:S01]  /*4c30*/  FMUL.FTZ R171, R132, UR4 ;  /* 0x0000000484ab7c20 */ /* 0x020fe20008410000 */
[----:B--2---:R-:W-:-:S04]  /*4c40*/  FMNMX.FTZ R3, R4, R3, !PT ;  /* 0x0000000304037209 */ /* 0x004fc80007810000 */
[----:B------:R-:W-:Y:S02]  /*4c50*/  FSEL R171, R171, RZ, P0 ;  /* 0x000000ffabab7208 */ /* 0x000fe40000000000 */
[C---:B------:R-:W-:Y:S01]  /*4c60*/  FSETP.NEU.FTZ.AND P0, PT, R3.reuse, -INF , PT ;  /* 0xff8000000300780b */ /* 0x040fe20003f1d000 */
[----:B------:R-:W-:Y:S02]  /*4c70*/  FMUL.FTZ R166, R3, UR4 ;  /* 0x0000000403a67c20 */ /* 0x000fe40008410000 */
[--C-:B------:R-:W-:Y:S01]  /*4c80*/  FFMA.FTZ R162, R30, UR4, -R171.reuse ;  /* 0x000000041ea27c23 */ /* 0x100fe200080108ab */
[--C-:B------:R-:W-:Y:S01]  /*4c90*/  FFMA.FTZ R161, R18, UR4, -R171.reuse ;  /* 0x0000000412a17c23 */ /* 0x100fe200080108ab */
[--C-:B------:R-:W-:Y:S01]  /*4ca0*/  FFMA.FTZ R158, R20, UR4, -R171.reuse ;  /* 0x00000004149e7c23 */ /* 0x100fe200080108ab */
[----:B------:R-:W-:Y:S01]  /*4cb0*/  FSEL R166, R166, RZ, P0 ;  /* 0x000000ffa6a67208 */ /* 0x000fe20000000000 */
[--C-:B------:R-:W-:Y:S01]  /*4cc0*/  FFMA.FTZ R157, R16, UR4, -R171.reuse ;  /* 0x00000004109d7c23 */ /* 0x100fe200080108ab */
[--C-:B------:R-:W-:Y:S01]  /*4cd0*/  FFMA.FTZ R154, R14, UR4, -R171.reuse ;  /* 0x000000040e9a7c23 */ /* 0x100fe200080108ab */
[----:B------:R-:W-:Y:S01]  /*4ce0*/  MUFU.EX2 R162, R162 ;  /* 0x000000a200a27308 */ /* 0x000fe20000000800 */
[--C-:B------:R-:W-:Y:S01]  /*4cf0*/  FFMA.FTZ R153, R12, UR4, -R171.reuse ;  /* 0x000000040c997c23 */ /* 0x100fe200080108ab */
[--C-:B------:R-:W-:Y:S01]  /*4d00*/  FFMA.FTZ R156, R5, UR4, -R166.reuse ;  /* 0x00000004059c7c23 */ /* 0x100fe200080108a6 */
[--C-:B------:R-:W-:Y:S01]  /*4d10*/  FFMA.FTZ R160, R19, UR4, -R166.reuse ;  /* 0x0000000413a07c23 */ /* 0x100fe200080108a6 */
[----:B------:R-:W1:Y:S01]  /*4d20*/  LDSM.16.MT88.4 R4, [R163+0x16000] ;  /* 0x01600000a304783b */ /* 0x000e620000004200 */
[--C-:B------:R-:W-:Y:S01]  /*4d30*/  FFMA.FTZ R159, R17, UR4, -R166.reuse ;  /* 0x00000004119f7c23 */ /* 0x100fe200080108a6 */
[--C-:B------:R-:W-:Y:S01]  /*4d40*/  FFMA.FTZ R155, R155, UR4, -R166.reuse ;  /* 0x000000049b9b7c23 */ /* 0x100fe200080108a6 */
[----:B------:R-:W2:Y:S01]  /*4d50*/  MUFU.EX2 R161, R161 ;  /* 0x000000a100a17308 */ /* 0x000ea20000000800 */
[----:B------:R-:W3:Y:S01]  /*4d60*/  LDSM.16.MT88.4 R16, [R168+0x12800] ;  /* 0x01280000a810783b */ /* 0x000ee20000004200 */
[--C-:B------:R-:W-:Y:S01]  /*4d70*/  FFMA.FTZ R150, R10, UR4, -R171.reuse ;  /* 0x000000040a967c23 */ /* 0x100fe200080108ab */
[--C-:B------:R-:W-:Y:S01]  /*4d80*/  FFMA.FTZ R149, R8, UR4, -R171.reuse ;  /* 0x0000000408957c23 */ /* 0x100fe200080108ab */
[----:B------:R-:W-:Y:S01]  /*4d90*/  MUFU.EX2 R158, R158 ;  /* 0x0000009e009e7308 */ /* 0x000fe20000000800 */
[--C-:B------:R-:W-:Y:S01]  /*4da0*/  FFMA.FTZ R152, R15, UR4, -R166.reuse ;  /* 0x000000040f987c23 */ /* 0x100fe200080108a6 */
[--C-:B------:R-:W-:Y:S01]  /*4db0*/  FFMA.FTZ R151, R13, UR4, -R166.reuse ;  /* 0x000000040d977c23 */ /* 0x100fe200080108a6 */
[--C-:B------:R-:W-:Y:S01]  /*4dc0*/  FFMA.FTZ R148, R11, UR4, -R166.reuse ;  /* 0x000000040b947c23 */ /* 0x100fe200080108a6 */
[----:B------:R-:W5:Y:S01]  /*4dd0*/  MUFU.EX2 R157, R157 ;  /* 0x0000009d009d7308 */ /* 0x000f620000000800 */
[--C-:B------:R-:W-:Y:S01]  /*4de0*/  FFMA.FTZ R135, R9, UR4, -R166.reuse ;  /* 0x0000000409877c23 */ /* 0x100fe200080108a6 */
[----:B------:R-:W4:Y:S01]  /*4df0*/  LDSM.16.MT88.4 R12, [R164+0x12800] ;  /* 0x01280000a40c783b */ /* 0x000f220000004200 */
[--C-:B------:R-:W-:Y:S01]  /*4e00*/  FFMA.FTZ R192, R192, UR4, -R171.reuse ;  /* 0x00000004c0c07c23 */ /* 0x100fe200080108ab */
[----:B------:R-:W-:Y:S01]  /*4e10*/  MUFU.EX2 R160, R160 ;  /* 0x000000a000a07308 */ /* 0x000fe20000000800 */
[--C-:B------:R-:W-:Y:S01]  /*4e20*/  FFMA.FTZ R179, R170, UR4, -R171.reuse ;  /* 0x00000004aab37c23 */ /* 0x100fe200080108ab */
[----:B--2---:R-:W-:Y:S01]  /*4e30*/  F2FP.F16.F32.PACK_AB R96, R161, R162 ;  /* 0x000000a2a160723e */ /* 0x004fe200000000ff */
[----:B------:R-:W2:Y:S01]  /*4e40*/  LDSM.16.MT88.4 R8, [R165+0x16800] ;  /* 0x01680000a508783b */ /* 0x000ea20000004200 */
[----:B------:R-:W1:Y:S01]  /*4e50*/  MUFU.EX2 R159, R159 ;  /* 0x0000009f009f7308 */ /* 0x000e620000000800 */
[--C-:B------:R-:W-:Y:S01]  /*4e60*/  FFMA.FTZ R177, R184, UR4, -R171.reuse ;  /* 0x00000004b8b17c23 */ /* 0x100fe200080108ab */
[--C-:B------:R-:W-:Y:S01]  /*4e70*/  FFMA.FTZ R174, R174, UR4, -R171.reuse ;  /* 0x00000004aeae7c23 */ /* 0x100fe200080108ab */
[----:B------:R-:W2:Y:S01]  /*4e80*/  LDSM.16.MT88.4 R20, [R163+0x14800] ;  /* 0x01480000a314783b */ /* 0x000ea20000004200 */
[----:B------:R-:W-:Y:S01]  /*4e90*/  MUFU.EX2 R156, R156 ;  /* 0x0000009c009c7308 */ /* 0x000fe20000000800 */
[--C-:B------:R-:W-:Y:S01]  /*4ea0*/  FFMA.FTZ R184, R195, UR4, -R166.reuse ;  /* 0x00000004c3b87c23 */ /* 0x100fe200080108a6 */
[----:B-----5:R-:W-:Y:S01]  /*4eb0*/  F2FP.F16.F32.PACK_AB R98, R157, R158 ;  /* 0x0000009e9d62723e */ /* 0x020fe200000000ff */
[----:B------:R-:W-:Y:S01]  /*4ec0*/  LDSM.16.MT88.4 R28, [R165+0x14800] ;  /* 0x01480000a51c783b */ /* 0x000fe20000004200 */
[----:B------:R-:W5:Y:S01]  /*4ed0*/  MUFU.EX2 R155, R155 ;  /* 0x0000009b009b7308 */ /* 0x000f620000000800 */
[--C-:B------:R-:W-:Y:S01]  /*4ee0*/  FFMA.FTZ R193, R193, UR4, -R166.reuse ;  /* 0x00000004c1c17c23 */ /* 0x100fe200080108a6 */
[----:B------:R-:W-:Y:S01]  /*4ef0*/  FFMA.FTZ R219, R172, UR4, -R171 ;  /* 0x00000004acdb7c23 */ /* 0x000fe200080108ab */
[--C-:B------:R-:W-:Y:S01]  /*4f00*/  FFMA.FTZ R172, R173, UR4, -R166.reuse ;  /* 0x00000004adac7c23 */ /* 0x100fe200080108a6 */
[----:B------:R-:W-:Y:S01]  /*4f10*/  MUFU.EX2 R154, R154 ;  /* 0x0000009a009a7308 */ /* 0x000fe20000000800 */
[--C-:B------:R-:W-:Y:S01]  /*4f20*/  FFMA.FTZ R217, R167, UR4, -R166.reuse ;  /* 0x00000004a7d97c23 */ /* 0x100fe200080108a6 */
[----:B-1----:R-:W-:Y:S01]  /*4f30*/  F2FP.F16.F32.PACK_AB R97, R159, R160 ;  /* 0x000000a09f61723e */ /* 0x002fe200000000ff */
[----:B------:R-:W-:Y:S01]  /*4f40*/  FFMA.FTZ R169, R169, UR4, -R166 ;  /* 0x00000004a9a97c23 */ /* 0x000fe200080108a6 */
[----:B------:R-:W1:Y:S01]  /*4f50*/  MUFU.EX2 R153, R153 ;  /* 0x0000009900997308 */ /* 0x000e620000000800 */
[----:B------:R-:W-:Y:S01]  /*4f60*/  FADD.FTZ R161, R162, R161 ;  /* 0x000000a1a2a17221 */ /* 0x000fe20000010000 */
[----:B------:R-:W-:-:S02]  /*4f70*/  FADD.FTZ R159, R160, R159 ;  /* 0x0000009fa09f7221 */ /* 0x000fc40000010000 */
[----:B------:R-:W-:Y:S01]  /*4f80*/  MUFU.EX2 R150, R150 ;  /* 0x0000009600967308 */ /* 0x000fe20000000800 */
[----:B------:R-:W-:Y:S01]  /*4f90*/  FADD.FTZ R158, R158, R161 ;  /* 0x000000a19e9e7221 */ /* 0x000fe20000010000 */
[----:B-----5:R-:W-:Y:S01]  /*4fa0*/  F2FP.F16.F32.PACK_AB R99, R155, R156 ;  /* 0x0000009c9b63723e */ /* 0x020fe200000000ff */
[----:B------:R-:W-:Y:S01]  /*4fb0*/  FADD.FTZ R156, R156, R159 ;  /* 0x0000009f9c9c7221 */ /* 0x000fe20000010000 */
[----:B------:R-:W-:Y:S01]  /*4fc0*/  MUFU.EX2 R149, R149 ;  /* 0x0000009500957308 */ /* 0x000fe20000000800 */
[----:B------:R-:W-:Y:S02]  /*4fd0*/  FADD.FTZ R157, R157, R158 ;  /* 0x0000009e9d9d7221 */ /* 0x000fe40000010000 */
[----:B------:R-:W-:Y:S01]  /*4fe0*/  FADD.FTZ R155, R155, R156 ;  /* 0x0000009c9b9b7221 */ /* 0x000fe20000010000 */
[----:B------:R-:W-:Y:S01]  /*4ff0*/  MUFU.EX2 R152, R152 ;  /* 0x0000009800987308 */ /* 0x000fe20000000800 */
[C---:B------:R-:W-:Y:S03]  /*5000*/  HMMA.16816.F32 R120, R96.reuse, R116, RZ ;  /* 0x000000746078723c */ /* 0x040fe600000018ff */
[----:B------:R-:W5:Y:S04]  /*5010*/  MUFU.EX2 R151, R151 ;  /* 0x0000009700977308 */ /* 0x000f680000000800 */
[----:B------:R-:W-:Y:S01]  /*5020*/  MUFU.EX2 R148, R148 ;  /* 0x0000009400947308 */ /* 0x000fe20000000800 */
[C---:B------:R-:W-:Y:S03]  /*5030*/  HMMA.16816.F32 R116, R96.reuse, R118, RZ ;  /* 0x000000766074723c */ /* 0x040fe600000018ff */
[----:B------:R-:W3:Y:S04]  /*5040*/  MUFU.EX2 R135, R135 ;  /* 0x0000008700877308 */ /* 0x000ee80000000800 */
[----:B------:R1:W-:Y:S01]  /*5050*/  MUFU.EX2 R170, R192 ;  /* 0x000000c000aa7308 */ /* 0x0003e20000000800 */
[C---:B------:R-:W-:Y:S03]  /*5060*/  HMMA.16816.F32 R44, R96.reuse, R48, RZ ;  /* 0x00000030602c723c */ /* 0x040fe600000018ff */
[----:B------:R-:W2:Y:S04]  /*5070*/  MUFU.EX2 R179, R179 ;  /* 0x000000b300b37308 */ /* 0x000ea80000000800 */
[----:B------:R-:W-:Y:S01]  /*5080*/  MUFU.EX2 R177, R177 ;  /* 0x000000b100b17308 */ /* 0x000fe20000000800 */
[----:B------:R-:W-:Y:S03]  /*5090*/  HMMA.16816.F32 R76, R96, R80, RZ ;  /* 0x00000050604c723c */ /* 0x000fe600000018ff */
[----:B------:R-:W-:Y:S01]  /*50a0*/  MUFU.EX2 R174, R174 ;  /* 0x000000ae00ae7308 */ /* 0x000fe20000000800 */
[----:B-1----:R-:W-:-:S03]  /*50b0*/  FFMA.FTZ R192, R181, UR4, -R166 ;  /* 0x00000004b5c07c23 */ /* 0x002fc600080108a6 */
        /* <DEDUP_REMOVED lines=26> */
[----:B-----5:R-:W-:Y:S01]  /*5260*/  F2FP.F16.F32.PACK_AB R5, R151, R152 ;  /* 0x000000989705723e */ /* 0x020fe200000000ff */
[----:B------:R-:W-:-:S02]  /*5270*/  FADD.FTZ R152, R152, R155 ;  /* 0x0000009b98987221 */ /* 0x000fc40000010000 */
[----:B------:R-:W-:Y:S02]  /*5280*/  FADD.FTZ R153, R153, R154 ;  /* 0x0000009a99997221 */ /* 0x000fe40000010000 */
[----:B------:R-:W-:Y:S01]  /*5290*/  HMMA.16816.F32 R96, R96, R6, RZ ;  /* 0x000000066060723c */ /* 0x000fe200000018ff */
[----:B------:R-:W-:Y:S01]  /*52a0*/  F2FP.F16.F32.PACK_AB R6, R149, R150 ;  /* 0x000000969506723e */ /* 0x000fe200000000ff */
[----:B------:R-:W-:Y:S01]  /*52b0*/  FADD.FTZ R151, R151, R152 ;  /* 0x0000009897977221 */ /* 0x000fe20000010000 */
[----:B---3--:R-:W-:Y:S01]  /*52c0*/  F2FP.F16.F32.PACK_AB R7, R135, R148 ;  /* 0x000000948707723e */ /* 0x008fe200000000ff */
[----:B------:R-:W-:Y:S02]  /*52d0*/  FADD.FTZ R150, R150, R153 ;  /* 0x0000009996967221 */ /* 0x000fe40000010000 */
[----:B------:R-:W-:Y:S02]  /*52e0*/  FADD.FTZ R148, R148, R151 ;  /* 0x0000009794947221 */ /* 0x000fe40000010000 */
[----:B------:R-:W-:-:S02]  /*52f0*/  FADD.FTZ R149, R149, R150 ;  /* 0x0000009695957221 */ /* 0x000fc40000010000 */
[----:B------:R-:W-:Y:S01]  /*5300*/  HMMA.16816.F32 R120, R4, R16, R120 ;  /* 0x000000100478723c */ /* 0x000fe20000001878 */
[----:B------:R-:W-:-:S07]  /*5310*/  FADD.FTZ R135, R135, R148 ;  /* 0x0000009487877221 */ /* 0x000fce0000010000 */
[C---:B------:R-:W-:Y:S01]  /*5320*/  HMMA.16816.F32 R116, R4.reuse, R18, R116 ;  /* 0x000000120474723c */ /* 0x040fe20000001874 */
[----:B------:R-:W1:Y:S07]  /*5330*/  LDSM.16.MT88.4 R16, [R164+0x16800] ;  /* 0x01680000a410783b */ /* 0x000e6e0000004200 */
[C---:B----4-:R-:W-:Y:S08]  /*5340*/  HMMA.16816.F32 R112, R4.reuse, R12, R112 ;  /* 0x0000000c0470723c */ /* 0x050ff00000001870 */
[C---:B------:R-:W-:Y:S01]  /*5350*/  HMMA.16816.F32 R108, R4.reuse, R14, R108 ;  /* 0x0000000e046c723c */ /* 0x040fe2000000186c */
[----:B------:R-:W3:Y:S07]  /*5360*/  LDSM.16.MT88.4 R12, [R163+0x16800] ;  /* 0x01680000a30c783b */ /* 0x000eee0000004200 */
[C---:B--2---:R-:W-:Y:S08]  /*5370*/  HMMA.16816.F32 R68, R4.reuse, R8, R68 ;  /* 0x000000080444723c */ /* 0x044ff00000001844 */
[C---:B------:R-:W-:Y:S01]  /*5380*/  HMMA.16816.F32 R72, R4.reuse, R10, R72 ;  /* 0x0000000a0448723c */ /* 0x040fe20000001848 */
[----:B------:R-:W2:Y:S07]  /*5390*/  LDSM.16.MT88.4 R8, [R168+0x13000] ;  /* 0x01300000a808783b */ /* 0x000eae0000004200 */
        /* <DEDUP_REMOVED lines=27> */
[C---:B---3--:R-:W-:Y:S08]  /*5550*/  HMMA.16816.F32 R92, R4.reuse, R12, R92 ;  /* 0x0000000c045c723c */ /* 0x048ff0000000185c */
[----:B------:R-:W-:Y:S01]  /*5560*/  HMMA.16816.F32 R96, R4, R14, R96 ;  /* 0x0000000e0460723c */ /* 0x000fe20000001860 */
[----:B------:R-:W-:Y:S01]  /*5570*/  F2FP.F16.F32.PACK_AB R4, R179, R170 ;  /* 0x000000aab304723e */ /* 0x000fe200000000ff */
[----:B------:R-:W3:Y:S01]  /*5580*/  LDSM.16.MT88.4 R12, [R165+0x17000] ;  /* 0x01700000a50c783b */ /* 0x000ee20000004200 */
[----:B----4-:R-:W-:-:S02]  /*5590*/  F2FP.F16.F32.PACK_AB R5, R183, R184 ;  /* 0x000000b8b705723e */ /* 0x010fc400000000ff */
[----:B------:R-:W-:Y:S02]  /*55a0*/  F2FP.F16.F32.PACK_AB R6, R174, R177 ;  /* 0x000000b1ae06723e */ /* 0x000fe400000000ff */
[----:B------:R-:W-:-:S07]  /*55b0*/  F2FP.F16.F32.PACK_AB R7, R192, R181 ;  /* 0x000000b5c007723e */ /* 0x000fce00000000ff */
        /* <DEDUP_REMOVED lines=8> */
[----:B------:R-:W-:Y:S07]  /*5640*/  LDSM.16.MT88.4 R12, [R168+0x13800] ;  /* 0x01380000a80c783b */ /* 0x000fee0000004200 */
[----:B------:R-:W-:Y:S01]  /*5650*/  HMMA.16816.F32 R44, R4, R144, R44 ;  /* 0x00000090042c723c */ /* 0x000fe2000000182c */
[--C-:B------:R-:W-:Y:S01]  /*5660*/  FFMA.FTZ R144, R182, UR4, -R171.reuse ;  /* 0x00000004b6907c23 */ /* 0x100fe200080108ab */
[----:B------:R-:W-:-:S05]  /*5670*/  FFMA.FTZ R145, R180, UR4, -R171 ;  /* 0x00000004b4917c23 */ /* 0x000fca00080108ab */
[----:B------:R-:W-:Y:S01]  /*5680*/  MUFU.EX2 R144, R144 ;  /* 0x0000009000907308 */ /* 0x000fe20000000800 */
[C---:B--2---:R-:W-:Y:S03]  /*5690*/  HMMA.16816.F32 R84, R4.reuse, R8, R84 ;  /* 0x000000080454723c */ /* 0x044fe60000001854 */
[----:B------:R-:W2:Y:S05]  /*56a0*/  MUFU.EX2 R145, R145 ;  /* 0x0000009100917308 */ /* 0x000eaa0000000800 */
[C---:B------:R-:W-:Y:S01]  /*56b0*/  HMMA.16816.F32 R88, R4.reuse, R10, R88 ;  /* 0x0000000a0458723c */ /* 0x040fe20000001858 */
[----:B------:R-:W3:Y:S07]  /*56c0*/  LDSM.16.MT88.4 R8, [R165+0x15800] ;  /* 0x01580000a508783b */ /* 0x000eee0000004200 */
[C---:B-1----:R-:W-:Y:S08]  /*56d0*/  HMMA.16816.F32 R92, R4.reuse, R16, R92 ;  /* 0x00000010045c723c */ /* 0x042ff0000000185c */
[C---:B------:R-:W-:Y:S01]  /*56e0*/  HMMA.16816.F32 R96, R4.reuse, R18, R96 ;  /* 0x000000120460723c */ /* 0x040fe20000001860 */
[----:B------:R-:W1:Y:S07]  /*56f0*/  LDSM.16.MT88.4 R16, [R164+0x17800] ;  /* 0x01780000a410783b */ /* 0x000e6e0000004200 */
[----:B------:R-:W-:Y:S01]  /*5700*/  HMMA.16816.F32 R48, R4, R146, R48 ;  /* 0x000000920430723c */ /* 0x000fe20000001830 */
[----:B------:R-:W-:Y:S01]  /*5710*/  FFMA.FTZ R146, R178, UR4, -R171 ;  /* 0x00000004b2927c23 */ /* 0x000fe200080108ab */
[----:B------:R-:W-:-:S02]  /*5720*/  FFMA.FTZ R147, R175, UR4, -R166 ;  /* 0x00000004af937c23 */ /* 0x000fc400080108a6 */
[----:B------:R-:W-:Y:S04]  /*5730*/  MUFU.EX2 R166, R169 ;  /* 0x000000a900a67308 */ /* 0x000fe80000000800 */
[----:B------:R-:W-:Y:S01]  /*5740*/  MUFU.EX2 R146, R146 ;  /* 0x0000009200927308 */ /* 0x000fe20000000800 */
[C---:B------:R-:W-:Y:S03]  /*5750*/  HMMA.16816.F32 R76, R4.reuse, R140, R76 ;  /* 0x0000008c044c723c */ /* 0x040fe6000000184c */
[----:B------:R-:W4:Y:S05]  /*5760*/  MUFU.EX2 R147, R147 ;  /* 0x0000009300937308 */ /* 0x000f2a0000000800 */
        /* <DEDUP_REMOVED lines=18> */
[----:B----4-:R-:W-:-:S02]  /*5890*/  F2FP.F16.F32.PACK_AB R5, R172, R147 ;  /* 0x00000093ac05723e */ /* 0x010fc400000000ff */
[----:B------:R-:W-:Y:S02]  /*58a0*/  F2FP.F16.F32.PACK_AB R6, R219, R146 ;  /* 0x00000092db06723e */ /* 0x000fe400000000ff */
[----:B------:R-:W-:-:S07]  /*58b0*/  F2FP.F16.F32.PACK_AB R7, R217, R166 ;  /* 0x000000a6d907723e */ /* 0x000fce00000000ff */
[C---:B---3--:R-:W-:Y:S08]  /*58c0*/  HMMA.16816.F32 R36, R4.reuse, R8, R36 ;  /* 0x000000080424723c */ /* 0x048ff00000001824 */
        /* <DEDUP_REMOVED lines=8> */
[C---:B-----5:R-:W-:Y:S08]  /*5950*/  HMMA.16816.F32 R44, R4.reuse, R140, R44 ;  /* 0x0000008c042c723c */ /* 0x060ff0000000182c */
        /* <DEDUP_REMOVED lines=34> */
[----:B------:R-:W-:-:S15]  /*5b80*/  BRA.U !UP0, `(.L_x_532) ;  /* 0x0000007108047547 */ /* 0x000fde000b800000 */
[----:B------:R-:W-:Y:S01]  /*5b90*/  UIADD3 UR7, UPT, UPT, UR20, -0x2, URZ ;  /* 0xfffffffe14077890 */ /* 0x000fe2000fffe0ff */
[----:B------:R-:W-:-:S04]  /*5ba0*/  DEPBAR.LE SB0, 0x0 ;  /* 0x000080000000791a */ /* 0x000fc80000000000 */
[----:B------:R-:W-:Y:S01]  /*5bb0*/  UIMAD.WIDE.U32 UR16, UR7, UR8, URZ ;  /* 0x00000008071072a5 */ /* 0x000fe2000f8e00ff */
[----:B------:R-:W-:Y:S01]  /*5bc0*/  SHF.L.U32 R190, R187, 0x5, RZ ;  /* 0x00000005bbbe7819 */ /* 0x000fe200000006ff */
[----:B------:R-:W1:Y:S01]  /*5bd0*/  LDCU UR4, c[0x0][0x440] ;  /* 0x00008800ff0477ac */ /* 0x000e620008000800 */
[----:B------:R-:W-:Y:S02]  /*5be0*/  SHF.R.U32.HI R189, RZ, 0x1, R187 ;  /* 0x00000001ffbd7819 */ /* 0x000fe400000116bb */
[----:B------:R-:W-:Y:S01]  /*5bf0*/  LOP3.LUT R190, R190, 0x7c00, RZ, 0xc0, !PT ;  /* 0x00007c00bebe7812 */ /* 0x000fe200078ec0ff */
[----:B------:R-:W-:Y:S01]  /*5c00*/  USHF.L.U32 UR12, UR16, 0x6, URZ ;  /* 0x00000006100c7899 */ /* 0x000fe200080006ff */
[----:B------:R-:W-:Y:S01]  /*5c10*/  MOV R12, UR16 ;  /* 0x00000010000c7c02 */ /* 0x000fe20008000f00 */
[----:B------:R-:W-:Y:S01]  /*5c20*/  UIMAD UR7, UR7, UR9, UR17 ;  /* 0x00000009070772a4 */ /* 0x000fe2000f8e0211 */
[----:B------:R-:W-:Y:S01]  /*5c30*/  LOP3.LUT R7, R189, 0x8, RZ, 0xc0, !PT ;  /* 0x00000008bd077812 */ /* 0x000fe200078ec0ff */
[----:B------:R-:W-:Y:S01]  /*5c40*/  ULEA UR12, UP0, UR8, UR12, 0x5 ;  /* 0x0000000c080c7291 */ /* 0x000fe2000f8028ff */
[----:B------:R-:W-:Y:S01]  /*5c50*/  LEA R16, P1, R12, R206, 0x7 ;  /* 0x000000ce0c107211 */ /* 0x000fe200078238ff */
[----:B------:R-:W-:Y:S01]  /*5c60*/  USHF.L.U64.HI UR6, UR16, 0x6, UR7 ;  /* 0x0000000610067899 */ /* 0x000fe20008010207 */
[----:B------:R-:W-:Y:S01]  /*5c70*/  LOP3.LUT R8, R190, 0x200, R185, 0xf8, !PT ;  /* 0x00000200be087812 */ /* 0x000fe200078ef8b9 */
[----:B------:R-:W-:Y:S01]  /*5c80*/  UIADD3 UR16, UPT, UPT, UR20, -0x2, URZ ;  /* 0xfffffffe14107890 */ /* 0x000fe2000fffe0ff */
[----:B------:R-:W-:Y:S01]  /*5c90*/  MOV R6, UR7 ;  /* 0x0000000700067c02 */ /* 0x000fe20008000f00 */
[----:B------:R-:W-:Y:S01]  /*5ca0*/  ULEA.HI.X UR6, UR8, UR6, UR9, 0x5, UP0 ;  /* 0x0000000608067291 */ /* 0x000fe200080f2c09 */
[----:B------:R-:W-:Y:S01]  /*5cb0*/  MOV R5, UR12 ;  /* 0x0000000c00057c02 */ /* 0x000fe20008000f00 */
[----:B------:R-:W-:Y:S01]  /*5cc0*/  UISETP.GT.U32.AND UP1, UPT, UR16, UR18, UPT ;  /* 0x000000121000728c */ /* 0x000fe2000bf24070 */
[----:B------:R-:W-:-:S02]  /*5cd0*/  LEA.HI.X R17, R12, R205, R6, 0x7, P1 ;  /* 0x000000cd0c117211 */ /* 0x000fc400008f3c06 */
[C---:B------:R-:W-:Y:S02]  /*5ce0*/  LEA R10, P0, R5.reuse, R206, 0x1 ;  /* 0x000000ce050a7211 */ /* 0x040fe400078008ff */
[----:B------:R-:W-:Y:S01]  /*5cf0*/  MOV R4, UR6 ;  /* 0x0000000600047c02 */ /* 0x000fe20008000f00 */
[----:B------:R-:W-:Y:S01]  /*5d00*/  BAR.SYNC.DEFER_BLOCKING 0x0 ;  /* 0x0000000000007b1d */ /* 0x000fe20000010000 */
[----:B-1----:R-:W-:Y:S02]  /*5d10*/  ISETP.GE.AND P3, PT, R188, UR4, PT ;  /* 0x00000004bc007c0c */ /* 0x002fe4000bf66270 */
[----:B------:R-:W-:Y:S02]  /*5d20*/  ISETP.GE.AND P1, PT, R214, UR4, PT ;  /* 0x00000004d6007c0c */ /* 0x000fe4000bf26270 */
[----:B------:R-:W-:Y:S02]  /*5d30*/  LEA.HI.X R11, R5, R205, R4, 0x1, P0 ;  /* 0x000000cd050b7211 */ /* 0x000fe400000f0c04 */
[----:B------:R-:W-:Y:S01]  /*5d40*/  ISETP.GE.AND P0, PT, R213, UR4, PT ;  /* 0x00000004d5007c0c */ /* 0x000fe2000bf06270 */
[----:B------:R-:W1:Y:S01]  /*5d50*/  LDCU UR4, c[0x0][0x50c] ;  /* 0x0000a180ff0477ac */ /* 0x000e620008000800 */
[----:B------:R-:W-:-:S02]  /*5d60*/  LOP3.LUT R7, R8, R0, R7, 0xf6, !PT ;  /* 0x0000000008077212 */ /* 0x000fc400078ef607 */
[----:B------:R-:W-:Y:S02]  /*5d70*/  MOV R13, UR17 ;  /* 0x00000011000d7c02 */ /* 0x000fe40008000f00 */
[----:B------:R-:W-:Y:S02]  /*5d80*/  LEA R183, R7, UR5, 0x1 ;  /* 0x0000000507b77c11 */ /* 0x000fe4000f8e08ff */
[----:B------:R-:W-:Y:S02]  /*5d90*/  MOV R172, 0x20 ;  /* 0x0000002000ac7802 */ /* 0x000fe40000000f00 */
[----:B------:R-:W-:Y:S02]  /*5da0*/  IADD3 R135, PT, PT, R191, UR5, RZ ;  /* 0x00000005bf877c10 */ /* 0x000fe4000fffe0ff */
[----:B------:R-:W-:Y:S02]  /*5db0*/  SEL R172, R172, 0xffffffe0, !P6 ;  /* 0xffffffe0acac7807 */ /* 0x000fe40007000000 */
[----:B------:R-:W-:-:S02]  /*5dc0*/  IADD3 R179, PT, PT, R176, R183, RZ ;  /* 0x000000b7b0b37210 */ /* 0x000fc40007ffe0ff */
[C---:B------:R-:W-:Y:S01]  /*5dd0*/  IADD3 R181, PT, PT, R172.reuse, R183, RZ ;  /* 0x000000b7acb57210 */ /* 0x040fe20007ffe0ff */
[----:B------:R-:W-:Y:S01]  /*5de0*/  @!PT LDS RZ, [RZ] ;  /* 0x00000000fffff984 */ /* 0x000fe20000000800 */
[----:B------:R-:W-:Y:S01]  /*5df0*/  @!PT LDS RZ, [RZ] ;  /* 0x00000000fffff984 */ /* 0x000fe20000000800 */
[----:B------:R-:W-:Y:S01]  /*5e00*/  @!PT LDS RZ, [RZ] ;  /* 0x00000000fffff984 */ /* 0x000fe20000000800 */
[----:B------:R-:W-:Y:S01]  /*5e10*/  @!P3 LDGSTS.E.BYPASS.LTC128B.128 [R209+0x12000], desc[UR24][R16.64] ;  /* 0x1200000010d1bfae */ /* 0x000fe2000b981a18 */
[C---:B------:R-:W-:Y:S02]  /*5e20*/  IADD3 R178, PT, PT, R135.reuse, R172, RZ ;  /* 0x000000ac87b27210 */ /* 0x040fe40007ffe0ff */
[----:B------:R-:W-:Y:S01]  /*5e30*/  IADD3 R135, PT, PT, R135, R176, RZ ;  /* 0x000000b087877210 */ /* 0x000fe20007ffe0ff */
[----:B------:R-:W-:Y:S01]  /*5e40*/  @P3 STS.128 [R209+0x12000], RZ ;  /* 0x012000ffd1003388 */ /* 0x000fe20000000c00 */
[C---:B------:R-:W-:Y:S02]  /*5e50*/  IADD3 R180, PT, PT, R172.reuse, R179, RZ ;  /* 0x000000b3acb47210 */ /* 0x040fe40007ffe0ff */
[----:B------:R-:W-:Y:S01]  /*5e60*/  IADD3 R177, PT, PT, R172, R135, RZ ;  /* 0x00000087acb17210 */ /* 0x000fe20007ffe0ff */
        /* <DEDUP_REMOVED lines=26> */
[----:B------:R-:W3:Y:S04]  /*6010*/  LDSM.16.M88.4 R20, [R191+UR5+0xc000] ;  /* 0x00c00005bf14783b */ /* 0x000ee80008000200 */
[----:B------:R-:W4:Y:S04]  /*6020*/  LDSM.16.M88.4 R12, [R191+UR5+0xc800] ;  /* 0x00c80005bf0c783b */ /* 0x000f280008000200 */
[----:B------:R-:W5:Y:S04]  /*6030*/  LDSM.16.M88.4 R156, [R191+UR5+0xd000] ;  /* 0x00d00005bf9c783b */ /* 0x000f680008000200 */
[----:B------:R-:W1:Y:S04]  /*6040*/  LDSM.16.M88.4 R28, [R191+UR5+0xd800] ;  /* 0x00d80005bf1c783b */ /* 0x000e680008000200 */
[----:B------:R-:W-:Y:S04]  /*6050*/  LDSM.16.M88.4 R164, [R181] ;  /* 0x00000000b5a4783b */ /* 0x000fe80000000200 */
[----:B------:R-:W1:Y:S04]  /*6060*/  LDSM.16.M88.4 R32, [R178+0xc000] ;  /* 0x00c00000b220783b */ /* 0x000e680000000200 */
[----:B--2---:R-:W2:Y:S04]  /*6070*/  LDSM.16.M88.4 R8, [R178+0xc800] ;  /* 0x00c80000b208783b */ /* 0x004ea80000000200 */
[----:B------:R-:W2:Y:S04]  /*6080*/  LDSM.16.M88.4 R4, [R178+0xd000] ;  /* 0x00d00000b204783b */ /* 0x000ea80000000200 */
[----:B------:R-:W2:Y:S04]  /*6090*/  LDSM.16.M88.4 R168, [R178+0xd800] ;  /* 0x00d80000b2a8783b */ /* 0x000ea80000000200 */
[----:B------:R-:W-:Y:S01]  /*60a0*/  LDSM.16.M88.4 R144, [R135+0xc000] ;  /* 0x00c000008790783b */ /* 0x000fe20000000200 */
[C---:B---3--:R-:W-:Y:S03]  /*60b0*/  HMMA.16816.F32 R24, R148.reuse, R20, RZ ;  /* 0x000000149418723c */ /* 0x048fe600000018ff */
[----:B------:R-:W-:Y:S04]  /*60c0*/  LDSM.16.M88.4 R140, [R135+0xc800] ;  /* 0x00c80000878c783b */ /* 0x000fe80000000200 */
[----:B------:R-:W-:Y:S01]  /*60d0*/  LDSM.16.M88.4 R172, [R180] ;  /* 0x00000000b4ac783b */ /* 0x000fe20000000200 */
[C---:B----4-:R-:W-:Y:S03]  /*60e0*/  HMMA.16816.F32 R16, R148.reuse, R12, RZ ;  /* 0x0000000c9410723c */ /* 0x050fe600000018ff */
[----:B------:R-:W-:Y:S04]  /*60f0*/  LDSM.16.M88.4 R136, [R135+0xd000] ;  /* 0x00d000008788783b */ /* 0x000fe80000000200 */
[----:B------:R-:W0:Y:S01]  /*6100*/  LDGDEPBAR ;  /* 0x00000000000079af */ /* 0x000e220000000000 */
[C---:B-----5:R-:W-:Y:S08]  /*6110*/  HMMA.16816.F32 R160, R148.reuse, R156, RZ ;  /* 0x0000009c94a0723c */ /* 0x060ff000000018ff */
[C---:B------:R-:W-:Y:S08]  /*6120*/  HMMA.16816.F32 R20, R148.reuse, R22, RZ ;  /* 0x000000169414723c */ /* 0x040ff000000018ff */
[C---:B------:R-:W-:Y:S08]  /*6130*/  HMMA.16816.F32 R12, R148.reuse, R14, RZ ;  /* 0x0000000e940c723c */ /* 0x040ff000000018ff */
[C---:B------:R-:W-:Y:S08]  /*6140*/  HMMA.16816.F32 R156, R148.reuse, R158, RZ ;  /* 0x0000009e949c723c */ /* 0x040ff000000018ff */
[C---:B-1----:R-:W-:Y:S08]  /*6150*/  HMMA.16816.F32 R152, R148.reuse, R28, RZ ;  /* 0x0000001c9498723c */ /* 0x042ff000000018ff */
[----:B------:R-:W-:Y:S01]  /*6160*/  HMMA.16816.F32 R148, R148, R30, RZ ;  /* 0x0000001e9494723c */ /* 0x000fe200000018ff */
[----:B------:R-:W1:Y:S07]  /*6170*/  LDSM.16.M88.4 R28, [R179] ;  /* 0x00000000b31c783b */ /* 0x000e6e0000000200 */
[C---:B------:R-:W-:Y:S08]  /*6180*/  HMMA.16816.F32 R24, R164.reuse, R32, R24 ;  /* 0x00000020a418723c */ /* 0x040ff00000001818 */
[C---:B------:R-:W-:Y:S01]  /*6190*/  HMMA.16816.F32 R20, R164.reuse, R34, R20 ;  /* 0x00000022a414723c */ /* 0x040fe20000001814 */
[----:B------:R-:W3:Y:S07]  /*61a0*/  LDSM.16.M88.4 R32, [R135+0xd800] ;  /* 0x00d800008720783b */ /* 0x000eee0000000200 */
[C---:B--2---:R-:W-:Y:S08]  /*61b0*/  HMMA.16816.F32 R16, R164.reuse, R8, R16 ;  /* 0x00000008a410723c */ /* 0x044ff00000001810 */
[C---:B------:R-:W-:Y:S01]  /*61c0*/  HMMA.16816.F32 R12, R164.reuse, R10, R12 ;  /* 0x0000000aa40c723c */ /* 0x040fe2000000180c */
[----:B------:R-:W2:Y:S07]  /*61d0*/  LDSM.16.M88.4 R8, [R177+0xc000] ;  /* 0x00c00000b108783b */ /* 0x000eae0000000200 */
[C---:B------:R-:W-:Y:S08]  /*61e0*/  HMMA.16816.F32 R160, R164.reuse, R4, R160 ;  /* 0x00000004a4a0723c */ /* 0x040ff000000018a0 */
        /* <DEDUP_REMOVED lines=11> */
[----:B------:R-:W1:Y:S07]  /*62a0*/  LDSM.16.M88.4 R140, [R191+UR5+0xe000] ;  /* 0x00e00005bf8c783b */ /* 0x000e6e0008000200 */
[C---:B---3--:R-:W-:Y:S08]  /*62b0*/  HMMA.16816.F32 R152, R28.reuse, R32, R152 ;  /* 0x000000201c98723c */ /* 0x048ff00000001898 */
[----:B------:R-:W-:Y:S01]  /*62c0*/  HMMA.16816.F32 R148, R28, R34, R148 ;  /* 0x000000221c94723c */ /* 0x000fe20000001894 */
[----:B------:R-:W3:Y:S07]  /*62d0*/  LDSM.16.M88.4 R32, [R191+UR5+0xf000] ;  /* 0x00f00005bf20783b */ /* 0x000eee0008000200 */
[C---:B--2---:R-:W-:Y:S08]  /*62e0*/  HMMA.16816.F32 R24, R172.reuse, R8, R24 ;  /* 0x00000008ac18723c */ /* 0x044ff00000001818 */
[C---:B------:R-:W-:Y:S01]  /*62f0*/  HMMA.16816.F32 R20, R172.reuse, R10, R20 ;  /* 0x0000000aac14723c */ /* 0x040fe20000001814 */
[----:B------:R-:W-:Y:S07]  /*6300*/  LDSM.16.M88.4 R8, [R181+0x4000] ;  /* 0x00400000b508783b */ /* 0x000fee0000000200 */
[C---:B----4-:R-:W-:Y:S08]  /*6310*/  HMMA.16816.F32 R16, R172.reuse, R4, R16 ;  /* 0x00000004ac10723c */ /* 0x050ff00000001810 */
[----:B------:R-:W-:Y:S01]  /*6320*/  HMMA.16816.F32 R12, R172, R6, R12 ;  /* 0x00000006ac0c723c */ /* 0x000fe2000000180c */
[----:B------:R-:W2:Y:S07]  /*6330*/  LDSM.16.M88.4 R4, [R178+0xe000] ;  /* 0x00e00000b204783b */ /* 0x000eae0000000200 */
[C---:B------:R-:W-:Y:S08]  /*6340*/  HMMA.16816.F32 R160, R28.reuse, R136, R160 ;  /* 0x000000881ca0723c */ /* 0x040ff000000018a0 */
[----:B------:R-:W-:Y:S01]  /*6350*/  HMMA.16816.F32 R156, R28, R138, R156 ;  /* 0x0000008a1c9c723c */ /* 0x000fe2000000189c */
[----:B------:R-:W4:Y:S04]  /*6360*/  LDSM.16.M88.4 R136, [R191+UR5+0xe800] ;  /* 0x00e80005bf88783b */ /* 0x000f280008000200 */
[----:B------:R-:W4:Y:S03]  /*6370*/  LDSM.16.M88.4 R28, [R191+UR5+0xf800] ;  /* 0x00f80005bf1c783b */ /* 0x000f260008000200 */
[C---:B-----5:R-:W-:Y:S08]  /*6380*/  HMMA.16816.F32 R152, R172.reuse, R164, R152 ;  /* 0x000000a4ac98723c */ /* 0x060ff00000001898 */
[C---:B------:R-:W-:Y:S08]  /*6390*/  HMMA.16816.F32 R160, R172.reuse, R168, R160 ;  /* 0x000000a8aca0723c */ /* 0x040ff000000018a0 */
[C---:B------:R-:W-:Y:S01]  /*63a0*/  HMMA.16816.F32 R156, R172.reuse, R170, R156 ;  /* 0x000000aaac9c723c */ /* 0x040fe2000000189c */
[----:B------:R-:W-:Y:S07]  /*63b0*/  LDSM.16.M88.4 R168, [R178+0xf000] ;  /* 0x00f00000b2a8783b */ /* 0x000fee0000000200 */
[----:B------:R-:W-:Y:S01]  /*63c0*/  HMMA.16816.F32 R164, R172, R166, R148 ;  /* 0x000000a6aca4723c */ /* 0x000fe20000001894 */
[----:B------:R-:W5:Y:S07]  /*63d0*/  LDSM.16.M88.4 R148, [R178+0xe800] ;  /* 0x00e80000b294783b */ /* 0x000f6e0000000200 */
[C---:B-1----:R-:W-:Y:S08]  /*63e0*/  HMMA.16816.F32 R24, R144.reuse, R140, R24 ;  /* 0x0000008c9018723c */ /* 0x042ff00000001818 */
[C---:B------:R-:W-:Y:S01]  /*63f0*/  HMMA.16816.F32 R20, R144.reuse, R142, R20 ;  /* 0x0000008e9014723c */ /* 0x040fe20000001814 */
[----:B------:R-:W1:Y:S07]  /*6400*/  LDSM.16.M88.4 R140, [R178+0xf800] ;  /* 0x00f80000b28c783b */ /* 0x000e6e0000000200 */
[C---:B---3--:R-:W-:Y:S08]  /*6410*/  HMMA.16816.F32 R160, R144.reuse, R32, R160 ;  /* 0x0000002090a0723c */ /* 0x048ff000000018a0 */
[----:B------:R-:W-:Y:S01]  /*6420*/  HMMA.16816.F32 R156, R144, R34, R156 ;  /* 0x00000022909c723c */ /* 0x000fe2000000189c */
[----:B------:R-:W-:Y:S07]  /*6430*/  LDSM.16.M88.4 R32, [R179+0x4000] ;  /* 0x00400000b320783b */ /* 0x000fee0000000200 */
[C---:B--2---:R-:W-:Y:S08]  /*6440*/  HMMA.16816.F32 R24, R8.reuse, R4, R24 ;  /* 0x000000040818723c */ /* 0x044ff00000001818 */
[----:B------:R-:W-:Y:S01]  /*6450*/  HMMA.16816.F32 R20, R8, R6, R20 ;  /* 0x000000060814723c */ /* 0x000fe20000001814 */
[----:B------:R-:W2:Y:S07]  /*6460*/  LDSM.16.M88.4 R4, [R135+0xe800] ;  /* 0x00e800008704783b */ /* 0x000eae0000000200 */
[C---:B----4-:R-:W-:Y:S08]  /*6470*/  HMMA.16816.F32 R16, R144.reuse, R136, R16 ;  /* 0x000000889010723c */ /* 0x050ff00000001810 */
[C---:B------:R-:W-:Y:S01]  /*6480*/  HMMA.16816.F32 R12, R144.reuse, R138, R12 ;  /* 0x0000008a900c723c */ /* 0x040fe2000000180c */
[----:B------:R-:W-:Y:S07]  /*6490*/  LDSM.16.M88.4 R136, [R135+0xf000] ;  /* 0x00f000008788783b */ /* 0x000fee0000000200 */
[C---:B------:R-:W-:Y:S08]  /*64a0*/  HMMA.16816.F32 R152, R144.reuse, R28, R152 ;  /* 0x0000001c9098723c */ /* 0x040ff00000001898 */
[----:B------:R-:W-:Y:S01]  /*64b0*/  HMMA.16816.F32 R164, R144, R30, R164 ;  /* 0x0000001e90a4723c */ /* 0x000fe200000018a4 */
[----:B------:R-:W3:Y:S04]  /*64c0*/  LDSM.16.M88.4 R28, [R135+0xe000] ;  /* 0x00e00000871c783b */ /* 0x000ee80000000200 */
[----:B------:R-:W4:Y:S03]  /*64d0*/  LDSM.16.M88.4 R144, [R135+0xf800] ;  /* 0x00f800008790783b */ /* 0x000f260000000200 */
[C---:B-----5:R-:W-:Y:S08]  /*64e0*/  HMMA.16816.F32 R16, R8.reuse, R148, R16 ;  /* 0x000000940810723c */ /* 0x060ff00000001810 */
[C---:B------:R-:W-:Y:S01]  /*64f0*/  HMMA.16816.F32 R12, R8.reuse, R150, R12 ;  /* 0x00000096080c723c */ /* 0x040fe2000000180c */
[----:B------:R-:W-:Y:S07]  /*6500*/  LDSM.16.M88.4 R148, [R191+UR5+0x10000] ;  /* 0x01000005bf94783b */ /* 0x000fee0008000200 */
[C---:B------:R-:W-:Y:S08]  /*6510*/  HMMA.16816.F32 R160, R8.reuse, R168, R160 ;  /* 0x000000a808a0723c */ /* 0x040ff000000018a0 */
[C---:B------:R-:W-:Y:S08]  /*6520*/  HMMA.16816.F32 R156, R8.reuse, R170, R156 ;  /* 0x000000aa089c723c */ /* 0x040ff0000000189c */
        /* <DEDUP_REMOVED lines=10> */
[C---:B------:R-:W-:Y:S01]  /*65d0*/  HMMA.16816.F32 R168, R32.reuse, R136, R160 ;  /* 0x0000008820a8723c */ /* 0x040fe200000018a0 */
[----:B------:R-:W5:Y:S07]  /*65e0*/  LDSM.16.M88.4 R160, [R183+0x8000] ;  /* 0x00800000b7a0783b */ /* 0x000f6e0000000200 */
[C---:B------:R-:W-:Y:S01]  /*65f0*/  HMMA.16816.F32 R156, R32.reuse, R138, R156 ;  /* 0x0000008a209c723c */ /* 0x040fe2000000189c */
[----:B------:R-:W-:Y:S07]  /*6600*/  LDSM.16.M88.4 R136, [R181+0x8000] ;  /* 0x00800000b588783b */ /* 0x000fee0000000200 */
[C---:B----4-:R-:W-:Y:S08]  /*6610*/  HMMA.16816.F32 R152, R32.reuse, R144, R152 ;  /* 0x000000902098723c */ /* 0x050ff00000001898 */
[----:B------:R-:W-:Y:S01]  /*6620*/  HMMA.16816.F32 R164, R32, R146, R164 ;  /* 0x0000009220a4723c */ /* 0x000fe200000018a4 */
[----:B------:R-:W4:Y:S07]  /*6630*/  LDSM.16.M88.4 R32, [R177+0xf800] ;  /* 0x00f80000b120783b */ /* 0x000f2e0000000200 */
[C---:B-1----:R-:W-:Y:S01]  /*6640*/  HMMA.16816.F32 R144, R140.reuse, R8, R24 ;  /* 0x000000088c90723c */ /* 0x042fe20000001818 */
[----:B------:R-:W1:Y:S07]  /*6650*/  LDSM.16.M88.4 R24, [R178+0x10000] ;  /* 0x01000000b218783b */ /* 0x000e6e0000000200 */
[C---:B------:R-:W-:Y:S01]  /*6660*/  HMMA.16816.F32 R20, R140.reuse, R10, R20 ;  /* 0x0000000a8c14723c */ /* 0x040fe20000001814 */
[----:B------:R-:W1:Y:S07]  /*6670*/  LDSM.16.M88.4 R8, [R191+UR5+0x10800] ;  /* 0x01080005bf08783b */ /* 0x000e6e0008000200 */
[C---:B--2---:R-:W-:Y:S08]  /*6680*/  HMMA.16816.F32 R168, R140.reuse, R4, R168 ;  /* 0x000000048ca8723c */ /* 0x044ff000000018a8 */
[C---:B------:R-:W-:Y:S01]  /*6690*/  HMMA.16816.F32 R156, R140.reuse, R6, R156 ;  /* 0x000000068c9c723c */ /* 0x040fe2000000189c */
[----:B------:R-:W2:Y:S07]  /*66a0*/  LDSM.16.M88.4 R4, [R191+UR5+0x11000] ;  /* 0x01100005bf04783b */ /* 0x000eae0008000200 */
[C---:B---3--:R-:W-:Y:S08]  /*66b0*/  HMMA.16816.F32 R16, R140.reuse, R28, R16 ;  /* 0x0000001c8c10723c */ /* 0x048ff00000001810 */
[----:B------:R-:W-:Y:S01]  /*66c0*/  HMMA.16816.F32 R12, R140, R30, R12 ;  /* 0x0000001e8c0c723c */ /* 0x000fe2000000180c */
[----:B------:R-:W-:Y:S07]  /*66d0*/  LDSM.16.M88.4 R28, [R135+0x10000] ;  /* 0x01000000871c783b */ /* 0x000fee0000000200 */
[C---:B-----5:R-:W-:Y:S01]  /*66e0*/  HMMA.16816.F32 R172, R160.reuse, R148, R144 ;  /* 0x00000094a0ac723c */ /* 0x060fe20000001890 */
[----:B------:R-:W3:Y:S07]  /*66f0*/  LDSM.16.M88.4 R144, [R179+0x8000] ;  /* 0x00800000b390783b */ /* 0x000eee0000000200 */
[----:B------:R-:W-:Y:S01]  /*6700*/  HMMA.16816.F32 R20, R160, R150, R20 ;  /* 0x00000096a014723c */ /* 0x000fe20000001814 */
[----:B------:R-:W5:Y:S07]  /*6710*/  LDSM.16.M88.4 R148, [R178+0x10800] ;  /* 0x01080000b294783b */ /* 0x000f6e0000000200 */
[----:B----4-:R-:W-:Y:S08]  /*6720*/  HMMA.16816.F32 R152, R140, R32, R152 ;  /* 0x000000208c98723c */ /* 0x010ff00000001898 */
[C---:B-1----:R-:W-:Y:S08]  /*6730*/  HMMA.16816.F32 R172, R136.reuse, R24, R172 ;  /* 0x0000001888ac723c */ /* 0x042ff000000018ac */
[----:B------:R-:W-:Y:S01]  /*6740*/  HMMA.16816.F32 R20, R136, R26, R20 ;  /* 0x0000001a8814723c */ /* 0x000fe20000001814 */
[----:B------:R-:W-:Y:S07]  /*6750*/  LDSM.16.M88.4 R24, [R191+UR5+0x11800] ;  /* 0x01180005bf18783b */ /* 0x000fee0008000200 */
[----:B------:R-:W-:Y:S01]  /*6760*/  HMMA.16816.F32 R164, R140, R34, R164 ;  /* 0x000000228ca4723c */ /* 0x000fe200000018a4 */
[----:B------:R-:W-:Y:S04]  /*6770*/  LDSM.16.M88.4 R140, [R180+0x8000] ;  /* 0x00800000b48c783b */ /* 0x000fe80000000200 */
[----:B------:R-:W1:Y:S03]  /*6780*/  LDSM.16.M88.4 R32, [R177+0x10000] ;  /* 0x01000000b120783b */ /* 0x000e660000000200 */
[C---:B------:R-:W-:Y:S08]  /*6790*/  HMMA.16816.F32 R16, R160.reuse, R8, R16 ;  /* 0x00000008a010723c */ /* 0x040ff00000001810 */
[C---:B------:R-:W-:Y:S01]  /*67a0*/  HMMA.16816.F32 R12, R160.reuse, R10, R12 ;  /* 0x0000000aa00c723c */ /* 0x040fe2000000180c */
[----:B------:R-:W4:Y:S07]  /*67b0*/  LDSM.16.M88.4 R8, [R135+0x10800] ;  /* 0x010800008708783b */ /* 0x000f2e0000000200 */
[C---:B--2---:R-:W-:Y:S08]  /*67c0*/  HMMA.16816.F32 R168, R160.reuse, R4, R168 ;  /* 0x00000004a0a8723c */ /* 0x044ff000000018a8 */
[----:B------:R-:W-:Y:S01]  /*67d0*/  HMMA.16816.F32 R156, R160, R6, R156 ;  /* 0x00000006a09c723c */ /* 0x000fe2000000189c */
[----:B------:R-:W2:Y:S07]  /*67e0*/  LDSM.16.M88.4 R4, [R178+0x11000] ;  /* 0x01100000b204783b */ /* 0x000eae0000000200 */
[C---:B---3--:R-:W-:Y:S08]  /*67f0*/  HMMA.16816.F32 R172, R144.reuse, R28, R172 ;  /* 0x0000001c90ac723c */ /* 0x048ff000000018ac */
[----:B------:R-:W-:Y:S08]  /*6800*/  HMMA.16816.F32 R20, R144, R30, R20 ;  /* 0x0000001e9014723c */ /* 0x000ff00000001814 */
[C---:B-----5:R-:W-:Y:S01]  /*6810*/  HMMA.16816.F32 R28, R136.reuse, R148, R16 ;  /* 0x00000094881c723c */ /* 0x060fe20000001810 */
[----:B------:R-:W3:Y:S07]  /*6820*/  LDSM.16.M88.4 R16, [R177+0x10800] ;  /* 0x01080000b110783b */ /* 0x000eee0000000200 */
[----:B------:R-:W-:Y:S01]  /*6830*/  HMMA.16816.F32 R12, R136, R150, R12 ;  /* 0x00000096880c723c */ /* 0x000fe2000000180c */
[----:B------:R-:W5:Y:S07]  /*6840*/  LDSM.16.M88.4 R148, [R178+0x11800] ;  /* 0x01180000b294783b */ /* 0x000f6e0000000200 */
[C---:B-1----:R-:W-:Y:S08]  /*6850*/  HMMA.16816.F32 R172, R140.reuse, R32, R172 ;  /* 0x000000208cac723c */ /* 0x042ff000000018ac */
[----:B------:R-:W-:Y:S01]  /*6860*/  HMMA.16816.F32 R20, R140, R34, R20 ;  /* 0x000000228c14723c */ /* 0x000fe20000001814 */
[----:B------:R-:W1:Y:S07]  /*6870*/  LDSM.16.M88.4 R32, [R135+0x11000] ;  /* 0x011000008720783b */ /* 0x000e6e0000000200 */
[----:B----4-:R-:W-:Y:S03]  /*6880*/  HMMA.16816.F32 R28, R144, R8, R28 ;  /* 0x00000008901c723c */ /* 0x010fe6000000181c */
[----:B------:R-:W-:Y:S01]  /*6890*/  FMUL.FTZ R172, R172, UR4 ;  /* 0x00000004acac7c20 */ /* 0x000fe20008410000 */
[----:B------:R-:W-:Y:S01]  /*68a0*/  FMUL.FTZ R173, R173, UR4 ;  /* 0x00000004adad7c20 */ /* 0x000fe20008410000 */
[----:B------:R-:W-:Y:S01]  /*68b0*/  FMUL.FTZ R174, R174, UR4 ;  /* 0x00000004aeae7c20 */ /* 0x000fe20008410000 */
[----:B------:R-:W-:-:S02]  /*68c0*/  FMUL.FTZ R175, R175, UR4 ;  /* 0x00000004afaf7c20 */ /* 0x000fc40008410000 */
[----:B------:R-:W-:Y:S01]  /*68d0*/  HMMA.16816.F32 R12, R144, R10, R12 ;  /* 0x0000000a900c723c */ /* 0x000fe2000000180c */
[----:B------:R-:W-:Y:S01]  /*68e0*/  LDSM.16.M88.4 R8, [R177+0x11000] ;  /* 0x01100000b108783b */ /* 0x000fe20000000200 */
[----:B------:R-:W4:Y:S01]  /*68f0*/  MUFU.TANH R172, R172 ;  /* 0x000000ac00ac7308 */ /* 0x000f220000002400 */
[----:B------:R-:W-:Y:S01]  /*6900*/  FMUL.FTZ R20, R20, UR4 ;  /* 0x0000000414147c20 */ /* 0x000fe20008410000 */
[----:B------:R-:W-:Y:S01]  /*6910*/  FMUL.FTZ R21, R21, UR4 ;  /* 0x0000000415157c20 */ /* 0x000fe20008410000 */
[----:B------:R-:W-:Y:S01]  /*6920*/  FMUL.FTZ R22, R22, UR4 ;  /* 0x0000000416167c20 */ /* 0x000fe20008410000 */
[----:B------:R-:W-:Y:S02]  /*6930*/  FMUL.FTZ R23, R23, UR4 ;  /* 0x0000000417177c20 */ /* 0x000fe40008410000 */
[C---:B--2---:R-:W-:Y:S02]  /*6940*/  HMMA.16816.F32 R168, R136.reuse, R4, R168 ;  /* 0x0000000488a8723c */ /* 0x044fe400000018a8 */
[----:B------:R-:W2:Y:S06]  /*6950*/  MUFU.TANH R173, R173 ;  /* 0x000000ad00ad7308 */ /* 0x000eac0000002400 */
[----:B------:R-:W-:Y:S01]  /*6960*/  HMMA.16816.F32 R156, R136, R6, R156 ;  /* 0x00000006889c723c */ /* 0x000fe2000000189c */
[----:B------:R-:W4:Y:S01]  /*6970*/  LDSM.16.M88.4 R4, [R135+0x11800] ;  /* 0x011800008704783b */ /* 0x000f220000000200 */
[----:B------:R-:W1:Y:S06]  /*6980*/  MUFU.TANH R174, R174 ;  /* 0x000000ae00ae7308 */ /* 0x000e6c0000002400 */
[C---:B------:R-:W-:Y:S02]  /*6990*/  HMMA.16816.F32 R152, R160.reuse, R24, R152 ;  /* 0x00000018a098723c */ /* 0x040fe40000001898 */
[----:B------:R-:W1:Y:S06]  /*69a0*/  MUFU.TANH R175, R175 ;  /* 0x000000af00af7308 */ /* 0x000e6c0000002400 */
[----:B------:R-:W-:Y:S02]  /*69b0*/  HMMA.16816.F32 R164, R160, R26, R164 ;  /* 0x0000001aa0a4723c */ /* 0x000fe400000018a4 */
[----:B------:R-:W1:Y:S06]  /*69c0*/  MUFU.TANH R20, R20 ;  /* 0x0000001400147308 */ /* 0x000e6c0000002400 */
[C---:B---3--:R-:W-:Y:S02]  /*69d0*/  HMMA.16816.F32 R28, R140.reuse, R16, R28 ;  /* 0x000000108c1c723c */ /* 0x048fe4000000181c */
[----:B------:R-:W3:Y:S06]  /*69e0*/  MUFU.TANH R21, R21 ;  /* 0x0000001500157308 */ /* 0x000eec0000002400 */
[----:B------:R-:W-:Y:S01]  /*69f0*/  HMMA.16816.F32 R12, R140, R18, R12 ;  /* 0x000000128c0c723c */ /* 0x000fe2000000180c */
[----:B------:R-:W2:Y:S01]  /*6a00*/  LDSM.16.M88.4 R16, [R177+0x11800] ;  /* 0x01180000b110783b */ /* 0x000ea20000000200 */
[----:B------:R-:W-:-:S04]  /*6a10*/  DEPBAR.LE SB0, 0x0 ;  /* 0x000080000000791a */ /* 0x000fc80000000000 */
[----:B------:R-:W1:Y:S02]  /*6a20*/  MUFU.TANH R22, R22 ;  /* 0x0000001600167308 */ /* 0x000e640000002400 */
[C---:B-----5:R-:W-:Y:S03]  /*6a30*/  HMMA.16816.F32 R152, R136.reuse, R148, R152 ;  /* 0x000000948898723c */ /* 0x060fe60000001898 */
[----:B------:R-:W-:Y:S01]  /*6a40*/  FMUL.FTZ R24, R28, UR4 ;  /* 0x000000041c187c20 */ /* 0x000fe20008410000 */
[----:B------:R-:W-:Y:S01]  /*6a50*/  FMUL.FTZ R25, R29, UR4 ;  /* 0x000000041d197c20 */ /* 0x000fe20008410000 */
[----:B------:R-:W-:Y:S01]  /*6a60*/  FMUL.FTZ R28, R30, UR4 ;  /* 0x000000041e1c7c20 */ /* 0x000fe20008410000 */
[----:B------:R-:W-:Y:S01]  /*6a70*/  FMUL.FTZ R29, R31, UR4 ;  /* 0x000000041f1d7c20 */ /* 0x000fe20008410000 */
[----:B------:R-:W2:Y:S01]  /*6a80*/  MUFU.TANH R23, R23 ;  /* 0x0000001700177308 */ /* 0x000ea20000002400 */
[----:B------:R-:W-:Y:S03]  /*6a90*/  HMMA.16816.F32 R164, R136, R150, R164 ;  /* 0x0000009688a4723c */ /* 0x000fe600000018a4 */
[----:B------:R-:W-:-:S04]  /*6aa0*/  FMUL.FTZ R12, R12, UR4 ;  /* 0x000000040c0c7c20 */ /* 0x000fc80008410000 */
[----:B------:R-:W2:Y:S01]  /*6ab0*/  MUFU.TANH R24, R24 ;  /* 0x0000001800187308 */ /* 0x000ea20000002400 */
[C---:B-1----:R-:W-:Y:S07]  /*6ac0*/  HMMA.16816.F32 R168, R144.reuse, R32, R168 ;  /* 0x0000002090a8723c */ /* 0x042fee00000018a8 */
[----:B------:R-:W1:Y:S01]  /*6ad0*/  MUFU.TANH R25, R25 ;  /* 0x0000001900197308 */ /* 0x000e620000002400 */
[C---:B------:R-:W-:Y:S07]  /*6ae0*/  HMMA.16816.F32 R156, R144.reuse, R34, R156 ;  /* 0x00000022909c723c */ /* 0x040fee000000189c */
[----:B------:R-:W1:Y:S01]  /*6af0*/  MUFU.TANH R28, R28 ;  /* 0x0000001c001c7308 */ /* 0x000e620000002400 */
[----:B----4-:R-:W-:Y:S01]  /*6b00*/  HMMA.16816.F32 R152, R144, R4, R152 ;  /* 0x000000049098723c */ /* 0x010fe20000001898 */
[----:B------:R-:W-:-:S06]  /*6b10*/  FMUL.FTZ R4, R15, UR4 ;  /* 0x000000040f047c20 */ /* 0x000fcc0008410000 */
[----:B------:R-:W4:Y:S01]  /*6b20*/  MUFU.TANH R29, R29 ;  /* 0x0000001d001d7308 */ /* 0x000f220000002400 */
[----:B------:R-:W-:Y:S07]  /*6b30*/  HMMA.16816.F32 R164, R144, R6, R164 ;  /* 0x0000000690a4723c */ /* 0x000fee00000018a4 */
[----:B------:R-:W1:Y:S01]  /*6b40*/  MUFU.TANH R12, R12 ;  /* 0x0000000c000c7308 */ /* 0x000e620000002400 */
[----:B------:R-:W-:Y:S01]  /*6b50*/  HMMA.16816.F32 R168, R140, R8, R168 ;  /* 0x000000088ca8723c */ /* 0x000fe200000018a8 */
[----:B------:R-:W-:Y:S01]  /*6b60*/  FMUL.FTZ R8, R13, UR4 ;  /* 0x000000040d087c20 */ /* 0x000fe20008410000 */
[----:B------:R-:W-:-:S05]  /*6b70*/  FMUL.FTZ R9, R14, UR4 ;  /* 0x000000040e097c20 */ /* 0x000fca0008410000 */
[----:B------:R-:W1:Y:S01]  /*6b80*/  MUFU.TANH R8, R8 ;  /* 0x0000000800087308 */ /* 0x000e620000002400 */
[C---:B------:R-:W-:Y:S07]  /*6b90*/  HMMA.16816.F32 R156, R140.reuse, R10, R156 ;  /* 0x0000000a8c9c723c */ /* 0x040fee000000189c */
[----:B------:R-:W1:Y:S01]  /*6ba0*/  MUFU.TANH R9, R9 ;  /* 0x0000000900097308 */ /* 0x000e620000002400 */
[C---:B--2---:R-:W-:Y:S03]  /*6bb0*/  HMMA.16816.F32 R152, R140.reuse, R16, R152 ;  /* 0x000000108c98723c */ /* 0x044fe60000001898 */
[----:B------:R-:W-:Y:S01]  /*6bc0*/  FMUL.FTZ R5, R168, UR4 ;  /* 0x00000004a8057c20 */ /* 0x000fe20008410000 */
[----:B------:R-:W-:Y:S01]  /*6bd0*/  FMUL.FTZ R10, R169, UR4 ;  /* 0x00000004a90a7c20 */ /* 0x000fe20008410000 */
[----:B------:R-:W-:Y:S01]  /*6be0*/  FMUL.FTZ R13, R170, UR4 ;  /* 0x00000004aa0d7c20 */ /* 0x000fe20008410000 */
[----:B------:R-:W-:Y:S01]  /*6bf0*/  FMUL.FTZ R11, R171, UR4 ;  /* 0x00000004ab0b7c20 */ /* 0x000fe20008410000 */
[----:B------:R-:W2:Y:S01]  /*6c00*/  MUFU.TANH R4, R4 ;  /* 0x0000000400047308 */ /* 0x000ea20000002400 */
        /* <DEDUP_REMOVED lines=79> */
.L_x_535:
[----:B------:R3:W-:Y:S02]  /*7100*/  STS.128 [R209+0x11000], RZ ;  /* 0x011000ffd1007388 */ /* 0x0007e40000000c00 */
.L_x_536:
[----:B------:R-:W-:Y:S05]  /*7110*/  BSYNC.RECONVERGENT B0 ;  /* 0x0000000000007941 */ /* 0x000fea0003800200 */
.L_x_534:
[----:B------:R-:W0:Y:S02]  /*7120*/  LDGDEPBAR ;  /* 0x00000000000079af */ /* 0x000e240000000000 */
.L_x_533:
[----:B------:R-:W-:Y:S01]  /*7130*/  IMAD.U32 R19, RZ, RZ, UR20 ;  /* 0x00000014ff137e24 */ /* 0x000fe2000f8e00ff */
[----:B------:R-:W5:Y:S01]  /*7140*/  S2UR UR5, SR_CgaCtaId ;  /* 0x00000000000579c3 */ /* 0x000f620000008800 */
[----:B------:R-:W3:Y:S01]  /*7150*/  LDCU UR4, c[0x0][0x45c] ;  /* 0x00008b80ff0477ac */ /* 0x000ee20008000800 */
[----:B------:R-:W-:Y:S01]  /*7160*/  SEL R133, R133, 0xffffffe0, !P6 ;  /* 0xffffffe085857807 */ /* 0x000fe20007000000 */
[----:B------:R-:W-:Y:S01]  /*7170*/  IMAD R134, R19, 0x40, R134 ;  /* 0x0000004013867824 */ /* 0x000fe200078e0286 */
[----:B------:R-:W-:-:S03]  /*7180*/  UMOV UR6, 0x400 ;  /* 0x0000040000067882 */ /* 0x000fc60000000000 */
[C---:B------:R-:W-:Y:S01]  /*7190*/  VIADD R31, R134.reuse, 0xffffff81 ;  /* 0xffffff81861f7836 */ /* 0x040fe20000000000 */
[C---:B------:R-:W-:Y:S01]  /*71a0*/  IADD3 R33, PT, PT, R134.reuse, -0x80, RZ ;  /* 0xffffff8086217810 */ /* 0x040fe20007ffe0ff */
[C---:B------:R-:W-:Y:S01]  /*71b0*/  VIADD R139, R134.reuse, 0xffffff88 ;  /* 0xffffff88868b7836 */ /* 0x040fe20000000000 */
[----:B------:R-:W-:Y:S02]  /*71c0*/  IADD3 R137, PT, PT, R134, -0x77, RZ ;  /* 0xffffff8986897810 */ /* 0x000fe40007ffe0ff */
[----:B------:R-:W-:Y:S02]  /*71d0*/  ISETP.GT.AND P5, PT, R204, R33, PT ;  /* 0x00000021cc00720c */ /* 0x000fe40003fa4270 */
[----:B------:R-:W-:Y:S02]  /*71e0*/  ISETP.GE.AND P4, PT, R33, R203, PT ;  /* 0x000000cb2100720c */ /* 0x000fe40003f86270 */
[----:B------:R-:W-:Y:S02]  /*71f0*/  FSEL R19, R172, -INF , !P5 ;  /* 0xff800000ac137808 */ /* 0x000fe40006800000 */
[----:B------:R-:W-:-:S02]  /*7200*/  ISETP.GT.AND P5, PT, R2, R33, PT ;  /* 0x000000210200720c */ /* 0x000fc40003fa4270 */
[----:B------:R-:W-:Y:S02]  /*7210*/  FSEL R19, R19, -INF , !P4 ;  /* 0xff80000013137808 */ /* 0x000fe40006000000 */
[----:B------:R-:W-:Y:S02]  /*7220*/  ISETP.GE.AND P4, PT, R33, R202, PT ;  /* 0x000000ca2100720c */ /* 0x000fe40003f86270 */
[----:B------:R-:W-:Y:S01]  /*7230*/  FSEL R26, R174, -INF , !P5 ;  /* 0xff800000ae1a7808 */ /* 0x000fe20006800000 */
[----:B-----5:R-:W-:Y:S01]  /*7240*/  ULEA UR5, UR5, UR6, 0x18 ;  /* 0x0000000605057291 */ /* 0x020fe2000f8ec0ff */
        /* <DEDUP_REMOVED lines=33> */
[----:B-1----:R-:W-:Y:S02]  /*7460*/  FSEL R28, R28, -INF , !P5 ;  /* 0xff8000001c1c7808 */ /* 0x002fe40006800000 */
[----:B------:R-:W-:Y:S02]  /*7470*/  ISETP.GT.AND P5, PT, R204, R137, PT ;  /* 0x00000089cc00720c */ /* 0x000fe40003fa4270 */
[----:B------:R-:W-:-:S02]  /*7480*/  FSEL R146, R28, -INF , !P4 ;  /* 0xff8000001c927808 */ /* 0x000fc40006000000 */
[----:B------:R-:W-:Y:S02]  /*7490*/  ISETP.GE.AND P4, PT, R137, R203, PT ;  /* 0x000000cb8900720c */ /* 0x000fe40003f86270 */
[----:B------:R-:W-:Y:S02]  /*74a0*/  FSEL R25, R25, -INF , !P5 ;  /* 0xff80000019197808 */ /* 0x000fe40006800000 */
[----:B------:R-:W-:Y:S02]  /*74b0*/  ISETP.GT.AND P5, PT, R2, R137, PT ;  /* 0x000000890200720c */ /* 0x000fe40003fa4270 */
[C---:B------:R-:W-:Y:S02]  /*74c0*/  IADD3 R23, PT, PT, R134.reuse, -0x68, RZ ;  /* 0xffffff9886177810 */ /* 0x040fe40007ffe0ff */
[----:B------:R-:W-:Y:S01]  /*74d0*/  FSEL R145, R25, -INF , !P4 ;  /* 0xff80000019917808 */ /* 0x000fe20006000000 */
[----:B------:R-:W-:Y:S01]  /*74e0*/  VIADD R25, R134, 0xffffff99 ;  /* 0xffffff9986197836 */ /* 0x000fe20000000000 */
[----:B------:R-:W-:-:S02]  /*74f0*/  ISETP.GE.AND P4, PT, R137, R202, PT ;  /* 0x000000ca8900720c */ /* 0x000fc40003f86270 */
[----:B------:R-:W-:Y:S02]  /*7500*/  FSEL R29, R29, -INF , !P5 ;  /* 0xff8000001d1d7808 */ /* 0x000fe40006800000 */
[----:B------:R-:W-:Y:S02]  /*7510*/  ISETP.GT.AND P5, PT, R204, R23, PT ;  /* 0x00000017cc00720c */ /* 0x000fe40003fa4270 */
[----:B------:R-:W-:Y:S02]  /*7520*/  FSEL R144, R29, -INF , !P4 ;  /* 0xff8000001d907808 */ /* 0x000fe40006000000 */
[----:B------:R-:W-:Y:S02]  /*7530*/  ISETP.GE.AND P4, PT, R23, R203, PT ;  /* 0x000000cb1700720c */ /* 0x000fe40003f86270 */
[----:B------:R-:W-:Y:S02]  /*7540*/  FSEL R12, R12, -INF , !P5 ;  /* 0xff8000000c0c7808 */ /* 0x000fe40006800000 */
[----:B------:R-:W-:-:S02]  /*7550*/  ISETP.GT.AND P5, PT, R2, R23, PT ;  /* 0x000000170200720c */ /* 0x000fc40003fa4270 */
[----:B--2---:R-:W-:Y:S02]  /*7560*/  FSEL R143, R12, -INF , !P4 ;  /* 0xff8000000c8f7808 */ /* 0x004fe40006000000 */
        /* <DEDUP_REMOVED lines=8> */
[----:B----4-:R-:W-:Y:S02]  /*75f0*/  FSEL R141, R8, -INF , !P4 ;  /* 0xff800000088d7808 */ /* 0x010fe40006000000 */
[----:B------:R-:W-:Y:S02]  /*7600*/  ISETP.GE.AND P4, PT, R25, R202, PT ;  /* 0x000000ca1900720c */ /* 0x000fe40003f86270 */
[----:B------:R-:W-:Y:S02]  /*7610*/  FSEL R4, R4, -INF , !P5 ;  /* 0xff80000004047808 */ /* 0x000fe40006800000 */
[----:B------:R-:W-:-:S02]  /*7620*/  ISETP.GT.AND P5, PT, R204, R23, PT ;  /* 0x00000017cc00720c */ /* 0x000fc40003fa4270 */
[----:B------:R-:W-:Y:S02]  /*7630*/  FSEL R140, R4, -INF , !P4 ;  /* 0xff800000048c7808 */ /* 0x000fe40006000000 */
        /* <DEDUP_REMOVED lines=21> */
[----:B------:R-:W-:Y:S02]  /*7790*/  IADD3 R9, PT, PT, R134, -0x57, RZ ;  /* 0xffffffa986097810 */ /* 0x000fe40007ffe0ff */
        /* <DEDUP_REMOVED lines=17> */
[C---:B------:R-:W-:Y:S02]  /*78b0*/  IADD3 R7, PT, PT, R134.reuse, -0x4f, RZ ;  /* 0xffffffb186077810 */ /* 0x040fe40007ffe0ff */
        /* <DEDUP_REMOVED lines=12> */
[----:B------:R-:W-:Y:S02]  /*7980*/  IADD3 R7, PT, PT, R134, -0x47, RZ ;  /* 0xffffffb986077810 */ /* 0x000fe40007ffe0ff */
[----:B------:R-:W-:Y:S02]  /*7990*/  FMNMX3.FTZ R4, R132, R19, R33, !PT ;  /* 0x0000001384047276 */ /* 0x000fe40007810021 */
[----:B------:R-:W-:Y:S02]  /*79a0*/  FMNMX3.FTZ R9, R3, R26, R16, !PT ;  /* 0x0000001a03097276 */ /* 0x000fe40007810010 */
[----:B------:R-:W-:Y:S02]  /*79b0*/  ISETP.GT.AND P5, PT, R2, R5, PT ;  /* 0x000000050200720c */ /* 0x000fe40003fa4270 */
[----:B------:R-:W-:-:S02]  /*79c0*/  FSEL R172, R34, -INF , !P4 ;  /* 0xff80000022ac7808 */ /* 0x000fc40006000000 */
[----:B------:R-:W-:Y:S02]  /*79d0*/  ISETP.GT.AND P4, PT, R2, R7, PT ;  /* 0x000000070200720c */ /* 0x000fe40003f84270 */
[----:B------:R-:W-:Y:S02]  /*79e0*/  FMNMX3.FTZ R2, R4, R31, R21, !PT ;  /* 0x0000001f04027276 */ /* 0x000fe40007810015 */
[----:B------:R-:W-:Y:S02]  /*79f0*/  FMNMX3.FTZ R9, R9, R18, R20, !PT ;  /* 0x0000001209097276 */ /* 0x000fe40007810014 */
[----:B------:R-:W-:Y:S02]  /*7a00*/  FSEL R135, R135, -INF , !P5 ;  /* 0xff80000087877808 */ /* 0x000fe40006800000 */
[----:B------:R-:W-:Y:S02]  /*7a10*/  ISETP.GT.AND P5, PT, R204, R5, PT ;  /* 0x00000005cc00720c */ /* 0x000fe40003fa4270 */
[----:B------:R-:W-:-:S02]  /*7a20*/  FMNMX3.FTZ R2, R2, R147, R145, !PT ;  /* 0x0000009302027276 */ /* 0x000fc40007810091 */
[----:B------:R-:W-:Y:S02]  /*7a30*/  FMNMX3.FTZ R9, R9, R146, R144, !PT ;  /* 0x0000009209097276 */ /* 0x000fe40007810090 */
[----:B------:R-:W-:Y:S02]  /*7a40*/  FSEL R136, R136, -INF , !P4 ;  /* 0xff80000088887808 */ /* 0x000fe40006000000 */
[----:B------:R-:W-:Y:S02]  /*7a50*/  ISETP.GE.AND P4, PT, R5, R203, PT ;  /* 0x000000cb0500720c */ /* 0x000fe40003f86270 */
[----:B------:R-:W-:Y:S02]  /*7a60*/  FSEL R32, R32, -INF , !P5 ;  /* 0xff80000020207808 */ /* 0x000fe40006800000 */
[----:B------:R-:W-:Y:S02]  /*7a70*/  ISETP.GT.AND P5, PT, R204, R7, PT ;  /* 0x00000007cc00720c */ /* 0x000fe40003fa4270 */
[----:B------:R-:W-:-:S02]  /*7a80*/  FMNMX3.FTZ R2, R2, R143, R141, !PT ;  /* 0x0000008f02027276 */ /* 0x000fc4000781008d */
[----:B------:R-:W-:Y:S02]  /*7a90*/  FMNMX3.FTZ R9, R9, R142, R140, !PT ;  /* 0x0000008e09097276 */ /* 0x000fe4000781008c */
[----:B------:R-:W-:Y:S02]  /*7aa0*/  FSEL R173, R32, -INF , !P4 ;  /* 0xff80000020ad7808 */ /* 0x000fe40006000000 */
[----:B------:R-:W-:Y:S02]  /*7ab0*/  ISETP.GE.AND P4, PT, R7, R203, PT ;  /* 0x000000cb0700720c */ /* 0x000fe40003f86270 */
[----:B------:R-:W-:Y:S02]  /*7ac0*/  FSEL R30, R30, -INF , !P5 ;  /* 0xff8000001e1e7808 */ /* 0x000fe40006800000 */
[----:B------:R-:W-:Y:S02]  /*7ad0*/  FMNMX3.FTZ R2, R2, R199, R197, !PT ;  /* 0x000000c702027276 */ /* 0x000fe400078100c5 */
[----:B------:R-:W-:-:S02]  /*7ae0*/  FMNMX3.FTZ R9, R9, R212, R210, !PT ;  /* 0x000000d409097276 */ /* 0x000fc400078100d2 */
[----:B------:R-:W-:Y:S02]  /*7af0*/  FSEL R171, R30, -INF , !P4 ;  /* 0xff8000001eab7808 */ /* 0x000fe40006000000 */
[-C--:B------:R-:W-:Y:S02]  /*7b00*/  ISETP.GE.AND P5, PT, R5, R202.reuse, PT ;  /* 0x000000ca0500720c */ /* 0x080fe40003fa6270 */
[----:B------:R-:W-:Y:S02]  /*7b10*/  FMNMX3.FTZ R2, R2, R195, R193, !PT ;  /* 0x000000c302027276 */ /* 0x000fe400078100c1 */
[----:B------:R-:W-:Y:S02]  /*7b20*/  ISETP.GE.AND P4, PT, R7, R202, PT ;  /* 0x000000ca0700720c */ /* 0x000fe40003f86270 */
[----:B------:R-:W-:Y:S02]  /*7b30*/  FMNMX3.FTZ R5, R9, R198, R196, !PT ;  /* 0x000000c609057276 */ /* 0x000fe400078100c4 */
[----:B------:R-:W-:-:S02]  /*7b40*/  FMNMX3.FTZ R2, R2, R175, R169, !PT ;  /* 0x000000af02027276 */ /* 0x000fc400078100a9 */
[----:B------:R-:W-:Y:S02]  /*7b50*/  FSEL R170, R135, -INF , !P5 ;  /* 0xff80000087aa7808 */ /* 0x000fe40006800000 */
[----:B------:R-:W-:Y:S02]  /*7b60*/  FSEL R168, R136, -INF , !P4 ;  /* 0xff80000088a87808 */ /* 0x000fe40006000000 */
[----:B------:R-:W-:Y:S02]  /*7b70*/  FMNMX3.FTZ R5, R5, R174, R172, !PT ;  /* 0x000000ae05057276 */ /* 0x000fe400078100ac */
[----:B------:R-:W-:Y:S02]  /*7b80*/  FMNMX3.FTZ R6, R2, R173, R171, !PT ;  /* 0x000000ad02067276 */ /* 0x000fe400078100ab */
[----:B------:R-:W-:Y:S02]  /*7b90*/  FMNMX3.FTZ R4, R5, R170, R168, !PT ;  /* 0x000000aa05047276 */ /* 0x000fe400078100a8 */
[----:B------:R-:W-:Y:S01]  /*7ba0*/  LEA R166, R186, UR5, 0x1 ;  /* 0x00000005baa67c11 */ /* 0x000fe2000f8e08ff */
[----:B------:R-:W1:Y:S04]  /*7bb0*/  SHFL.BFLY PT, R7, R6, 0x2, 0x1f ;  /* 0x0c401f0006077f89 */ /* 0x000e6800000e0000 */
[----:B------:R-:W2:Y:S01]  /*7bc0*/  SHFL.BFLY PT, R5, R4, 0x2, 0x1f ;  /* 0x0c401f0004057f89 */ /* 0x000ea200000e0000 */
[----:B------:R-:W-:-:S02]  /*7bd0*/  IMAD.IADD R201, R133, 0x1, R166 ;  /* 0x0000000185c97824 */ /* 0x000fc400078e02a6 */
[----:B------:R-:W-:Y:S01]  /*7be0*/  VIADD R165, R166, 0x12040 ;  /* 0x00012040a6a57836 */ /* 0x000fe20000000000 */
[----:B------:R-:W-:Y:S04]  /*7bf0*/  LDSM.16.MT88.4 R12, [R166+0x12000] ;  /* 0x01200000a60c783b */ /* 0x000fe80000004200 */
[----:B------:R-:W-:Y:S04]  /*7c00*/  LDSM.16.MT88.4 R152, [R201+0x14800] ;  /* 0x01480000c998783b */ /* 0x000fe80000004200 */
[----:B------:R-:W-:Y:S01]  /*7c10*/  LDSM.16.MT88.4 R148, [R201+0x16800] ;  /* 0x01680000c994783b */ /* 0x000fe20000004200 */
[----:B-1----:R-:W-:-:S02]  /*7c20*/  FMNMX.FTZ R7, R6, R7, !PT ;  /* 0x0000000706077209 */ /* 0x002fc40007810000 */
[----:B--2---:R-:W-:-:S03]  /*7c30*/  FMNMX.FTZ R5, R4, R5, !PT ;  /* 0x0000000504057209 */ /* 0x004fc60007810000 */
[----:B------:R-:W1:Y:S04]  /*7c40*/  SHFL.BFLY PT, R184, R7, 0x1, 0x1f ;  /* 0x0c201f0007b87f89 */ /* 0x000e6800000e0000 */
[----:B------:R-:W2:Y:S01]  /*7c50*/  SHFL.BFLY PT, R2, R5, 0x1, 0x1f ;  /* 0x0c201f0005027f89 */ /* 0x000ea200000e0000 */
[----:B-1----:R-:W-:Y:S02]  /*7c60*/  FMNMX.FTZ R184, R7, R184, !PT ;  /* 0x000000b807b87209 */ /* 0x002fe40007810000 */
[----:B--2---:R-:W-:-:S03]  /*7c70*/  FMNMX.FTZ R2, R5, R2, !PT ;  /* 0x0000000205027209 */ /* 0x004fc60007810000 */
[C---:B---3--:R-:W-:Y:S01]  /*7c80*/  FMUL.FTZ R178, R184.reuse, UR4 ;  /* 0x00000004b8b27c20 */ /* 0x048fe20008410000 */
[----:B------:R-:W-:Y:S02]  /*7c90*/  FSETP.NEU.FTZ.AND P5, PT, R184, -INF , PT ;  /* 0xff800000b800780b */ /* 0x000fe40003fbd000 */
[C---:B------:R-:W-:Y:S01]  /*7ca0*/  FSETP.NEU.FTZ.AND P4, PT, R2.reuse, -INF , PT ;  /* 0xff8000000200780b */ /* 0x040fe20003f9d000 */
[----:B------:R-:W-:Y:S01]  /*7cb0*/  FMUL.FTZ R167, R2, UR4 ;  /* 0x0000000402a77c20 */ /* 0x000fe20008410000 */
[----:B------:R-:W-:Y:S02]  /*7cc0*/  FSEL R5, R184, RZ, P5 ;  /* 0x000000ffb8057208 */ /* 0x000fe40002800000 */
[----:B------:R-:W-:Y:S02]  /*7cd0*/  FSEL R4, R2, RZ, P4 ;  /* 0x000000ff02047208 */ /* 0x000fe40002000000 */
[----:B------:R-:W-:Y:S01]  /*7ce0*/  FSEL R178, R178, RZ, P5 ;  /* 0x000000ffb2b27208 */ /* 0x000fe20002800000 */
[----:B------:R-:W-:Y:S01]  /*7cf0*/  FADD.FTZ R5, R132, -R5 ;  /* 0x8000000584057221 */ /* 0x000fe20000010000 */
[----:B------:R-:W-:Y:S01]  /*7d00*/  FSEL R167, R167, RZ, P4 ;  /* 0x000000ffa7a77208 */ /* 0x000fe20002000000 */
[----:B------:R-:W-:-:S02]  /*7d10*/  FADD.FTZ R4, R3, -R4 ;  /* 0x8000000403047221 */ /* 0x000fc40000010000 */
[--C-:B------:R-:W-:Y:S01]  /*7d20*/  FFMA.FTZ R157, R21, UR4, -R178.reuse ;  /* 0x00000004159d7c23 */ /* 0x100fe200080108b2 */
[----:B------:R-:W-:Y:S01]  /*7d30*/  FMUL.FTZ R163, R5, UR4 ;  /* 0x0000000405a37c20 */ /* 0x000fe20008410000 */
[--C-:B------:R-:W-:Y:S01]  /*7d40*/  FFMA.FTZ R8, R20, UR4, -R167.reuse ;  /* 0x0000000414087c23 */ /* 0x100fe200080108a7 */
[----:B------:R-:W-:Y:S01]  /*7d50*/  FMUL.FTZ R161, R4, UR4 ;  /* 0x0000000404a17c20 */ /* 0x000fe20008410000 */
[----:B------:R-:W1:Y:S01]  /*7d60*/  LDSM.16.MT88.4 R20, [R201+0x12000] ;  /* 0x01200000c914783b */ /* 0x000e620000004200 */
[--C-:B------:R-:W-:Y:S01]  /*7d70*/  FFMA.FTZ R156, R16, UR4, -R167.reuse ;  /* 0x00000004109c7c23 */ /* 0x100fe200080108a7 */
[----:B------:R-:W-:Y:S01]  /*7d80*/  IADD3 R16, PT, PT, R166, 0x12000, RZ ;  /* 0x00012000a6107810 */ /* 0x000fe20007ffe0ff */
[----:B------:R-:W2:Y:S01]  /*7d90*/  MUFU.EX2 R163, R163 ;  /* 0x000000a300a37308 */ /* 0x000ea20000000800 */
[--C-:B------:R-:W-:Y:S01]  /*7da0*/  FFMA.FTZ R164, R19, UR4, -R178.reuse ;  /* 0x0000000413a47c23 */ /* 0x100fe200080108b2 */
[--C-:B------:R-:W-:Y:S01]  /*7db0*/  FFMA.FTZ R159, R33, UR4, -R178.reuse ;  /* 0x00000004219f7c23 */ /* 0x100fe200080108b2 */
[----:B------:R-:W-:Y:S01]  /*7dc0*/  @P2 IADD3 R165, PT, PT, R16, -0x40, RZ ;  /* 0xffffffc010a52810 */ /* 0x000fe20007ffe0ff */
[----:B------:R-:W3:Y:S01]  /*7dd0*/  MUFU.EX2 R161, R161 ;  /* 0x000000a100a17308 */ /* 0x000ee20000000800 */
[--C-:B------:R-:W-:Y:S01]  /*7de0*/  FFMA.FTZ R158, R31, UR4, -R178.reuse ;  /* 0x000000041f9e7c23 */ /* 0x100fe200080108b2 */
[--C-:B------:R-:W-:Y:S01]  /*7df0*/  FFMA.FTZ R162, R26, UR4, -R167.reuse ;  /* 0x000000041aa27c23 */ /* 0x100fe200080108a7 */
[----:B------:R-:W-:Y:S01]  /*7e00*/  FFMA.FTZ R160, R18, UR4, -R167 ;  /* 0x0000000412a07c23 */ /* 0x000fe200080108a7 */
[----:B------:R-:W-:Y:S01]  /*7e10*/  IMAD.IADD R200, R133, 0x1, R165 ;  /* 0x0000000185c87824 */ /* 0x000fe200078e02a5 */
[----:B------:R-:W-:Y:S01]  /*7e20*/  MUFU.EX2 R164, R164 ;  /* 0x000000a400a47308 */ /* 0x000fe20000000800 */
[----:B------:R-:W-:Y:S01]  /*7e30*/  LDSM.16.MT88.4 R28, [R165] ;  /* 0x00000000a51c783b */ /* 0x000fe20000004200 */
[--C-:B------:R-:W-:Y:S01]  /*7e40*/  FFMA.FTZ R179, R147, UR4, -R178.reuse ;  /* 0x0000000493b37c23 */ /* 0x100fe200080108b2 */
[--C-:B------:R-:W-:Y:S01]  /*7e50*/  FFMA.FTZ R182, R145, UR4, -R178.reuse ;  /* 0x0000000491b67c23 */ /* 0x100fe200080108b2 */
[----:B------:R-:W4:Y:S01]  /*7e60*/  MUFU.EX2 R159, R159 ;  /* 0x0000009f009f7308 */ /* 0x000f220000000800 */
[-C--:B--2---:R-:W-:Y:S01]  /*7e70*/  FMUL.FTZ R24, R116, R163.reuse ;  /* 0x000000a374187220 */ /* 0x084fe20000410000 */
[-C--:B------:R-:W-:Y:S01]  /*7e80*/  FMUL.FTZ R25, R117, R163.reuse ;  /* 0x000000a375197220 */ /* 0x080fe20000410000 */
[----:B------:R-:W-:Y:S01]  /*7e90*/  FMUL.FTZ R16, R120, R163 ;  /* 0x000000a378107220 */ /* 0x000fe20000410000 */
[----:B------:R-:W-:Y:S01]  /*7ea0*/  MUFU.EX2 R158, R158 ;  /* 0x0000009e009e7308 */ /* 0x000fe20000000800 */
[-C--:B---3--:R-:W-:Y:S01]  /*7eb0*/  FMUL.FTZ R26, R118, R161.reuse ;  /* 0x000000a1761a7220 */ /* 0x088fe20000410000 */
[----:B------:R-:W-:Y:S01]  /*7ec0*/  FMUL.FTZ R27, R119, R161 ;  /* 0x000000a1771b7220 */ /* 0x000fe20000410000 */
[----:B------:R-:W-:Y:S01]  /*7ed0*/  FMUL.FTZ R17, R121, R163 ;  /* 0x000000a379117220 */ /* 0x000fe20000410000 */
[----:B------:R-:W2:Y:S01]  /*7ee0*/  MUFU.EX2 R157, R157 ;  /* 0x0000009d009d7308 */ /* 0x000ea20000000800 */
[----:B------:R-:W3:Y:S01]  /*7ef0*/  LDSM.16.MT88.4 R116, [R200] ;  /* 0x00000000c874783b */ /* 0x000ee20000004200 */
[-C--:B------:R-:W-:Y:S01]  /*7f00*/  FMUL.FTZ R18, R122, R161.reuse ;  /* 0x000000a17a127220 */ /* 0x080fe20000410000 */
[----:B------:R-:W-:Y:S01]  /*7f10*/  FMUL.FTZ R19, R123, R161 ;  /* 0x000000a17b137220 */ /* 0x000fe20000410000 */
[----:B------:R-:W-:Y:S01]  /*7f20*/  MUFU.EX2 R162, R162 ;  /* 0x000000a200a27308 */ /* 0x000fe20000000800 */
[-C--:B------:R-:W-:Y:S01]  /*7f30*/  FMUL.FTZ R32, R104, R163.reuse ;  /* 0x000000a368207220 */ /* 0x080fe20000410000 */
[----:B----4-:R-:W-:Y:S01]  /*7f40*/  F2FP.F16.F32.PACK_AB R4, R159, R164 ;  /* 0x000000a49f04723e */ /* 0x010fe200000000ff */
[----:B------:R-:W-:Y:S01]  /*7f50*/  FMUL.FTZ R33, R105, R163 ;  /* 0x000000a369217220 */ /* 0x000fe20000410000 */
[----:B------:R-:W4:Y:S01]  /*7f60*/  MUFU.EX2 R156, R156 ;  /* 0x0000009c009c7308 */ /* 0x000f220000000800 */
[-C--:B------:R-:W-:Y:S01]  /*7f70*/  FMUL.FTZ R34, R106, R161.reuse ;  /* 0x000000a16a227220 */ /* 0x080fe20000410000 */
[----:B------:R-:W-:Y:S01]  /*7f80*/  FMUL.FTZ R35, R107, R161 ;  /* 0x000000a16b237220 */ /* 0x000fe20000410000 */
[-C--:B------:R-:W-:Y:S01]  /*7f90*/  FMUL.FTZ R100, R100, R163.reuse ;  /* 0x000000a364647220 */ /* 0x080fe20000410000 */
[----:B------:R-:W-:Y:S01]  /*7fa0*/  MUFU.EX2 R160, R160 ;  /* 0x000000a000a07308 */ /* 0x000fe20000000800 */
[----:B------:R-:W-:Y:S01]  /*7fb0*/  LDSM.16.MT88.4 R104, [R201+0x14000] ;  /* 0x01400000c968783b */ /* 0x000fe20000004200 */
[----:B--2---:R-:W-:Y:S01]  /*7fc0*/  F2FP.F16.F32.PACK_AB R6, R157, R158 ;  /* 0x0000009e9d06723e */ /* 0x004fe200000000ff */
[----:B------:R-:W-:Y:S01]  /*7fd0*/  FMUL.FTZ R101, R101, R163 ;  /* 0x000000a365657220 */ /* 0x000fe20000410000 */
[----:B------:R-:W2:Y:S01]  /*7fe0*/  MUFU.EX2 R3, R8 ;  /* 0x0000000800037308 */ /* 0x000ea20000000800 */
[-C--:B------:R-:W-:Y:S01]  /*7ff0*/  FMUL.FTZ R102, R102, R161.reuse ;  /* 0x000000a166667220 */ /* 0x080fe20000410000 */
[----:B------:R-:W-:Y:S01]  /*8000*/  FMUL.FTZ R103, R103, R161 ;  /* 0x000000a167677220 */ /* 0x000fe20000410000 */
        /* <DEDUP_REMOVED lines=11> */
[----:B--2---:R-:W-:Y:S01]  /*80c0*/  F2FP.F16.F32.PACK_AB R7, R3, R160 ;  /* 0x000000a00307723e */ /* 0x004fe200000000ff */
[-C--:B------:R-:W-:Y:S01]  /*80d0*/  FMUL.FTZ R42, R42, R161.reuse ;  /* 0x000000a12a2a7220 */ /* 0x080fe20000410000 */
[----:B------:R-:W-:Y:S01]  /*80e0*/  FMUL.FTZ R43, R43, R161 ;  /* 0x000000a12b2b7220 */ /* 0x000fe20000410000 */
[-C--:B------:R-:W-:Y:S01]  /*80f0*/  FMUL.FTZ R48, R48, R163.reuse ;  /* 0x000000a330307220 */ /* 0x080fe20000410000 */
[----:B------:R-:W-:Y:S01]  /*8100*/  FMUL.FTZ R49, R49, R163 ;  /* 0x000000a331317220 */ /* 0x000fe20000410000 */
[-C--:B------:R-:W-:Y:S01]  /*8110*/  FMUL.FTZ R50, R50, R161.reuse ;  /* 0x000000a132327220 */ /* 0x080fe20000410000 */
[----:B------:R-:W-:Y:S01]  /*8120*/  FMUL.FTZ R51, R51, R161 ;  /* 0x000000a133337220 */ /* 0x000fe20000410000 */
[C---:B-1----:R-:W-:Y:S01]  /*8130*/  HMMA.16816.F32 R16, R4.reuse, R20, R16 ;  /* 0x000000140410723c */ /* 0x042fe20000001810 */
[----:B------:R-:W1:Y:S01]  /*8140*/  LDSM.16.MT88.4 R132, [R201+0x16000] ;  /* 0x01600000c984783b */ /* 0x000e620000004200 */
[-C--:B------:R-:W-:Y:S01]  /*8150*/  FMUL.FTZ R136, R76, R163.reuse ;  /* 0x000000a34c887220 */ /* 0x080fe20000410000 */
[----:B------:R-:W-:Y:S01]  /*8160*/  FMUL.FTZ R137, R77, R163 ;  /* 0x000000a34d897220 */ /* 0x000fe20000410000 */
[-C--:B------:R-:W-:Y:S01]  /*8170*/  FMUL.FTZ R138, R78, R161.reuse ;  /* 0x000000a14e8a7220 */ /* 0x080fe20000410000 */
[----:B------:R-:W-:Y:S01]  /*8180*/  LDSM.16.MT88.4 R120, [R165+0x2000] ;  /* 0x00200000a578783b */ /* 0x000fe20000004200 */
[----:B------:R-:W-:Y:S01]  /*8190*/  FMUL.FTZ R139, R79, R161 ;  /* 0x000000a14f8b7220 */ /* 0x000fe20000410000 */
[-C--:B------:R-:W-:Y:S01]  /*81a0*/  FMUL.FTZ R80, R80, R163.reuse ;  /* 0x000000a350507220 */ /* 0x080fe20000410000 */
[C---:B------:R-:W-:Y:S01]  /*81b0*/  HMMA.16816.F32 R20, R4.reuse, R22, R24 ;  /* 0x000000160414723c */ /* 0x040fe20000001818 */
[-C--:B------:R-:W-:Y:S01]  /*81c0*/  FMUL.FTZ R24, R112, R163.reuse ;  /* 0x000000a370187220 */ /* 0x080fe20000410000 */
[----:B------:R-:W-:Y:S01]  /*81d0*/  FMUL.FTZ R25, R113, R163 ;  /* 0x000000a371197220 */ /* 0x000fe20000410000 */
[-C--:B------:R-:W-:Y:S01]  /*81e0*/  FMUL.FTZ R26, R114, R161.reuse ;  /* 0x000000a1721a7220 */ /* 0x080fe20000410000 */
[----:B------:R-:W-:Y:S01]  /*81f0*/  FMUL.FTZ R27, R115, R161 ;  /* 0x000000a1731b7220 */ /* 0x000fe20000410000 */
[----:B------:R-:W-:Y:S01]  /*8200*/  LDSM.16.MT88.4 R76, [R201+0x12800] ;  /* 0x01280000c94c783b */ /* 0x000fe20000004200 */
[----:B------:R-:W-:Y:S01]  /*8210*/  FMUL.FTZ R81, R81, R163 ;  /* 0x000000a351517220 */ /* 0x000fe20000410000 */
[-C--:B------:R-:W-:Y:S01]  /*8220*/  FMUL.FTZ R82, R82, R161.reuse ;  /* 0x000000a152527220 */ /* 0x080fe20000410000 */
[C---:B---3--:R-:W-:Y:S01]  /*8230*/  HMMA.16816.F32 R32, R4.reuse, R116, R32 ;  /* 0x000000740420723c */ /* 0x048fe20000001820 */
        /* <DEDUP_REMOVED lines=11> */
[--C-:B------:R-:W-:Y:S01]  /*82f0*/  FFMA.FTZ R180, R143, UR4, -R178.reuse ;  /* 0x000000048fb47c23 */ /* 0x100fe200080108b2 */
[--C-:B------:R-:W-:Y:S01]  /*8300*/  FFMA.FTZ R177, R141, UR4, -R178.reuse ;  /* 0x000000048db17c23 */ /* 0x100fe200080108b2 */
[--C-:B------:R-:W-:Y:S01]  /*8310*/  FFMA.FTZ R192, R146, UR4, -R167.reuse ;  /* 0x0000000492c07c23 */ /* 0x100fe200080108a7 */
[--C-:B------:R-:W-:Y:S01]  /*8320*/  FFMA.FTZ R183, R144, UR4, -R167.reuse ;  /* 0x0000000490b77c23 */ /* 0x100fe200080108a7 */
[C---:B------:R-:W-:Y:S01]  /*8330*/  HMMA.16816.F32 R100, R4.reuse, R118, R100 ;  /* 0x000000760464723c */ /* 0x040fe20000001864 */
[----:B------:R-:W3:Y:S01]  /*8340*/  LDSM.16.MT88.4 R116, [R200+0x2000] ;  /* 0x00200000c874783b */ /* 0x000ee20000004200 */
[--C-:B------:R-:W-:Y:S01]  /*8350*/  FFMA.FTZ R181, R142, UR4, -R167.reuse ;  /* 0x000000048eb57c23 */ /* 0x100fe200080108a7 */
[--C-:B------:R-:W-:Y:S01]  /*8360*/  FFMA.FTZ R194, R140, UR4, -R167.reuse ;  /* 0x000000048cc27c23 */ /* 0x100fe200080108a7 */
[----:B------:R-:W-:Y:S01]  /*8370*/  MUFU.EX2 R179, R179 ;  /* 0x000000b300b37308 */ /* 0x000fe20000000800 */
[----:B------:R-:W-:Y:S01]  /*8380*/  LDSM.16.MT88.4 R128, [R200+0x800] ;  /* 0x00080000c880783b */ /* 0x000fe20000004200 */
[--C-:B------:R-:W-:Y:S01]  /*8390*/  FFMA.FTZ R196, R196, UR4, -R167.reuse ;  /* 0x00000004c4c47c23 */ /* 0x100fe200080108a7 */
[--C-:B------:R-:W-:Y:S01]  /*83a0*/  FFMA.FTZ R210, R210, UR4, -R167.reuse ;  /* 0x00000004d2d27c23 */ /* 0x100fe200080108a7 */
[C---:B------:R-:W-:Y:S01]  /*83b0*/  HMMA.16816.F32 R28, R4.reuse, R30, R108 ;  /* 0x0000001e041c723c */ /* 0x040fe2000000186c */
[----:B------:R-:W4:Y:S01]  /*83c0*/  LDSM.16.MT88.4 R108, [R166+0x16000] ;  /* 0x01600000a66c783b */ /* 0x000f220000004200 */
[----:B------:R-:W5:Y:S01]  /*83d0*/  MUFU.EX2 R182, R182 ;  /* 0x000000b600b67308 */ /* 0x000f620000000800 */
[----:B------:R-:W-:Y:S01]  /*83e0*/  FFMA.FTZ R169, R169, UR4, -R178 ;  /* 0x00000004a9a97c23 */ /* 0x000fe200080108b2 */
[--C-:B------:R-:W-:Y:S01]  /*83f0*/  FFMA.FTZ R168, R168, UR4, -R167.reuse ;  /* 0x00000004a8a87c23 */ /* 0x100fe200080108a7 */
[----:B------:R-:W-:Y:S01]  /*8400*/  LDSM.16.MT88.4 R140, [R165+0x800] ;  /* 0x00080000a58c783b */ /* 0x000fe20000004200 */
[----:B------:R-:W-:Y:S01]  /*8410*/  MUFU.EX2 R180, R180 ;  /* 0x000000b400b47308 */ /* 0x000fe20000000800 */
[----:B------:R-:W-:Y:S01]  /*8420*/  FFMA.FTZ R170, R170, UR4, -R167 ;  /* 0x00000004aaaa7c23 */ /* 0x000fe200080108a7 */
[----:B-1----:R-:W-:Y:S01]  /*8430*/  HMMA.16816.F32 R136, R4, R132, R136 ;  /* 0x000000840488723c */ /* 0x002fe20000001888 */
[----:B------:R-:W-:Y:S01]  /*8440*/  LDSM.16.MT88.4 R144, [R166+0x12800] ;  /* 0x01280000a690783b */ /* 0x000fe20000004200 */
[----:B------:R-:W-:Y:S01]  /*8450*/  MUFU.EX2 R177, R177 ;  /* 0x000000b100b17308 */ /* 0x000fe20000000800 */
[----:B------:R-:W-:-:S03]  /*8460*/  FFMA.FTZ R164, R219, R163, R164 ;  /* 0x000000a3dba47223 */ /* 0x000fc600000100a4 */
[----:B------:R-:W-:Y:S01]  /*8470*/  MUFU.EX2 R192, R192 ;  /* 0x000000c000c07308 */ /* 0x000fe20000000800 */
[----:B------:R-:W-:Y:S01]  /*8480*/  FADD.FTZ R159, R159, R164 ;  /* 0x000000a49f9f7221 */ /* 0x000fe20000010000 */
[C---:B------:R-:W-:Y:S01]  /*8490*/  HMMA.16816.F32 R132, R4.reuse, R134, R80 ;  /* 0x000000860484723c */ /* 0x040fe20000001850 */
[-C--:B------:R-:W-:Y:S01]  /*84a0*/  FMUL.FTZ R80, R92, R163.reuse ;  /* 0x000000a35c507220 */ /* 0x080fe20000410000 */
[----:B------:R-:W-:Y:S01]  /*84b0*/  FMUL.FTZ R81, R93, R163 ;  /* 0x000000a35d517220 */ /* 0x000fe20000410000 */
[-C--:B------:R-:W-:Y:S01]  /*84c0*/  FMUL.FTZ R82, R94, R161.reuse ;  /* 0x000000a15e527220 */ /* 0x080fe20000410000 */
[----:B------:R-:W-:Y:S01]  /*84d0*/  FMUL.FTZ R83, R95, R161 ;  /* 0x000000a15f537220 */ /* 0x000fe20000410000 */
[----:B------:R-:W1:Y:S01]  /*84e0*/  MUFU.EX2 R183, R183 ;  /* 0x000000b700b77308 */ /* 0x000e620000000800 */
[----:B------:R-:W-:Y:S02]  /*84f0*/  FADD.FTZ R158, R158, R159 ;  /* 0x0000009f9e9e7221 */ /* 0x000fe40000010000 */
[C---:B--2---:R-:W-:Y:S01]  /*8500*/  HMMA.16816.F32 R36, R4.reuse, R112, R36 ;  /* 0x000000700424723c */ /* 0x044fe20000001824 */
        /* <DEDUP_REMOVED lines=40> */
[-C--:B------:R-:W-:Y:S01]  /*8790*/  FMUL.FTZ R74, R90, R161.reuse ;  /* 0x000000a15a4a7220 */ /* 0x080fe20000410000 */
[-C--:B------:R-:W-:Y:S01]  /*87a0*/  FMUL.FTZ R75, R91, R161.reuse ;  /* 0x000000a15b4b7220 */ /* 0x080fe20000410000 */
[-C--:B------:R-:W-:Y:S01]  /*87b0*/  FMUL.FTZ R86, R98, R161.reuse ;  /* 0x000000a162567220 */ /* 0x080fe20000410000 */
[----:B------:R-:W-:Y:S01]  /*87c0*/  FMUL.FTZ R87, R99, R161 ;  /* 0x000000a163577220 */ /* 0x000fe20000410000 */
[----:B------:R-:W-:Y:S01]  /*87d0*/  MUFU.EX2 R181, R181 ;  /* 0x000000b500b57308 */ /* 0x000fe20000000800 */
[C---:B------:R-:W-:Y:S01]  /*87e0*/  HMMA.16816.F32 R56, R4.reuse, R118, R56 ;  /* 0x000000760438723c */ /* 0x040fe20000001838 */
[----:B------:R-:W2:Y:S01]  /*87f0*/  LDSM.16.MT88.4 R116, [R165+0x4000] ;  /* 0x00400000a574783b */ /* 0x000ea20000004200 */
[----:B-----5:R-:W-:Y:S01]  /*8800*/  F2FP.F16.F32.PACK_AB R88, R182, R179 ;  /* 0x000000b3b658723e */ /* 0x020fe200000000ff */
[----:B------:R-:W3:Y:S01]  /*8810*/  MUFU.EX2 R194, R194 ;  /* 0x000000c200c27308 */ /* 0x000ee20000000800 */
[----:B-1----:R-:W-:Y:S01]  /*8820*/  F2FP.F16.F32.PACK_AB R89, R183, R192 ;  /* 0x000000c0b759723e */ /* 0x002fe200000000ff */
[----:B------:R-:W-:Y:S01]  /*8830*/  FFMA.FTZ R161, R217, R161, R162 ;  /* 0x000000a1d9a17223 */ /* 0x000fe200000100a2 */
[----:B------:R-:W-:Y:S01]  /*8840*/  F2FP.F16.F32.PACK_AB R90, R177, R180 ;  /* 0x000000b4b15a723e */ /* 0x000fe200000000ff */
[----:B------:R-:W-:Y:S01]  /*8850*/  MUFU.EX2 R196, R196 ;  /* 0x000000c400c47308 */ /* 0x000fe20000000800 */
[C---:B----4-:R-:W-:Y:S01]  /*8860*/  HMMA.16816.F32 R60, R4.reuse, R108, R60 ;  /* 0x0000006c043c723c */ /* 0x050fe2000000183c */
[----:B------:R-:W-:Y:S01]  /*8870*/  FADD.FTZ R161, R156, R161 ;  /* 0x000000a19ca17221 */ /* 0x000fe20000010000 */
[----:B------:R-:W-:Y:S01]  /*8880*/  FADD.FTZ R158, R157, R158 ;  /* 0x0000009e9d9e7221 */ /* 0x000fe20000010000 */
[----:B------:R-:W-:Y:S02]  /*8890*/  MUFU.EX2 R169, R169 ;  /* 0x000000a900a97308 */ /* 0x000fe40000000800 */
[----:B------:R-:W-:Y:S01]  /*88a0*/  FADD.FTZ R160, R160, R161 ;  /* 0x000000a1a0a07221 */ /* 0x000fe20000010000 */
[----:B------:R-:W-:Y:S01]  /*88b0*/  FADD.FTZ R179, R179, R158 ;  /* 0x0000009eb3b37221 */ /* 0x000fe20000010000 */
[----:B------:R-:W-:Y:S01]  /*88c0*/  MUFU.EX2 R168, R168 ;  /* 0x000000a800a87308 */ /* 0x000fe20000000800 */
[----:B------:R-:W-:Y:S01]  /*88d0*/  HMMA.16816.F32 R64, R4, R110, R64 ;  /* 0x0000006e0440723c */ /* 0x000fe20000001840 */
[----:B------:R-:W1:Y:S01]  /*88e0*/  LDSM.16.MT88.4 R108, [R200+0x4000] ;  /* 0x00400000c86c783b */ /* 0x000e620000004200 */
[----:B---3--:R-:W-:Y:S01]  /*88f0*/  F2FP.F16.F32.PACK_AB R91, R194, R181 ;  /* 0x000000b5c25b723e */ /* 0x008fe200000000ff */
[----:B------:R-:W-:Y:S01]  /*8900*/  FADD.FTZ R3, R3, R160 ;  /* 0x000000a003037221 */ /* 0x000fe20000010000 */
[----:B------:R-:W-:-:S03]  /*8910*/  FADD.FTZ R179, R182, R179 ;  /* 0x000000b3b6b37221 */ /* 0x000fc60000010000 */
[----:B------:R-:W-:Y:S01]  /*8920*/  FADD.FTZ R192, R192, R3 ;  /* 0x00000003c0c07221 */ /* 0x000fe20000010000 */
[----:B------:R-:W-:Y:S01]  /*8930*/  HMMA.16816.F32 R8, R4, R12, R8 ;  /* 0x0000000c0408723c */ /* 0x000fe20000001808 */
[----:B------:R-:W-:Y:S01]  /*8940*/  FADD.FTZ R180, R180, R179 ;  /* 0x000000b3b4b47221 */ /* 0x000fe20000010000 */
[----:B------:R-:W-:Y:S02]  /*8950*/  IMAD.MOV.U32 R3, RZ, RZ, R2 ;  /* 0x000000ffff037224 */ /* 0x000fe400078e0002 */
[----:B------:R-:W-:Y:S01]  /*8960*/  FADD.FTZ R192, R183, R192 ;  /* 0x000000c0b7c07221 */ /* 0x000fe20000010000 */
[----:B------:R-:W-:-:S03]  /*8970*/  FADD.FTZ R180, R177, R180 ;  /* 0x000000b4b1b47221 */ /* 0x000fc60000010000 */
[----:B------:R-:W-:Y:S01]  /*8980*/  FADD.FTZ R181, R181, R192 ;  /* 0x000000c0b5b57221 */ /* 0x000fe20000010000 */
[----:B------:R-:W-:Y:S01]  /*8990*/  HMMA.16816.F32 R12, R4, R14, R124 ;  /* 0x0000000e040c723c */ /* 0x000fe2000000187c */
[----:B------:R-:W-:Y:S02]  /*89a0*/  LDSM.16.MT88.4 R124, [R166+0x14800] ;  /* 0x01480000a67c783b */ /* 0x000fe40000004200 */
[----:B------:R-:W-:-:S05]  /*89b0*/  FADD.FTZ R194, R194, R181 ;  /* 0x000000b5c2c27221 */ /* 0x000fca0000010000 */
[C---:B------:R-:W-:Y:S08]  /*89c0*/  HMMA.16816.F32 R44, R4.reuse, R120, R44 ;  /* 0x00000078042c723c */ /* 0x040ff0000000182c */
[C---:B--2---:R-:W-:Y:S08]  /*89d0*/  HMMA.16816.F32 R68, R4.reuse, R116, R68 ;  /* 0x000000740444723c */ /* 0x044ff00000001844 */
[C---:B------:R-:W-:Y:S01]  /*89e0*/  HMMA.16816.F32 R72, R4.reuse, R118, R72 ;  /* 0x000000760448723c */ /* 0x040fe20000001848 */
[----:B------:R-:W2:Y:S07]  /*89f0*/  LDSM.16.MT88.4 R116, [R165+0x2800] ;  /* 0x00280000a574783b */ /* 0x000eae0000004200 */
[C---:B-1----:R-:W-:Y:S08]  /*8a00*/  HMMA.16816.F32 R80, R4.reuse, R108, R80 ;  /* 0x0000006c0450723c */ /* 0x042ff00000001850 */
[C---:B------:R-:W-:Y:S01]  /*8a10*/  HMMA.16816.F32 R84, R4.reuse, R110, R84 ;  /* 0x0000006e0454723c */ /* 0x040fe20000001854 */
[----:B------:R-:W1:Y:S07]  /*8a20*/  LDSM.16.MT88.4 R108, [R200+0x2800] ;  /* 0x00280000c86c783b */ /* 0x000e6e0000004200 */
[----:B------:R-:W-:Y:S01]  /*8a30*/  HMMA.16816.F32 R48, R4, R122, R48 ;  /* 0x0000007a0430723c */ /* 0x000fe20000001830 */
[----:B------:R-:W3:Y:S07]  /*8a40*/  LDSM.16.MT88.4 R120, [R166+0x16800] ;  /* 0x01680000a678783b */ /* 0x000eee0000004200 */
[C---:B------:R-:W-:Y:S08]  /*8a50*/  HMMA.16816.F32 R92, R88.reuse, R76, R16 ;  /* 0x0000004c585c723c */ /* 0x040ff00000001810 */
[C---:B------:R-:W-:Y:S08]  /*8a60*/  HMMA.16816.F32 R96, R88.reuse, R78, R20 ;  /* 0x0000004e5860723c */ /* 0x040ff00000001814 */
[----:B------:R-:W-:Y:S01]  /*8a70*/  HMMA.16816.F32 R76, R88, R152, R112 ;  /* 0x00000098584c723c */ /* 0x000fe20000001870 */
[----:B------:R4:W-:Y:S01]  /*8a80*/  LDSM.16.MT88.4 R112, [R200+0x4800] ;  /* 0x00480000c870783b */ /* 0x0009e20000004200 */
[--C-:B------:R-:W-:Y:S01]  /*8a90*/  FFMA.FTZ R152, R197, UR4, -R178.reuse ;  /* 0x00000004c5987c23 */ /* 0x100fe200080108b2 */
[----:B------:R-:W-:-:S05]  /*8aa0*/  FFMA.FTZ R153, R199, UR4, -R178 ;  /* 0x00000004c7997c23 */ /* 0x000fca00080108b2 */
[C---:B------:R-:W-:Y:S01]  /*8ab0*/  HMMA.16816.F32 R20, R88.reuse, R154, R104 ;  /* 0x0000009a5814723c */ /* 0x040fe20000001868 */
[----:B------:R-:W5:Y:S01]  /*8ac0*/  LDSM.16.MT88.4 R104, [R165+0x4800] ;  /* 0x00480000a568783b */ /* 0x000f620000004200 */
[--C-:B------:R-:W-:Y:S01]  /*8ad0*/  FFMA.FTZ R155, R195, UR4, -R178.reuse ;  /* 0x00000004c39b7c23 */ /* 0x100fe200080108b2 */
[----:B------:R-:W-:Y:S01]  /*8ae0*/  FFMA.FTZ R154, R193, UR4, -R178 ;  /* 0x00000004c19a7c23 */ /* 0x000fe200080108b2 */
[--C-:B------:R-:W-:Y:S01]  /*8af0*/  FFMA.FTZ R193, R212, UR4, -R167.reuse ;  /* 0x00000004d4c17c23 */ /* 0x100fe200080108a7 */
[----:B------:R-:W-:Y:S01]  /*8b00*/  FFMA.FTZ R195, R198, UR4, -R167 ;  /* 0x00000004c6c37c23 */ /* 0x000fe200080108a7 */
[----:B------:R-:W-:Y:S02]  /*8b10*/  MUFU.EX2 R153, R153 ;  /* 0x0000009900997308 */ /* 0x000fe40000000800 */
[C---:B------:R-:W-:Y:S02]  /*8b20*/  HMMA.16816.F32 R16, R88.reuse, R148, R136 ;  /* 0x000000945810723c */ /* 0x040fe40000001888 */
[----:B------:R-:W5:Y:S04]  /*8b30*/  MUFU.EX2 R152, R152 ;  /* 0x0000009800987308 */ /* 0x000f680000000800 */
[----:B------:R-:W-:Y:S01]  /*8b40*/  MUFU.EX2 R155, R155 ;  /* 0x0000009b009b7308 */ /* 0x000fe20000000800 */
[----:B----4-:R-:W-:Y:S01]  /*8b50*/  MOV R200, 0x20 ;  /* 0x0000002000c87802 */ /* 0x010fe20000000f00 */
[----:B------:R-:W-:Y:S02]  /*8b60*/  HMMA.16816.F32 R4, R88, R150, R132 ;  /* 0x000000965804723c */ /* 0x000fe40000001884 */
[----:B------:R-:W-:Y:S01]  /*8b70*/  MUFU.EX2 R154, R154 ;  /* 0x0000009a009a7308 */ /* 0x000fe20000000800 */
[----:B------:R-:W-:Y:S01]  /*8b80*/  LDSM.16.MT88.4 R132, [R166+0x17000] ;  /* 0x01700000a684783b */ /* 0x000fe20000004200 */
[----:B------:R-:W-:-:S02]  /*8b90*/  SEL R197, R200, 0xffffffe0, !P6 ;  /* 0xffffffe0c8c57807 */ /* 0x000fc40007000000 */
[----:B------:R-:W-:Y:S03]  /*8ba0*/  MUFU.EX2 R193, R193 ;  /* 0x000000c100c17308 */ /* 0x000fe60000000800 */
[C---:B------:R-:W-:Y:S01]  /*8bb0*/  IMAD.IADD R199, R197.reuse, 0x1, R166 ;  /* 0x00000001c5c77824 */ /* 0x040fe200078e02a6 */
[----:B------:R-:W-:Y:S01]  /*8bc0*/  IADD3 R197, PT, PT, R197, R165, RZ ;  /* 0x000000a5c5c57210 */ /* 0x000fe20007ffe0ff */
[C---:B------:R-:W-:Y:S01]  /*8bd0*/  HMMA.16816.F32 R32, R88.reuse, R128, R32 ;  /* 0x000000805820723c */ /* 0x040fe20000001820 */
[----:B------:R4:W5:Y:S02]  /*8be0*/  MUFU.EX2 R198, R210 ;  /* 0x000000d200c67308 */ /* 0x0009640000000800 */
[----:B------:R-:W-:Y:S02]  /*8bf0*/  LDSM.16.MT88.4 R136, [R199+0x17000] ;  /* 0x01700000c788783b */ /* 0x000fe40000004200 */
[----:B------:R-:W5:Y:S02]  /*8c00*/  MUFU.EX2 R195, R195 ;  /* 0x000000c300c37308 */ /* 0x000f640000000800 */
[----:B------:R-:W-:Y:S01]  /*8c10*/  LDSM.16.MT88.4 R148, [R197+0x1000] ;  /* 0x00100000c594783b */ /* 0x000fe20000004200 */
[----:B------:R-:W-:Y:S03]  /*8c20*/  HMMA.16816.F32 R100, R88, R130, R100 ;  /* 0x000000825864723c */ /* 0x000fe60000001864 */
[----:B------:R-:W5:Y:S01]  /*8c30*/  LDSM.16.MT88.4 R128, [R166+0x13000] ;  /* 0x01300000a680783b */ /* 0x000f620000004200 */
[----:B----4-:R-:W-:-:S04]  /*8c40*/  FFMA.FTZ R210, R175, UR4, -R178 ;  /* 0x00000004afd27c23 */ /* 0x010fc800080108b2 */
[C---:B--2---:R-:W-:Y:S02]  /*8c50*/  HMMA.16816.F32 R44, R88.reuse, R116, R44 ;  /* 0x00000074582c723c */ /* 0x044fe4000000182c */
[----:B------:R-:W2:Y:S06]  /*8c60*/  MUFU.EX2 R210, R210 ;  /* 0x000000d200d27308 */ /* 0x000eac0000000800 */
[C---:B------:R-:W-:Y:S08]  /*8c70*/  HMMA.16816.F32 R48, R88.reuse, R118, R48 ;  /* 0x000000765830723c */ /* 0x040ff00000001830 */
[C---:B------:R-:W-:Y:S08]  /*8c80*/  HMMA.16816.F32 R24, R88.reuse, R140, R24 ;  /* 0x0000008c5818723c */ /* 0x040ff00000001818 */
[C---:B------:R-:W-:Y:S01]  /*8c90*/  HMMA.16816.F32 R28, R88.reuse, R142, R28 ;  /* 0x0000008e581c723c */ /* 0x040fe2000000181c */
[----:B------:R-:W-:Y:S07]  /*8ca0*/  LDSM.16.MT88.4 R140, [R199+0x15000] ;  /* 0x01500000c78c783b */ /* 0x000fee0000004200 */
[C---:B------:R-:W-:Y:S08]  /*8cb0*/  HMMA.16816.F32 R36, R88.reuse, R124, R36 ;  /* 0x0000007c5824723c */ /* 0x040ff00000001824 */
[C---:B------:R-:W-:Y:S01]  /*8cc0*/  HMMA.16816.F32 R40, R88.reuse, R126, R40 ;  /* 0x0000007e5828723c */ /* 0x040fe20000001828 */
[----:B------:R-:W4:Y:S07]  /*8cd0*/  LDSM.16.MT88.4 R124, [R199+0x13000] ;  /* 0x01300000c77c783b */ /* 0x000f2e0000004200 */
[C---:B-1----:R-:W-:Y:S08]  /*8ce0*/  HMMA.16816.F32 R116, R88.reuse, R108, R52 ;  /* 0x0000006c5874723c */ /* 0x042ff00000001834 */
[C---:B------:R-:W-:Y:S01]  /*8cf0*/  HMMA.16816.F32 R56, R88.reuse, R110, R56 ;  /* 0x0000006e5838723c */ /* 0x040fe20000001838 */
[----:B------:R-:W1:Y:S07]  /*8d00*/  LDSM.16.MT88.4 R108, [R165+0x1000] ;  /* 0x00100000a56c783b */ /* 0x000e6e0000004200 */
[C---:B---3--:R-:W-:Y:S01]  /*8d10*/  HMMA.16816.F32 R52, R88.reuse, R120, R60 ;  /* 0x000000785834723c */ /* 0x048fe2000000183c */
[----:B------:R-:W3:Y:S07]  /*8d20*/  LDSM.16.MT88.4 R60, [R165+0x3000] ;  /* 0x00300000a53c783b */ /* 0x000eee0000004200 */
[C---:B------:R-:W-:Y:S01]  /*8d30*/  HMMA.16816.F32 R120, R88.reuse, R122, R64 ;  /* 0x0000007a5878723c */ /* 0x040fe20000001840 */
[----:B------:R-:W2:Y:S07]  /*8d40*/  LDSM.16.MT88.4 R64, [R197+0x3000] ;  /* 0x00300000c540783b */ /* 0x000eae0000004200 */
[C---:B------:R-:W-:Y:S08]  /*8d50*/  HMMA.16816.F32 R8, R88.reuse, R144, R8 ;  /* 0x000000905808723c */ /* 0x040ff00000001808 */
[C---:B------:R-:W-:Y:S01]  /*8d60*/  HMMA.16816.F32 R12, R88.reuse, R146, R12 ;  /* 0x00000092580c723c */ /* 0x040fe2000000180c */
[----:B------:R-:W2:Y:S07]  /*8d70*/  LDSM.16.MT88.4 R144, [R166+0x15000] ;  /* 0x01500000a690783b */ /* 0x000eae0000004200 */
[C---:B-----5:R-:W-:Y:S08]  /*8d80*/  HMMA.16816.F32 R68, R88.reuse, R104, R68 ;  /* 0x000000685844723c */ /* 0x060ff00000001844 */
[C---:B------:R-:W-:Y:S08]  /*8d90*/  HMMA.16816.F32 R72, R88.reuse, R106, R72 ;  /* 0x0000006a5848723c */ /* 0x040ff00000001848 */
[C---:B------:R-:W-:Y:S08]  /*8da0*/  HMMA.16816.F32 R80, R88.reuse, R112, R80 ;  /* 0x000000705850723c */ /* 0x040ff00000001850 */
        /* <DEDUP_REMOVED lines=16> */
[C---:B----4-:R-:W-:Y:S01]  /*8eb0*/  HMMA.16816.F32 R128, R88.reuse, R124, R92 ;  /* 0x0000007c5880723c */ /* 0x050fe2000000185c */
[----:B------:R-:W4:Y:S07]  /*8ec0*/  LDSM.16.MT88.4 R92, [R165+0x5000] ;  /* 0x00500000a55c783b */ /* 0x000f2e0000004200 */
[C---:B-1----:R-:W-:Y:S08]  /*8ed0*/  HMMA.16816.F32 R112, R88.reuse, R108, R24 ;  /* 0x0000006c5870723c */ /* 0x042ff00000001818 */
[C---:B------:R-:W-:Y:S08]  /*8ee0*/  HMMA.16816.F32 R32, R88.reuse, R142, R20 ;  /* 0x0000008e5820723c */ /* 0x040ff00000001814 */
[C---:B------:R-:W-:Y:S01]  /*8ef0*/  HMMA.16816.F32 R124, R88.reuse, R126, R96 ;  /* 0x0000007e587c723c */ /* 0x040fe20000001860 */
[----:B------:R-:W1:Y:S07]  /*8f00*/  LDSM.16.MT88.4 R96, [R197+0x5000] ;  /* 0x00500000c560783b */ /* 0x000e6e0000004200 */
[C---:B---3--:R-:W-:Y:S08]  /*8f10*/  HMMA.16816.F32 R24, R88.reuse, R60, R44 ;  /* 0x0000003c5818723c */ /* 0x048ff0000000182c */
[C---:B------:R-:W-:Y:S01]  /*8f20*/  HMMA.16816.F32 R20, R88.reuse, R62, R48 ;  /* 0x0000003e5814723c */ /* 0x040fe20000001830 */
[----:B------:R-:W-:Y:S07]  /*8f30*/  LDSM.16.MT88.4 R48, [R199+0x15800] ;  /* 0x01580000c730783b */ /* 0x000fee0000004200 */
[C---:B--2---:R-:W-:Y:S01]  /*8f40*/  HMMA.16816.F32 R60, R88.reuse, R64, R116 ;  /* 0x00000040583c723c */ /* 0x044fe20000001874 */
[----:B------:R-:W2:Y:S07]  /*8f50*/  LDSM.16.MT88.4 R116, [R199+0x13800] ;  /* 0x01380000c774783b */ /* 0x000eae0000004200 */
[C---:B------:R-:W-:Y:S08]  /*8f60*/  HMMA.16816.F32 R36, R88.reuse, R144, R36 ;  /* 0x000000905824723c */ /* 0x040ff00000001824 */
[C---:B------:R-:W-:Y:S01]  /*8f70*/  HMMA.16816.F32 R40, R88.reuse, R146, R40 ;  /* 0x000000925828723c */ /* 0x040fe20000001828 */
[----:B------:R-:W3:Y:S07]  /*8f80*/  LDSM.16.MT88.4 R144, [R166+0x13800] ;  /* 0x01380000a690783b */ /* 0x000eee0000004200 */
[C---:B------:R-:W-:Y:S08]  /*8f90*/  HMMA.16816.F32 R76, R88.reuse, R140, R76 ;  /* 0x0000008c584c723c */ /* 0x040ff0000000184c */
[C---:B------:R-:W-:Y:S08]  /*8fa0*/  HMMA.16816.F32 R140, R88.reuse, R136, R16 ;  /* 0x00000088588c723c */ /* 0x040ff00000001810 */
[C---:B------:R-:W-:Y:S01]  /*8fb0*/  HMMA.16816.F32 R136, R88.reuse, R138, R4 ;  /* 0x0000008a5888723c */ /* 0x040fe20000001804 */
[--C-:B------:R-:W-:Y:S01]  /*8fc0*/  FFMA.FTZ R4, R173, UR4, -R178.reuse ;  /* 0x00000004ad047c23 */ /* 0x100fe200080108b2 */
[--C-:B------:R-:W-:Y:S01]  /*8fd0*/  FFMA.FTZ R173, R172, UR4, -R167.reuse ;  /* 0x00000004acad7c23 */ /* 0x100fe200080108a7 */
[----:B------:R-:W-:Y:S01]  /*8fe0*/  FFMA.FTZ R178, R171, UR4, -R178 ;  /* 0x00000004abb27c23 */ /* 0x000fe200080108b2 */
[----:B------:R-:W-:Y:S01]  /*8ff0*/  FFMA.FTZ R5, R174, UR4, -R167 ;  /* 0x00000004ae057c23 */ /* 0x000fe200080108a7 */
[----:B------:R5:W-:Y:S03]  /*9000*/  MUFU.EX2 R171, R4 ;  /* 0x0000000400ab7308 */ /* 0x000be60000000800 */
[C---:B------:R-:W-:Y:S01]  /*9010*/  HMMA.16816.F32 R108, R88.reuse, R110, R28 ;  /* 0x0000006e586c723c */ /* 0x040fe2000000181c */
[----:B------:R-:W4:Y:S04]  /*9020*/  MUFU.EX2 R174, R178 ;  /* 0x000000b200ae7308 */ /* 0x000f280000000800 */
[----:B------:R-:W-:Y:S03]  /*9030*/  MUFU.EX2 R172, R5 ;  /* 0x0000000500ac7308 */ /* 0x000fe60000000800 */
[----:B------:R-:W-:Y:S01]  /*9040*/  HMMA.16816.F32 R52, R88, R132, R52 ;  /* 0x000000845834723c */ /* 0x000fe20000001834 */
[----:B------:R-:W1:Y:S01]  /*9050*/  MUFU.EX2 R173, R173 ;  /* 0x000000ad00ad7308 */ /* 0x000e620000000800 */
[----:B-----5:R-:W-:Y:S01]  /*9060*/  F2FP.F16.F32.PACK_AB R4, R169, R210 ;  /* 0x000000d2a904723e */ /* 0x020fe200000000ff */
[----:B------:R-:W-:-:S02]  /*9070*/  FADD.FTZ R210, R210, R155 ;  /* 0x0000009bd2d27221 */ /* 0x000fc40000010000 */
[----:B------:R-:W5:Y:S01]  /*9080*/  MUFU.EX2 R167, R170 ;  /* 0x000000aa00a77308 */ /* 0x000f620000000800 */
[----:B----4-:R-:W-:Y:S02]  /*9090*/  F2FP.F16.F32.PACK_AB R6, R174, R171 ;  /* 0x000000abae06723e */ /* 0x010fe400000000ff */
[----:B------:R-:W-:Y:S01]  /*90a0*/  HMMA.16816.F32 R28, R88, R92, R68 ;  /* 0x0000005c581c723c */ /* 0x000fe20000001844 */
[----:B------:R-:W4:Y:S01]  /*90b0*/  LDSM.16.MT88.4 R68, [R166+0x15800] ;  /* 0x01580000a644783b */ /* 0x000f220000004200 */
[----:B------:R-:W-:-:S04]  /*90c0*/  FADD.FTZ R210, R169, R210 ;  /* 0x000000d2a9d27221 */ /* 0x000fc80000010000 */
[----:B------:R-:W-:Y:S01]  /*90d0*/  FADD.FTZ R171, R171, R210 ;  /* 0x000000d2abab7221 */ /* 0x000fe20000010000 */
[C---:B-1----:R-:W-:Y:S01]  /*90e0*/  F2FP.F16.F32.PACK_AB R5, R173.reuse, R172 ;  /* 0x000000acad05723e */ /* 0x042fe200000000ff */
[C---:B------:R-:W-:Y:S01]  /*90f0*/  HMMA.16816.F32 R16, R88.reuse, R94, R72 ;  /* 0x0000005e5810723c */ /* 0x040fe20000001848 */
[----:B------:R-:W1:Y:S01]  /*9100*/  LDSM.16.MT88.4 R72, [R166+0x17800] ;  /* 0x01780000a648783b */ /* 0x000e620000004200 */
[----:B------:R-:W-:Y:S01]  /*9110*/  FADD.FTZ R172, R172, R195 ;  /* 0x000000c3acac7221 */ /* 0x000fe20000010000 */
[----:B-----5:R-:W-:Y:S01]  /*9120*/  F2FP.F16.F32.PACK_AB R7, R168, R167 ;  /* 0x000000a7a807723e */ /* 0x020fe200000000ff */
[----:B------:R-:W-:Y:S02]  /*9130*/  FADD.FTZ R219, R174, R171 ;  /* 0x000000abaedb7221 */ /* 0x000fe40000010000 */
[----:B------:R-:W-:Y:S02]  /*9140*/  FADD.FTZ R172, R173, R172 ;  /* 0x000000acadac7221 */ /* 0x000fe40000010000 */
[----:B------:R-:W-:Y:S02]  /*9150*/  HMMA.16816.F32 R132, R88, R134, R120 ;  /* 0x000000865884723c */ /* 0x000fe40000001878 */
[----:B------:R-:W-:-:S04]  /*9160*/  FADD.FTZ R167, R167, R172 ;  /* 0x000000aca7a77221 */ /* 0x000fc80000010000 */
[----:B------:R-:W-:Y:S02]  /*9170*/  FADD.FTZ R217, R168, R167 ;  /* 0x000000a7a8d97221 */ /* 0x000fe40000010000 */
[C---:B------:R-:W-:Y:S08]  /*9180*/  HMMA.16816.F32 R92, R88.reuse, R96, R80 ;  /* 0x00000060585c723c */ /* 0x040ff00000001850 */
[----:B------:R-:W-:Y:S01]  /*9190*/  HMMA.16816.F32 R96, R88, R98, R84 ;  /* 0x000000625860723c */ /* 0x000fe20000001854 */
[----:B------:R-:W5:Y:S07]  /*91a0*/  LDSM.16.MT88.4 R84, [R165+0x1800] ;  /* 0x00180000a554783b */ /* 0x000f6e0000004200 */
[----:B--2---:R-:W-:Y:S08]  /*91b0*/  HMMA.16816.F32 R120, R4, R116, R128 ;  /* 0x000000740478723c */ /* 0x004ff00000001880 */
[C---:B------:R-:W-:Y:S01]  /*91c0*/  HMMA.16816.F32 R100, R88.reuse, R150, R100 ;  /* 0x000000965864723c */ /* 0x040fe20000001864 */
[----:B------:R-:W-:Y:S07]  /*91d0*/  LDSM.16.MT88.4 R148, [R199+0x17800] ;  /* 0x01780000c794783b */ /* 0x000fee0000004200 */
[----:B------:R-:W-:Y:S01]  /*91e0*/  HMMA.16816.F32 R64, R88, R66, R56 ;  /* 0x000000425840723c */ /* 0x000fe20000001838 */
[----:B------:R-:W2:Y:S04]  /*91f0*/  LDSM.16.MT88.4 R56, [R165+0x3800] ;  /* 0x00380000a538783b */ /* 0x000ea80000004200 */
[----:B------:R-:W2:Y:S03]  /*9200*/  LDSM.16.MT88.4 R88, [R165+0x5800] ;  /* 0x00580000a558783b */ /* 0x000ea60000004200 */
[C---:B------:R-:W-:Y:S08]  /*9210*/  HMMA.16816.F32 R116, R4.reuse, R118, R124 ;  /* 0x000000760474723c */ /* 0x040ff0000000187c */
[C---:B------:R-:W-:Y:S08]  /*9220*/  HMMA.16816.F32 R44, R4.reuse, R48, R76 ;  /* 0x00000030042c723c */ /* 0x040ff0000000184c */
[C---:B------:R-:W-:Y:S01]  /*9230*/  HMMA.16816.F32 R48, R4.reuse, R50, R32 ;  /* 0x000000320430723c */ /* 0x040fe20000001820 */
[----:B------:R-:W2:Y:S07]  /*9240*/  LDSM.16.MT88.4 R32, [R197+0x1800] ;  /* 0x00180000c520783b */ /* 0x000eae0000004200 */
[C---:B---3--:R-:W-:Y:S01]  /*9250*/  HMMA.16816.F32 R128, R4.reuse, R144, R8 ;  /* 0x000000900480723c */ /* 0x048fe20000001808 */
[----:B------:R-:W3:Y:S07]  /*9260*/  LDSM.16.MT88.4 R8, [R197+0x3800] ;  /* 0x00380000c508783b */ /* 0x000eee0000004200 */
[C---:B------:R-:W-:Y:S01]  /*9270*/  HMMA.16816.F32 R124, R4.reuse, R146, R12 ;  /* 0x00000092047c723c */ /* 0x040fe2000000180c */
[----:B------:R-:W3:Y:S07]  /*9280*/  LDSM.16.MT88.4 R12, [R197+0x5800] ;  /* 0x00580000c50c783b */ /* 0x000eee0000004200 */
[C---:B----4-:R-:W-:Y:S08]  /*9290*/  HMMA.16816.F32 R36, R4.reuse, R68, R36 ;  /* 0x000000440424723c */ /* 0x050ff00000001824 */
[C---:B------:R-:W-:Y:S08]  /*92a0*/  HMMA.16816.F32 R40, R4.reuse, R70, R40 ;  /* 0x000000460428723c */ /* 0x040ff00000001828 */
[C---:B-1----:R-:W-:Y:S08]  /*92b0*/  HMMA.16816.F32 R68, R4.reuse, R72, R52 ;  /* 0x000000480444723c */ /* 0x042ff00000001834 */
[C---:B-----5:R-:W-:Y:S08]  /*92c0*/  HMMA.16816.F32 R112, R4.reuse, R84, R112 ;  /* 0x000000540470723c */ /* 0x060ff00000001870 */
[C---:B------:R-:W-:Y:S08]  /*92d0*/  HMMA.16816.F32 R108, R4.reuse, R86, R108 ;  /* 0x00000056046c723c */ /* 0x040ff0000000186c */
        /* <DEDUP_REMOVED lines=22> */
[----:B------:R-:W-:Y:S01]  /*9440*/  UIMAD UR7, UR7, UR9, UR13 ;  /* 0x00000009070772a4 */ /* 0x000fe2000f8e020d */
[----:B------:R-:W-:Y:S01]  /*9450*/  VIADD R201, R191, UR5 ;  /* 0x00000005bfc97c36 */ /* 0x000fe20008000000 */
        /* <DEDUP_REMOVED lines=11> */
[-C--:B------:R-:W-:Y:S01]  /*9510*/  LEA.HI.X R11, R12, R205.reuse, R6, 0x7, P5 ;  /* 0x000000cd0c0b7211 */ /* 0x080fe200028f3c06 */
[----:B------:R-:W-:Y:S01]  /*9520*/  BAR.SYNC.DEFER_BLOCKING 0x0 ;  /* 0x0000000000007b1d */ /* 0x000fe20000010000 */
[----:B------:R-:W-:Y:S01]  /*9530*/  LOP3.LUT R7, R190, 0x200, R185, 0xf8, !PT ;  /* 0x00000200be077812 */ /* 0x000fe200078ef8b9 */
[----:B------:R-:W-:Y:S01]  /*9540*/  IMAD.U32 R4, RZ, RZ, UR6 ;  /* 0x00000006ff047e24 */ /* 0x000fe2000f8e00ff */
[----:B------:R-:W-:Y:S01]  /*9550*/  LEA R8, P4, R3, R206, 0x1 ;  /* 0x000000ce03087211 */ /* 0x000fe200078808ff */
[----:B------:R-:W-:Y:S01]  /*9560*/  UIADD3 UR16, UPT, UPT, UR20, -0x3, URZ ;  /* 0xfffffffd14107890 */ /* 0x000fe2000fffe0ff */
[----:B------:R-:W-:Y:S01]  /*9570*/  LOP3.LUT R5, R7, R0, R5, 0xf6, !PT ;  /* 0x0000000007057212 */ /* 0x000fe200078ef605 */
[----:B------:R-:W1:Y:S01]  /*9580*/  LDCU UR4, c[0x0][0x50c] ;  /* 0x0000a180ff0477ac */ /* 0x000e620008000800 */
[----:B------:R-:W-:-:S02]  /*9590*/  LEA.HI.X R9, R3, R205, R4, 0x1, P4 ;  /* 0x000000cd03097211 */ /* 0x000fc400020f0c04 */
        /* <DEDUP_REMOVED lines=45> */
[----:B--2---:R-:W2:Y:S04]  /*9870*/  LDSM.16.M88.4 R8, [R3+0xc000] ;  /* 0x00c000000308783b */ /* 0x004ea80000000200 */
[----:B------:R-:W2:Y:S04]  /*9880*/  LDSM.16.M88.4 R4, [R3+0xc800] ;  /* 0x00c800000304783b */ /* 0x000ea80000000200 */
[----:B------:R-:W2:Y:S04]  /*9890*/  LDSM.16.M88.4 R152, [R3+0xd000] ;  /* 0x00d000000398783b */ /* 0x000ea80000000200 */
[----:B------:R-:W-:Y:S04]  /*98a0*/  LDSM.16.M88.4 R28, [R212] ;  /* 0x00000000d41c783b */ /* 0x000fe80000000200 */
[----:B------:R-:W2:Y:S01]  /*98b0*/  LDSM.16.M88.4 R20, [R201+0xc000] ;  /* 0x00c00000c914783b */ /* 0x000ea20000000200 */
[C---:B---3--:R-:W-:Y:S03]  /*98c0*/  HMMA.16816.F32 R12, R160.reuse, R24, RZ ;  /* 0x00000018a00c723c */ /* 0x048fe600000018ff */
[----:B------:R-:W-:Y:S04]  /*98d0*/  LDSM.16.M88.4 R148, [R3+0xd800] ;  /* 0x00d800000394783b */ /* 0x000fe80000000200 */
[----:B------:R-:W-:Y:S01]  /*98e0*/  LDSM.16.M88.4 R32, [R210+0xc000] ;  /* 0x00c00000d220783b */ /* 0x000fe20000000200 */
[C---:B------:R-:W-:Y:S03]  /*98f0*/  HMMA.16816.F32 R24, R160.reuse, R26, RZ ;  /* 0x0000001aa018723c */ /* 0x040fe600000018ff */
[----:B------:R-:W-:Y:S04]  /*9900*/  LDSM.16.M88.4 R136, [R201+0xd800] ;  /* 0x00d80000c988783b */ /* 0x000fe80000000200 */
[----:B------:R-:W-:Y:S01]  /*9910*/  LDSM.16.M88.4 R192, [R225+0x4000] ;  /* 0x00400000e1c0783b */ /* 0x000fe20000000200 */
[C---:B----4-:R-:W-:Y:S03]  /*9920*/  HMMA.16816.F32 R132, R160.reuse, R144, RZ ;  /* 0x00000090a084723c */ /* 0x050fe600000018ff */
[----:B------:R-:W-:Y:S04]  /*9930*/  LDSM.16.M88.4 R156, [R216+0x4000] ;  /* 0x00400000d89c783b */ /* 0x000fe80000000200 */
[----:B------:R-:W-:Y:S01]  /*9940*/  LDSM.16.M88.4 R196, [R210+0xe000] ;  /* 0x00e00000d2c4783b */ /* 0x000fe20000000200 */
[C---:B------:R-:W-:Y:S03]  /*9950*/  HMMA.16816.F32 R144, R160.reuse, R146, RZ ;  /* 0x00000092a090723c */ /* 0x040fe600000018ff */
[----:B------:R-:W-:Y:S04]  /*9960*/  LDSM.16.M88.4 R220, [R3+0xe800] ;  /* 0x00e8000003dc783b */ /* 0x000fe80000000200 */
[----:B------:R-:W-:Y:S01]  /*9970*/  LDSM.16.M88.4 R180, [R191+UR5+0xf000] ;  /* 0x00f00005bfb4783b */ /* 0x000fe20008000200 */
[C---:B-----5:R-:W-:Y:S03]  /*9980*/  HMMA.16816.F32 R172, R160.reuse, R168, RZ ;  /* 0x000000a8a0ac723c */ /* 0x060fe600000018ff */
[----:B------:R-:W-:Y:S04]  /*9990*/  LDSM.16.M88.4 R176, [R191+UR5+0xf800] ;  /* 0x00f80005bfb0783b */ /* 0x000fe80008000200 */
[----:B------:R-:W0:Y:S01]  /*99a0*/  LDGDEPBAR ;  /* 0x00000000000079af */ /* 0x000e220000000000 */
[C---:B------:R-:W-:Y:S08]  /*99b0*/  HMMA.16816.F32 R168, R160.reuse, R170, RZ ;  /* 0x000000aaa0a8723c */ /* 0x040ff000000018ff */
[----:B-1----:R-:W-:Y:S08]  /*99c0*/  HMMA.16816.F32 R164, R160, R16, RZ ;  /* 0x00000010a0a4723c */ /* 0x002ff000000018ff */
[C---:B--2---:R-:W-:Y:S08]  /*99d0*/  HMMA.16816.F32 R12, R140.reuse, R8, R12 ;  /* 0x000000088c0c723c */ /* 0x044ff0000000180c */
[----:B------:R-:W-:Y:S01]  /*99e0*/  HMMA.16816.F32 R24, R140, R10, R24 ;  /* 0x0000000a8c18723c */ /* 0x000fe20000001818 */
[----:B------:R-:W1:Y:S07]  /*99f0*/  LDSM.16.M88.4 R8, [R201+0xd000] ;  /* 0x00d00000c908783b */ /* 0x000e6e0000000200 */
[----:B------:R-:W-:Y:S01]  /*9a00*/  HMMA.16816.F32 R160, R160, R18, RZ ;  /* 0x00000012a0a0723c */ /* 0x000fe200000018ff */
[----:B------:R-:W2:Y:S07]  /*9a10*/  LDSM.16.M88.4 R16, [R201+0xc800] ;  /* 0x00c80000c910783b */ /* 0x000eae0000000200 */
[C---:B------:R-:W-:Y:S08]  /*9a20*/  HMMA.16816.F32 R132, R140.reuse, R4, R132 ;  /* 0x000000048c84723c */ /* 0x040ff00000001884 */
[C---:B------:R-:W-:Y:S01]  /*9a30*/  HMMA.16816.F32 R144, R140.reuse, R6, R144 ;  /* 0x000000068c90723c */ /* 0x040fe20000001890 */
[----:B------:R-:W3:Y:S07]  /*9a40*/  LDSM.16.M88.4 R4, [R211] ;  /* 0x00000000d304783b */ /* 0x000eee0000000200 */
[C---:B------:R-:W-:Y:S08]  /*9a50*/  HMMA.16816.F32 R172, R140.reuse, R152, R172 ;  /* 0x000000988cac723c */ /* 0x040ff000000018ac */
[----:B------:R-:W-:Y:S01]  /*9a60*/  HMMA.16816.F32 R168, R140, R154, R168 ;  /* 0x0000009a8ca8723c */ /* 0x000fe200000018a8 */
[----:B------:R-:W-:Y:S07]  /*9a70*/  LDSM.16.M88.4 R152, [R210+0xd000] ;  /* 0x00d00000d298783b */ /* 0x000fee0000000200 */
[C---:B------:R-:W-:Y:S08]  /*9a80*/  HMMA.16816.F32 R12, R28.reuse, R20, R12 ;  /* 0x000000141c0c723c */ /* 0x040ff0000000180c */
[C---:B------:R-:W-:Y:S01]  /*9a90*/  HMMA.16816.F32 R24, R28.reuse, R22, R24 ;  /* 0x000000161c18723c */ /* 0x040fe20000001818 */
[----:B------:R-:W4:Y:S07]  /*9aa0*/  LDSM.16.M88.4 R20, [R191+UR5+0xe000] ;  /* 0x00e00005bf14783b */ /* 0x000f2e0008000200 */
[C---:B-1----:R-:W-:Y:S08]  /*9ab0*/  HMMA.16816.F32 R172, R28.reuse, R8, R172 ;  /* 0x000000081cac723c */ /* 0x042ff000000018ac */
[----:B------:R-:W-:Y:S01]  /*9ac0*/  HMMA.16816.F32 R168, R28, R10, R168 ;  /* 0x0000000a1ca8723c */ /* 0x000fe200000018a8 */
[----:B------:R-:W1:Y:S07]  /*9ad0*/  LDSM.16.M88.4 R8, [R210+0xc800] ;  /* 0x00c80000d208783b */ /* 0x000e6e0000000200 */
[C---:B------:R-:W-:Y:S08]  /*9ae0*/  HMMA.16816.F32 R164, R140.reuse, R148, R164 ;  /* 0x000000948ca4723c */ /* 0x040ff000000018a4 */
[----:B------:R-:W-:Y:S01]  /*9af0*/  HMMA.16816.F32 R160, R140, R150, R160 ;  /* 0x000000968ca0723c */ /* 0x000fe200000018a0 */
[----:B------:R-:W-:Y:S04]  /*9b00*/  LDSM.16.M88.4 R140, [R212+0x4000] ;  /* 0x00400000d48c783b */ /* 0x000fe80000000200 */
[----:B------:R-:W-:Y:S03]  /*9b10*/  LDSM.16.M88.4 R148, [R191+UR5+0xe800] ;  /* 0x00e80005bf94783b */ /* 0x000fe60008000200 */
[C---:B--2---:R-:W-:Y:S08]  /*9b20*/  HMMA.16816.F32 R132, R28.reuse, R16, R132 ;  /* 0x000000101c84723c */ /* 0x044ff00000001884 */
[----:B------:R-:W-:Y:S01]  /*9b30*/  HMMA.16816.F32 R144, R28, R18, R144 ;  /* 0x000000121c90723c */ /* 0x000fe20000001890 */
[----:B------:R-:W2:Y:S07]  /*9b40*/  LDSM.16.M88.4 R16, [R3+0xe000] ;  /* 0x00e000000310783b */ /* 0x000eae0000000200 */
[----:B---3--:R-:W-:Y:S08]  /*9b50*/  HMMA.16816.F32 R12, R4, R32, R12 ;  /* 0x00000020040c723c */ /* 0x008ff0000000180c */
[C---:B------:R-:W-:Y:S08]  /*9b60*/  HMMA.16816.F32 R164, R28.reuse, R136, R164 ;  /* 0x000000881ca4723c */ /* 0x040ff000000018a4 */
[----:B------:R-:W-:Y:S01]  /*9b70*/  HMMA.16816.F32 R160, R28, R138, R160 ;  /* 0x0000008a1ca0723c */ /* 0x000fe200000018a0 */
[----:B------:R-:W3:Y:S04]  /*9b80*/  LDSM.16.M88.4 R28, [R201+0xe000] ;  /* 0x00e00000c91c783b */ /* 0x000ee80000000200 */
[----:B------:R-:W-:Y:S03]  /*9b90*/  LDSM.16.M88.4 R136, [R201+0xe800] ;  /* 0x00e80000c988783b */ /* 0x000fe60000000200 */
[----:B------:R-:W-:Y:S01]  /*9ba0*/  HMMA.16816.F32 R24, R4, R34, R24 ;  /* 0x000000220418723c */ /* 0x000fe20000001818 */
[----:B------:R-:W-:Y:S07]  /*9bb0*/  LDSM.16.M88.4 R32, [R211+0x4000] ;  /* 0x00400000d320783b */ /* 0x000fee0000000200 */
[----:B----4-:R-:W-:Y:S08]  /*9bc0*/  HMMA.16816.F32 R12, R192, R20, R12 ;  /* 0x00000014c00c723c */ /* 0x010ff0000000180c */
[C---:B-1----:R-:W-:Y:S08]  /*9bd0*/  HMMA.16816.F32 R132, R4.reuse, R8, R132 ;  /* 0x000000080484723c */ /* 0x042ff00000001884 */
[----:B------:R-:W-:Y:S01]  /*9be0*/  HMMA.16816.F32 R144, R4, R10, R144 ;  /* 0x0000000a0490723c */ /* 0x000fe20000001890 */
[----:B------:R-:W1:Y:S07]  /*9bf0*/  LDSM.16.M88.4 R8, [R210+0xd800] ;  /* 0x00d80000d208783b */ /* 0x000e6e0000000200 */
[----:B------:R-:W-:Y:S01]  /*9c00*/  HMMA.16816.F32 R24, R192, R22, R24 ;  /* 0x00000016c018723c */ /* 0x000fe20000001818 */
[----:B------:R-:W-:Y:S07]  /*9c10*/  LDSM.16.M88.4 R20, [R225+0x8000] ;  /* 0x00800000e114783b */ /* 0x000fee0000000200 */
[----:B--2---:R-:W-:Y:S08]  /*9c20*/  HMMA.16816.F32 R12, R156, R16, R12 ;  /* 0x000000109c0c723c */ /* 0x004ff0000000180c */
[----:B------:R-:W-:Y:S08]  /*9c30*/  HMMA.16816.F32 R132, R192, R148, R132 ;  /* 0x00000094c084723c */ /* 0x000ff00000001884 */
[----:B------:R-:W-:Y:S01]  /*9c40*/  HMMA.16816.F32 R24, R156, R18, R24 ;  /* 0x000000129c18723c */ /* 0x000fe20000001818 */
[----:B------:R-:W2:Y:S07]  /*9c50*/  LDSM.16.M88.4 R16, [R191+UR5+0x10000] ;  /* 0x01000005bf10783b */ /* 0x000eae0008000200 */
[----:B---3--:R-:W-:Y:S08]  /*9c60*/  HMMA.16816.F32 R12, R140, R28, R12 ;  /* 0x0000001c8c0c723c */ /* 0x008ff0000000180c */
[C---:B------:R-:W-:Y:S08]  /*9c70*/  HMMA.16816.F32 R172, R4.reuse, R152, R172 ;  /* 0x0000009804ac723c */ /* 0x040ff000000018ac */
[----:B------:R-:W-:Y:S01]  /*9c80*/  HMMA.16816.F32 R168, R4, R154, R168 ;  /* 0x0000009a04a8723c */ /* 0x000fe200000018a8 */
[----:B------:R-:W3:Y:S07]  /*9c90*/  LDSM.16.M88.4 R152, [R3+0xf000] ;  /* 0x00f000000398783b */ /* 0x000eee0000000200 */
[----:B------:R-:W-:Y:S01]  /*9ca0*/  HMMA.16816.F32 R144, R192, R150, R144 ;  /* 0x00000096c090723c */ /* 0x000fe20000001890 */
[----:B------:R-:W4:Y:S07]  /*9cb0*/  LDSM.16.M88.4 R148, [R3+0xf800] ;  /* 0x00f800000394783b */ /* 0x000f2e0000000200 */
[C---:B-1----:R-:W-:Y:S08]  /*9cc0*/  HMMA.16816.F32 R164, R4.reuse, R8, R164 ;  /* 0x0000000804a4723c */ /* 0x042ff000000018a4 */
[----:B------:R-:W-:Y:S01]  /*9cd0*/  HMMA.16816.F32 R160, R4, R10, R160 ;  /* 0x0000000a04a0723c */ /* 0x000fe200000018a0 */
[----:B------:R-:W-:Y:S04]  /*9ce0*/  LDSM.16.M88.4 R8, [R216+0x8000] ;  /* 0x00800000d808783b */ /* 0x000fe80000000200 */
[----:B------:R-:W1:Y:S03]  /*9cf0*/  LDSM.16.M88.4 R4, [R3+0x10000] ;  /* 0x010000000304783b */ /* 0x000e660000000200 */
[----:B------:R-:W-:Y:S01]  /*9d00*/  HMMA.16816.F32 R24, R140, R30, R24 ;  /* 0x0000001e8c18723c */ /* 0x000fe20000001818 */
[----:B------:R-:W5:Y:S07]  /*9d10*/  LDSM.16.M88.4 R28, [R210+0xe800] ;  /* 0x00e80000d21c783b */ /* 0x000f6e0000000200 */
[----:B------:R-:W-:Y:S08]  /*9d20*/  HMMA.16816.F32 R12, R32, R196, R12 ;  /* 0x000000c4200c723c */ /* 0x000ff0000000180c */
[----:B------:R-:W-:Y:S08]  /*9d30*/  HMMA.16816.F32 R132, R156, R220, R132 ;  /* 0x000000dc9c84723c */ /* 0x000ff00000001884 */
[C---:B------:R-:W-:Y:S08]  /*9d40*/  HMMA.16816.F32 R172, R192.reuse, R180, R172 ;  /* 0x000000b4c0ac723c */ /* 0x040ff000000018ac */
[C---:B------:R-:W-:Y:S01]  /*9d50*/  HMMA.16816.F32 R168, R192.reuse, R182, R168 ;  /* 0x000000b6c0a8723c */ /* 0x040fe200000018a8 */
[----:B------:R-:W-:Y:S07]  /*9d60*/  LDSM.16.M88.4 R180, [R201+0xf800] ;  /* 0x00f80000c9b4783b */ /* 0x000fee0000000200 */
[C---:B------:R-:W-:Y:S08]  /*9d70*/  HMMA.16816.F32 R164, R192.reuse, R176, R164 ;  /* 0x000000b0c0a4723c */ /* 0x040ff000000018a4 */
[----:B------:R-:W-:Y:S01]  /*9d80*/  HMMA.16816.F32 R160, R192, R178, R160 ;  /* 0x000000b2c0a0723c */ /* 0x000fe200000018a0 */
[----:B------:R-:W-:Y:S04]  /*9d90*/  LDSM.16.M88.4 R192, [R201+0xf000] ;  /* 0x00f00000c9c0783b */ /* 0x000fe80000000200 */
[----:B------:R-:W-:Y:S03]  /*9da0*/  LDSM.16.M88.4 R176, [R191+UR5+0x10800] ;  /* 0x01080005bfb0783b */ /* 0x000fe60008000200 */
[----:B------:R-:W-:Y:S01]  /*9db0*/  HMMA.16816.F32 R24, R32, R198, R24 ;  /* 0x000000c62018723c */ /* 0x000fe20000001818 */
[----:B------:R-:W-:Y:S07]  /*9dc0*/  LDSM.16.M88.4 R196, [R212+0x8000] ;  /* 0x00800000d4c4783b */ /* 0x000fee0000000200 */
[----:B--2---:R-:W-:Y:S01]  /*9dd0*/  HMMA.16816.F32 R224, R20, R16, R12 ;  /* 0x0000001014e0723c */ /* 0x004fe2000000180c */
[----:B------:R-:W2:Y:S07]  /*9de0*/  LDSM.16.M88.4 R12, [R201+0x10000] ;  /* 0x01000000c90c783b */ /* 0x000eae0000000200 */
[----:B------:R-:W-:Y:S08]  /*9df0*/  HMMA.16816.F32 R132, R140, R136, R132 ;  /* 0x000000888c84723c */ /* 0x000ff00000001884 */
[C---:B---3--:R-:W-:Y:S08]  /*9e00*/  HMMA.16816.F32 R172, R156.reuse, R152, R172 ;  /* 0x000000989cac723c */ /* 0x048ff000000018ac */
[C---:B------:R-:W-:Y:S01]  /*9e10*/  HMMA.16816.F32 R168, R156.reuse, R154, R168 ;  /* 0x0000009a9ca8723c */ /* 0x040fe200000018a8 */
[----:B------:R-:W-:Y:S07]  /*9e20*/  LDSM.16.M88.4 R152, [R211+0x8000] ;  /* 0x00800000d398783b */ /* 0x000fee0000000200 */
[C---:B----4-:R-:W-:Y:S08]  /*9e30*/  HMMA.16816.F32 R164, R156.reuse, R148, R164 ;  /* 0x000000949ca4723c */ /* 0x050ff000000018a4 */
[----:B------:R-:W-:Y:S01]  /*9e40*/  HMMA.16816.F32 R160, R156, R150, R160 ;  /* 0x000000969ca0723c */ /* 0x000fe200000018a0 */
[----:B------:R-:W3:Y:S07]  /*9e50*/  LDSM.16.M88.4 R148, [R210+0x10000] ;  /* 0x01000000d294783b */ /* 0x000eee0000000200 */
[----:B-1----:R-:W-:Y:S08]  /*9e60*/  HMMA.16816.F32 R224, R8, R4, R224 ;  /* 0x0000000408e0723c */ /* 0x002ff000000018e0 */
[----:B------:R-:W-:Y:S01]  /*9e70*/  HMMA.16816.F32 R24, R20, R18, R24 ;  /* 0x000000121418723c */ /* 0x000fe20000001818 */
[----:B------:R-:W1:Y:S07]  /*9e80*/  LDSM.16.M88.4 R16, [R210+0xf000] ;  /* 0x00f00000d210783b */ /* 0x000e6e0000000200 */
[----:B------:R-:W-:Y:S01]  /*9e90*/  HMMA.16816.F32 R144, R156, R222, R144 ;  /* 0x000000de9c90723c */ /* 0x000fe20000001890 */
[----:B------:R-:W4:Y:S04]  /*9ea0*/  LDSM.16.M88.4 R220, [R210+0xf800] ;  /* 0x00f80000d2dc783b */ /* 0x000f280000000200 */
[----:B------:R-:W4:Y:S03]  /*9eb0*/  LDSM.16.M88.4 R156, [R3+0x10800] ;  /* 0x01080000039c783b */ /* 0x000f260000000200 */
[----:B-----5:R-:W-:Y:S01]  /*9ec0*/  HMMA.16816.F32 R132, R32, R28, R132 ;  /* 0x0000001c2084723c */ /* 0x020fe20000001884 */
[----:B------:R-:W-:-:S02]  /*9ed0*/  IMAD.U32 R28, RZ, RZ, UR20 ;  /* 0x00000014ff1c7e24 */ /* 0x000fc4000f8e00ff */
[----:B------:R-:W-:-:S05]  /*9ee0*/  VIADD R29, R204, 0x8 ;  /* 0x00000008cc1d7836 */ /* 0x000fca0000000000 */
[----:B--2---:R-:W-:Y:S08]  /*9ef0*/  HMMA.16816.F32 R224, R196, R12, R224 ;  /* 0x0000000cc4e0723c */ /* 0x004ff000000018e0 */
[----:B------:R-:W-:Y:S01]  /*9f00*/  HMMA.16816.F32 R24, R8, R6, R24 ;  /* 0x000000060818723c */ /* 0x000fe20000001818 */
[----:B------:R-:W2:Y:S07]  /*9f10*/  LDSM.16.M88.4 R4, [R191+UR5+0x11000] ;  /* 0x01100005bf04783b */ /* 0x000eae0008000200 */
[C---:B------:R-:W-:Y:S01]  /*9f20*/  HMMA.16816.F32 R144, R140.reuse, R138, R144 ;  /* 0x0000008a8c90723c */ /* 0x040fe20000001890 */
[----:B------:R-:W-:Y:S07]  /*9f30*/  LDSM.16.M88.4 R136, [R201+0x10800] ;  /* 0x01080000c988783b */ /* 0x000fee0000000200 */
[C---:B------:R-:W-:Y:S08]  /*9f40*/  HMMA.16816.F32 R172, R140.reuse, R192, R172 ;  /* 0x000000c08cac723c */ /* 0x040ff000000018ac */
[C---:B------:R-:W-:Y:S08]  /*9f50*/  HMMA.16816.F32 R168, R140.reuse, R194, R168 ;  /* 0x000000c28ca8723c */ /* 0x040ff000000018a8 */
[C---:B------:R-:W-:Y:S08]  /*9f60*/  HMMA.16816.F32 R164, R140.reuse, R180, R164 ;  /* 0x000000b48ca4723c */ /* 0x040ff000000018a4 */
[----:B------:R-:W-:Y:S01]  /*9f70*/  HMMA.16816.F32 R160, R140, R182, R160 ;  /* 0x000000b68ca0723c */ /* 0x000fe200000018a0 */
[----:B------:R-:W5:Y:S07]  /*9f80*/  LDSM.16.M88.4 R140, [R191+UR5+0x11800] ;  /* 0x01180005bf8c783b */ /* 0x000f6e0008000200 */
[----:B------:R-:W-:Y:S08]  /*9f90*/  HMMA.16816.F32 R132, R20, R176, R132 ;  /* 0x000000b01484723c */ /* 0x000ff00000001884 */
[----:B---3--:R-:W-:Y:S08]  /*9fa0*/  HMMA.16816.F32 R224, R152, R148, R224 ;  /* 0x0000009498e0723c */ /* 0x008ff000000018e0 */
[----:B------:R-:W-:Y:S01]  /*9fb0*/  HMMA.16816.F32 R24, R196, R14, R24 ;  /* 0x0000000ec418723c */ /* 0x000fe20000001818 */
[----:B------:R-:W-:Y:S07]  /*9fc0*/  LDSM.16.M88.4 R12, [R210+0x10800] ;  /* 0x01080000d20c783b */ /* 0x000fee0000000200 */
[----:B------:R-:W-:Y:S03]  /*9fd0*/  HMMA.16816.F32 R144, R32, R30, R144 ;  /* 0x0000001e2090723c */ /* 0x000fe60000001890 */
[----:B------:R-:W-:Y:S01]  /*9fe0*/  FMUL.FTZ R30, R225, UR4 ;  /* 0x00000004e11e7c20 */ /* 0x000fe20008410000 */
[----:B------:R-:W-:-:S04]  /*9ff0*/  FMUL.FTZ R31, R227, UR4 ;  /* 0x00000004e31f7c20 */ /* 0x000fc80008410000 */
[C---:B-1----:R-:W-:Y:S01]  /*a000*/  HMMA.16816.F32 R172, R32.reuse, R16, R172 ;  /* 0x0000001020ac723c */ /* 0x042fe200000018ac */
[----:B------:R-:W-:Y:S01]  /*a010*/  FMUL.FTZ R16, R224, UR4 ;  /* 0x00000004e0107c20 */ /* 0x000fe20008410000 */
[----:B------:R-:W-:Y:S01]  /*a020*/  IMAD.SHL.U32 R17, R187, 0x2, RZ ;  /* 0x00000002bb117824 */ /* 0x000fe200078e00ff */
[----:B------:R-:W-:Y:S04]  /*a030*/  MUFU.TANH R30, R30 ;  /* 0x0000001e001e7308 */ /* 0x000fe80000002400 */
[----:B------:R-:W-:Y:S01]  /*a040*/  LOP3.LUT R17, R17, 0x6, RZ, 0xc0, !PT ;  /* 0x0000000611117812 */ /* 0x000fe200078ec0ff */
[----:B------:R-:W-:Y:S03]  /*a050*/  HMMA.16816.F32 R168, R32, R18, R168 ;  /* 0x0000001220a8723c */ /* 0x000fe600000018a8 */
[----:B------:R-:W1:Y:S01]  /*a060*/  MUFU.TANH R16, R16 ;  /* 0x0000001000107308 */ /* 0x000e620000002400 */
[----:B------:R-:W-:-:S04]  /*a070*/  IMAD R28, R28, 0x40, R17 ;  /* 0x000000401c1c7824 */ /* 0x000fc800078e0211 */
[C---:B----4-:R-:W-:Y:S03]  /*a080*/  HMMA.16816.F32 R164, R32.reuse, R220, R164 ;  /* 0x000000dc20a4723c */ /* 0x050fe600000018a4 */
[----:B------:R-:W-:Y:S05]  /*a090*/  MUFU.TANH R31, R31 ;  /* 0x0000001f001f7308 */ /* 0x000fea0000002400 */
[----:B------:R-:W-:Y:S01]  /*a0a0*/  HMMA.16816.F32 R160, R32, R222, R160 ;  /* 0x000000de20a0723c */ /* 0x000fe200000018a0 */
[----:B------:R-:W-:-:S07]  /*a0b0*/  VIADD R33, R28, 0xffffff48 ;  /* 0xffffff481c217836 */ /* 0x000fce0000000000 */
[----:B------:R-:W-:Y:S08]  /*a0c0*/  HMMA.16816.F32 R132, R8, R156, R132 ;  /* 0x0000009c0884723c */ /* 0x000ff00000001884 */
[----:B------:R-:W-:Y:S08]  /*a0d0*/  HMMA.16816.F32 R24, R152, R150, R24 ;  /* 0x000000969818723c */ /* 0x000ff00000001818 */
[C---:B------:R-:W-:Y:S08]  /*a0e0*/  HMMA.16816.F32 R144, R20.reuse, R178, R144 ;  /* 0x000000b21490723c */ /* 0x040ff00000001890 */
[----:B--2---:R-:W-:Y:S03]  /*a0f0*/  HMMA.16816.F32 R172, R20, R4, R172 ;  /* 0x0000000414ac723c */ /* 0x004fe600000018ac */
[----:B------:R-:W-:-:S05]  /*a100*/  FMUL.FTZ R32, R25, UR4 ;  /* 0x0000000419207c20 */ /* 0x000fca0008410000 */
[C---:B------:R-:W-:Y:S01]  /*a110*/  HMMA.16816.F32 R168, R20.reuse, R6, R168 ;  /* 0x0000000614a8723c */ /* 0x040fe200000018a8 */
[----:B------:R-:W2:Y:S01]  /*a120*/  LDSM.16.M88.4 R4, [R3+0x11000] ;  /* 0x011000000304783b */ /* 0x000ea20000000200 */
[----:B------:R-:W-:Y:S06]  /*a130*/  MUFU.TANH R32, R32 ;  /* 0x0000002000207308 */ /* 0x000fec0000002400 */
[C---:B-----5:R-:W-:Y:S08]  /*a140*/  HMMA.16816.F32 R164, R20.reuse, R140, R164 ;  /* 0x0000008c14a4723c */ /* 0x060ff000000018a4 */
[----:B------:R-:W-:Y:S01]  /*a150*/  HMMA.16816.F32 R160, R20, R142, R160 ;  /* 0x0000008e14a0723c */ /* 0x000fe200000018a0 */
[----:B------:R-:W-:Y:S01]  /*a160*/  FMUL.FTZ R20, R226, UR4 ;  /* 0x00000004e2147c20 */ /* 0x000fe20008410000 */
[----:B------:R-:W-:-:S02]  /*a170*/  VIADD R21, R28, 0xffffff40 ;  /* 0xffffff401c157836 */ /* 0x000fc40000000000 */
[----:B------:R-:W-:-:S03]  /*a180*/  FMUL.FTZ R22, R24, UR4 ;  /* 0x0000000418167c20 */ /* 0x000fc60008410000 */
[----:B------:R-:W3:Y:S01]  /*a190*/  MUFU.TANH R20, R20 ;  /* 0x0000001400147308 */ /* 0x000ee20000002400 */
[----:B------:R-:W-:Y:S01]  /*a1a0*/  HMMA.16816.F32 R132, R196, R136, R132 ;  /* 0x00000088c484723c */ /* 0x000fe20000001884 */
[----:B------:R-:W-:Y:S02]  /*a1b0*/  ISETP.GT.AND P5, PT, R204, R21, PT ;  /* 0x00000015cc00720c */ /* 0x000fe40003fa4270 */
[----:B------:R-:W-:Y:S02]  /*a1c0*/  ISETP.GE.AND P4, PT, R21, R203, PT ;  /* 0x000000cb1500720c */ /* 0x000fe40003f86270 */
[----:B-1----:R-:W-:Y:S02]  /*a1d0*/  FSEL R24, R16, -INF , !P5 ;  /* 0xff80000010187808 */ /* 0x002fe40006800000 */
[----:B------:R-:W-:Y:S01]  /*a1e0*/  ISETP.GT.AND P5, PT, R29, R21, PT ;  /* 0x000000151d00720c */ /* 0x000fe20003fa4270 */
[----:B------:R-:W-:Y:S01]  /*a1f0*/  HMMA.16816.F32 R144, R8, R158, R144 ;  /* 0x0000009e0890723c */ /* 0x000fe20000001890 */
[----:B------:R-:W-:Y:S01]  /*a200*/  FSEL R24, R24, -INF , !P4 ;  /* 0xff80000018187808 */ /* 0x000fe20006000000 */
[----:B------:R-:W1:Y:S01]  /*a210*/  LDSM.16.M88.4 R16, [R201+0x11000] ;  /* 0x01100000c910783b */ /* 0x000e620000000200 */
[----:B------:R-:W-:Y:S01]  /*a220*/  ISETP.GE.AND P4, PT, R21, R202, PT ;  /* 0x000000ca1500720c */ /* 0x000fe20003f86270 */
[----:B------:R-:W-:Y:S01]  /*a230*/  VIADD R21, R28, 0xffffff41 ;  /* 0xffffff411c157836 */ /* 0x000fe20000000000 */
[----:B---3--:R-:W-:-:S03]  /*a240*/  FSEL R20, R20, -INF , !P5 ;  /* 0xff80000014147808 */ /* 0x008fc60006800000 */
[----:B--2---:R-:W-:Y:S01]  /*a250*/  HMMA.16816.F32 R172, R8, R4, R172 ;  /* 0x0000000408ac723c */ /* 0x004fe200000018ac */
[----:B------:R-:W-:Y:S02]  /*a260*/  ISETP.GT.AND P5, PT, R204, R21, PT ;  /* 0x00000015cc00720c */ /* 0x000fe40003fa4270 */
[----:B------:R-:W-:Y:S02]  /*a270*/  FSEL R25, R20, -INF , !P4 ;  /* 0xff80000014197808 */ /* 0x000fe40006000000 */
[----:B------:R-:W-:-:S03]  /*a280*/  ISETP.GE.AND P4, PT, R21, R203, PT ;  /* 0x000000cb1500720c */ /* 0x000fc60003f86270 */
[----:B------:R-:W-:Y:S01]  /*a290*/  HMMA.16816.F32 R132, R152, R12, R132 ;  /* 0x0000000c9884723c */ /* 0x000fe20000001884 */
[----:B------:R2:W3:Y:S01]  /*a2a0*/  MUFU.TANH R12, R22 ;  /* 0x00000016000c7308 */ /* 0x0004e20000002400 */
[----:B------:R-:W-:Y:S01]  /*a2b0*/  FMUL.FTZ R13, R26, UR4 ;  /* 0x000000041a0d7c20 */ /* 0x000fe20008410000 */
[----:B------:R-:W-:Y:S01]  /*a2c0*/  FSEL R26, R30, -INF , !P5 ;  /* 0xff8000001e1a7808 */ /* 0x000fe20006800000 */
[----:B------:R-:W-:Y:S01]  /*a2d0*/  FMUL.FTZ R30, R27, UR4 ;  /* 0x000000041b1e7c20 */ /* 0x000fe20008410000 */
[----:B------:R-:W-:Y:S02]  /*a2e0*/  ISETP.GE.AND P5, PT, R21, R202, PT ;  /* 0x000000ca1500720c */ /* 0x000fe40003fa6270 */
[----:B------:R-:W-:Y:S01]  /*a2f0*/  FSEL R26, R26, -INF , !P4 ;  /* 0xff8000001a1a7808 */ /* 0x000fe20006000000 */
[----:B------:R-:W-:Y:S01]  /*a300*/  HMMA.16816.F32 R144, R196, R138, R144 ;  /* 0x0000008ac490723c */ /* 0x000fe20000001890 */
[----:B------:R-:W4:Y:S01]  /*a310*/  MUFU.TANH R13, R13 ;  /* 0x0000000d000d7308 */ /* 0x000f220000002400 */
[----:B------:R-:W-:-:S04]  /*a320*/  ISETP.GT.AND P4, PT, R29, R21, PT ;  /* 0x000000151d00720c */ /* 0x000fc80003f84270 */
[----:B------:R-:W-:Y:S02]  /*a330*/  FSEL R27, R31, -INF , !P4 ;  /* 0xff8000001f1b7808 */ /* 0x000fe40006000000 */
[----:B------:R-:W-:Y:S01]  /*a340*/  ISETP.GT.AND P4, PT, R204, R33, PT ;  /* 0x00000021cc00720c */ /* 0x000fe20003f84270 */
[----:B------:R5:W1:Y:S01]  /*a350*/  MUFU.TANH R4, R30 ;  /* 0x0000001e00047308 */ /* 0x000a620000002400 */
[----:B------:R-:W-:Y:S01]  /*a360*/  FSEL R27, R27, -INF , !P5 ;  /* 0xff8000001b1b7808 */ /* 0x000fe20006800000 */
[----:B--2---:R-:W2:Y:S01]  /*a370*/  LDSM.16.M88.4 R20, [R210+0x11000] ;  /* 0x01100000d214783b */ /* 0x004ea20000000200 */
[----:B------:R-:W-:Y:S01]  /*a380*/  ISETP.GE.AND P5, PT, R33, R203, PT ;  /* 0x000000cb2100720c */ /* 0x000fe20003fa6270 */
[----:B------:R-:W-:Y:S01]  /*a390*/  FMUL.FTZ R5, R132, UR4 ;  /* 0x0000000484057c20 */ /* 0x000fe20008410000 */
[----:B---3--:R-:W-:Y:S01]  /*a3a0*/  FSEL R12, R12, -INF , !P4 ;  /* 0xff8000000c0c7808 */ /* 0x008fe20006000000 */
[----:B------:R-:W-:Y:S01]  /*a3b0*/  HMMA.16816.F32 R168, R8, R6, R168 ;  /* 0x0000000608a8723c */ /* 0x000fe200000018a8 */
[----:B------:R-:W-:Y:S01]  /*a3c0*/  ISETP.GT.AND P4, PT, R29, R33, PT ;  /* 0x000000211d00720c */ /* 0x000fe20003f84270 */
[----:B------:R-:W-:-:S02]  /*a3d0*/  VIADD R6, R28, 0xffffff50 ;  /* 0xffffff501c067836 */ /* 0x000fc40000000000 */
[----:B------:R-:W-:Y:S01]  /*a3e0*/  FMUL.FTZ R34, R133, UR4 ;  /* 0x0000000485227c20 */ /* 0x000fe20008410000 */
[----:B------:R-:W3:Y:S01]  /*a3f0*/  MUFU.TANH R5, R5 ;  /* 0x0000000500057308 */ /* 0x000ee20000002400 */
[----:B----4-:R-:W-:Y:S02]  /*a400*/  FSEL R13, R13, -INF , !P4 ;  /* 0xff8000000d0d7808 */ /* 0x010fe40006000000 */
[----:B------:R-:W-:Y:S01]  /*a410*/  HMMA.16816.F32 R144, R152, R14, R144 ;  /* 0x0000000e9890723c */ /* 0x000fe20000001890 */
[----:B-----5:R-:W-:-:S04]  /*a420*/  FSEL R30, R12, -INF , !P5 ;  /* 0xff8000000c1e7808 */ /* 0x020fc80006800000 */
[----:B------:R-:W-:Y:S01]  /*a430*/  MUFU.TANH R34, R34 ;  /* 0x0000002200227308 */ /* 0x000fe20000002400 */
[-C--:B------:R-:W-:Y:S01]  /*a440*/  ISETP.GE.AND P5, PT, R33, R202.reuse, PT ;  /* 0x000000ca2100720c */ /* 0x080fe20003fa6270 */
[----:B------:R-:W-:Y:S01]  /*a450*/  VIADD R33, R28, 0xffffff49 ;  /* 0xffffff491c217836 */ /* 0x000fe20000000000 */
[C---:B-1----:R-:W-:Y:S01]  /*a460*/  HMMA.16816.F32 R172, R196.reuse, R16, R172 ;  /* 0x00000010c4ac723c */ /* 0x042fe200000018ac */
[----:B------:R-:W-:Y:S01]  /*a470*/  FMUL.FTZ R17, R134, UR4 ;  /* 0x0000000486117c20 */ /* 0x000fe20008410000 */
[----:B------:R-:W-:Y:S01]  /*a480*/  FSEL R31, R13, -INF , !P5 ;  /* 0xff8000000d1f7808 */ /* 0x000fe20006800000 */
[----:B------:R-:W-:Y:S01]  /*a490*/  FMUL.FTZ R16, R135, UR4 ;  /* 0x0000000487107c20 */ /* 0x000fe20008410000 */
[----:B------:R-:W-:Y:S01]  /*a4a0*/  ISETP.GT.AND P4, PT, R204, R33, PT ;  /* 0x00000021cc00720c */ /* 0x000fe20003f84270 */
[----:B------:R1:W4:Y:S01]  /*a4b0*/  LDSM.16.M88.4 R12, [R3+0x11800] ;  /* 0x01180000030c783b */ /* 0x0003220000000200 */
[C---:B------:R-:W-:Y:S01]  /*a4c0*/  ISETP.GE.AND P5, PT, R33.reuse, R203, PT ;  /* 0x000000cb2100720c */ /* 0x040fe20003fa6270 */
[----:B------:R-:W5:Y:S01]  /*a4d0*/  MUFU.TANH R17, R17 ;  /* 0x0000001100117308 */ /* 0x000f620000002400 */
[----:B------:R-:W-:Y:S01]  /*a4e0*/  FSEL R32, R32, -INF , !P4 ;  /* 0xff80000020207808 */ /* 0x000fe20006000000 */
[----:B------:R-:W-:Y:S01]  /*a4f0*/  HMMA.16816.F32 R168, R196, R18, R168 ;  /* 0x00000012c4a8723c */ /* 0x000fe200000018a8 */
[----:B------:R-:W-:Y:S01]  /*a500*/  ISETP.GE.AND P4, PT, R33, R202, PT ;  /* 0x000000ca2100720c */ /* 0x000fe20003f86270 */
[----:B------:R-:W-:Y:S01]  /*a510*/  FMUL.FTZ R35, R146, UR4 ;  /* 0x0000000492237c20 */ /* 0x000fe20008410000 */
[----:B------:R-:W-:Y:S01]  /*a520*/  FSEL R32, R32, -INF , !P5 ;  /* 0xff80000020207808 */ /* 0x000fe20006800000 */
[----:B------:R-:W-:Y:S01]  /*a530*/  FMUL.FTZ R147, R147, UR4 ;  /* 0x0000000493937c20 */ /* 0x000fe20008410000 */
[----:B------:R-:W-:Y:S01]  /*a540*/  ISETP.GT.AND P5, PT, R29, R33, PT ;  /* 0x000000211d00720c */ /* 0x000fe20003fa4270 */
[----:B------:R-:W4:Y:S03]  /*a550*/  MUFU.TANH R16, R16 ;  /* 0x0000001000107308 */ /* 0x000f260000002400 */
[----:B------:R-:W-:-:S02]  /*a560*/  FSEL R4, R4, -INF , !P5 ;  /* 0xff80000004047808 */ /* 0x000fc40006800000 */
[----:B------:R-:W-:Y:S01]  /*a570*/  ISETP.GT.AND P5, PT, R204, R6, PT ;  /* 0x00000006cc00720c */ /* 0x000fe20003fa4270 */
[C---:B--2---:R-:W-:Y:S01]  /*a580*/  HMMA.16816.F32 R172, R152.reuse, R20, R172 ;  /* 0x0000001498ac723c */ /* 0x044fe200000018ac */
[----:B------:R-:W-:Y:S01]  /*a590*/  FSEL R33, R4, -INF , !P4 ;  /* 0xff80000004217808 */ /* 0x000fe20006000000 */
[----:B------:R-:W-:Y:S01]  /*a5a0*/  VIADD R21, R28, 0xffffff51 ;  /* 0xffffff511c157836 */ /* 0x000fe20000000000 */
[C---:B------:R-:W-:Y:S01]  /*a5b0*/  ISETP.GE.AND P4, PT, R6.reuse, R203, PT ;  /* 0x000000cb0600720c */ /* 0x040fe20003f86270 */
[----:B------:R-:W-:Y:S01]  /*a5c0*/  FMUL.FTZ R20, R145, UR4 ;  /* 0x0000000491147c20 */ /* 0x000fe20008410000 */
[----:B---3--:R-:W-:Y:S01]  /*a5d0*/  FSEL R5, R5, -INF , !P5 ;  /* 0xff80000005057808 */ /* 0x008fe20006800000 */
[----:B------:R-:W-:Y:S01]  /*a5e0*/  MUFU.TANH R35, R35 ;  /* 0x0000002300237308 */ /* 0x000fe20000002400 */
[----:B------:R-:W-:Y:S01]  /*a5f0*/  ISETP.GE.AND P5, PT, R6, R202, PT ;  /* 0x000000ca0600720c */ /* 0x000fe20003fa6270 */
[----:B-1----:R-:W-:Y:S01]  /*a600*/  FMUL.FTZ R3, R144, UR4 ;  /* 0x0000000490037c20 */ /* 0x002fe20008410000 */
[----:B------:R-:W-:Y:S01]  /*a610*/  FSEL R136, R5, -INF , !P4 ;  /* 0xff80000005887808 */ /* 0x000fe20006000000 */
[----:B------:R-:W-:Y:S01]  /*a620*/  HMMA.16816.F32 R168, R152, R22, R168 ;  /* 0x0000001698a8723c */ /* 0x000fe200000018a8 */
[----:B------:R-:W-:-:S02]  /*a630*/  ISETP.GT.AND P4, PT, R29, R6, PT ;  /* 0x000000061d00720c */ /* 0x000fc40003f84270 */
[----:B------:R-:W1:Y:S01]  /*a640*/  LDSM.16.M88.4 R4, [R201+0x11800] ;  /* 0x01180000c904783b */ /* 0x000e620000000200 */
[----:B------:R-:W2:Y:S01]  /*a650*/  MUFU.TANH R3, R3 ;  /* 0x0000000300037308 */ /* 0x000ea20000002400 */
[----:B-----5:R-:W-:Y:S02]  /*a660*/  FSEL R17, R17, -INF , !P4 ;  /* 0xff80000011117808 */ /* 0x020fe40006000000 */
[----:B------:R-:W-:Y:S02]  /*a670*/  ISETP.GT.AND P4, PT, R204, R21, PT ;  /* 0x00000015cc00720c */ /* 0x000fe40003f84270 */
[----:B------:R-:W-:Y:S01]  /*a680*/  FSEL R139, R17, -INF , !P5 ;  /* 0xff800000118b7808 */ /* 0x000fe20006800000 */
[----:B------:R-:W-:Y:S01]  /*a690*/  FMUL.FTZ R174, R174, UR4 ;  /* 0x00000004aeae7c20 */ /* 0x000fe20008410000 */
[C---:B------:R-:W-:Y:S01]  /*a6a0*/  ISETP.GE.AND P5, PT, R21.reuse, R203, PT ;  /* 0x000000cb1500720c */ /* 0x040fe20003fa6270 */
[----:B------:R-:W3:Y:S01]  /*a6b0*/  MUFU.TANH R20, R20 ;  /* 0x0000001400147308 */ /* 0x000ee20000002400 */
[----:B------:R-:W-:Y:S01]  /*a6c0*/  FSEL R34, R34, -INF , !P4 ;  /* 0xff80000022227808 */ /* 0x000fe20006000000 */
[C---:B----4-:R-:W-:Y:S01]  /*a6d0*/  HMMA.16816.F32 R164, R8.reuse, R12, R164 ;  /* 0x0000000c08a4723c */ /* 0x050fe200000018a4 */
[----:B------:R-:W-:Y:S01]  /*a6e0*/  ISETP.GE.AND P4, PT, R21, R202, PT ;  /* 0x000000ca1500720c */ /* 0x000fe20003f86270 */
[----:B------:R-:W-:Y:S01]  /*a6f0*/  FMUL.FTZ R12, R172, UR4 ;  /* 0x00000004ac0c7c20 */ /* 0x000fe20008410000 */
[----:B------:R-:W-:Y:S01]  /*a700*/  FSEL R138, R34, -INF , !P5 ;  /* 0xff800000228a7808 */ /* 0x000fe20006800000 */
[C---:B------:R-:W-:Y:S01]  /*a710*/  VIADD R34, R28.reuse, 0xffffff58 ;  /* 0xffffff581c227836 */ /* 0x040fe20000000000 */
[----:B------:R-:W-:Y:S01]  /*a720*/  ISETP.GT.AND P5, PT, R29, R21, PT ;  /* 0x000000151d00720c */ /* 0x000fe20003fa4270 */
[----:B------:R-:W-:Y:S01]  /*a730*/  VIADD R13, R28, 0xffffff59 ;  /* 0xffffff591c0d7836 */ /* 0x000fe20000000000 */
[----:B------:R-:W4:Y:S01]  /*a740*/  MUFU.TANH R21, R147 ;  /* 0x0000009300157308 */ /* 0x000f220000002400 */
[----:B------:R-:W-:Y:S01]  /*a750*/  HMMA.16816.F32 R160, R8, R14, R160 ;  /* 0x0000000e08a0723c */ /* 0x000fe200000018a0 */
[----:B------:R-:W-:Y:S01]  /*a760*/  FSEL R137, R16, -INF , !P5 ;  /* 0xff80000010897808 */ /* 0x000fe20006800000 */
[----:B------:R-:W-:Y:S01]  /*a770*/  FMUL.FTZ R175, R175, UR4 ;  /* 0x00000004afaf7c20 */ /* 0x000fe20008410000 */
[----:B------:R-:W-:Y:S01]  /*a780*/  ISETP.GT.AND P5, PT, R204, R34, PT ;  /* 0x00000022cc00720c */ /* 0x000fe20003fa4270 */
[----:B------:R-:W5:Y:S01]  /*a790*/  LDSM.16.M88.4 R16, [R210+0x11800] ;  /* 0x01180000d210783b */ /* 0x000f620000000200 */
[----:B------:R-:W-:Y:S01]  /*a7a0*/  FSEL R137, R137, -INF , !P4 ;  /* 0xff80000089897808 */ /* 0x000fe20006000000 */
[----:B------:R-:W-:Y:S01]  /*a7b0*/  FMUL.FTZ R9, R168, UR4 ;  /* 0x00000004a8097c20 */ /* 0x000fe20008410000 */
[C---:B------:R-:W-:Y:S01]  /*a7c0*/  ISETP.GE.AND P4, PT, R34.reuse, R203, PT ;  /* 0x000000cb2200720c */ /* 0x040fe20003f86270 */
[----:B------:R-:W5:Y:S01]  /*a7d0*/  MUFU.TANH R12, R12 ;  /* 0x0000000c000c7308 */ /* 0x000f620000002400 */
[----:B--2---:R-:W-:Y:S01]  /*a7e0*/  FSEL R140, R3, -INF , !P5 ;  /* 0xff800000038c7808 */ /* 0x004fe20006800000 */
[----:B------:R-:W-:Y:S01]  /*a7f0*/  FMUL.FTZ R3, R173, UR4 ;  /* 0x00000004ad037c20 */ /* 0x000fe20008410000 */
[----:B------:R-:W-:Y:S01]  /*a800*/  ISETP.GE.AND P5, PT, R34, R202, PT ;  /* 0x000000ca2200720c */ /* 0x000fe20003fa6270 */
[----:B------:R-:W-:Y:S01]  /*a810*/  FMUL.FTZ R170, R170, UR4 ;  /* 0x00000004aaaa7c20 */ /* 0x000fe20008410000 */
[----:B------:R-:W-:Y:S01]  /*a820*/  FSEL R140, R140, -INF , !P4 ;  /* 0xff8000008c8c7808 */ /* 0x000fe20006000000 */
[----:B------:R-:W-:Y:S01]  /*a830*/  FMUL.FTZ R169, R169, UR4 ;  /* 0x00000004a9a97c20 */ /* 0x000fe20008410000 */
[----:B------:R-:W-:Y:S01]  /*a840*/  ISETP.GT.AND P4, PT, R29, R34, PT ;  /* 0x000000221d00720c */ /* 0x000fe20003f84270 */
[----:B------:R-:W-:Y:S01]  /*a850*/  MUFU.TANH R3, R3 ;  /* 0x0000000300037308 */ /* 0x000fe20000002400 */
[----:B------:R-:W-:-:S04]  /*a860*/  DEPBAR.LE SB0, 0x0 ;  /* 0x000080000000791a */ /* 0x000fc80000000000 */
[----:B------:R-:W-:Y:S01]  /*a870*/  FSEL R35, R35, -INF , !P4 ;  /* 0xff80000023237808 */ /* 0x000fe20006000000 */
[C---:B-1----:R-:W-:Y:S01]  /*a880*/  HMMA.16816.F32 R164, R196.reuse, R4, R164 ;  /* 0x00000004c4a4723c */ /* 0x042fe200000018a4 */
[----:B------:R-:W-:Y:S01]  /*a890*/  ISETP.GT.AND P4, PT, R204, R13, PT ;  /* 0x0000000dcc00720c */ /* 0x000fe20003f84270 */
[----:B------:R-:W-:Y:S01]  /*a8a0*/  VIADD R5, R28, 0xffffff60 ;  /* 0xffffff601c057836 */ /* 0x000fe20000000000 */
[----:B------:R-:W-:Y:S01]  /*a8b0*/  FSEL R141, R35, -INF , !P5 ;  /* 0xff800000238d7808 */ /* 0x000fe20006800000 */
[----:B------:R-:W1:Y:S01]  /*a8c0*/  MUFU.TANH R4, R174 ;  /* 0x000000ae00047308 */ /* 0x000e620000002400 */
[----:B------:R-:W-:Y:S01]  /*a8d0*/  BAR.SYNC.DEFER_BLOCKING 0x0 ;  /* 0x0000000000007b1d */ /* 0x000fe20000010000 */
[----:B------:R-:W-:Y:S02]  /*a8e0*/  ISETP.GE.AND P5, PT, R13, R203, PT ;  /* 0x000000cb0d00720c */ /* 0x000fe40003fa6270 */
[----:B---3--:R-:W-:Y:S01]  /*a8f0*/  FSEL R20, R20, -INF , !P4 ;  /* 0xff80000014147808 */ /* 0x008fe20006000000 */
[----:B------:R-:W-:Y:S01]  /*a900*/  HMMA.16816.F32 R160, R196, R6, R160 ;  /* 0x00000006c4a0723c */ /* 0x000fe200000018a0 */
[----:B------:R-:W-:Y:S01]  /*a910*/  ISETP.GT.AND P4, PT, R29, R13, PT ;  /* 0x0000000d1d00720c */ /* 0x000fe20003f84270 */
[----:B------:R-:W-:Y:S01]  /*a920*/  VIADD R6, R28, 0xffffff69 ;  /* 0xffffff691c067836 */ /* 0x000fe20000000000 */
[----:B------:R-:W-:Y:S01]  /*a930*/  FSEL R142, R20, -INF , !P5 ;  /* 0xff800000148e7808 */ /* 0x000fe20006800000 */
[----:B------:R1:W2:Y:S01]  /*a940*/  MUFU.TANH R8, R175 ;  /* 0x000000af00087308 */ /* 0x0002a20000002400 */
[----:B------:R-:W-:-:S02]  /*a950*/  ISETP.GE.AND P5, PT, R13, R202, PT ;  /* 0x000000ca0d00720c */ /* 0x000fc40003fa6270 */
[----:B----4-:R-:W-:Y:S02]  /*a960*/  FSEL R21, R21, -INF , !P4 ;  /* 0xff80000015157808 */ /* 0x010fe40006000000 */
[----:B------:R-:W-:Y:S02]  /*a970*/  ISETP.GT.AND P4, PT, R204, R5, PT ;  /* 0x00000005cc00720c */ /* 0x000fe40003f84270 */
[----:B------:R-:W-:Y:S01]  /*a980*/  FSEL R143, R21, -INF , !P5 ;  /* 0xff800000158f7808 */ /* 0x000fe20006800000 */
[----:B------:R-:W3:Y:S01]  /*a990*/  MUFU.TANH R9, R9 ;  /* 0x0000000900097308 */ /* 0x000ee20000002400 */
[C---:B------:R-:W-:Y:S01]  /*a9a0*/  ISETP.GE.AND P5, PT, R5.reuse, R203, PT ;  /* 0x000000cb0500720c */ /* 0x040fe20003fa6270 */
[----:B-----5:R-:W-:Y:S01]  /*a9b0*/  HMMA.16816.F32 R164, R152, R16, R164 ;  /* 0x0000001098a4723c */ /* 0x020fe200000018a4 */
[----:B------:R-:W-:Y:S02]  /*a9c0*/  FSEL R12, R12, -INF , !P4 ;  /* 0xff8000000c0c7808 */ /* 0x000fe40006000000 */
[----:B------:R-:W-:-:S02]  /*a9d0*/  ISETP.GE.AND P4, PT, R5, R202, PT ;  /* 0x000000ca0500720c */ /* 0x000fc40003f86270 */
[----:B------:R-:W-:Y:S01]  /*a9e0*/  FSEL R150, R12, -INF , !P5 ;  /* 0xff8000000c967808 */ /* 0x000fe20006800000 */
[----:B------:R-:W4:Y:S01]  /*a9f0*/  MUFU.TANH R170, R170 ;  /* 0x000000aa00aa7308 */ /* 0x000f220000002400 */
[----:B------:R-:W-:Y:S01]  /*aa00*/  ISETP.GT.AND P5, PT, R29, R5, PT ;  /* 0x000000051d00720c */ /* 0x000fe20003fa4270 */
[----:B------:R-:W-:Y:S01]  /*aa10*/  VIADD R5, R28, 0xffffff61 ;  /* 0xffffff611c057836 */ /* 0x000fe20000000000 */
[----:B------:R-:W-:Y:S02]  /*aa20*/  HMMA.16816.F32 R160, R152, R18, R160 ;  /* 0x0000001298a0723c */ /* 0x000fe400000018a0 */
[----:B-1----:R-:W-:Y:S02]  /*aa30*/  FSEL R175, R4, -INF , !P5 ;  /* 0xff80000004af7808 */ /* 0x002fe40006800000 */
[----:B------:R-:W-:Y:S01]  /*aa40*/  ISETP.GT.AND P5, PT, R204, R5, PT ;  /* 0x00000005cc00720c */ /* 0x000fe20003fa4270 */
[----:B------:R-:W1:Y:S01]  /*aa50*/  MUFU.TANH R4, R169 ;  /* 0x000000a900047308 */ /* 0x000e620000002400 */
[----:B------:R-:W-:-:S02]  /*aa60*/  FSEL R175, R175, -INF , !P4 ;  /* 0xff800000afaf7808 */ /* 0x000fc40006000000 */
[----:B------:R-:W-:Y:S02]  /*aa70*/  ISETP.GE.AND P4, PT, R5, R203, PT ;  /* 0x000000cb0500720c */ /* 0x000fe40003f86270 */
[----:B------:R-:W-:Y:S01]  /*aa80*/  FSEL R3, R3, -INF , !P5 ;  /* 0xff80000003037808 */ /* 0x000fe20006800000 */
[----:B------:R-:W-:Y:S01]  /*aa90*/  FMUL.FTZ R164, R164, UR4 ;  /* 0x00000004a4a47c20 */ /* 0x000fe20008410000 */
[----:B------:R-:W-:Y:S01]  /*aaa0*/  ISETP.GT.AND P5, PT, R29, R5, PT ;  /* 0x000000051d00720c */ /* 0x000fe20003fa4270 */
[----:B------:R-:W-:Y:S01]  /*aab0*/  FMUL.FTZ R7, R166, UR4 ;  /* 0x00000004a6077c20 */ /* 0x000fe20008410000 */
[----:B------:R-:W-:Y:S01]  /*aac0*/  FSEL R174, R3, -INF , !P4 ;  /* 0xff80000003ae7808 */ /* 0x000fe20006000000 */
[----:B------:R-:W-:Y:S01]  /*aad0*/  FMUL.FTZ R3, R171, UR4 ;  /* 0x00000004ab037c20 */ /* 0x000fe20008410000 */
[----:B------:R-:W-:Y:S01]  /*aae0*/  ISETP.GE.AND P4, PT, R5, R202, PT ;  /* 0x000000ca0500720c */ /* 0x000fe20003f86270 */
[----:B------:R-:W-:Y:S01]  /*aaf0*/  VIADD R5, R28, 0xffffff68 ;  /* 0xffffff681c057836 */ /* 0x000fe20000000000 */
[----:B--2---:R-:W-:Y:S01]  /*ab00*/  FSEL R8, R8, -INF , !P5 ;  /* 0xff80000008087808 */ /* 0x004fe20006800000 */
[----:B------:R-:W-:Y:S01]  /*ab10*/  MUFU.TANH R7, R7 ;  /* 0x0000000700077308 */ /* 0x000fe20000002400 */
[----:B------:R-:W-:Y:S01]  /*ab20*/  FMUL.FTZ R165, R165, UR4 ;  /* 0x00000004a5a57c20 */ /* 0x000fe20008410000 */
[----:B------:R-:W-:Y:S01]  /*ab30*/  FMUL.FTZ R167, R167, UR4 ;  /* 0x00000004a7a77c20 */ /* 0x000fe20008410000 */
[----:B------:R-:W-:Y:S01]  /*ab40*/  ISETP.GT.AND P5, PT, R204, R5, PT ;  /* 0x00000005cc00720c */ /* 0x000fe20003fa4270 */
[----:B------:R-:W-:Y:S01]  /*ab50*/  FMUL.FTZ R162, R162, UR4 ;  /* 0x00000004a2a27c20 */ /* 0x000fe20008410000 */
[----:B------:R-:W-:Y:S01]  /*ab60*/  FSEL R177, R8, -INF , !P4 ;  /* 0xff80000008b17808 */ /* 0x000fe20006000000 */
[----:B------:R-:W-:Y:S01]  /*ab70*/  FMUL.FTZ R161, R161, UR4 ;  /* 0x00000004a1a17c20 */ /* 0x000fe20008410000 */
[----:B------:R-:W-:Y:S01]  /*ab80*/  ISETP.GE.AND P4, PT, R5, R203, PT ;  /* 0x000000cb0500720c */ /* 0x000fe20003f86270 */
[----:B------:R-:W2:Y:S01]  /*ab90*/  MUFU.TANH R3, R3 ;  /* 0x0000000300037308 */ /* 0x000ea20000002400 */
[----:B---3--:R-:W-:Y:S01]  /*aba0*/  FSEL R9, R9, -INF , !P5 ;  /* 0xff80000009097808 */ /* 0x008fe20006800000 */
[----:B------:R-:W-:Y:S01]  /*abb0*/  FMUL.FTZ R163, R163, UR4 ;  /* 0x00000004a3a37c20 */ /* 0x000fe20008410000 */
[----:B------:R-:W-:-:S02]  /*abc0*/  ISETP.GT.AND P5, PT, R29, R5, PT ;  /* 0x000000051d00720c */ /* 0x000fc40003fa4270 */
[----:B------:R-:W-:Y:S02]  /*abd0*/  FSEL R172, R9, -INF , !P4 ;  /* 0xff80000009ac7808 */ /* 0x000fe40006000000 */
[----:B------:R-:W-:Y:S01]  /*abe0*/  ISETP.GE.AND P4, PT, R5, R202, PT ;  /* 0x000000ca0500720c */ /* 0x000fe20003f86270 */
[----:B------:R-:W-:Y:S01]  /*abf0*/  MUFU.TANH R163, R163 ;  /* 0x000000a300a37308 */ /* 0x000fe20000002400 */
[----:B----4-:R-:W-:Y:S02]  /*ac00*/  FSEL R170, R170, -INF , !P5 ;  /* 0xff800000aaaa7808 */ /* 0x010fe40006800000 */
[-C--:B------:R-:W-:Y:S02]  /*ac10*/  ISETP.GT.AND P5, PT, R204, R6.reuse, PT ;  /* 0x00000006cc00720c */ /* 0x080fe40003fa4270 */
[----:B------:R-:W-:Y:S02]  /*ac20*/  FSEL R181, R170, -INF , !P4 ;  /* 0xff800000aab57808 */ /* 0x000fe40006000000 */
[----:B------:R-:W-:Y:S01]  /*ac30*/  ISETP.GE.AND P4, PT, R6, R203, PT ;  /* 0x000000cb0600720c */ /* 0x000fe20003f86270 */
[----:B------:R-:W3:Y:S01]  /*ac40*/  MUFU.TANH R5, R164 ;  /* 0x000000a400057308 */ /* 0x000ee20000002400 */
[----:B-1----:R-:W-:Y:S01]  /*ac50*/  FSEL R176, R4, -INF , !P5 ;  /* 0xff80000004b07808 */ /* 0x002fe20006800000 */
[----:B------:R-:W-:Y:S01]  /*ac60*/  VIADD R4, R28, 0xffffff70 ;  /* 0xffffff701c047836 */ /* 0x000fe20000000000 */
[----:B------:R-:W-:-:S02]  /*ac70*/  ISETP.GT.AND P5, PT, R29, R6, PT ;  /* 0x000000061d00720c */ /* 0x000fc40003fa4270 */
[----:B------:R-:W-:Y:S02]  /*ac80*/  FSEL R176, R176, -INF , !P4 ;  /* 0xff800000b0b07808 */ /* 0x000fe40006000000 */
[----:B------:R-:W-:Y:S01]  /*ac90*/  ISETP.GE.AND P4, PT, R6, R202, PT ;  /* 0x000000ca0600720c */ /* 0x000fe20003f86270 */
[----:B------:R-:W-:Y:S01]  /*aca0*/  FMUL.FTZ R6, R160, UR4 ;  /* 0x00000004a0067c20 */ /* 0x000fe20008410000 */
[----:B--2---:R-:W-:Y:S02]  /*acb0*/  FSEL R179, R3, -INF , !P5 ;  /* 0xff80000003b37808 */ /* 0x004fe40006800000 */
[----:B------:R-:W-:Y:S01]  /*acc0*/  ISETP.GT.AND P5, PT, R204, R4, PT ;  /* 0x00000004cc00720c */ /* 0x000fe20003fa4270 */
[----:B------:R1:W2:Y:S01]  /*acd0*/  MUFU.TANH R3, R165 ;  /* 0x000000a500037308 */ /* 0x0002a20000002400 */
[----:B------:R-:W-:Y:S02]  /*ace0*/  FSEL R179, R179, -INF , !P4 ;  /* 0xff800000b3b37808 */ /* 0x000fe40006000000 */
[----:B------:R-:W-:-:S02]  /*acf0*/  ISETP.GE.AND P4, PT, R4, R203, PT ;  /* 0x000000cb0400720c */ /* 0x000fc40003f86270 */
[----:B---3--:R-:W-:-:S03]  /*ad00*/  FSEL R148, R5, -INF , !P5 ;  /* 0xff80000005947808 */ /* 0x008fc60006800000 */
[----:B------:R-:W3:Y:S01]  /*ad10*/  MUFU.TANH R5, R167 ;  /* 0x000000a700057308 */ /* 0x000ee20000002400 */
[----:B------:R-:W-:Y:S02]  /*ad20*/  ISETP.GT.AND P5, PT, R29, R4, PT ;  /* 0x000000041d00720c */ /* 0x000fe40003fa4270 */
[----:B------:R-:W-:Y:S02]  /*ad30*/  FSEL R148, R148, -INF , !P4 ;  /* 0xff80000094947808 */ /* 0x000fe40006000000 */
[----:B------:R-:W-:Y:S01]  /*ad40*/  ISETP.GE.AND P4, PT, R4, R202, PT ;  /* 0x000000ca0400720c */ /* 0x000fe20003f86270 */
[----:B------:R-:W-:Y:S01]  /*ad50*/  VIADD R4, R28, 0xffffff71 ;  /* 0xffffff711c047836 */ /* 0x000fe20000000000 */
[----:B------:R-:W-:Y:S01]  /*ad60*/  FSEL R7, R7, -INF , !P5 ;  /* 0xff80000007077808 */ /* 0x000fe20006800000 */
[----:B------:R-:W4:Y:S03]  /*ad70*/  MUFU.TANH R6, R6 ;  /* 0x0000000600067308 */ /* 0x000f260000002400 */
[----:B------:R-:W-:-:S02]  /*ad80*/  ISETP.GT.AND P5, PT, R204, R4, PT ;  /* 0x00000004cc00720c */ /* 0x000fc40003fa4270 */
[----:B-1----:R-:W-:Y:S02]  /*ad90*/  FSEL R165, R7, -INF , !P4 ;  /* 0xff80000007a57808 */ /* 0x002fe40006000000 */
[----:B------:R-:W-:Y:S02]  /*ada0*/  ISETP.GE.AND P4, PT, R4, R203, PT ;  /* 0x000000cb0400720c */ /* 0x000fe40003f86270 */
[----:B--2---:R-:W-:Y:S02]  /*adb0*/  FSEL R3, R3, -INF , !P5 ;  /* 0xff80000003037808 */ /* 0x004fe40006800000 */
[----:B------:R-:W-:Y:S02]  /*adc0*/  ISETP.GT.AND P5, PT, R29, R4, PT ;  /* 0x000000041d00720c */ /* 0x000fe40003fa4270 */
[----:B------:R-:W-:Y:S01]  /*add0*/  FSEL R146, R3, -INF , !P4 ;  /* 0xff80000003927808 */ /* 0x000fe20006000000 */
[----:B------:R-:W-:Y:S01]  /*ade0*/  VIADD R3, R28, 0xffffff78 ;  /* 0xffffff781c037836 */ /* 0x000fe20000000000 */
[----:B------:R-:W-:Y:S01]  /*adf0*/  ISETP.GE.AND P4, PT, R4, R202, PT ;  /* 0x000000ca0400720c */ /* 0x000fe20003f86270 */
[----:B------:R-:W-:Y:S01]  /*ae00*/  VIADD R28, R28, 0xffffff79 ;  /* 0xffffff791c1c7836 */ /* 0x000fe20000000000 */
[----:B---3--:R-:W-:Y:S01]  /*ae10*/  FSEL R5, R5, -INF , !P5 ;  /* 0xff80000005057808 */ /* 0x008fe20006800000 */
[----:B------:R-:W1:Y:S01]  /*ae20*/  MUFU.TANH R4, R162 ;  /* 0x000000a200047308 */ /* 0x000e620000002400 */
[----:B------:R-:W-:-:S02]  /*ae30*/  ISETP.GT.AND P5, PT, R204, R3, PT ;  /* 0x00000003cc00720c */ /* 0x000fc40003fa4270 */
[----:B------:R-:W-:Y:S02]  /*ae40*/  FSEL R147, R5, -INF , !P4 ;  /* 0xff80000005937808 */ /* 0x000fe40006000000 */
[C---:B------:R-:W-:Y:S02]  /*ae50*/  ISETP.GE.AND P4, PT, R3.reuse, R203, PT ;  /* 0x000000cb0300720c */ /* 0x040fe40003f86270 */
[----:B----4-:R-:W-:Y:S01]  /*ae60*/  FSEL R6, R6, -INF , !P5 ;  /* 0xff80000006067808 */ /* 0x010fe20006800000 */
[----:B------:R-:W2:Y:S01]  /*ae70*/  MUFU.TANH R5, R161 ;  /* 0x000000a100057308 */ /* 0x000ea20000002400 */
[----:B------:R-:W-:Y:S02]  /*ae80*/  ISETP.GE.AND P5, PT, R3, R202, PT ;  /* 0x000000ca0300720c */ /* 0x000fe40003fa6270 */
[----:B------:R-:W-:Y:S02]  /*ae90*/  FSEL R149, R6, -INF , !P4 ;  /* 0xff80000006957808 */ /* 0x000fe40006000000 */
[----:B------:R-:W-:-:S04]  /*aea0*/  ISETP.GT.AND P4, PT, R29, R3, PT ;  /* 0x000000031d00720c */ /* 0x000fc80003f84270 */
[----:B-1----:R-:W-:Y:S02]  /*aeb0*/  FSEL R4, R4, -INF , !P4 ;  /* 0xff80000004047808 */ /* 0x002fe40006000000 */
[-C--:B------:R-:W-:Y:S02]  /*aec0*/  ISETP.GT.AND P4, PT, R204, R28.reuse, PT ;  /* 0x0000001ccc00720c */ /* 0x080fe40003f84270 */
[----:B------:R-:W-:Y:S02]  /*aed0*/  FSEL R145, R4, -INF , !P5 ;  /* 0xff80000004917808 */ /* 0x000fe40006800000 */
[----:B------:R-:W-:Y:S02]  /*aee0*/  ISETP.GE.AND P5, PT, R28, R203, PT ;  /* 0x000000cb1c00720c */ /* 0x000fe40003fa6270 */
[----:B--2---:R-:W-:Y:S02]  /*aef0*/  FSEL R5, R5, -INF , !P4 ;  /* 0xff80000005057808 */ /* 0x004fe40006000000 */
        /* <DEDUP_REMOVED lines=54> */
.L_x_539:
[----:B------:R3:W-:Y:S02]  /*b260*/  STS.128 [R209+0x11000], RZ ;  /* 0x011000ffd1007388 */ /* 0x0007e40000000c00 */
.L_x_540:
[----:B------:R-:W-:Y:S05]  /*b270*/  BSYNC.RECONVERGENT B0 ;  /* 0x0000000000007941 */ /* 0x000fea0003800200 */
.L_x_538:
[----:B------:R-:W0:Y:S02]  /*b280*/  LDGDEPBAR ;  /* 0x00000000000079af */ /* 0x000e240000000000 */
.L_x_537:
        /* <DEDUP_REMOVED lines=21> */
[C---:B------:R-:W-:Y:S01]  /*b3e0*/  IADD3 R16, PT, PT, R163.reuse, 0x12000, RZ ;  /* 0x00012000a3107810 */ /* 0x040fe20007ffe0ff */
[----:B------:R-:W2:Y:S01]  /*b3f0*/  SHFL.BFLY PT, R4, R7, 0x2, 0x1f ;  /* 0x0c401f0007047f89 */ /* 0x000ea200000e0000 */
[----:B------:R-:W-:Y:S02]  /*b400*/  IADD3 R159, PT, PT, R163, 0x12040, RZ ;  /* 0x00012040a39f7810 */ /* 0x000fe40007ffe0ff */
[----:B------:R-:W-:Y:S01]  /*b410*/  @P2 IADD3 R159, PT, PT, R16, -0x40, RZ ;  /* 0xffffffc0109f2810 */ /* 0x000fe20007ffe0ff */
[----:B-1----:R-:W-:Y:S01]  /*b420*/  LDSM.16.MT88.4 R12, [R163+0x12000] ;  /* 0x01200000a30c783b */ /* 0x002fe20000004200 */
[C---:B------:R-:W-:Y:S02]  /*b430*/  IADD3 R160, PT, PT, R158.reuse, R163, RZ ;  /* 0x000000a39ea07210 */ /* 0x040fe40007ffe0ff */
[----:B------:R-:W-:-:S03]  /*b440*/  IADD3 R158, PT, PT, R158, R159, RZ ;  /* 0x0000009f9e9e7210 */ /* 0x000fc60007ffe0ff */
[----:B------:R-:W-:Y:S01]  /*b450*/  LDSM.16.MT88.4 R20, [R160+0x12000] ;  /* 0x01200000a014783b */ /* 0x000fe20000004200 */
[----:B-----5:R-:W-:Y:S02]  /*b460*/  FMNMX.FTZ R5, R6, R5, !PT ;  /* 0x0000000506057209 */ /* 0x020fe40007810000 */
[----:B--2---:R-:W-:-:S03]  /*b470*/  FMNMX.FTZ R4, R7, R4, !PT ;  /* 0x0000000407047209 */ /* 0x004fc60007810000 */
[----:B------:R-:W1:Y:S04]  /*b480*/  SHFL.BFLY PT, R132, R5, 0x1, 0x1f ;  /* 0x0c201f0005847f89 */ /* 0x000e6800000e0000 */
[----:B------:R-:W2:Y:S01]  /*b490*/  SHFL.BFLY PT, R3, R4, 0x1, 0x1f ;  /* 0x0c201f0004037f89 */ /* 0x000ea200000e0000 */
[----:B-1----:R-:W-:Y:S02]  /*b4a0*/  FMNMX.FTZ R132, R5, R132, !PT ;  /* 0x0000008405847209 */ /* 0x002fe40007810000 */
[----:B--2---:R-:W-:-:S03]  /*b4b0*/  FMNMX.FTZ R3, R4, R3, !PT ;  /* 0x0000000304037209 */ /* 0x004fc60007810000 */
[C---:B----4-:R-:W-:Y:S01]  /*b4c0*/  FMUL.FTZ R151, R132.reuse, UR4 ;  /* 0x0000000484977c20 */ /* 0x050fe20008410000 */
[C---:B------:R-:W-:Y:S02]  /*b4d0*/  FSETP.NEU.FTZ.AND P1, PT, R132.reuse, -INF , PT ;  /* 0xff8000008400780b */ /* 0x040fe40003f3d000 */
[C---:B------:R-:W-:Y:S01]  /*b4e0*/  FSETP.NEU.FTZ.AND P0, PT, R3.reuse, -INF , PT ;  /* 0xff8000000300780b */ /* 0x040fe20003f1d000 */
[----:B------:R-:W-:Y:S01]  /*b4f0*/  FMUL.FTZ R162, R3, UR4 ;  /* 0x0000000403a27c20 */ /* 0x000fe20008410000 */
[----:B------:R-:W-:Y:S02]  /*b500*/  FSEL R151, R151, RZ, P1 ;  /* 0x000000ff97977208 */ /* 0x000fe40000800000 */
[----:B------:R-:W-:Y:S02]  /*b510*/  FSEL R7, R132, RZ, P1 ;  /* 0x000000ff84077208 */ /* 0x000fe40000800000 */
[----:B------:R-:W-:Y:S01]  /*b520*/  FSEL R162, R162, RZ, P0 ;  /* 0x000000ffa2a27208 */ /* 0x000fe20000000000 */
[----:B------:R-:W-:Y:S01]  /*b530*/  FFMA.FTZ R154, R30, UR4, -R151 ;  /* 0x000000041e9a7c23 */ /* 0x000fe20008010897 */
[----:B------:R-:W-:Y:S01]  /*b540*/  FSEL R5, R3, RZ, P0 ;  /* 0x000000ff03057208 */ /* 0x000fe20000000000 */
[----:B------:R-:W-:Y:S01]  /*b550*/  FADD.FTZ R7, R184, -R7 ;  /* 0x80000007b8077221 */ /* 0x000fe20000010000 */
[--C-:B------:R-:W-:Y:S01]  /*b560*/  FFMA.FTZ R156, R24, UR4, -R151.reuse ;  /* 0x00000004189c7c23 */ /* 0x100fe20008010897 */
[--C-:B------:R-:W-:Y:S01]  /*b570*/  FFMA.FTZ R153, R31, UR4, -R162.reuse ;  /* 0x000000041f997c23 */ /* 0x100fe200080108a2 */
[----:B------:R-:W-:Y:S01]  /*b580*/  FFMA.FTZ R133, R26, UR4, -R151 ;  /* 0x000000041a857c23 */ /* 0x000fe20008010897 */
[----:B------:R-:W1:Y:S01]  /*b590*/  LDSM.16.MT88.4 R28, [R159] ;  /* 0x000000009f1c783b */ /* 0x000e620000004200 */
[----:B------:R-:W-:Y:S01]  /*b5a0*/  FADD.FTZ R5, R2, -R5 ;  /* 0x8000000502057221 */ /* 0x000fe20000010000 */
[----:B------:R-:W-:Y:S01]  /*b5b0*/  FMUL.FTZ R157, R7, UR4 ;  /* 0x00000004079d7c20 */ /* 0x000fe20008410000 */
        /* <DEDUP_REMOVED lines=8> */
[--C-:B------:R-:W-:Y:S01]  /*b640*/  FFMA.FTZ R167, R140, UR4, -R151.reuse ;  /* 0x000000048ca77c23 */ /* 0x100fe20008010897 */
[----:B------:R-:W4:Y:S01]  /*b650*/  MUFU.EX2 R155, R155 ;  /* 0x0000009b009b7308 */ /* 0x000f220000000800 */
[--C-:B------:R-:W-:Y:S01]  /*b660*/  FFMA.FTZ R164, R142, UR4, -R151.reuse ;  /* 0x000000048ea47c23 */ /* 0x100fe20008010897 */
[--C-:B------:R-:W-:Y:S01]  /*b670*/  FFMA.FTZ R170, R139, UR4, -R162.reuse ;  /* 0x000000048baa7c23 */ /* 0x100fe200080108a2 */
[--C-:B------:R-:W-:Y:S01]  /*b680*/  FFMA.FTZ R171, R137, UR4, -R162.reuse ;  /* 0x0000000489ab7c23 */ /* 0x100fe200080108a2 */
[----:B------:R-:W-:Y:S01]  /*b690*/  MUFU.EX2 R156, R156 ;  /* 0x0000009c009c7308 */ /* 0x000fe20000000800 */
[--C-:B------:R-:W-:Y:S01]  /*b6a0*/  FFMA.FTZ R168, R141, UR4, -R162.reuse ;  /* 0x000000048da87c23 */ /* 0x100fe200080108a2 */
[--C-:B------:R-:W-:Y:S01]  /*b6b0*/  FFMA.FTZ R173, R143, UR4, -R162.reuse ;  /* 0x000000048fad7c23 */ /* 0x100fe200080108a2 */
[----:B------:R-:W-:Y:S01]  /*b6c0*/  LDSM.16.MT88.4 R136, [R158+0x800] ;  /* 0x000800009e88783b */ /* 0x000fe20000004200 */
[----:B------:R-:W5:Y:S01]  /*b6d0*/  MUFU.EX2 R133, R133 ;  /* 0x0000008500857308 */ /* 0x000f620000000800 */
[--C-:B------:R-:W-:Y:S01]  /*b6e0*/  FFMA.FTZ R178, R177, UR4, -R162.reuse ;  /* 0x00000004b1b27c23 */ /* 0x100fe200080108a2 */
        /* <DEDUP_REMOVED lines=9> */
[-C--:B------:R-:W-:Y:S01]  /*b780*/  FMUL.FTZ R108, R108, R157.reuse ;  /* 0x0000009d6c6c7220 */ /* 0x080fe20000410000 */
[----:B------:R-:W-:Y:S01]  /*b790*/  MUFU.EX2 R152, R152 ;  /* 0x0000009800987308 */ /* 0x000fe20000000800 */
[----:B------:R-:W-:Y:S01]  /*b7a0*/  FMUL.FTZ R109, R109, R157 ;  /* 0x0000009d6d6d7220 */ /* 0x000fe20000410000 */
[----:B-----5:R-:W-:Y:S01]  /*b7b0*/  F2FP.F16.F32.PACK_AB R4, R133, R156 ;  /* 0x0000009c8504723e */ /* 0x020fe200000000ff */
[-C--:B------:R-:W-:Y:S01]  /*b7c0*/  FMUL.FTZ R110, R110, R155.reuse ;  /* 0x0000009b6e6e7220 */ /* 0x080fe20000410000 */
[----:B------:R-:W4:Y:S01]  /*b7d0*/  MUFU.EX2 R134, R134 ;  /* 0x0000008600867308 */ /* 0x000f220000000800 */
[----:B------:R-:W-:Y:S01]  /*b7e0*/  FMUL.FTZ R111, R111, R155 ;  /* 0x0000009b6f6f7220 */ /* 0x000fe20000410000 */
[----:B------:R-:W5:Y:S01]  /*b7f0*/  LDSM.16.MT88.4 R112, [R159+0x2000] ;  /* 0x002000009f70783b */ /* 0x000f620000004200 */
[-C--:B------:R-:W-:Y:S01]  /*b800*/  FMUL.FTZ R44, R44, R157.reuse ;  /* 0x0000009d2c2c7220 */ /* 0x080fe20000410000 */
[----:B------:R-:W-:Y:S01]  /*b810*/  MUFU.EX2 R153, R153 ;  /* 0x0000009900997308 */ /* 0x000fe20000000800 */
[----:B------:R-:W-:Y:S01]  /*b820*/  FMUL.FTZ R45, R45, R157 ;  /* 0x0000009d2d2d7220 */ /* 0x000fe20000410000 */
[----:B--2---:R-:W-:Y:S01]  /*b830*/  F2FP.F16.F32.PACK_AB R6, R135, R154 ;  /* 0x0000009a8706723e */ /* 0x004fe200000000ff */
[-C--:B------:R-:W-:Y:S01]  /*b840*/  FMUL.FTZ R46, R46, R155.reuse ;  /* 0x0000009b2e2e7220 */ /* 0x080fe20000410000 */
[----:B------:R2:W3:Y:S01]  /*b850*/  MUFU.EX2 R2, R33 ;  /* 0x0000002100027308 */ /* 0x0004e20000000800 */
        /* <DEDUP_REMOVED lines=12> */
[----:B------:R-:W-:Y:S01]  /*b920*/  FMUL.FTZ R58, R58, R155 ;  /* 0x0000009b3a3a7220 */ /* 0x000fe20000410000 */
[----:B--2---:R-:W-:Y:S01]  /*b930*/  FMUL.FTZ R33, R105, R157 ;  /* 0x0000009d69217220 */ /* 0x004fe20000410000 */
[----:B---3--:R-:W-:Y:S01]  /*b940*/  F2FP.F16.F32.PACK_AB R7, R2, R153 ;  /* 0x000000990207723e */ /* 0x008fe200000000ff */
[----:B------:R-:W2:Y:S01]  /*b950*/  LDSM.16.MT88.4 R104, [R160+0x14000] ;  /* 0x01400000a068783b */ /* 0x000ea20000004200 */
        /* <DEDUP_REMOVED lines=18> */
[----:B------:R-:W3:Y:S01]  /*ba80*/  LDSM.16.MT88.4 R120, [R158] ;  /* 0x000000009e78783b */ /* 0x000ee20000004200 */
[-C--:B------:R-:W-:Y:S01]  /*ba90*/  FMUL.FTZ R118, R118, R155.reuse ;  /* 0x0000009b76767220 */ /* 0x080fe20000410000 */
        /* <DEDUP_REMOVED lines=10> */
[----:B------:R-:W-:Y:S01]  /*bb40*/  LDSM.16.MT88.4 R112, [R160+0x16000] ;  /* 0x01600000a070783b */ /* 0x000fe20000004200 */
        /* <DEDUP_REMOVED lines=44> */
[----:B------:R-:W-:Y:S01]  /*be10*/  MUFU.EX2 R166, R166 ;  /* 0x000000a600a67308 */ /* 0x000fe20000000800 */
[-C--:B------:R-:W-:Y:S01]  /*be20*/  FMUL.FTZ R92, R92, R157.reuse ;  /* 0x0000009d5c5c7220 */ /* 0x080fe20000410000 */
[C---:B------:R-:W-:Y:S01]  /*be30*/  HMMA.16816.F32 R20, R4.reuse, R22, R116 ;  /* 0x000000160414723c */ /* 0x040fe20000001874 */
[----:B------:R-:W4:Y:S01]  /*be40*/  LDSM.16.MT88.4 R116, [R163+0x14000] ;  /* 0x01400000a374783b */ /* 0x000f220000004200 */
[----:B------:R-:W5:Y:S01]  /*be50*/  MUFU.EX2 R169, R169 ;  /* 0x000000a900a97308 */ /* 0x000f620000000800 */
[----:B------:R-:W-:Y:S01]  /*be60*/  FMUL.FTZ R93, R93, R157 ;  /* 0x0000009d5d5d7220 */ /* 0x000fe20000410000 */
[-C--:B------:R-:W-:Y:S01]  /*be70*/  FMUL.FTZ R94, R94, R155.reuse ;  /* 0x0000009b5e5e7220 */ /* 0x080fe20000410000 */
[----:B------:R-:W-:Y:S01]  /*be80*/  FMUL.FTZ R95, R95, R155 ;  /* 0x0000009b5f5f7220 */ /* 0x000fe20000410000 */
[----:B------:R-:W-:Y:S01]  /*be90*/  MUFU.EX2 R167, R167 ;  /* 0x000000a700a77308 */ /* 0x000fe20000000800 */
[-C--:B------:R-:W-:Y:S01]  /*bea0*/  FMUL.FTZ R96, R96, R157.reuse ;  /* 0x0000009d60607220 */ /* 0x080fe20000410000 */
[C---:B---3--:R-:W-:Y:S01]  /*beb0*/  HMMA.16816.F32 R32, R4.reuse, R120, R32 ;  /* 0x000000780420723c */ /* 0x048fe20000001820 */
[----:B------:R-:W-:Y:S01]  /*bec0*/  FMUL.FTZ R97, R97, R157 ;  /* 0x0000009d61617220 */ /* 0x000fe20000410000 */
[----:B------:R-:W-:Y:S01]  /*bed0*/  MUFU.EX2 R164, R164 ;  /* 0x000000a400a47308 */ /* 0x000fe20000000800 */
[-C--:B------:R-:W-:Y:S01]  /*bee0*/  FMUL.FTZ R98, R98, R155.reuse ;  /* 0x0000009b62627220 */ /* 0x080fe20000410000 */
[----:B------:R-:W-:Y:S01]  /*bef0*/  FMUL.FTZ R99, R99, R155 ;  /* 0x0000009b63637220 */ /* 0x000fe20000410000 */
[----:B------:R-:W-:Y:S01]  /*bf00*/  LDSM.16.MT88.4 R140, [R159+0x800] ;  /* 0x000800009f8c783b */ /* 0x000fe20000004200 */
[----:B------:R-:W-:Y:S01]  /*bf10*/  MUFU.EX2 R170, R170 ;  /* 0x000000aa00aa7308 */ /* 0x000fe20000000800 */
[--C-:B------:R-:W-:Y:S01]  /*bf20*/  FFMA.FTZ R183, R150, UR4, -R151.reuse ;  /* 0x0000000496b77c23 */ /* 0x100fe20008010897 */
[C---:B------:R-:W-:Y:S01]  /*bf30*/  HMMA.16816.F32 R100, R4.reuse, R122, R100 ;  /* 0x0000007a0464723c */ /* 0x040fe20000001864 */
[----:B------:R-:W-:Y:S01]  /*bf40*/  LDSM.16.MT88.4 R120, [R163+0x14800] ;  /* 0x01480000a378783b */ /* 0x000fe20000004200 */
[----:B------:R-:W3:Y:S01]  /*bf50*/  MUFU.EX2 R171, R171 ;  /* 0x000000ab00ab7308 */ /* 0x000ee20000000800 */
[--C-:B------:R-:W-:Y:S01]  /*bf60*/  FFMA.FTZ R191, R172, UR4, -R151.reuse ;  /* 0x00000004acbf7c23 */ /* 0x100fe20008010897 */
[--C-:B------:R-:W-:Y:S01]  /*bf70*/  FFMA.FTZ R175, R175, UR4, -R162.reuse ;  /* 0x00000004afaf7c23 */ /* 0x100fe200080108a2 */
[----:B------:R-:W-:Y:S01]  /*bf80*/  LDSM.16.MT88.4 R128, [R160+0x14800] ;  /* 0x01480000a080783b */ /* 0x000fe20000004200 */
[----:B------:R-:W-:Y:S01]  /*bf90*/  MUFU.EX2 R168, R168 ;  /* 0x000000a800a87308 */ /* 0x000fe20000000800 */
[--C-:B------:R-:W-:Y:S01]  /*bfa0*/  FFMA.FTZ R177, R179, UR4, -R162.reuse ;  /* 0x00000004b3b17c23 */ /* 0x100fe200080108a2 */
[C---:B--2---:R-:W-:Y:S01]  /*bfb0*/  HMMA.16816.F32 R68, R4.reuse, R104, R68 ;  /* 0x000000680444723c */ /* 0x044fe20000001844 */
[--C-:B------:R-:W-:Y:S01]  /*bfc0*/  FFMA.FTZ R165, R165, UR4, -R162.reuse ;  /* 0x00000004a5a57c23 */ /* 0x100fe200080108a2 */
[----:B------:R-:W2:Y:S01]  /*bfd0*/  MUFU.EX2 R173, R173 ;  /* 0x000000ad00ad7308 */ /* 0x000ea20000000800 */
[----:B------:R-:W-:Y:S01]  /*bfe0*/  FFMA.FTZ R184, R147, UR4, -R162 ;  /* 0x0000000493b87c23 */ /* 0x000fe200080108a2 */
[--C-:B------:R-:W-:Y:S01]  /*bff0*/  FFMA.FTZ R180, R148, UR4, -R151.reuse ;  /* 0x0000000494b47c23 */ /* 0x100fe20008010897 */
[--C-:B------:R-:W-:Y:S01]  /*c000*/  FFMA.FTZ R179, R146, UR4, -R151.reuse ;  /* 0x0000000492b37c23 */ /* 0x100fe20008010897 */
[----:B------:R-:W-:Y:S01]  /*c010*/  MUFU.EX2 R183, R183 ;  /* 0x000000b700b77308 */ /* 0x000fe20000000800 */
[----:B------:R-:W-:Y:S01]  /*c020*/  FFMA.FTZ R182, R144, UR4, -R151 ;  /* 0x0000000490b67c23 */ /* 0x000fe20008010897 */
[----:B------:R-:W-:Y:S01]  /*c030*/  HMMA.16816.F32 R72, R4, R106, R72 ;  /* 0x0000006a0448723c */ /* 0x000fe20000001848 */
[----:B------:R-:W5:Y:S01]  /*c040*/  LDSM.16.MT88.4 R104, [R158+0x4000] ;  /* 0x004000009e68783b */ /* 0x000f620000004200 */
[----:B------:R-:W-:Y:S01]  /*c050*/  MUFU.EX2 R191, R191 ;  /* 0x000000bf00bf7308 */ /* 0x000fe20000000800 */
[----:B------:R-:W-:Y:S01]  /*c060*/  FFMA.FTZ R156, R219, R157, R156 ;  /* 0x0000009ddb9c7223 */ /* 0x000fe2000001009c */
[----:B------:R-:W-:-:S02]  /*c070*/  FFMA.FTZ R155, R217, R155, R152 ;  /* 0x0000009bd99b7223 */ /* 0x000fc40000010098 */
[----:B------:R-:W-:Y:S01]  /*c080*/  MUFU.EX2 R175, R175 ;  /* 0x000000af00af7308 */ /* 0x000fe20000000800 */
[----:B------:R-:W-:Y:S01]  /*c090*/  FADD.FTZ R133, R133, R156 ;  /* 0x0000009c85857221 */ /* 0x000fe20000010000 */
[----:B------:R-:W-:Y:S01]  /*c0a0*/  HMMA.16816.F32 R76, R4, R112, R76 ;  /* 0x00000070044c723c */ /* 0x000fe2000000184c */
[----:B------:R-:W-:Y:S01]  /*c0b0*/  FADD.FTZ R134, R134, R155 ;  /* 0x0000009b86867221 */ /* 0x000fe20000010000 */
[----:B------:R-:W-:Y:S01]  /*c0c0*/  MUFU.EX2 R178, R178 ;  /* 0x000000b200b27308 */ /* 0x000fe20000000800 */
[----:B------:R-:W-:-:S03]  /*c0d0*/  FADD.FTZ R154, R154, R133 ;  /* 0x000000859a9a7221 */ /* 0x000fc60000010000 */
[----:B------:R-:W-:Y:S01]  /*c0e0*/  MUFU.EX2 R177, R177 ;  /* 0x000000b100b17308 */ /* 0x000fe20000000800 */
[----:B------:R-:W-:Y:S01]  /*c0f0*/  FADD.FTZ R135, R135, R154 ;  /* 0x0000009a87877221 */ /* 0x000fe20000010000 */
[C---:B------:R-:W-:Y:S01]  /*c100*/  HMMA.16816.F32 R80, R4.reuse, R114, R80 ;  /* 0x000000720450723c */ /* 0x040fe20000001850 */
[----:B------:R-:W-:Y:S01]  /*c110*/  LDSM.16.MT88.4 R112, [R160+0x12800] ;  /* 0x01280000a070783b */ /* 0x000fe20000004200 */
[----:B------:R-:W-:Y:S04]  /*c120*/  MUFU.EX2 R180, R180 ;  /* 0x000000b400b47308 */ /* 0x000fe80000000800 */
[----:B------:R-:W-:Y:S02]  /*c130*/  MUFU.EX2 R179, R179 ;  /* 0x000000b300b37308 */ /* 0x000fe40000000800 */
[C---:B-1----:R-:W-:Y:S02]  /*c140*/  HMMA.16816.F32 R84, R4.reuse, R108, R84 ;  /* 0x0000006c0454723c */ /* 0x042fe40000001854 */
[----:B------:R-:W-:Y:S04]  /*c150*/  MUFU.EX2 R182, R182 ;  /* 0x000000b600b67308 */ /* 0x000fe80000000800 */
[----:B------:R-:W-:Y:S02]  /*c160*/  MUFU.EX2 R165, R165 ;  /* 0x000000a500a57308 */ /* 0x000fe40000000800 */
[C---:B------:R-:W-:Y:S01]  /*c170*/  HMMA.16816.F32 R88, R4.reuse, R110, R88 ;  /* 0x0000006e0458723c */ /* 0x040fe20000001858 */
[----:B------:R-:W1:Y:S01]  /*c180*/  LDSM.16.MT88.4 R108, [R163+0x12800] ;  /* 0x01280000a36c783b */ /* 0x000e620000004200 */
[----:B------:R-:W-:Y:S06]  /*c190*/  MUFU.EX2 R184, R184 ;  /* 0x000000b800b87308 */ /* 0x000fec0000000800 */
[C---:B------:R-:W-:Y:S08]  /*c1a0*/  HMMA.16816.F32 R8, R4.reuse, R12, R8 ;  /* 0x0000000c0408723c */ /* 0x040ff00000001808 */
[C---:B------:R-:W-:Y:S01]  /*c1b0*/  HMMA.16816.F32 R12, R4.reuse, R14, R124 ;  /* 0x0000000e040c723c */ /* 0x040fe2000000187c */
[----:B------:R-:W1:Y:S07]  /*c1c0*/  LDSM.16.MT88.4 R124, [R159+0x2800] ;  /* 0x002800009f7c783b */ /* 0x000e6e0000004200 */
[C---:B----4-:R-:W-:Y:S08]  /*c1d0*/  HMMA.16816.F32 R36, R4.reuse, R116, R36 ;  /* 0x000000740424723c */ /* 0x050ff00000001824 */
[C---:B------:R-:W-:Y:S01]  /*c1e0*/  HMMA.16816.F32 R40, R4.reuse, R118, R40 ;  /* 0x000000760428723c */ /* 0x040fe20000001828 */
[----:B------:R-:W4:Y:S07]  /*c1f0*/  LDSM.16.MT88.4 R116, [R158+0x2800] ;  /* 0x002800009e74783b */ /* 0x000f2e0000004200 */
[C---:B-----5:R-:W-:Y:S08]  /*c200*/  HMMA.16816.F32 R92, R4.reuse, R104, R92 ;  /* 0x00000068045c723c */ /* 0x060ff0000000185c */
[----:B------:R-:W-:Y:S01]  /*c210*/  HMMA.16816.F32 R4, R4, R106, R96 ;  /* 0x0000006a0404723c */ /* 0x000fe20000001860 */
[----:B------:R-:W-:Y:S01]  /*c220*/  F2FP.F16.F32.PACK_AB R96, R169, R166 ;  /* 0x000000a6a960723e */ /* 0x000fe200000000ff */
[----:B------:R-:W5:Y:S01]  /*c230*/  LDSM.16.MT88.4 R104, [R163+0x16800] ;  /* 0x01680000a368783b */ /* 0x000f620000004200 */
[----:B---3--:R-:W-:Y:S01]  /*c240*/  F2FP.F16.F32.PACK_AB R97, R171, R170 ;  /* 0x000000aaab61723e */ /* 0x008fe200000000ff */
[----:B------:R-:W-:Y:S01]  /*c250*/  FADD.FTZ R166, R166, R135 ;  /* 0x00000087a6a67221 */ /* 0x000fe20000010000 */
[----:B------:R-:W-:-:S02]  /*c260*/  F2FP.F16.F32.PACK_AB R98, R164, R167 ;  /* 0x000000a7a462723e */ /* 0x000fc400000000ff */
[----:B--2---:R-:W-:Y:S01]  /*c270*/  F2FP.F16.F32.PACK_AB R99, R173, R168 ;  /* 0x000000a8ad63723e */ /* 0x004fe200000000ff */
[----:B------:R-:W-:-:S04]  /*c280*/  FADD.FTZ R166, R169, R166 ;  /* 0x000000a6a9a67221 */ /* 0x000fc80000010000 */
[----:B------:R-:W-:Y:S02]  /*c290*/  FADD.FTZ R167, R167, R166 ;  /* 0x000000a6a7a77221 */ /* 0x000fe40000010000 */
[----:B-1----:R-:W-:Y:S02]  /*c2a0*/  HMMA.16816.F32 R8, R96, R108, R8 ;  /* 0x0000006c6008723c */ /* 0x002fe40000001808 */
[----:B------:R-:W-:-:S06]  /*c2b0*/  FADD.FTZ R164, R164, R167 ;  /* 0x000000a7a4a47221 */ /* 0x000fcc0000010000 */
        /* <DEDUP_REMOVED lines=22> */
[----:B------:R-:W-:Y:S07]  /*c420*/  LDSM.16.MT88.4 R116, [R158+0x3000] ;  /* 0x003000009e74783b */ /* 0x000fee0000004200 */
[C---:B-----5:R-:W-:Y:S01]  /*c430*/  HMMA.16816.F32 R68, R96.reuse, R104, R68 ;  /* 0x000000686044723c */ /* 0x060fe20000001844 */
[--C-:B------:R-:W-:Y:S01]  /*c440*/  FFMA.FTZ R104, R174, UR4, -R151.reuse ;  /* 0x00000004ae687c23 */ /* 0x100fe20008010897 */
[--C-:B------:R-:W-:Y:S01]  /*c450*/  FFMA.FTZ R174, R176, UR4, -R151.reuse ;  /* 0x00000004b0ae7c23 */ /* 0x100fe20008010897 */
[----:B------:R-:W-:Y:S01]  /*c460*/  FFMA.FTZ R176, R181, UR4, -R162 ;  /* 0x00000004b5b07c23 */ /* 0x000fe200080108a2 */
[----:B------:R-:W-:Y:S01]  /*c470*/  FFMA.FTZ R181, R149, UR4, -R151 ;  /* 0x0000000495b57c23 */ /* 0x000fe20008010897 */
[----:B------:R4:W5:Y:S01]  /*c480*/  MUFU.EX2 R172, R104 ;  /* 0x0000006800ac7308 */ /* 0x0009620000000800 */
[----:B------:R-:W-:Y:S02]  /*c490*/  LDSM.16.MT88.4 R148, [R163+0x15800] ;  /* 0x01580000a394783b */ /* 0x000fe40000004200 */
[C---:B------:R-:W-:Y:S01]  /*c4a0*/  HMMA.16816.F32 R72, R96.reuse, R106, R72 ;  /* 0x0000006a6048723c */ /* 0x040fe20000001848 */
[----:B------:R-:W5:Y:S04]  /*c4b0*/  MUFU.EX2 R174, R174 ;  /* 0x000000ae00ae7308 */ /* 0x000f680000000800 */
[----:B------:R-:W5:Y:S03]  /*c4c0*/  MUFU.EX2 R176, R176 ;  /* 0x000000b000b07308 */ /* 0x000f660000000800 */
[C---:B-1----:R-:W-:Y:S01]  /*c4d0*/  HMMA.16816.F32 R76, R96.reuse, R108, R76 ;  /* 0x0000006c604c723c */ /* 0x042fe2000000184c */
[----:B------:R-:W1:Y:S01]  /*c4e0*/  MUFU.EX2 R181, R181 ;  /* 0x000000b500b57308 */ /* 0x000e620000000800 */
[----:B----4-:R-:W-:Y:S06]  /*c4f0*/  LDSM.16.MT88.4 R104, [R163+0x17000] ;  /* 0x01700000a368783b */ /* 0x010fec0000004200 */
[C---:B------:R-:W-:Y:S01]  /*c500*/  HMMA.16816.F32 R80, R96.reuse, R110, R80 ;  /* 0x0000006e6050723c */ /* 0x040fe20000001850 */
[----:B------:R-:W4:Y:S07]  /*c510*/  LDSM.16.MT88.4 R108, [R163+0x13000] ;  /* 0x01300000a36c783b */ /* 0x000f2e0000004200 */
[C---:B--2---:R-:W-:Y:S08]  /*c520*/  HMMA.16816.F32 R84, R96.reuse, R112, R84 ;  /* 0x000000706054723c */ /* 0x044ff00000001854 */
[C---:B------:R-:W-:Y:S01]  /*c530*/  HMMA.16816.F32 R88, R96.reuse, R114, R88 ;  /* 0x000000726058723c */ /* 0x040fe20000001858 */
[----:B------:R-:W2:Y:S07]  /*c540*/  LDSM.16.MT88.4 R112, [R160+0x13000] ;  /* 0x01300000a070783b */ /* 0x000eae0000004200 */
[C---:B---3--:R-:W-:Y:S08]  /*c550*/  HMMA.16816.F32 R92, R96.reuse, R120, R92 ;  /* 0x00000078605c723c */ /* 0x048ff0000000185c */
[----:B------:R-:W-:Y:S01]  /*c560*/  HMMA.16816.F32 R96, R96, R122, R4 ;  /* 0x0000007a6060723c */ /* 0x000fe20000001804 */
[----:B------:R-:W3:Y:S01]  /*c570*/  LDSM.16.MT88.4 R120, [R160+0x15000] ;  /* 0x01500000a078783b */ /* 0x000ee20000004200 */
[----:B-----5:R-:W-:Y:S01]  /*c580*/  F2FP.F16.F32.PACK_AB R4, R172, R183 ;  /* 0x000000b7ac04723e */ /* 0x020fe200000000ff */
[----:B------:R-:W-:Y:S01]  /*c590*/  FADD.FTZ R183, R183, R164 ;  /* 0x000000a4b7b77221 */ /* 0x000fe20000010000 */
[----:B------:R-:W-:-:S02]  /*c5a0*/  F2FP.F16.F32.PACK_AB R5, R178, R175 ;  /* 0x000000afb205723e */ /* 0x000fc400000000ff */
[----:B------:R-:W-:Y:S01]  /*c5b0*/  F2FP.F16.F32.PACK_AB R6, R174, R191 ;  /* 0x000000bfae06723e */ /* 0x000fe200000000ff */
[----:B------:R-:W-:Y:S01]  /*c5c0*/  FADD.FTZ R172, R172, R183 ;  /* 0x000000b7acac7221 */ /* 0x000fe20000010000 */
[----:B------:R-:W-:-:S03]  /*c5d0*/  F2FP.F16.F32.PACK_AB R7, R177, R176 ;  /* 0x000000b0b107723e */ /* 0x000fc600000000ff */
[----:B------:R-:W-:-:S04]  /*c5e0*/  FADD.FTZ R191, R191, R172 ;  /* 0x000000acbfbf7221 */ /* 0x000fc80000010000 */
[----:B----4-:R-:W-:Y:S01]  /*c5f0*/  HMMA.16816.F32 R8, R4, R108, R8 ;  /* 0x0000006c0408723c */ /* 0x010fe20000001808 */
[----:B------:R-:W-:-:S07]  /*c600*/  FADD.FTZ R191, R174, R191 ;  /* 0x000000bfaebf7221 */ /* 0x000fce0000010000 */
[C---:B------:R-:W-:Y:S01]  /*c610*/  HMMA.16816.F32 R12, R4.reuse, R110, R12 ;  /* 0x0000006e040c723c */ /* 0x040fe2000000180c */
[----:B------:R-:W4:Y:S07]  /*c620*/  LDSM.16.MT88.4 R108, [R160+0x17000] ;  /* 0x01700000a06c783b */ /* 0x000f2e0000004200 */
        /* <DEDUP_REMOVED lines=8> */
[----:B------:R-:W5:Y:S07]  /*c6b0*/  LDSM.16.MT88.4 R124, [R163+0x13800] ;  /* 0x01380000a37c783b */ /* 0x000f6e0000004200 */
[C---:B------:R-:W-:Y:S01]  /*c6c0*/  HMMA.16816.F32 R36, R4.reuse, R128, R36 ;  /* 0x000000800424723c */ /* 0x040fe20000001824 */
[--C-:B------:R-:W-:Y:S01]  /*c6d0*/  FFMA.FTZ R128, R145, UR4, -R162.reuse ;  /* 0x0000000491807c23 */ /* 0x100fe200080108a2 */
[----:B------:R-:W-:Y:S01]  /*c6e0*/  FFMA.FTZ R162, R161, UR4, -R162 ;  /* 0x00000004a1a27c23 */ /* 0x000fe200080108a2 */
[----:B------:R-:W-:Y:S02]  /*c6f0*/  LDSM.16.MT88.4 R144, [R163+0x17800] ;  /* 0x01780000a390783b */ /* 0x000fe40000004200 */
[----:B------:R-:W-:Y:S03]  /*c700*/  MUFU.EX2 R161, R128 ;  /* 0x0000008000a17308 */ /* 0x000fe60000000800 */
[C---:B------:R-:W-:Y:S01]  /*c710*/  HMMA.16816.F32 R24, R4.reuse, R136, R24 ;  /* 0x000000880418723c */ /* 0x040fe20000001818 */
[----:B------:R-:W1:Y:S07]  /*c720*/  MUFU.EX2 R162, R162 ;  /* 0x000000a200a27308 */ /* 0x000e6e0000000800 */
        /* <DEDUP_REMOVED lines=8> */
[----:B------:R-:W5:Y:S07]  /*c7b0*/  LDSM.16.MT88.4 R116, [R160+0x13800] ;  /* 0x01380000a074783b */ /* 0x000f6e0000004200 */
[C---:B------:R-:W-:Y:S08]  /*c7c0*/  HMMA.16816.F32 R68, R4.reuse, R104, R68 ;  /* 0x000000680444723c */ /* 0x040ff00000001844 */
[C---:B------:R-:W-:Y:S01]  /*c7d0*/  HMMA.16816.F32 R72, R4.reuse, R106, R72 ;  /* 0x0000006a0448723c */ /* 0x040fe20000001848 */
[----:B------:R-:W5:Y:S07]  /*c7e0*/  LDSM.16.MT88.4 R104, [R159+0x5800] ;  /* 0x005800009f68783b */ /* 0x000f6e0000004200 */
[C---:B----4-:R-:W-:Y:S08]  /*c7f0*/  HMMA.16816.F32 R76, R4.reuse, R108, R76 ;  /* 0x0000006c044c723c */ /* 0x050ff0000000184c */
[C---:B------:R-:W-:Y:S01]  /*c800*/  HMMA.16816.F32 R80, R4.reuse, R110, R80 ;  /* 0x0000006e0450723c */ /* 0x040fe20000001850 */
[----:B------:R-:W-:Y:S07]  /*c810*/  LDSM.16.MT88.4 R108, [R160+0x17800] ;  /* 0x01780000a06c783b */ /* 0x000fee0000004200 */
[C---:B--2---:R-:W-:Y:S08]  /*c820*/  HMMA.16816.F32 R84, R4.reuse, R112, R84 ;  /* 0x000000700454723c */ /* 0x044ff00000001854 */
[C---:B------:R-:W-:Y:S01]  /*c830*/  HMMA.16816.F32 R88, R4.reuse, R114, R88 ;  /* 0x000000720458723c */ /* 0x040fe20000001858 */
[----:B------:R-:W2:Y:S07]  /*c840*/  LDSM.16.MT88.4 R112, [R160+0x15800] ;  /* 0x01580000a070783b */ /* 0x000eae0000004200 */
[C---:B---3--:R-:W-:Y:S08]  /*c850*/  HMMA.16816.F32 R92, R4.reuse, R120, R92 ;  /* 0x00000078045c723c */ /* 0x048ff0000000185c */
[----:B------:R-:W-:Y:S01]  /*c860*/  HMMA.16816.F32 R96, R4, R122, R96 ;  /* 0x0000007a0460723c */ /* 0x000fe20000001860 */
[----:B------:R-:W-:Y:S01]  /*c870*/  F2FP.F16.F32.PACK_AB R4, R179, R180 ;  /* 0x000000b4b304723e */ /* 0x000fe200000000ff */
[----:B------:R-:W-:Y:S01]  /*c880*/  FADD.FTZ R180, R180, R191 ;  /* 0x000000bfb4b47221 */ /* 0x000fe20000010000 */
[----:B------:R-:W-:-:S02]  /*c890*/  F2FP.F16.F32.PACK_AB R5, R184, R165 ;  /* 0x000000a5b805723e */ /* 0x000fc400000000ff */
[----:B-1----:R-:W-:Y:S01]  /*c8a0*/  F2FP.F16.F32.PACK_AB R6, R182, R181 ;  /* 0x000000b5b606723e */ /* 0x002fe200000000ff */
[----:B------:R-:W-:Y:S01]  /*c8b0*/  FADD.FTZ R180, R179, R180 ;  /* 0x000000b4b3b47221 */ /* 0x000fe20000010000 */
[----:B------:R-:W-:-:S03]  /*c8c0*/  F2FP.F16.F32.PACK_AB R7, R162, R161 ;  /* 0x000000a1a207723e */ /* 0x000fc600000000ff */
[----:B------:R-:W-:-:S04]  /*c8d0*/  FADD.FTZ R181, R181, R180 ;  /* 0x000000b4b5b57221 */ /* 0x000fc80000010000 */
[----:B-----5:R-:W-:Y:S01]  /*c8e0*/  HMMA.16816.F32 R128, R4, R124, R8 ;  /* 0x0000007c0480723c */ /* 0x020fe20000001808 */
[----:B------:R-:W1:Y:S01]  /*c8f0*/  LDSM.16.MT88.4 R8, [R158+0x1800] ;  /* 0x001800009e08783b */ /* 0x000e620000004200 */
[----:B------:R-:W-:-:S06]  /*c900*/  FADD.FTZ R219, R182, R181 ;  /* 0x000000b5b6db7221 */ /* 0x000fcc0000010000 */
[C---:B------:R-:W-:Y:S01]  /*c910*/  HMMA.16816.F32 R124, R4.reuse, R126, R12 ;  /* 0x0000007e047c723c */ /* 0x040fe2000000180c */
[----:B------:R-:W3:Y:S07]  /*c920*/  LDSM.16.MT88.4 R12, [R158+0x3800] ;  /* 0x003800009e0c783b */ /* 0x000eee0000004200 */
[C---:B------:R-:W-:Y:S01]  /*c930*/  HMMA.16816.F32 R120, R4.reuse, R116, R16 ;  /* 0x000000740478723c */ /* 0x040fe20000001810 */
[----:B------:R-:W4:Y:S07]  /*c940*/  LDSM.16.MT88.4 R16, [R158+0x5800] ;  /* 0x005800009e10783b */ /* 0x000f2e0000004200 */
[C---:B------:R-:W-:Y:S08]  /*c950*/  HMMA.16816.F32 R84, R4.reuse, R104, R84 ;  /* 0x000000680454723c */ /* 0x040ff00000001854 */
[C---:B------:R-:W-:Y:S08]  /*c960*/  HMMA.16816.F32 R88, R4.reuse, R106, R88 ;  /* 0x0000006a0458723c */ /* 0x040ff00000001858 */
[C---:B--2---:R-:W-:Y:S08]  /*c970*/  HMMA.16816.F32 R44, R4.reuse, R112, R44 ;  /* 0x00000070042c723c */ /* 0x044ff0000000182c */
[----:B-1----:R-:W-:Y:S01]  /*c980*/  HMMA.16816.F32 R104, R4, R8, R32 ;  /* 0x000000080468723c */ /* 0x002fe20000001820 */
        /* <DEDUP_REMOVED lines=33> */
.L_x_532:
[----:B------:R-:W-:-:S12]  /*cba0*/  UIADD3 UR20, UPT, UPT, UR16, -0x1, URZ ;  /* 0xffffffff10147890 */ /* 0x000fd8000fffe0ff */
.L_x_541:
        /* <DEDUP_REMOVED lines=34> */
.L_x_545:
        /* <DEDUP_REMOVED lines=45> */
.L_x_543:
        /* <DEDUP_REMOVED lines=24> */
[C---:B------:R-:W-:Y:S02]  /*d220*/  LOP3.LUT R213, R188.reuse, 0x80, RZ, 0xfc, !PT ;  /* 0x00000080bcd57812 */ /* 0x040fe400078efcff */
[----:B------:R-:W-:Y:S02]  /*d230*/  LEA.HI.X R33, R33, R205, R34, 0x1, P0 ;  /* 0x000000cd21217211 */ /* 0x000fe400000f0c22 */
[----:B------:R-:W-:Y:S01]  /*d240*/  ISETP.GE.AND P0, PT, R213, UR9, PT ;  /* 0x00000009d5007c0c */ /* 0x000fe2000bf06270 */
[----:B------:R-:W-:Y:S01]  /*d250*/  @P3 STS.128 [R209+0x12000], RZ ;  /* 0x012000ffd1003388 */ /* 0x000fe20000000c00 */
[----:B------:R-:W-:Y:S02]  /*d260*/  LOP3.LUT R136, R188, 0x1c0, R183, 0xf8, !PT ;  /* 0x000001c0bc887812 */ /* 0x000fe400078ef8b7 */
[----:B------:R-:W-:Y:S02]  /*d270*/  LOP3.LUT R3, R189, 0x8, RZ, 0xc0, !PT ;  /* 0x00000008bd037812 */ /* 0x000fe400078ec0ff */
[----:B------:R-:W-:Y:S02]  /*d280*/  LOP3.LUT R135, R136, 0x8, R187, 0x78, !PT ;  /* 0x0000000888877812 */ /* 0x000fe400078e78bb */
[----:B------:R-:W-:Y:S01]  /*d290*/  LOP3.LUT R3, R132, R136, R3, 0xf6, !PT ;  /* 0x0000008884037212 */ /* 0x000fe200078ef603 */
[----:B------:R-:W-:Y:S01]  /*d2a0*/  @!PT LDS RZ, [RZ] ;  /* 0x00000000fffff984 */ /* 0x000fe20000000800 */
[----:B------:R-:W-:Y:S01]  /*d2b0*/  @!PT LDS RZ, [RZ] ;  /* 0x00000000fffff984 */ /* 0x000fe20000000800 */
[----:B------:R-:W-:Y:S01]  /*d2c0*/  @!PT LDS RZ, [RZ] ;  /* 0x00000000fffff984 */ /* 0x000fe20000000800 */
[----:B------:R-:W-:Y:S01]  /*d2d0*/  @!P1 LDGSTS.E.BYPASS.LTC128B.128 [R209+0x14000], desc[UR24][R220.64+0x80] ;  /* 0x14000080dcd19fae */ /* 0x000fe2000b981a18 */
[----:B------:R-:W-:Y:S01]  /*d2e0*/  LOP3.LUT P2, RZ, R187, 0x4, RZ, 0xc0, !PT ;  /* 0x00000004bbff7812 */ /* 0x000fe2000784c0ff */
[----:B------:R-:W-:Y:S01]  /*d2f0*/  IMAD R196, R135, 0x2, R182 ;  /* 0x0000000287c47824 */ /* 0x000fe200078e02b6 */
[----:B------:R-:W-:Y:S02]  /*d300*/  LEA R198, R3, UR5, 0x1 ;  /* 0x0000000503c67c11 */ /* 0x000fe4000f8e08ff */
[----:B------:R-:W-:Y:S01]  /*d310*/  SEL R3, R184, 0xffffffc0, !P2 ;  /* 0xffffffc0b8037807 */ /* 0x000fe20005000000 */
[----:B------:R-:W-:Y:S02]  /*d320*/  VIADD R192, R196, UR5 ;  /* 0x00000005c4c07c36 */ /* 0x000fe40008000000 */
[----:B------:R-:W-:Y:S01]  /*d330*/  @P1 STS.128 [R209+0x14000], RZ ;  /* 0x014000ffd1001388 */ /* 0x000fe20000000c00 */
[--C-:B------:R-:W-:Y:S02]  /*d340*/  IMAD.IADD R195, R181, 0x1, R198.reuse ;  /* 0x00000001b5c37824 */ /* 0x100fe400078e02c6 */
[C---:B------:R-:W-:Y:S02]  /*d350*/  IMAD.IADD R193, R192.reuse, 0x1, R181 ;  /* 0x00000001c0c17824 */ /* 0x040fe400078e02b5 */
[----:B------:R-:W-:Y:S02]  /*d360*/  IMAD.IADD R194, R3, 0x1, R198 ;  /* 0x0000000103c27824 */ /* 0x000fe400078e02c6 */
[----:B------:R-:W-:Y:S01]  /*d370*/  IMAD.IADD R192, R192, 0x1, R3 ;  /* 0x00000001c0c07824 */ /* 0x000fe200078e0203 */
[----:B------:R-:W-:Y:S01]  /*d380*/  @!PT LDS RZ, [RZ] ;  /* 0x00000000fffff984 */ /* 0x000fe20000000800 */
[----:B------:R-:W-:Y:S01]  /*d390*/  @!PT LDS RZ, [RZ] ;  /* 0x00000000fffff984 */ /* 0x000fe20000000800 */
[----:B------:R-:W-:Y:S01]  /*d3a0*/  @!PT LDS RZ, [RZ] ;  /* 0x00000000fffff984 */ /* 0x000fe20000000800 */
[----:B------:R-:W-:Y:S01]  /*d3b0*/  @!P0 LDGSTS.E.BYPASS.LTC128B.128 [R209+0x16000], desc[UR24][R220.64+0x100] ;  /* 0x16000100dcd18fae */ /* 0x000fe2000b981a18 */
[C---:B------:R-:W-:Y:S02]  /*d3c0*/  IMAD.IADD R191, R181.reuse, 0x1, R194 ;  /* 0x00000001b5bf7824 */ /* 0x040fe400078e02c2 */
[----:B------:R-:W-:Y:S05]  /*d3d0*/  IMAD.IADD R3, R181, 0x1, R192 ;  /* 0x00000001b5037824 */ /* 0x000fea00078e02c0 */
[----:B------:R-:W-:Y:S08]  /*d3e0*/  @P0 STS.128 [R209+0x16000], RZ ;  /* 0x016000ffd1000388 */ /* 0x000ff00000000c00 */
[----:B------:R-:W-:Y:S01]  /*d3f0*/  @!PT LDS RZ, [RZ] ;  /* 0x00000000fffff984 */ /* 0x000fe20000000800 */
[----:B------:R-:W-:Y:S01]  /*d400*/  @!PT LDS RZ, [RZ] ;  /* 0x00000000fffff984 */ /* 0x000fe20000000800 */
[----:B------:R-:W-:Y:S01]  /*d410*/  @!PT LDS RZ, [RZ] ;  /* 0x00000000fffff984 */ /* 0x000fe20000000800 */
[----:B------:R-:W-:Y:S08]  /*d420*/  @!P3 LDGSTS.E.BYPASS.LTC128B.128 [R209+0x13000], desc[UR24][R32.64] ;  /* 0x1300000020d1bfae */ /* 0x000ff0000b981a18 */
        /* <DEDUP_REMOVED lines=9> */
[----:B------:R1:W-:Y:S08]  /*d4c0*/  @!P0 LDGSTS.E.BYPASS.LTC128B.128 [R209+0x17000], desc[UR24][R32.64+0x100] ;  /* 0x1700010020d18fae */ /* 0x0003f0000b981a18 */
[----:B------:R-:W-:Y:S08]  /*d4d0*/  @P0 STS.128 [R209+0x17000], RZ ;  /* 0x017000ffd1000388 */ /* 0x000ff00000000c00 */
[----:B------:R-:W-:Y:S08]  /*d4e0*/  LDSM.16.M88.4 R136, [R198] ;  /* 0x00000000c688783b */ /* 0x000ff00000000200 */
[----:B------:R-:W2:Y:S08]  /*d4f0*/  LDSM.16.M88.4 R140, [R196+UR5+0xc000] ;  /* 0x00c00005c48c783b */ /* 0x000eb00008000200 */
[----:B------:R-:W3:Y:S08]  /*d500*/  LDSM.16.M88.4 R144, [R196+UR5+0xc800] ;  /* 0x00c80005c490783b */ /* 0x000ef00008000200 */
[----:B------:R-:W4:Y:S08]  /*d510*/  LDSM.16.M88.4 R148, [R196+UR5+0xd000] ;  /* 0x00d00005c494783b */ /* 0x000f300008000200 */
[----:B------:R-:W0:Y:S08]  /*d520*/  LDGDEPBAR ;  /* 0x00000000000079af */ /* 0x000e300000000000 */
[----:B------:R-:W5:Y:S08]  /*d530*/  LDSM.16.M88.4 R152, [R196+UR5+0xd800] ;  /* 0x00d80005c498783b */ /* 0x000f700008000200 */
[----:B------:R-:W-:Y:S01]  /*d540*/  LDSM.16.M88.4 R156, [R195] ;  /* 0x00000000c39c783b */ /* 0x000fe20000000200 */
[C---:B--2---:R-:W-:Y:S07]  /*d550*/  HMMA.16816.F32 R4, R136.reuse, R140, RZ ;  /* 0x0000008c8804723c */ /* 0x044fee00000018ff */
[----:B------:R-:W2:Y:S01]  /*d560*/  LDSM.16.M88.4 R160, [R193+0xc000] ;  /* 0x00c00000c1a0783b */ /* 0x000ea20000000200 */
[C---:B------:R-:W-:Y:S07]  /*d570*/  HMMA.16816.F32 R8, R136.reuse, R142, RZ ;  /* 0x0000008e8808723c */ /* 0x040fee00000018ff */
[----:B------:R-:W2:Y:S01]  /*d580*/  LDSM.16.M88.4 R164, [R193+0xc800] ;  /* 0x00c80000c1a4783b */ /* 0x000ea20000000200 */
        /* <DEDUP_REMOVED lines=9> */
[----:B------:R-:W5:Y:S01]  /*d620*/  LDSM.16.M88.4 R132, [R192+0xc800] ;  /* 0x00c80000c084783b */ /* 0x000f620000000200 */
[----:B-1----:R-:W-:Y:S07]  /*d630*/  HMMA.16816.F32 R32, R136, R154, RZ ;  /* 0x0000009a8820723c */ /* 0x002fee00000018ff */
[----:B------:R-:W1:Y:S01]  /*d640*/  LDSM.16.M88.4 R136, [R192+0xd000] ;  /* 0x00d00000c088783b */ /* 0x000e620000000200 */
[C---:B--2---:R-:W-:Y:S07]  /*d650*/  HMMA.16816.F32 R4, R156.reuse, R160, R4 ;  /* 0x000000a09c04723c */ /* 0x044fee0000001804 */
[----:B------:R-:W2:Y:S01]  /*d660*/  LDSM.16.M88.4 R144, [R192+0xd800] ;  /* 0x00d80000c090783b */ /* 0x000ea20000000200 */
[C---:B------:R-:W-:Y:S07]  /*d670*/  HMMA.16816.F32 R8, R156.reuse, R162, R8 ;  /* 0x000000a29c08723c */ /* 0x040fee0000001808 */
[----:B------:R-:W-:Y:S01]  /*d680*/  LDSM.16.M88.4 R148, [R191] ;  /* 0x00000000bf94783b */ /* 0x000fe20000000200 */
[C---:B------:R-:W-:Y:S07]  /*d690*/  HMMA.16816.F32 R12, R156.reuse, R164, R12 ;  /* 0x000000a49c0c723c */ /* 0x040fee000000180c */
[----:B------:R-:W2:Y:S01]  /*d6a0*/  LDSM.16.M88.4 R152, [R3+0xc000] ;  /* 0x00c000000398783b */ /* 0x000ea20000000200 */
[C---:B------:R-:W-:Y:S07]  /*d6b0*/  HMMA.16816.F32 R16, R156.reuse, R166, R16 ;  /* 0x000000a69c10723c */ /* 0x040fee0000001810 */
[----:B------:R-:W-:Y:S01]  /*d6c0*/  LDSM.16.M88.4 R160, [R3+0xd800] ;  /* 0x00d8000003a0783b */ /* 0x000fe20000000200 */
[C---:B---3--:R-:W-:Y:S07]  /*d6d0*/  HMMA.16816.F32 R20, R156.reuse, R168, R20 ;  /* 0x000000a89c14723c */ /* 0x048fee0000001814 */
[----:B------:R-:W-:Y:S01]  /*d6e0*/  LDSM.16.M88.4 R164, [R198+0x4000] ;  /* 0x00400000c6a4783b */ /* 0x000fe20000000200 */
[C---:B------:R-:W-:Y:S07]  /*d6f0*/  HMMA.16816.F32 R24, R156.reuse, R170, R24 ;  /* 0x000000aa9c18723c */ /* 0x040fee0000001818 */
[----:B------:R-:W-:Y:S01]  /*d700*/  LDSM.16.M88.4 R168, [R196+UR5+0xe000] ;  /* 0x00e00005c4a8783b */ /* 0x000fe20008000200 */
        /* <DEDUP_REMOVED lines=9> */
[----:B------:R-:W5:Y:S07]  /*d7a0*/  LDSM.16.M88.4 R132, [R196+UR5+0xe800] ;  /* 0x00e80005c484783b */ /* 0x000f6e0008000200 */
[C---:B-1----:R-:W-:Y:S08]  /*d7b0*/  HMMA.16816.F32 R20, R172.reuse, R136, R20 ;  /* 0x00000088ac14723c */ /* 0x042ff00000001814 */
[C---:B------:R-:W-:Y:S01]  /*d7c0*/  HMMA.16816.F32 R24, R172.reuse, R138, R24 ;  /* 0x0000008aac18723c */ /* 0x040fe20000001818 */
[----:B------:R-:W1:Y:S07]  /*d7d0*/  LDSM.16.M88.4 R136, [R196+UR5+0xf000] ;  /* 0x00f00005c488783b */ /* 0x000e6e0008000200 */
[C---:B--2---:R-:W-:Y:S08]  /*d7e0*/  HMMA.16816.F32 R28, R172.reuse, R144, R28 ;  /* 0x00000090ac1c723c */ /* 0x044ff0000000181c */
[----:B------:R-:W-:Y:S01]  /*d7f0*/  HMMA.16816.F32 R32, R172, R146, R32 ;  /* 0x00000092ac20723c */ /* 0x000fe20000001820 */
[----:B------:R-:W2:Y:S07]  /*d800*/  LDSM.16.M88.4 R144, [R196+UR5+0xf800] ;  /* 0x00f80005c490783b */ /* 0x000eae0008000200 */
[C---:B------:R-:W-:Y:S01]  /*d810*/  HMMA.16816.F32 R4, R148.reuse, R152, R4 ;  /* 0x000000989404723c */ /* 0x040fe20000001804 */
[----:B------:R-:W2:Y:S07]  /*d820*/  LDSM.16.M88.4 R172, [R195+0x4000] ;  /* 0x00400000c3ac783b */ /* 0x000eae0000000200 */
        /* <DEDUP_REMOVED lines=12> */
[----:B------:R-:W4:Y:S07]  /*d8f0*/  LDSM.16.M88.4 R160, [R192+0xe000] ;  /* 0x00e00000c0a0783b */ /* 0x000f2e0000000200 */
[C---:B------:R-:W-:Y:S01]  /*d900*/  HMMA.16816.F32 R8, R164.reuse, R170, R8 ;  /* 0x000000aaa408723c */ /* 0x040fe20000001808 */
[----:B------:R-:W-:Y:S07]  /*d910*/  LDSM.16.M88.4 R168, [R3+0xe000] ;  /* 0x00e0000003a8783b */ /* 0x000fee0000000200 */
[C---:B-----5:R-:W-:Y:S08]  /*d920*/  HMMA.16816.F32 R12, R164.reuse, R132, R12 ;  /* 0x00000084a40c723c */ /* 0x060ff0000000180c */
[C---:B------:R-:W-:Y:S01]  /*d930*/  HMMA.16816.F32 R16, R164.reuse, R134, R16 ;  /* 0x00000086a410723c */ /* 0x040fe20000001810 */
[----:B------:R-:W5:Y:S07]  /*d940*/  LDSM.16.M88.4 R132, [R192+0xe800] ;  /* 0x00e80000c084783b */ /* 0x000f6e0000000200 */
[C---:B-1----:R-:W-:Y:S08]  /*d950*/  HMMA.16816.F32 R20, R164.reuse, R136, R20 ;  /* 0x00000088a414723c */ /* 0x042ff00000001814 */
[C---:B------:R-:W-:Y:S01]  /*d960*/  HMMA.16816.F32 R24, R164.reuse, R138, R24 ;  /* 0x0000008aa418723c */ /* 0x040fe20000001818 */
[----:B------:R-:W1:Y:S07]  /*d970*/  LDSM.16.M88.4 R136, [R192+0xf000] ;  /* 0x00f00000c088783b */ /* 0x000e6e0000000200 */
[C---:B--2---:R-:W-:Y:S08]  /*d980*/  HMMA.16816.F32 R28, R164.reuse, R144, R28 ;  /* 0x00000090a41c723c */ /* 0x044ff0000000181c */
[----:B------:R-:W-:Y:S01]  /*d990*/  HMMA.16816.F32 R32, R164, R146, R32 ;  /* 0x00000092a420723c */ /* 0x000fe20000001820 */
[----:B------:R-:W2:Y:S07]  /*d9a0*/  LDSM.16.M88.4 R144, [R192+0xf800] ;  /* 0x00f80000c090783b */ /* 0x000eae0000000200 */
        /* <DEDUP_REMOVED lines=13> */
[C---:B------:R-:W-:Y:S01]  /*da80*/  HMMA.16816.F32 R4, R156.reuse, R160, R4 ;  /* 0x000000a09c04723c */ /* 0x040fe20000001804 */
[----:B------:R-:W-:Y:S07]  /*da90*/  LDSM.16.M88.4 R172, [R196+UR5+0x10000] ;  /* 0x01000005c4ac783b */ /* 0x000fee0008000200 */
[C---:B------:R-:W-:Y:S01]  /*daa0*/  HMMA.16816.F32 R8, R156.reuse, R162, R8 ;  /* 0x000000a29c08723c */ /* 0x040fe20000001808 */
[----:B------:R-:W4:Y:S07]  /*dab0*/  LDSM.16.M88.4 R160, [R198+0x8000] ;  /* 0x00800000c6a0783b */ /* 0x000f2e0000000200 */
        /* <DEDUP_REMOVED lines=10> */
[----:B------:R-:W-:Y:S07]  /*db60*/  LDSM.16.M88.4 R156, [R195+0x8000] ;  /* 0x00800000c39c783b */ /* 0x000fee0000000200 */
        /* <DEDUP_REMOVED lines=12> */
[----:B------:R-:W-:Y:S07]  /*dc30*/  LDSM.16.M88.4 R164, [R194+0x8000] ;  /* 0x00800000c2a4783b */ /* 0x000fee0000000200 */
[C---:B------:R-:W-:Y:S01]  /*dc40*/  HMMA.16816.F32 R8, R160.reuse, R174, R8 ;  /* 0x000000aea008723c */ /* 0x040fe20000001808 */
[----:B------:R-:W4:Y:S07]  /*dc50*/  LDSM.16.M88.4 R172, [R192+0x10000] ;  /* 0x01000000c0ac783b */ /* 0x000f2e0000000200 */
        /* <DEDUP_REMOVED lines=11> */
[C---:B------:R-:W-:Y:S08]  /*dd10*/  HMMA.16816.F32 R8, R156.reuse, R170, R8 ;  /* 0x000000aa9c08723c */ /* 0x040ff00000001808 */
[C---:B---3--:R-:W-:Y:S08]  /*dd20*/  HMMA.16816.F32 R12, R156.reuse, R140, R12 ;  /* 0x0000008c9c0c723c */ /* 0x048ff0000000180c */
[C---:B------:R-:W-:Y:S08]  /*dd30*/  HMMA.16816.F32 R16, R156.reuse, R142, R16 ;  /* 0x0000008e9c10723c */ /* 0x040ff00000001810 */
[C---:B----4-:R-:W-:Y:S08]  /*dd40*/  HMMA.16816.F32 R20, R156.reuse, R148, R20 ;  /* 0x000000949c14723c */ /* 0x050ff00000001814 */
[C---:B------:R-:W-:Y:S08]  /*dd50*/  HMMA.16816.F32 R24, R156.reuse, R150, R24 ;  /* 0x000000969c18723c */ /* 0x040ff00000001818 */
[C---:B------:R-:W-:Y:S08]  /*dd60*/  HMMA.16816.F32 R28, R156.reuse, R152, R28 ;  /* 0x000000989c1c723c */ /* 0x040ff0000000181c */
[----:B------:R-:W-:Y:S08]  /*dd70*/  HMMA.16816.F32 R32, R156, R154, R32 ;  /* 0x0000009a9c20723c */ /* 0x000ff00000001820 */
[C---:B------:R-:W-:Y:S08]  /*dd80*/  HMMA.16816.F32 R4, R164.reuse, R172, R4 ;  /* 0x000000aca404723c */ /* 0x040ff00000001804 */
[C---:B------:R-:W-:Y:S08]  /*dd90*/  HMMA.16816.F32 R8, R164.reuse, R174, R8 ;  /* 0x000000aea408723c */ /* 0x040ff00000001808 */
[C---:B-----5:R-:W-:Y:S08]  /*dda0*/  HMMA.16816.F32 R12, R164.reuse, R132, R12 ;  /* 0x00000084a40c723c */ /* 0x060ff0000000180c */
[C---:B------:R-:W-:Y:S01]  /*ddb0*/  HMMA.16816.F32 R16, R164.reuse, R134, R16 ;  /* 0x00000086a410723c */ /* 0x040fe20000001810 */
[----:B------:R-:W3:Y:S07]  /*ddc0*/  LDSM.16.M88.4 R132, [R3+0x10800] ;  /* 0x010800000384783b */ /* 0x000eee0000000200 */
[C---:B-1----:R-:W-:Y:S08]  /*ddd0*/  HMMA.16816.F32 R20, R164.reuse, R136, R20 ;  /* 0x00000088a414723c */ /* 0x042ff00000001814 */
[C---:B------:R-:W-:Y:S01]  /*dde0*/  HMMA.16816.F32 R24, R164.reuse, R138, R24 ;  /* 0x0000008aa418723c */ /* 0x040fe20000001818 */
[----:B------:R-:W1:Y:S07]  /*ddf0*/  LDSM.16.M88.4 R136, [R3+0x11000] ;  /* 0x011000000388783b */ /* 0x000e6e0000000200 */
[C---:B--2---:R-:W-:Y:S08]  /*de00*/  HMMA.16816.F32 R28, R164.reuse, R144, R28 ;  /* 0x00000090a41c723c */ /* 0x044ff0000000181c */
[----:B------:R-:W-:Y:S08]  /*de10*/  HMMA.16816.F32 R32, R164, R146, R32 ;  /* 0x00000092a420723c */ /* 0x000ff00000001820 */
[C---:B------:R-:W-:Y:S08]  /*de20*/  HMMA.16816.F32 R4, R160.reuse, R176, R4 ;  /* 0x000000b0a004723c */ /* 0x040ff00000001804 */
[C---:B------:R-:W-:Y:S08]  /*de30*/  HMMA.16816.F32 R8, R160.reuse, R178, R8 ;  /* 0x000000b2a008723c */ /* 0x040ff00000001808 */
[C---:B---3--:R-:W-:Y:S03]  /*de40*/  HMMA.16816.F32 R12, R160.reuse, R132, R12 ;  /* 0x00000084a00c723c */ /* 0x048fe6000000180c */
[----:B------:R-:W-:Y:S01]  /*de50*/  FMUL.FTZ R216, R4, UR6 ;  /* 0x0000000604d87c20 */ /* 0x000fe20008410000 */
[----:B------:R-:W-:Y:S01]  /*de60*/  FMUL.FTZ R218, R5, UR6 ;  /* 0x0000000605da7c20 */ /* 0x000fe20008410000 */
[----:B------:R-:W-:Y:S01]  /*de70*/  FMUL.FTZ R221, R6, UR6 ;  /* 0x0000000606dd7c20 */ /* 0x000fe20008410000 */
[----:B------:R-:W-:Y:S02]  /*de80*/  FMUL.FTZ R222, R7, UR6 ;  /* 0x0000000607de7c20 */ /* 0x000fe40008410000 */
[C---:B------:R-:W-:Y:S01]  /*de90*/  HMMA.16816.F32 R16, R160.reuse, R134, R16 ;  /* 0x00000086a010723c */ /* 0x040fe20000001810 */
[----:B------:R-:W-:Y:S01]  /*dea0*/  IMAD.U32 R134, RZ, RZ, UR20 ;  /* 0x00000014ff867e24 */ /* 0x000fe2000f8e00ff */
[----:B------:R-:W2:Y:S01]  /*deb0*/  MUFU.TANH R216, R216 ;  /* 0x000000d800d87308 */ /* 0x000ea20000002400 */
[----:B------:R-:W-:Y:S01]  /*dec0*/  FMUL.FTZ R191, R8, UR6 ;  /* 0x0000000608bf7c20 */ /* 0x000fe20008410000 */
[----:B------:R-:W-:Y:S01]  /*ded0*/  FMUL.FTZ R226, R10, UR6 ;  /* 0x000000060ae27c20 */ /* 0x000fe20008410000 */
[----:B------:R-:W-:Y:S01]  /*dee0*/  FMUL.FTZ R227, R11, UR6 ;  /* 0x000000060be37c20 */ /* 0x000fe20008410000 */
[----:B------:R-:W-:Y:S02]  /*def0*/  FMUL.FTZ R225, R9, UR6 ;  /* 0x0000000609e17c20 */ /* 0x000fe40008410000 */
[C---:B-1----:R-:W-:Y:S04]  /*df00*/  HMMA.16816.F32 R20, R160.reuse, R136, R20 ;  /* 0x00000088a014723c */ /* 0x042fe80000001814 */
[----:B------:R1:W-:Y:S01]  /*df10*/  MUFU.TANH R133, R191 ;  /* 0x000000bf00857308 */ /* 0x0003e20000002400 */
[----:B------:R-:W-:Y:S01]  /*df20*/  FMUL.FTZ R220, R12, UR6 ;  /* 0x000000060cdc7c20 */ /* 0x000fe20008410000 */
[----:B------:R-:W-:Y:S01]  /*df30*/  FMUL.FTZ R223, R13, UR6 ;  /* 0x000000060ddf7c20 */ /* 0x000fe20008410000 */
[----:B------:R-:W-:Y:S01]  /*df40*/  FMUL.FTZ R228, R15, UR6 ;  /* 0x000000060fe47c20 */ /* 0x000fe20008410000 */
[----:B------:R-:W-:Y:S01]  /*df50*/  FMUL.FTZ R224, R14, UR6 ;  /* 0x000000060ee07c20 */ /* 0x000fe20008410000 */
[C---:B------:R-:W-:Y:S05]  /*df60*/  HMMA.16816.F32 R24, R160.reuse, R138, R24 ;  /* 0x0000008aa018723c */ /* 0x040fea0000001818 */
[----:B------:R-:W3:Y:S01]  /*df70*/  MUFU.TANH R218, R218 ;  /* 0x000000da00da7308 */ /* 0x000ee20000002400 */
[----:B------:R-:W-:Y:S01]  /*df80*/  FMUL.FTZ R231, R16, UR6 ;  /* 0x0000000610e77c20 */ /* 0x000fe20008410000 */
[----:B------:R-:W-:Y:S08]  /*df90*/  FMUL.FTZ R233, R19, UR6 ;  /* 0x0000000613e97c20 */ /* 0x000ff00008410000 */
[----:B------:R-:W-:Y:S01]  /*dfa0*/  MUFU.TANH R226, R226 ;  /* 0x000000e200e27308 */ /* 0x000fe20000002400 */
[----:B------:R-:W-:Y:S01]  /*dfb0*/  FMUL.FTZ R236, R21, UR6 ;  /* 0x0000000615ec7c20 */ /* 0x000fe20008410000 */
[----:B-1----:R-:W-:Y:S02]  /*dfc0*/  IMAD R191, R134, 0x40, R199 ;  /* 0x0000004086bf7824 */ /* 0x002fe400078e02c7 */
[----:B------:R-:W-:Y:S02]  /*dfd0*/  FMUL.FTZ R232, R20, UR6 ;  /* 0x0000000614e87c20 */ /* 0x000fe40008410000 */
[----:B------:R-:W-:Y:S01]  /*dfe0*/  VIADD R134, R191, 0x1 ;  /* 0x00000001bf867836 */ /* 0x000fe20000000000 */
[-C--:B------:R-:W-:Y:S03]  /*dff0*/  ISETP.GT.AND P6, PT, R204, R191.reuse, PT ;  /* 0x000000bfcc00720c */ /* 0x080fe60003fc4270 */
[----:B------:R-:W-:Y:S01]  /*e000*/  MUFU.TANH R227, R227 ;  /* 0x000000e300e37308 */ /* 0x000fe20000002400 */
[----:B------:R-:W-:Y:S01]  /*e010*/  ISETP.GT.AND P4, PT, R197, R191, PT ;  /* 0x000000bfc500720c */ /* 0x000fe20003f84270 */
[C---:B------:R-:W-:Y:S01]  /*e020*/  VIADD R230, R191.reuse, 0x8 ;  /* 0x00000008bfe67836 */ /* 0x040fe20000000000 */
[----:B--2---:R-:W-:Y:S01]  /*e030*/  FSEL R240, R216, -INF , !P6 ;  /* 0xff800000d8f07808 */ /* 0x004fe20007000000 */
[C---:B------:R-:W-:Y:S01]  /*e040*/  VIADD R229, R191.reuse, 0x9 ;  /* 0x00000009bfe57836 */ /* 0x040fe20000000000 */
[-C--:B------:R-:W-:Y:S01]  /*e050*/  ISETP.GT.AND P6, PT, R204, R134.reuse, PT ;  /* 0x00000086cc00720c */ /* 0x080fe20003fc4270 */
[C---:B------:R-:W-:Y:S01]  /*e060*/  VIADD R234, R191.reuse, 0x10 ;  /* 0x00000010bfea7836 */ /* 0x040fe20000000000 */
[-C--:B------:R-:W-:Y:S03]  /*e070*/  ISETP.GE.AND P5, PT, R191, R203.reuse, PT ;  /* 0x000000cbbf00720c */ /* 0x080fe60003fa6270 */
[----:B------:R-:W1:Y:S01]  /*e080*/  MUFU.TANH R221, R221 ;  /* 0x000000dd00dd7308 */ /* 0x000e620000002400 */
[----:B---3--:R-:W-:Y:S01]  /*e090*/  FSEL R244, R218, -INF , !P6 ;  /* 0xff800000daf47808 */ /* 0x008fe20007000000 */
[----:B------:R-:W-:Y:S01]  /*e0a0*/  FMUL.FTZ R218, R17, UR6 ;  /* 0x0000000611da7c20 */ /* 0x000fe20008410000 */
[----:B------:R-:W-:Y:S01]  /*e0b0*/  ISETP.GT.AND P6, PT, R197, R134, PT ;  /* 0x00000086c500720c */ /* 0x000fe20003fc4270 */
[----:B------:R-:W-:Y:S01]  /*e0c0*/  FMUL.FTZ R237, R25, UR6 ;  /* 0x0000000619ed7c20 */ /* 0x000fe20008410000 */
[----:B------:R-:W-:Y:S01]  /*e0d0*/  FSEL R240, R240, -INF , !P5 ;  /* 0xff800000f0f07808 */ /* 0x000fe20006800000 */
[C---:B------:R-:W-:Y:S01]  /*e0e0*/  VIADD R235, R191.reuse, 0x18 ;  /* 0x00000018bfeb7836 */ /* 0x040fe20000000000 */
[----:B------:R-:W-:Y:S03]  /*e0f0*/  ISETP.GE.AND P5, PT, R191, R202, PT ;  /* 0x000000cabf00720c */ /* 0x000fe60003fa6270 */
[----:B------:R-:W-:Y:S01]  /*e100*/  MUFU.TANH R225, R225 ;  /* 0x000000e100e17308 */ /* 0x000fe20000002400 */
[----:B------:R-:W-:Y:S09]  /*e110*/  FMUL.FTZ R248, R27, UR6 ;  /* 0x000000061bf87c20 */ /* 0x000ff20008410000 */
[----:B------:R-:W2:Y:S01]  /*e120*/  MUFU.TANH R222, R222 ;  /* 0x000000de00de7308 */ /* 0x000ea20000002400 */
[----:B-1----:R-:W-:Y:S01]  /*e130*/  FSEL R247, R221, -INF , !P4 ;  /* 0xff800000ddf77808 */ /* 0x002fe20006000000 */
[----:B------:R-:W-:Y:S01]  /*e140*/  FMUL.FTZ R221, R18, UR6 ;  /* 0x0000000612dd7c20 */ /* 0x000fe20008410000 */
[-C--:B------:R-:W-:Y:S02]  /*e150*/  ISETP.GT.AND P4, PT, R204, R230.reuse, PT ;  /* 0x000000e6cc00720c */ /* 0x080fe40003f84270 */
[----:B------:R-:W-:Y:S02]  /*e160*/  FSEL R247, R247, -INF , !P5 ;  /* 0xff800000f7f77808 */ /* 0x000fe40006800000 */
[----:B------:R-:W-:Y:S03]  /*e170*/  FSEL R242, R133, -INF , !P4 ;  /* 0xff80000085f27808 */ /* 0x000fe60006000000 */
[----:B------:R-:W1:Y:S01]  /*e180*/  MUFU.TANH R220, R220 ;  /* 0x000000dc00dc7308 */ /* 0x000e620000002400 */
[----:B------:R-:W-:Y:S04]  /*e190*/  ISETP.GT.AND P4, PT, R197, R230, PT ;  /* 0x000000e6c500720c */ /* 0x000fe80003f84270 */
[----:B------:R-:W-:Y:S02]  /*e1a0*/  FSEL R226, R226, -INF , !P4 ;  /* 0xff800000e2e27808 */ /* 0x000fe40006000000 */
[----:B------:R-:W-:Y:S03]  /*e1b0*/  ISETP.GE.AND P4, PT, R134, R203, PT ;  /* 0x000000cb8600720c */ /* 0x000fe60003f86270 */
[----:B------:R3:W-:Y:S01]  /*e1c0*/  MUFU.TANH R216, R231 ;  /* 0x000000e700d87308 */ /* 0x0007e20000002400 */
[----:B--2---:R-:W-:Y:S02]  /*e1d0*/  FSEL R222, R222, -INF , !P6 ;  /* 0xff800000dede7808 */ /* 0x004fe40007000000 */
[-C--:B------:R-:W-:Y:S02]  /*e1e0*/  ISETP.GT.AND P6, PT, R204, R229.reuse, PT ;  /* 0x000000e5cc00720c */ /* 0x080fe40003fc4270 */
[----:B------:R-:W-:Y:S02]  /*e1f0*/  FSEL R244, R244, -INF , !P4 ;  /* 0xff800000f4f47808 */ /* 0x000fe40006000000 */
[----:B------:R-:W-:Y:S03]  /*e200*/  FSEL R225, R225, -INF , !P6 ;  /* 0xff800000e1e17808 */ /* 0x000fe60007000000 */
[----:B------:R-:W2:Y:S01]  /*e210*/  MUFU.TANH R223, R223 ;  /* 0x000000df00df7308 */ /* 0x000ea20000002400 */
[----:B------:R-:W-:Y:S02]  /*e220*/  ISETP.GT.AND P6, PT, R197, R229, PT ;  /* 0x000000e5c500720c */ /* 0x000fe40003fc4270 */
[----:B------:R-:W-:Y:S02]  /*e230*/  ISETP.GT.AND P4, PT, R204, R234, PT ;  /* 0x000000eacc00720c */ /* 0x000fe40003f84270 */
[----:B------:R-:W-:Y:S02]  /*e240*/  FSEL R227, R227, -INF , !P6 ;  /* 0xff800000e3e37808 */ /* 0x000fe40007000000 */
[----:B------:R-:W-:Y:S03]  /*e250*/  ISETP.GE.AND P6, PT, R134, R202, PT ;  /* 0x000000ca8600720c */ /* 0x000fe60003fc6270 */
[----:B------:R-:W4:Y:S01]  /*e260*/  MUFU.TANH R228, R228 ;  /* 0x000000e400e47308 */ /* 0x000f220000002400 */
[----:B------:R-:W5:Y:S01]  /*e270*/  LDSM.16.M88.4 R132, [R3+0x11800] ;  /* 0x011800000384783b */ /* 0x000f620000000200 */
[----:B------:R-:W-:Y:S04]  /*e280*/  DEPBAR.LE SB0, 0x0 ;  /* 0x000080000000791a */ /* 0x000fe80000000000 */
[----:B------:R-:W-:Y:S01]  /*e290*/  FSEL R245, R222, -INF , !P6 ;  /* 0xff800000def57808 */ /* 0x000fe20007000000 */
[----:B---3--:R-:W-:Y:S01]  /*e2a0*/  VIADD R231, R191, 0x11 ;  /* 0x00000011bfe77836 */ /* 0x008fe20000000000 */
[----:B-1----:R-:W-:Y:S01]  /*e2b0*/  FSEL R222, R220, -INF , !P4 ;  /* 0xff800000dcde7808 */ /* 0x002fe20006000000 */
[----:B------:R-:W-:Y:S01]  /*e2c0*/  BAR.SYNC.DEFER_BLOCKING 0x0 ;  /* 0x0000000000007b1d */ /* 0x000fe20000010000 */
[C---:B------:R-:W-:Y:S02]  /*e2d0*/  ISETP.GT.AND P6, PT, R197.reuse, R234, PT ;  /* 0x000000eac500720c */ /* 0x040fe40003fc4270 */
[-C--:B------:R-:W-:Y:S02]  /*e2e0*/  ISETP.GT.AND P5, PT, R204, R231.reuse, PT ;  /* 0x000000e7cc00720c */ /* 0x080fe40003fa4270 */
[----:B------:R-:W-:Y:S02]  /*e2f0*/  ISETP.GT.AND P4, PT, R197, R231, PT ;  /* 0x000000e7c500720c */ /* 0x000fe40003f84270 */
[----:B--2---:R-:W-:Y:S02]  /*e300*/  FSEL R223, R223, -INF , !P5 ;  /* 0xff800000dfdf7808 */ /* 0x004fe40006800000 */
[----:B----4-:R-:W-:Y:S02]  /*e310*/  FSEL R228, R228, -INF , !P4 ;  /* 0xff800000e4e47808 */ /* 0x010fe40006000000 */
[-C--:B------:R-:W-:Y:S02]  /*e320*/  ISETP.GE.AND P5, PT, R230, R203.reuse, PT ;  /* 0x000000cbe600720c */ /* 0x080fe40003fa6270 */
[----:B------:R-:W-:Y:S02]  /*e330*/  ISETP.GE.AND P4, PT, R229, R203, PT ;  /* 0x000000cbe500720c */ /* 0x000fe40003f86270 */
[----:B------:R-:W-:Y:S02]  /*e340*/  FSEL R242, R242, -INF , !P5 ;  /* 0xff800000f2f27808 */ /* 0x000fe40006800000 */
[----:B------:R-:W-:Y:S02]  /*e350*/  FSEL R238, R225, -INF , !P4 ;  /* 0xff800000e1ee7808 */ /* 0x000fe40006000000 */
[-C--:B------:R-:W-:Y:S01]  /*e360*/  ISETP.GE.AND P5, PT, R229, R202.reuse, PT ;  /* 0x000000cae500720c */ /* 0x080fe20003fa6270 */
[----:B------:R-:W-:Y:S01]  /*e370*/  VIADD R229, R191, 0x19 ;  /* 0x00000019bfe57836 */ /* 0x000fe20000000000 */
[-C--:B------:R-:W-:Y:S02]  /*e380*/  ISETP.GT.AND P4, PT, R204, R235.reuse, PT ;  /* 0x000000ebcc00720c */ /* 0x080fe40003f84270 */
[----:B------:R-:W-:Y:S01]  /*e390*/  FSEL R241, R227, -INF , !P5 ;  /* 0xff800000e3f17808 */ /* 0x000fe20006800000 */
[----:B------:R1:W-:Y:S01]  /*e3a0*/  MUFU.TANH R220, R236 ;  /* 0x000000ec00dc7308 */ /* 0x0003e20000002400 */
[----:B------:R-:W-:Y:S01]  /*e3b0*/  ISETP.GT.AND P5, PT, R197, R235, PT ;  /* 0x000000ebc500720c */ /* 0x000fe20003fa4270 */
[----:B------:R-:W-:Y:S08]  /*e3c0*/  FMUL.FTZ R227, R24, UR6 ;  /* 0x0000000618e37c20 */ /* 0x000ff00008410000 */
[----:B------:R-:W2:Y:S01]  /*e3d0*/  MUFU.TANH R224, R224 ;  /* 0x000000e000e07308 */ /* 0x000ea20000002400 */
[C---:B-----5:R-:W-:Y:S09]  /*e3e0*/  HMMA.16816.F32 R28, R160.reuse, R132, R28 ;  /* 0x00000084a01c723c */ /* 0x060ff2000000181c */
[----:B------:R-:W3:Y:S01]  /*e3f0*/  MUFU.TANH R218, R218 ;  /* 0x000000da00da7308 */ /* 0x000ee20000002400 */
[----:B------:R-:W-:Y:S03]  /*e400*/  HMMA.16816.F32 R32, R160, R134, R32 ;  /* 0x00000086a020723c */ /* 0x000fe60000001820 */
[----:B-1----:R-:W-:Y:S01]  /*e410*/  FMUL.FTZ R236, R23, UR6 ;  /* 0x0000000617ec7c20 */ /* 0x002fe20008410000 */
[----:B------:R-:W-:Y:S05]  /*e420*/  VIADD R134, R191, 0x29 ;  /* 0x00000029bf867836 */ /* 0x000fea0000000000 */
[----:B------:R-:W1:Y:S01]  /*e430*/  MUFU.TANH R221, R221 ;  /* 0x000000dd00dd7308 */ /* 0x000e620000002400 */
[----:B--2---:R-:W-:Y:S02]  /*e440*/  FSEL R224, R224, -INF , !P6 ;  /* 0xff800000e0e07808 */ /* 0x004fe40007000000 */
[-C--:B------:R-:W-:Y:S01]  /*e450*/  ISETP.GE.AND P6, PT, R230, R202.reuse, PT ;  /* 0x000000cae600720c */ /* 0x080fe20003fc6270 */
[----:B------:R-:W-:Y:S01]  /*e460*/  FMUL.FTZ R230, R22, UR6 ;  /* 0x0000000616e67c20 */ /* 0x000fe20008410000 */
[----:B------:R-:W-:Y:S01]  /*e470*/  FMUL.FTZ R249, R28, UR6 ;  /* 0x000000061cf97c20 */ /* 0x000fe20008410000 */
[----:B------:R-:W-:Y:S01]  /*e480*/  FMUL.FTZ R250, R29, UR6 ;  /* 0x000000061dfa7c20 */ /* 0x000fe20008410000 */
[----:B------:R-:W-:Y:S03]  /*e490*/  FSEL R243, R226, -INF , !P6 ;  /* 0xff800000e2f37808 */ /* 0x000fe60007000000 */
[----:B------:R-:W2:Y:S01]  /*e4a0*/  MUFU.TANH R233, R233 ;  /* 0x000000e900e97308 */ /* 0x000ea20000002400 */
[-C--:B------:R-:W-:Y:S01]  /*e4b0*/  ISETP.GT.AND P6, PT, R204, R229.reuse, PT ;  /* 0x000000e5cc00720c */ /* 0x080fe20003fc4270 */
[----:B------:R-:W-:Y:S01]  /*e4c0*/  FMUL.FTZ R251, R30, UR6 ;  /* 0x000000061efb7c20 */ /* 0x000fe20008410000 */
[----:B------:R-:W-:Y:S02]  /*e4d0*/  FSEL R226, R216, -INF , !P4 ;  /* 0xff800000d8e27808 */ /* 0x000fe40006000000 */
[----:B------:R-:W-:Y:S02]  /*e4e0*/  ISETP.GT.AND P4, PT, R197, R229, PT ;  /* 0x000000e5c500720c */ /* 0x000fe40003f84270 */
[----:B---3--:R-:W-:Y:S03]  /*e4f0*/  FSEL R218, R218, -INF , !P6 ;  /* 0xff800000dada7808 */ /* 0x008fe60007000000 */
[----:B------:R3:W-:Y:S01]  /*e500*/  MUFU.TANH R225, R236 ;  /* 0x000000ec00e17308 */ /* 0x0007e20000002400 */
[CC--:B------:R-:W-:Y:S02]  /*e510*/  ISETP.GE.AND P6, PT, R234.reuse, R203.reuse, PT ;  /* 0x000000cbea00720c */ /* 0x0c0fe40003fc6270 */
[----:B-1----:R-:W-:Y:S02]  /*e520*/  FSEL R221, R221, -INF , !P5 ;  /* 0xff800000dddd7808 */ /* 0x002fe40006800000 */
[-C--:B------:R-:W-:Y:S02]  /*e530*/  ISETP.GE.AND P5, PT, R234, R202.reuse, PT ;  /* 0x000000caea00720c */ /* 0x080fe40003fa6270 */
[----:B------:R-:W-:Y:S03]  /*e540*/  FSEL R234, R222, -INF , !P6 ;  /* 0xff800000deea7808 */ /* 0x000fe60007000000 */
[----:B------:R1:W-:Y:S01]  /*e550*/  MUFU.TANH R133, R237 ;  /* 0x000000ed00857308 */ /* 0x0003e20000002400 */
[----:B------:R-:W-:Y:S01]  /*e560*/  ISETP.GE.AND P6, PT, R231, R202, PT ;  /* 0x000000cae700720c */ /* 0x000fe20003fc6270 */
[----:B------:R-:W-:Y:S01]  /*e570*/  VIADD R222, R191, 0x21 ;  /* 0x00000021bfde7836 */ /* 0x000fe20000000000 */
[----:B--2---:R-:W-:Y:S02]  /*e580*/  FSEL R233, R233, -INF , !P4 ;  /* 0xff800000e9e97808 */ /* 0x004fe40006000000 */
[-C--:B------:R-:W-:Y:S01]  /*e590*/  ISETP.GE.AND P4, PT, R231, R203.reuse, PT ;  /* 0x000000cbe700720c */ /* 0x080fe20003f86270 */
[----:B------:R-:W-:Y:S01]  /*e5a0*/  FMUL.FTZ R231, R26, UR6 ;  /* 0x000000061ae77c20 */ /* 0x000fe20008410000 */
[----:B------:R-:W-:Y:S03]  /*e5b0*/  FSEL R239, R224, -INF , !P5 ;  /* 0xff800000e0ef7808 */ /* 0x000fe60006800000 */
[----:B------:R2:W-:Y:S01]  /*e5c0*/  MUFU.TANH R216, R227 ;  /* 0x000000e300d87308 */ /* 0x0005e20000002400 */
[----:B------:R-:W-:Y:S02]  /*e5d0*/  ISETP.GT.AND P5, PT, R204, R222, PT ;  /* 0x000000decc00720c */ /* 0x000fe40003fa4270 */
[----:B---3--:R-:W-:Y:S02]  /*e5e0*/  FSEL R236, R223, -INF , !P4 ;  /* 0xff800000dfec7808 */ /* 0x008fe40006000000 */
[----:B------:R-:W-:Y:S02]  /*e5f0*/  FSEL R220, R220, -INF , !P5 ;  /* 0xff800000dcdc7808 */ /* 0x000fe40006800000 */
[----:B------:R-:W-:Y:S03]  /*e600*/  ISETP.GE.AND P5, PT, R235, R203, PT ;  /* 0x000000cbeb00720c */ /* 0x000fe60003fa6270 */
[----:B------:R-:W3:Y:S01]  /*e610*/  MUFU.TANH R230, R230 ;  /* 0x000000e600e67308 */ /* 0x000ee20000002400 */
[----:B-1----:R-:W-:Y:S09]  /*e620*/  FSEL R237, R228, -INF , !P6 ;  /* 0xff800000e4ed7808 */ /* 0x002ff20007000000 */
[----:B------:R3:W-:Y:S01]  /*e630*/  MUFU.TANH R223, R231 ;  /* 0x000000e700df7308 */ /* 0x0007e20000002400 */
[----:B--2---:R-:W-:Y:S05]  /*e640*/  VIADD R227, R191, 0x20 ;  /* 0x00000020bfe37836 */ /* 0x004fea0000000000 */
[-C--:B------:R-:W-:Y:S04]  /*e650*/  ISETP.GT.AND P6, PT, R197, R227.reuse, PT ;  /* 0x000000e3c500720c */ /* 0x080fe80003fc4270 */
[----:B------:R-:W1:Y:S01]  /*e660*/  MUFU.TANH R232, R232 ;  /* 0x000000e800e87308 */ /* 0x000e620000002400 */
[----:B------:R-:W-:Y:S09]  /*e670*/  ISETP.GT.AND P4, PT, R204, R227, PT ;  /* 0x000000e3cc00720c */ /* 0x000ff20003f84270 */
[----:B------:R2:W4:Y:S01]  /*e680*/  MUFU.TANH R228, R248 ;  /* 0x000000f800e47308 */ /* 0x0005220000002400 */
[----:B---3--:R-:W-:Y:S02]  /*e690*/  FSEL R231, R230, -INF , !P6 ;  /* 0xff800000e6e77808 */ /* 0x008fe40007000000 */
[----:B------:R-:W-:Y:S02]  /*e6a0*/  FSEL R230, R226, -INF , !P5 ;  /* 0xff800000e2e67808 */ /* 0x000fe40006800000 */
[-C--:B------:R-:W-:Y:S02]  /*e6b0*/  ISETP.GE.AND P6, PT, R235, R202.reuse, PT ;  /* 0x000000caeb00720c */ /* 0x080fe40003fc6270 */
[----:B------:R-:W-:Y:S03]  /*e6c0*/  ISETP.GE.AND P5, PT, R229, R202, PT ;  /* 0x000000cae500720c */ /* 0x000fe60003fa6270 */
[----:B------:R-:W-:Y:S01]  /*e6d0*/  MUFU.TANH R250, R250 ;  /* 0x000000fa00fa7308 */ /* 0x000fe20000002400 */
[----:B-1----:R-:W-:Y:S02]  /*e6e0*/  FSEL R224, R232, -INF , !P4 ;  /* 0xff800000e8e07808 */ /* 0x002fe40006000000 */
[----:B------:R-:W-:Y:S02]  /*e6f0*/  ISETP.GT.AND P4, PT, R197, R222, PT ;  /* 0x000000dec500720c */ /* 0x000fe40003f84270 */
[----:B------:R-:W-:Y:S02]  /*e700*/  FSEL R235, R221, -INF , !P6 ;  /* 0xff800000ddeb7808 */ /* 0x000fe40007000000 */
[----:B------:R-:W-:Y:S02]  /*e710*/  FSEL R246, R225, -INF , !P4 ;  /* 0xff800000e1f67808 */ /* 0x000fe40006000000 */
[----:B------:R-:W-:Y:S01]  /*e720*/  FSEL R233, R233, -INF , !P5 ;  /* 0xff800000e9e97808 */ /* 0x000fe20006800000 */
[----:B--2---:R-:W-:Y:S01]  /*e730*/  VIADD R248, R191, 0x28 ;  /* 0x00000028bff87836 */ /* 0x004fe20000000000 */
[-C--:B------:R-:W-:Y:S01]  /*e740*/  ISETP.GE.AND P4, PT, R229, R203.reuse, PT ;  /* 0x000000cbe500720c */ /* 0x080fe20003f86270 */
[----:B------:R-:W-:Y:S01]  /*e750*/  FMUL.FTZ R229, R31, UR6 ;  /* 0x000000061fe57c20 */ /* 0x000fe20008410000 */
[----:B------:R-:W-:Y:S01]  /*e760*/  ISETP.GT.AND P6, PT, R204, R134, PT ;  /* 0x00000086cc00720c */ /* 0x000fe20003fc4270 */
[----:B------:R1:W2:Y:S01]  /*e770*/  MUFU.TANH R225, R249 ;  /* 0x000000f900e17308 */ /* 0x0002a20000002400 */
[-C--:B------:R-:W-:Y:S02]  /*e780*/  ISETP.GT.AND P5, PT, R197, R248.reuse, PT ;  /* 0x000000f8c500720c */ /* 0x080fe40003fa4270 */
[----:B------:R-:W-:Y:S02]  /*e790*/  FSEL R232, R218, -INF , !P4 ;  /* 0xff800000dae87808 */ /* 0x000fe40006000000 */
[----:B------:R-:W-:Y:S02]  /*e7a0*/  FSEL R133, R133, -INF , !P6 ;  /* 0xff80000085857808 */ /* 0x000fe40007000000 */
[----:B------:R-:W-:Y:S03]  /*e7b0*/  FSEL R223, R223, -INF , !P5 ;  /* 0xff800000dfdf7808 */ /* 0x000fe60006800000 */
[----:B------:R3:W5:Y:S01]  /*e7c0*/  MUFU.TANH R218, R251 ;  /* 0x000000fb00da7308 */ /* 0x0007620000002400 */
[----:B------:R-:W-:Y:S02]  /*e7d0*/  ISETP.GT.AND P4, PT, R204, R248, PT ;  /* 0x000000f8cc00720c */ /* 0x000fe40003f84270 */
[CC--:B------:R-:W-:Y:S02]  /*e7e0*/  ISETP.GE.AND P6, PT, R227.reuse, R203.reuse, PT ;  /* 0x000000cbe300720c */ /* 0x0c0fe40003fc6270 */
[----:B------:R-:W-:Y:S02]  /*e7f0*/  ISETP.GE.AND P5, PT, R227, R202, PT ;  /* 0x000000cae300720c */ /* 0x000fe40003fa6270 */
[----:B------:R-:W-:Y:S03]  /*e800*/  FSEL R216, R216, -INF , !P4 ;  /* 0xff800000d8d87808 */ /* 0x000fe60006000000 */
[----:B------:R2:W5:Y:S01]  /*e810*/  MUFU.TANH R227, R229 ;  /* 0x000000e500e37308 */ /* 0x0005620000002400 */
[----:B------:R-:W-:Y:S01]  /*e820*/  ISETP.GT.AND P4, PT, R197, R134, PT ;  /* 0x00000086c500720c */ /* 0x000fe20003f84270 */
[----:B-1----:R-:W-:Y:S01]  /*e830*/  VIADD R249, R191, 0x30 ;  /* 0x00000030bff97836 */ /* 0x002fe20000000000 */
[----:B------:R-:W-:Y:S01]  /*e840*/  FSEL R226, R224, -INF , !P6 ;  /* 0xff800000e0e27808 */ /* 0x000fe20007000000 */
[----:B------:R-:W-:Y:S01]  /*e850*/  FMUL.FTZ R224, R33, UR6 ;  /* 0x0000000621e07c20 */ /* 0x000fe20008410000 */
[----:B----4-:R-:W-:Y:S02]  /*e860*/  FSEL R221, R228, -INF , !P4 ;  /* 0xff800000e4dd7808 */ /* 0x010fe40006000000 */
[C---:B------:R-:W-:Y:S02]  /*e870*/  ISETP.GE.AND P4, PT, R222.reuse, R203, PT ;  /* 0x000000cbde00720c */ /* 0x040fe40003f86270 */
[----:B------:R-:W-:Y:S01]  /*e880*/  ISETP.GE.AND P6, PT, R222, R202, PT ;  /* 0x000000cade00720c */ /* 0x000fe20003fc6270 */
[----:B------:R-:W-:Y:S01]  /*e890*/  FMUL.FTZ R222, R32, UR6 ;  /* 0x0000000620de7c20 */ /* 0x000fe20008410000 */
[----:B------:R-:W-:Y:S01]  /*e8a0*/  FSEL R228, R220, -INF , !P4 ;  /* 0xff800000dce47808 */ /* 0x000fe20006000000 */
[----:B------:R-:W-:Y:S01]  /*e8b0*/  VIADD R32, R191, 0x31 ;  /* 0x00000031bf207836 */ /* 0x000fe20000000000 */
[----:B------:R-:W-:Y:S01]  /*e8c0*/  FSEL R231, R231, -INF , !P5 ;  /* 0xff800000e7e77808 */ /* 0x000fe20006800000 */
[----:B------:R1:W4:Y:S01]  /*e8d0*/  MUFU.TANH R220, R222 ;  /* 0x000000de00dc7308 */ /* 0x0003220000002400 */
[-C--:B------:R-:W-:Y:S01]  /*e8e0*/  ISETP.GT.AND P4, PT, R204, R249.reuse, PT ;  /* 0x000000f9cc00720c */ /* 0x080fe20003f84270 */
[----:B---3--:R-:W-:Y:S01]  /*e8f0*/  FMUL.FTZ R251, R34, UR6 ;  /* 0x0000000622fb7c20 */ /* 0x008fe20008410000 */
[-C--:B------:R-:W-:Y:S02]  /*e900*/  ISETP.GT.AND P5, PT, R204, R32.reuse, PT ;  /* 0x00000020cc00720c */ /* 0x080fe40003fa4270 */
[----:B--2---:R-:W-:Y:S02]  /*e910*/  FSEL R229, R246, -INF , !P6 ;  /* 0xff800000f6e57808 */ /* 0x004fe40007000000 */
[----:B------:R-:W-:Y:S03]  /*e920*/  ISETP.GT.AND P6, PT, R197, R249, PT ;  /* 0x000000f9c500720c */ /* 0x000fe60003fc4270 */
[----:B------:R2:W-:Y:S01]  /*e930*/  MUFU.TANH R246, R224 ;  /* 0x000000e000f67308 */ /* 0x0005e20000002400 */
[----:B------:R-:W-:Y:S02]  /*e940*/  FSEL R33, R225, -INF , !P4 ;  /* 0xff800000e1217808 */ /* 0x000fe40006000000 */
[----:B------:R-:W-:Y:S02]  /*e950*/  FSEL R250, R250, -INF , !P5 ;  /* 0xff800000fafa7808 */ /* 0x000fe40006800000 */
[----:B------:R-:W-:Y:S02]  /*e960*/  ISETP.GT.AND P4, PT, R197, R32, PT ;  /* 0x00000020c500720c */ /* 0x000fe40003f84270 */
[-C--:B------:R-:W-:Y:S03]  /*e970*/  ISETP.GE.AND P5, PT, R248, R203.reuse, PT ;  /* 0x000000cbf800720c */ /* 0x080fe60003fa6270 */
[----:B------:R-:W3:Y:S01]  /*e980*/  MUFU.TANH R251, R251 ;  /* 0x000000fb00fb7308 */ /* 0x000ee20000002400 */
[----:B-----5:R-:W-:Y:S01]  /*e990*/  FSEL R34, R218, -INF , !P6 ;  /* 0xff800000da227808 */ /* 0x020fe20007000000 */
[----:B------:R-:W-:Y:S01]  /*e9a0*/  FMUL.FTZ R218, R35, UR6 ;  /* 0x0000000623da7c20 */ /* 0x000fe20008410000 */
[-C--:B------:R-:W-:Y:S01]  /*e9b0*/  ISETP.GE.AND P6, PT, R248, R202.reuse, PT ;  /* 0x000000caf800720c */ /* 0x080fe20003fc6270 */
[----:B------:R-:W-:Y:S01]  /*e9c0*/  VIADD R35, R191, 0x39 ;  /* 0x00000039bf237836 */ /* 0x000fe20000000000 */
[----:B------:R-:W-:Y:S02]  /*e9d0*/  FSEL R248, R227, -INF , !P4 ;  /* 0xff800000e3f87808 */ /* 0x000fe40006000000 */
[----:B-1----:R-:W-:Y:S02]  /*e9e0*/  FSEL R222, R216, -INF , !P5 ;  /* 0xff800000d8de7808 */ /* 0x002fe40006800000 */
[CC--:B------:R-:W-:Y:S02]  /*e9f0*/  ISETP.GE.AND P4, PT, R134.reuse, R203.reuse, PT ;  /* 0x000000cb8600720c */ /* 0x0c0fe40003f86270 */
[----:B------:R-:W-:Y:S01]  /*ea00*/  ISETP.GE.AND P5, PT, R134, R202, PT ;  /* 0x000000ca8600720c */ /* 0x000fe20003fa6270 */
[----:B------:R-:W-:Y:S01]  /*ea10*/  VIADD R134, R191, 0x38 ;  /* 0x00000038bf867836 */ /* 0x000fe20000000000 */
[----:B--2---:R-:W-:Y:S02]  /*ea20*/  FSEL R224, R133, -INF , !P4 ;  /* 0xff80000085e07808 */ /* 0x004fe40006000000 */
[----:B------:R-:W-:Y:S01]  /*ea30*/  FSEL R225, R221, -INF , !P5 ;  /* 0xff800000dde17808 */ /* 0x000fe20006800000 */
[----:B------:R1:W2:Y:S01]  /*ea40*/  MUFU.TANH R133, R218 ;  /* 0x000000da00857308 */ /* 0x0002a20000002400 */
[-C--:B------:R-:W-:Y:S02]  /*ea50*/  ISETP.GT.AND P4, PT, R204, R134.reuse, PT ;  /* 0x00000086cc00720c */ /* 0x080fe40003f84270 */
[-C--:B------:R-:W-:Y:S02]  /*ea60*/  ISETP.GE.AND P5, PT, R249, R203.reuse, PT ;  /* 0x000000cbf900720c */ /* 0x080fe40003fa6270 */
[----:B----4-:R-:W-:Y:S02]  /*ea70*/  FSEL R221, R220, -INF , !P4 ;  /* 0xff800000dcdd7808 */ /* 0x010fe40006000000 */
[----:B------:R-:W-:Y:S02]  /*ea80*/  FSEL R220, R33, -INF , !P5 ;  /* 0xff80000021dc7808 */ /* 0x000fe40006800000 */
[----:B------:R-:W-:Y:S02]  /*ea90*/  ISETP.GT.AND P5, PT, R197, R134, PT ;  /* 0x00000086c500720c */ /* 0x000fe40003fa4270 */
[----:B------:R-:W-:Y:S02]  /*eaa0*/  FMNMX3.FTZ R33, R0, R240, R244, !PT ;  /* 0x000000f000217276 */ /* 0x000fe400078100f4 */
[----:B---3--:R-:W-:Y:S02]  /*eab0*/  FSEL R251, R251, -INF , !P5 ;  /* 0xff800000fbfb7808 */ /* 0x008fe40006800000 */
[C---:B------:R-:W-:Y:S02]  /*eac0*/  ISETP.GE.AND P4, PT, R32.reuse, R203, PT ;  /* 0x000000cb2000720c */ /* 0x040fe40003f86270 */
[----:B------:R-:W-:Y:S02]  /*ead0*/  ISETP.GE.AND P5, PT, R32, R202, PT ;  /* 0x000000ca2000720c */ /* 0x000fe40003fa6270 */
[----:B------:R-:W-:Y:S02]  /*eae0*/  FMNMX3.FTZ R32, R2, R247, R245, !PT ;  /* 0x000000f702207276 */ /* 0x000fe400078100f5 */
[----:B------:R-:W-:Y:S02]  /*eaf0*/  FMNMX3.FTZ R33, R33, R242, R238, !PT ;  /* 0x000000f221217276 */ /* 0x000fe400078100ee */
[----:B------:R-:W-:Y:S02]  /*eb00*/  FMNMX3.FTZ R32, R32, R243, R241, !PT ;  /* 0x000000f320207276 */ /* 0x000fe400078100f1 */
[----:B------:R-:W-:Y:S02]  /*eb10*/  FMNMX3.FTZ R33, R33, R234, R236, !PT ;  /* 0x000000ea21217276 */ /* 0x000fe400078100ec */
[----:B------:R-:W-:Y:S02]  /*eb20*/  FMNMX3.FTZ R32, R32, R239, R237, !PT ;  /* 0x000000ef20207276 */ /* 0x000fe400078100ed */
[----:B------:R-:W-:Y:S02]  /*eb30*/  FMNMX3.FTZ R33, R33, R230, R232, !PT ;  /* 0x000000e621217276 */ /* 0x000fe400078100e8 */
[----:B------:R-:W-:Y:S02]  /*eb40*/  FSEL R227, R223, -INF , !P6 ;  /* 0xff800000dfe37808 */ /* 0x000fe40007000000 */
[----:B-1----:R-:W-:Y:S02]  /*eb50*/  FSEL R218, R250, -INF , !P4 ;  /* 0xff800000fada7808 */ /* 0x002fe40006000000 */
[-C--:B------:R-:W-:Y:S02]  /*eb60*/  ISETP.GT.AND P6, PT, R204, R35.reuse, PT ;  /* 0x00000023cc00720c */ /* 0x080fe40003fc4270 */
[----:B------:R-:W-:Y:S02]  /*eb70*/  ISETP.GT.AND P4, PT, R197, R35, PT ;  /* 0x00000023c500720c */ /* 0x000fe40003f84270 */
[----:B------:R-:W-:Y:S02]  /*eb80*/  FMNMX3.FTZ R32, R32, R235, R233, !PT ;  /* 0x000000eb20207276 */ /* 0x000fe400078100e9 */
[----:B------:R-:W-:Y:S02]  /*eb90*/  FMNMX3.FTZ R33, R33, R226, R228, !PT ;  /* 0x000000e221217276 */ /* 0x000fe400078100e4 */
[----:B------:R-:W-:Y:S02]  /*eba0*/  FSEL R216, R246, -INF , !P6 ;  /* 0xff800000f6d87808 */ /* 0x000fe40007000000 */
[----:B--2---:R-:W-:Y:S02]  /*ebb0*/  FSEL R133, R133, -INF , !P4 ;  /* 0xff80000085857808 */ /* 0x004fe40006000000 */
        /* <DEDUP_REMOVED lines=18> */
.L_x_544:
[----:B------:R-:W-:Y:S01]  /*ece0*/  FMNMX3.FTZ R6, R6, R134, R133, !PT ;  /* 0x0000008606067276 */ /* 0x000fe20007810085 */
[----:B------:R-:W2:Y:S01]  /*ecf0*/  SHFL.BFLY PT, R7, R32, 0x2, 0x1f ;  /* 0x0c401f0020077f89 */ /* 0x000ea200000e0000 */
[----:B------:R-:W-:Y:S01]  /*ed00*/  MOV R164, R211 ;  /* 0x000000d300a47202 */ /* 0x000fe20000000f00 */
[----:B------:R-:W-:Y:S01]  /*ed10*/  UISETP.GT.AND UP0, UPT, UR20, UR18, UPT ;  /* 0x000000121400728c */ /* 0x000fe2000bf04270 */
[----:B------:R-:W-:Y:S05]  /*ed20*/  @P2 IADD3 R164, PT, PT, R212, -0x40, RZ ;  /* 0xffffffc0d4a42810 */ /* 0x000fea0007ffe0ff */
[----:B------:R-:W3:Y:S01]  /*ed30*/  SHFL.BFLY PT, R3, R6, 0x2, 0x1f ;  /* 0x0c401f0006037f89 */ /* 0x000ee200000e0000 */
        /* <DEDUP_REMOVED lines=54> */
[----:B-1----:R-:W-:Y:S01]  /*f0a0*/  F2FP.F16.F32.PACK_AB R136, R168, R173 ;  /* 0x000000ada888723e */ /* 0x002fe200000000ff */
[--C-:B------:R-:W-:Y:S07]  /*f0b0*/  FFMA.FTZ R225, R225, UR4, -R152.reuse ;  /* 0x00000004e1e17c23 */ /* 0x100fee0008010898 */
[----:B------:R-:W1:Y:S01]  /*f0c0*/  MUFU.EX2 R166, R166 ;  /* 0x000000a600a67308 */ /* 0x000e620000000800 */
[--C-:B------:R-:W-:Y:S01]  /*f0d0*/  FFMA.FTZ R231, R231, UR4, -R152.reuse ;  /* 0x00000004e7e77c23 */ /* 0x100fe20008010898 */
[----:B------:R-:W-:Y:S01]  /*f0e0*/  FFMA.FTZ R224, R224, UR4, -R153 ;  /* 0x00000004e0e07c23 */ /* 0x000fe20008010899 */
[--C-:B------:R-:W-:Y:S07]  /*f0f0*/  FFMA.FTZ R191, R191, UR4, -R152.reuse ;  /* 0x00000004bfbf7c23 */ /* 0x100fee0008010898 */
[----:B------:R-:W-:Y:S01]  /*f100*/  MUFU.EX2 R169, R169 ;  /* 0x000000a900a97308 */ /* 0x000fe20000000800 */
[----:B------:R-:W-:Y:S01]  /*f110*/  FFMA.FTZ R222, R134, UR4, -R152 ;  /* 0x0000000486de7c23 */ /* 0x000fe20008010898 */
[C---:B--2---:R-:W-:Y:S08]  /*f120*/  F2FP.F16.F32.PACK_AB R137, R165.reuse, R171 ;  /* 0x000000aba589723e */ /* 0x044ff000000000ff */
        /* <DEDUP_REMOVED lines=114> */
[----:B------:R-:W4:Y:S01]  /*f850*/  MUFU.EX2 R227, R224 ;  /* 0x000000e000e37308 */ /* 0x000f220000000800 */
        /* <DEDUP_REMOVED lines=13> */
[----:B------:R-:W2:Y:S03]  /*f930*/  LDSM.16.MT88.4 R100, [R185+0x16000] ;  /* 0x01600000b964783b */ /* 0x000ea60000004200 */
        /* <DEDUP_REMOVED lines=14> */
[----:B------:R-:W4:Y:S03]  /*fa20*/  LDSM.16.MT88.4 R108, [R164+0x4000] ;  /* 0x00400000a46c783b */ /* 0x000f260000004200 */
[----:B------:R-:W-:Y:S01]  /*fa30*/  MUFU.EX2 R222, R222 ;  /* 0x000000de00de7308 */ /* 0x000fe20000000800 */
        /* <DEDUP_REMOVED lines=64> */
[C---:B----4-:R-:W-:Y:S08]  /*fe40*/  HMMA.16816.F32 R76, R100.reuse, R112, R76 ;  /* 0x00000070644c723c */ /* 0x050ff0000000184c */
        /* <DEDUP_REMOVED lines=12> */
[----:B------:R-:W-:Y:S01]  /*ff10*/  F2FP.F16.F32.PACK_AB R102, R227, R196 ;  /* 0x000000c4e366723e */ /* 0x000fe200000000ff */
        /* <DEDUP_REMOVED lines=92> */
.L_x_542:
        /* <DEDUP_REMOVED lines=263> */
.L_x_546:
        /* <DEDUP_REMOVED lines=45> */
.L_x_548:
[----:B------:R-:W-:Y:S05]  /*11820*/  BSYNC.RECONVERGENT B0 ;  /* 0x0000000000007941 */ /* 0x000fea0003800200 */
.L_x_547:
        /* <DEDUP_REMOVED lines=39> */
.L_x_550:
[----:B------:R-:W-:Y:S05]  /*11aa0*/  BSYNC.RECONVERGENT B0 ;  /* 0x0000000000007941 */ /* 0x000fea0003800200 */
.L_x_549:
        /* <DEDUP_REMOVED lines=24> */
.L_x_552:
[----:B------:R-:W-:Y:S05]  /*11c30*/  BSYNC.RECONVERGENT B0 ;  /* 0x0000000000007941 */ /* 0x000fea0003800200 */
.L_x_551:
        /* <DEDUP_REMOVED lines=24> */
.L_x_554:
[----:B------:R-:W-:Y:S05]  /*11dc0*/  BSYNC.RECONVERGENT B0 ;  /* 0x0000000000007941 */ /* 0x000fea0003800200 */
.L_x_553:
        /* <DEDUP_REMOVED lines=23> */
.L_x_555:
        /* <DEDUP_REMOVED lines=12> */
.L_x_1811:


//--------------------- .text._ZN5flash16flash_fwd_kernelI23Flash_fwd_kernel_traitsILi192ELi128ELi64ELi8ELb0ELb0EN7cutlass6half_tE19Flash_kernel_traitsILi192ELi128ELi64ELi8ES3_EELb0ELb0ELb1ELb1ELb0ELb0ELb0ELb0EEEvNS_16Flash_fwd_paramsE --------------------------
	.section	.text._ZN5flash16flash_fwd_kernelI23Flash_fwd_kernel_traitsILi192ELi128ELi64ELi8ELb0ELb0EN7cutlass6half_tE19Flash_kernel_traitsILi192ELi128ELi64ELi8ES3_EELb0ELb0ELb1ELb1ELb0ELb0ELb0ELb0EEEvNS_16Flash_fwd_paramsE,"ax",@progbits
	.align	128
        .global         _ZN5flash16flash_fwd_kernelI23Flash_fwd_kernel_traitsILi192ELi128ELi64ELi8ELb0ELb0EN7cutlass6half_tE19Flash_kernel_traitsILi192ELi128ELi64ELi8ES3_EELb0ELb0ELb1ELb1ELb0ELb0ELb0ELb0EEEvNS_16Flash_fwd_paramsE
        .type           _ZN5flash16flash_fwd_kernelI23Flash_fwd_kernel_traitsILi192ELi128ELi64ELi8ELb0ELb0EN7cutlass6half_tE19Flash_kernel_traitsILi192ELi128ELi64ELi8ES3_EELb0ELb0ELb1ELb1ELb0ELb0ELb0ELb0EEEvNS_16Flash_fwd_paramsE,@function
        .size           _ZN5flash16flash_fwd_kernelI23Flash_fwd_kernel_traitsILi192ELi128ELi64ELi8ELb0ELb0EN7cutlass6half_tE19Flash_kernel_traitsILi192ELi128ELi64ELi8ES3_EELb0ELb0ELb1ELb1ELb0ELb0ELb0ELb0EEEvNS_16Flash_fwd_paramsE,(.L_x_1812 - _ZN5flash16flash_fwd_kernelI23Flash_fwd_kernel_traitsILi192ELi128ELi64ELi8ELb0ELb0EN7cutlass6half_tE19Flash_kernel_traitsILi192ELi128ELi64ELi8ES3_EELb0ELb0ELb1ELb1ELb0ELb0ELb0ELb0EEEvNS_16Flash_fwd_paramsE)
        .other          _ZN5flash16flash_fwd_kernelI23Flash_fwd_kernel_traitsILi192ELi128ELi64ELi8ELb0ELb0EN7cutlass6half_tE19Flash_kernel_traitsILi192ELi128ELi64ELi8ES3_EELb0ELb0ELb1ELb1ELb0ELb0ELb0ELb0EEEvNS_16Flash_fwd_paramsE,@"STO_CUDA_ENTRY STV_DEFAULT"
_ZN5flash16flash_fwd_kernelI23Flash_fwd_kernel_traitsILi192ELi128ELi64ELi8ELb0ELb0EN7cutlass6half_tE19Flash_kernel_traitsILi192ELi128ELi64ELi8ES3_EELb0ELb0ELb1ELb1ELb0ELb0ELb0ELb0EEEvNS_16Flash_fwd_paramsE:
.text._ZN5flash16flash_fwd_kernelI23Flash_fwd_kernel_traitsILi192ELi128ELi64ELi8ELb0ELb0EN7cutlass6half_tE19Flash_kernel_traitsILi192ELi128ELi64ELi8ES3_EELb0ELb0ELb1ELb1ELb0ELb0ELb0ELb0EEEvNS_16Flash_fwd_paramsE:
        /* <DEDUP_REMOVED lines=71> */
.L_x_556:
[----:B-----5:R-:W-:Y:S01]  /*0470*/  @P0 R2UR UR28, R0 ;  /* 0x00000000001c02ca */ /* 0x020fe200000e0000 */
[----:B------:R-:W-:Y:S01]  /*0480*/  @!UP0 UISETP.NE.U32.AND UP1, UPT, UR4, URZ, UPT ;  /* 0x000000ff0400828c */ /* 0x000fe2000bf25070 */
[----:B------:R-:W-:-:S13]  /*0490*/  @!P1 EXIT ;  /* 0x000000000000994d */ /* 0x000fda0003800000 */
[----:B------:R-:W1:Y:S01]  /*04a0*/  LDCU UR24, c[0x0][0x504] ;  /* 0x0000a080ff1877ac */ /* 0x000e620008000800 */
[----:B------:R-:W2:Y:S01]  /*04b0*/  S2UR UR26, SR_CTAID.Z ;  /* 0x00000000001a79c3 */ /* 0x000ea20000002700 */
[----:B------:R-:W3:Y:S01]  /*04c0*/  S2R R185, SR_TID.X ;  /* 0x0000000000b97919 */ /* 0x000ee20000002100 */
        /* <DEDUP_REMOVED lines=51> */
.L_x_558:
        /* <DEDUP_REMOVED lines=18> */
[----:B------:R-:W-:Y:S01]  /*0920*/  ISETP.GE.AND P2, PT, R10, UR20, PT ;  /* 0x000000140a007c0c */ /* 0x000fe2000bf46270 */
[----:B------:R-:W-:Y:S01]  /*0930*/  USHF.R.S32.HI UR12, URZ, 0x1f, UR27 ;  /* 0x0000001fff0c7899 */ /* 0x000fe2000801141b */
        /* <DEDUP_REMOVED lines=9> */
[----:B------:R-:W-:Y:S01]  /*09d0*/  LOP3.LUT R11, R0, 0x80, RZ, 0xfc, !PT ;  /* 0x00000080000b7812 */ /* 0x000fe200078efcff */
[----:B------:R-:W-:Y:S01]  /*09e0*/  USEL UR7, UR7, URZ, UP1 ;  /* 0x000000ff07077287 */ /* 0x000fe20008800000 */
[----:B------:R-:W-:Y:S01]  /*09f0*/  IMAD R15, R15, UR26, R5 ;  /* 0x0000001a0f0f7c24 */ /* 0x000fe2000f8e0205 */
[----:B------:R-:W-:-:S02]  /*0a00*/  USEL UR5, UR5, URZ, UP1 ;  /* 0x000000ff05057287 */ /* 0x000fc40008800000 */
        /* <DEDUP_REMOVED lines=22> */
.L_x_560:
[----:B------:R-:W-:Y:S05]  /*0b70*/  BSYNC.RECONVERGENT B0 ;  /* 0x0000000000007941 */ /* 0x000fea0003800200 */
.L_x_559:
        /* <DEDUP_REMOVED lines=22> */
.L_x_562:
[----:B------:R-:W-:Y:S05]  /*0ce0*/  BSYNC.RECONVERGENT B0 ;  /* 0x0000000000007941 */ /* 0x000fea0003800200 */
.L_x_561:
        /* <DEDUP_REMOVED lines=22> */
.L_x_564:
[----:B------:R-:W-:Y:S05]  /*0e50*/  BSYNC.RECONVERGENT B0 ;  /* 0x0000000000007941 */ /* 0x000fea0003800200 */
.L_x_563:
        /* <DEDUP_REMOVED lines=23> */
.L_x_566:
[----:B------:R-:W-:Y:S05]  /*0fd0*/  BSYNC.RECONVERGENT B0 ;  /* 0x0000000000007941 */ /* 0x000fea0003800200 */
.L_x_565:
        /* <DEDUP_REMOVED lines=10> */
.L_x_568:
[----:B------:R-:W-:Y:S05]  /*1080*/  BSYNC.RECONVERGENT B0 ;  /* 0x0000000000007941 */ /* 0x000fea0003800200 */
.L_x_567:
        /* <DEDUP_REMOVED lines=10> */
.L_x_570:
[----:B------:R-:W-:Y:S05]  /*1130*/  BSYNC.RECONVERGENT B0 ;  /* 0x0000000000007941 */ /* 0x000fea0003800200 */
.L_x_569:
        /* <DEDUP_REMOVED lines=10> */
.L_x_572:
[----:B------:R-:W-:Y:S05]  /*11e0*/  BSYNC.RECONVERGENT B0 ;  /* 0x0000000000007941 */ /* 0x000fea0003800200 */
.L_x_571:
        /* <DEDUP_REMOVED lines=10> */
.L_x_557:
        /* <DEDUP_REMOVED lines=21> */
.L_x_573:
[----:B------:R-:W1:Y:S01]  /*13e0*/  LDCU.64 UR10, c[0x0][0x3b8] ;  /* 0x00007700ff0a77ac */ /* 0x000e620008000a00 */
[----:B------:R-:W-:-:S04]  /*13f0*/  UIADD3 UR6, UPT, UPT, UR12, UR13, URZ ;  /* 0x0000000d0c067290 */ /* 0x000fc8000fffe0ff */
[----:B-1----:R-:W-:Y:S02]  /*1400*/  UIMAD.WIDE.U32 UR14, UR6, UR10, URZ ;  /* 0x0000000a060e72a5 */ /* 0x002fe4000f8e00ff */
[----:B------:R-:W-:-:S04]  /*1410*/  UIMAD UR6, UR6, UR11, URZ ;  /* 0x0000000b060672a4 */ /* 0x000fc8000f8e02ff */
[----:B------:R-:W-:Y:S02]  /*1420*/  UIADD3 UR6, UPT, UPT, UR15, UR6, URZ ;  /* 0x000000060f067290 */ /* 0x000fe4000fffe0ff */
.L_x_574:
        /* <DEDUP_REMOVED lines=37> */
.L_x_575:
[----:B------:R-:W1:Y:S01]  /*1680*/  LDCU.64 UR8, c[0x0][0x3c0] ;  /* 0x00007800ff0877ac */ /* 0x000e620008000a00 */
[----:B------:R-:W-:-:S04]  /*1690*/  UIADD3 UR12, UPT, UPT, UR12, UR13, URZ ;  /* 0x0000000d0c0c7290 */ /* 0x000fc8000fffe0ff */
[----:B-1----:R-:W-:Y:S02]  /*16a0*/  UIMAD.WIDE.U32 UR16, UR12, UR8, URZ ;  /* 0x000000080c1072a5 */ /* 0x002fe4000f8e00ff */
[----:B------:R-:W-:-:S04]  /*16b0*/  UIMAD UR5, UR12, UR9, URZ ;  /* 0x000000090c0572a4 */ /* 0x000fc8000f8e02ff */
[----:B------:R-:W-:-:S12]  /*16c0*/  UIADD3 UR5, UPT, UPT, UR17, UR5, URZ ;  /* 0x0000000511057290 */ /* 0x000fd8000fffe0ff */
.L_x_576:
        /* <DEDUP_REMOVED lines=12> */
[----:B------:R-:W-:Y:S01]  /*1790*/  LOP3.LUT R0, R203, 0x1e00, RZ, 0xc0, !PT ;  /* 0x00001e00cb007812 */ /* 0x000fe200078ec0ff */
[----:B------:R-:W-:Y:S01]  /*17a0*/  IMAD.X R7, RZ, RZ, UR6, P1 ;  /* 0x00000006ff077e24 */ /* 0x000fe200088e06ff */
[----:B------:R-:W4:Y:S01]  /*17b0*/  LDCU.64 UR16, c[0x0][0x388] ;  /* 0x00007100ff1077ac */ /* 0x000f220008000a00 */
[----:B------:R-:W-:Y:S01]  /*17c0*/  IMAD.X R13, RZ, RZ, UR5, P0 ;  /* 0x00000005ff0d7e24 */ /* 0x000fe200080e06ff */
[----:B------:R-:W-:Y:S01]  /*17d0*/  IADD3 R10, P0, PT, R186, UR34, RZ ;  /* 0x00000022ba0a7c10 */ /* 0x000fe2000ff1e0ff */
[C---:B------:R-:W-:Y:S01]  /*17e0*/  IMAD.WIDE.U32 R6, R3.reuse, UR10, R6 ;  /* 0x0000000a03067c25 */ /* 0x040fe2000f8e0006 */
[----:B------:R-:W5:Y:S01]  /*17f0*/  LDCU.128 UR4, c[0x0][0x3d0] ;  /* 0x00007a00ff0477ac */ /* 0x000f620008000c00 */
[----:B------:R-:W-:Y:S02]  /*1800*/  LOP3.LUT R211, R2, 0x38, R185, 0x78, !PT ;  /* 0x0000003802d37812 */ /* 0x000fe400078e78b9 */
[----:B------:R-:W-:Y:S01]  /*1810*/  IMAD.WIDE.U32 R12, R3, UR8, R12 ;  /* 0x00000008030c7c25 */ /* 0x000fe2000f8e000c */
[----:B------:R-:W-:-:S02]  /*1820*/  SHF.R.U32.HI R187, RZ, 0x1, R185 ;  /* 0x00000001ffbb7819 */ /* 0x000fc400000116b9 */
[----:B------:R-:W-:Y:S01]  /*1830*/  LOP3.LUT R211, R211, R0, RZ, 0xfc, !PT ;  /* 0x00000000d3d37212 */ /* 0x000fe200078efcff */
[C---:B------:R-:W-:Y:S01]  /*1840*/  IMAD R7, R3.reuse, UR11, R7 ;  /* 0x0000000b03077c24 */ /* 0x040fe2000f8e0207 */
[C---:B------:R-:W-:Y:S01]  /*1850*/  LOP3.LUT R134, R186.reuse, 0x1c0, R135, 0xf8, !PT ;  /* 0x000001c0ba867812 */ /* 0x040fe200078ef887 */
        /* <DEDUP_REMOVED lines=14> */
[----:B----4-:R-:W-:Y:S01]  /*1940*/  LEA R210, P1, R6, UR16, 0x1 ;  /* 0x0000001006d27c11 */ /* 0x010fe2000f8208ff */
[----:B------:R-:W-:Y:S01]  /*1950*/  IMAD.WIDE.U32 R4, R4, UR6, R12 ;  /* 0x0000000604047c25 */ /* 0x000fe2000f8e000c */
[----:B------:R-:W-:-:S02]  /*1960*/  USHF.R.U32.HI UR29, URZ, 0x19, UR29 ;  /* 0x00000019ff1d7899 */ /* 0x000fc4000801161d */
[----:B------:R-:W-:Y:S01]  /*1970*/  LEA R211, R211, UR5, 0x1 ;  /* 0x00000005d3d37c11 */ /* 0x000fe2000f8e08ff */
[----:B------:R-:W-:Y:S01]  /*1980*/  IMAD.IADD R207, R5, 0x1, R207 ;  /* 0x0000000105cf7824 */ /* 0x000fe200078e02cf */
[C---:B---3--:R-:W-:Y:S01]  /*1990*/  LEA R208, P0, R4.reuse, UR14, 0x1 ;  /* 0x0000000e04d07c11 */ /* 0x048fe2000f8008ff */
        /* <DEDUP_REMOVED lines=8> */
[----:B------:R-:W-:Y:S02]  /*1a20*/  LOP3.LUT R6, R3, UR4, RZ, 0xfc, !PT ;  /* 0x0000000403067c12 */ /* 0x000fe4000f8efcff */
[----:B------:R-:W-:-:S07]  /*1a30*/  LOP3.LUT R2, R134, R5, RZ, 0x3c, !PT ;  /* 0x0000000586027212 */ /* 0x000fce00078e3cff */
        /* <DEDUP_REMOVED lines=30> */
.L_x_579:
[----:B------:R2:W-:Y:S02]  /*1c20*/  STS.128 [R211+0x8000], RZ ;  /* 0x008000ffd3007388 */ /* 0x0005e40000000c00 */
.L_x_578:
[----:B------:R-:W-:Y:S05]  /*1c30*/  BSYNC.RECONVERGENT B0 ;  /* 0x0000000000007941 */ /* 0x000fea0003800200 */
.L_x_577:
        /* <DEDUP_REMOVED lines=36> */
.L_x_582:
[----:B------:R3:W-:Y:S02]  /*1e80*/  STS.128 [R211+0x9000], RZ ;  /* 0x009000ffd3007388 */ /* 0x0007e40000000c00 */
.L_x_581:
[----:B------:R-:W-:Y:S05]  /*1e90*/  BSYNC.RECONVERGENT B0 ;  /* 0x0000000000007941 */ /* 0x000fea0003800200 */
.L_x_580:
        /* <DEDUP_REMOVED lines=36> */
.L_x_585:
[----:B------:R3:W-:Y:S02]  /*20e0*/  STS.128 [R211+0xa000], RZ ;  /* 0x00a000ffd3007388 */ /* 0x0007e40000000c00 */
.L_x_584:
[----:B------:R-:W-:Y:S05]  /*20f0*/  BSYNC.RECONVERGENT B0 ;  /* 0x0000000000007941 */ /* 0x000fea0003800200 */
.L_x_583:
        /* <DEDUP_REMOVED lines=9> */
[----:B------:R-:W-:Y:S01]  /*2190*/  MOV R7, R11 ;  /* 0x0000000b00077202 */ /* 0x000fe20000000f00 */
[----:B------:R-:W1:Y:S02]  /*21a0*/  LDCU UR16, c[0x0][0x440] ;  /* 0x00008800ff1077ac */ /* 0x000e640008000800 */
        /* <DEDUP_REMOVED lines=27> */
.L_x_588:
[----:B------:R2:W-:Y:S02]  /*2360*/  STS.128 [R211+0xb000], RZ ;  /* 0x00b000ffd3007388 */ /* 0x0005e40000000c00 */
.L_x_587:
[----:B------:R-:W-:Y:S05]  /*2370*/  BSYNC.RECONVERGENT B0 ;  /* 0x0000000000007941 */ /* 0x000fea0003800200 */
.L_x_586:
[----:B------:R-:W-:Y:S01]  /*2380*/  UIADD3 UR17, UPT, UPT, UR21, -0x1, URZ ;  /* 0xffffffff15117890 */ /* 0x000fe2000fffe0ff */
[----:B------:R-:W-:Y:S03]  /*2390*/  BSSY.RECONVERGENT B0, `(.L_x_589) ;  /* 0x0000021000007945 */ /* 0x000fe60003800200 */
[----:B------:R-:W-:Y:S02]  /*23a0*/  UIMAD UR16, UR17, -0x40, UR28 ;  /* 0xffffffc0111078a4 */ /* 0x000fe4000f8e021c */
[----:B------:R-:W-:Y:S02]  /*23b0*/  UIMAD.WIDE.U32 UR34, UR15, UR17, URZ ;  /* 0x000000110f2272a5 */ /* 0x000fe4000f8e00ff */
[----:B------:R-:W-:Y:S02]  /*23c0*/  UIMAD UR7, UR4, UR17, URZ ;  /* 0x00000011040772a4 */ /* 0x000fe4000f8e02ff */
[----:B------:R-:W-:-:S02]  /*23d0*/  ISETP.GE.AND P3, PT, R3, UR16, PT ;  /* 0x0000001003007c0c */ /* 0x000fc4000bf66270 */
[----:B------:R-:W-:-:S11]  /*23e0*/  UIADD3 UR7, UPT, UPT, UR35, UR7, URZ ;  /* 0x0000000723077290 */ /* 0x000fd6000fffe0ff */
        /* <DEDUP_REMOVED lines=26> */
.L_x_591:
[----:B------:R2:W-:Y:S02]  /*2590*/  STS.128 [R211+0x10000], RZ ;  /* 0x010000ffd3007388 */ /* 0x0005e40000000c00 */
.L_x_590:
[----:B------:R-:W-:Y:S05]  /*25a0*/  BSYNC.RECONVERGENT B0 ;  /* 0x0000000000007941 */ /* 0x000fea0003800200 */
.L_x_589:
[----:B------:R-:W-:Y:S01]  /*25b0*/  ISETP.GE.AND P0, PT, R0, UR16, PT ;  /* 0x0000001000007c0c */ /* 0x000fe2000bf06270 */
[----:B------:R-:W-:Y:S01]  /*25c0*/  USHF.L.U64.HI UR29, UR10, 0x5, UR11 ;  /* 0x000000050a1d7899 */ /* 0x000fe2000801020b */
[----:B------:R-:W-:Y:S01]  /*25d0*/  BSSY.RECONVERGENT B0, `(.L_x_592) ;  /* 0x000001e000007945 */ /* 0x000fe20003800200 */
[----:B------:R-:W-:-:S10]  /*25e0*/  USHF.L.U32 UR32, UR10, 0x5, URZ ;  /* 0x000000050a207899 */ /* 0x000fd400080006ff */
[----:B------:R-:W-:Y:S05]  /*25f0*/  @P0 BRA `(.L_x_593) ;  /* 0x00000000006c0947 */ /* 0x000fea0003800000 */
[----:B------:R-:W5:Y:S01]  /*2600*/  LDCU UR6, c[0x0][0x440] ;  /* 0x00008800ff0677ac */ /* 0x000f620008000800 */
[----:B------:R-:W-:-:S04]  /*2610*/  UIADD3 UR13, UP0, UPT, UR32, UR34, URZ ;  /* 0x00000022200d7290 */ /* 0x000fc8000ff1e0ff */
[----:B------:R-:W-:Y:S02]  /*2620*/  UIADD3.X UR12, UPT, UPT, UR29, UR7, URZ, UP0, !UPT ;  /* 0x000000071d0c7290 */ /* 0x000fe400087fe4ff */
[----:B------:R-:W-:-:S04]  /*2630*/  IMAD.U32 R3, RZ, RZ, UR13 ;  /* 0x0000000dff037e24 */ /* 0x000fc8000f8e00ff */
[----:B-12---:R-:W-:Y:S01]  /*2640*/  IMAD.U32 R4, RZ, RZ, UR12 ;  /* 0x0000000cff047e24 */ /* 0x006fe2000f8e00ff */
        /* <DEDUP_REMOVED lines=21> */
.L_x_594:
[----:B------:R2:W-:Y:S02]  /*27a0*/  STS.128 [R211+0x11000], RZ ;  /* 0x011000ffd3007388 */ /* 0x0005e40000000c00 */
.L_x_593:
[----:B------:R-:W-:Y:S05]  /*27b0*/  BSYNC.RECONVERGENT B0 ;  /* 0x0000000000007941 */ /* 0x000fea0003800200 */
.L_x_592:
[----:B------:R-:W5:Y:S01]  /*27c0*/  LDCU.64 UR12, c[0x0][0x538] ;  /* 0x0000a700ff0c77ac */ /* 0x000f620008000a00 */
[----:B------:R-:W0:Y:S01]  /*27d0*/  LDGDEPBAR ;  /* 0x00000000000079af */ /* 0x000e220000000000 */
[----:B-----5:R-:W-:-:S04]  /*27e0*/  UISETP.NE.U32.AND UP1, UPT, UR12, URZ, UPT ;  /* 0x000000ff0c00728c */ /* 0x020fc8000bf25070 */
[----:B------:R-:W-:Y:S01]  /*27f0*/  UISETP.NE.AND.EX UP1, UPT, UR13, URZ, UPT, UP1 ;  /* 0x000000ff0d00728c */ /* 0x000fe2000bf25310 */
[----:B------:R-:W-:Y:S01]  /*2800*/  SHF.L.U32 R188, R185, 0x5, RZ ;  /* 0x00000005b9bc7819 */ /* 0x000fe200000006ff */
[----:B------:R-:W-:Y:S01]  /*2810*/  BSSY.RECONVERGENT B0, `(.L_x_595) ;  /* 0x000003d000007945 */ /* 0x000fe20003800200 */
[----:B------:R-:W-:-:S04]  /*2820*/  DEPBAR.LE SB0, 0x0 ;  /* 0x000080000000791a */ /* 0x000fc80000000000 */
[----:B------:R-:W-:-:S04]  /*2830*/  PLOP3.LUT P0, PT, PT, PT, UP1, 0x80, 0x8 ;  /* 0x000000000008781c */ /* 0x000fc80003f0f018 */
[----:B------:R-:W5:Y:S01]  /*2840*/  @UP1 LDCU.64 UR6, c[0x0][0x540] ;  /* 0x0000a800ff0617ac */ /* 0x000f620008000a00 */
[----:B------:R-:W-:Y:S01]  /*2850*/  @UP1 UMOV UR34, UR26 ;  /* 0x0000001a00221c82 */ /* 0x000fe20008000000 */
[----:B------:R-:W-:Y:S02]  /*2860*/  @UP1 UMOV UR35, URZ ;  /* 0x000000ff00231c82 */ /* 0x000fe40008000000 */
[----:B-----5:R-:W-:Y:S01]  /*2870*/  @UP1 UIMAD.WIDE.U32 UR34, UR25, UR6, UR34 ;  /* 0x00000006192212a5 */ /* 0x020fe2000f8e0022 */
[----:B------:R-:W5:Y:S03]  /*2880*/  @UP1 LDCU UR6, c[0x0][0x458] ;  /* 0x00008b00ff0617ac */ /* 0x000f660008000800 */
[----:B------:R-:W-:Y:S02]  /*2890*/  @UP1 UIMAD UR7, UR25, UR7, UR35 ;  /* 0x00000007190712a4 */ /* 0x000fe4000f8e0223 */
[----:B------:R-:W-:-:S04]  /*28a0*/  @UP1 ULEA UR12, UP0, UR34, UR12, 0x2 ;  /* 0x0000000c220c1291 */ /* 0x000fc8000f8010ff */
[----:B------:R-:W-:Y:S02]  /*28b0*/  @UP1 ULEA.HI.X UR13, UR34, UR13, UR7, 0x2, UP0 ;  /* 0x0000000d220d1291 */ /* 0x000fe400080f1407 */
[----:B-12---:R-:W-:-:S04]  /*28c0*/  IMAD.U32 R4, RZ, RZ, UR12 ;  /* 0x0000000cff047e24 */ /* 0x006fc8000f8e00ff */
[----:B------:R-:W-:-:S05]  /*28d0*/  IMAD.U32 R5, RZ, RZ, UR13 ;  /* 0x0000000dff057e24 */ /* 0x000fca000f8e00ff */
[----:B------:R-:W2:Y:S01]  /*28e0*/  @P0 LDG.E R4, desc[UR30][R4.64] ;  /* 0x0000001e04040981 */ /* 0x000ea2000c1e1900 */
[----:B-----5:R-:W2:Y:S01]  /*28f0*/  @P0 MUFU.RCP R3, UR6 ;  /* 0x0000000600030d08 */ /* 0x020ea20008001000 */
[----:B------:R-:W-:Y:S01]  /*2900*/  USHF.L.U32 UR34, UR8, 0x6, URZ ;  /* 0x0000000608227899 */ /* 0x000fe200080006ff */
[----:B------:R-:W-:Y:S01]  /*2910*/  LOP3.LUT R188, R188, 0x7c00, RZ, 0xc0, !PT ;  /* 0x00007c00bcbc7812 */ /* 0x000fe200078ec0ff */
[----:B------:R-:W-:Y:S01]  /*2920*/  USHF.L.U64.HI UR7, UR8, 0x6, UR9 ;  /* 0x0000000608077899 */ /* 0x000fe20008010209 */
[----:B------:R-:W-:Y:S01]  /*2930*/  LOP3.LUT R84, R187, 0x1f0, RZ, 0xc0, !PT ;  /* 0x000001f0bb547812 */ /* 0x000fe200078ec0ff */
[----:B------:R-:W-:Y:S01]  /*2940*/  UIMAD.WIDE.U32 UR34, UR34, UR17, URZ ;  /* 0x00000011222272a5 */ /* 0x000fe2000f8e00ff */
[----:B------:R-:W-:Y:S01]  /*2950*/  IMAD.SHL.U32 R167, R185, 0x2, RZ ;  /* 0x00000002b9a77824 */ /* 0x000fe200078e00ff */
[----:B------:R-:W-:Y:S01]  /*2960*/  UIMAD UR7, UR7, UR17, URZ ;  /* 0x00000011070772a4 */ /* 0x000fe2000f8e02ff */
[----:B------:R-:W-:-:S03]  /*2970*/  UMOV UR6, URZ ;  /* 0x000000ff00067c82 */ /* 0x000fc60008000000 */
[----:B------:R-:W-:Y:S01]  /*2980*/  UIADD3 UR7, UPT, UPT, UR35, UR7, URZ ;  /* 0x0000000723077290 */ /* 0x000fe2000fffe0ff */
[----:B------:R-:W-:Y:S01]  /*2990*/  BAR.SYNC.DEFER_BLOCKING 0x0 ;  /* 0x0000000000007b1d */ /* 0x000fe20000010000 */
[----:B--2---:R-:W-:-:S05]  /*29a0*/  @P0 FMUL.FTZ R3, R4, R3 ;  /* 0x0000000304030220 */ /* 0x004fca0000410000 */
[----:B------:R-:W-:Y:S02]  /*29b0*/  @P0 R2UR UR12, R3 ;  /* 0x00000000030c02ca */ /* 0x000fe400000e0000 */
[----:B------:R-:W-:-:S04]  /*29c0*/  LOP3.LUT R3, R188, 0x200, R135, 0xf8, !PT ;  /* 0x00000200bc037812 */ /* 0x000fc800078ef887 */
[----:B------:R-:W-:-:S07]  /*29d0*/  IADD3 R92, PT, PT, R2, R3, RZ ;  /* 0x00000003025c7210 */ /* 0x000fce0007ffe0ff */
[----:B------:R-:W-:Y:S01]  /*29e0*/  @UP1 UMOV UR6, UR12 ;  /* 0x0000000c00061c82 */ /* 0x000fe20008000000 */
[----:B------:R-:W-:Y:S05]  /*29f0*/  @P3 BRA `(.L_x_596) ;  /* 0x00000000006c3947 */ /* 0x000fea0003800000 */
[----:B------:R-:W1:Y:S01]  /*2a00*/  LDCU UR12, c[0x0][0x440] ;  /* 0x00008800ff0c77ac */ /* 0x000e620008000800 */
[----:B------:R-:W-:Y:S02]  /*2a10*/  IMAD.U32 R6, RZ, RZ, UR34 ;  /* 0x00000022ff067e24 */ /* 0x000fe4000f8e00ff */
[----:B------:R-:W-:Y:S02]  /*2a20*/  IMAD.U32 R4, RZ, RZ, UR7 ;  /* 0x00000007ff047e24 */ /* 0x000fe4000f8e00ff */
[----:B------:R-:W-:Y:S01]  /*2a30*/  IMAD.U32 R7, RZ, RZ, UR35 ;  /* 0x00000023ff077e24 */ /* 0x000fe2000f8e00ff */
        /* <DEDUP_REMOVED lines=21> */
.L_x_597:
[----:B------:R2:W-:Y:S01]  /*2b90*/  STS.128 [R211+0x16000], RZ ;  /* 0x016000ffd3007388 */ /* 0x0005e20000000c00 */
[----:B------:R-:W-:Y:S05]  /*2ba0*/  BRA `(.L_x_598) ;  /* 0x00000000000c7947 */ /* 0x000fea0003800000 */
.L_x_596:
[----:B------:R1:W-:Y:S04]  /*2bb0*/  STS.128 [R211+0x12000], RZ ;  /* 0x012000ffd3007388 */ /* 0x0003e80000000c00 */
[----:B------:R1:W-:Y:S04]  /*2bc0*/  STS.128 [R211+0x14000], RZ ;  /* 0x014000ffd3007388 */ /* 0x0003e80000000c00 */
[----:B------:R1:W-:Y:S02]  /*2bd0*/  STS.128 [R211+0x16000], RZ ;  /* 0x016000ffd3007388 */ /* 0x0003e40000000c00 */
.L_x_598:
[----:B------:R-:W-:Y:S05]  /*2be0*/  BSYNC.RECONVERGENT B0 ;  /* 0x0000000000007941 */ /* 0x000fea0003800200 */
.L_x_595:
        /* <DEDUP_REMOVED lines=35> */
.L_x_601:
[----:B------:R1:W-:Y:S02]  /*2e20*/  STS.128 [R211+0x17000], RZ ;  /* 0x017000ffd3007388 */ /* 0x0003e40000000c00 */
.L_x_600:
[----:B------:R-:W-:Y:S05]  /*2e30*/  BSYNC.RECONVERGENT B0 ;  /* 0x0000000000007941 */ /* 0x000fea0003800200 */
.L_x_599:
[----:B------:R-:W-:Y:S01]  /*2e40*/  LOP3.LUT R7, R134, R7, RZ, 0x3c, !PT ;  /* 0x0000000786077212 */ /* 0x000fe200078e3cff */
[----:B------:R-:W-:Y:S01]  /*2e50*/  IMAD.MOV.U32 R85, RZ, RZ, 0x20 ;  /* 0x00000020ff557424 */ /* 0x000fe200078e00ff */
[----:B------:R-:W-:Y:S01]  /*2e60*/  LOP3.LUT R0, R135, 0x400, RZ, 0xc0, !PT ;  /* 0x0000040087007812 */ /* 0x000fe200078ec0ff */
[----:B------:R-:W-:Y:S01]  /*2e70*/  IMAD.MOV.U32 R133, RZ, RZ, 0x40 ;  /* 0x00000040ff857424 */ /* 0x000fe200078e00ff */
[----:B------:R-:W-:Y:S01]  /*2e80*/  LEA R92, R92, UR5, 0x1 ;  /* 0x000000055c5c7c11 */ /* 0x000fe2000f8e08ff */
[----:B------:R-:W-:Y:S01]  /*2e90*/  UIADD3 UR23, UPT, UPT, UR28, UR23, -UR20 ;  /* 0x000000171c177290 */ /* 0x000fe2000fffe814 */
        /* <DEDUP_REMOVED lines=8> */
[----:B------:R-:W-:Y:S01]  /*2f20*/  LOP3.LUT R169, R167, 0x6, RZ, 0xc0, !PT ;  /* 0x00000006a7a97812 */ /* 0x000fe200078ec0ff */
[--C-:B------:R-:W-:Y:S01]  /*2f30*/  IMAD.IADD R91, R92, 0x1, R85.reuse ;  /* 0x000000015c5b7824 */ /* 0x100fe200078e0255 */
[----:B------:R-:W-:Y:S01]  /*2f40*/  IADD3 R84, PT, PT, R3, UR27, R84 ;  /* 0x0000001b03547c10 */ /* 0x000fe2000fffe054 */
[----:B------:R-:W2:Y:S01]  /*2f50*/  LDSM.16.M88.4 R36, [R0+UR5+0xc800] ;  /* 0x00c800050024783b */ /* 0x000ea20008000200 */
[----:B------:R-:W-:Y:S01]  /*2f60*/  IMAD.IADD R87, R88, 0x1, R85 ;  /* 0x0000000158577824 */ /* 0x000fe200078e0255 */
[----:B------:R-:W-:Y:S01]  /*2f70*/  UISETP.GT.U32.AND UP0, UPT, UR17, UR18, UPT ;  /* 0x000000121100728c */ /* 0x000fe2000bf04070 */
[--C-:B------:R-:W-:Y:S01]  /*2f80*/  IMAD.IADD R90, R92, 0x1, R133.reuse ;  /* 0x000000015c5a7824 */ /* 0x100fe200078e0285 */
[----:B------:R-:W2:Y:S01]  /*2f90*/  LDSM.16.M88.4 R28, [R0+UR5+0xd000] ;  /* 0x00d00005001c783b */ /* 0x000ea20008000200 */
[----:B------:R-:W-:-:S02]  /*2fa0*/  IMAD.IADD R88, R88, 0x1, R133 ;  /* 0x0000000158587824 */ /* 0x000fc400078e0285 */
[C---:B------:R-:W-:Y:S01]  /*2fb0*/  IMAD.IADD R89, R85.reuse, 0x1, R90 ;  /* 0x0000000155597824 */ /* 0x040fe200078e025a */
[----:B-1----:R-:W1:Y:S01]  /*2fc0*/  LDSM.16.M88.4 R4, [R0+UR5+0xd800] ;  /* 0x00d800050004783b */ /* 0x002e620008000200 */
[----:B------:R-:W-:Y:S02]  /*2fd0*/  IMAD.IADD R86, R85, 0x1, R88 ;  /* 0x0000000155567824 */ /* 0x000fe400078e0258 */
[----:B------:R-:W-:Y:S01]  /*2fe0*/  VIADD R206, R84, UR28 ;  /* 0x0000001c54ce7c36 */ /* 0x000fe20008000000 */
[----:B------:R-:W-:Y:S01]  /*2ff0*/  LDSM.16.M88.4 R16, [R91] ;  /* 0x000000005b10783b */ /* 0x000fe20000000200 */
[----:B------:R-:W-:Y:S02]  /*3000*/  IMAD.U32 R204, RZ, RZ, UR28 ;  /* 0x0000001cffcc7e24 */ /* 0x000fe4000f8e00ff */
[----:B------:R-:W-:Y:S01]  /*3010*/  VIADD R165, R206, 0x8 ;  /* 0x00000008cea57836 */ /* 0x000fe20000000000 */
[----:B------:R-:W1:Y:S04]  /*3020*/  LDSM.16.M88.4 R20, [R87+0xc000] ;  /* 0x00c000005714783b */ /* 0x000e680000000200 */
[----:B---34-:R-:W3:Y:S04]  /*3030*/  LDSM.16.M88.4 R12, [R87+0xc800] ;  /* 0x00c80000570c783b */ /* 0x018ee80000000200 */
[----:B------:R-:W4:Y:S04]  /*3040*/  LDSM.16.M88.4 R60, [R87+0xd000] ;  /* 0x00d00000573c783b */ /* 0x000f280000000200 */
[----:B------:R-:W4:Y:S04]  /*3050*/  LDSM.16.M88.4 R52, [R87+0xd800] ;  /* 0x00d800005734783b */ /* 0x000f280000000200 */
[----:B------:R-:W-:Y:S01]  /*3060*/  LDSM.16.M88.4 R68, [R90] ;  /* 0x000000005a44783b */ /* 0x000fe20000000200 */
[C---:B-----5:R-:W-:Y:S03]  /*3070*/  HMMA.16816.F32 R48, R72.reuse, R44, RZ ;  /* 0x0000002c4830723c */ /* 0x060fe600000018ff */
[----:B--2---:R-:W2:Y:S04]  /*3080*/  LDSM.16.M88.4 R8, [R88+0xc000] ;  /* 0x00c000005808783b */ /* 0x004ea80000000200 */
[----:B------:R-:W-:Y:S01]  /*3090*/  LDSM.16.M88.4 R56, [R89] ;  /* 0x000000005938783b */ /* 0x000fe20000000200 */
[C---:B------:R-:W-:Y:S03]  /*30a0*/  HMMA.16816.F32 R40, R72.reuse, R36, RZ ;  /* 0x000000244828723c */ /* 0x040fe600000018ff */
[----:B------:R-:W-:Y:S04]  /*30b0*/  LDSM.16.M88.4 R80, [R88+0xd000] ;  /* 0x00d000005850783b */ /* 0x000fe80000000200 */
[----:B------:R-:W-:Y:S01]  /*30c0*/  LDSM.16.M88.4 R76, [R88+0xd800] ;  /* 0x00d80000584c783b */ /* 0x000fe20000000200 */
[C---:B------:R-:W-:Y:S03]  /*30d0*/  HMMA.16816.F32 R32, R72.reuse, R28, RZ ;  /* 0x0000001c4820723c */ /* 0x040fe600000018ff */
        /* <DEDUP_REMOVED lines=10> */
[----:B------:R-:W5:Y:S07]  /*3180*/  LDSM.16.M88.4 R20, [R86+0xc000] ;  /* 0x00c000005614783b */ /* 0x000f6e0000000200 */
        /* <DEDUP_REMOVED lines=13> */
[C---:B-1----:R-:W-:Y:S08]  /*3260*/  HMMA.16816.F32 R40, R68.reuse, R4, R40 ;  /* 0x000000044428723c */ /* 0x042ff00000001828 */
[----:B------:R-:W-:Y:S01]  /*3270*/  HMMA.16816.F32 R36, R68, R6, R36 ;  /* 0x000000064424723c */ /* 0x000fe20000001824 */
[----:B------:R-:W1:Y:S07]  /*3280*/  LDSM.16.M88.4 R4, [R0+UR5+0xe800] ;  /* 0x00e800050004783b */ /* 0x000e6e0008000200 */
[C---:B-----5:R-:W-:Y:S08]  /*3290*/  HMMA.16816.F32 R48, R56.reuse, R20, R48 ;  /* 0x000000143830723c */ /* 0x060ff00000001830 */
[C---:B------:R-:W-:Y:S01]  /*32a0*/  HMMA.16816.F32 R44, R56.reuse, R22, R44 ;  /* 0x00000016382c723c */ /* 0x040fe2000000182c */
[----:B------:R-:W4:Y:S07]  /*32b0*/  LDSM.16.M88.4 R20, [R0+UR5+0xf800] ;  /* 0x00f800050014783b */ /* 0x000f2e0008000200 */
[C---:B---3--:R-:W-:Y:S08]  /*32c0*/  HMMA.16816.F32 R40, R56.reuse, R12, R40 ;  /* 0x0000000c3828723c */ /* 0x048ff00000001828 */
[----:B------:R-:W-:Y:S01]  /*32d0*/  HMMA.16816.F32 R36, R56, R14, R36 ;  /* 0x0000000e3824723c */ /* 0x000fe20000001824 */
        /* <DEDUP_REMOVED lines=11> */
[C---:B-1----:R-:W-:Y:S08]  /*3390*/  HMMA.16816.F32 R40, R16.reuse, R4, R40 ;  /* 0x000000041028723c */ /* 0x042ff00000001828 */
[----:B------:R-:W-:Y:S01]  /*33a0*/  HMMA.16816.F32 R36, R16, R6, R36 ;  /* 0x000000061024723c */ /* 0x000fe20000001824 */
[----:B------:R-:W1:Y:S07]  /*33b0*/  LDSM.16.M88.4 R4, [R87+0xf000] ;  /* 0x00f000005704783b */ /* 0x000e6e0000000200 */
[C---:B------:R-:W-:Y:S08]  /*33c0*/  HMMA.16816.F32 R32, R56.reuse, R64, R32 ;  /* 0x000000403820723c */ /* 0x040ff00000001820 */
[C---:B------:R-:W-:Y:S01]  /*33d0*/  HMMA.16816.F32 R28, R56.reuse, R66, R28 ;  /* 0x00000042381c723c */ /* 0x040fe2000000181c */
[----:B------:R-:W-:Y:S07]  /*33e0*/  LDSM.16.M88.4 R64, [R88+0xe000] ;  /* 0x00e000005840783b */ /* 0x000fee0000000200 */
[C---:B------:R-:W-:Y:S08]  /*33f0*/  HMMA.16816.F32 R24, R56.reuse, R60, R24 ;  /* 0x0000003c3818723c */ /* 0x040ff00000001818 */
[----:B------:R-:W-:Y:S01]  /*3400*/  HMMA.16816.F32 R72, R56, R62, R72 ;  /* 0x0000003e3848723c */ /* 0x000fe20000001848 */
[----:B------:R-:W5:Y:S04]  /*3410*/  LDSM.16.M88.4 R60, [R88+0xe800] ;  /* 0x00e80000583c783b */ /* 0x000f680000000200 */
[----:B------:R-:W5:Y:S03]  /*3420*/  LDSM.16.M88.4 R56, [R88+0xf000] ;  /* 0x00f000005838783b */ /* 0x000f660000000200 */
[C---:B------:R-:W-:Y:S08]  /*3430*/  HMMA.16816.F32 R32, R16.reuse, R52, R32 ;  /* 0x000000341020723c */ /* 0x040ff00000001820 */
[C---:B------:R-:W-:Y:S01]  /*3440*/  HMMA.16816.F32 R28, R16.reuse, R54, R28 ;  /* 0x00000036101c723c */ /* 0x040fe2000000181c */
[----:B------:R-:W5:Y:S07]  /*3450*/  LDSM.16.M88.4 R52, [R88+0xf800] ;  /* 0x00f800005834783b */ /* 0x000f6e0000000200 */
[C---:B----4-:R-:W-:Y:S08]  /*3460*/  HMMA.16816.F32 R24, R16.reuse, R20, R24 ;  /* 0x000000141018723c */ /* 0x050ff00000001818 */
[----:B------:R-:W-:Y:S01]  /*3470*/  HMMA.16816.F32 R72, R16, R22, R72 ;  /* 0x000000161048723c */ /* 0x000fe20000001848 */
[----:B------:R-:W-:Y:S04]  /*3480*/  LDSM.16.M88.4 R20, [R89+0x4000] ;  /* 0x004000005914783b */ /* 0x000fe80000000200 */
[----:B------:R-:W-:Y:S03]  /*3490*/  LDSM.16.M88.4 R16, [R86+0xe000] ;  /* 0x00e000005610783b */ /* 0x000fe60000000200 */
[C---:B---3--:R-:W-:Y:S08]  /*34a0*/  HMMA.16816.F32 R48, R76.reuse, R12, R48 ;  /* 0x0000000c4c30723c */ /* 0x048ff00000001830 */
[C---:B------:R-:W-:Y:S01]  /*34b0*/  HMMA.16816.F32 R44, R76.reuse, R14, R44 ;  /* 0x0000000e4c2c723c */ /* 0x040fe2000000182c */
[----:B------:R-:W3:Y:S07]  /*34c0*/  LDSM.16.M88.4 R12, [R86+0xe800] ;  /* 0x00e80000560c783b */ /* 0x000eee0000000200 */
[C---:B--2---:R-:W-:Y:S08]  /*34d0*/  HMMA.16816.F32 R40, R76.reuse, R8, R40 ;  /* 0x000000084c28723c */ /* 0x044ff00000001828 */
[C---:B------:R-:W-:Y:S01]  /*34e0*/  HMMA.16816.F32 R36, R76.reuse, R10, R36 ;  /* 0x0000000a4c24723c */ /* 0x040fe20000001824 */
[----:B------:R-:W2:Y:S07]  /*34f0*/  LDSM.16.M88.4 R8, [R86+0xf000] ;  /* 0x00f000005608783b */ /* 0x000eae0000000200 */
[C---:B-1----:R-:W-:Y:S08]  /*3500*/  HMMA.16816.F32 R32, R76.reuse, R4, R32 ;  /* 0x000000044c20723c */ /* 0x042ff00000001820 */
[C---:B------:R-:W-:Y:S01]  /*3510*/  HMMA.16816.F32 R28, R76.reuse, R6, R28 ;  /* 0x000000064c1c723c */ /* 0x040fe2000000181c */
[----:B------:R-:W1:Y:S07]  /*3520*/  LDSM.16.M88.4 R4, [R86+0xf800] ;  /* 0x00f800005604783b */ /* 0x000e6e0000000200 */
[C---:B------:R-:W-:Y:S08]  /*3530*/  HMMA.16816.F32 R24, R76.reuse, R80, R24 ;  /* 0x000000504c18723c */ /* 0x040ff00000001818 */
[----:B------:R-:W-:Y:S01]  /*3540*/  HMMA.16816.F32 R72, R76, R82, R72 ;  /* 0x000000524c48723c */ /* 0x000fe20000001848 */
[----:B------:R-:W-:Y:S07]  /*3550*/  LDSM.16.M88.4 R76, [R90+0x8000] ;  /* 0x008000005a4c783b */ /* 0x000fee0000000200 */
[C---:B-----5:R-:W-:Y:S08]  /*3560*/  HMMA.16816.F32 R40, R68.reuse, R60, R40 ;  /* 0x0000003c4428723c */ /* 0x060ff00000001828 */
[C---:B------:R-:W-:Y:S08]  /*3570*/  HMMA.16816.F32 R36, R68.reuse, R62, R36 ;  /* 0x0000003e4424723c */ /* 0x040ff00000001824 */
[C---:B------:R-:W-:Y:S08]  /*3580*/  HMMA.16816.F32 R32, R68.reuse, R56, R32 ;  /* 0x000000384420723c */ /* 0x040ff00000001820 */
[C---:B------:R-:W-:Y:S01]  /*3590*/  HMMA.16816.F32 R60, R68.reuse, R58, R28 ;  /* 0x0000003a443c723c */ /* 0x040fe2000000181c */
[----:B------:R-:W-:Y:S04]  /*35a0*/  LDSM.16.M88.4 R56, [R92+0x8000] ;  /* 0x008000005c38783b */ /* 0x000fe80000000200 */
[----:B------:R-:W4:Y:S03]  /*35b0*/  LDSM.16.M88.4 R28, [R0+UR5+0x10000] ;  /* 0x01000005001c783b */ /* 0x000f260008000200 */
[C---:B------:R-:W-:Y:S08]  /*35c0*/  HMMA.16816.F32 R48, R68.reuse, R64, R48 ;  /* 0x000000404430723c */ /* 0x040ff00000001830 */
[C---:B------:R-:W-:Y:S08]  /*35d0*/  HMMA.16816.F32 R44, R68.reuse, R66, R44 ;  /* 0x00000042442c723c */ /* 0x040ff0000000182c */
[C---:B------:R-:W-:Y:S01]  /*35e0*/  HMMA.16816.F32 R64, R68.reuse, R52, R24 ;  /* 0x000000344440723c */ /* 0x040fe20000001818 */
[----:B------:R-:W5:Y:S07]  /*35f0*/  LDSM.16.M88.4 R24, [R0+UR5+0x10800] ;  /* 0x010800050018783b */ /* 0x000f6e0008000200 */
[----:B------:R-:W-:Y:S01]  /*3600*/  HMMA.16816.F32 R72, R68, R54, R72 ;  /* 0x000000364448723c */ /* 0x000fe20000001848 */
[----:B------:R-:W-:Y:S04]  /*3610*/  LDSM.16.M88.4 R52, [R91+0x8000] ;  /* 0x008000005b34783b */ /* 0x000fe80000000200 */
[----:B------:R-:W-:Y:S03]  /*3620*/  LDSM.16.M88.4 R68, [R88+0x10000] ;  /* 0x010000005844783b */ /* 0x000fe60000000200 */
[C---:B---3--:R-:W-:Y:S08]  /*3630*/  HMMA.16816.F32 R40, R20.reuse, R12, R40 ;  /* 0x0000000c1428723c */ /* 0x048ff00000001828 */
[C---:B------:R-:W-:Y:S01]  /*3640*/  HMMA.16816.F32 R36, R20.reuse, R14, R36 ;  /* 0x0000000e1424723c */ /* 0x040fe20000001824 */
[----:B------:R-:W3:Y:S07]  /*3650*/  LDSM.16.M88.4 R12, [R0+UR5+0x11800] ;  /* 0x01180005000c783b */ /* 0x000eee0008000200 */
[C---:B--2---:R-:W-:Y:S08]  /*3660*/  HMMA.16816.F32 R32, R20.reuse, R8, R32 ;  /* 0x000000081420723c */ /* 0x044ff00000001820 */
[C---:B------:R-:W-:Y:S01]  /*3670*/  HMMA.16816.F32 R60, R20.reuse, R10, R60 ;  /* 0x0000000a143c723c */ /* 0x040fe2000000183c */
[----:B------:R-:W2:Y:S07]  /*3680*/  LDSM.16.M88.4 R8, [R0+UR5+0x11000] ;  /* 0x011000050008783b */ /* 0x000eae0008000200 */
[C---:B------:R-:W-:Y:S08]  /*3690*/  HMMA.16816.F32 R48, R20.reuse, R16, R48 ;  /* 0x000000101430723c */ /* 0x040ff00000001830 */
[C---:B------:R-:W-:Y:S01]  /*36a0*/  HMMA.16816.F32 R44, R20.reuse, R18, R44 ;  /* 0x00000012142c723c */ /* 0x040fe2000000182c */
[----:B------:R-:W2:Y:S07]  /*36b0*/  LDSM.16.M88.4 R16, [R87+0x10000] ;  /* 0x010000005710783b */ /* 0x000eae0000000200 */
[C---:B-1----:R-:W-:Y:S08]  /*36c0*/  HMMA.16816.F32 R64, R20.reuse, R4, R64 ;  /* 0x000000041440723c */ /* 0x042ff00000001840 */
[----:B------:R-:W-:Y:S01]  /*36d0*/  HMMA.16816.F32 R72, R20, R6, R72 ;  /* 0x000000061448723c */ /* 0x000fe20000001848 */
[----:B------:R-:W1:Y:S04]  /*36e0*/  LDSM.16.M88.4 R4, [R87+0x10800] ;  /* 0x010800005704783b */ /* 0x000e680000000200 */
[----:B------:R-:W1:Y:S03]  /*36f0*/  LDSM.16.M88.4 R20, [R87+0x11000] ;  /* 0x011000005714783b */ /* 0x000e660000000200 */
[C---:B----4-:R-:W-:Y:S08]  /*3700*/  HMMA.16816.F32 R48, R56.reuse, R28, R48 ;  /* 0x0000001c3830723c */ /* 0x050ff00000001830 */
[C---:B------:R-:W-:Y:S01]  /*3710*/  HMMA.16816.F32 R44, R56.reuse, R30, R44 ;  /* 0x0000001e382c723c */ /* 0x040fe2000000182c */
[----:B------:R-:W4:Y:S07]  /*3720*/  LDSM.16.M88.4 R28, [R87+0x11800] ;  /* 0x01180000571c783b */ /* 0x000f2e0000000200 */
[C---:B-----5:R-:W-:Y:S08]  /*3730*/  HMMA.16816.F32 R40, R56.reuse, R24, R40 ;  /* 0x000000183828723c */ /* 0x060ff00000001828 */
[C---:B------:R-:W-:Y:S01]  /*3740*/  HMMA.16816.F32 R36, R56.reuse, R26, R36 ;  /* 0x0000001a3824723c */ /* 0x040fe20000001824 */
[----:B------:R-:W-:Y:S07]  /*3750*/  LDSM.16.M88.4 R24, [R88+0x10800] ;  /* 0x010800005818783b */ /* 0x000fee0000000200 */
[C---:B---3--:R-:W-:Y:S08]  /*3760*/  HMMA.16816.F32 R64, R56.reuse, R12, R64 ;  /* 0x0000000c3840723c */ /* 0x048ff00000001840 */
[C---:B------:R-:W-:Y:S01]  /*3770*/  HMMA.16816.F32 R72, R56.reuse, R14, R72 ;  /* 0x0000000e3848723c */ /* 0x040fe20000001848 */
[----:B------:R-:W3:Y:S07]  /*3780*/  LDSM.16.M88.4 R12, [R88+0x11000] ;  /* 0x01100000580c783b */ /* 0x000eee0000000200 */
[C---:B--2---:R-:W-:Y:S08]  /*3790*/  HMMA.16816.F32 R32, R56.reuse, R8, R32 ;  /* 0x000000083820723c */ /* 0x044ff00000001820 */
[----:B------:R-:W-:Y:S01]  /*37a0*/  HMMA.16816.F32 R60, R56, R10, R60 ;  /* 0x0000000a383c723c */ /* 0x000fe2000000183c */
[----:B------:R-:W-:Y:S04]  /*37b0*/  LDSM.16.M88.4 R8, [R89+0x8000] ;  /* 0x008000005908783b */ /* 0x000fe80000000200 */
[----:B------:R-:W-:Y:S03]  /*37c0*/  LDSM.16.M88.4 R56, [R86+0x10000] ;  /* 0x010000005638783b */ /* 0x000fe60000000200 */
[C---:B------:R-:W-:Y:S08]  /*37d0*/  HMMA.16816.F32 R48, R52.reuse, R16, R48 ;  /* 0x000000103430723c */ /* 0x040ff00000001830 */
[C---:B------:R-:W-:Y:S01]  /*37e0*/  HMMA.16816.F32 R44, R52.reuse, R18, R44 ;  /* 0x00000012342c723c */ /* 0x040fe2000000182c */
[----:B------:R-:W2:Y:S07]  /*37f0*/  LDSM.16.M88.4 R16, [R88+0x11800] ;  /* 0x011800005810783b */ /* 0x000eae0000000200 */
[C---:B-1----:R-:W-:Y:S01]  /*3800*/  HMMA.16816.F32 R80, R52.reuse, R4, R40 ;  /* 0x000000043450723c */ /* 0x042fe20000001828 */
[----:B------:R-:W-:Y:S07]  /*3810*/  LDSM.16.M88.4 R40, [R86+0x10800] ;  /* 0x010800005628783b */ /* 0x000fee0000000200 */
[C---:B------:R-:W-:Y:S01]  /*3820*/  HMMA.16816.F32 R36, R52.reuse, R6, R36 ;  /* 0x000000063424723c */ /* 0x040fe20000001824 */
[----:B------:R-:W1:Y:S07]  /*3830*/  LDSM.16.M88.4 R4, [R86+0x11000] ;  /* 0x011000005604783b */ /* 0x000e6e0000000200 */
[C---:B------:R-:W-:Y:S08]  /*3840*/  HMMA.16816.F32 R32, R52.reuse, R20, R32 ;  /* 0x000000143420723c */ /* 0x040ff00000001820 */
[----:B------:R-:W-:Y:S01]  /*3850*/  HMMA.16816.F32 R60, R52, R22, R60 ;  /* 0x00000016343c723c */ /* 0x000fe2000000183c */
[----:B------:R-:W-:-:S07]  /*3860*/  VIADD R22, R165, -UR22 ;  /* 0x80000016a5167c36 */ /* 0x000fce0008000000 */
[----:B----4-:R-:W-:Y:S08]  /*3870*/  HMMA.16816.F32 R64, R52, R28, R64 ;  /* 0x0000001c3440723c */ /* 0x010ff00000001840 */
[C---:B------:R-:W-:Y:S08]  /*3880*/  HMMA.16816.F32 R48, R76.reuse, R68, R48 ;  /* 0x000000444c30723c */ /* 0x040ff00000001830 */
[C---:B---3--:R-:W-:Y:S08]  /*3890*/  HMMA.16816.F32 R32, R76.reuse, R12, R32 ;  /* 0x0000000c4c20723c */ /* 0x048ff00000001820 */
[----:B------:R-:W-:Y:S01]  /*38a0*/  HMMA.16816.F32 R60, R76, R14, R60 ;  /* 0x0000000e4c3c723c */ /* 0x000fe2000000183c */
[----:B------:R-:W3:Y:S01]  /*38b0*/  LDSM.16.M88.4 R12, [R86+0x11800] ;  /* 0x01180000560c783b */ /* 0x000ee20000000200 */
[----:B------:R-:W-:-:S06]  /*38c0*/  DEPBAR.LE SB0, 0x0 ;  /* 0x000080000000791a */ /* 0x000fcc0000000000 */
[----:B--2---:R-:W-:Y:S01]  /*38d0*/  HMMA.16816.F32 R64, R76, R16, R64 ;  /* 0x000000104c40723c */ /* 0x004fe20000001840 */
[----:B------:R-:W-:-:S04]  /*38e0*/  IMAD.U32 R16, RZ, RZ, UR17 ;  /* 0x00000011ff107e24 */ /* 0x000fc8000f8e00ff */
[----:B------:R-:W-:-:S03]  /*38f0*/  IMAD R16, R16, 0x40, R169 ;  /* 0x0000004010107824 */ /* 0x000fc600078e02a9 */
[----:B------:R-:W-:Y:S01]  /*3900*/  HMMA.16816.F32 R36, R76, R26, R36 ;  /* 0x0000001a4c24723c */ /* 0x000fe20000001824 */
[C---:B------:R-:W-:Y:S02]  /*3910*/  VIADD R17, R16.reuse, UR20 ;  /* 0x0000001410117c36 */ /* 0x040fe40008000000 */
[C---:B------:R-:W-:Y:S02]  /*3920*/  VIADD R3, R16.reuse, 0x38 ;  /* 0x0000003810037836 */ /* 0x040fe40000000000 */
[C---:B------:R-:W-:Y:S02]  /*3930*/  VIADD R29, R16.reuse, 0x28 ;  /* 0x00000028101d7836 */ /* 0x040fe40000000000 */
[C---:B------:R-:W-:Y:S01]  /*3940*/  VIADD R21, R16.reuse, 0x30 ;  /* 0x0000003010157836 */ /* 0x040fe20000000000 */
[----:B------:R-:W-:Y:S01]  /*3950*/  HMMA.16816.F32 R48, R8, R56, R48 ;  /* 0x000000380830723c */ /* 0x000fe20000001830 */
[----:B------:R-:W-:-:S07]  /*3960*/  VIADD R23, R16, 0x29 ;  /* 0x0000002910177836 */ /* 0x000fce0000000000 */
[----:B------:R-:W-:Y:S01]  /*3970*/  HMMA.16816.F32 R72, R52, R30, R72 ;  /* 0x0000001e3448723c */ /* 0x000fe20000001848 */
[C---:B------:R-:W-:Y:S02]  /*3980*/  VIADD R53, R16.reuse, 0x8 ;  /* 0x0000000810357836 */ /* 0x040fe40000000000 */
[C---:B------:R-:W-:Y:S02]  /*3990*/  VIADD R31, R16.reuse, 0x21 ;  /* 0x00000021101f7836 */ /* 0x040fe40000000000 */
[----:B------:R-:W-:-:S03]  /*39a0*/  VIADD R55, R16, 0x1 ;  /* 0x0000000110377836 */ /* 0x000fc60000000000 */
[----:B-1----:R-:W-:Y:S01]  /*39b0*/  HMMA.16816.F32 R32, R8, R4, R32 ;  /* 0x000000040820723c */ /* 0x002fe20000001820 */
[----:B------:R-:W-:Y:S02]  /*39c0*/  IMAD.IADD R5, R206, 0x1, -R17 ;  /* 0x00000001ce057824 */ /* 0x000fe400078e0a11 */
[----:B------:R-:W-:-:S03]  /*39d0*/  VIADD R4, R3, UR20 ;  /* 0x0000001403047c36 */ /* 0x000fc60008000000 */
[----:B------:R-:W-:Y:S02]  /*39e0*/  IABS R5, R5 ;  /* 0x0000000500057213 */ /* 0x000fe40000000000 */
[----:B------:R-:W-:Y:S01]  /*39f0*/  HMMA.16816.F32 R44, R76, R70, R44 ;  /* 0x000000464c2c723c */ /* 0x000fe2000000182c */
[----:B------:R-:W-:Y:S02]  /*3a00*/  IADD3 R20, PT, PT, R206, 0x17, -R4 ;  /* 0x00000017ce147810 */ /* 0x000fe40007ffe804 */
[----:B------:R-:W-:Y:S02]  /*3a10*/  I2FP.F32.S32 R5, R5 ;  /* 0x0000000500057245 */ /* 0x000fe40000201400 */
[----:B------:R-:W-:-:S03]  /*3a20*/  IABS R20, R20 ;  /* 0x0000001400147213 */ /* 0x000fc60000000000 */
[----:B------:R-:W-:Y:S01]  /*3a30*/  HMMA.16816.F32 R80, R76, R24, R80 ;  /* 0x000000184c50723c */ /* 0x000fe20000001850 */
[----:B------:R-:W-:Y:S01]  /*3a40*/  FFMA.FTZ R48, R5, -UR6, R48 ;  /* 0x8000000605307c23 */ /* 0x000fe20008010030 */
[C-C-:B------:R-:W-:Y:S02]  /*3a50*/  IADD3 R5, PT, PT, R206.reuse, 0x20, -R4.reuse ;  /* 0x00000020ce057810 */ /* 0x140fe40007ffe804 */
[C-C-:B------:R-:W-:Y:S02]  /*3a60*/  IADD3 R25, PT, PT, R206.reuse, 0x30, -R4.reuse ;  /* 0x00000030ce197810 */ /* 0x140fe40007ffe804 */
[----:B------:R-:W-:Y:S02]  /*3a70*/  IABS R5, R5 ;  /* 0x0000000500057213 */ /* 0x000fe40000000000 */
[----:B------:R-:W-:Y:S01]  /*3a80*/  HMMA.16816.F32 R36, R8, R42, R36 ;  /* 0x0000002a0824723c */ /* 0x000fe20000001824 */
[----:B------:R-:W-:Y:S01]  /*3a90*/  IADD3 R24, PT, PT, R206, 0x1f, -R4 ;  /* 0x0000001fce187810 */ /* 0x000fe20007ffe804 */
[----:B------:R-:W-:Y:S01]  /*3aa0*/  VIADD R43, R16, 0x11 ;  /* 0x00000011102b7836 */ /* 0x000fe20000000000 */
[----:B------:R-:W-:-:S02]  /*3ab0*/  I2FP.F32.S32 R5, R5 ;  /* 0x0000000500057245 */ /* 0x000fc40000201400 */
[----:B------:R-:W-:Y:S02]  /*3ac0*/  IABS R25, R25 ;  /* 0x0000001900197213 */ /* 0x000fe40000000000 */
[----:B------:R-:W-:Y:S01]  /*3ad0*/  IABS R24, R24 ;  /* 0x0000001800187213 */ /* 0x000fe20000000000 */
[----:B------:R-:W-:Y:S01]  /*3ae0*/  HMMA.16816.F32 R60, R8, R6, R60 ;  /* 0x00000006083c723c */ /* 0x000fe2000000183c */
[----:B------:R-:W-:Y:S01]  /*3af0*/  IADD3 R6, PT, PT, R206, 0x37, -R4 ;  /* 0x00000037ce067810 */ /* 0x000fe20007ffe804 */
[----:B------:R-:W-:Y:S01]  /*3b00*/  VIADD R7, R84, UR23 ;  /* 0x0000001754077c36 */ /* 0x000fe20008000000 */
[----:B------:R-:W-:Y:S02]  /*3b10*/  I2FP.F32.S32 R25, R25 ;  /* 0x0000001900197245 */ /* 0x000fe40000201400 */
[----:B------:R-:W-:Y:S02]  /*3b20*/  IABS R6, R6 ;  /* 0x0000000600067213 */ /* 0x000fe40000000000 */
[----:B------:R-:W-:Y:S01]  /*3b30*/  VIADDMNMX R205, R7, 0x1, R204, PT ;  /* 0x0000000107cd7846 */ /* 0x000fe200038001cc */
[----:B------:R-:W-:Y:S01]  /*3b40*/  HMMA.16816.F32 R72, R76, R18, R72 ;  /* 0x000000124c48723c */ /* 0x000fe20000001848 */
[----:B------:R-:W-:-:S02]  /*3b50*/  IADD3 R18, PT, PT, R206, 0xf, -R4 ;  /* 0x0000000fce127810 */ /* 0x000fc40007ffe804 */
[----:B------:R-:W-:Y:S01]  /*3b60*/  I2FP.F32.S32 R6, R6 ;  /* 0x0000000600067245 */ /* 0x000fe20000201400 */
[----:B------:R-:W-:Y:S01]  /*3b70*/  FFMA.FTZ R26, R5, -UR6, R36 ;  /* 0x80000006051a7c23 */ /* 0x000fe20008010024 */
[----:B------:R-:W-:Y:S02]  /*3b80*/  IABS R18, R18 ;  /* 0x0000001200127213 */ /* 0x000fe40000000000 */
[--C-:B------:R-:W-:Y:S01]  /*3b90*/  IADD3 R5, PT, PT, R206, 0x8, -R4.reuse ;  /* 0x00000008ce057810 */ /* 0x100fe20007ffe804 */
[C---:B---3--:R-:W-:Y:S01]  /*3ba0*/  HMMA.16816.F32 R64, R8.reuse, R12, R64 ;  /* 0x0000000c0840723c */ /* 0x048fe20000001840 */
[----:B------:R-:W-:Y:S01]  /*3bb0*/  I2FP.F32.S32 R18, R18 ;  /* 0x0000001200127245 */ /* 0x000fe20000201400 */
[----:B------:R-:W-:Y:S01]  /*3bc0*/  FFMA.FTZ R27, R6, -UR6, R49 ;  /* 0x80000006061b7c23 */ /* 0x000fe20008010031 */
[--C-:B------:R-:W-:Y:S01]  /*3bd0*/  IADD3 R6, PT, PT, R206, 0x2f, -R4.reuse ;  /* 0x0000002fce067810 */ /* 0x100fe20007ffe804 */
[----:B------:R-:W-:Y:S01]  /*3be0*/  VIADD R49, R16, 0x9 ;  /* 0x0000000910317836 */ /* 0x000fe20000000000 */
[----:B------:R-:W-:Y:S01]  /*3bf0*/  IABS R5, R5 ;  /* 0x0000000500057213 */ /* 0x000fe20000000000 */
[----:B------:R-:W-:Y:S01]  /*3c00*/  FFMA.FTZ R61, R18, -UR6, R61 ;  /* 0x80000006123d7c23 */ /* 0x000fe2000801003d */
[C---:B------:R-:W-:Y:S01]  /*3c10*/  IADD3 R12, PT, PT, R206.reuse, 0x27, -R4 ;  /* 0x00000027ce0c7810 */ /* 0x040fe20007ffe804 */
[----:B------:R-:W-:Y:S01]  /*3c20*/  HMMA.16816.F32 R44, R8, R58, R44 ;  /* 0x0000003a082c723c */ /* 0x000fe2000000182c */
[----:B------:R-:W-:Y:S01]  /*3c30*/  VIADD R18, R206, -UR22 ;  /* 0x80000016ce127c36 */ /* 0x000fe20008000000 */
[----:B------:R-:W-:-:S02]  /*3c40*/  IABS R6, R6 ;  /* 0x0000000600067213 */ /* 0x000fc40000000000 */
[----:B------:R-:W-:Y:S02]  /*3c50*/  I2FP.F32.S32 R5, R5 ;  /* 0x0000000500057245 */ /* 0x000fe40000201400 */
[----:B------:R-:W-:Y:S02]  /*3c60*/  VIADDMNMX R204, R7, 0x9, R204, PT ;  /* 0x0000000907cc7846 */ /* 0x000fe400038001cc */
[C---:B------:R-:W-:Y:S01]  /*3c70*/  HMMA.16816.F32 R80, R8.reuse, R40, R80 ;  /* 0x000000280850723c */ /* 0x040fe20000001850 */
[----:B------:R-:W-:Y:S01]  /*3c80*/  IADD3 R13, PT, PT, R206, 0x28, -R4 ;  /* 0x00000028ce0d7810 */ /* 0x000fe20007ffe804 */
[----:B------:R-:W-:Y:S01]  /*3c90*/  VIADD R41, R16, 0x18 ;  /* 0x0000001810297836 */ /* 0x000fe20000000000 */
[----:B------:R-:W-:Y:S01]  /*3ca0*/  IABS R12, R12 ;  /* 0x0000000c000c7213 */ /* 0x000fe20000000000 */
[----:B------:R-:W-:Y:S01]  /*3cb0*/  FFMA.FTZ R64, R5, -UR6, R64 ;  /* 0x8000000605407c23 */ /* 0x000fe20008010040 */
[----:B------:R-:W-:Y:S02]  /*3cc0*/  IADD3 R7, PT, PT, R206, 0x10, -R4 ;  /* 0x00000010ce077810 */ /* 0x000fe40007ffe804 */
[----:B------:R-:W-:Y:S01]  /*3cd0*/  ISETP.GT.AND P1, PT, R18, R16, PT ;  /* 0x000000101200720c */ /* 0x000fe20003f24270 */
[----:B------:R-:W-:Y:S01]  /*3ce0*/  HMMA.16816.F32 R72, R8, R14, R72 ;  /* 0x0000000e0848723c */ /* 0x000fe20000001848 */
[----:B------:R-:W-:Y:S01]  /*3cf0*/  I2FP.F32.S32 R6, R6 ;  /* 0x0000000600067245 */ /* 0x000fe20000201400 */
[----:B------:R-:W-:Y:S01]  /*3d00*/  IMAD.IADD R9, R165, 0x1, -R17 ;  /* 0x00000001a5097824 */ /* 0x000fe200078e0a11 */
[----:B------:R-:W-:Y:S01]  /*3d10*/  I2FP.F32.S32 R24, R24 ;  /* 0x0000001800187245 */ /* 0x000fe20000201400 */
[----:B------:R-:W-:Y:S01]  /*3d20*/  FFMA.FTZ R25, R25, -UR6, R44 ;  /* 0x8000000619197c23 */ /* 0x000fe2000801002c */
[----:B------:R-:W-:Y:S01]  /*3d30*/  IABS R13, R13 ;  /* 0x0000000d000d7213 */ /* 0x000fe20000000000 */
[----:B------:R-:W-:Y:S01]  /*3d40*/  FFMA.FTZ R6, R6, -UR6, R45 ;  /* 0x8000000606067c23 */ /* 0x000fe2000801002d */
[----:B------:R-:W-:Y:S01]  /*3d50*/  I2FP.F32.S32 R12, R12 ;  /* 0x0000000c000c7245 */ /* 0x000fe20000201400 */
[----:B------:R-:W-:Y:S01]  /*3d60*/  FFMA.FTZ R24, R24, -UR6, R37 ;  /* 0x8000000618187c23 */ /* 0x000fe20008010025 */
[----:B------:R-:W-:Y:S01]  /*3d70*/  IABS R7, R7 ;  /* 0x0000000700077213 */ /* 0x000fe20000000000 */
[C---:B------:R-:W-:Y:S01]  /*3d80*/  VIADD R45, R16.reuse, 0x10 ;  /* 0x00000010102d7836 */ /* 0x040fe20000000000 */
[----:B------:R-:W-:Y:S01]  /*3d90*/  ISETP.GE.AND P0, PT, R16, R205, PT ;  /* 0x000000cd1000720c */ /* 0x000fe20003f06270 */
[----:B------:R-:W-:Y:S01]  /*3da0*/  FFMA.FTZ R12, R12, -UR6, R81 ;  /* 0x800000060c0c7c23 */ /* 0x000fe20008010051 */
[----:B------:R-:W-:Y:S01]  /*3db0*/  FSEL R5, R48, -INF , !P1 ;  /* 0xff80000030057808 */ /* 0x000fe20004800000 */
[----:B------:R-:W-:Y:S01]  /*3dc0*/  VIADD R37, R16, 0x19 ;  /* 0x0000001910257836 */ /* 0x000fe20000000000 */
[C-C-:B------:R-:W-:Y:S01]  /*3dd0*/  IADD3 R10, PT, PT, R206.reuse, -0x1, -R4.reuse ;  /* 0xffffffffce0a7810 */ /* 0x140fe20007ffe804 */
[----:B------:R-:W-:Y:S01]  /*3de0*/  IMAD.IADD R11, R206, 0x1, -R4 ;  /* 0x00000001ce0b7824 */ /* 0x000fe200078e0a04 */
[----:B------:R-:W-:-:S02]  /*3df0*/  I2FP.F32.S32 R13, R13 ;  /* 0x0000000d000d7245 */ /* 0x000fc40000201400 */
[----:B------:R-:W-:Y:S02]  /*3e00*/  I2FP.F32.S32 R7, R7 ;  /* 0x0000000700077245 */ /* 0x000fe40000201400 */
[C---:B------:R-:W-:Y:S01]  /*3e10*/  ISETP.GT.AND P5, PT, R18.reuse, R53, PT ;  /* 0x000000351200720c */ /* 0x040fe20003fa4270 */
[----:B------:R-:W-:Y:S01]  /*3e20*/  FFMA.FTZ R13, R13, -UR6, R80 ;  /* 0x800000060d0d7c23 */ /* 0x000fe20008010050 */
[----:B------:R-:W-:Y:S01]  /*3e30*/  FSEL R5, R5, -INF , !P0 ;  /* 0xff80000005057808 */ /* 0x000fe20004000000 */
[----:B------:R-:W-:Y:S01]  /*3e40*/  FFMA.FTZ R60, R7, -UR6, R60 ;  /* 0x80000006073c7c23 */ /* 0x000fe2000801003c */
[----:B------:R-:W-:Y:S01]  /*3e50*/  ISETP.GT.AND P0, PT, R18, R43, PT ;  /* 0x0000002b1200720c */ /* 0x000fe20003f04270 */
[----:B------:R-:W-:Y:S01]  /*3e60*/  VIADD R7, R16, 0x39 ;  /* 0x0000003910077836 */ /* 0x000fe20000000000 */
[----:B------:R-:W-:Y:S02]  /*3e70*/  IABS R10, R10 ;  /* 0x0000000a000a7213 */ /* 0x000fe40000000000 */
[----:B------:R-:W-:-:S02]  /*3e80*/  IADD3 R8, PT, PT, R165, 0x37, -R4 ;  /* 0x00000037a5087810 */ /* 0x000fc40007ffe804 */
[----:B------:R-:W-:Y:S02]  /*3e90*/  IADD3 R19, PT, PT, R206, 0x18, -R4 ;  /* 0x00000018ce137810 */ /* 0x000fe40007ffe804 */
[----:B------:R-:W-:Y:S02]  /*3ea0*/  I2FP.F32.S32 R20, R20 ;  /* 0x0000001400147245 */ /* 0x000fe40000201400 */
[----:B------:R-:W-:Y:S02]  /*3eb0*/  FSEL R25, R25, -INF , !P5 ;  /* 0xff80000019197808 */ /* 0x000fe40006800000 */
[----:B------:R-:W-:Y:S01]  /*3ec0*/  ISETP.GT.AND P4, PT, R18, R45, PT ;  /* 0x0000002d1200720c */ /* 0x000fe20003f84270 */
[----:B------:R-:W-:Y:S01]  /*3ed0*/  FFMA.FTZ R175, R20, -UR6, R33 ;  /* 0x8000000614af7c23 */ /* 0x000fe20008010021 */
[----:B------:R-:W-:Y:S01]  /*3ee0*/  ISETP.GT.AND P5, PT, R18, R37, PT ;  /* 0x000000251200720c */ /* 0x000fe20003fa4270 */
[----:B------:R-:W-:Y:S01]  /*3ef0*/  VIADD R33, R16, 0x20 ;  /* 0x0000002010217836 */ /* 0x000fe20000000000 */
[----:B------:R-:W-:-:S02]  /*3f00*/  FSEL R12, R12, -INF , !P0 ;  /* 0xff8000000c0c7808 */ /* 0x000fc40004000000 */
[----:B------:R-:W-:Y:S02]  /*3f10*/  IABS R9, R9 ;  /* 0x0000000900097213 */ /* 0x000fe40000000000 */
[----:B------:R-:W-:Y:S02]  /*3f20*/  IABS R11, R11 ;  /* 0x0000000b000b7213 */ /* 0x000fe40000000000 */
[----:B------:R-:W-:Y:S02]  /*3f30*/  I2FP.F32.S32 R10, R10 ;  /* 0x0000000a000a7245 */ /* 0x000fe40000201400 */
[----:B------:R-:W-:Y:S02]  /*3f40*/  ISETP.GT.AND P0, PT, R18, R29, PT ;  /* 0x0000001d1200720c */ /* 0x000fe40003f04270 */
[----:B------:R-:W-:Y:S01]  /*3f50*/  IABS R8, R8 ;  /* 0x0000000800087213 */ /* 0x000fe20000000000 */
[----:B------:R-:W-:Y:S01]  /*3f60*/  FFMA.FTZ R10, R10, -UR6, R73 ;  /* 0x800000060a0a7c23 */ /* 0x000fe20008010049 */
[----:B------:R-:W-:-:S02]  /*3f70*/  IABS R19, R19 ;  /* 0x0000001300137213 */ /* 0x000fc40000000000 */
[----:B------:R-:W-:Y:S02]  /*3f80*/  FSEL R13, R13, -INF , !P4 ;  /* 0xff8000000d0d7808 */ /* 0x000fe40006000000 */
[----:B------:R-:W-:Y:S02]  /*3f90*/  FSEL R24, R24, -INF , !P5 ;  /* 0xff80000018187808 */ /* 0x000fe40006800000 */
[----:B------:R-:W-:Y:S02]  /*3fa0*/  I2FP.F32.S32 R11, R11 ;  /* 0x0000000b000b7245 */ /* 0x000fe40000201400 */
[----:B------:R-:W-:Y:S02]  /*3fb0*/  I2FP.F32.S32 R9, R9 ;  /* 0x0000000900097245 */ /* 0x000fe40000201400 */
[C---:B------:R-:W-:Y:S01]  /*3fc0*/  ISETP.GT.AND P4, PT, R18.reuse, R31, PT ;  /* 0x0000001f1200720c */ /* 0x040fe20003f84270 */
[----:B------:R-:W-:Y:S01]  /*3fd0*/  FFMA.FTZ R11, R11, -UR6, R72 ;  /* 0x800000060b0b7c23 */ /* 0x000fe20008010048 */
[----:B------:R-:W-:Y:S01]  /*3fe0*/  ISETP.GT.AND P5, PT, R18, R21, PT ;  /* 0x000000151200720c */ /* 0x000fe20003fa4270 */
[----:B------:R-:W-:Y:S01]  /*3ff0*/  FFMA.FTZ R9, R9, -UR6, R50 ;  /* 0x8000000609097c23 */ /* 0x000fe20008010032 */
[----:B------:R-:W-:-:S02]  /*4000*/  FSEL R189, R60, -INF , !P0 ;  /* 0xff8000003cbd7808 */ /* 0x000fc40004000000 */
[----:B------:R-:W-:Y:S02]  /*4010*/  IADD3 R14, PT, PT, R206, 0x7, -R4 ;  /* 0x00000007ce0e7810 */ /* 0x000fe40007ffe804 */
[----:B------:R-:W-:Y:S02]  /*4020*/  I2FP.F32.S32 R8, R8 ;  /* 0x0000000800087245 */ /* 0x000fe40000201400 */
[----:B------:R-:W-:Y:S02]  /*4030*/  ISETP.GT.AND P0, PT, R18, R7, PT ;  /* 0x000000071200720c */ /* 0x000fe40003f04270 */
[----:B------:R-:W-:Y:S01]  /*4040*/  I2FP.F32.S32 R19, R19 ;  /* 0x0000001300137245 */ /* 0x000fe20000201400 */
[----:B------:R-:W-:Y:S01]  /*4050*/  FFMA.FTZ R8, R8, -UR6, R51 ;  /* 0x8000000608087c23 */ /* 0x000fe20008010033 */
[----:B------:R-:W-:Y:S01]  /*4060*/  BAR.SYNC.DEFER_BLOCKING 0x0 ;  /* 0x0000000000007b1d */ /* 0x000fe20000010000 */
[C---:B------:R-:W-:Y:S02]  /*4070*/  ISETP.GT.AND P3, PT, R18.reuse, R55, PT ;  /* 0x000000371200720c */ /* 0x040fe40003f64270 */
[----:B------:R-:W-:Y:S01]  /*4080*/  ISETP.GT.AND P1, PT, R18, R49, PT ;  /* 0x000000311200720c */ /* 0x000fe20003f24270 */
[----:B------:R-:W-:Y:S01]  /*4090*/  FFMA.FTZ R32, R19, -UR6, R32 ;  /* 0x8000000613207c23 */ /* 0x000fe20008010020 */
[----:B------:R-:W-:Y:S01]  /*40a0*/  FSEL R175, R175, -INF , !P4 ;  /* 0xff800000afaf7808 */ /* 0x000fe20006000000 */
[----:B------:R-:W-:Y:S01]  /*40b0*/  VIADD R19, R16, 0x31 ;  /* 0x0000003110137836 */ /* 0x000fe20000000000 */
[----:B------:R-:W-:-:S02]  /*40c0*/  FSEL R183, R64, -INF , !P5 ;  /* 0xff80000040b77808 */ /* 0x000fc40006800000 */
[----:B------:R-:W-:Y:S02]  /*40d0*/  IABS R14, R14 ;  /* 0x0000000e000e7213 */ /* 0x000fe40000000000 */
[----:B------:R-:W-:Y:S02]  /*40e0*/  ISETP.GT.AND P4, PT, R18, R3, PT ;  /* 0x000000031200720c */ /* 0x000fe40003f84270 */
[----:B------:R-:W-:Y:S02]  /*40f0*/  ISETP.GT.AND P5, PT, R22, R16, PT ;  /* 0x000000101600720c */ /* 0x000fe40003fa4270 */
[----:B------:R-:W-:Y:S02]  /*4100*/  FSEL R173, R10, -INF , !P0 ;  /* 0xff8000000aad7808 */ /* 0x000fe40004000000 */
[----:B------:R-:W-:Y:S02]  /*4110*/  ISETP.GT.AND P0, PT, R22, R55, PT ;  /* 0x000000371600720c */ /* 0x000fe40003f04270 */
[----:B------:R-:W-:-:S02]  /*4120*/  FSEL R27, R27, -INF , !P3 ;  /* 0xff8000001b1b7808 */ /* 0x000fc40005800000 */
[----:B------:R-:W-:Y:S02]  /*4130*/  FSEL R6, R6, -INF , !P1 ;  /* 0xff80000006067808 */ /* 0x000fe40004800000 */
[C---:B------:R-:W-:Y:S02]  /*4140*/  ISETP.GT.AND P3, PT, R18.reuse, R41, PT ;  /* 0x000000291200720c */ /* 0x040fe40003f64270 */
[----:B------:R-:W-:Y:S02]  /*4150*/  ISETP.GT.AND P1, PT, R18, R33, PT ;  /* 0x000000211200720c */ /* 0x000fe40003f24270 */
[----:B------:R-:W-:Y:S02]  /*4160*/  I2FP.F32.S32 R14, R14 ;  /* 0x0000000e000e7245 */ /* 0x000fe40000201400 */
[----:B------:R-:W-:Y:S02]  /*4170*/  FSEL R179, R11, -INF , !P4 ;  /* 0xff8000000bb37808 */ /* 0x000fe40006000000 */
[----:B------:R-:W-:Y:S01]  /*4180*/  FSEL R20, R9, -INF , !P5 ;  /* 0xff80000009147808 */ /* 0x000fe20006800000 */
[----:B------:R-:W-:Y:S01]  /*4190*/  FFMA.FTZ R14, R14, -UR6, R65 ;  /* 0x800000060e0e7c23 */ /* 0x000fe20008010041 */
[----:B------:R-:W-:-:S02]  /*41a0*/  ISETP.GE.AND P4, PT, R55, R204, PT ;  /* 0x000000cc3700720c */ /* 0x000fc40003f86270 */
[C-C-:B------:R-:W-:Y:S02]  /*41b0*/  IADD3 R11, PT, PT, R165.reuse, 0x30, -R4.reuse ;  /* 0x00000030a50b7810 */ /* 0x140fe40007ffe804 */
[----:B------:R-:W-:Y:S02]  /*41c0*/  IADD3 R9, PT, PT, R165, 0x2f, -R4 ;  /* 0x0000002fa5097810 */ /* 0x000fe40007ffe804 */
[----:B------:R-:W-:Y:S02]  /*41d0*/  FSEL R8, R8, -INF , !P0 ;  /* 0xff80000008087808 */ /* 0x000fe40004000000 */
[----:B------:R-:W-:Y:S02]  /*41e0*/  FSEL R26, R26, -INF , !P3 ;  /* 0xff8000001a1a7808 */ /* 0x000fe40005800000 */
[----:B------:R-:W-:Y:S02]  /*41f0*/  FSEL R191, R32, -INF , !P1 ;  /* 0xff80000020bf7808 */ /* 0x000fe40004800000 */
[----:B------:R-:W-:-:S02]  /*4200*/  ISETP.GT.AND P3, PT, R18, R23, PT ;  /* 0x000000171200720c */ /* 0x000fc40003f64270 */
[----:B------:R-:W-:Y:S02]  /*4210*/  ISETP.GT.AND P1, PT, R18, R19, PT ;  /* 0x000000131200720c */ /* 0x000fe40003f24270 */
[----:B------:R-:W-:Y:S02]  /*4220*/  IABS R11, R11 ;  /* 0x0000000b000b7213 */ /* 0x000fe40000000000 */
[----:B------:R-:W-:Y:S02]  /*4230*/  IABS R9, R9 ;  /* 0x0000000900097213 */ /* 0x000fe40000000000 */
[----:B------:R-:W-:Y:S02]  /*4240*/  FSEL R18, R8, -INF , !P4 ;  /* 0xff80000008127808 */ /* 0x000fe40006000000 */
[----:B------:R-:W-:Y:S02]  /*4250*/  IADD3 R8, PT, PT, R165, 0x28, -R4 ;  /* 0x00000028a5087810 */ /* 0x000fe40007ffe804 */
[----:B------:R-:W-:-:S02]  /*4260*/  FSEL R181, R14, -INF , !P1 ;  /* 0xff8000000eb57808 */ /* 0x000fc40004800000 */
[----:B------:R-:W-:Y:S02]  /*4270*/  I2FP.F32.S32 R11, R11 ;  /* 0x0000000b000b7245 */ /* 0x000fe40000201400 */
[----:B------:R-:W-:Y:S02]  /*4280*/  I2FP.F32.S32 R10, R9 ;  /* 0x00000009000a7245 */ /* 0x000fe40000201400 */
[-C--:B------:R-:W-:Y:S01]  /*4290*/  ISETP.GE.AND P1, PT, R55, R205.reuse, PT ;  /* 0x000000cd3700720c */ /* 0x080fe20003f26270 */
[----:B------:R-:W-:Y:S01]  /*42a0*/  FFMA.FTZ R11, R11, -UR6, R46 ;  /* 0x800000060b0b7c23 */ /* 0x000fe2000801002e */
[----:B------:R-:W-:Y:S01]  /*42b0*/  IABS R9, R8 ;  /* 0x0000000800097213 */ /* 0x000fe20000000000 */
[----:B------:R-:W-:Y:S01]  /*42c0*/  FFMA.FTZ R10, R10, -UR6, R47 ;  /* 0x800000060a0a7c23 */ /* 0x000fe2000801002f */
[----:B------:R-:W-:Y:S02]  /*42d0*/  IADD3 R8, PT, PT, R165, 0x27, -R4 ;  /* 0x00000027a5087810 */ /* 0x000fe40007ffe804 */
[----:B------:R-:W-:-:S02]  /*42e0*/  ISETP.GE.AND P5, PT, R53, R205, PT ;  /* 0x000000cd3500720c */ /* 0x000fc40003fa6270 */
[----:B------:R-:W-:Y:S02]  /*42f0*/  FSEL R27, R27, -INF , !P1 ;  /* 0xff8000001b1b7808 */ /* 0x000fe40004800000 */
[----:B------:R-:W-:Y:S02]  /*4300*/  FSEL R177, R61, -INF , !P3 ;  /* 0xff8000003db17808 */ /* 0x000fe40005800000 */
[----:B------:R-:W-:Y:S02]  /*4310*/  ISETP.GT.AND P1, PT, R22, R53, PT ;  /* 0x000000351600720c */ /* 0x000fe40003f24270 */
[----:B------:R-:W-:Y:S02]  /*4320*/  IABS R8, R8 ;  /* 0x0000000800087213 */ /* 0x000fe40000000000 */
[----:B------:R-:W-:Y:S02]  /*4330*/  I2FP.F32.S32 R9, R9 ;  /* 0x0000000900097245 */ /* 0x000fe40000201400 */
[----:B------:R-:W-:-:S02]  /*4340*/  ISETP.GE.AND P3, PT, R16, R204, PT ;  /* 0x000000cc1000720c */ /* 0x000fc40003f66270 */
[----:B------:R-:W-:Y:S01]  /*4350*/  ISETP.GE.AND P0, PT, R49, R205, PT ;  /* 0x000000cd3100720c */ /* 0x000fe20003f06270 */
[----:B------:R-:W-:Y:S01]  /*4360*/  FFMA.FTZ R9, R9, -UR6, R82 ;  /* 0x8000000609097c23 */ /* 0x000fe20008010052 */
[----:B------:R-:W-:Y:S02]  /*4370*/  FSEL R25, R25, -INF , !P5 ;  /* 0xff80000019197808 */ /* 0x000fe40006800000 */
[----:B------:R-:W-:Y:S02]  /*4380*/  ISETP.GT.AND P5, PT, R22, R49, PT ;  /* 0x000000311600720c */ /* 0x000fe40003fa4270 */
[----:B------:R-:W-:Y:S02]  /*4390*/  FSEL R11, R11, -INF , !P1 ;  /* 0xff8000000b0b7808 */ /* 0x000fe40004800000 */
[----:B------:R-:W-:Y:S02]  /*43a0*/  I2FP.F32.S32 R8, R8 ;  /* 0x0000000800087245 */ /* 0x000fe40000201400 */
[----:B------:R-:W-:-:S02]  /*43b0*/  FSEL R20, R20, -INF , !P3 ;  /* 0xff80000014147808 */ /* 0x000fc40005800000 */
[----:B------:R-:W-:Y:S01]  /*43c0*/  ISETP.GE.AND P1, PT, R45, R205, PT ;  /* 0x000000cd2d00720c */ /* 0x000fe20003f26270 */
[----:B------:R-:W-:Y:S01]  /*43d0*/  FFMA.FTZ R8, R8, -UR6, R83 ;  /* 0x8000000608087c23 */ /* 0x000fe20008010053 */
[----:B------:R-:W-:Y:S02]  /*43e0*/  FSEL R17, R6, -INF , !P0 ;  /* 0xff80000006117808 */ /* 0x000fe40004000000 */
[----:B------:R-:W-:Y:S02]  /*43f0*/  ISETP.GE.AND P3, PT, R53, R204, PT ;  /* 0x000000cc3500720c */ /* 0x000fe40003f66270 */
[----:B------:R-:W-:Y:S02]  /*4400*/  ISETP.GT.AND P0, PT, R22, R45, PT ;  /* 0x0000002d1600720c */ /* 0x000fe40003f04270 */
[----:B------:R-:W-:Y:S02]  /*4410*/  FSEL R6, R10, -INF , !P5 ;  /* 0xff8000000a067808 */ /* 0x000fe40006800000 */
[----:B------:R-:W-:-:S02]  /*4420*/  IADD3 R10, PT, PT, R165, 0x20, -R4 ;  /* 0x00000020a50a7810 */ /* 0x000fc40007ffe804 */
[----:B------:R-:W-:Y:S02]  /*4430*/  ISETP.GE.AND P4, PT, R49, R204, PT ;  /* 0x000000cc3100720c */ /* 0x000fe40003f86270 */
[----:B------:R-:W-:Y:S02]  /*4440*/  FSEL R13, R13, -INF , !P1 ;  /* 0xff8000000d0d7808 */ /* 0x000fe40004800000 */
[----:B------:R-:W-:Y:S02]  /*4450*/  FSEL R16, R11, -INF , !P3 ;  /* 0xff8000000b107808 */ /* 0x000fe40005800000 */
[----:B------:R-:W-:Y:S02]  /*4460*/  ISETP.GT.AND P1, PT, R22, R43, PT ;  /* 0x0000002b1600720c */ /* 0x000fe40003f24270 */
[----:B------:R-:W-:Y:S02]  /*4470*/  FSEL R14, R9, -INF , !P0 ;  /* 0xff800000090e7808 */ /* 0x000fe40004000000 */
[----:B------:R-:W-:-:S02]  /*4480*/  IABS R11, R10 ;  /* 0x0000000a000b7213 */ /* 0x000fc40000000000 */
[----:B------:R-:W-:Y:S02]  /*4490*/  IADD3 R9, PT, PT, R165, 0x1f, -R4 ;  /* 0x0000001fa5097810 */ /* 0x000fe40007ffe804 */
[C---:B------:R-:W-:Y:S02]  /*44a0*/  ISETP.GE.AND P5, PT, R43.reuse, R205, PT ;  /* 0x000000cd2b00720c */ /* 0x040fe40003fa6270 */
[----:B------:R-:W-:Y:S02]  /*44b0*/  FSEL R6, R6, -INF , !P4 ;  /* 0xff80000006067808 */ /* 0x000fe40006000000 */
[----:B------:R-:W-:Y:S02]  /*44c0*/  ISETP.GE.AND P4, PT, R43, R204, PT ;  /* 0x000000cc2b00720c */ /* 0x000fe40003f86270 */
[----:B------:R-:W-:Y:S02]  /*44d0*/  FSEL R8, R8, -INF , !P1 ;  /* 0xff80000008087808 */ /* 0x000fe40004800000 */
[----:B------:R-:W-:-:S02]  /*44e0*/  IABS R9, R9 ;  /* 0x0000000900097213 */ /* 0x000fc40000000000 */
[----:B------:R-:W-:Y:S02]  /*44f0*/  I2FP.F32.S32 R11, R11 ;  /* 0x0000000b000b7245 */ /* 0x000fe40000201400 */
[----:B------:R-:W-:Y:S02]  /*4500*/  ISETP.GE.AND P0, PT, R41, R205, PT ;  /* 0x000000cd2900720c */ /* 0x000fe40003f06270 */
[----:B------:R-:W-:Y:S01]  /*4510*/  FSEL R15, R12, -INF , !P5 ;  /* 0xff8000000c0f7808 */ /* 0x000fe20006800000 */
[----:B------:R-:W-:Y:S01]  /*4520*/  FFMA.FTZ R38, R11, -UR6, R38 ;  /* 0x800000060b267c23 */ /* 0x000fe20008010026 */
[----:B------:R-:W-:Y:S02]  /*4530*/  FSEL R12, R8, -INF , !P4 ;  /* 0xff800000080c7808 */ /* 0x000fe40006000000 */
[----:B------:R-:W-:Y:S02]  /*4540*/  I2FP.F32.S32 R10, R9 ;  /* 0x00000009000a7245 */ /* 0x000fe40000201400 */
[----:B------:R-:W-:-:S02]  /*4550*/  IADD3 R8, PT, PT, R165, 0x18, -R4 ;  /* 0x00000018a5087810 */ /* 0x000fc40007ffe804 */
[----:B------:R-:W-:Y:S01]  /*4560*/  FSEL R11, R26, -INF , !P0 ;  /* 0xff8000001a0b7808 */ /* 0x000fe20004000000 */
[----:B------:R-:W-:Y:S01]  /*4570*/  FFMA.FTZ R39, R10, -UR6, R39 ;  /* 0x800000060a277c23 */ /* 0x000fe20008010027 */
[C---:B------:R-:W-:Y:S02]  /*4580*/  ISETP.GE.AND P1, PT, R37.reuse, R205, PT ;  /* 0x000000cd2500720c */ /* 0x040fe40003f26270 */
[----:B------:R-:W-:Y:S02]  /*4590*/  ISETP.GE.AND P4, PT, R37, R204, PT ;  /* 0x000000cc2500720c */ /* 0x000fe40003f86270 */
[C---:B------:R-:W-:Y:S02]  /*45a0*/  ISETP.GT.AND P0, PT, R22.reuse, R37, PT ;  /* 0x000000251600720c */ /* 0x040fe40003f04270 */
[----:B------:R-:W-:Y:S02]  /*45b0*/  IABS R37, R8 ;  /* 0x0000000800257213 */ /* 0x000fe40000000000 */
[----:B------:R-:W-:-:S02]  /*45c0*/  ISETP.GT.AND P5, PT, R22, R41, PT ;  /* 0x000000291600720c */ /* 0x000fc40003fa4270 */
[----:B------:R-:W-:Y:S02]  /*45d0*/  IADD3 R8, PT, PT, R165, 0x17, -R4 ;  /* 0x00000017a5087810 */ /* 0x000fe40007ffe804 */
[----:B------:R-:W-:Y:S02]  /*45e0*/  FSEL R10, R38, -INF , !P5 ;  /* 0xff800000260a7808 */ /* 0x000fe40006800000 */
[----:B------:R-:W-:Y:S02]  /*45f0*/  IABS R8, R8 ;  /* 0x0000000800087213 */ /* 0x000fe40000000000 */
[----:B------:R-:W-:Y:S02]  /*4600*/  ISETP.GE.AND P5, PT, R33, R205, PT ;  /* 0x000000cd2100720c */ /* 0x000fe40003fa6270 */
[----:B------:R-:W-:Y:S02]  /*4610*/  FSEL R39, R39, -INF , !P0 ;  /* 0xff80000027277808 */ /* 0x000fe40004000000 */
[----:B------:R-:W-:-:S02]  /*4620*/  FSEL R9, R24, -INF , !P1 ;  /* 0xff80000018097808 */ /* 0x000fc40004800000 */
[----:B------:R-:W-:Y:S02]  /*4630*/  IADD3 R26, PT, PT, R165, 0x10, -R4 ;  /* 0x00000010a51a7810 */ /* 0x000fe40007ffe804 */
[----:B------:R-:W-:Y:S02]  /*4640*/  I2FP.F32.S32 R24, R8 ;  /* 0x0000000800187245 */ /* 0x000fe40000201400 */
[----:B------:R-:W-:Y:S02]  /*4650*/  FSEL R8, R39, -INF , !P4 ;  /* 0xff80000027087808 */ /* 0x000fe40006000000 */
[----:B------:R-:W-:Y:S01]  /*4660*/  FSEL R191, R191, -INF , !P5 ;  /* 0xff800000bfbf7808 */ /* 0x000fe20006800000 */
[----:B------:R-:W-:Y:S01]  /*4670*/  FFMA.FTZ R24, R24, -UR6, R35 ;  /* 0x8000000618187c23 */ /* 0x000fe20008010023 */
[----:B------:R-:W-:Y:S02]  /*4680*/  I2FP.F32.S32 R37, R37 ;  /* 0x0000002500257245 */ /* 0x000fe40000201400 */
[----:B------:R-:W-:-:S02]  /*4690*/  ISETP.GE.AND P0, PT, R31, R205, PT ;  /* 0x000000cd1f00720c */ /* 0x000fc40003f06270 */
[----:B------:R-:W-:Y:S01]  /*46a0*/  ISETP.GE.AND P4, PT, R31, R204, PT ;  /* 0x000000cc1f00720c */ /* 0x000fe20003f86270 */
[----:B------:R-:W-:Y:S01]  /*46b0*/  FFMA.FTZ R34, R37, -UR6, R34 ;  /* 0x8000000625227c23 */ /* 0x000fe20008010022 */
[C---:B------:R-:W-:Y:S02]  /*46c0*/  ISETP.GT.AND P5, PT, R22.reuse, R31, PT ;  /* 0x0000001f1600720c */ /* 0x040fe40003fa4270 */
[----:B------:R-:W-:Y:S02]  /*46d0*/  IABS R31, R26 ;  /* 0x0000001a001f7213 */ /* 0x000fe40000000000 */
[----:B------:R-:W-:Y:S02]  /*46e0*/  IADD3 R26, PT, PT, R165, 0xf, -R4 ;  /* 0x0000000fa51a7810 */ /* 0x000fe40007ffe804 */
[----:B------:R-:W-:Y:S02]  /*46f0*/  ISETP.GT.AND P1, PT, R22, R33, PT ;  /* 0x000000211600720c */ /* 0x000fe40003f24270 */
[----:B------:R-:W-:-:S02]  /*4700*/  IABS R26, R26 ;  /* 0x0000001a001a7213 */ /* 0x000fc40000000000 */
[----:B------:R-:W-:Y:S02]  /*4710*/  I2FP.F32.S32 R31, R31 ;  /* 0x0000001f001f7245 */ /* 0x000fe40000201400 */
[----:B------:R-:W-:Y:S02]  /*4720*/  FSEL R34, R34, -INF , !P1 ;  /* 0xff80000022227808 */ /* 0x000fe40004800000 */
[----:B------:R-:W-:Y:S01]  /*4730*/  I2FP.F32.S32 R26, R26 ;  /* 0x0000001a001a7245 */ /* 0x000fe20000201400 */
[----:B------:R-:W-:Y:S01]  /*4740*/  FFMA.FTZ R31, R31, -UR6, R62 ;  /* 0x800000061f1f7c23 */ /* 0x000fe2000801003e */
[----:B------:R-:W-:Y:S02]  /*4750*/  ISETP.GE.AND P3, PT, R45, R204, PT ;  /* 0x000000cc2d00720c */ /* 0x000fe40003f66270 */
[----:B------:R-:W-:Y:S01]  /*4760*/  ISETP.GE.AND P1, PT, R29, R205, PT ;  /* 0x000000cd1d00720c */ /* 0x000fe20003f26270 */
[----:B------:R-:W-:Y:S01]  /*4770*/  FFMA.FTZ R26, R26, -UR6, R63 ;  /* 0x800000061a1a7c23 */ /* 0x000fe2000801003f */
[----:B------:R-:W-:-:S02]  /*4780*/  FSEL R175, R175, -INF , !P0 ;  /* 0xff800000afaf7808 */ /* 0x000fc40004000000 */
[----:B------:R-:W-:Y:S02]  /*4790*/  FSEL R14, R14, -INF , !P3 ;  /* 0xff8000000e0e7808 */ /* 0x000fe40005800000 */
[----:B------:R-:W-:Y:S02]  /*47a0*/  ISETP.GT.AND P0, PT, R22, R29, PT ;  /* 0x0000001d1600720c */ /* 0x000fe40003f04270 */
[----:B------:R-:W-:Y:S02]  /*47b0*/  FSEL R24, R24, -INF , !P5 ;  /* 0xff80000018187808 */ /* 0x000fe40006800000 */
[----:B------:R-:W-:Y:S02]  /*47c0*/  FSEL R189, R189, -INF , !P1 ;  /* 0xff800000bdbd7808 */ /* 0x000fe40004800000 */
[----:B------:R-:W-:Y:S02]  /*47d0*/  ISETP.GE.AND P3, PT, R41, R204, PT ;  /* 0x000000cc2900720c */ /* 0x000fe40003f66270 */
[----:B------:R-:W-:-:S02]  /*47e0*/  ISETP.GT.AND P1, PT, R22, R23, PT ;  /* 0x000000171600720c */ /* 0x000fc40003f24270 */
[----:B------:R-:W-:Y:S02]  /*47f0*/  FSEL R190, R24, -INF , !P4 ;  /* 0xff80000018be7808 */ /* 0x000fe40006000000 */
[----:B------:R-:W-:Y:S02]  /*4800*/  FSEL R31, R31, -INF , !P0 ;  /* 0xff8000001f1f7808 */ /* 0x000fe40004000000 */
[----:B------:R-:W-:Y:S02]  /*4810*/  FSEL R10, R10, -INF , !P3 ;  /* 0xff8000000a0a7808 */ /* 0x000fe40005800000 */
[----:B------:R-:W-:Y:S02]  /*4820*/  ISETP.GE.AND P4, PT, R23, R204, PT ;  /* 0x000000cc1700720c */ /* 0x000fe40003f86270 */
[----:B------:R-:W-:Y:S02]  /*4830*/  ISETP.GE.AND P0, PT, R21, R205, PT ;  /* 0x000000cd1500720c */ /* 0x000fe40003f06270 */
[----:B------:R-:W-:-:S02]  /*4840*/  FSEL R26, R26, -INF , !P1 ;  /* 0xff8000001a1a7808 */ /* 0x000fc40004800000 */
[----:B------:R-:W-:Y:S02]  /*4850*/  ISETP.GE.AND P3, PT, R33, R204, PT ;  /* 0x000000cc2100720c */ /* 0x000fe40003f66270 */
[----:B------:R-:W-:Y:S02]  /*4860*/  ISETP.GE.AND P5, PT, R23, R205, PT ;  /* 0x000000cd1700720c */ /* 0x000fe40003fa6270 */
[C-C-:B------:R-:W-:Y:S02]  /*4870*/  IADD3 R24, PT, PT, R165.reuse, 0x8, -R4.reuse ;  /* 0x00000008a5187810 */ /* 0x140fe40007ffe804 */
[----:B------:R-:W-:Y:S02]  /*4880*/  IADD3 R23, PT, PT, R165, 0x7, -R4 ;  /* 0x00000007a5177810 */ /* 0x000fe40007ffe804 */
[----:B------:R-:W-:Y:S02]  /*4890*/  FSEL R184, R26, -INF , !P4 ;  /* 0xff8000001ab87808 */ /* 0x000fe40006000000 */
[----:B------:R-:W-:-:S02]  /*48a0*/  FSEL R183, R183, -INF , !P0 ;  /* 0xff800000b7b77808 */ /* 0x000fc40004000000 */
[----:B------:R-:W-:Y:S02]  /*48b0*/  FSEL R194, R34, -INF , !P3 ;  /* 0xff80000022c27808 */ /* 0x000fe40005800000 */
[C---:B------:R-:W-:Y:S02]  /*48c0*/  ISETP.GE.AND P1, PT, R19.reuse, R205, PT ;  /* 0x000000cd1300720c */ /* 0x040fe40003f26270 */
[-C--:B------:R-:W-:Y:S02]  /*48d0*/  ISETP.GE.AND P4, PT, R19, R204.reuse, PT ;  /* 0x000000cc1300720c */ /* 0x080fe40003f86270 */
[----:B------:R-:W-:Y:S01]  /*48e0*/  ISETP.GT.AND P0, PT, R22, R19, PT ;  /* 0x000000131600720c */ /* 0x000fe20003f04270 */
[----:B------:R-:W-:Y:S01]  /*48f0*/  IMAD.IADD R19, R165, 0x1, -R4 ;  /* 0x00000001a5137824 */ /* 0x000fe200078e0a04 */
[----:B------:R-:W-:Y:S02]  /*4900*/  ISETP.GE.AND P3, PT, R29, R204, PT ;  /* 0x000000cc1d00720c */ /* 0x000fe40003f66270 */
[----:B------:R-:W-:-:S02]  /*4910*/  IABS R29, R24 ;  /* 0x00000018001d7213 */ /* 0x000fc40000000000 */
[----:B------:R-:W-:Y:S02]  /*4920*/  IABS R23, R23 ;  /* 0x0000001700177213 */ /* 0x000fe40000000000 */
[----:B------:R-:W-:Y:S02]  /*4930*/  IADD3 R4, PT, PT, R165, -0x1, -R4 ;  /* 0xffffffffa5047810 */ /* 0x000fe40007ffe804 */
[----:B------:R-:W-:Y:S02]  /*4940*/  I2FP.F32.S32 R29, R29 ;  /* 0x0000001d001d7245 */ /* 0x000fe40000201400 */
[----:B------:R-:W-:Y:S02]  /*4950*/  I2FP.F32.S32 R24, R23 ;  /* 0x0000001700187245 */ /* 0x000fe40000201400 */
[----:B------:R-:W-:Y:S01]  /*4960*/  IABS R19, R19 ;  /* 0x0000001300137213 */ /* 0x000fe20000000000 */
[----:B------:R-:W-:Y:S01]  /*4970*/  FFMA.FTZ R29, R29, -UR6, R66 ;  /* 0x800000061d1d7c23 */ /* 0x000fe20008010042 */
[----:B------:R-:W-:Y:S01]  /*4980*/  IABS R4, R4 ;  /* 0x0000000400047213 */ /* 0x000fe20000000000 */
[----:B------:R-:W-:Y:S01]  /*4990*/  FFMA.FTZ R24, R24, -UR6, R67 ;  /* 0x8000000618187c23 */ /* 0x000fe20008010043 */
[----:B------:R-:W-:-:S02]  /*49a0*/  I2FP.F32.S32 R19, R19 ;  /* 0x0000001300137245 */ /* 0x000fc40000201400 */
[----:B------:R-:W-:Y:S02]  /*49b0*/  FSEL R177, R177, -INF , !P5 ;  /* 0xff800000b1b17808 */ /* 0x000fe40006800000 */
[----:B------:R-:W-:Y:S01]  /*49c0*/  I2FP.F32.S32 R4, R4 ;  /* 0x0000000400047245 */ /* 0x000fe20000201400 */
[----:B------:R-:W-:Y:S01]  /*49d0*/  FFMA.FTZ R19, R19, -UR6, R74 ;  /* 0x8000000613137c23 */ /* 0x000fe2000801004a */
[----:B------:R-:W-:Y:S02]  /*49e0*/  ISETP.GT.AND P5, PT, R22, R21, PT ;  /* 0x000000151600720c */ /* 0x000fe40003fa4270 */
[----:B------:R-:W-:Y:S01]  /*49f0*/  FSEL R192, R31, -INF , !P3 ;  /* 0xff8000001fc07808 */ /* 0x000fe20005800000 */
[----:B------:R-:W-:Y:S01]  /*4a00*/  FFMA.FTZ R4, R4, -UR6, R75 ;  /* 0x8000000604047c23 */ /* 0x000fe2000801004b */
[----:B------:R-:W-:Y:S02]  /*4a10*/  FSEL R181, R181, -INF , !P1 ;  /* 0xff800000b5b57808 */ /* 0x000fe40004800000 */
[----:B------:R-:W-:-:S02]  /*4a20*/  ISETP.GE.AND P3, PT, R21, R204, PT ;  /* 0x000000cc1500720c */ /* 0x000fc40003f66270 */
[----:B------:R-:W-:Y:S02]  /*4a30*/  FSEL R29, R29, -INF , !P5 ;  /* 0xff8000001d1d7808 */ /* 0x000fe40006800000 */
[----:B------:R-:W-:Y:S02]  /*4a40*/  ISETP.GT.AND P1, PT, R22, R3, PT ;  /* 0x000000031600720c */ /* 0x000fe40003f24270 */
[----:B------:R-:W-:Y:S02]  /*4a50*/  FSEL R24, R24, -INF , !P0 ;  /* 0xff80000018187808 */ /* 0x000fe40004000000 */
[----:B------:R-:W-:Y:S02]  /*4a60*/  ISETP.GT.AND P0, PT, R22, R7, PT ;  /* 0x000000071600720c */ /* 0x000fe40003f04270 */
[----:B------:R-:W-:Y:S02]  /*4a70*/  FSEL R176, R29, -INF , !P3 ;  /* 0xff8000001db07808 */ /* 0x000fe40005800000 */
[----:B------:R-:W-:-:S02]  /*4a80*/  FSEL R174, R24, -INF , !P4 ;  /* 0xff80000018ae7808 */ /* 0x000fc40006000000 */
[----:B------:R-:W-:Y:S02]  /*4a90*/  FSEL R19, R19, -INF , !P1 ;  /* 0xff80000013137808 */ /* 0x000fe40004800000 */
[CC--:B------:R-:W-:Y:S02]  /*4aa0*/  ISETP.GE.AND P5, PT, R3.reuse, R205.reuse, PT ;  /* 0x000000cd0300720c */ /* 0x0c0fe40003fa6270 */
[-C--:B------:R-:W-:Y:S02]  /*4ab0*/  ISETP.GE.AND P3, PT, R3, R204.reuse, PT ;  /* 0x000000cc0300720c */ /* 0x080fe40003f66270 */
[C---:B------:R-:W-:Y:S02]  /*4ac0*/  ISETP.GE.AND P4, PT, R7.reuse, R205, PT ;  /* 0x000000cd0700720c */ /* 0x040fe40003f86270 */
[----:B------:R-:W-:Y:S02]  /*4ad0*/  ISETP.GE.AND P1, PT, R7, R204, PT ;  /* 0x000000cc0700720c */ /* 0x000fe40003f26270 */
[----:B------:R-:W-:-:S02]  /*4ae0*/  FSEL R168, R4, -INF , !P0 ;  /* 0xff80000004a87808 */ /* 0x000fc40004000000 */
[----:B------:R-:W-:Y:S02]  /*4af0*/  FSEL R179, R179, -INF , !P5 ;  /* 0xff800000b3b37808 */ /* 0x000fe40006800000 */
[----:B------:R-:W-:Y:S02]  /*4b00*/  FSEL R170, R19, -INF , !P3 ;  /* 0xff80000013aa7808 */ /* 0x000fe40005800000 */
[----:B------:R-:W-:Y:S02]  /*4b10*/  FSEL R173, R173, -INF , !P4 ;  /* 0xff800000adad7808 */ /* 0x000fe40006000000 */
[----:B------:R-:W-:Y:S01]  /*4b20*/  FSEL R168, R168, -INF , !P1 ;  /* 0xff800000a8a87808 */ /* 0x000fe20004800000 */
[----:B------:R-:W-:Y:S06]  /*4b30*/  BRA.U !UP0, `(.L_x_602) ;  /* 0x0000000108d87547 */ /* 0x000fec000b800000 */
        /* <DEDUP_REMOVED lines=51> */
.L_x_604:
[----:B------:R3:W-:Y:S02]  /*4e70*/  STS.128 [R211+0x11000], RZ ;  /* 0x011000ffd3007388 */ /* 0x0007e40000000c00 */
.L_x_605:
[----:B------:R-:W-:Y:S05]  /*4e80*/  BSYNC.RECONVERGENT B0 ;  /* 0x0000000000007941 */ /* 0x000fea0003800200 */
.L_x_603:
[----:B------:R-:W0:Y:S02]  /*4e90*/  LDGDEPBAR ;  /* 0x00000000000079af */ /* 0x000e240000000000 */
.L_x_602:
[----:B------:R-:W-:Y:S01]  /*4ea0*/  FMNMX3.FTZ R22, R5, R27, R25, !PT ;  /* 0x0000001b05167276 */ /* 0x000fe20007810019 */
[----:B------:R-:W4:Y:S01]  /*4eb0*/  LDCU UR4, c[0x0][0x45c] ;  /* 0x00008b80ff0477ac */ /* 0x000f220008000800 */
[----:B------:R-:W-:Y:S02]  /*4ec0*/  FMNMX3.FTZ R19, R20, R18, R16, !PT ;  /* 0x0000001214137276 */ /* 0x000fe40007810010 */
[----:B------:R-:W-:Y:S01]  /*4ed0*/  FMNMX3.FTZ R22, R22, R17, R13, !PT ;  /* 0x0000001116167276 */ /* 0x000fe2000781000d */
[----:B------:R-:W-:Y:S01]  /*4ee0*/  UISETP.GT.U32.AND UP0, UPT, UR17, UR18, UPT ;  /* 0x000000121100728c */ /* 0x000fe2000bf04070 */
        /* <DEDUP_REMOVED lines=14> */
[----:B------:R-:W5:Y:S03]  /*4fd0*/  SHFL.BFLY PT, R7, R22, 0x2, 0x1f ;  /* 0x0c401f0016077f89 */ /* 0x000f6600000e0000 */
[----:B------:R-:W-:Y:S01]  /*4fe0*/  LEA R166, R166, UR5, 0x1 ;  /* 0x00000005a6a67c11 */ /* 0x000fe2000f8e08ff */
[----:B------:R-:W1:Y:S03]  /*4ff0*/  SHFL.BFLY PT, R4, R19, 0x2, 0x1f ;  /* 0x0c401f0013047f89 */ /* 0x000e6600000e0000 */
[-C--:B------:R-:W-:Y:S01]  /*5000*/  IADD3 R172, PT, PT, R85, R166.reuse, RZ ;  /* 0x000000a655ac7210 */ /* 0x080fe20007ffe0ff */
[----:B------:R-:W-:Y:S01]  /*5010*/  LDSM.16.MT88.4 R124, [R166+0x12000] ;  /* 0x01200000a67c783b */ /* 0x000fe20000004200 */
[----:B------:R-:W-:-:S03]  /*5020*/  IADD3 R164, PT, PT, R133, R166, RZ ;  /* 0x000000a685a47210 */ /* 0x000fc60007ffe0ff */
[----:B------:R-:W-:Y:S01]  /*5030*/  LDSM.16.MT88.4 R116, [R172+0x12000] ;  /* 0x01200000ac74783b */ /* 0x000fe20000004200 */
[----:B------:R-:W-:-:S03]  /*5040*/  IADD3 R162, PT, PT, R85, R164, RZ ;  /* 0x000000a455a27210 */ /* 0x000fc60007ffe0ff */
[----:B------:R-:W-:Y:S04]  /*5050*/  LDSM.16.MT88.4 R48, [R172+0x14000] ;  /* 0x01400000ac30783b */ /* 0x000fe80000004200 */
[----:B------:R-:W-:Y:S01]  /*5060*/  LDSM.16.MT88.4 R80, [R172+0x16000] ;  /* 0x01600000ac50783b */ /* 0x000fe20000004200 */
[----:B-----5:R-:W-:-:S03]  /*5070*/  FMNMX.FTZ R7, R22, R7, !PT ;  /* 0x0000000716077209 */ /* 0x020fc60007810000 */
[----:B------:R-:W-:Y:S01]  /*5080*/  LDSM.16.MT88.4 R108, [R164+0x12000] ;  /* 0x01200000a46c783b */ /* 0x000fe20000004200 */
[----:B-1----:R-:W-:-:S03]  /*5090*/  FMNMX.FTZ R4, R19, R4, !PT ;  /* 0x0000000413047209 */ /* 0x002fc60007810000 */
[----:B------:R-:W1:Y:S04]  /*50a0*/  SHFL.BFLY PT, R132, R7, 0x1, 0x1f ;  /* 0x0c201f0007847f89 */ /* 0x000e6800000e0000 */
[----:B------:R-:W5:Y:S04]  /*50b0*/  SHFL.BFLY PT, R3, R4, 0x1, 0x1f ;  /* 0x0c201f0004037f89 */ /* 0x000f6800000e0000 */
[----:B------:R-:W3:Y:S04]  /*50c0*/  LDSM.16.MT88.4 R100, [R162+0x12000] ;  /* 0x01200000a264783b */ /* 0x000ee80000004200 */
[----:B------:R-:W3:Y:S04]  /*50d0*/  LDSM.16.MT88.4 R40, [R166+0x14000] ;  /* 0x01400000a628783b */ /* 0x000ee80000004200 */
[----:B------:R-:W-:Y:S04]  /*50e0*/  LDSM.16.MT88.4 R72, [R166+0x16000] ;  /* 0x01600000a648783b */ /* 0x000fe80000004200 */
[----:B------:R-:W3:Y:S01]  /*50f0*/  LDSM.16.MT88.4 R56, [R164+0x14000] ;  /* 0x01400000a438783b */ /* 0x000ee20000004200 */
[----:B-1----:R-:W-:-:S03]  /*5100*/  FMNMX.FTZ R132, R7, R132, !PT ;  /* 0x0000008407847209 */ /* 0x002fc60007810000 */
[----:B------:R-:W1:Y:S01]  /*5110*/  LDSM.16.MT88.4 R64, [R162+0x14000] ;  /* 0x01400000a240783b */ /* 0x000e620000004200 */
[----:B-----5:R-:W-:Y:S01]  /*5120*/  FMNMX.FTZ R3, R4, R3, !PT ;  /* 0x0000000304037209 */ /* 0x020fe20007810000 */
[C---:B----4-:R-:W-:Y:S01]  /*5130*/  FMUL.FTZ R178, R132.reuse, UR4 ;  /* 0x0000000484b27c20 */ /* 0x050fe20008410000 */
[----:B------:R-:W-:Y:S01]  /*5140*/  FSETP.NEU.FTZ.AND P0, PT, R132, -INF , PT ;  /* 0xff8000008400780b */ /* 0x000fe20003f1d000 */
[----:B------:R-:W4:Y:S02]  /*5150*/  LDSM.16.MT88.4 R88, [R164+0x16000] ;  /* 0x01600000a458783b */ /* 0x000f240000004200 */
[C---:B------:R-:W-:Y:S01]  /*5160*/  FMUL.FTZ R171, R3.reuse, UR4 ;  /* 0x0000000403ab7c20 */ /* 0x040fe20008410000 */
        /* <DEDUP_REMOVED lines=11> */
[----:B------:R-:W5:Y:S01]  /*5220*/  LDSM.16.MT88.4 R4, [R162+0x16000] ;  /* 0x01600000a204783b */ /* 0x000f620000004200 */
[--C-:B------:R-:W-:Y:S01]  /*5230*/  FFMA.FTZ R158, R18, UR4, -R171.reuse ;  /* 0x00000004129e7c23 */ /* 0x100fe200080108ab */
[--C-:B------:R-:W-:Y:S01]  /*5240*/  FFMA.FTZ R157, R16, UR4, -R171.reuse ;  /* 0x00000004109d7c23 */ /* 0x100fe200080108ab */
[----:B------:R-:W-:Y:S01]  /*5250*/  MUFU.EX2 R163, R163 ;  /* 0x000000a300a37308 */ /* 0x000fe20000000800 */
[----:B------:R-:W5:Y:S01]  /*5260*/  LDSM.16.MT88.4 R16, [R172+0x12800] ;  /* 0x01280000ac10783b */ /* 0x000f620000004200 */
[--C-:B------:R-:W-:Y:S01]  /*5270*/  FFMA.FTZ R152, R15, UR4, -R178.reuse ;  /* 0x000000040f987c23 */ /* 0x100fe200080108b2 */
[--C-:B------:R-:W-:Y:S01]  /*5280*/  FFMA.FTZ R151, R11, UR4, -R178.reuse ;  /* 0x000000040b977c23 */ /* 0x100fe200080108b2 */
[----:B------:R-:W2:Y:S01]  /*5290*/  MUFU.EX2 R160, R160 ;  /* 0x000000a000a07308 */ /* 0x000ea20000000800 */
[--C-:B------:R-:W-:Y:S01]  /*52a0*/  FFMA.FTZ R148, R9, UR4, -R178.reuse ;  /* 0x0000000409947c23 */ /* 0x100fe200080108b2 */
[--C-:B------:R-:W-:Y:S01]  /*52b0*/  FFMA.FTZ R153, R14, UR4, -R171.reuse ;  /* 0x000000040e997c23 */ /* 0x100fe200080108ab */
[--C-:B------:R-:W-:Y:S01]  /*52c0*/  FFMA.FTZ R150, R12, UR4, -R171.reuse ;  /* 0x000000040c967c23 */ /* 0x100fe200080108ab */
[----:B------:R-:W-:Y:S01]  /*52d0*/  MUFU.EX2 R159, R159 ;  /* 0x0000009f009f7308 */ /* 0x000fe20000000800 */
[--C-:B------:R-:W-:Y:S01]  /*52e0*/  FFMA.FTZ R149, R10, UR4, -R171.reuse ;  /* 0x000000040a957c23 */ /* 0x100fe200080108ab */
[--C-:B------:R-:W-:Y:S01]  /*52f0*/  FFMA.FTZ R2, R8, UR4, -R171.reuse ;  /* 0x0000000408027c23 */ /* 0x100fe200080108ab */
[----:B------:R-:W5:Y:S01]  /*5300*/  LDSM.16.MT88.4 R12, [R164+0x12800] ;  /* 0x01280000a40c783b */ /* 0x000f620000004200 */
[----:B------:R-:W3:Y:S01]  /*5310*/  MUFU.EX2 R156, R156 ;  /* 0x0000009c009c7308 */ /* 0x000ee20000000800 */
[--C-:B------:R-:W-:Y:S01]  /*5320*/  FFMA.FTZ R191, R191, UR4, -R178.reuse ;  /* 0x00000004bfbf7c23 */ /* 0x100fe200080108b2 */
[--C-:B------:R-:W-:Y:S01]  /*5330*/  FFMA.FTZ R182, R175, UR4, -R178.reuse ;  /* 0x00000004afb67c23 */ /* 0x100fe200080108b2 */
[----:B------:R-:W5:Y:S01]  /*5340*/  LDSM.16.MT88.4 R8, [R166+0x16800] ;  /* 0x01680000a608783b */ /* 0x000f620000004200 */
[----:B------:R-:W-:Y:S01]  /*5350*/  MUFU.EX2 R161, R161 ;  /* 0x000000a100a17308 */ /* 0x000fe20000000800 */
[--C-:B------:R-:W-:Y:S01]  /*5360*/  FFMA.FTZ R180, R189, UR4, -R178.reuse ;  /* 0x00000004bdb47c23 */ /* 0x100fe200080108b2 */
[----:B--2---:R-:W-:Y:S01]  /*5370*/  F2FP.F16.F32.PACK_AB R96, R160, R163 ;  /* 0x000000a3a060723e */ /* 0x004fe200000000ff */
[----:B------:R-:W-:Y:S01]  /*5380*/  LDSM.16.MT88.4 R140, [R172+0x16800] ;  /* 0x01680000ac8c783b */ /* 0x000fe20000004200 */
[----:B------:R-:W2:Y:S01]  /*5390*/  MUFU.EX2 R158, R158 ;  /* 0x0000009e009e7308 */ /* 0x000ea20000000800 */
[--C-:B------:R-:W-:Y:S01]  /*53a0*/  FFMA.FTZ R177, R177, UR4, -R178.reuse ;  /* 0x00000004b1b17c23 */ /* 0x100fe200080108b2 */
[--C-:B------:R-:W-:Y:S01]  /*53b0*/  FFMA.FTZ R189, R190, UR4, -R171.reuse ;  /* 0x00000004bebd7c23 */ /* 0x100fe200080108ab */
[----:B------:R-:W-:Y:S01]  /*53c0*/  LDSM.16.MT88.4 R136, [R166+0x12800] ;  /* 0x01280000a688783b */ /* 0x000fe20000004200 */
[----:B------:R-:W-:Y:S01]  /*53d0*/  MUFU.EX2 R157, R157 ;  /* 0x0000009d009d7308 */ /* 0x000fe20000000800 */
[--C-:B------:R-:W-:Y:S01]  /*53e0*/  FFMA.FTZ R194, R194, UR4, -R171.reuse ;  /* 0x00000004c2c27c23 */ /* 0x100fe200080108ab */
[----:B---3--:R-:W-:Y:S01]  /*53f0*/  F2FP.F16.F32.PACK_AB R98, R156, R159 ;  /* 0x0000009f9c62723e */ /* 0x008fe200000000ff */
[----:B------:R-:W-:Y:S01]  /*5400*/  LDSM.16.MT88.4 R32, [R162+0x12800] ;  /* 0x01280000a220783b */ /* 0x000fe20000004200 */
[----:B------:R-:W3:Y:S01]  /*5410*/  MUFU.EX2 R154, R154 ;  /* 0x0000009a009a7308 */ /* 0x000ee20000000800 */
[--C-:B------:R-:W-:Y:S01]  /*5420*/  FFMA.FTZ R192, R192, UR4, -R171.reuse ;  /* 0x00000004c0c07c23 */ /* 0x100fe200080108ab */
[----:B------:R-:W-:Y:S01]  /*5430*/  FFMA.FTZ R215, R173, UR4, -R178 ;  /* 0x00000004add77c23 */ /* 0x000fe200080108b2 */
[----:B------:R-:W-:Y:S01]  /*5440*/  LDSM.16.MT88.4 R28, [R166+0x14800] ;  /* 0x01480000a61c783b */ /* 0x000fe20000004200 */
[----:B------:R-:W-:Y:S01]  /*5450*/  MUFU.EX2 R155, R155 ;  /* 0x0000009b009b7308 */ /* 0x000fe20000000800 */
[--C-:B------:R-:W-:Y:S01]  /*5460*/  FFMA.FTZ R213, R168, UR4, -R171.reuse ;  /* 0x00000004a8d57c23 */ /* 0x100fe200080108ab */
[----:B--2---:R-:W-:Y:S01]  /*5470*/  F2FP.F16.F32.PACK_AB R97, R158, R161 ;  /* 0x000000a19e61723e */ /* 0x004fe200000000ff */
[----:B------:R-:W-:Y:S01]  /*5480*/  LDSM.16.MT88.4 R24, [R164+0x14800] ;  /* 0x01480000a418783b */ /* 0x000fe20000004200 */
[----:B------:R-:W2:Y:S01]  /*5490*/  MUFU.EX2 R152, R152 ;  /* 0x0000009800987308 */ /* 0x000ea20000000800 */
[--C-:B------:R-:W-:Y:S01]  /*54a0*/  FFMA.FTZ R174, R174, UR4, -R171.reuse ;  /* 0x00000004aeae7c23 */ /* 0x100fe200080108ab */
[----:B------:R-:W-:Y:S01]  /*54b0*/  FFMA.FTZ R173, R170, UR4, -R171 ;  /* 0x00000004aaad7c23 */ /* 0x000fe200080108ab */
[----:B------:R-:W-:Y:S01]  /*54c0*/  LDSM.16.MT88.4 R20, [R162+0x14800] ;  /* 0x01480000a214783b */ /* 0x000fe20000004200 */
        /* <DEDUP_REMOVED lines=14> */
[----:B------:R-:W3:Y:S04]  /*55b0*/  MUFU.EX2 R2, R2 ;  /* 0x0000000200027308 */ /* 0x000ee80000000800 */
[----:B------:R1:W-:Y:S01]  /*55c0*/  MUFU.EX2 R175, R191 ;  /* 0x000000bf00af7308 */ /* 0x0003e20000000800 */
[C---:B------:R-:W-:Y:S03]  /*55d0*/  HMMA.16816.F32 R44, R96.reuse, R48, RZ ;  /* 0x00000030602c723c */ /* 0x040fe600000018ff */
[----:B------:R-:W3:Y:S04]  /*55e0*/  MUFU.EX2 R182, R182 ;  /* 0x000000b600b67308 */ /* 0x000ee80000000800 */
[----:B------:R-:W-:Y:S01]  /*55f0*/  MUFU.EX2 R180, R180 ;  /* 0x000000b400b47308 */ /* 0x000fe20000000800 */
[----:B------:R-:W-:Y:S03]  /*5600*/  HMMA.16816.F32 R76, R96, R80, RZ ;  /* 0x00000050604c723c */ /* 0x000fe600000018ff */
[----:B------:R-:W-:Y:S01]  /*5610*/  MUFU.EX2 R177, R177 ;  /* 0x000000b100b17308 */ /* 0x000fe20000000800 */
[----:B-1----:R-:W-:-:S03]  /*5620*/  FFMA.FTZ R191, R184, UR4, -R171 ;  /* 0x00000004b8bf7c23 */ /* 0x002fc600080108ab */
[----:B------:R-:W-:Y:S01]  /*5630*/  MUFU.EX2 R190, R194 ;  /* 0x000000c200be7308 */ /* 0x000fe20000000800 */
[C---:B------:R-:W-:Y:S03]  /*5640*/  HMMA.16816.F32 R128, R96.reuse, R124, RZ ;  /* 0x0000007c6080723c */ /* 0x040fe600000018ff */
[----:B------:R-:W1:Y:S04]  /*5650*/  MUFU.EX2 R189, R189 ;  /* 0x000000bd00bd7308 */ /* 0x000e680000000800 */
[----:B------:R-:W-:Y:S01]  /*5660*/  MUFU.EX2 R184, R192 ;  /* 0x000000c000b87308 */ /* 0x000fe20000000800 */
[C---:B------:R-:W-:Y:S03]  /*5670*/  HMMA.16816.F32 R112, R96.reuse, R108, RZ ;  /* 0x0000006c6070723c */ /* 0x040fe600000018ff */
[----:B------:R-:W1:Y:S04]  /*5680*/  MUFU.EX2 R191, R191 ;  /* 0x000000bf00bf7308 */ /* 0x000e680000000800 */
        /* <DEDUP_REMOVED lines=9> */
[C---:B----4-:R-:W-:Y:S08]  /*5720*/  HMMA.16816.F32 R84, R96.reuse, R88, RZ ;  /* 0x000000586054723c */ /* 0x050ff000000018ff */
        /* <DEDUP_REMOVED lines=10> */
[----:B-----5:R-:W-:Y:S01]  /*57d0*/  HMMA.16816.F32 R92, R96, R4, RZ ;  /* 0x00000004605c723c */ /* 0x020fe200000018ff */
[----:B--2---:R-:W-:Y:S01]  /*57e0*/  F2FP.F16.F32.PACK_AB R4, R152, R155 ;  /* 0x0000009b9804723e */ /* 0x004fe200000000ff */
[----:B------:R-:W-:Y:S01]  /*57f0*/  FADD.FTZ R155, R155, R156 ;  /* 0x0000009c9b9b7221 */ /* 0x000fe20000010000 */
[----:B---3--:R-:W-:Y:S01]  /*5800*/  F2FP.F16.F32.PACK_AB R5, R150, R153 ;  /* 0x000000999605723e */ /* 0x008fe200000000ff */
[----:B------:R-:W-:-:S02]  /*5810*/  FADD.FTZ R153, R153, R154 ;  /* 0x0000009a99997221 */ /* 0x000fc40000010000 */
[----:B------:R-:W-:Y:S02]  /*5820*/  FADD.FTZ R152, R152, R155 ;  /* 0x0000009b98987221 */ /* 0x000fe40000010000 */
[----:B------:R-:W-:Y:S01]  /*5830*/  HMMA.16816.F32 R96, R96, R6, RZ ;  /* 0x000000066060723c */ /* 0x000fe200000018ff */
[----:B------:R-:W-:Y:S01]  /*5840*/  F2FP.F16.F32.PACK_AB R6, R148, R151 ;  /* 0x000000979406723e */ /* 0x000fe200000000ff */
[----:B------:R-:W-:Y:S01]  /*5850*/  FADD.FTZ R150, R150, R153 ;  /* 0x0000009996967221 */ /* 0x000fe20000010000 */
[----:B------:R-:W-:Y:S01]  /*5860*/  F2FP.F16.F32.PACK_AB R7, R2, R149 ;  /* 0x000000950207723e */ /* 0x000fe200000000ff */
[----:B------:R-:W-:-:S04]  /*5870*/  FADD.FTZ R151, R151, R152 ;  /* 0x0000009897977221 */ /* 0x000fc80000010000 */
[----:B------:R-:W-:Y:S02]  /*5880*/  FADD.FTZ R148, R148, R151 ;  /* 0x0000009794947221 */ /* 0x000fe40000010000 */
        /* <DEDUP_REMOVED lines=8> */
[----:B------:R-:W4:Y:S07]  /*5910*/  LDSM.16.MT88.4 R8, [R172+0x13000] ;  /* 0x01300000ac08783b */ /* 0x000f2e0000004200 */
[C---:B------:R-:W-:Y:S08]  /*5920*/  HMMA.16816.F32 R44, R4.reuse, R144, R44 ;  /* 0x00000090042c723c */ /* 0x040ff0000000182c */
[C---:B--2---:R-:W-:Y:S08]  /*5930*/  HMMA.16816.F32 R84, R4.reuse, R16, R84 ;  /* 0x000000100454723c */ /* 0x044ff00000001854 */
[C---:B------:R-:W-:Y:S01]  /*5940*/  HMMA.16816.F32 R88, R4.reuse, R18, R88 ;  /* 0x000000120458723c */ /* 0x040fe20000001858 */
[----:B------:R-:W2:Y:S07]  /*5950*/  LDSM.16.MT88.4 R16, [R166+0x15000] ;  /* 0x01500000a610783b */ /* 0x000eae0000004200 */
        /* <DEDUP_REMOVED lines=20> */
[C---:B---3--:R-:W-:Y:S08]  /*5aa0*/  HMMA.16816.F32 R92, R4.reuse, R12, R92 ;  /* 0x0000000c045c723c */ /* 0x048ff0000000185c */
[----:B------:R-:W-:Y:S01]  /*5ab0*/  HMMA.16816.F32 R96, R4, R14, R96 ;  /* 0x0000000e0460723c */ /* 0x000fe20000001860 */
[----:B------:R-:W-:Y:S01]  /*5ac0*/  F2FP.F16.F32.PACK_AB R4, R182, R175 ;  /* 0x000000afb604723e */ /* 0x000fe200000000ff */
[----:B------:R-:W3:Y:S01]  /*5ad0*/  LDSM.16.MT88.4 R12, [R166+0x17000] ;  /* 0x01700000a60c783b */ /* 0x000ee20000004200 */
[----:B-1----:R-:W-:Y:S01]  /*5ae0*/  F2FP.F16.F32.PACK_AB R5, R189, R190 ;  /* 0x000000bebd05723e */ /* 0x002fe200000000ff */
[----:B------:R-:W-:Y:S01]  /*5af0*/  FADD.FTZ R175, R175, R148 ;  /* 0x00000094afaf7221 */ /* 0x000fe20000010000 */
[----:B------:R-:W-:-:S02]  /*5b00*/  F2FP.F16.F32.PACK_AB R6, R177, R180 ;  /* 0x000000b4b106723e */ /* 0x000fc400000000ff */
[----:B------:R-:W-:-:S07]  /*5b10*/  F2FP.F16.F32.PACK_AB R7, R191, R184 ;  /* 0x000000b8bf07723e */ /* 0x000fce00000000ff */
[C---:B----4-:R-:W-:Y:S08]  /*5b20*/  HMMA.16816.F32 R120, R4.reuse, R8, R120 ;  /* 0x000000080478723c */ /* 0x050ff00000001878 */
[C---:B------:R-:W-:Y:S01]  /*5b30*/  HMMA.16816.F32 R116, R4.reuse, R10, R116 ;  /* 0x0000000a0474723c */ /* 0x040fe20000001874 */
[----:B------:R-:W1:Y:S07]  /*5b40*/  LDSM.16.MT88.4 R8, [R164+0x17000] ;  /* 0x01700000a408783b */ /* 0x000e6e0000004200 */
[C---:B--2---:R-:W-:Y:S08]  /*5b50*/  HMMA.16816.F32 R36, R4.reuse, R16, R36 ;  /* 0x000000100424723c */ /* 0x044ff00000001824 */
[C---:B------:R-:W-:Y:S01]  /*5b60*/  HMMA.16816.F32 R40, R4.reuse, R18, R40 ;  /* 0x000000120428723c */ /* 0x040fe20000001828 */
[----:B------:R-:W2:Y:S07]  /*5b70*/  LDSM.16.MT88.4 R16, [R162+0x17000] ;  /* 0x01700000a210783b */ /* 0x000eae0000004200 */
[----:B-----5:R-:W-:Y:S01]  /*5b80*/  HMMA.16816.F32 R44, R4, R144, R44 ;  /* 0x00000090042c723c */ /* 0x020fe2000000182c */
[--C-:B------:R-:W-:Y:S01]  /*5b90*/  FFMA.FTZ R144, R183, UR4, -R178.reuse ;  /* 0x00000004b7907c23 */ /* 0x100fe200080108b2 */
[----:B------:R-:W-:-:S05]  /*5ba0*/  FFMA.FTZ R145, R181, UR4, -R178 ;  /* 0x00000004b5917c23 */ /* 0x000fca00080108b2 */
[----:B------:R-:W-:Y:S01]  /*5bb0*/  MUFU.EX2 R144, R144 ;  /* 0x0000009000907308 */ /* 0x000fe20000000800 */
[C---:B------:R-:W-:Y:S01]  /*5bc0*/  HMMA.16816.F32 R48, R4.reuse, R146, R48 ;  /* 0x000000920430723c */ /* 0x040fe20000001830 */
[----:B------:R-:W-:Y:S01]  /*5bd0*/  FFMA.FTZ R146, R179, UR4, -R178 ;  /* 0x00000004b3927c23 */ /* 0x000fe200080108b2 */
[----:B------:R-:W-:Y:S01]  /*5be0*/  FFMA.FTZ R147, R176, UR4, -R171 ;  /* 0x00000004b0937c23 */ /* 0x000fe200080108ab */
[----:B------:R-:W4:Y:S04]  /*5bf0*/  MUFU.EX2 R145, R145 ;  /* 0x0000009100917308 */ /* 0x000f280000000800 */
[----:B------:R-:W-:Y:S01]  /*5c00*/  MUFU.EX2 R146, R146 ;  /* 0x0000009200927308 */ /* 0x000fe20000000800 */
[C---:B---3--:R-:W-:Y:S03]  /*5c10*/  HMMA.16816.F32 R68, R4.reuse, R12, R68 ;  /* 0x0000000c0444723c */ /* 0x048fe60000001844 */
[----:B------:R-:W3:Y:S05]  /*5c20*/  MUFU.EX2 R147, R147 ;  /* 0x0000009300937308 */ /* 0x000eea0000000800 */
[C---:B-1----:R-:W-:Y:S08]  /*5c30*/  HMMA.16816.F32 R84, R4.reuse, R8, R84 ;  /* 0x000000080454723c */ /* 0x042ff00000001854 */
[C---:B------:R-:W-:Y:S01]  /*5c40*/  HMMA.16816.F32 R88, R4.reuse, R10, R88 ;  /* 0x0000000a0458723c */ /* 0x040fe20000001858 */
[----:B------:R-:W1:Y:S07]  /*5c50*/  LDSM.16.MT88.4 R8, [R166+0x15800] ;  /* 0x01580000a608783b */ /* 0x000e6e0000004200 */
[C---:B------:R-:W-:Y:S01]  /*5c60*/  HMMA.16816.F32 R72, R4.reuse, R14, R72 ;  /* 0x0000000e0448723c */ /* 0x040fe20000001848 */
[----:B------:R-:W5:Y:S07]  /*5c70*/  LDSM.16.MT88.4 R12, [R172+0x13800] ;  /* 0x01380000ac0c783b */ /* 0x000f6e0000004200 */
[C---:B--2---:R-:W-:Y:S08]  /*5c80*/  HMMA.16816.F32 R92, R4.reuse, R16, R92 ;  /* 0x00000010045c723c */ /* 0x044ff0000000185c */
[C---:B------:R-:W-:Y:S01]  /*5c90*/  HMMA.16816.F32 R96, R4.reuse, R18, R96 ;  /* 0x000000120460723c */ /* 0x040fe20000001860 */
[----:B------:R-:W2:Y:S07]  /*5ca0*/  LDSM.16.MT88.4 R16, [R164+0x17800] ;  /* 0x01780000a410783b */ /* 0x000eae0000004200 */
[C---:B------:R-:W-:Y:S08]  /*5cb0*/  HMMA.16816.F32 R76, R4.reuse, R140, R76 ;  /* 0x0000008c044c723c */ /* 0x040ff0000000184c */
        /* <DEDUP_REMOVED lines=18> */
[----:B---3--:R-:W-:-:S02]  /*5de0*/  F2FP.F16.F32.PACK_AB R5, R170, R147 ;  /* 0x00000093aa05723e */ /* 0x008fc400000000ff */
[----:B------:R-:W-:Y:S02]  /*5df0*/  F2FP.F16.F32.PACK_AB R6, R215, R146 ;  /* 0x00000092d706723e */ /* 0x000fe400000000ff */
[----:B------:R-:W-:-:S07]  /*5e00*/  F2FP.F16.F32.PACK_AB R7, R213, R168 ;  /* 0x000000a8d507723e */ /* 0x000fce00000000ff */
[C---:B-1----:R-:W-:Y:S08]  /*5e10*/  HMMA.16816.F32 R36, R4.reuse, R8, R36 ;  /* 0x000000080424723c */ /* 0x042ff00000001824 */
[C---:B------:R-:W-:Y:S01]  /*5e20*/  HMMA.16816.F32 R40, R4.reuse, R10, R40 ;  /* 0x0000000a0428723c */ /* 0x040fe20000001828 */
[----:B------:R-:W1:Y:S07]  /*5e30*/  LDSM.16.MT88.4 R8, [R162+0x15800] ;  /* 0x01580000a208783b */ /* 0x000e6e0000004200 */
[C---:B-----5:R-:W-:Y:S08]  /*5e40*/  HMMA.16816.F32 R120, R4.reuse, R12, R120 ;  /* 0x0000000c0478723c */ /* 0x060ff00000001878 */
        /* <DEDUP_REMOVED lines=19> */
[C---:B------:R-:W-:Y:S01]  /*5f80*/  HMMA.16816.F32 R80, R4.reuse, R138, R80 ;  /* 0x0000008a0450723c */ /* 0x040fe20000001850 */
[----:B------:R-:W-:Y:S01]  /*5f90*/  FADD.FTZ R147, R147, R2 ;  /* 0x0000000293937221 */ /* 0x000fe20000010000 */
[----:B------:R-:W-:Y:S01]  /*5fa0*/  FADD.FTZ R145, R145, R144 ;  /* 0x0000009091917221 */ /* 0x000fe20000010000 */
[----:B------:R-:W-:Y:S02]  /*5fb0*/  MOV R2, 0x20 ;  /* 0x0000002000027802 */ /* 0x000fe40000000f00 */
        /* <DEDUP_REMOVED lines=30> */
[----:B------:R-:W-:Y:S01]  /*61a0*/  IMAD.U32 R7, RZ, RZ, UR17 ;  /* 0x00000011ff077e24 */ /* 0x000fe2000f8e00ff */
[----:B------:R-:W-:Y:S01]  /*61b0*/  ULEA UR12, UP0, UR8, UR12, 0x5 ;  /* 0x0000000c080c7291 */ /* 0x000fe2000f8028ff */
[----:B------:R-:W-:Y:S01]  /*61c0*/  LOP3.LUT R7, R187, 0x8, RZ, 0xc0, !PT ;  /* 0x00000008bb077812 */ /* 0x000fe200078ec0ff */
[----:B------:R-:W-:Y:S01]  /*61d0*/  USHF.L.U64.HI UR16, UR16, 0x6, UR4 ;  /* 0x0000000610107899 */ /* 0x000fe20008010204 */
[-C--:B------:R-:W-:Y:S01]  /*61e0*/  LEA R10, P0, R6, R208.reuse, 0x7 ;  /* 0x000000d0060a7211 */ /* 0x080fe200078038ff */
[----:B------:R-:W-:Y:S01]  /*61f0*/  IMAD.U32 R4, RZ, RZ, UR4 ;  /* 0x00000004ff047e24 */ /* 0x000fe2000f8e00ff */
[----:B------:R-:W-:Y:S01]  /*6200*/  LOP3.LUT R188, R188, 0x7c00, RZ, 0xc0, !PT ;  /* 0x00007c00bcbc7812 */ /* 0x000fe200078ec0ff */
[----:B------:R-:W-:Y:S01]  /*6210*/  ULEA.HI.X UR16, UR8, UR16, UR9, 0x5, UP0 ;  /* 0x0000001008107291 */ /* 0x000fe200080f2c09 */
[----:B------:R-:W-:Y:S01]  /*6220*/  IMAD.U32 R5, RZ, RZ, UR12 ;  /* 0x0000000cff057e24 */ /* 0x000fe2000f8e00ff */
[----:B------:R-:W-:Y:S01]  /*6230*/  LOP3.LUT R164, R134, R7, RZ, 0x3c, !PT ;  /* 0x0000000786a47212 */ /* 0x000fe200078e3cff */
[----:B------:R-:W-:Y:S01]  /*6240*/  VIADD R170, R0, UR5 ;  /* 0x0000000500aa7c36 */ /* 0x000fe20008000000 */
[----:B------:R-:W-:Y:S01]  /*6250*/  LEA.HI.X R11, R6, R207, R4, 0x7, P0 ;  /* 0x000000cf060b7211 */ /* 0x000fe200000f3c04 */
[----:B------:R-:W-:Y:S01]  /*6260*/  UIADD3 UR17, UPT, UPT, UR21, -0x2, URZ ;  /* 0xfffffffe15117890 */ /* 0x000fe2000fffe0ff */
[----:B------:R-:W-:Y:S01]  /*6270*/  IMAD.U32 R4, RZ, RZ, UR16 ;  /* 0x00000010ff047e24 */ /* 0x000fe2000f8e00ff */
[----:B------:R-:W-:Y:S01]  /*6280*/  BAR.SYNC.DEFER_BLOCKING 0x0 ;  /* 0x0000000000007b1d */ /* 0x000fe20000010000 */
[----:B------:R-:W-:Y:S01]  /*6290*/  LEA R8, P0, R5, R208, 0x1 ;  /* 0x000000d005087211 */ /* 0x000fe200078008ff */
[----:B------:R-:W-:Y:S01]  /*62a0*/  UISETP.GT.U32.AND UP1, UPT, UR17, UR18, UPT ;  /* 0x000000121100728c */ /* 0x000fe2000bf24070 */
[----:B-1----:R-:W-:-:S02]  /*62b0*/  ISETP.GE.AND P3, PT, R186, UR7, PT ;  /* 0x00000007ba007c0c */ /* 0x002fc4000bf66270 */
[----:B------:R-:W-:Y:S02]  /*62c0*/  ISETP.GE.AND P1, PT, R202, UR7, PT ;  /* 0x00000007ca007c0c */ /* 0x000fe4000bf26270 */
[----:B------:R-:W-:Y:S02]  /*62d0*/  LEA.HI.X R9, R5, R207, R4, 0x1, P0 ;  /* 0x000000cf05097211 */ /* 0x000fe400000f0c04 */
[----:B------:R-:W-:Y:S02]  /*62e0*/  ISETP.GE.AND P0, PT, R201, UR7, PT ;  /* 0x00000007c9007c0c */ /* 0x000fe4000bf06270 */
[----:B------:R-:W-:Y:S02]  /*62f0*/  LOP3.LUT R7, R188, 0x200, R135, 0xf8, !PT ;  /* 0x00000200bc077812 */ /* 0x000fe400078ef887 */
[----:B------:R-:W-:Y:S02]  /*6300*/  SEL R177, R177, 0xffffffe0, !P6 ;  /* 0xffffffe0b1b17807 */ /* 0x000fe40007000000 */
[----:B------:R-:W-:-:S03]  /*6310*/  LOP3.LUT R7, R7, R164, RZ, 0xfc, !PT ;  /* 0x000000a407077212 */ /* 0x000fc600078efcff */
[C---:B------:R-:W-:Y:S01]  /*6320*/  IMAD.IADD R171, R170.reuse, 0x1, R177 ;  /* 0x00000001aaab7824 */ /* 0x040fe200078e02b1 */
[----:B------:R-:W-:Y:S01]  /*6330*/  LEA R190, R7, UR5, 0x1 ;  /* 0x0000000507be7c11 */ /* 0x000fe2000f8e08ff */
[----:B------:R-:W-:Y:S01]  /*6340*/  IMAD.IADD R170, R170, 0x1, R133 ;  /* 0x00000001aaaa7824 */ /* 0x000fe200078e0285 */
[----:B------:R-:W-:Y:S01]  /*6350*/  @!PT LDS RZ, [RZ] ;  /* 0x00000000fffff984 */ /* 0x000fe20000000800 */
[----:B------:R-:W-:Y:S01]  /*6360*/  @!PT LDS RZ, [RZ] ;  /* 0x00000000fffff984 */ /* 0x000fe20000000800 */
[----:B------:R-:W-:Y:S01]  /*6370*/  @!PT LDS RZ, [RZ] ;  /* 0x00000000fffff984 */ /* 0x000fe20000000800 */
[----:B------:R-:W-:Y:S03]  /*6380*/  @!P3 LDGSTS.E.BYPASS.LTC128B.128 [R211+0x12000], desc[UR30][R10.64] ;  /* 0x120000000ad3bfae */ /* 0x000fe6000b981a1e */
[--C-:B------:R-:W-:Y:S02]  /*6390*/  IMAD.IADD R189, R177, 0x1, R190.reuse ;  /* 0x00000001b1bd7824 */ /* 0x100fe400078e02be */
[----:B------:R-:W-:Y:S01]  /*63a0*/  IMAD.IADD R184, R133, 0x1, R190 ;  /* 0x0000000185b87824 */ /* 0x000fe200078e02be */
[----:B------:R-:W-:Y:S01]  /*63b0*/  @P3 STS.128 [R211+0x12000], RZ ;  /* 0x012000ffd3003388 */ /* 0x000fe20000000c00 */
[----:B------:R-:W-:-:S02]  /*63c0*/  IMAD.IADD R166, R177, 0x1, R170 ;  /* 0x00000001b1a67824 */ /* 0x000fc400078e02aa */
[----:B------:R-:W-:Y:S01]  /*63d0*/  IMAD.IADD R168, R177, 0x1, R184 ;  /* 0x00000001b1a87824 */ /* 0x000fe200078e02b8 */
        /* <DEDUP_REMOVED lines=233> */
.L_x_609:
[----:B------:R2:W-:Y:S02]  /*7270*/  STS.128 [R211+0x11000], RZ ;  /* 0x011000ffd3007388 */ /* 0x0005e40000000c00 */
.L_x_610:
[----:B------:R-:W-:Y:S05]  /*7280*/  BSYNC.RECONVERGENT B0 ;  /* 0x0000000000007941 */ /* 0x000fea0003800200 */
.L_x_608:
[----:B------:R-:W0:Y:S02]  /*7290*/  LDGDEPBAR ;  /* 0x00000000000079af */ /* 0x000e240000000000 */
.L_x_607:
[----:B-1-3--:R-:W-:Y:S01]  /*72a0*/  IMAD.U32 R10, RZ, RZ, UR21 ;  /* 0x00000015ff0a7e24 */ /* 0x00afe2000f8e00ff */
[----:B------:R-:W1:Y:S01]  /*72b0*/  S2UR UR5, SR_CgaCtaId ;  /* 0x00000000000579c3 */ /* 0x000e620000008800 */
[----:B------:R-:W-:Y:S01]  /*72c0*/  IMAD.U32 R5, RZ, RZ, UR20 ;  /* 0x00000014ff057e24 */ /* 0x000fe2000f8e00ff */
[----:B------:R-:W3:Y:S01]  /*72d0*/  LDCU UR4, c[0x0][0x45c] ;  /* 0x00008b80ff0477ac */ /* 0x000ee20008000800 */
[----:B------:R-:W-:-:S03]  /*72e0*/  IMAD R10, R10, 0x40, R169 ;  /* 0x000000400a0a7824 */ /* 0x000fc600078e02a9 */
[----:B------:R-:W-:Y:S01]  /*72f0*/  IADD3 R6, PT, PT, R206, -UR24, -R5 ;  /* 0x80000018ce067c10 */ /* 0x000fe2000fffe805 */
[C---:B------:R-:W-:Y:S01]  /*7300*/  VIADD R8, R10.reuse, UR20 ;  /* 0x000000140a087c36 */ /* 0x040fe20008000000 */
[----:B------:R-:W-:Y:S01]  /*7310*/  UMOV UR7, 0x400 ;  /* 0x0000040000077882 */ /* 0x000fe20000000000 */
[C---:B------:R-:W-:Y:S02]  /*7320*/  VIADD R5, R10.reuse, 0xffffff80 ;  /* 0xffffff800a057836 */ /* 0x040fe40000000000 */
[----:B------:R-:W-:Y:S01]  /*7330*/  VIADD R13, R10, 0xffffff88 ;  /* 0xffffff880a0d7836 */ /* 0x000fe20000000000 */
[--C-:B------:R-:W-:Y:S02]  /*7340*/  IADD3 R4, PT, PT, R206, 0x80, -R8.reuse ;  /* 0x00000080ce047810 */ /* 0x100fe40007ffe808 */
[----:B------:R-:W-:Y:S02]  /*7350*/  IADD3 R9, PT, PT, R165, 0x80, -R8 ;  /* 0x00000080a5097810 */ /* 0x000fe40007ffe808 */
[----:B------:R-:W-:-:S02]  /*7360*/  IABS R4, R4 ;  /* 0x0000000400047213 */ /* 0x000fc40000000000 */
[----:B------:R-:W-:Y:S02]  /*7370*/  IABS R9, R9 ;  /* 0x0000000900097213 */ /* 0x000fe40000000000 */
[----:B------:R-:W-:Y:S01]  /*7380*/  I2FP.F32.S32 R11, R4 ;  /* 0x00000004000b7245 */ /* 0x000fe20000201400 */
[----:B------:R-:W-:Y:S01]  /*7390*/  IMAD.U32 R4, RZ, RZ, UR20 ;  /* 0x00000014ff047e24 */ /* 0x000fe2000f8e00ff */
[----:B------:R-:W-:Y:S02]  /*73a0*/  ISETP.GT.AND P4, PT, R6, R5, PT ;  /* 0x000000050600720c */ /* 0x000fe40003f84270 */
[----:B------:R-:W-:Y:S01]  /*73b0*/  IADD3 R14, PT, PT, R206, 0x7f, -R8 ;  /* 0x0000007fce0e7810 */ /* 0x000fe20007ffe808 */
[----:B------:R-:W-:Y:S01]  /*73c0*/  FFMA.FTZ R11, R11, -UR6, R148 ;  /* 0x800000060b0b7c23 */ /* 0x000fe20008010094 */
[----:B------:R-:W-:Y:S01]  /*73d0*/  ISETP.GE.AND P5, PT, R5, R205, PT ;  /* 0x000000cd0500720c */ /* 0x000fe20003fa6270 */
[----:B-1----:R-:W-:Y:S01]  /*73e0*/  ULEA UR5, UR5, UR7, 0x18 ;  /* 0x0000000705057291 */ /* 0x002fe2000f8ec0ff */
[----:B------:R-:W-:-:S02]  /*73f0*/  I2FP.F32.S32 R9, R9 ;  /* 0x0000000900097245 */ /* 0x000fc40000201400 */
[----:B------:R-:W-:Y:S02]  /*7400*/  FSEL R11, R11, -INF , !P4 ;  /* 0xff8000000b0b7808 */ /* 0x000fe40006000000 */
[----:B------:R-:W-:Y:S01]  /*7410*/  IADD3 R4, PT, PT, R165, -UR24, -R4 ;  /* 0x80000018a5047c10 */ /* 0x000fe2000fffe804 */
[----:B------:R-:W-:Y:S01]  /*7420*/  FFMA.FTZ R9, R9, -UR6, R150 ;  /* 0x8000000609097c23 */ /* 0x000fe20008010096 */
[----:B------:R-:W-:Y:S02]  /*7430*/  IABS R14, R14 ;  /* 0x0000000e000e7213 */ /* 0x000fe40000000000 */
[----:B------:R-:W-:Y:S02]  /*7440*/  FSEL R11, R11, -INF , !P5 ;  /* 0xff8000000b0b7808 */ /* 0x000fe40006800000 */
[----:B------:R-:W-:Y:S02]  /*7450*/  ISETP.GT.AND P4, PT, R4, R5, PT ;  /* 0x000000050400720c */ /* 0x000fe40003f84270 */
[----:B------:R-:W-:-:S02]  /*7460*/  I2FP.F32.S32 R14, R14 ;  /* 0x0000000e000e7245 */ /* 0x000fc40000201400 */
[----:B------:R-:W-:Y:S01]  /*7470*/  ISETP.GE.AND P5, PT, R5, R204, PT ;  /* 0x000000cc0500720c */ /* 0x000fe20003fa6270 */
[----:B------:R-:W-:Y:S01]  /*7480*/  VIADD R5, R10, 0xffffff81 ;  /* 0xffffff810a057836 */ /* 0x000fe20000000000 */
[--C-:B------:R-:W-:Y:S01]  /*7490*/  IADD3 R12, PT, PT, R165, 0x7f, -R8.reuse ;  /* 0x0000007fa50c7810 */ /* 0x100fe20007ffe808 */
[----:B------:R-:W-:Y:S01]  /*74a0*/  FFMA.FTZ R19, R14, -UR6, R149 ;  /* 0x800000060e137c23 */ /* 0x000fe20008010095 */
[----:B------:R-:W-:Y:S02]  /*74b0*/  FSEL R9, R9, -INF , !P4 ;  /* 0xff80000009097808 */ /* 0x000fe40006000000 */
[----:B------:R-:W-:Y:S02]  /*74c0*/  ISETP.GT.AND P4, PT, R6, R5, PT ;  /* 0x000000050600720c */ /* 0x000fe40003f84270 */
[----:B------:R-:W-:Y:S02]  /*74d0*/  IABS R12, R12 ;  /* 0x0000000c000c7213 */ /* 0x000fe40000000000 */
[----:B------:R-:W-:-:S02]  /*74e0*/  IADD3 R17, PT, PT, R206, 0x78, -R8 ;  /* 0x00000078ce117810 */ /* 0x000fc40007ffe808 */
[----:B------:R-:W-:Y:S02]  /*74f0*/  FSEL R9, R9, -INF , !P5 ;  /* 0xff80000009097808 */ /* 0x000fe40006800000 */
[----:B------:R-:W-:Y:S02]  /*7500*/  ISETP.GE.AND P5, PT, R5, R205, PT ;  /* 0x000000cd0500720c */ /* 0x000fe40003fa6270 */
[----:B------:R-:W-:Y:S02]  /*7510*/  FSEL R19, R19, -INF , !P4 ;  /* 0xff80000013137808 */ /* 0x000fe40006000000 */
[----:B------:R-:W-:Y:S02]  /*7520*/  I2FP.F32.S32 R12, R12 ;  /* 0x0000000c000c7245 */ /* 0x000fe40000201400 */
[----:B------:R-:W-:Y:S02]  /*7530*/  IABS R17, R17 ;  /* 0x0000001100117213 */ /* 0x000fe40000000000 */
[----:B------:R-:W-:-:S02]  /*7540*/  FSEL R19, R19, -INF , !P5 ;  /* 0xff80000013137808 */ /* 0x000fc40006800000 */
[----:B------:R-:W-:Y:S02]  /*7550*/  ISETP.GT.AND P4, PT, R4, R5, PT ;  /* 0x000000050400720c */ /* 0x000fe40003f84270 */
[----:B------:R-:W-:Y:S01]  /*7560*/  ISETP.GE.AND P5, PT, R5, R204, PT ;  /* 0x000000cc0500720c */ /* 0x000fe20003fa6270 */
[----:B------:R-:W-:Y:S01]  /*7570*/  FFMA.FTZ R5, R12, -UR6, R151 ;  /* 0x800000060c057c23 */ /* 0x000fe20008010097 */
[----:B------:R-:W-:Y:S02]  /*7580*/  I2FP.F32.S32 R17, R17 ;  /* 0x0000001100117245 */ /* 0x000fe40000201400 */
[----:B------:R-:W-:Y:S02]  /*7590*/  IADD3 R7, PT, PT, R165, 0x78, -R8 ;  /* 0x00000078a5077810 */ /* 0x000fe40007ffe808 */
[----:B------:R-:W-:Y:S01]  /*75a0*/  FSEL R5, R5, -INF , !P4 ;  /* 0xff80000005057808 */ /* 0x000fe20006000000 */
[----:B------:R-:W-:Y:S01]  /*75b0*/  FFMA.FTZ R17, R17, -UR6, R144 ;  /* 0x8000000611117c23 */ /* 0x000fe20008010090 */
[----:B------:R-:W-:-:S02]  /*75c0*/  IABS R7, R7 ;  /* 0x0000000700077213 */ /* 0x000fc40000000000 */
[----:B------:R-:W-:Y:S02]  /*75d0*/  ISETP.GT.AND P4, PT, R6, R13, PT ;  /* 0x0000000d0600720c */ /* 0x000fe40003f84270 */
[----:B------:R-:W-:Y:S02]  /*75e0*/  IADD3 R14, PT, PT, R206, 0x77, -R8 ;  /* 0x00000077ce0e7810 */ /* 0x000fe40007ffe808 */
[----:B------:R-:W-:Y:S02]  /*75f0*/  FSEL R5, R5, -INF , !P5 ;  /* 0xff80000005057808 */ /* 0x000fe40006800000 */
[----:B------:R-:W-:Y:S02]  /*7600*/  ISETP.GE.AND P5, PT, R13, R205, PT ;  /* 0x000000cd0d00720c */ /* 0x000fe40003fa6270 */
[----:B------:R-:W-:Y:S02]  /*7610*/  FSEL R17, R17, -INF , !P4 ;  /* 0xff80000011117808 */ /* 0x000fe40006000000 */
[----:B------:R-:W-:-:S02]  /*7620*/  I2FP.F32.S32 R7, R7 ;  /* 0x0000000700077245 */ /* 0x000fc40000201400 */
[----:B------:R-:W-:Y:S02]  /*7630*/  IABS R14, R14 ;  /* 0x0000000e000e7213 */ /* 0x000fe40000000000 */
[----:B------:R-:W-:Y:S01]  /*7640*/  FSEL R17, R17, -INF , !P5 ;  /* 0xff80000011117808 */ /* 0x000fe20006800000 */
[----:B------:R-:W-:Y:S01]  /*7650*/  FFMA.FTZ R7, R7, -UR6, R146 ;  /* 0x8000000607077c23 */ /* 0x000fe20008010092 */
[----:B------:R-:W-:Y:S02]  /*7660*/  ISETP.GT.AND P4, PT, R4, R13, PT ;  /* 0x0000000d0400720c */ /* 0x000fe40003f84270 */
[----:B------:R-:W-:Y:S02]  /*7670*/  I2FP.F32.S32 R14, R14 ;  /* 0x0000000e000e7245 */ /* 0x000fe40000201400 */
[----:B------:R-:W-:Y:S01]  /*7680*/  ISETP.GE.AND P5, PT, R13, R204, PT ;  /* 0x000000cc0d00720c */ /* 0x000fe20003fa6270 */
[----:B------:R-:W-:Y:S01]  /*7690*/  VIADD R13, R10, 0xffffff89 ;  /* 0xffffff890a0d7836 */ /* 0x000fe20000000000 */
[--C-:B------:R-:W-:Y:S01]  /*76a0*/  IADD3 R12, PT, PT, R165, 0x77, -R8.reuse ;  /* 0x00000077a50c7810 */ /* 0x100fe20007ffe808 */
[----:B------:R-:W-:Y:S01]  /*76b0*/  FFMA.FTZ R15, R14, -UR6, R145 ;  /* 0x800000060e0f7c23 */ /* 0x000fe20008010091 */
[----:B------:R-:W-:-:S02]  /*76c0*/  IADD3 R23, PT, PT, R206, 0x70, -R8 ;  /* 0x00000070ce177810 */ /* 0x000fc40007ffe808 */
[----:B------:R-:W-:Y:S02]  /*76d0*/  FSEL R7, R7, -INF , !P4 ;  /* 0xff80000007077808 */ /* 0x000fe40006000000 */
[----:B------:R-:W-:Y:S02]  /*76e0*/  ISETP.GT.AND P4, PT, R6, R13, PT ;  /* 0x0000000d0600720c */ /* 0x000fe40003f84270 */
[----:B------:R-:W-:Y:S02]  /*76f0*/  IABS R12, R12 ;  /* 0x0000000c000c7213 */ /* 0x000fe40000000000 */
[----:B------:R-:W-:Y:S02]  /*7700*/  IABS R23, R23 ;  /* 0x0000001700177213 */ /* 0x000fe40000000000 */
[----:B------:R-:W-:Y:S02]  /*7710*/  FSEL R7, R7, -INF , !P5 ;  /* 0xff80000007077808 */ /* 0x000fe40006800000 */
[----:B------:R-:W-:-:S02]  /*7720*/  ISETP.GE.AND P5, PT, R13, R205, PT ;  /* 0x000000cd0d00720c */ /* 0x000fc40003fa6270 */
[----:B------:R-:W-:Y:S02]  /*7730*/  FSEL R15, R15, -INF , !P4 ;  /* 0xff8000000f0f7808 */ /* 0x000fe40006000000 */
[----:B------:R-:W-:Y:S02]  /*7740*/  I2FP.F32.S32 R12, R12 ;  /* 0x0000000c000c7245 */ /* 0x000fe40000201400 */
[----:B------:R-:W-:Y:S02]  /*7750*/  I2FP.F32.S32 R23, R23 ;  /* 0x0000001700177245 */ /* 0x000fe40000201400 */
[----:B------:R-:W-:Y:S02]  /*7760*/  FSEL R15, R15, -INF , !P5 ;  /* 0xff8000000f0f7808 */ /* 0x000fe40006800000 */
[----:B------:R-:W-:Y:S01]  /*7770*/  ISETP.GT.AND P4, PT, R4, R13, PT ;  /* 0x0000000d0400720c */ /* 0x000fe20003f84270 */
[----:B------:R-:W-:Y:S01]  /*7780*/  FFMA.FTZ R140, R23, -UR6, R140 ;  /* 0x80000006178c7c23 */ /* 0x000fe2000801008c */
[----:B------:R-:W-:Y:S01]  /*7790*/  ISETP.GE.AND P5, PT, R13, R204, PT ;  /* 0x000000cc0d00720c */ /* 0x000fe20003fa6270 */
[----:B------:R-:W-:Y:S01]  /*77a0*/  FFMA.FTZ R13, R12, -UR6, R147 ;  /* 0x800000060c0d7c23 */ /* 0x000fe20008010093 */
[----:B------:R-:W-:Y:S01]  /*77b0*/  VIADD R23, R10, 0xffffff90 ;  /* 0xffffff900a177836 */ /* 0x000fe20000000000 */
[----:B------:R-:W-:-:S02]  /*77c0*/  IADD3 R21, PT, PT, R165, 0x70, -R8 ;  /* 0x00000070a5157810 */ /* 0x000fc40007ffe808 */
[----:B------:R-:W-:Y:S02]  /*77d0*/  IADD3 R14, PT, PT, R206, 0x6f, -R8 ;  /* 0x0000006fce0e7810 */ /* 0x000fe40007ffe808 */
[----:B------:R-:W-:Y:S02]  /*77e0*/  FSEL R13, R13, -INF , !P4 ;  /* 0xff8000000d0d7808 */ /* 0x000fe40006000000 */
[----:B------:R-:W-:Y:S02]  /*77f0*/  IABS R21, R21 ;  /* 0x0000001500157213 */ /* 0x000fe40000000000 */
[----:B------:R-:W-:Y:S02]  /*7800*/  ISETP.GT.AND P4, PT, R6, R23, PT ;  /* 0x000000170600720c */ /* 0x000fe40003f84270 */
[----:B------:R-:W-:Y:S02]  /*7810*/  FSEL R13, R13, -INF , !P5 ;  /* 0xff8000000d0d7808 */ /* 0x000fe40006800000 */
[----:B------:R-:W-:-:S02]  /*7820*/  ISETP.GE.AND P5, PT, R23, R205, PT ;  /* 0x000000cd1700720c */ /* 0x000fc40003fa6270 */
[----:B------:R-:W-:Y:S02]  /*7830*/  FSEL R217, R140, -INF , !P4 ;  /* 0xff8000008cd97808 */ /* 0x000fe40006000000 */
[----:B------:R-:W-:Y:S02]  /*7840*/  I2FP.F32.S32 R21, R21 ;  /* 0x0000001500157245 */ /* 0x000fe40000201400 */
[----:B------:R-:W-:Y:S02]  /*7850*/  IABS R14, R14 ;  /* 0x0000000e000e7213 */ /* 0x000fe40000000000 */
[----:B------:R-:W-:Y:S01]  /*7860*/  FSEL R217, R217, -INF , !P5 ;  /* 0xff800000d9d97808 */ /* 0x000fe20006800000 */
[----:B------:R-:W-:Y:S01]  /*7870*/  FFMA.FTZ R142, R21, -UR6, R142 ;  /* 0x80000006158e7c23 */ /* 0x000fe2000801008e */
[----:B------:R-:W-:Y:S01]  /*7880*/  ISETP.GT.AND P4, PT, R4, R23, PT ;  /* 0x000000170400720c */ /* 0x000fe20003f84270 */
[----:B------:R-:W-:Y:S01]  /*7890*/  VIADD R21, R10, 0xffffff91 ;  /* 0xffffff910a157836 */ /* 0x000fe20000000000 */
[----:B------:R-:W-:-:S02]  /*78a0*/  I2FP.F32.S32 R14, R14 ;  /* 0x0000000e000e7245 */ /* 0x000fc40000201400 */
[----:B------:R-:W-:Y:S02]  /*78b0*/  ISETP.GE.AND P5, PT, R23, R204, PT ;  /* 0x000000cc1700720c */ /* 0x000fe40003fa6270 */
[--C-:B------:R-:W-:Y:S01]  /*78c0*/  IADD3 R12, PT, PT, R165, 0x6f, -R8.reuse ;  /* 0x0000006fa50c7810 */ /* 0x100fe20007ffe808 */
[----:B------:R-:W-:Y:S01]  /*78d0*/  FFMA.FTZ R141, R14, -UR6, R141 ;  /* 0x800000060e8d7c23 */ /* 0x000fe2000801008d */
[----:B------:R-:W-:Y:S02]  /*78e0*/  IADD3 R23, PT, PT, R206, 0x68, -R8 ;  /* 0x00000068ce177810 */ /* 0x000fe40007ffe808 */
[----:B------:R-:W-:Y:S02]  /*78f0*/  IABS R12, R12 ;  /* 0x0000000c000c7213 */ /* 0x000fe40000000000 */
[----:B------:R-:W-:Y:S02]  /*7900*/  FSEL R171, R142, -INF , !P4 ;  /* 0xff8000008eab7808 */ /* 0x000fe40006000000 */
[----:B------:R-:W-:-:S02]  /*7910*/  IABS R23, R23 ;  /* 0x0000001700177213 */ /* 0x000fc40000000000 */
[----:B------:R-:W-:Y:S02]  /*7920*/  ISETP.GT.AND P4, PT, R6, R21, PT ;  /* 0x000000150600720c */ /* 0x000fe40003f84270 */
[----:B------:R-:W-:Y:S02]  /*7930*/  FSEL R171, R171, -INF , !P5 ;  /* 0xff800000abab7808 */ /* 0x000fe40006800000 */
[----:B------:R-:W-:Y:S02]  /*7940*/  I2FP.F32.S32 R12, R12 ;  /* 0x0000000c000c7245 */ /* 0x000fe40000201400 */
[----:B------:R-:W-:Y:S02]  /*7950*/  I2FP.F32.S32 R23, R23 ;  /* 0x0000001700177245 */ /* 0x000fe40000201400 */
[----:B------:R-:W-:Y:S01]  /*7960*/  ISETP.GE.AND P5, PT, R21, R205, PT ;  /* 0x000000cd1500720c */ /* 0x000fe20003fa6270 */
[----:B------:R-:W-:Y:S01]  /*7970*/  FFMA.FTZ R143, R12, -UR6, R143 ;  /* 0x800000060c8f7c23 */ /* 0x000fe2000801008f */
[----:B------:R-:W-:Y:S01]  /*7980*/  FSEL R173, R141, -INF , !P4 ;  /* 0xff8000008dad7808 */ /* 0x000fe20006000000 */
[----:B------:R-:W-:Y:S01]  /*7990*/  FFMA.FTZ R136, R23, -UR6, R136 ;  /* 0x8000000617887c23 */ /* 0x000fe20008010088 */
[----:B------:R-:W-:Y:S01]  /*79a0*/  ISETP.GT.AND P4, PT, R4, R21, PT ;  /* 0x000000150400720c */ /* 0x000fe20003f84270 */
[----:B------:R-:W-:Y:S01]  /*79b0*/  VIADD R23, R10, 0xffffff98 ;  /* 0xffffff980a177836 */ /* 0x000fe20000000000 */
[----:B------:R-:W-:-:S02]  /*79c0*/  FSEL R173, R173, -INF , !P5 ;  /* 0xff800000adad7808 */ /* 0x000fc40006800000 */
[----:B------:R-:W-:Y:S02]  /*79d0*/  ISETP.GE.AND P5, PT, R21, R204, PT ;  /* 0x000000cc1500720c */ /* 0x000fe40003fa6270 */
[--C-:B------:R-:W-:Y:S02]  /*79e0*/  IADD3 R21, PT, PT, R165, 0x68, -R8.reuse ;  /* 0x00000068a5157810 */ /* 0x100fe40007ffe808 */
[----:B------:R-:W-:Y:S02]  /*79f0*/  FSEL R175, R143, -INF , !P4 ;  /* 0xff8000008faf7808 */ /* 0x000fe40006000000 */
[----:B------:R-:W-:Y:S02]  /*7a00*/  IABS R21, R21 ;  /* 0x0000001500157213 */ /* 0x000fe40000000000 */
[----:B------:R-:W-:Y:S02]  /*7a10*/  ISETP.GT.AND P4, PT, R6, R23, PT ;  /* 0x000000170600720c */ /* 0x000fe40003f84270 */
[----:B------:R-:W-:-:S02]  /*7a20*/  IADD3 R14, PT, PT, R206, 0x67, -R8 ;  /* 0x00000067ce0e7810 */ /* 0x000fc40007ffe808 */
[----:B------:R-:W-:Y:S02]  /*7a30*/  FSEL R175, R175, -INF , !P5 ;  /* 0xff800000afaf7808 */ /* 0x000fe40006800000 */
[----:B------:R-:W-:Y:S02]  /*7a40*/  ISETP.GE.AND P5, PT, R23, R205, PT ;  /* 0x000000cd1700720c */ /* 0x000fe40003fa6270 */
        /* <DEDUP_REMOVED lines=73> */
[----:B------:R-:W-:-:S02]  /*7ee0*/  I2FP.F32.S32 R12, R12 ;  /* 0x0000000c000c7245 */ /* 0x000fc40000201400 */
[----:B------:R-:W-:Y:S02]  /*7ef0*/  ISETP.GT.AND P4, PT, R4, R23, PT ;  /* 0x000000170400720c */ /* 0x000fe40003f84270 */
[----:B------:R-:W-:Y:S01]  /*7f00*/  ISETP.GE.AND P5, PT, R23, R204, PT ;  /* 0x000000cc1700720c */ /* 0x000fe20003fa6270 */
[----:B------:R-:W-:Y:S01]  /*7f10*/  VIADD R23, R10, 0xffffffa9 ;  /* 0xffffffa90a177836 */ /* 0x000fe20000000000 */
[--C-:B------:R-:W-:Y:S01]  /*7f20*/  IADD3 R21, PT, PT, R206, 0x50, -R8.reuse ;  /* 0x00000050ce157810 */ /* 0x100fe20007ffe808 */
[----:B------:R-:W-:Y:S01]  /*7f30*/  FFMA.FTZ R29, R12, -UR6, R29 ;  /* 0x800000060c1d7c23 */ /* 0x000fe2000801001d */
[----:B------:R-:W-:Y:S02]  /*7f40*/  IADD3 R14, PT, PT, R165, 0x57, -R8 ;  /* 0x00000057a50e7810 */ /* 0x000fe40007ffe808 */
[----:B------:R-:W-:Y:S02]  /*7f50*/  FSEL R139, R30, -INF , !P4 ;  /* 0xff8000001e8b7808 */ /* 0x000fe40006000000 */
[----:B------:R-:W-:-:S02]  /*7f60*/  ISETP.GT.AND P4, PT, R6, R23, PT ;  /* 0x000000170600720c */ /* 0x000fc40003f84270 */
[----:B------:R-:W-:Y:S02]  /*7f70*/  IABS R21, R21 ;  /* 0x0000001500157213 */ /* 0x000fe40000000000 */
[----:B------:R-:W-:Y:S02]  /*7f80*/  IABS R14, R14 ;  /* 0x0000000e000e7213 */ /* 0x000fe40000000000 */
[----:B------:R-:W-:Y:S02]  /*7f90*/  IADD3 R12, PT, PT, R165, 0x50, -R8 ;  /* 0x00000050a50c7810 */ /* 0x000fe40007ffe808 */
[----:B------:R-:W-:Y:S02]  /*7fa0*/  FSEL R139, R139, -INF , !P5 ;  /* 0xff8000008b8b7808 */ /* 0x000fe40006800000 */
[----:B------:R-:W-:Y:S02]  /*7fb0*/  ISETP.GE.AND P5, PT, R23, R205, PT ;  /* 0x000000cd1700720c */ /* 0x000fe40003fa6270 */
[----:B------:R-:W-:-:S02]  /*7fc0*/  FSEL R179, R29, -INF , !P4 ;  /* 0xff8000001db37808 */ /* 0x000fc40006000000 */
[----:B------:R-:W-:Y:S02]  /*7fd0*/  I2FP.F32.S32 R14, R14 ;  /* 0x0000000e000e7245 */ /* 0x000fe40000201400 */
[----:B------:R-:W-:Y:S02]  /*7fe0*/  I2FP.F32.S32 R21, R21 ;  /* 0x0000001500157245 */ /* 0x000fe40000201400 */
[----:B------:R-:W-:Y:S01]  /*7ff0*/  IABS R12, R12 ;  /* 0x0000000c000c7213 */ /* 0x000fe20000000000 */
[----:B------:R-:W-:Y:S01]  /*8000*/  FFMA.FTZ R14, R14, -UR6, R31 ;  /* 0x800000060e0e7c23 */ /* 0x000fe2000801001f */
[----:B------:R-:W-:Y:S01]  /*8010*/  FSEL R179, R179, -INF , !P5 ;  /* 0xff800000b3b37808 */ /* 0x000fe20006800000 */
[----:B------:R-:W-:Y:S01]  /*8020*/  FFMA.FTZ R24, R21, -UR6, R24 ;  /* 0x8000000615187c23 */ /* 0x000fe20008010018 */
[----:B------:R-:W-:Y:S01]  /*8030*/  ISETP.GT.AND P4, PT, R4, R23, PT ;  /* 0x000000170400720c */ /* 0x000fe20003f84270 */
[----:B------:R-:W-:Y:S01]  /*8040*/  VIADD R21, R10, 0xffffffb0 ;  /* 0xffffffb00a157836 */ /* 0x000fe20000000000 */
[----:B------:R-:W-:-:S02]  /*8050*/  ISETP.GE.AND P5, PT, R23, R204, PT ;  /* 0x000000cc1700720c */ /* 0x000fc40003fa6270 */
[----:B------:R-:W-:Y:S02]  /*8060*/  I2FP.F32.S32 R23, R12 ;  /* 0x0000000c00177245 */ /* 0x000fe40000201400 */
[----:B------:R-:W-:Y:S02]  /*8070*/  IADD3 R12, PT, PT, R206, 0x4f, -R8 ;  /* 0x0000004fce0c7810 */ /* 0x000fe40007ffe808 */
[----:B------:R-:W-:Y:S01]  /*8080*/  FSEL R14, R14, -INF , !P4 ;  /* 0xff8000000e0e7808 */ /* 0x000fe20006000000 */
[----:B------:R-:W-:Y:S01]  /*8090*/  FFMA.FTZ R23, R23, -UR6, R26 ;  /* 0x8000000617177c23 */ /* 0x000fe2000801001a */
[----:B------:R-:W-:Y:S02]  /*80a0*/  IABS R12, R12 ;  /* 0x0000000c000c7213 */ /* 0x000fe40000000000 */
[----:B------:R-:W-:Y:S02]  /*80b0*/  ISETP.GT.AND P4, PT, R6, R21, PT ;  /* 0x000000150600720c */ /* 0x000fe40003f84270 */
[----:B------:R-:W-:Y:S01]  /*80c0*/  FSEL R137, R14, -INF , !P5 ;  /* 0xff8000000e897808 */ /* 0x000fe20006800000 */
[----:B------:R-:W-:Y:S01]  /*80d0*/  IMAD.MOV.U32 R14, RZ, RZ, R12 ;  /* 0x000000ffff0e7224 */ /* 0x000fe200078e000c */
[----:B------:R-:W-:-:S02]  /*80e0*/  ISETP.GE.AND P5, PT, R21, R205, PT ;  /* 0x000000cd1500720c */ /* 0x000fc40003fa6270 */
[----:B------:R-:W-:Y:S02]  /*80f0*/  FSEL R24, R24, -INF , !P4 ;  /* 0xff80000018187808 */ /* 0x000fe40006000000 */
[----:B------:R-:W-:Y:S02]  /*8100*/  IADD3 R12, PT, PT, R165, 0x4f, -R8 ;  /* 0x0000004fa50c7810 */ /* 0x000fe40007ffe808 */
[----:B------:R-:W-:Y:S02]  /*8110*/  FSEL R161, R24, -INF , !P5 ;  /* 0xff80000018a17808 */ /* 0x000fe40006800000 */
[----:B------:R-:W-:Y:S02]  /*8120*/  ISETP.GT.AND P4, PT, R4, R21, PT ;  /* 0x000000150400720c */ /* 0x000fe40003f84270 */
[----:B------:R-:W-:Y:S02]  /*8130*/  I2FP.F32.S32 R14, R14 ;  /* 0x0000000e000e7245 */ /* 0x000fe40000201400 */
[----:B------:R-:W-:Y:S01]  /*8140*/  ISETP.GE.AND P5, PT, R21, R204, PT ;  /* 0x000000cc1500720c */ /* 0x000fe20003fa6270 */
[----:B------:R-:W-:Y:S01]  /*8150*/  VIADD R21, R10, 0xffffffb1 ;  /* 0xffffffb10a157836 */ /* 0x000fe20000000000 */
[----:B------:R-:W-:Y:S01]  /*8160*/  IABS R12, R12 ;  /* 0x0000000c000c7213 */ /* 0x000fe20000000000 */
[----:B------:R-:W-:Y:S01]  /*8170*/  FFMA.FTZ R14, R14, -UR6, R25 ;  /* 0x800000060e0e7c23 */ /* 0x000fe20008010019 */
[----:B------:R-:W-:-:S02]  /*8180*/  FSEL R23, R23, -INF , !P4 ;  /* 0xff80000017177808 */ /* 0x000fc40006000000 */
[----:B------:R-:W-:Y:S02]  /*8190*/  ISETP.GT.AND P4, PT, R6, R21, PT ;  /* 0x000000150600720c */ /* 0x000fe40003f84270 */
[----:B------:R-:W-:Y:S02]  /*81a0*/  I2FP.F32.S32 R12, R12 ;  /* 0x0000000c000c7245 */ /* 0x000fe40000201400 */
[----:B------:R-:W-:Y:S01]  /*81b0*/  FSEL R155, R23, -INF , !P5 ;  /* 0xff800000179b7808 */ /* 0x000fe20006800000 */
[----:B------:R-:W-:Y:S01]  /*81c0*/  VIADD R23, R10, 0xffffffb9 ;  /* 0xffffffb90a177836 */ /* 0x000fe20000000000 */
[----:B------:R-:W-:Y:S01]  /*81d0*/  ISETP.GE.AND P5, PT, R21, R205, PT ;  /* 0x000000cd1500720c */ /* 0x000fe20003fa6270 */
[----:B------:R-:W-:Y:S01]  /*81e0*/  FFMA.FTZ R27, R12, -UR6, R27 ;  /* 0x800000060c1b7c23 */ /* 0x000fe2000801001b */
[----:B------:R-:W-:Y:S02]  /*81f0*/  FSEL R14, R14, -INF , !P4 ;  /* 0xff8000000e0e7808 */ /* 0x000fe40006000000 */
[----:B------:R-:W-:-:S02]  /*8200*/  ISETP.GT.AND P4, PT, R4, R21, PT ;  /* 0x000000150400720c */ /* 0x000fc40003f84270 */
[----:B------:R-:W-:Y:S02]  /*8210*/  FSEL R158, R14, -INF , !P5 ;  /* 0xff8000000e9e7808 */ /* 0x000fe40006800000 */
[----:B------:R-:W-:Y:S01]  /*8220*/  ISETP.GE.AND P5, PT, R21, R204, PT ;  /* 0x000000cc1500720c */ /* 0x000fe20003fa6270 */
[----:B------:R-:W-:Y:S01]  /*8230*/  VIADD R21, R10, 0xffffffb8 ;  /* 0xffffffb80a157836 */ /* 0x000fe20000000000 */
[----:B------:R-:W-:Y:S02]  /*8240*/  FSEL R27, R27, -INF , !P4 ;  /* 0xff8000001b1b7808 */ /* 0x000fe40006000000 */
[C-C-:B------:R-:W-:Y:S02]  /*8250*/  IADD3 R10, PT, PT, R165.reuse, 0x48, -R8.reuse ;  /* 0x00000048a50a7810 */ /* 0x140fe40007ffe808 */
[--C-:B------:R-:W-:Y:S02]  /*8260*/  IADD3 R165, PT, PT, R165, 0x47, -R8.reuse ;  /* 0x00000047a5a57810 */ /* 0x100fe40007ffe808 */
[----:B------:R-:W-:-:S02]  /*8270*/  IADD3 R12, PT, PT, R206, 0x48, -R8 ;  /* 0x00000048ce0c7810 */ /* 0x000fc40007ffe808 */
[----:B------:R-:W-:Y:S02]  /*8280*/  IADD3 R8, PT, PT, R206, 0x47, -R8 ;  /* 0x00000047ce087810 */ /* 0x000fe40007ffe808 */
[----:B------:R-:W-:Y:S02]  /*8290*/  FSEL R159, R27, -INF , !P5 ;  /* 0xff8000001b9f7808 */ /* 0x000fe40006800000 */
[C---:B------:R-:W-:Y:S02]  /*82a0*/  ISETP.GT.AND P4, PT, R6.reuse, R21, PT ;  /* 0x000000150600720c */ /* 0x040fe40003f84270 */
[----:B------:R-:W-:Y:S02]  /*82b0*/  ISETP.GT.AND P5, PT, R6, R23, PT ;  /* 0x000000170600720c */ /* 0x000fe40003fa4270 */
[----:B------:R-:W-:Y:S02]  /*82c0*/  IABS R12, R12 ;  /* 0x0000000c000c7213 */ /* 0x000fe40000000000 */
[----:B------:R-:W-:-:S02]  /*82d0*/  FMNMX3.FTZ R6, R132, R11, R19, !PT ;  /* 0x0000000b84067276 */ /* 0x000fc40007810013 */
[----:B------:R-:W-:Y:S02]  /*82e0*/  IABS R8, R8 ;  /* 0x0000000800087213 */ /* 0x000fe40000000000 */
[----:B------:R-:W-:Y:S02]  /*82f0*/  I2FP.F32.S32 R25, R12 ;  /* 0x0000000c00197245 */ /* 0x000fe40000201400 */
[----:B------:R-:W-:Y:S02]  /*8300*/  FMNMX3.FTZ R6, R6, R17, R15, !PT ;  /* 0x0000001106067276 */ /* 0x000fe4000781000f */
[----:B------:R-:W-:Y:S01]  /*8310*/  IABS R10, R10 ;  /* 0x0000000a000a7213 */ /* 0x000fe20000000000 */
[----:B------:R-:W-:Y:S01]  /*8320*/  FFMA.FTZ R25, R25, -UR6, R180 ;  /* 0x8000000619197c23 */ /* 0x000fe200080100b4 */
[----:B------:R-:W-:Y:S02]  /*8330*/  I2FP.F32.S32 R8, R8 ;  /* 0x0000000800087245 */ /* 0x000fe40000201400 */
[----:B------:R-:W-:-:S02]  /*8340*/  FMNMX3.FTZ R12, R6, R217, R173, !PT ;  /* 0x000000d9060c7276 */ /* 0x000fc400078100ad */
[----:B------:R-:W-:Y:S01]  /*8350*/  I2FP.F32.S32 R27, R10 ;  /* 0x0000000a001b7245 */ /* 0x000fe20000201400 */
[----:B------:R-:W-:Y:S01]  /*8360*/  FFMA.FTZ R8, R8, -UR6, R181 ;  /* 0x8000000608087c23 */ /* 0x000fe200080100b5 */
[----:B------:R-:W-:Y:S02]  /*8370*/  FMNMX3.FTZ R6, R3, R9, R5, !PT ;  /* 0x0000000903067276 */ /* 0x000fe40007810005 */
[----:B------:R-:W-:Y:S01]  /*8380*/  FMNMX3.FTZ R12, R12, R197, R199, !PT ;  /* 0x000000c50c0c7276 */ /* 0x000fe200078100c7 */
[----:B------:R-:W-:Y:S01]  /*8390*/  FFMA.FTZ R27, R27, -UR6, R182 ;  /* 0x800000061b1b7c23 */ /* 0x000fe200080100b6 */
[----:B------:R-:W-:Y:S02]  /*83a0*/  FSEL R25, R25, -INF , !P4 ;  /* 0xff80000019197808 */ /* 0x000fe40006000000 */
[----:B------:R-:W-:Y:S02]  /*83b0*/  ISETP.GT.AND P4, PT, R4, R21, PT ;  /* 0x000000150400720c */ /* 0x000fe40003f84270 */
[----:B------:R-:W-:-:S02]  /*83c0*/  FSEL R163, R8, -INF , !P5 ;  /* 0xff80000008a37808 */ /* 0x000fc40006800000 */
[----:B------:R-:W-:Y:S02]  /*83d0*/  FMNMX3.FTZ R6, R6, R7, R13, !PT ;  /* 0x0000000706067276 */ /* 0x000fe4000781000d */
[----:B------:R-:W-:Y:S02]  /*83e0*/  FMNMX3.FTZ R8, R12, R193, R189, !PT ;  /* 0x000000c10c087276 */ /* 0x000fe400078100bd */
[----:B------:R-:W-:Y:S02]  /*83f0*/  IABS R165, R165 ;  /* 0x000000a500a57213 */ /* 0x000fe40000000000 */
[----:B------:R-:W-:Y:S02]  /*8400*/  FSEL R27, R27, -INF , !P4 ;  /* 0xff8000001b1b7808 */ /* 0x000fe40006000000 */
[----:B------:R-:W-:Y:S02]  /*8410*/  FMNMX3.FTZ R6, R6, R171, R175, !PT ;  /* 0x000000ab06067276 */ /* 0x000fe400078100af */
[----:B------:R-:W-:-:S02]  /*8420*/  ISETP.GE.AND P5, PT, R21, R205, PT ;  /* 0x000000cd1500720c */ /* 0x000fc40003fa6270 */
[----:B------:R-:W-:Y:S02]  /*8430*/  ISETP.GE.AND P4, PT, R23, R205, PT ;  /* 0x000000cd1700720c */ /* 0x000fe40003f86270 */
[----:B------:R-:W-:Y:S02]  /*8440*/  FMNMX3.FTZ R8, R8, R191, R179, !PT ;  /* 0x000000bf08087276 */ /* 0x000fe400078100b3 */
[----:B------:R-:W-:Y:S02]  /*8450*/  I2FP.F32.S32 R10, R165 ;  /* 0x000000a5000a7245 */ /* 0x000fe40000201400 */
[----:B------:R-:W-:Y:S02]  /*8460*/  FMNMX3.FTZ R6, R6, R177, R195, !PT ;  /* 0x000000b106067276 */ /* 0x000fe400078100c3 */
[----:B------:R-:W-:Y:S01]  /*8470*/  FSEL R165, R25, -INF , !P5 ;  /* 0xff80000019a57808 */ /* 0x000fe20006800000 */
[----:B------:R-:W-:Y:S01]  /*8480*/  FFMA.FTZ R10, R10, -UR6, R183 ;  /* 0x800000060a0a7c23 */ /* 0x000fe200080100b7 */
[----:B------:R-:W-:-:S02]  /*8490*/  FSEL R163, R163, -INF , !P4 ;  /* 0xff800000a3a37808 */ /* 0x000fc40006000000 */
[----:B------:R-:W-:Y:S02]  /*84a0*/  FMNMX3.FTZ R8, R8, R161, R158, !PT ;  /* 0x000000a108087276 */ /* 0x000fe4000781009e */
[----:B------:R-:W-:Y:S02]  /*84b0*/  ISETP.GT.AND P4, PT, R4, R23, PT ;  /* 0x000000170400720c */ /* 0x000fe40003f84270 */
[----:B------:R-:W-:Y:S02]  /*84c0*/  FMNMX3.FTZ R4, R6, R141, R143, !PT ;  /* 0x0000008d06047276 */ /* 0x000fe4000781008f */
[----:B------:R-:W-:Y:S02]  /*84d0*/  FMNMX3.FTZ R6, R8, R165, R163, !PT ;  /* 0x000000a508067276 */ /* 0x000fe400078100a3 */
[----:B------:R-:W-:Y:S02]  /*84e0*/  FSEL R10, R10, -INF , !P4 ;  /* 0xff8000000a0a7808 */ /* 0x000fe40006000000 */
[----:B------:R-:W-:-:S02]  /*84f0*/  ISETP.GE.AND P5, PT, R21, R204, PT ;  /* 0x000000cc1500720c */ /* 0x000fc40003fa6270 */
[----:B------:R-:W-:Y:S01]  /*8500*/  ISETP.GE.AND P4, PT, R23, R204, PT ;  /* 0x000000cc1700720c */ /* 0x000fe20003f86270 */
[----:B------:R-:W1:Y:S01]  /*8510*/  SHFL.BFLY PT, R21, R6, 0x2, 0x1f ;  /* 0x0c401f0006157f89 */ /* 0x000e6200000e0000 */
[----:B------:R-:W-:Y:S02]  /*8520*/  FMNMX3.FTZ R4, R4, R139, R137, !PT ;  /* 0x0000008b04047276 */ /* 0x000fe40007810089 */
[----:B------:R-:W-:Y:S02]  /*8530*/  FSEL R157, R27, -INF , !P5 ;  /* 0xff8000001b9d7808 */ /* 0x000fe40006800000 */
[----:B------:R-:W-:Y:S02]  /*8540*/  FSEL R153, R10, -INF , !P4 ;  /* 0xff8000000a997808 */ /* 0x000fe40006000000 */
[----:B------:R-:W-:Y:S02]  /*8550*/  FMNMX3.FTZ R4, R4, R155, R159, !PT ;  /* 0x0000009b04047276 */ /* 0x000fe4000781009f */
[----:B------:R-:W-:-:S02]  /*8560*/  LOP3.LUT R180, R164, 0x200, R135, 0xf8, !PT ;  /* 0x00000200a4b47812 */ /* 0x000fc400078ef887 */
[----:B------:R-:W-:Y:S02]  /*8570*/  FMNMX3.FTZ R23, R4, R157, R153, !PT ;  /* 0x0000009d04177276 */ /* 0x000fe40007810099 */
[----:B------:R-:W-:-:S03]  /*8580*/  LEA R156, R180, UR5, 0x1 ;  /* 0x00000005b49c7c11 */ /* 0x000fc6000f8e08ff */
[----:B------:R-:W4:Y:S02]  /*8590*/  SHFL.BFLY PT, R4, R23, 0x2, 0x1f ;  /* 0x0c401f0017047f89 */ /* 0x000f2400000e0000 */
[C---:B------:R-:W-:Y:S02]  /*85a0*/  VIADD R20, R156.reuse, 0x12000 ;  /* 0x000120009c147836 */ /* 0x040fe40000000000 */
[----:B------:R-:W-:Y:S02]  /*85b0*/  VIADD R152, R156, 0x12040 ;  /* 0x000120409c987836 */ /* 0x000fe40000000000 */
[----:B------:R-:W-:Y:S01]  /*85c0*/  @P2 VIADD R152, R20, 0xffffffc0 ;  /* 0xffffffc014982836 */ /* 0x000fe20000000000 */
[----:B-1----:R-:W-:-:S04]  /*85d0*/  FMNMX.FTZ R21, R6, R21, !PT ;  /* 0x0000001506157209 */ /* 0x002fc80007810000 */
[----:B------:R-:W-:Y:S04]  /*85e0*/  LDSM.16.MT88.4 R24, [R152] ;  /* 0x000000009818783b */ /* 0x000fe80000004200 */
[----:B------:R-:W1:Y:S01]  /*85f0*/  SHFL.BFLY PT, R182, R21, 0x1, 0x1f ;  /* 0x0c201f0015b67f89 */ /* 0x000e6200000e0000 */
[----:B----4-:R-:W-:-:S05]  /*8600*/  FMNMX.FTZ R4, R23, R4, !PT ;  /* 0x0000000417047209 */ /* 0x010fca0007810000 */
[----:B------:R-:W4:Y:S01]  /*8610*/  SHFL.BFLY PT, R181, R4, 0x1, 0x1f ;  /* 0x0c201f0004b57f89 */ /* 0x000f2200000e0000 */
[----:B-1----:R-:W-:Y:S02]  /*8620*/  FMNMX.FTZ R182, R21, R182, !PT ;  /* 0x000000b615b67209 */ /* 0x002fe40007810000 */
[----:B------:R-:W-:Y:S02]  /*8630*/  SEL R21, R2, 0xffffffe0, !P6 ;  /* 0xffffffe002157807 */ /* 0x000fe40007000000 */
[C---:B------:R-:W-:Y:S01]  /*8640*/  FSETP.NEU.FTZ.AND P5, PT, R182.reuse, -INF , PT ;  /* 0xff800000b600780b */ /* 0x040fe20003fbd000 */
[----:B---3--:R-:W-:Y:S02]  /*8650*/  FMUL.FTZ R160, R182, UR4 ;  /* 0x00000004b6a07c20 */ /* 0x008fe40008410000 */
[----:B------:R-:W-:-:S03]  /*8660*/  IMAD.IADD R136, R21, 0x1, R156 ;  /* 0x0000000115887824 */ /* 0x000fc600078e029c */
[----:B------:R-:W-:Y:S02]  /*8670*/  FSEL R160, R160, RZ, P5 ;  /* 0x000000ffa0a07208 */ /* 0x000fe40002800000 */
[----:B----4-:R-:W-:-:S03]  /*8680*/  FMNMX.FTZ R181, R4, R181, !PT ;  /* 0x000000b504b57209 */ /* 0x010fc60007810000 */
[--C-:B------:R-:W-:Y:S01]  /*8690*/  FFMA.FTZ R147, R19, UR4, -R160.reuse ;  /* 0x0000000413937c23 */ /* 0x100fe200080108a0 */
[--C-:B------:R-:W-:Y:S01]  /*86a0*/  FFMA.FTZ R146, R17, UR4, -R160.reuse ;  /* 0x0000000411927c23 */ /* 0x100fe200080108a0 */
[--C-:B------:R-:W-:Y:S01]  /*86b0*/  FFMA.FTZ R145, R15, UR4, -R160.reuse ;  /* 0x000000040f917c23 */ /* 0x100fe200080108a0 */
[C---:B------:R-:W-:Y:S01]  /*86c0*/  FSETP.NEU.FTZ.AND P4, PT, R181.reuse, -INF , PT ;  /* 0xff800000b500780b */ /* 0x040fe20003f9d000 */
[----:B------:R-:W1:Y:S01]  /*86d0*/  LDSM.16.MT88.4 R16, [R136+0x12000] ;  /* 0x012000008810783b */ /* 0x000e620000004200 */
[----:B------:R-:W-:Y:S01]  /*86e0*/  FMUL.FTZ R154, R181, UR4 ;  /* 0x00000004b59a7c20 */ /* 0x000fe20008410000 */
[----:B------:R-:W-:Y:S01]  /*86f0*/  FSEL R15, R182, RZ, P5 ;  /* 0x000000ffb60f7208 */ /* 0x000fe20002800000 */
[--C-:B------:R-:W-:Y:S01]  /*8700*/  FFMA.FTZ R148, R11, UR4, -R160.reuse ;  /* 0x000000040b947c23 */ /* 0x100fe200080108a0 */
[----:B------:R-:W-:Y:S01]  /*8710*/  FSEL R4, R181, RZ, P4 ;  /* 0x000000ffb5047208 */ /* 0x000fe20002000000 */
[----:B------:R-:W-:Y:S01]  /*8720*/  MUFU.EX2 R147, R147 ;  /* 0x0000009300937308 */ /* 0x000fe20000000800 */
[----:B------:R-:W-:Y:S01]  /*8730*/  FSEL R154, R154, RZ, P4 ;  /* 0x000000ff9a9a7208 */ /* 0x000fe20002000000 */
[----:B------:R-:W-:Y:S01]  /*8740*/  FADD.FTZ R15, R132, -R15 ;  /* 0x8000000f840f7221 */ /* 0x000fe20000010000 */
[----:B------:R-:W-:Y:S01]  /*8750*/  FFMA.FTZ R164, R173, UR4, -R160 ;  /* 0x00000004ada47c23 */ /* 0x000fe200080108a0 */
[----:B------:R-:W-:Y:S01]  /*8760*/  FADD.FTZ R4, R3, -R4 ;  /* 0x8000000403047221 */ /* 0x000fe20000010000 */
[----:B------:R-:W3:Y:S01]  /*8770*/  MUFU.EX2 R148, R148 ;  /* 0x0000009400947308 */ /* 0x000ee20000000800 */
[--C-:B------:R-:W-:Y:S01]  /*8780*/  FFMA.FTZ R150, R9, UR4, -R154.reuse ;  /* 0x0000000409967c23 */ /* 0x100fe2000801089a */
[--C-:B------:R-:W-:Y:S01]  /*8790*/  FFMA.FTZ R144, R5, UR4, -R154.reuse ;  /* 0x0000000405907c23 */ /* 0x100fe2000801089a */
[----:B------:R-:W-:Y:S01]  /*87a0*/  FMUL.FTZ R151, R15, UR4 ;  /* 0x000000040f977c20 */ /* 0x000fe20008410000 */
[----:B------:R-:W-:Y:S01]  /*87b0*/  FMUL.FTZ R149, R4, UR4 ;  /* 0x0000000404957c20 */ /* 0x000fe20008410000 */
[--C-:B------:R-:W-:Y:S01]  /*87c0*/  FFMA.FTZ R7, R7, UR4, -R154.reuse ;  /* 0x0000000407077c23 */ /* 0x100fe2000801089a */
[--C-:B------:R-:W-:Y:S01]  /*87d0*/  FFMA.FTZ R5, R13, UR4, -R154.reuse ;  /* 0x000000040d057c23 */ /* 0x100fe2000801089a */
[----:B------:R-:W-:Y:S01]  /*87e0*/  MUFU.EX2 R146, R146 ;  /* 0x0000009200927308 */ /* 0x000fe20000000800 */
[----:B------:R-:W-:Y:S01]  /*87f0*/  LDSM.16.MT88.4 R8, [R156+0x12000] ;  /* 0x012000009c08783b */ /* 0x000fe20000004200 */
[--C-:B------:R-:W-:Y:S01]  /*8800*/  FFMA.FTZ R168, R175, UR4, -R154.reuse ;  /* 0x00000004afa87c23 */ /* 0x100fe2000801089a */
[----:B------:R-:W-:Y:S01]  /*8810*/  FFMA.FTZ R166, R177, UR4, -R154 ;  /* 0x00000004b1a67c23 */ /* 0x000fe2000801089a */
[----:B------:R-:W4:Y:S01]  /*8820*/  MUFU.EX2 R145, R145 ;  /* 0x0000009100917308 */ /* 0x000f220000000800 */
[----:B------:R-:W-:Y:S01]  /*8830*/  FFMA.FTZ R162, R197, UR4, -R160 ;  /* 0x00000004c5a27c23 */ /* 0x000fe200080108a0 */
[----:B------:R-:W-:Y:S01]  /*8840*/  FFMA.FTZ R177, R195, UR4, -R154 ;  /* 0x00000004c3b17c23 */ /* 0x000fe2000801089a */
[----:B---3--:R-:W-:Y:S01]  /*8850*/  F2FP.F16.F32.PACK_AB R12, R147, R148 ;  /* 0x00000094930c723e */ /* 0x008fe200000000ff */
[----:B------:R-:W-:Y:S01]  /*8860*/  MUFU.EX2 R150, R150 ;  /* 0x0000009600967308 */ /* 0x000fe20000000800 */
[--C-:B------:R-:W-:Y:S01]  /*8870*/  FFMA.FTZ R217, R217, UR4, -R160.reuse ;  /* 0x00000004d9d97c23 */ /* 0x100fe200080108a0 */
[--C-:B------:R-:W-:Y:S01]  /*8880*/  FFMA.FTZ R199, R199, UR4, -R160.reuse ;  /* 0x00000004c7c77c23 */ /* 0x100fe200080108a0 */
[--C-:B------:R-:W-:Y:S01]  /*8890*/  FFMA.FTZ R191, R191, UR4, -R160.reuse ;  /* 0x00000004bfbf7c23 */ /* 0x100fe200080108a0 */
[----:B------:R-:W3:Y:S01]  /*88a0*/  MUFU.EX2 R144, R144 ;  /* 0x0000009000907308 */ /* 0x000ee20000000800 */
[--C-:B------:R-:W-:Y:S01]  /*88b0*/  FFMA.FTZ R174, R179, UR4, -R160.reuse ;  /* 0x00000004b3ae7c23 */ /* 0x100fe200080108a0 */
[--C-:B------:R-:W-:Y:S01]  /*88c0*/  FFMA.FTZ R172, R189, UR4, -R160.reuse ;  /* 0x00000004bdac7c23 */ /* 0x100fe200080108a0 */
[----:B------:R-:W-:Y:S01]  /*88d0*/  FFMA.FTZ R183, R193, UR4, -R160 ;  /* 0x00000004c1b77c23 */ /* 0x000fe200080108a0 */
[----:B------:R-:W-:Y:S01]  /*88e0*/  MUFU.EX2 R132, R7 ;  /* 0x0000000700847308 */ /* 0x000fe20000000800 */
[--C-:B------:R-:W-:Y:S01]  /*88f0*/  FFMA.FTZ R176, R141, UR4, -R154.reuse ;  /* 0x000000048db07c23 */ /* 0x100fe2000801089a */
[----:B----4-:R-:W-:Y:S01]  /*8900*/  F2FP.F16.F32.PACK_AB R14, R145, R146 ;  /* 0x00000092910e723e */ /* 0x010fe200000000ff */
[--C-:B------:R-:W-:Y:S01]  /*8910*/  FFMA.FTZ R189, R143, UR4, -R154.reuse ;  /* 0x000000048fbd7c23 */ /* 0x100fe2000801089a */
[----:B------:R-:W4:Y:S01]  /*8920*/  MUFU.EX2 R3, R5 ;  /* 0x0000000500037308 */ /* 0x000f220000000800 */
[--C-:B------:R-:W-:Y:S01]  /*8930*/  FFMA.FTZ R178, R139, UR4, -R154.reuse ;  /* 0x000000048bb27c23 */ /* 0x100fe2000801089a */
[----:B------:R-:W-:Y:S01]  /*8940*/  LDSM.16.MT88.4 R140, [R152+0x1000] ;  /* 0x00100000988c783b */ /* 0x000fe20000004200 */
[--C-:B------:R-:W-:Y:S01]  /*8950*/  FFMA.FTZ R190, R159, UR4, -R154.reuse ;  /* 0x000000049fbe7c23 */ /* 0x100fe2000801089a */
[----:B------:R-:W5:Y:S01]  /*8960*/  MUFU.EX2 R151, R151 ;  /* 0x0000009700977308 */ /* 0x000f620000000800 */
[----:B------:R-:W-:Y:S01]  /*8970*/  FFMA.FTZ R157, R157, UR4, -R154 ;  /* 0x000000049d9d7c23 */ /* 0x000fe2000801089a */
[----:B---3--:R-:W-:Y:S01]  /*8980*/  F2FP.F16.F32.PACK_AB R13, R144, R150 ;  /* 0x00000096900d723e */ /* 0x008fe200000000ff */
[--C-:B------:R-:W-:Y:S01]  /*8990*/  FFMA.FTZ R161, R161, UR4, -R160.reuse ;  /* 0x00000004a1a17c23 */ /* 0x100fe200080108a0 */
[----:B------:R-:W3:Y:S01]  /*89a0*/  MUFU.EX2 R149, R149 ;  /* 0x0000009500957308 */ /* 0x000ee20000000800 */
[--C-:B------:R-:W-:Y:S01]  /*89b0*/  FFMA.FTZ R158, R158, UR4, -R160.reuse ;  /* 0x000000049e9e7c23 */ /* 0x100fe200080108a0 */
[--C-:B------:R-:W-:Y:S01]  /*89c0*/  FFMA.FTZ R165, R165, UR4, -R160.reuse ;  /* 0x00000004a5a57c23 */ /* 0x100fe200080108a0 */
[----:B------:R-:W-:Y:S01]  /*89d0*/  FFMA.FTZ R163, R163, UR4, -R160 ;  /* 0x00000004a3a37c23 */ /* 0x000fe200080108a0 */
[----:B------:R-:W-:Y:S01]  /*89e0*/  MUFU.EX2 R173, R217 ;  /* 0x000000d900ad7308 */ /* 0x000fe20000000800 */
[----:B----4-:R-:W-:-:S03]  /*89f0*/  F2FP.F16.F32.PACK_AB R15, R3, R132 ;  /* 0x00000084030f723e */ /* 0x010fc600000000ff */
[----:B------:R-:W4:Y:S01]  /*8a00*/  MUFU.EX2 R164, R164 ;  /* 0x000000a400a47308 */ /* 0x000f220000000800 */
[-C--:B-----5:R-:W-:Y:S01]  /*8a10*/  FMUL.FTZ R120, R120, R151.reuse ;  /* 0x0000009778787220 */ /* 0x0a0fe20000410000 */
[-C--:B------:R-:W-:Y:S01]  /*8a20*/  FMUL.FTZ R121, R121, R151.reuse ;  /* 0x0000009779797220 */ /* 0x080fe20000410000 */
[-C--:B------:R-:W-:Y:S01]  /*8a30*/  FMUL.FTZ R116, R116, R151.reuse ;  /* 0x0000009774747220 */ /* 0x080fe20000410000 */
[----:B------:R-:W-:Y:S01]  /*8a40*/  FMUL.FTZ R117, R117, R151 ;  /* 0x0000009775757220 */ /* 0x000fe20000410000 */
[-C--:B---3--:R-:W-:Y:S01]  /*8a50*/  FMUL.FTZ R122, R122, R149.reuse ;  /* 0x000000957a7a7220 */ /* 0x088fe20000410000 */
[-C--:B------:R-:W-:Y:S01]  /*8a60*/  FMUL.FTZ R123, R123, R149.reuse ;  /* 0x000000957b7b7220 */ /* 0x080fe20000410000 */
[-C--:B------:R-:W-:Y:S01]  /*8a70*/  FMUL.FTZ R118, R118, R149.reuse ;  /* 0x0000009576767220 */ /* 0x080fe20000410000 */
[----:B------:R-:W-:Y:S01]  /*8a80*/  FMUL.FTZ R119, R119, R149 ;  /* 0x0000009577777220 */ /* 0x000fe20000410000 */
[----:B------:R-:W-:Y:S01]  /*8a90*/  FMUL.FTZ R4, R128, R151 ;  /* 0x0000009780047220 */ /* 0x000fe20000410000 */
[----:B------:R-:W-:-:S02]  /*8aa0*/  IMAD.IADD R128, R21, 0x1, R152 ;  /* 0x0000000115807824 */ /* 0x000fc400078e0298 */
[-C--:B------:R-:W-:Y:S01]  /*8ab0*/  FMUL.FTZ R36, R36, R151.reuse ;  /* 0x0000009724247220 */ /* 0x080fe20000410000 */
[----:B------:R-:W-:Y:S01]  /*8ac0*/  FMUL.FTZ R37, R37, R151 ;  /* 0x0000009725257220 */ /* 0x000fe20000410000 */
[C---:B-1----:R-:W-:Y:S01]  /*8ad0*/  HMMA.16816.F32 R120, R12.reuse, R16, R120 ;  /* 0x000000100c78723c */ /* 0x042fe20000001878 */
[-C--:B------:R-:W-:Y:S01]  /*8ae0*/  FMUL.FTZ R38, R38, R149.reuse ;  /* 0x0000009526267220 */ /* 0x080fe20000410000 */
[----:B------:R-:W1:Y:S01]  /*8af0*/  LDSM.16.MT88.4 R20, [R128] ;  /* 0x000000008014783b */ /* 0x000e620000004200 */
        /* <DEDUP_REMOVED lines=32> */
[----:B------:R-:W5:Y:S01]  /*8d00*/  LDSM.16.MT88.4 R24, [R136+0x14000] ;  /* 0x014000008818783b */ /* 0x000f620000004200 */
[----:B------:R-:W-:Y:S01]  /*8d10*/  FMUL.FTZ R67, R67, R149 ;  /* 0x0000009543437220 */ /* 0x000fe20000410000 */
[-C--:B------:R-:W-:Y:S01]  /*8d20*/  FMUL.FTZ R44, R44, R151.reuse ;  /* 0x000000972c2c7220 */ /* 0x080fe20000410000 */
[----:B------:R-:W-:Y:S01]  /*8d30*/  FMUL.FTZ R45, R45, R151 ;  /* 0x000000972d2d7220 */ /* 0x000fe20000410000 */
[----:B------:R-:W2:Y:S01]  /*8d40*/  LDSM.16.MT88.4 R28, [R128+0x4000] ;  /* 0x00400000801c783b */ /* 0x000ea20000004200 */
        /* <DEDUP_REMOVED lines=35> */
[C---:B-----5:R-:W-:Y:S01]  /*8f80*/  HMMA.16816.F32 R44, R12.reuse, R24, R44 ;  /* 0x000000180c2c723c */ /* 0x060fe2000000182c */
[----:B------:R-:W-:Y:S01]  /*8f90*/  FMUL.FTZ R99, R99, R149 ;  /* 0x0000009563637220 */ /* 0x000fe20000410000 */
        /* <DEDUP_REMOVED lines=28> */
[----:B------:R-:W-:Y:S01]  /*9160*/  MUFU.EX2 R162, R162 ;  /* 0x000000a200a27308 */ /* 0x000fe20000000800 */
[----:B------:R-:W-:Y:S01]  /*9170*/  FFMA.FTZ R148, R215, R151, R148 ;  /* 0x00000097d7947223 */ /* 0x000fe20000010094 */
[----:B------:R-:W-:Y:S01]  /*9180*/  HMMA.16816.F32 R64, R12, R18, R64 ;  /* 0x000000120c40723c */ /* 0x000fe20000001840 */
[----:B------:R-:W1:Y:S01]  /*9190*/  LDSM.16.MT88.4 R16, [R152+0x4000] ;  /* 0x004000009810783b */ /* 0x000e620000004200 */
[----:B------:R-:W-:Y:S01]  /*91a0*/  MUFU.EX2 R168, R168 ;  /* 0x000000a800a87308 */ /* 0x000fe20000000800 */
[----:B------:R-:W-:Y:S01]  /*91b0*/  FFMA.FTZ R149, R213, R149, R150 ;  /* 0x00000095d5957223 */ /* 0x000fe20000010096 */
[----:B------:R-:W-:-:S02]  /*91c0*/  FADD.FTZ R147, R147, R148 ;  /* 0x0000009493937221 */ /* 0x000fc40000010000 */
[----:B------:R-:W-:Y:S01]  /*91d0*/  MUFU.EX2 R166, R166 ;  /* 0x000000a600a67308 */ /* 0x000fe20000000800 */
[----:B------:R-:W-:Y:S01]  /*91e0*/  FADD.FTZ R149, R144, R149 ;  /* 0x0000009590957221 */ /* 0x000fe20000010000 */
[C---:B---3--:R-:W-:Y:S01]  /*91f0*/  HMMA.16816.F32 R52, R12.reuse, R20, R52 ;  /* 0x000000140c34723c */ /* 0x048fe20000001834 */
[----:B------:R-:W-:Y:S01]  /*9200*/  FADD.FTZ R146, R146, R147 ;  /* 0x0000009392927221 */ /* 0x000fe20000010000 */
[----:B------:R-:W-:Y:S01]  /*9210*/  MUFU.EX2 R177, R177 ;  /* 0x000000b100b17308 */ /* 0x000fe20000000800 */
[----:B------:R-:W-:Y:S02]  /*9220*/  FADD.FTZ R132, R132, R149 ;  /* 0x0000009584847221 */ /* 0x000fe40000010000 */
[----:B------:R-:W-:Y:S01]  /*9230*/  FADD.FTZ R146, R145, R146 ;  /* 0x0000009291927221 */ /* 0x000fe20000010000 */
[----:B------:R2:W-:Y:S01]  /*9240*/  MUFU.EX2 R179, R191 ;  /* 0x000000bf00b37308 */ /* 0x0005e20000000800 */
[----:B------:R-:W-:Y:S01]  /*9250*/  FADD.FTZ R132, R3, R132 ;  /* 0x0000008403847221 */ /* 0x000fe20000010000 */
[----:B------:R-:W-:Y:S01]  /*9260*/  HMMA.16816.F32 R56, R12, R22, R56 ;  /* 0x000000160c38723c */ /* 0x000fe20000001838 */
[----:B------:R-:W3:Y:S01]  /*9270*/  LDSM.16.MT88.4 R20, [R136+0x16000] ;  /* 0x016000008814783b */ /* 0x000ee20000004200 */
[----:B------:R-:W-:Y:S01]  /*9280*/  MUFU.EX2 R183, R183 ;  /* 0x000000b700b77308 */ /* 0x000fe20000000800 */
[----:B------:R-:W-:-:S03]  /*9290*/  IMAD.MOV.U32 R3, RZ, RZ, R181 ;  /* 0x000000ffff037224 */ /* 0x000fc600078e00b5 */
[----:B------:R-:W-:Y:S02]  /*92a0*/  MUFU.EX2 R172, R172 ;  /* 0x000000ac00ac7308 */ /* 0x000fe40000000800 */
[----:B------:R-:W-:Y:S01]  /*92b0*/  HMMA.16816.F32 R96, R12, R30, R96 ;  /* 0x0000001e0c60723c */ /* 0x000fe20000001860 */
[----:B------:R-:W5:Y:S01]  /*92c0*/  LDSM.16.MT88.4 R28, [R156+0x12800] ;  /* 0x012800009c1c783b */ /* 0x000f620000004200 */
[----:B------:R-:W-:Y:S01]  /*92d0*/  MUFU.EX2 R174, R174 ;  /* 0x000000ae00ae7308 */ /* 0x000fe20000000800 */
[----:B--2---:R-:W-:-:S03]  /*92e0*/  FFMA.FTZ R191, R137, UR4, -R154 ;  /* 0x0000000489bf7c23 */ /* 0x004fc6000801089a */
[----:B------:R-:W-:Y:S02]  /*92f0*/  MUFU.EX2 R176, R176 ;  /* 0x000000b000b07308 */ /* 0x000fe40000000800 */
[C---:B------:R-:W-:Y:S02]  /*9300*/  HMMA.16816.F32 R4, R12.reuse, R8, R4 ;  /* 0x000000080c04723c */ /* 0x040fe40000001804 */
[----:B------:R-:W-:Y:S04]  /*9310*/  MUFU.EX2 R189, R189 ;  /* 0x000000bd00bd7308 */ /* 0x000fe80000000800 */
[----:B------:R-:W-:Y:S02]  /*9320*/  MUFU.EX2 R178, R178 ;  /* 0x000000b200b27308 */ /* 0x000fe40000000800 */
[C---:B------:R-:W-:Y:S01]  /*9330*/  HMMA.16816.F32 R8, R12.reuse, R10, R124 ;  /* 0x0000000a0c08723c */ /* 0x040fe2000000187c */
[----:B------:R5:W-:Y:S01]  /*9340*/  LDSM.16.MT88.4 R124, [R128+0x800] ;  /* 0x00080000807c783b */ /* 0x000be20000004200 */
[----:B------:R-:W-:Y:S04]  /*9350*/  MUFU.EX2 R191, R191 ;  /* 0x000000bf00bf7308 */ /* 0x000fe80000000800 */
[----:B------:R-:W-:Y:S02]  /*9360*/  MUFU.EX2 R161, R161 ;  /* 0x000000a100a17308 */ /* 0x000fe40000000800 */
[C---:B-1----:R-:W-:Y:S01]  /*9370*/  HMMA.16816.F32 R84, R12.reuse, R16, R84 ;  /* 0x000000100c54723c */ /* 0x042fe20000001854 */
[----:B------:R-:W-:Y:S01]  /*9380*/  FFMA.FTZ R16, R171, UR4, -R154 ;  /* 0x00000004ab107c23 */ /* 0x000fe2000801089a */
[----:B------:R-:W-:Y:S04]  /*9390*/  MUFU.EX2 R158, R158 ;  /* 0x0000009e009e7308 */ /* 0x000fe80000000800 */
[----:B------:R1:W-:Y:S02]  /*93a0*/  MUFU.EX2 R175, R16 ;  /* 0x0000001000af7308 */ /* 0x0003e40000000800 */
[C---:B------:R-:W-:Y:S02]  /*93b0*/  HMMA.16816.F32 R88, R12.reuse, R18, R88 ;  /* 0x000000120c58723c */ /* 0x040fe40000001858 */
[----:B------:R-:W2:Y:S04]  /*93c0*/  MUFU.EX2 R171, R199 ;  /* 0x000000c700ab7308 */ /* 0x000ea80000000800 */
[----:B------:R-:W-:Y:S02]  /*93d0*/  MUFU.EX2 R160, R165 ;  /* 0x000000a500a07308 */ /* 0x000fe40000000800 */
[C---:B------:R-:W-:Y:S02]  /*93e0*/  HMMA.16816.F32 R68, R12.reuse, R24, R68 ;  /* 0x000000180c44723c */ /* 0x040fe40000001844 */
[----:B------:R-:W-:Y:S01]  /*93f0*/  MUFU.EX2 R190, R190 ;  /* 0x000000be00be7308 */ /* 0x000fe20000000800 */
[----:B-1----:R-:W1:Y:S05]  /*9400*/  LDSM.16.MT88.4 R16, [R136+0x16800] ;  /* 0x016800008810783b */ /* 0x002e6a0000004200 */
[C---:B------:R-:W-:Y:S01]  /*9410*/  HMMA.16816.F32 R72, R12.reuse, R26, R72 ;  /* 0x0000001a0c48723c */ /* 0x040fe20000001848 */
[----:B------:R-:W1:Y:S07]  /*9420*/  LDSM.16.MT88.4 R24, [R136+0x12800] ;  /* 0x012800008818783b */ /* 0x000e6e0000004200 */
[C---:B---3--:R-:W-:Y:S08]  /*9430*/  HMMA.16816.F32 R76, R12.reuse, R20, R76 ;  /* 0x000000140c4c723c */ /* 0x048ff0000000184c */
[----:B------:R-:W-:Y:S01]  /*9440*/  HMMA.16816.F32 R80, R12, R22, R80 ;  /* 0x000000160c50723c */ /* 0x000fe20000001850 */
[----:B------:R-:W3:Y:S01]  /*9450*/  LDSM.16.MT88.4 R20, [R136+0x14800] ;  /* 0x014800008814783b */ /* 0x000ee20000004200 */
[----:B----4-:R-:W-:Y:S01]  /*9460*/  F2FP.F16.F32.PACK_AB R12, R164, R173 ;  /* 0x000000ada40c723e */ /* 0x010fe200000000ff */
[----:B------:R-:W-:Y:S01]  /*9470*/  FADD.FTZ R173, R173, R146 ;  /* 0x00000092adad7221 */ /* 0x000fe20000010000 */
[----:B--2---:R-:W-:-:S02]  /*9480*/  F2FP.F16.F32.PACK_AB R14, R171, R162 ;  /* 0x000000a2ab0e723e */ /* 0x004fc400000000ff */
[----:B------:R-:W-:Y:S01]  /*9490*/  F2FP.F16.F32.PACK_AB R13, R168, R175 ;  /* 0x000000afa80d723e */ /* 0x000fe200000000ff */
[----:B------:R-:W-:Y:S01]  /*94a0*/  FADD.FTZ R175, R175, R132 ;  /* 0x00000084afaf7221 */ /* 0x000fe20000010000 */
[----:B------:R-:W-:Y:S01]  /*94b0*/  F2FP.F16.F32.PACK_AB R15, R177, R166 ;  /* 0x000000a6b10f723e */ /* 0x000fe200000000ff */
[----:B------:R-:W-:Y:S01]  /*94c0*/  FADD.FTZ R173, R164, R173 ;  /* 0x000000ada4ad7221 */ /* 0x000fe20000010000 */
[----:B------:R-:W-:Y:S02]  /*94d0*/  IMAD.MOV.U32 R132, RZ, RZ, R182 ;  /* 0x000000ffff847224 */ /* 0x000fe400078e00b6 */
[----:B------:R-:W-:Y:S01]  /*94e0*/  FADD.FTZ R175, R168, R175 ;  /* 0x000000afa8af7221 */ /* 0x000fe20000010000 */
[----:B------:R-:W-:Y:S02]  /*94f0*/  FADD.FTZ R162, R162, R173 ;  /* 0x000000ada2a27221 */ /* 0x000fe40000010000 */
[----:B-----5:R-:W-:Y:S01]  /*9500*/  HMMA.16816.F32 R128, R12, R28, R4 ;  /* 0x0000001c0c80723c */ /* 0x020fe20000001804 */
[----:B------:R-:W-:Y:S01]  /*9510*/  SEL R5, R2, 0xffffffe0, !P6 ;  /* 0xffffffe002057807 */ /* 0x000fe20007000000 */
[----:B------:R-:W-:-:S02]  /*9520*/  IMAD.MOV.U32 R2, RZ, RZ, 0x20 ;  /* 0x00000020ff027424 */ /* 0x000fc400078e00ff */
[----:B------:R-:W-:Y:S01]  /*9530*/  FADD.FTZ R166, R166, R175 ;  /* 0x000000afa6a67221 */ /* 0x000fe20000010000 */
[----:B------:R-:W-:Y:S01]  /*9540*/  FADD.FTZ R162, R171, R162 ;  /* 0x000000a2aba27221 */ /* 0x000fe20000010000 */
[----:B------:R-:W-:Y:S02]  /*9550*/  IMAD.IADD R170, R5, 0x1, R152 ;  /* 0x0000000105aa7824 */ /* 0x000fe400078e0298 */
[----:B------:R-:W-:Y:S01]  /*9560*/  FADD.FTZ R177, R177, R166 ;  /* 0x000000a6b1b17221 */ /* 0x000fe20000010000 */
[C---:B-1----:R-:W-:Y:S02]  /*9570*/  HMMA.16816.F32 R76, R12.reuse, R16, R76 ;  /* 0x000000100c4c723c */ /* 0x042fe4000000184c */
[----:B------:R-:W-:Y:S04]  /*9580*/  LDSM.16.MT88.4 R4, [R170+0x4800] ;  /* 0x00480000aa04783b */ /* 0x000fe80000004200 */
[----:B------:R-:W-:Y:S02]  /*9590*/  LDSM.16.MT88.4 R136, [R170+0x1000] ;  /* 0x00100000aa88783b */ /* 0x000fe40000004200 */
[C---:B------:R-:W-:Y:S02]  /*95a0*/  HMMA.16816.F32 R80, R12.reuse, R18, R80 ;  /* 0x000000120c50723c */ /* 0x040fe40000001850 */
[----:B------:R-:W1:Y:S06]  /*95b0*/  LDSM.16.MT88.4 R16, [R152+0x4800] ;  /* 0x004800009810783b */ /* 0x000e6c0000004200 */
        /* <DEDUP_REMOVED lines=9> */
[C---:B---3--:R-:W-:Y:S08]  /*9650*/  HMMA.16816.F32 R44, R12.reuse, R20, R44 ;  /* 0x000000140c2c723c */ /* 0x048ff0000000182c */
[C---:B------:R-:W-:Y:S01]  /*9660*/  HMMA.16816.F32 R48, R12.reuse, R22, R48 ;  /* 0x000000160c30723c */ /* 0x040fe20000001830 */
[----:B------:R-:W3:Y:S07]  /*9670*/  LDSM.16.MT88.4 R20, [R156+0x16800] ;  /* 0x016800009c14783b */ /* 0x000eee0000004200 */
[----:B-1----:R-:W-:Y:S01]  /*9680*/  HMMA.16816.F32 R84, R12, R16, R84 ;  /* 0x000000100c54723c */ /* 0x002fe20000001854 */
[----:B------:R-:W-:-:S05]  /*9690*/  SEL R17, R2, 0xffffffe0, !P6 ;  /* 0xffffffe002117807 */ /* 0x000fca0007000000 */
[----:B------:R-:W-:Y:S02]  /*96a0*/  IMAD.IADD R184, R17, 0x1, R156 ;  /* 0x0000000111b87824 */ /* 0x000fe400078e029c */
[C---:B--2---:R-:W-:Y:S08]  /*96b0*/  HMMA.16816.F32 R112, R12.reuse, R124, R112 ;  /* 0x0000007c0c70723c */ /* 0x044ff00000001870 */
[C---:B------:R-:W-:Y:S01]  /*96c0*/  HMMA.16816.F32 R108, R12.reuse, R126, R108 ;  /* 0x0000007e0c6c723c */ /* 0x040fe2000000186c */
[----:B------:R-:W1:Y:S07]  /*96d0*/  LDSM.16.MT88.4 R124, [R156+0x13000] ;  /* 0x013000009c7c783b */ /* 0x000e6e0000004200 */
[C---:B------:R-:W-:Y:S01]  /*96e0*/  HMMA.16816.F32 R8, R12.reuse, R30, R8 ;  /* 0x0000001e0c08723c */ /* 0x040fe20000001808 */
[----:B------:R-:W-:Y:S07]  /*96f0*/  LDSM.16.MT88.4 R28, [R152+0x3000] ;  /* 0x00300000981c783b */ /* 0x000fee0000004200 */
[C---:B----4-:R-:W-:Y:S08]  /*9700*/  HMMA.16816.F32 R36, R12.reuse, R32, R36 ;  /* 0x000000200c24723c */ /* 0x050ff00000001824 */
[C---:B------:R-:W-:Y:S01]  /*9710*/  HMMA.16816.F32 R40, R12.reuse, R34, R40 ;  /* 0x000000220c28723c */ /* 0x040fe20000001828 */
[----:B------:R-:W-:Y:S07]  /*9720*/  LDSM.16.MT88.4 R32, [R156+0x15000] ;  /* 0x015000009c20783b */ /* 0x000fee0000004200 */
[C---:B-----5:R-:W-:Y:S08]  /*9730*/  HMMA.16816.F32 R52, R12.reuse, R24, R52 ;  /* 0x000000180c34723c */ /* 0x060ff00000001834 */
[C---:B------:R-:W-:Y:S01]  /*9740*/  HMMA.16816.F32 R56, R12.reuse, R26, R56 ;  /* 0x0000001a0c38723c */ /* 0x040fe20000001838 */
[----:B------:R-:W-:Y:S07]  /*9750*/  LDSM.16.MT88.4 R24, [R170+0x3000] ;  /* 0x00300000aa18783b */ /* 0x000fee0000004200 */
[C---:B---3--:R-:W-:Y:S08]  /*9760*/  HMMA.16816.F32 R68, R12.reuse, R20, R68 ;  /* 0x000000140c44723c */ /* 0x048ff00000001844 */
[C---:B------:R-:W-:Y:S01]  /*9770*/  HMMA.16816.F32 R72, R12.reuse, R22, R72 ;  /* 0x000000160c48723c */ /* 0x040fe20000001848 */
[----:B------:R-:W-:Y:S07]  /*9780*/  LDSM.16.MT88.4 R20, [R156+0x17000] ;  /* 0x017000009c14783b */ /* 0x000fee0000004200 */
[C---:B------:R-:W-:Y:S01]  /*9790*/  HMMA.16816.F32 R88, R12.reuse, R18, R88 ;  /* 0x000000120c58723c */ /* 0x040fe20000001858 */
[----:B------:R-:W2:Y:S07]  /*97a0*/  LDSM.16.MT88.4 R16, [R184+0x13000] ;  /* 0x01300000b810783b */ /* 0x000eae0000004200 */
[----:B------:R-:W-:Y:S01]  /*97b0*/  HMMA.16816.F32 R92, R12, R4, R92 ;  /* 0x000000040c5c723c */ /* 0x000fe2000000185c */
[----:B------:R-:W-:Y:S01]  /*97c0*/  F2FP.F16.F32.PACK_AB R4, R172, R183 ;  /* 0x000000b7ac04723e */ /* 0x000fe200000000ff */
[----:B------:R-:W-:Y:S01]  /*97d0*/  FADD.FTZ R183, R183, R162 ;  /* 0x000000a2b7b77221 */ /* 0x000fe20000010000 */
[----:B------:R-:W-:Y:S01]  /*97e0*/  F2FP.F16.F32.PACK_AB R5, R189, R176 ;  /* 0x000000b0bd05723e */ /* 0x000fe200000000ff */
[----:B------:R-:W-:-:S02]  /*97f0*/  FADD.FTZ R176, R176, R177 ;  /* 0x000000b1b0b07221 */ /* 0x000fc40000010000 */
[----:B------:R-:W-:Y:S02]  /*9800*/  FADD.FTZ R172, R172, R183 ;  /* 0x000000b7acac7221 */ /* 0x000fe40000010000 */
[----:B------:R-:W-:Y:S01]  /*9810*/  HMMA.16816.F32 R96, R12, R6, R96 ;  /* 0x000000060c60723c */ /* 0x000fe20000001860 */
[----:B------:R-:W3:Y:S01]  /*9820*/  LDSM.16.MT88.4 R12, [R184+0x15000] ;  /* 0x01500000b80c783b */ /* 0x000ee20000004200 */
[----:B------:R-:W-:Y:S01]  /*9830*/  F2FP.F16.F32.PACK_AB R6, R174, R179 ;  /* 0x000000b3ae06723e */ /* 0x000fe200000000ff */
[----:B------:R-:W-:Y:S01]  /*9840*/  FADD.FTZ R189, R189, R176 ;  /* 0x000000b0bdbd7221 */ /* 0x000fe20000010000 */
[----:B------:R-:W-:Y:S01]  /*9850*/  F2FP.F16.F32.PACK_AB R7, R191, R178 ;  /* 0x000000b2bf07723e */ /* 0x000fe200000000ff */
[----:B------:R-:W-:Y:S02]  /*9860*/  FADD.FTZ R179, R179, R172 ;  /* 0x000000acb3b37221 */ /* 0x000fe40000010000 */
[----:B------:R-:W-:Y:S02]  /*9870*/  FADD.FTZ R178, R178, R189 ;  /* 0x000000bdb2b27221 */ /* 0x000fe40000010000 */
[----:B------:R-:W-:-:S02]  /*9880*/  FADD.FTZ R174, R174, R179 ;  /* 0x000000b3aeae7221 */ /* 0x000fc40000010000 */
        /* <DEDUP_REMOVED lines=12> */
[----:B------:R-:W-:Y:S07]  /*9950*/  LDSM.16.MT88.4 R24, [R184+0x17800] ;  /* 0x01780000b818783b */ /* 0x000fee0000004200 */
[C---:B-1----:R-:W-:Y:S08]  /*9960*/  HMMA.16816.F32 R76, R4.reuse, R8, R76 ;  /* 0x00000008044c723c */ /* 0x042ff0000000184c */
[C---:B------:R-:W-:Y:S01]  /*9970*/  HMMA.16816.F32 R80, R4.reuse, R10, R80 ;  /* 0x0000000a0450723c */ /* 0x040fe20000001850 */
[----:B------:R-:W1:Y:S07]  /*9980*/  LDSM.16.MT88.4 R8, [R156+0x15800] ;  /* 0x015800009c08783b */ /* 0x000e6e0000004200 */
[C---:B--2---:R-:W-:Y:S01]  /*9990*/  HMMA.16816.F32 R84, R4.reuse, R16, R84 ;  /* 0x000000100454723c */ /* 0x044fe20000001854 */
[--C-:B------:R-:W-:Y:S01]  /*99a0*/  FFMA.FTZ R16, R155, UR4, -R154.reuse ;  /* 0x000000049b107c23 */ /* 0x100fe2000801089a */
[----:B------:R-:W-:Y:S01]  /*99b0*/  FFMA.FTZ R154, R153, UR4, -R154 ;  /* 0x00000004999a7c23 */ /* 0x000fe2000801089a */
[----:B------:R-:W2:Y:S04]  /*99c0*/  MUFU.EX2 R155, R163 ;  /* 0x000000a3009b7308 */ /* 0x000ea80000000800 */
[----:B------:R4:W5:Y:S01]  /*99d0*/  MUFU.EX2 R159, R16 ;  /* 0x00000010009f7308 */ /* 0x0009620000000800 */
[C---:B---3--:R-:W-:Y:S03]  /*99e0*/  HMMA.16816.F32 R92, R4.reuse, R12, R92 ;  /* 0x0000000c045c723c */ /* 0x048fe6000000185c */
[----:B------:R-:W-:Y:S04]  /*99f0*/  MUFU.EX2 R153, R157 ;  /* 0x0000009d00997308 */ /* 0x000fe80000000800 */
[----:B------:R-:W3:Y:S01]  /*9a00*/  MUFU.EX2 R154, R154 ;  /* 0x0000009a009a7308 */ /* 0x000ee20000000800 */
[C---:B------:R-:W-:Y:S01]  /*9a10*/  HMMA.16816.F32 R96, R4.reuse, R14, R96 ;  /* 0x0000000e0460723c */ /* 0x040fe20000001860 */
[----:B------:R-:W1:Y:S07]  /*9a20*/  LDSM.16.MT88.4 R12, [R152+0x5800] ;  /* 0x00580000980c783b */ /* 0x000e6e0000004200 */
[C---:B------:R-:W-:Y:S08]  /*9a30*/  HMMA.16816.F32 R36, R4.reuse, R32, R36 ;  /* 0x000000200424723c */ /* 0x040ff00000001824 */
[C---:B------:R-:W-:Y:S01]  /*9a40*/  HMMA.16816.F32 R40, R4.reuse, R34, R40 ;  /* 0x000000220428723c */ /* 0x040fe20000001828 */
[----:B------:R-:W-:Y:S07]  /*9a50*/  LDSM.16.MT88.4 R32, [R184+0x13800] ;  /* 0x01380000b820783b */ /* 0x000fee0000004200 */
[C---:B------:R-:W-:Y:S01]  /*9a60*/  HMMA.16816.F32 R88, R4.reuse, R18, R88 ;  /* 0x000000120458723c */ /* 0x040fe20000001858 */
[----:B----4-:R-:W-:Y:S07]  /*9a70*/  LDSM.16.MT88.4 R16, [R152+0x3800] ;  /* 0x003800009810783b */ /* 0x010fee0000004200 */
[C---:B------:R-:W-:Y:S08]  /*9a80*/  HMMA.16816.F32 R112, R4.reuse, R140, R112 ;  /* 0x0000008c0470723c */ /* 0x040ff00000001870 */
[C---:B------:R-:W-:Y:S01]  /*9a90*/  HMMA.16816.F32 R108, R4.reuse, R142, R108 ;  /* 0x0000008e046c723c */ /* 0x040fe2000000186c */
[----:B------:R-:W4:Y:S07]  /*9aa0*/  LDSM.16.MT88.4 R140, [R156+0x13800] ;  /* 0x013800009c8c783b */ /* 0x000f2e0000004200 */
[C---:B------:R-:W-:Y:S08]  /*9ab0*/  HMMA.16816.F32 R104, R4.reuse, R136, R104 ;  /* 0x000000880468723c */ /* 0x040ff00000001868 */
[C---:B------:R-:W-:Y:S01]  /*9ac0*/  HMMA.16816.F32 R100, R4.reuse, R138, R100 ;  /* 0x0000008a0464723c */ /* 0x040fe20000001864 */
[----:B------:R-:W4:Y:S07]  /*9ad0*/  LDSM.16.MT88.4 R136, [R156+0x17800] ;  /* 0x017800009c88783b */ /* 0x000f2e0000004200 */
[C---:B------:R-:W-:Y:S08]  /*9ae0*/  HMMA.16816.F32 R52, R4.reuse, R28, R52 ;  /* 0x0000001c0434723c */ /* 0x040ff00000001834 */
[C---:B------:R-:W-:Y:S01]  /*9af0*/  HMMA.16816.F32 R56, R4.reuse, R30, R56 ;  /* 0x0000001e0438723c */ /* 0x040fe20000001838 */
[----:B------:R-:W4:Y:S07]  /*9b00*/  LDSM.16.MT88.4 R28, [R184+0x15800] ;  /* 0x01580000b81c783b */ /* 0x000f2e0000004200 */
[C---:B------:R-:W-:Y:S08]  /*9b10*/  HMMA.16816.F32 R68, R4.reuse, R20, R68 ;  /* 0x000000140444723c */ /* 0x040ff00000001844 */
[----:B------:R-:W-:Y:S01]  /*9b20*/  HMMA.16816.F32 R72, R4, R22, R72 ;  /* 0x000000160448723c */ /* 0x000fe20000001848 */
[----:B------:R-:W-:Y:S01]  /*9b30*/  F2FP.F16.F32.PACK_AB R4, R158, R161 ;  /* 0x000000a19e04723e */ /* 0x000fe200000000ff */
[----:B------:R-:W4:Y:S01]  /*9b40*/  LDSM.16.MT88.4 R20, [R152+0x1800] ;  /* 0x001800009814783b */ /* 0x000f220000004200 */
[----:B--2---:R-:W-:Y:S01]  /*9b50*/  F2FP.F16.F32.PACK_AB R6, R155, R160 ;  /* 0x000000a09b06723e */ /* 0x004fe200000000ff */
[----:B------:R-:W-:Y:S01]  /*9b60*/  FADD.FTZ R161, R161, R174 ;  /* 0x000000aea1a17221 */ /* 0x000fe20000010000 */
[----:B-----5:R-:W-:Y:S01]  /*9b70*/  F2FP.F16.F32.PACK_AB R5, R190, R159 ;  /* 0x0000009fbe05723e */ /* 0x020fe200000000ff */
[----:B------:R-:W-:Y:S01]  /*9b80*/  FADD.FTZ R159, R159, R178 ;  /* 0x000000b29f9f7221 */ /* 0x000fe20000010000 */
[----:B---3--:R-:W-:Y:S01]  /*9b90*/  F2FP.F16.F32.PACK_AB R7, R154, R153 ;  /* 0x000000999a07723e */ /* 0x008fe200000000ff */
        /* <DEDUP_REMOVED lines=15> */
[C---:B----4-:R-:W-:Y:S08]  /*9c90*/  HMMA.16816.F32 R128, R4.reuse, R140, R128 ;  /* 0x0000008c0480723c */ /* 0x050ff00000001880 */
        /* <DEDUP_REMOVED lines=13> */
[C---:B--2---:R-:W-:Y:S08]  /*9d70*/  HMMA.16816.F32 R60, R4.reuse, R24, R60 ;  /* 0x00000018043c723c */ /* 0x044ff0000000183c */
        /* <DEDUP_REMOVED lines=18> */
[----:B------:R-:W-:Y:S01]  /*9ea0*/  BAR.SYNC.DEFER_BLOCKING 0x0 ;  /* 0x0000000000007b1d */ /* 0x000fe20000010000 */
[CC--:B------:R-:W-:Y:S01]  /*9eb0*/  LEA R12, P5, R8.reuse, R208.reuse, 0x7 ;  /* 0x000000d0080c7211 */ /* 0x0c0fe200078a38ff */
[----:B------:R-:W-:Y:S01]  /*9ec0*/  ULEA.HI.X UR7, UR8, UR7, UR9, 0x5, UP0 ;  /* 0x0000000708077291 */ /* 0x000fe200080f2c09 */
[----:B------:R-:W-:Y:S01]  /*9ed0*/  LOP3.LUT R3, R187, 0x8, RZ, 0xc0, !PT ;  /* 0x00000008bb037812 */ /* 0x000fe200078ec0ff */
[----:B------:R-:W-:Y:S01]  /*9ee0*/  IMAD.U32 R5, RZ, RZ, UR4 ;  /* 0x00000004ff057e24 */ /* 0x000fe2000f8e00ff */
[-C--:B------:R-:W-:Y:S01]  /*9ef0*/  LEA.HI.X R13, R8, R207.reuse, R6, 0x7, P5 ;  /* 0x000000cf080d7211 */ /* 0x080fe200028f3c06 */
[----:B------:R-:W1:Y:S01]  /*9f00*/  LDCU.64 UR8, c[0x0][0x358] ;  /* 0x00006b00ff0877ac */ /* 0x000e620008000a00 */
[----:B------:R-:W-:Y:S01]  /*9f10*/  LOP3.LUT R135, R188, 0x200, R135, 0xf8, !PT ;  /* 0x00000200bc877812 */ /* 0x000fe200078ef887 */
[----:B------:R-:W-:Y:S01]  /*9f20*/  IMAD.U32 R4, RZ, RZ, UR7 ;  /* 0x00000007ff047e24 */ /* 0x000fe2000f8e00ff */
[----:B------:R-:W-:Y:S01]  /*9f30*/  LEA R10, P4, R5, R208, 0x1 ;  /* 0x000000d0050a7211 */ /* 0x000fe200078808ff */
[----:B------:R-:W-:Y:S01]  /*9f40*/  IMAD.U32 R9, RZ, RZ, UR17 ;  /* 0x00000011ff097e24 */ /* 0x000fe2000f8e00ff */
[----:B------:R-:W-:Y:S01]  /*9f50*/  LOP3.LUT R3, R135, R134, R3, 0xf6, !PT ;  /* 0x0000008687037212 */ /* 0x000fe200078ef603 */
[----:B------:R-:W2:Y:S01]  /*9f60*/  LDCU UR4, c[0x0][0x504] ;  /* 0x0000a080ff0477ac */ /* 0x000ea20008000800 */
[----:B------:R-:W-:-:S02]  /*9f70*/  LEA.HI.X R11, R5, R207, R4, 0x1, P4 ;  /* 0x000000cf050b7211 */ /* 0x000fc400020f0c04 */
[----:B------:R-:W-:Y:S01]  /*9f80*/  LEA R178, R3, UR5, 0x1 ;  /* 0x0000000503b27c11 */ /* 0x000fe2000f8e08ff */
[----:B------:R-:W-:Y:S01]  /*9f90*/  VIADD R3, R0, UR5 ;  /* 0x0000000500037c36 */ /* 0x000fe20008000000 */
[----:B------:R-:W-:Y:S01]  /*9fa0*/  SEL R32, R32, 0xffffffe0, !P6 ;  /* 0xffffffe020207807 */ /* 0x000fe20007000000 */
[----:B------:R-:W-:Y:S02]  /*9fb0*/  UIADD3 UR17, UPT, UPT, UR21, -0x3, URZ ;  /* 0xfffffffd15117890 */ /* 0x000fe4000fffe0ff */
[--C-:B------:R-:W-:Y:S02]  /*9fc0*/  IMAD.IADD R189, R133, 0x1, R178.reuse ;  /* 0x0000000185bd7824 */ /* 0x100fe400078e02b2 */
[----:B------:R-:W-:Y:S01]  /*9fd0*/  IMAD.IADD R176, R32, 0x1, R178 ;  /* 0x0000000120b07824 */ /* 0x000fe200078e02b2 */
[----:B------:R-:W-:Y:S01]  /*9fe0*/  UISETP.GT.U32.AND UP1, UPT, UR17, UR18, UPT ;  /* 0x000000121100728c */ /* 0x000fe2000bf24070 */
[----:B------:R-:W-:Y:S01]  /*9ff0*/  @!PT LDS RZ, [RZ] ;  /* 0x00000000fffff984 */ /* 0x000fe20000000800 */
[----:B------:R-:W-:Y:S01]  /*a000*/  @!PT LDS RZ, [RZ] ;  /* 0x00000000fffff984 */ /* 0x000fe20000000800 */
[----:B------:R-:W-:Y:S01]  /*a010*/  @!PT LDS RZ, [RZ] ;  /* 0x00000000fffff984 */ /* 0x000fe20000000800 */
[----:B-1----:R-:W-:Y:S01]  /*a020*/  @!P3 LDGSTS.E.BYPASS.LTC128B.128 [R211+0x12000], desc[UR8][R12.64] ;  /* 0x120000000cd3bfae */ /* 0x002fe2000b981a08 */
[----:B------:R-:W-:-:S02]  /*a030*/  IMAD.IADD R184, R3, 0x1, R32 ;  /* 0x0000000103b87824 */ /* 0x000fc400078e0220 */
[----:B------:R-:W-:Y:S01]  /*a040*/  IMAD.IADD R3, R3, 0x1, R133 ;  /* 0x0000000103037824 */ /* 0x000fe200078e0285 */
[----:B------:R-:W-:Y:S01]  /*a050*/  @P3 STS.128 [R211+0x12000], RZ ;  /* 0x012000ffd3003388 */ /* 0x000fe20000000c00 */
[C---:B------:R-:W-:Y:S02]  /*a060*/  IMAD.IADD R190, R32.reuse, 0x1, R189 ;  /* 0x0000000120be7824 */ /* 0x040fe400078e02bd */
        /* <DEDUP_REMOVED lines=27> */
[----:B------:R-:W4:Y:S04]  /*a220*/  LDSM.16.M88.4 R24, [R0+UR5+0xc000] ;  /* 0x00c000050018783b */ /* 0x000f280008000200 */
[----:B------:R-:W5:Y:S04]  /*a230*/  LDSM.16.M88.4 R16, [R0+UR5+0xc800] ;  /* 0x00c800050010783b */ /* 0x000f680008000200 */
[----:B------:R-:W2:Y:S04]  /*a240*/  LDSM.16.M88.4 R156, [R0+UR5+0xd000] ;  /* 0x00d00005009c783b */ /* 0x000ea80008000200 */
[----:B-1----:R-:W1:Y:S04]  /*a250*/  LDSM.16.M88.4 R12, [R0+UR5+0xd800] ;  /* 0x00d80005000c783b */ /* 0x002e680008000200 */
[----:B------:R-:W-:Y:S04]  /*a260*/  LDSM.16.M88.4 R172, [R176] ;  /* 0x00000000b0ac783b */ /* 0x000fe80000000200 */
[----:B---3--:R-:W3:Y:S04]  /*a270*/  LDSM.16.M88.4 R8, [R184+0xc000] ;  /* 0x00c00000b808783b */ /* 0x008ee80000000200 */
[----:B------:R-:W3:Y:S04]  /*a280*/  LDSM.16.M88.4 R4, [R184+0xc800] ;  /* 0x00c80000b804783b */ /* 0x000ee80000000200 */
[----:B------:R-:W3:Y:S04]  /*a290*/  LDSM.16.M88.4 R168, [R184+0xd000] ;  /* 0x00d00000b8a8783b */ /* 0x000ee80000000200 */
[----:B------:R-:W-:Y:S04]  /*a2a0*/  LDSM.16.M88.4 R144, [R189] ;  /* 0x00000000bd90783b */ /* 0x000fe80000000200 */
[----:B------:R-:W3:Y:S01]  /*a2b0*/  LDSM.16.M88.4 R140, [R3+0xc000] ;  /* 0x00c00000038c783b */ /* 0x000ee20000000200 */
[C---:B----4-:R-:W-:Y:S03]  /*a2c0*/  HMMA.16816.F32 R28, R148.reuse, R24, RZ ;  /* 0x00000018941c723c */ /* 0x050fe600000018ff */
[----:B------:R-:W4:Y:S04]  /*a2d0*/  LDSM.16.M88.4 R164, [R184+0xd800] ;  /* 0x00d80000b8a4783b */ /* 0x000f280000000200 */
[----:B------:R-:W4:Y:S01]  /*a2e0*/  LDSM.16.M88.4 R136, [R3+0xc800] ;  /* 0x00c800000388783b */ /* 0x000f220000000200 */
[C---:B------:R-:W-:Y:S03]  /*a2f0*/  HMMA.16816.F32 R24, R148.reuse, R26, RZ ;  /* 0x0000001a9418723c */ /* 0x040fe600000018ff */
[----:B------:R-:W4:Y:S04]  /*a300*/  LDSM.16.M88.4 R132, [R3+0xd000] ;  /* 0x00d000000384783b */ /* 0x000f280000000200 */
[----:B------:R-:W-:Y:S01]  /*a310*/  LDSM.16.M88.4 R32, [R3+0xd800] ;  /* 0x00d800000320783b */ /* 0x000fe20000000200 */
[C---:B-----5:R-:W-:Y:S03]  /*a320*/  HMMA.16816.F32 R20, R148.reuse, R16, RZ ;  /* 0x000000109414723c */ /* 0x060fe600000018ff */
[----:B------:R-:W0:Y:S05]  /*a330*/  LDGDEPBAR ;  /* 0x00000000000079af */ /* 0x000e2a0000000000 */
[C---:B------:R-:W-:Y:S08]  /*a340*/  HMMA.16816.F32 R16, R148.reuse, R18, RZ ;  /* 0x000000129410723c */ /* 0x040ff000000018ff */
[C---:B--2---:R-:W-:Y:S08]  /*a350*/  HMMA.16816.F32 R160, R148.reuse, R156, RZ ;  /* 0x0000009c94a0723c */ /* 0x044ff000000018ff */
[C---:B------:R-:W-:Y:S08]  /*a360*/  HMMA.16816.F32 R156, R148.reuse, R158, RZ ;  /* 0x0000009e949c723c */ /* 0x040ff000000018ff */
[C---:B-1----:R-:W-:Y:S08]  /*a370*/  HMMA.16816.F32 R152, R148.reuse, R12, RZ ;  /* 0x0000000c9498723c */ /* 0x042ff000000018ff */
[----:B------:R-:W-:Y:S01]  /*a380*/  HMMA.16816.F32 R148, R148, R14, RZ ;  /* 0x0000000e9494723c */ /* 0x000fe200000018ff */
[----:B------:R-:W-:Y:S07]  /*a390*/  LDSM.16.M88.4 R12, [R190] ;  /* 0x00000000be0c783b */ /* 0x000fee0000000200 */
[C---:B---3--:R-:W-:Y:S08]  /*a3a0*/  HMMA.16816.F32 R28, R172.reuse, R8, R28 ;  /* 0x00000008ac1c723c */ /* 0x048ff0000000181c */
        /* <DEDUP_REMOVED lines=8> */
[----:B------:R-:W-:Y:S01]  /*a430*/  HMMA.16816.F32 R24, R144, R142, R24 ;  /* 0x0000008e9018723c */ /* 0x000fe20000001818 */
[----:B------:R-:W3:Y:S07]  /*a440*/  LDSM.16.M88.4 R140, [R183+0xd000] ;  /* 0x00d00000b78c783b */ /* 0x000eee0000000200 */
[C---:B----4-:R-:W-:Y:S08]  /*a450*/  HMMA.16816.F32 R152, R172.reuse, R164, R152 ;  /* 0x000000a4ac98723c */ /* 0x050ff00000001898 */
[----:B------:R-:W-:Y:S01]  /*a460*/  HMMA.16816.F32 R148, R172, R166, R148 ;  /* 0x000000a6ac94723c */ /* 0x000fe20000001894 */
[----:B------:R-:W4:Y:S04]  /*a470*/  LDSM.16.M88.4 R164, [R183+0xd800] ;  /* 0x00d80000b7a4783b */ /* 0x000f280000000200 */
[----:B------:R-:W-:Y:S03]  /*a480*/  LDSM.16.M88.4 R172, [R190+0x8000] ;  /* 0x00800000beac783b */ /* 0x000fe60000000200 */
[C---:B------:R-:W-:Y:S08]  /*a490*/  HMMA.16816.F32 R20, R144.reuse, R136, R20 ;  /* 0x000000889014723c */ /* 0x040ff00000001814 */
[C---:B------:R-:W-:Y:S01]  /*a4a0*/  HMMA.16816.F32 R16, R144.reuse, R138, R16 ;  /* 0x0000008a9010723c */ /* 0x040fe20000001810 */
[----:B------:R-:W-:Y:S07]  /*a4b0*/  LDSM.16.M88.4 R136, [R0+UR5+0xf800] ;  /* 0x00f800050088783b */ /* 0x000fee0008000200 */
[C---:B------:R-:W-:Y:S08]  /*a4c0*/  HMMA.16816.F32 R160, R144.reuse, R132, R160 ;  /* 0x0000008490a0723c */ /* 0x040ff000000018a0 */
[----:B------:R-:W-:Y:S01]  /*a4d0*/  HMMA.16816.F32 R156, R144, R134, R156 ;  /* 0x00000086909c723c */ /* 0x000fe2000000189c */
[----:B------:R-:W-:Y:S07]  /*a4e0*/  LDSM.16.M88.4 R132, [R178+0x4000] ;  /* 0x00400000b284783b */ /* 0x000fee0000000200 */
[C---:B-1----:R-:W-:Y:S08]  /*a4f0*/  HMMA.16816.F32 R28, R12.reuse, R8, R28 ;  /* 0x000000080c1c723c */ /* 0x042ff0000000181c */
[----:B------:R-:W-:Y:S01]  /*a500*/  HMMA.16816.F32 R24, R12, R10, R24 ;  /* 0x0000000a0c18723c */ /* 0x000fe20000001818 */
[----:B------:R-:W1:Y:S07]  /*a510*/  LDSM.16.M88.4 R8, [R0+UR5+0xe800] ;  /* 0x00e800050008783b */ /* 0x000e6e0008000200 */
        /* <DEDUP_REMOVED lines=17> */
[C---:B-----5:R-:W-:Y:S08]  /*a630*/  HMMA.16816.F32 R28, R132.reuse, R32, R28 ;  /* 0x00000020841c723c */ /* 0x060ff0000000181c */
[C---:B------:R-:W-:Y:S01]  /*a640*/  HMMA.16816.F32 R24, R132.reuse, R34, R24 ;  /* 0x000000228418723c */ /* 0x040fe20000001818 */
[----:B------:R-:W-:Y:S07]  /*a650*/  LDSM.16.M88.4 R32, [R3+0xe000] ;  /* 0x00e000000320783b */ /* 0x000fee0000000200 */
[C---:B--2---:R-:W-:Y:S08]  /*a660*/  HMMA.16816.F32 R160, R132.reuse, R4, R160 ;  /* 0x0000000484a0723c */ /* 0x044ff000000018a0 */
[C---:B------:R-:W-:Y:S01]  /*a670*/  HMMA.16816.F32 R156, R132.reuse, R6, R156 ;  /* 0x00000006849c723c */ /* 0x040fe2000000189c */
[----:B------:R-:W2:Y:S07]  /*a680*/  LDSM.16.M88.4 R4, [R184+0xf800] ;  /* 0x00f80000b804783b */ /* 0x000eae0000000200 */
[C---:B------:R-:W-:Y:S08]  /*a690*/  HMMA.16816.F32 R152, R132.reuse, R136, R152 ;  /* 0x000000888498723c */ /* 0x040ff00000001898 */
[----:B------:R-:W-:Y:S01]  /*a6a0*/  HMMA.16816.F32 R148, R132, R138, R148 ;  /* 0x0000008a8494723c */ /* 0x000fe20000001894 */
[----:B------:R-:W-:Y:S04]  /*a6b0*/  LDSM.16.M88.4 R132, [R189+0x4000] ;  /* 0x00400000bd84783b */ /* 0x000fe80000000200 */
[----:B------:R-:W-:Y:S03]  /*a6c0*/  LDSM.16.M88.4 R136, [R3+0xf000] ;  /* 0x00f000000388783b */ /* 0x000fe60000000200 */
[C---:B---3--:R-:W-:Y:S08]  /*a6d0*/  HMMA.16816.F32 R28, R144.reuse, R140, R28 ;  /* 0x0000008c901c723c */ /* 0x048ff0000000181c */
[C---:B------:R-:W-:Y:S01]  /*a6e0*/  HMMA.16816.F32 R24, R144.reuse, R142, R24 ;  /* 0x0000008e9018723c */ /* 0x040fe20000001818 */
[----:B------:R-:W3:Y:S07]  /*a6f0*/  LDSM.16.M88.4 R140, [R3+0xe800] ;  /* 0x00e80000038c783b */ /* 0x000eee0000000200 */
[C---:B----4-:R-:W-:Y:S08]  /*a700*/  HMMA.16816.F32 R20, R144.reuse, R12, R20 ;  /* 0x0000000c9014723c */ /* 0x050ff00000001814 */
[C---:B------:R-:W-:Y:S01]  /*a710*/  HMMA.16816.F32 R16, R144.reuse, R14, R16 ;  /* 0x0000000e9010723c */ /* 0x040fe20000001810 */
[----:B------:R-:W4:Y:S07]  /*a720*/  LDSM.16.M88.4 R12, [R3+0xf800] ;  /* 0x00f80000030c783b */ /* 0x000f2e0000000200 */
[C---:B-1----:R-:W-:Y:S01]  /*a730*/  HMMA.16816.F32 R168, R144.reuse, R8, R160 ;  /* 0x0000000890a8723c */ /* 0x042fe200000018a0 */
[----:B------:R-:W-:Y:S07]  /*a740*/  LDSM.16.M88.4 R160, [R183+0xe000] ;  /* 0x00e00000b7a0783b */ /* 0x000fee0000000200 */
[C---:B------:R-:W-:Y:S01]  /*a750*/  HMMA.16816.F32 R156, R144.reuse, R10, R156 ;  /* 0x0000000a909c723c */ /* 0x040fe2000000189c */
[----:B------:R-:W1:Y:S07]  /*a760*/  LDSM.16.M88.4 R8, [R183+0xe800] ;  /* 0x00e80000b708783b */ /* 0x000e6e0000000200 */
[C---:B--2---:R-:W-:Y:S08]  /*a770*/  HMMA.16816.F32 R152, R144.reuse, R4, R152 ;  /* 0x000000049098723c */ /* 0x044ff00000001898 */
[----:B------:R-:W-:Y:S01]  /*a780*/  HMMA.16816.F32 R148, R144, R6, R148 ;  /* 0x000000069094723c */ /* 0x000fe20000001894 */
[----:B------:R-:W2:Y:S04]  /*a790*/  LDSM.16.M88.4 R4, [R183+0xf000] ;  /* 0x00f00000b704783b */ /* 0x000ea80000000200 */
[----:B------:R-:W-:Y:S03]  /*a7a0*/  LDSM.16.M88.4 R144, [R0+UR5+0x11800] ;  /* 0x011800050090783b */ /* 0x000fe60008000200 */
[C---:B---3--:R-:W-:Y:S08]  /*a7b0*/  HMMA.16816.F32 R20, R132.reuse, R140, R20 ;  /* 0x0000008c8414723c */ /* 0x048ff00000001814 */
        /* <DEDUP_REMOVED lines=8> */
[C---:B----4-:R-:W-:Y:S08]  /*a840*/  HMMA.16816.F32 R152, R132.reuse, R12, R152 ;  /* 0x0000000c8498723c */ /* 0x050ff00000001898 */
[----:B------:R-:W-:Y:S01]  /*a850*/  HMMA.16816.F32 R148, R132, R14, R148 ;  /* 0x0000000e8494723c */ /* 0x000fe20000001894 */
[----:B------:R-:W3:Y:S04]  /*a860*/  LDSM.16.M88.4 R132, [R178+0x8000] ;  /* 0x00800000b284783b */ /* 0x000ee80000000200 */
[----:B------:R-:W4:Y:S03]  /*a870*/  LDSM.16.M88.4 R12, [R183+0xf800] ;  /* 0x00f80000b70c783b */ /* 0x000f260000000200 */
[C---:B-1----:R-:W-:Y:S08]  /*a880*/  HMMA.16816.F32 R20, R164.reuse, R8, R20 ;  /* 0x00000008a414723c */ /* 0x042ff00000001814 */
[C---:B------:R-:W-:Y:S01]  /*a890*/  HMMA.16816.F32 R16, R164.reuse, R10, R16 ;  /* 0x0000000aa410723c */ /* 0x040fe20000001810 */
[----:B------:R1:W5:Y:S07]  /*a8a0*/  LDSM.16.M88.4 R8, [R0+UR5+0x10800] ;  /* 0x010800050008783b */ /* 0x00036e0008000200 */
[C---:B------:R-:W-:Y:S08]  /*a8b0*/  HMMA.16816.F32 R28, R164.reuse, R160, R28 ;  /* 0x000000a0a41c723c */ /* 0x040ff0000000181c */
[C---:B--2---:R-:W-:Y:S08]  /*a8c0*/  HMMA.16816.F32 R168, R164.reuse, R4, R168 ;  /* 0x00000004a4a8723c */ /* 0x044ff000000018a8 */
[----:B------:R-:W-:Y:S01]  /*a8d0*/  HMMA.16816.F32 R156, R164, R6, R156 ;  /* 0x00000006a49c723c */ /* 0x000fe2000000189c */
[----:B------:R-:W2:Y:S01]  /*a8e0*/  LDSM.16.M88.4 R4, [R176+0x8000] ;  /* 0x00800000b004783b */ /* 0x000ea20000000200 */
[----:B-1----:R-:W-:-:S03]  /*a8f0*/  IMAD.U32 R0, RZ, RZ, UR21 ;  /* 0x00000015ff007e24 */ /* 0x002fc6000f8e00ff */
[----:B------:R-:W-:Y:S03]  /*a900*/  LDSM.16.M88.4 R176, [R184+0x11800] ;  /* 0x01180000b8b0783b */ /* 0x000fe60000000200 */
[----:B------:R-:W-:Y:S01]  /*a910*/  HMMA.16816.F32 R24, R164, R162, R24 ;  /* 0x000000a2a418723c */ /* 0x000fe20000001818 */
[----:B------:R-:W-:Y:S07]  /*a920*/  LDSM.16.M88.4 R160, [R184+0x10800] ;  /* 0x01080000b8a0783b */ /* 0x000fee0000000200 */
[----:B---3--:R-:W-:Y:S08]  /*a930*/  HMMA.16816.F32 R28, R132, R32, R28 ;  /* 0x00000020841c723c */ /* 0x008ff0000000181c */
[C---:B----4-:R-:W-:Y:S08]  /*a940*/  HMMA.16816.F32 R152, R164.reuse, R12, R152 ;  /* 0x0000000ca498723c */ /* 0x050ff00000001898 */
[----:B------:R-:W-:Y:S01]  /*a950*/  HMMA.16816.F32 R148, R164, R14, R148 ;  /* 0x0000000ea494723c */ /* 0x000fe20000001894 */
[----:B------:R-:W-:Y:S07]  /*a960*/  LDSM.16.M88.4 R12, [R189+0x8000] ;  /* 0x00800000bd0c783b */ /* 0x000fee0000000200 */
[C---:B------:R-:W-:Y:S01]  /*a970*/  HMMA.16816.F32 R32, R132.reuse, R34, R24 ;  /* 0x000000228420723c */ /* 0x040fe20000001818 */
[----:B------:R-:W1:Y:S07]  /*a980*/  LDSM.16.M88.4 R24, [R3+0x10000] ;  /* 0x010000000318783b */ /* 0x000e6e0000000200 */
[C---:B-----5:R-:W-:Y:S08]  /*a990*/  HMMA.16816.F32 R20, R132.reuse, R8, R20 ;  /* 0x000000088414723c */ /* 0x060ff00000001814 */
[----:B------:R-:W-:Y:S01]  /*a9a0*/  HMMA.16816.F32 R16, R132, R10, R16 ;  /* 0x0000000a8410723c */ /* 0x000fe20000001810 */
[----:B------:R-:W3:Y:S07]  /*a9b0*/  LDSM.16.M88.4 R8, [R184+0x11000] ;  /* 0x01100000b808783b */ /* 0x000eee0000000200 */
[----:B--2---:R-:W-:Y:S01]  /*a9c0*/  HMMA.16816.F32 R164, R4, R136, R28 ;  /* 0x0000008804a4723c */ /* 0x004fe2000000181c */
[----:B------:R-:W2:Y:S07]  /*a9d0*/  LDSM.16.M88.4 R28, [R183+0x10000] ;  /* 0x01000000b71c783b */ /* 0x000eae0000000200 */
[C---:B------:R-:W-:Y:S08]  /*a9e0*/  HMMA.16816.F32 R168, R132.reuse, R140, R168 ;  /* 0x0000008c84a8723c */ /* 0x040ff000000018a8 */
[C---:B------:R-:W-:Y:S08]  /*a9f0*/  HMMA.16816.F32 R156, R132.reuse, R142, R156 ;  /* 0x0000008e849c723c */ /* 0x040ff0000000189c */
[----:B------:R-:W-:Y:S01]  /*aa00*/  HMMA.16816.F32 R152, R132, R144, R152 ;  /* 0x000000908498723c */ /* 0x000fe20000001898 */
[----:B------:R-:W-:-:S07]  /*aa10*/  VIADD R144, R206, 0x8 ;  /* 0x00000008ce907836 */ /* 0x000fce0000000000 */
[----:B------:R-:W-:Y:S08]  /*aa20*/  HMMA.16816.F32 R148, R132, R146, R148 ;  /* 0x000000928494723c */ /* 0x000ff00000001894 */
[----:B-1----:R-:W-:Y:S01]  /*aa30*/  HMMA.16816.F32 R132, R12, R24, R164 ;  /* 0x000000180c84723c */ /* 0x002fe200000018a4 */
[----:B------:R-:W-:-:S07]  /*aa40*/  IMAD.SHL.U32 R167, R185, 0x2, RZ ;  /* 0x00000002b9a77824 */ /* 0x000fce00078e00ff */
[C---:B------:R-:W-:Y:S08]  /*aa50*/  HMMA.16816.F32 R32, R4.reuse, R138, R32 ;  /* 0x0000008a0420723c */ /* 0x040ff00000001820 */
[----:B---3--:R-:W-:Y:S01]  /*aa60*/  HMMA.16816.F32 R136, R4, R8, R168 ;  /* 0x000000080488723c */ /* 0x008fe200000018a8 */
[----:B------:R-:W-:-:S05]  /*aa70*/  LOP3.LUT R169, R167, 0x6, RZ, 0xc0, !PT ;  /* 0x00000006a7a97812 */ /* 0x000fca00078ec0ff */
[----:B------:R-:W-:Y:S02]  /*aa80*/  IMAD R0, R0, 0x40, R169 ;  /* 0x0000004000007824 */ /* 0x000fe400078e02a9 */
[----:B--2---:R-:W-:Y:S02]  /*aa90*/  HMMA.16816.F32 R132, R172, R28, R132 ;  /* 0x0000001cac84723c */ /* 0x004fe40000001884 */
[----:B------:R-:W-:-:S05]  /*aaa0*/  VIADD R25, R0, UR20 ;  /* 0x0000001400197c36 */ /* 0x000fca0008000000 */
[--C-:B------:R-:W-:Y:S01]  /*aab0*/  IADD3 R8, PT, PT, R206, 0xc0, -R25.reuse ;  /* 0x000000c0ce087810 */ /* 0x100fe20007ffe819 */
[C---:B------:R-:W-:Y:S01]  /*aac0*/  HMMA.16816.F32 R20, R4.reuse, R160, R20 ;  /* 0x000000a00414723c */ /* 0x040fe20000001814 */
[----:B------:R-:W-:Y:S02]  /*aad0*/  IADD3 R141, PT, PT, R144, 0xc0, -R25 ;  /* 0x000000c0908d7810 */ /* 0x000fe40007ffe819 */
[----:B------:R-:W-:Y:S02]  /*aae0*/  IABS R8, R8 ;  /* 0x0000000800087213 */ /* 0x000fe40000000000 */
[----:B------:R-:W-:Y:S02]  /*aaf0*/  IABS R141, R141 ;  /* 0x0000008d008d7213 */ /* 0x000fe40000000000 */
[----:B------:R-:W-:Y:S01]  /*ab00*/  I2FP.F32.S32 R9, R8 ;  /* 0x0000000800097245 */ /* 0x000fe20000201400 */
[----:B------:R-:W-:Y:S01]  /*ab10*/  HMMA.16816.F32 R16, R4, R162, R16 ;  /* 0x000000a20410723c */ /* 0x000fe20000001810 */
[----:B------:R-:W-:Y:S01]  /*ab20*/  VIADD R8, R0, 0xffffff40 ;  /* 0xffffff4000087836 */ /* 0x000fe20000000000 */
[----:B------:R-:W-:-:S02]  /*ab30*/  I2FP.F32.S32 R141, R141 ;  /* 0x0000008d008d7245 */ /* 0x000fc40000201400 */
[----:B------:R-:W-:Y:S01]  /*ab40*/  FFMA.FTZ R9, R9, -UR6, R132 ;  /* 0x8000000609097c23 */ /* 0x000fe20008010084 */
[----:B------:R-:W-:Y:S02]  /*ab50*/  IADD3 R140, PT, PT, R206, 0xaf, -R25 ;  /* 0x000000afce8c7810 */ /* 0x000fe40007ffe819 */
[----:B------:R-:W-:Y:S01]  /*ab60*/  ISETP.GE.AND P5, PT, R8, R205, PT ;  /* 0x000000cd0800720c */ /* 0x000fe20003fa6270 */
[----:B------:R-:W-:Y:S01]  /*ab70*/  HMMA.16816.F32 R156, R4, R10, R156 ;  /* 0x0000000a049c723c */ /* 0x000fe2000000189c */
[----:B------:R-:W-:Y:S01]  /*ab80*/  FFMA.FTZ R134, R141, -UR6, R134 ;  /* 0x800000068d867c23 */ /* 0x000fe20008010086 */
[----:B------:R-:W-:-:S04]  /*ab90*/  IABS R140, R140 ;  /* 0x0000008c008c7213 */ /* 0x000fc80000000000 */
[----:B------:R-:W-:Y:S02]  /*aba0*/  I2FP.F32.S32 R140, R140 ;  /* 0x0000008c008c7245 */ /* 0x000fe40000201400 */
[C---:B------:R-:W-:Y:S08]  /*abb0*/  HMMA.16816.F32 R152, R4.reuse, R176, R152 ;  /* 0x000000b00498723c */ /* 0x040ff00000001898 */
[----:B------:R-:W-:Y:S01]  /*abc0*/  HMMA.16816.F32 R148, R4, R178, R148 ;  /* 0x000000b20494723c */ /* 0x000fe20000001894 */
[----:B------:R-:W1:Y:S07]  /*abd0*/  LDSM.16.M88.4 R4, [R3+0x10800] ;  /* 0x010800000304783b */ /* 0x000e6e0000000200 */
[----:B------:R-:W-:Y:S01]  /*abe0*/  HMMA.16816.F32 R32, R12, R26, R32 ;  /* 0x0000001a0c20723c */ /* 0x000fe20000001820 */
[----:B------:R-:W-:Y:S01]  /*abf0*/  IMAD.U32 R27, RZ, RZ, UR4 ;  /* 0x00000004ff1b7e24 */ /* 0x000fe2000f8e00ff */
[----:B------:R-:W-:-:S04]  /*ac00*/  IADD3 R26, PT, PT, R206, 0xbf, -R25 ;  /* 0x000000bfce1a7810 */ /* 0x000fc80007ffe819 */
[--C-:B------:R-:W-:Y:S02]  /*ac10*/  IADD3 R132, PT, PT, R206, -UR20, -R27.reuse ;  /* 0x80000014ce847c10 */ /* 0x100fe4000fffe81b */
[----:B------:R-:W-:Y:S02]  /*ac20*/  IADD3 R27, PT, PT, R144, -UR20, -R27 ;  /* 0x80000014901b7c10 */ /* 0x000fe4000fffe81b */
[----:B------:R-:W-:Y:S02]  /*ac30*/  ISETP.GT.AND P4, PT, R132, R8, PT ;  /* 0x000000088400720c */ /* 0x000fe40003f84270 */
[----:B------:R-:W-:Y:S02]  /*ac40*/  IABS R26, R26 ;  /* 0x0000001a001a7213 */ /* 0x000fe40000000000 */
[----:B------:R-:W-:Y:S02]  /*ac50*/  FSEL R24, R9, -INF , !P4 ;  /* 0xff80000009187808 */ /* 0x000fe40006000000 */
[----:B------:R-:W-:-:S02]  /*ac60*/  ISETP.GE.AND P4, PT, R8, R204, PT ;  /* 0x000000cc0800720c */ /* 0x000fc40003f86270 */
[----:B------:R-:W-:Y:S02]  /*ac70*/  FSEL R24, R24, -INF , !P5 ;  /* 0xff80000018187808 */ /* 0x000fe40006800000 */
[----:B------:R-:W-:Y:S01]  /*ac80*/  ISETP.GT.AND P5, PT, R27, R8, PT ;  /* 0x000000081b00720c */ /* 0x000fe20003fa4270 */
[----:B------:R-:W-:Y:S01]  /*ac90*/  HMMA.16816.F32 R28, R172, R30, R32 ;  /* 0x0000001eac1c723c */ /* 0x000fe20000001820 */
[----:B------:R-:W2:Y:S01]  /*aca0*/  LDSM.16.M88.4 R8, [R183+0x10800] ;  /* 0x01080000b708783b */ /* 0x000ea20000000200 */
[----:B------:R-:W-:Y:S01]  /*acb0*/  I2FP.F32.S32 R26, R26 ;  /* 0x0000001a001a7245 */ /* 0x000fe20000201400 */
[----:B------:R-:W-:Y:S01]  /*acc0*/  VIADD R35, R0, 0xffffff41 ;  /* 0xffffff4100237836 */ /* 0x000fe20000000000 */
[--C-:B------:R-:W-:Y:S02]  /*acd0*/  IADD3 R34, PT, PT, R144, 0xbf, -R25.reuse ;  /* 0x000000bf90227810 */ /* 0x100fe40007ffe819 */
[----:B------:R-:W-:Y:S01]  /*ace0*/  IADD3 R33, PT, PT, R206, 0xb8, -R25 ;  /* 0x000000b8ce217810 */ /* 0x000fe20007ffe819 */
[----:B------:R-:W-:Y:S01]  /*acf0*/  FFMA.FTZ R32, R26, -UR6, R133 ;  /* 0x800000061a207c23 */ /* 0x000fe20008010085 */
[----:B------:R-:W-:-:S02]  /*ad00*/  IABS R34, R34 ;  /* 0x0000002200227213 */ /* 0x000fc40000000000 */
[----:B------:R-:W-:Y:S02]  /*ad10*/  FSEL R26, R134, -INF , !P5 ;  /* 0xff800000861a7808 */ /* 0x000fe40006800000 */
[----:B------:R-:W-:Y:S01]  /*ad20*/  IABS R33, R33 ;  /* 0x0000002100217213 */ /* 0x000fe20000000000 */
[C---:B-1----:R-:W-:Y:S01]  /*ad30*/  HMMA.16816.F32 R20, R12.reuse, R4, R20 ;  /* 0x000000040c14723c */ /* 0x042fe20000001814 */
[----:B------:R-:W-:Y:S02]  /*ad40*/  ISETP.GT.AND P5, PT, R132, R35, PT ;  /* 0x000000238400720c */ /* 0x000fe40003fa4270 */
[----:B------:R-:W-:Y:S02]  /*ad50*/  I2FP.F32.S32 R34, R34 ;  /* 0x0000002200227245 */ /* 0x000fe40000201400 */
[----:B------:R-:W-:Y:S02]  /*ad60*/  FSEL R26, R26, -INF , !P4 ;  /* 0xff8000001a1a7808 */ /* 0x000fe40006000000 */
[----:B------:R-:W-:Y:S01]  /*ad70*/  I2FP.F32.S32 R33, R33 ;  /* 0x0000002100217245 */ /* 0x000fe20000201400 */
[----:B------:R-:W-:Y:S01]  /*ad80*/  FFMA.FTZ R135, R34, -UR6, R135 ;  /* 0x8000000622877c23 */ /* 0x000fe20008010087 */
[----:B------:R-:W-:Y:S01]  /*ad90*/  ISETP.GE.AND P4, PT, R35, R205, PT ;  /* 0x000000cd2300720c */ /* 0x000fe20003f86270 */
[----:B------:R-:W-:Y:S01]  /*ada0*/  HMMA.16816.F32 R16, R12, R6, R16 ;  /* 0x000000060c10723c */ /* 0x000fe20000001810 */
[----:B------:R-:W-:Y:S01]  /*adb0*/  FSEL R32, R32, -INF , !P5 ;  /* 0xff80000020207808 */ /* 0x000fe20006800000 */
[----:B------:R-:W-:Y:S01]  /*adc0*/  FFMA.FTZ R34, R33, -UR6, R28 ;  /* 0x8000000621227c23 */ /* 0x000fe2000801001c */
[----:B------:R-:W-:Y:S01]  /*add0*/  VIADD R33, R0, 0xffffff48 ;  /* 0xffffff4800217836 */ /* 0x000fe20000000000 */
[----:B------:R-:W-:-:S02]  /*ade0*/  IADD3 R5, PT, PT, R144, 0xb8, -R25 ;  /* 0x000000b890057810 */ /* 0x000fc40007ffe819 */
[----:B------:R-:W-:Y:S02]  /*adf0*/  FSEL R32, R32, -INF , !P4 ;  /* 0xff80000020207808 */ /* 0x000fe40006000000 */
[----:B------:R-:W-:Y:S02]  /*ae00*/  ISETP.GT.AND P4, PT, R27, R35, PT ;  /* 0x000000231b00720c */ /* 0x000fe40003f84270 */
[----:B------:R-:W-:Y:S02]  /*ae10*/  IADD3 R4, PT, PT, R206, 0xb7, -R25 ;  /* 0x000000b7ce047810 */ /* 0x000fe40007ffe819 */
[----:B------:R-:W-:Y:S02]  /*ae20*/  ISETP.GE.AND P5, PT, R35, R204, PT ;  /* 0x000000cc2300720c */ /* 0x000fe40003fa6270 */
[----:B------:R-:W-:Y:S02]  /*ae30*/  FSEL R28, R135, -INF , !P4 ;  /* 0xff800000871c7808 */ /* 0x000fe40006000000 */
[----:B------:R-:W-:-:S02]  /*ae40*/  IABS R5, R5 ;  /* 0x0000000500057213 */ /* 0x000fc40000000000 */
[----:B------:R-:W-:Y:S01]  /*ae50*/  ISETP.GT.AND P4, PT, R132, R33, PT ;  /* 0x000000218400720c */ /* 0x000fe20003f84270 */
[C---:B--2---:R-:W-:Y:S01]  /*ae60*/  HMMA.16816.F32 R20, R172.reuse, R8, R20 ;  /* 0x00000008ac14723c */ /* 0x044fe20000001814 */
[----:B------:R-:W-:Y:S01]  /*ae70*/  IABS R4, R4 ;  /* 0x0000000400047213 */ /* 0x000fe20000000000 */
[----:B------:R-:W-:Y:S01]  /*ae80*/  VIADD R8, R0, 0xffffff50 ;  /* 0xffffff5000087836 */ /* 0x000fe20000000000 */
[----:B------:R-:W-:Y:S02]  /*ae90*/  FSEL R28, R28, -INF , !P5 ;  /* 0xff8000001c1c7808 */ /* 0x000fe40006800000 */
[----:B------:R-:W-:Y:S02]  /*aea0*/  I2FP.F32.S32 R5, R5 ;  /* 0x0000000500057245 */ /* 0x000fe40000201400 */
[----:B------:R-:W-:Y:S01]  /*aeb0*/  ISETP.GE.AND P5, PT, R33, R205, PT ;  /* 0x000000cd2100720c */ /* 0x000fe20003fa6270 */
[----:B------:R-:W-:Y:S01]  /*aec0*/  HMMA.16816.F32 R16, R172, R10, R16 ;  /* 0x0000000aac10723c */ /* 0x000fe20000001810 */
[----:B------:R-:W-:Y:S01]  /*aed0*/  FSEL R34, R34, -INF , !P4 ;  /* 0xff80000022227808 */ /* 0x000fe20006000000 */
[----:B------:R-:W-:Y:S01]  /*aee0*/  FFMA.FTZ R30, R5, -UR6, R30 ;  /* 0x80000006051e7c23 */ /* 0x000fe2000801001e */
[----:B------:R-:W-:Y:S01]  /*aef0*/  I2FP.F32.S32 R4, R4 ;  /* 0x0000000400047245 */ /* 0x000fe20000201400 */
[----:B------:R-:W-:Y:S01]  /*af00*/  VIADD R5, R0, 0xffffff49 ;  /* 0xffffff4900057836 */ /* 0x000fe20000000000 */
[----:B------:R-:W-:-:S02]  /*af10*/  FSEL R34, R34, -INF , !P5 ;  /* 0xff80000022227808 */ /* 0x000fc40006800000 */
[----:B------:R-:W-:Y:S01]  /*af20*/  ISETP.GT.AND P5, PT, R27, R33, PT ;  /* 0x000000211b00720c */ /* 0x000fe20003fa4270 */
[----:B------:R-:W-:Y:S01]  /*af30*/  FFMA.FTZ R29, R4, -UR6, R29 ;  /* 0x80000006041d7c23 */ /* 0x000fe2000801001d */
[----:B------:R-:W-:Y:S02]  /*af40*/  IADD3 R4, PT, PT, R144, 0xb7, -R25 ;  /* 0x000000b790047810 */ /* 0x000fe40007ffe819 */
[----:B------:R-:W-:Y:S01]  /*af50*/  ISETP.GE.AND P4, PT, R33, R204, PT ;  /* 0x000000cc2100720c */ /* 0x000fe20003f86270 */
[----:B------:R-:W-:Y:S01]  /*af60*/  FFMA.FTZ R140, R140, -UR6, R21 ;  /* 0x800000068c8c7c23 */ /* 0x000fe20008010015 */
[----:B------:R-:W-:Y:S02]  /*af70*/  FSEL R30, R30, -INF , !P5 ;  /* 0xff8000001e1e7808 */ /* 0x000fe40006800000 */
[----:B------:R-:W-:Y:S02]  /*af80*/  ISETP.GT.AND P5, PT, R132, R5, PT ;  /* 0x000000058400720c */ /* 0x000fe40003fa4270 */
[----:B------:R-:W-:-:S02]  /*af90*/  IABS R4, R4 ;  /* 0x0000000400047213 */ /* 0x000fc40000000000 */
[----:B------:R-:W-:Y:S02]  /*afa0*/  FSEL R30, R30, -INF , !P4 ;  /* 0xff8000001e1e7808 */ /* 0x000fe40006000000 */
[----:B------:R-:W-:Y:S02]  /*afb0*/  ISETP.GE.AND P4, PT, R5, R205, PT ;  /* 0x000000cd0500720c */ /* 0x000fe40003f86270 */
[----:B------:R-:W-:Y:S02]  /*afc0*/  FSEL R134, R29, -INF , !P5 ;  /* 0xff8000001d867808 */ /* 0x000fe40006800000 */
[----:B------:R-:W-:Y:S02]  /*afd0*/  I2FP.F32.S32 R4, R4 ;  /* 0x0000000400047245 */ /* 0x000fe40000201400 */
[----:B------:R-:W-:Y:S02]  /*afe0*/  IADD3 R9, PT, PT, R206, 0xb0, -R25 ;  /* 0x000000b0ce097810 */ /* 0x000fe40007ffe819 */
[----:B------:R-:W-:Y:S01]  /*aff0*/  FSEL R134, R134, -INF , !P4 ;  /* 0xff80000086867808 */ /* 0x000fe20006000000 */
[----:B------:R-:W-:Y:S01]  /*b000*/  FFMA.FTZ R31, R4, -UR6, R31 ;  /* 0x80000006041f7c23 */ /* 0x000fe2000801001f */
[----:B------:R-:W-:-:S02]  /*b010*/  IABS R9, R9 ;  /* 0x0000000900097213 */ /* 0x000fc40000000000 */
[----:B------:R-:W-:Y:S02]  /*b020*/  ISETP.GE.AND P5, PT, R5, R204, PT ;  /* 0x000000cc0500720c */ /* 0x000fe40003fa6270 */
[----:B------:R-:W-:Y:S02]  /*b030*/  ISETP.GT.AND P4, PT, R27, R5, PT ;  /* 0x000000051b00720c */ /* 0x000fe40003f84270 */
[----:B------:R-:W1:Y:S01]  /*b040*/  LDSM.16.M88.4 R4, [R3+0x11000] ;  /* 0x011000000304783b */ /* 0x000e620000000200 */
[----:B------:R-:W-:Y:S02]  /*b050*/  I2FP.F32.S32 R9, R9 ;  /* 0x0000000900097245 */ /* 0x000fe40000201400 */
[--C-:B------:R-:W-:Y:S02]  /*b060*/  IADD3 R29, PT, PT, R144, 0xb0, -R25.reuse ;  /* 0x000000b0901d7810 */ /* 0x100fe40007ffe819 */
[----:B------:R-:W-:Y:S01]  /*b070*/  IADD3 R21, PT, PT, R206, 0xa8, -R25 ;  /* 0x000000a8ce157810 */ /* 0x000fe20007ffe819 */
[----:B------:R-:W-:Y:S01]  /*b080*/  FFMA.FTZ R9, R9, -UR6, R20 ;  /* 0x8000000609097c23 */ /* 0x000fe20008010014 */
[----:B------:R-:W-:-:S02]  /*b090*/  FSEL R20, R31, -INF , !P4 ;  /* 0xff8000001f147808 */ /* 0x000fc40006000000 */
[----:B------:R-:W-:Y:S02]  /*b0a0*/  ISETP.GT.AND P4, PT, R132, R8, PT ;  /* 0x000000088400720c */ /* 0x000fe40003f84270 */
[----:B------:R-:W-:Y:S02]  /*b0b0*/  FSEL R20, R20, -INF , !P5 ;  /* 0xff80000014147808 */ /* 0x000fe40006800000 */
[----:B------:R-:W-:Y:S02]  /*b0c0*/  ISETP.GE.AND P5, PT, R8, R205, PT ;  /* 0x000000cd0800720c */ /* 0x000fe40003fa6270 */
[----:B------:R-:W-:Y:S02]  /*b0d0*/  FSEL R166, R9, -INF , !P4 ;  /* 0xff80000009a67808 */ /* 0x000fe40006000000 */
[----:B------:R-:W-:Y:S02]  /*b0e0*/  IABS R29, R29 ;  /* 0x0000001d001d7213 */ /* 0x000fe40000000000 */
[----:B------:R-:W-:-:S02]  /*b0f0*/  FSEL R166, R166, -INF , !P5 ;  /* 0xff800000a6a67808 */ /* 0x000fc40006800000 */
[----:B------:R-:W-:Y:S02]  /*b100*/  ISETP.GE.AND P4, PT, R8, R204, PT ;  /* 0x000000cc0800720c */ /* 0x000fe40003f86270 */
[----:B------:R-:W-:Y:S02]  /*b110*/  ISETP.GT.AND P5, PT, R27, R8, PT ;  /* 0x000000081b00720c */ /* 0x000fe40003fa4270 */
[----:B------:R-:W-:Y:S01]  /*b120*/  I2FP.F32.S32 R29, R29 ;  /* 0x0000001d001d7245 */ /* 0x000fe20000201400 */
[----:B------:R-:W2:Y:S01]  /*b130*/  LDSM.16.M88.4 R8, [R183+0x11000] ;  /* 0x01100000b708783b */ /* 0x000ea20000000200 */
[----:B------:R-:W-:Y:S02]  /*b140*/  IADD3 R31, PT, PT, R144, 0xaf, -R25 ;  /* 0x000000af901f7810 */ /* 0x000fe40007ffe819 */
[----:B------:R-:W-:Y:S01]  /*b150*/  IABS R21, R21 ;  /* 0x0000001500157213 */ /* 0x000fe20000000000 */
[----:B------:R-:W-:Y:S01]  /*b160*/  FFMA.FTZ R22, R29, -UR6, R22 ;  /* 0x800000061d167c23 */ /* 0x000fe20008010016 */
[----:B------:R-:W-:-:S02]  /*b170*/  VIADD R29, R0, 0xffffff51 ;  /* 0xffffff51001d7836 */ /* 0x000fc40000000000 */
[----:B------:R-:W-:Y:S02]  /*b180*/  I2FP.F32.S32 R21, R21 ;  /* 0x0000001500157245 */ /* 0x000fe40000201400 */
[----:B------:R-:W-:Y:S02]  /*b190*/  FSEL R142, R22, -INF , !P5 ;  /* 0xff800000168e7808 */ /* 0x000fe40006800000 */
[----:B------:R-:W-:Y:S01]  /*b1a0*/  IABS R22, R31 ;  /* 0x0000001f00167213 */ /* 0x000fe20000000000 */
[----:B------:R-:W-:Y:S01]  /*b1b0*/  FFMA.FTZ R21, R21, -UR6, R16 ;  /* 0x8000000615157c23 */ /* 0x000fe20008010010 */
[----:B------:R-:W-:Y:S01]  /*b1c0*/  ISETP.GT.AND P5, PT, R132, R29, PT ;  /* 0x0000001d8400720c */ /* 0x000fe20003fa4270 */
[----:B-1----:R-:W-:Y:S01]  /*b1d0*/  HMMA.16816.F32 R136, R12, R4, R136 ;  /* 0x000000040c88723c */ /* 0x002fe20000001888 */
[----:B------:R-:W-:Y:S01]  /*b1e0*/  FSEL R142, R142, -INF , !P4 ;  /* 0xff8000008e8e7808 */ /* 0x000fe20006000000 */
[----:B------:R-:W-:Y:S01]  /*b1f0*/  VIADD R16, R0, 0xffffff58 ;  /* 0xffffff5800107836 */ /* 0x000fe20000000000 */
[----:B------:R-:W-:-:S02]  /*b200*/  I2FP.F32.S32 R22, R22 ;  /* 0x0000001600167245 */ /* 0x000fc40000201400 */
[----:B------:R-:W-:Y:S02]  /*b210*/  ISETP.GE.AND P4, PT, R29, R205, PT ;  /* 0x000000cd1d00720c */ /* 0x000fe40003f86270 */
[----:B------:R-:W-:Y:S01]  /*b220*/  FSEL R168, R140, -INF , !P5 ;  /* 0xff8000008ca87808 */ /* 0x000fe20006800000 */
[----:B------:R-:W-:Y:S01]  /*b230*/  FFMA.FTZ R22, R22, -UR6, R23 ;  /* 0x8000000616167c23 */ /* 0x000fe20008010017 */
[--C-:B------:R-:W-:Y:S01]  /*b240*/  IADD3 R5, PT, PT, R144, 0xa8, -R25.reuse ;  /* 0x000000a890057810 */ /* 0x100fe20007ffe819 */
[----:B------:R-:W-:Y:S01]  /*b250*/  HMMA.16816.F32 R156, R12, R6, R156 ;  /* 0x000000060c9c723c */ /* 0x000fe2000000189c */
[----:B------:R-:W-:Y:S02]  /*b260*/  FSEL R168, R168, -INF , !P4 ;  /* 0xff800000a8a87808 */ /* 0x000fe40006000000 */
[----:B------:R-:W-:Y:S02]  /*b270*/  ISETP.GT.AND P4, PT, R27, R29, PT ;  /* 0x0000001d1b00720c */ /* 0x000fe40003f84270 */
[----:B------:R-:W-:-:S02]  /*b280*/  IADD3 R4, PT, PT, R206, 0xa7, -R25 ;  /* 0x000000a7ce047810 */ /* 0x000fc40007ffe819 */
[----:B------:R-:W-:Y:S02]  /*b290*/  ISETP.GE.AND P5, PT, R29, R204, PT ;  /* 0x000000cc1d00720c */ /* 0x000fe40003fa6270 */
[----:B------:R-:W-:Y:S02]  /*b2a0*/  FSEL R140, R22, -INF , !P4 ;  /* 0xff800000168c7808 */ /* 0x000fe40006000000 */
[----:B------:R-:W-:Y:S02]  /*b2b0*/  IABS R5, R5 ;  /* 0x0000000500057213 */ /* 0x000fe40000000000 */
[----:B------:R-:W-:Y:S02]  /*b2c0*/  ISETP.GT.AND P4, PT, R132, R16, PT ;  /* 0x000000108400720c */ /* 0x000fe40003f84270 */
[----:B------:R-:W-:Y:S01]  /*b2d0*/  IABS R4, R4 ;  /* 0x0000000400047213 */ /* 0x000fe20000000000 */
[----:B--2---:R-:W-:Y:S01]  /*b2e0*/  HMMA.16816.F32 R136, R172, R8, R136 ;  /* 0x00000008ac88723c */ /* 0x004fe20000001888 */
[----:B------:R-:W-:Y:S01]  /*b2f0*/  FSEL R140, R140, -INF , !P5 ;  /* 0xff8000008c8c7808 */ /* 0x000fe20006800000 */
[----:B------:R-:W-:Y:S01]  /*b300*/  VIADD R8, R0, 0xffffff60 ;  /* 0xffffff6000087836 */ /* 0x000fe20000000000 */
[----:B------:R-:W-:-:S02]  /*b310*/  I2FP.F32.S32 R5, R5 ;  /* 0x0000000500057245 */ /* 0x000fc40000201400 */
[----:B------:R-:W-:Y:S02]  /*b320*/  ISETP.GE.AND P5, PT, R16, R205, PT ;  /* 0x000000cd1000720c */ /* 0x000fe40003fa6270 */
[----:B------:R-:W-:Y:S01]  /*b330*/  FSEL R200, R21, -INF , !P4 ;  /* 0xff80000015c87808 */ /* 0x000fe20006000000 */
[----:B------:R-:W-:Y:S01]  /*b340*/  FFMA.FTZ R18, R5, -UR6, R18 ;  /* 0x8000000605127c23 */ /* 0x000fe20008010012 */
[----:B------:R-:W-:Y:S01]  /*b350*/  I2FP.F32.S32 R4, R4 ;  /* 0x0000000400047245 */ /* 0x000fe20000201400 */
[----:B------:R-:W-:Y:S01]  /*b360*/  VIADD R5, R0, 0xffffff59 ;  /* 0xffffff5900057836 */ /* 0x000fe20000000000 */
[----:B------:R-:W-:Y:S01]  /*b370*/  FSEL R200, R200, -INF , !P5 ;  /* 0xff800000c8c87808 */ /* 0x000fe20006800000 */
[----:B------:R-:W-:Y:S01]  /*b380*/  HMMA.16816.F32 R156, R172, R10, R156 ;  /* 0x0000000aac9c723c */ /* 0x000fe2000000189c */
[----:B------:R-:W-:Y:S01]  /*b390*/  ISETP.GT.AND P5, PT, R27, R16, PT ;  /* 0x000000101b00720c */ /* 0x000fe20003fa4270 */
[----:B------:R-:W-:Y:S01]  /*b3a0*/  FFMA.FTZ R17, R4, -UR6, R17 ;  /* 0x8000000604117c23 */ /* 0x000fe20008010011 */
[----:B------:R-:W-:-:S02]  /*b3b0*/  IADD3 R4, PT, PT, R144, 0xa7, -R25 ;  /* 0x000000a790047810 */ /* 0x000fc40007ffe819 */
[----:B------:R-:W-:Y:S02]  /*b3c0*/  ISETP.GE.AND P4, PT, R16, R204, PT ;  /* 0x000000cc1000720c */ /* 0x000fe40003f86270 */
[----:B------:R-:W-:Y:S02]  /*b3d0*/  FSEL R170, R18, -INF , !P5 ;  /* 0xff80000012aa7808 */ /* 0x000fe40006800000 */
[----:B------:R-:W-:Y:S02]  /*b3e0*/  ISETP.GT.AND P5, PT, R132, R5, PT ;  /* 0x000000058400720c */ /* 0x000fe40003fa4270 */
[----:B------:R-:W-:Y:S02]  /*b3f0*/  IABS R4, R4 ;  /* 0x0000000400047213 */ /* 0x000fe40000000000 */
[----:B------:R-:W-:Y:S02]  /*b400*/  FSEL R170, R170, -INF , !P4 ;  /* 0xff800000aaaa7808 */ /* 0x000fe40006000000 */
[----:B------:R-:W-:-:S02]  /*b410*/  ISETP.GE.AND P4, PT, R5, R205, PT ;  /* 0x000000cd0500720c */ /* 0x000fc40003f86270 */
[----:B------:R-:W-:Y:S02]  /*b420*/  FSEL R212, R17, -INF , !P5 ;  /* 0xff80000011d47808 */ /* 0x000fe40006800000 */
[----:B------:R-:W-:Y:S02]  /*b430*/  I2FP.F32.S32 R4, R4 ;  /* 0x0000000400047245 */ /* 0x000fe40000201400 */
[----:B------:R-:W-:Y:S02]  /*b440*/  IADD3 R9, PT, PT, R206, 0xa0, -R25 ;  /* 0x000000a0ce097810 */ /* 0x000fe40007ffe819 */
[----:B------:R-:W-:Y:S01]  /*b450*/  FSEL R212, R212, -INF , !P4 ;  /* 0xff800000d4d47808 */ /* 0x000fe20006000000 */
[----:B------:R-:W-:Y:S01]  /*b460*/  FFMA.FTZ R19, R4, -UR6, R19 ;  /* 0x8000000604137c23 */ /* 0x000fe20008010013 */
[----:B------:R-:W-:Y:S02]  /*b470*/  ISETP.GE.AND P5, PT, R5, R204, PT ;  /* 0x000000cc0500720c */ /* 0x000fe40003fa6270 */
[----:B------:R-:W-:-:S02]  /*b480*/  ISETP.GT.AND P4, PT, R27, R5, PT ;  /* 0x000000051b00720c */ /* 0x000fc40003f84270 */
[----:B------:R-:W-:Y:S01]  /*b490*/  IABS R9, R9 ;  /* 0x0000000900097213 */ /* 0x000fe20000000000 */
[----:B------:R1:W2:Y:S01]  /*b4a0*/  LDSM.16.M88.4 R4, [R3+0x11800] ;  /* 0x011800000304783b */ /* 0x0002a20000000200 */
[----:B------:R-:W-:Y:S02]  /*b4b0*/  FSEL R19, R19, -INF , !P4 ;  /* 0xff80000013137808 */ /* 0x000fe40006000000 */
[----:B------:R-:W-:Y:S02]  /*b4c0*/  I2FP.F32.S32 R9, R9 ;  /* 0x0000000900097245 */ /* 0x000fe40000201400 */
[----:B------:R-:W-:Y:S02]  /*b4d0*/  ISETP.GT.AND P4, PT, R132, R8, PT ;  /* 0x000000088400720c */ /* 0x000fe40003f84270 */
[----:B------:R-:W-:Y:S01]  /*b4e0*/  IADD3 R17, PT, PT, R144, 0xa0, -R25 ;  /* 0x000000a090117810 */ /* 0x000fe20007ffe819 */
[----:B------:R-:W-:Y:S01]  /*b4f0*/  FFMA.FTZ R9, R9, -UR6, R136 ;  /* 0x8000000609097c23 */ /* 0x000fe20008010088 */
[----:B------:R-:W-:-:S02]  /*b500*/  FSEL R136, R19, -INF , !P5 ;  /* 0xff80000013887808 */ /* 0x000fc40006800000 */
[----:B------:R-:W-:Y:S02]  /*b510*/  ISETP.GE.AND P5, PT, R8, R205, PT ;  /* 0x000000cd0800720c */ /* 0x000fe40003fa6270 */
[----:B------:R-:W-:Y:S02]  /*b520*/  FSEL R176, R9, -INF , !P4 ;  /* 0xff80000009b07808 */ /* 0x000fe40006000000 */
[----:B------:R-:W-:Y:S02]  /*b530*/  IADD3 R16, PT, PT, R206, 0x9f, -R25 ;  /* 0x0000009fce107810 */ /* 0x000fe40007ffe819 */
[----:B------:R-:W-:Y:S02]  /*b540*/  FSEL R176, R176, -INF , !P5 ;  /* 0xff800000b0b07808 */ /* 0x000fe40006800000 */
[----:B------:R-:W-:Y:S02]  /*b550*/  ISETP.GE.AND P4, PT, R8, R204, PT ;  /* 0x000000cc0800720c */ /* 0x000fe40003f86270 */
[----:B------:R-:W-:-:S02]  /*b560*/  ISETP.GT.AND P5, PT, R27, R8, PT ;  /* 0x000000081b00720c */ /* 0x000fc40003fa4270 */
[----:B-1----:R-:W-:Y:S01]  /*b570*/  IABS R3, R17 ;  /* 0x0000001100037213 */ /* 0x002fe20000000000 */
[----:B------:R-:W1:Y:S01]  /*b580*/  LDSM.16.M88.4 R8, [R183+0x11800] ;  /* 0x01180000b708783b */ /* 0x000e620000000200 */
[----:B------:R-:W-:Y:S01]  /*b590*/  IABS R16, R16 ;  /* 0x0000001000107213 */ /* 0x000fe20000000000 */
[----:B------:R-:W-:Y:S01]  /*b5a0*/  VIADD R17, R0, 0xffffff61 ;  /* 0xffffff6100117836 */ /* 0x000fe20000000000 */
[----:B------:R-:W-:Y:S01]  /*b5b0*/  I2FP.F32.S32 R3, R3 ;  /* 0x0000000300037245 */ /* 0x000fe20000201400 */
[----:B------:R-:W-:-:S04]  /*b5c0*/  DEPBAR.LE SB0, 0x0 ;  /* 0x000080000000791a */ /* 0x000fc80000000000 */
[----:B------:R-:W-:Y:S01]  /*b5d0*/  I2FP.F32.S32 R16, R16 ;  /* 0x0000001000107245 */ /* 0x000fe20000201400 */
[----:B------:R-:W-:Y:S01]  /*b5e0*/  FFMA.FTZ R3, R3, -UR6, R138 ;  /* 0x8000000603037c23 */ /* 0x000fe2000801008a */
[----:B------:R-:W-:-:S03]  /*b5f0*/  IADD3 R18, PT, PT, R206, 0x98, -R25 ;  /* 0x00000098ce127810 */ /* 0x000fc60007ffe819 */
[----:B------:R-:W-:Y:S01]  /*b600*/  FFMA.FTZ R137, R16, -UR6, R137 ;  /* 0x8000000610897c23 */ /* 0x000fe20008010089 */
[----:B------:R-:W-:Y:S02]  /*b610*/  IADD3 R16, PT, PT, R144, 0x9f, -R25 ;  /* 0x0000009f90107810 */ /* 0x000fe40007ffe819 */
[----:B------:R-:W-:Y:S01]  /*b620*/  FSEL R178, R3, -INF , !P5 ;  /* 0xff80000003b27808 */ /* 0x000fe20006800000 */
[----:B--2---:R-:W-:Y:S01]  /*b630*/  HMMA.16816.F32 R152, R12, R4, R152 ;  /* 0x000000040c98723c */ /* 0x004fe20000001898 */
[----:B------:R-:W-:Y:S01]  /*b640*/  IABS R16, R16 ;  /* 0x0000001000107213 */ /* 0x000fe20000000000 */
[----:B------:R-:W-:Y:S01]  /*b650*/  VIADD R5, R0, 0xffffff68 ;  /* 0xffffff6800057836 */ /* 0x000fe20000000000 */
[----:B------:R-:W-:Y:S01]  /*b660*/  IABS R3, R18 ;  /* 0x0000001200037213 */ /* 0x000fe20000000000 */
[----:B------:R-:W-:Y:S01]  /*b670*/  BAR.SYNC.DEFER_BLOCKING 0x0 ;  /* 0x0000000000007b1d */ /* 0x000fe20000010000 */
[----:B------:R-:W-:Y:S02]  /*b680*/  ISETP.GT.AND P5, PT, R132, R17, PT ;  /* 0x000000118400720c */ /* 0x000fe40003fa4270 */
[----:B------:R-:W-:-:S02]  /*b690*/  FSEL R178, R178, -INF , !P4 ;  /* 0xff800000b2b27808 */ /* 0x000fc40006000000 */
[----:B------:R-:W-:Y:S02]  /*b6a0*/  I2FP.F32.S32 R16, R16 ;  /* 0x0000001000107245 */ /* 0x000fe40000201400 */
[----:B------:R-:W-:Y:S02]  /*b6b0*/  I2FP.F32.S32 R3, R3 ;  /* 0x0000000300037245 */ /* 0x000fe40000201400 */
[----:B------:R-:W-:Y:S01]  /*b6c0*/  ISETP.GE.AND P4, PT, R17, R205, PT ;  /* 0x000000cd1100720c */ /* 0x000fe20003f86270 */
[----:B------:R-:W-:Y:S01]  /*b6d0*/  FFMA.FTZ R16, R16, -UR6, R139 ;  /* 0x8000000610107c23 */ /* 0x000fe2000801008b */
[----:B------:R-:W-:Y:S01]  /*b6e0*/  FSEL R190, R137, -INF , !P5 ;  /* 0xff80000089be7808 */ /* 0x000fe20006800000 */
[----:B------:R-:W-:Y:S01]  /*b6f0*/  FFMA.FTZ R156, R3, -UR6, R156 ;  /* 0x80000006039c7c23 */ /* 0x000fe2000801009c */
[----:B------:R-:W-:Y:S02]  /*b700*/  IADD3 R3, PT, PT, R144, 0x98, -R25 ;  /* 0x0000009890037810 */ /* 0x000fe40007ffe819 */
[----:B------:R-:W-:-:S02]  /*b710*/  FSEL R190, R190, -INF , !P4 ;  /* 0xff800000bebe7808 */ /* 0x000fc40006000000 */
[----:B------:R-:W-:Y:S02]  /*b720*/  ISETP.GT.AND P4, PT, R27, R17, PT ;  /* 0x000000111b00720c */ /* 0x000fe40003f84270 */
[----:B------:R-:W-:Y:S01]  /*b730*/  IADD3 R4, PT, PT, R206, 0x97, -R25 ;  /* 0x00000097ce047810 */ /* 0x000fe20007ffe819 */
[----:B-1----:R-:W-:Y:S01]  /*b740*/  HMMA.16816.F32 R152, R172, R8, R152 ;  /* 0x00000008ac98723c */ /* 0x002fe20000001898 */
[----:B------:R-:W-:Y:S01]  /*b750*/  ISETP.GE.AND P5, PT, R17, R204, PT ;  /* 0x000000cc1100720c */ /* 0x000fe20003fa6270 */
[----:B------:R-:W-:Y:S01]  /*b760*/  VIADD R9, R0, 0xffffff70 ;  /* 0xffffff7000097836 */ /* 0x000fe20000000000 */
[----:B------:R-:W-:Y:S02]  /*b770*/  FSEL R184, R16, -INF , !P4 ;  /* 0xff80000010b87808 */ /* 0x000fe40006000000 */
[----:B------:R-:W-:Y:S02]  /*b780*/  IABS R3, R3 ;  /* 0x0000000300037213 */ /* 0x000fe40000000000 */
        /* <DEDUP_REMOVED lines=9> */
[----:B------:R-:W-:Y:S01]  /*b820*/  VIADD R4, R0, 0xffffff69 ;  /* 0xffffff6900047836 */ /* 0x000fe20000000000 */
[----:B------:R-:W-:-:S02]  /*b830*/  ISETP.GE.AND P4, PT, R5, R204, PT ;  /* 0x000000cc0500720c */ /* 0x000fc40003f86270 */
[----:B------:R-:W-:Y:S02]  /*b840*/  FSEL R194, R194, -INF , !P5 ;  /* 0xff800000c2c27808 */ /* 0x000fe40006800000 */
[----:B------:R-:W-:Y:S02]  /*b850*/  ISETP.GT.AND P5, PT, R27, R5, PT ;  /* 0x000000051b00720c */ /* 0x000fe40003fa4270 */
[--C-:B------:R-:W-:Y:S02]  /*b860*/  IADD3 R8, PT, PT, R144, 0x97, -R25.reuse ;  /* 0x0000009790087810 */ /* 0x100fe40007ffe819 */
[----:B------:R-:W-:Y:S02]  /*b870*/  FSEL R192, R3, -INF , !P5 ;  /* 0xff80000003c07808 */ /* 0x000fe40006800000 */
[----:B------:R-:W-:Y:S02]  /*b880*/  ISETP.GT.AND P5, PT, R132, R4, PT ;  /* 0x000000048400720c */ /* 0x000fe40003fa4270 */
[----:B------:R-:W-:-:S02]  /*b890*/  IADD3 R5, PT, PT, R206, 0x90, -R25 ;  /* 0x00000090ce057810 */ /* 0x000fc40007ffe819 */
[----:B------:R-:W-:Y:S02]  /*b8a0*/  FSEL R192, R192, -INF , !P4 ;  /* 0xff800000c0c07808 */ /* 0x000fe40006000000 */
[----:B------:R-:W-:Y:S02]  /*b8b0*/  ISETP.GE.AND P4, PT, R4, R205, PT ;  /* 0x000000cd0400720c */ /* 0x000fe40003f86270 */
[----:B------:R-:W-:Y:S02]  /*b8c0*/  FSEL R196, R157, -INF , !P5 ;  /* 0xff8000009dc47808 */ /* 0x000fe40006800000 */
[----:B------:R-:W-:Y:S02]  /*b8d0*/  IABS R8, R8 ;  /* 0x0000000800087213 */ /* 0x000fe40000000000 */
[----:B------:R-:W-:Y:S02]  /*b8e0*/  IABS R3, R5 ;  /* 0x0000000500037213 */ /* 0x000fe40000000000 */
[----:B------:R-:W-:-:S02]  /*b8f0*/  FSEL R196, R196, -INF , !P4 ;  /* 0xff800000c4c47808 */ /* 0x000fc40006000000 */
[----:B------:R-:W-:Y:S02]  /*b900*/  ISETP.GE.AND P5, PT, R4, R204, PT ;  /* 0x000000cc0400720c */ /* 0x000fe40003fa6270 */
[----:B------:R-:W-:Y:S02]  /*b910*/  ISETP.GT.AND P4, PT, R27, R4, PT ;  /* 0x000000041b00720c */ /* 0x000fe40003f84270 */
[----:B------:R-:W-:Y:S01]  /*b920*/  I2FP.F32.S32 R8, R8 ;  /* 0x0000000800087245 */ /* 0x000fe20000201400 */
[----:B------:R-:W-:Y:S01]  /*b930*/  HMMA.16816.F32 R4, R12, R6, R148 ;  /* 0x000000060c04723c */ /* 0x000fe20000001894 */
[----:B------:R-:W-:Y:S02]  /*b940*/  I2FP.F32.S32 R3, R3 ;  /* 0x0000000300037245 */ /* 0x000fe40000201400 */
[----:B------:R-:W-:Y:S01]  /*b950*/  IADD3 R12, PT, PT, R206, 0x8f, -R25 ;  /* 0x0000008fce0c7810 */ /* 0x000fe20007ffe819 */
[----:B------:R-:W-:Y:S02]  /*b960*/  FFMA.FTZ R8, R8, -UR6, R159 ;  /* 0x8000000608087c23 */ /* 0x000fe4000801009f */
[----:B------:R-:W-:Y:S01]  /*b970*/  FFMA.FTZ R150, R3, -UR6, R152 ;  /* 0x8000000603967c23 */ /* 0x000fe20008010098 */
[----:B------:R-:W-:-:S02]  /*b980*/  IADD3 R3, PT, PT, R144, 0x90, -R25 ;  /* 0x0000009090037810 */ /* 0x000fc40007ffe819 */
[----:B------:R-:W-:Y:S02]  /*b990*/  FSEL R198, R8, -INF , !P4 ;  /* 0xff80000008c67808 */ /* 0x000fe40006000000 */
[----:B------:R-:W-:Y:S02]  /*b9a0*/  ISETP.GT.AND P4, PT, R132, R9, PT ;  /* 0x000000098400720c */ /* 0x000fe40003f84270 */
[----:B------:R-:W-:Y:S02]  /*b9b0*/  IABS R3, R3 ;  /* 0x0000000300037213 */ /* 0x000fe40000000000 */
[----:B------:R-:W-:Y:S02]  /*b9c0*/  FSEL R198, R198, -INF , !P5 ;  /* 0xff800000c6c67808 */ /* 0x000fe40006800000 */
[----:B------:R-:W-:Y:S02]  /*b9d0*/  ISETP.GE.AND P5, PT, R9, R205, PT ;  /* 0x000000cd0900720c */ /* 0x000fe40003fa6270 */
[----:B------:R-:W-:Y:S01]  /*b9e0*/  FSEL R150, R150, -INF , !P4 ;  /* 0xff80000096967808 */ /* 0x000fe20006000000 */
[----:B------:R-:W-:Y:S01]  /*b9f0*/  HMMA.16816.F32 R4, R172, R10, R4 ;  /* 0x0000000aac04723c */ /* 0x000fe20000001804 */
[----:B------:R-:W-:-:S02]  /*ba00*/  I2FP.F32.S32 R3, R3 ;  /* 0x0000000300037245 */ /* 0x000fc40000201400 */
[----:B------:R-:W-:Y:S02]  /*ba10*/  IABS R8, R12 ;  /* 0x0000000c00087213 */ /* 0x000fe40000000000 */
[----:B------:R-:W-:Y:S01]  /*ba20*/  FSEL R150, R150, -INF , !P5 ;  /* 0xff80000096967808 */ /* 0x000fe20006800000 */
[----:B------:R-:W-:Y:S01]  /*ba30*/  FFMA.FTZ R154, R3, -UR6, R154 ;  /* 0x80000006039a7c23 */ /* 0x000fe2000801009a */
[----:B------:R-:W-:Y:S02]  /*ba40*/  ISETP.GE.AND P4, PT, R9, R204, PT ;  /* 0x000000cc0900720c */ /* 0x000fe40003f86270 */
[----:B------:R-:W-:Y:S02]  /*ba50*/  I2FP.F32.S32 R8, R8 ;  /* 0x0000000800087245 */ /* 0x000fe40000201400 */
[----:B------:R-:W-:Y:S01]  /*ba60*/  ISETP.GT.AND P5, PT, R27, R9, PT ;  /* 0x000000091b00720c */ /* 0x000fe20003fa4270 */
[----:B------:R-:W-:Y:S01]  /*ba70*/  VIADD R9, R0, 0xffffff71 ;  /* 0xffffff7100097836 */ /* 0x000fe20000000000 */
[----:B------:R-:W-:Y:S01]  /*ba80*/  IADD3 R10, PT, PT, R144, 0x8f, -R25 ;  /* 0x0000008f900a7810 */ /* 0x000fe20007ffe819 */
[----:B------:R-:W-:Y:S01]  /*ba90*/  FFMA.FTZ R8, R8, -UR6, R153 ;  /* 0x8000000608087c23 */ /* 0x000fe20008010099 */
[----:B------:R-:W-:-:S02]  /*baa0*/  FSEL R154, R154, -INF , !P5 ;  /* 0xff8000009a9a7808 */ /* 0x000fc40006800000 */
[----:B------:R-:W-:Y:S02]  /*bab0*/  IABS R10, R10 ;  /* 0x0000000a000a7213 */ /* 0x000fe40000000000 */
[----:B------:R-:W-:Y:S02]  /*bac0*/  ISETP.GT.AND P5, PT, R132, R9, PT ;  /* 0x000000098400720c */ /* 0x000fe40003fa4270 */
[--C-:B------:R-:W-:Y:S02]  /*bad0*/  IADD3 R3, PT, PT, R144, 0x88, -R25.reuse ;  /* 0x0000008890037810 */ /* 0x100fe40007ffe819 */
[--C-:B------:R-:W-:Y:S02]  /*bae0*/  IADD3 R11, PT, PT, R206, 0x88, -R25.reuse ;  /* 0x00000088ce0b7810 */ /* 0x100fe40007ffe819 */
[----:B------:R-:W-:Y:S02]  /*baf0*/  IADD3 R144, PT, PT, R144, 0x87, -R25 ;  /* 0x0000008790907810 */ /* 0x000fe40007ffe819 */
[----:B------:R-:W-:-:S02]  /*bb00*/  FSEL R164, R154, -INF , !P4 ;  /* 0xff8000009aa47808 */ /* 0x000fc40006000000 */
[----:B------:R-:W-:Y:S02]  /*bb10*/  I2FP.F32.S32 R10, R10 ;  /* 0x0000000a000a7245 */ /* 0x000fe40000201400 */
[----:B------:R-:W-:Y:S02]  /*bb20*/  IADD3 R25, PT, PT, R206, 0x87, -R25 ;  /* 0x00000087ce197810 */ /* 0x000fe40007ffe819 */
[----:B------:R-:W-:Y:S01]  /*bb30*/  ISETP.GE.AND P4, PT, R9, R205, PT ;  /* 0x000000cd0900720c */ /* 0x000fe20003f86270 */
[----:B------:R-:W-:Y:S01]  /*bb40*/  FFMA.FTZ R10, R10, -UR6, R155 ;  /* 0x800000060a0a7c23 */ /* 0x000fe2000801009b */
[----:B------:R-:W-:Y:S02]  /*bb50*/  FSEL R8, R8, -INF , !P5 ;  /* 0xff80000008087808 */ /* 0x000fe40006800000 */
[----:B------:R-:W-:Y:S02]  /*bb60*/  IABS R11, R11 ;  /* 0x0000000b000b7213 */ /* 0x000fe40000000000 */
[----:B------:R-:W-:-:S02]  /*bb70*/  FSEL R147, R8, -INF , !P4 ;  /* 0xff80000008937808 */ /* 0x000fc40006000000 */
[----:B------:R-:W-:Y:S02]  /*bb80*/  IABS R25, R25 ;  /* 0x0000001900197213 */ /* 0x000fe40000000000 */
[----:B------:R-:W-:Y:S02]  /*bb90*/  ISETP.GT.AND P4, PT, R27, R9, PT ;  /* 0x000000091b00720c */ /* 0x000fe40003f84270 */
[----:B------:R-:W-:Y:S02]  /*bba0*/  I2FP.F32.S32 R11, R11 ;  /* 0x0000000b000b7245 */ /* 0x000fe40000201400 */
[----:B------:R-:W-:Y:S01]  /*bbb0*/  IABS R8, R3 ;  /* 0x0000000300087213 */ /* 0x000fe20000000000 */
[C---:B------:R-:W-:Y:S01]  /*bbc0*/  VIADD R3, R0.reuse, 0xffffff78 ;  /* 0xffffff7800037836 */ /* 0x040fe20000000000 */
[----:B------:R-:W-:Y:S01]  /*bbd0*/  I2FP.F32.S32 R12, R25 ;  /* 0x00000019000c7245 */ /* 0x000fe20000201400 */
[----:B------:R-:W-:Y:S01]  /*bbe0*/  VIADD R0, R0, 0xffffff79 ;  /* 0xffffff7900007836 */ /* 0x000fe20000000000 */
[----:B------:R-:W-:Y:S01]  /*bbf0*/  ISETP.GE.AND P5, PT, R9, R204, PT ;  /* 0x000000cc0900720c */ /* 0x000fe20003fa6270 */
[----:B------:R-:W-:Y:S01]  /*bc00*/  FFMA.FTZ R4, R11, -UR6, R4 ;  /* 0x800000060b047c23 */ /* 0x000fe20008010004 */
[----:B------:R-:W-:Y:S01]  /*bc10*/  FSEL R10, R10, -INF , !P4 ;  /* 0xff8000000a0a7808 */ /* 0x000fe20006000000 */
[----:B------:R-:W-:Y:S01]  /*bc20*/  FFMA.FTZ R5, R12, -UR6, R5 ;  /* 0x800000060c057c23 */ /* 0x000fe20008010005 */
[----:B------:R-:W-:-:S02]  /*bc30*/  ISETP.GT.AND P4, PT, R132, R3, PT ;  /* 0x000000038400720c */ /* 0x000fc40003f84270 */
[----:B------:R-:W-:Y:S02]  /*bc40*/  I2FP.F32.S32 R9, R8 ;  /* 0x0000000800097245 */ /* 0x000fe40000201400 */
[----:B------:R-:W-:Y:S02]  /*bc50*/  FSEL R146, R10, -INF , !P5 ;  /* 0xff8000000a927808 */ /* 0x000fe40006800000 */
[----:B------:R-:W-:Y:S01]  /*bc60*/  ISETP.GT.AND P5, PT, R132, R0, PT ;  /* 0x000000008400720c */ /* 0x000fe20003fa4270 */
[----:B------:R-:W-:Y:S01]  /*bc70*/  FFMA.FTZ R6, R9, -UR6, R6 ;  /* 0x8000000609067c23 */ /* 0x000fe20008010006 */
[----:B------:R-:W-:Y:S02]  /*bc80*/  IABS R144, R144 ;  /* 0x0000009000907213 */ /* 0x000fe40000000000 */
[----:B------:R-:W-:Y:S02]  /*bc90*/  FSEL R4, R4, -INF , !P4 ;  /* 0xff80000004047808 */ /* 0x000fe40006000000 */
[----:B------:R-:W-:-:S02]  /*bca0*/  ISETP.GE.AND P4, PT, R3, R205, PT ;  /* 0x000000cd0300720c */ /* 0x000fc40003f86270 */
[----:B------:R-:W-:Y:S02]  /*bcb0*/  FSEL R5, R5, -INF , !P5 ;  /* 0xff80000005057808 */ /* 0x000fe40006800000 */
[----:B------:R-:W-:Y:S02]  /*bcc0*/  ISETP.GT.AND P5, PT, R27, R3, PT ;  /* 0x000000031b00720c */ /* 0x000fe40003fa4270 */
[----:B------:R-:W-:Y:S02]  /*bcd0*/  I2FP.F32.S32 R144, R144 ;  /* 0x0000009000907245 */ /* 0x000fe40000201400 */
[----:B------:R-:W-:Y:S02]  /*bce0*/  FSEL R148, R4, -INF , !P4 ;  /* 0xff80000004947808 */ /* 0x000fe40006000000 */
[----:B------:R-:W-:Y:S01]  /*bcf0*/  ISETP.GE.AND P4, PT, R3, R204, PT ;  /* 0x000000cc0300720c */ /* 0x000fe20003f86270 */
[----:B------:R-:W-:Y:S01]  /*bd00*/  FFMA.FTZ R7, R144, -UR6, R7 ;  /* 0x8000000690077c23 */ /* 0x000fe20008010007 */
[----:B------:R-:W-:-:S02]  /*bd10*/  FSEL R6, R6, -INF , !P5 ;  /* 0xff80000006067808 */ /* 0x000fc40006800000 */
[----:B------:R-:W-:Y:S02]  /*bd20*/  ISETP.GE.AND P5, PT, R0, R205, PT ;  /* 0x000000cd0000720c */ /* 0x000fe40003fa6270 */
[----:B------:R-:W-:Y:S02]  /*bd30*/  FSEL R144, R6, -INF , !P4 ;  /* 0xff80000006907808 */ /* 0x000fe40006000000 */
[----:B------:R-:W-:Y:S02]  /*bd40*/  ISETP.GT.AND P4, PT, R27, R0, PT ;  /* 0x000000001b00720c */ /* 0x000fe40003f84270 */
        /* <DEDUP_REMOVED lines=53> */
.L_x_613:
[----:B------:R3:W-:Y:S02]  /*c0a0*/  STS.128 [R211+0x11000], RZ ;  /* 0x011000ffd3007388 */ /* 0x0007e40000000c00 */
.L_x_614:
[----:B------:R-:W-:Y:S05]  /*c0b0*/  BSYNC.RECONVERGENT B0 ;  /* 0x0000000000007941 */ /* 0x000fea0003800200 */
.L_x_612:
[----:B------:R-:W0:Y:S02]  /*c0c0*/  LDGDEPBAR ;  /* 0x00000000000079af */ /* 0x000e240000000000 */
.L_x_611:
        /* <DEDUP_REMOVED lines=22> */
[----:B------:R-:W1:Y:S01]  /*c230*/  SHFL.BFLY PT, R5, R0, 0x2, 0x1f ;  /* 0x0c401f0000057f89 */ /* 0x000e6200000e0000 */
[----:B------:R-:W-:Y:S02]  /*c240*/  IADD3 R158, PT, PT, R162, 0x12040, RZ ;  /* 0x00012040a29e7810 */ /* 0x000fe40007ffe0ff */
[----:B------:R-:W-:Y:S01]  /*c250*/  @P2 IADD3 R158, PT, PT, R16, -0x40, RZ ;  /* 0xffffffc0109e2810 */ /* 0x000fe20007ffe0ff */
[----:B------:R-:W-:Y:S01]  /*c260*/  LDSM.16.MT88.4 R12, [R162+0x12000] ;  /* 0x01200000a20c783b */ /* 0x000fe20000004200 */
[C---:B------:R-:W-:Y:S02]  /*c270*/  IADD3 R159, PT, PT, R157.reuse, R162, RZ ;  /* 0x000000a29d9f7210 */ /* 0x040fe40007ffe0ff */
[----:B------:R-:W-:Y:S02]  /*c280*/  IADD3 R157, PT, PT, R157, R158, RZ ;  /* 0x0000009e9d9d7210 */ /* 0x000fe40007ffe0ff */
[----:B-----5:R-:W-:-:S02]  /*c290*/  FMNMX.FTZ R4, R7, R4, !PT ;  /* 0x0000000407047209 */ /* 0x020fc40007810000 */
[----:B-1----:R-:W-:-:S03]  /*c2a0*/  FMNMX.FTZ R5, R0, R5, !PT ;  /* 0x0000000500057209 */ /* 0x002fc60007810000 */
[----:B------:R-:W1:Y:S04]  /*c2b0*/  SHFL.BFLY PT, R3, R4, 0x1, 0x1f ;  /* 0x0c201f0004037f89 */ /* 0x000e6800000e0000 */
[----:B------:R-:W5:Y:S01]  /*c2c0*/  SHFL.BFLY PT, R132, R5, 0x1, 0x1f ;  /* 0x0c201f0005847f89 */ /* 0x000f6200000e0000 */
[----:B-1----:R-:W-:-:S04]  /*c2d0*/  FMNMX.FTZ R3, R4, R3, !PT ;  /* 0x0000000304037209 */ /* 0x002fc80007810000 */
[C---:B------:R-:W-:Y:S01]  /*c2e0*/  FSETP.NEU.FTZ.AND P0, PT, R3.reuse, -INF , PT ;  /* 0xff8000000300780b */ /* 0x040fe20003f1d000 */
[----:B----4-:R-:W-:Y:S01]  /*c2f0*/  FMUL.FTZ R161, R3, UR4 ;  /* 0x0000000403a17c20 */ /* 0x010fe20008410000 */
[----:B-----5:R-:W-:Y:S02]  /*c300*/  FMNMX.FTZ R132, R5, R132, !PT ;  /* 0x0000008405847209 */ /* 0x020fe40007810000 */
[----:B------:R-:W-:Y:S02]  /*c310*/  FSEL R4, R3, RZ, P0 ;  /* 0x000000ff03047208 */ /* 0x000fe40000000000 */
[----:B------:R-:W-:Y:S01]  /*c320*/  FSEL R161, R161, RZ, P0 ;  /* 0x000000ffa1a17208 */ /* 0x000fe20000000000 */
[C---:B------:R-:W-:Y:S01]  /*c330*/  FMUL.FTZ R149, R132.reuse, UR4 ;  /* 0x0000000484957c20 */ /* 0x040fe20008410000 */
[----:B------:R-:W-:Y:S01]  /*c340*/  FSETP.NEU.FTZ.AND P1, PT, R132, -INF , PT ;  /* 0xff8000008400780b */ /* 0x000fe20003f3d000 */
[----:B------:R-:W-:Y:S02]  /*c350*/  FADD.FTZ R4, R181, -R4 ;  /* 0x80000004b5047221 */ /* 0x000fe40000010000 */
[--C-:B------:R-:W-:Y:S01]  /*c360*/  FFMA.FTZ R133, R28, UR4, -R161.reuse ;  /* 0x000000041c857c23 */ /* 0x100fe200080108a1 */
[--C-:B------:R-:W-:Y:S01]  /*c370*/  FFMA.FTZ R153, R30, UR4, -R161.reuse ;  /* 0x000000041e997c23 */ /* 0x100fe200080108a1 */
[----:B------:R-:W-:Y:S01]  /*c380*/  FSEL R5, R132, RZ, P1 ;  /* 0x000000ff84057208 */ /* 0x000fe20000800000 */
[----:B------:R-:W1:Y:S01]  /*c390*/  LDSM.16.MT88.4 R28, [R158] ;  /* 0x000000009e1c783b */ /* 0x000e620000004200 */
[----:B------:R-:W-:Y:S01]  /*c3a0*/  FSEL R149, R149, RZ, P1 ;  /* 0x000000ff95957208 */ /* 0x000fe20000800000 */
[----:B------:R-:W-:Y:S01]  /*c3b0*/  FMUL.FTZ R2, R4, UR4 ;  /* 0x0000000404027c20 */ /* 0x000fe20008410000 */
[----:B------:R-:W-:Y:S01]  /*c3c0*/  FFMA.FTZ R154, R20, UR4, -R161 ;  /* 0x00000004149a7c23 */ /* 0x000fe200080108a1 */
[----:B------:R-:W-:Y:S01]  /*c3d0*/  FADD.FTZ R5, R182, -R5 ;  /* 0x80000005b6057221 */ /* 0x000fe20000010000 */
[----:B------:R-:W-:Y:S01]  /*c3e0*/  MUFU.EX2 R133, R133 ;  /* 0x0000008500857308 */ /* 0x000fe20000000800 */
[--C-:B------:R-:W-:Y:S01]  /*c3f0*/  FFMA.FTZ R135, R134, UR4, -R149.reuse ;  /* 0x0000000486877c23 */ /* 0x100fe20008010895 */
[--C-:B------:R-:W-:Y:S01]  /*c400*/  FFMA.FTZ R156, R24, UR4, -R149.reuse ;  /* 0x00000004189c7c23 */ /* 0x100fe20008010895 */
[----:B------:R-:W-:Y:S01]  /*c410*/  FMUL.FTZ R155, R5, UR4 ;  /* 0x00000004059b7c20 */ /* 0x000fe20008410000 */
[--C-:B------:R-:W-:Y:S01]  /*c420*/  FFMA.FTZ R0, R32, UR4, -R149.reuse ;  /* 0x0000000420007c23 */ /* 0x100fe20008010895 */
[----:B------:R-:W-:Y:S01]  /*c430*/  FFMA.FTZ R152, R34, UR4, -R149 ;  /* 0x0000000422987c23 */ /* 0x000fe20008010895 */
[----:B------:R-:W-:Y:S01]  /*c440*/  FFMA.FTZ R134, R26, UR4, -R161 ;  /* 0x000000041a867c23 */ /* 0x000fe200080108a1 */
[----:B------:R-:W4:Y:S01]  /*c450*/  MUFU.EX2 R2, R2 ;  /* 0x0000000200027308 */ /* 0x000f220000000800 */
[----:B------:R-:W-:Y:S01]  /*c460*/  LDSM.16.MT88.4 R20, [R159+0x12000] ;  /* 0x012000009f14783b */ /* 0x000fe20000004200 */
[--C-:B------:R-:W-:Y:S01]  /*c470*/  FFMA.FTZ R165, R166, UR4, -R149.reuse ;  /* 0x00000004a6a57c23 */ /* 0x100fe20008010895 */
[--C-:B------:R-:W-:Y:S01]  /*c480*/  FFMA.FTZ R168, R168, UR4, -R149.reuse ;  /* 0x00000004a8a87c23 */ /* 0x100fe20008010895 */
[----:B------:R-:W5:Y:S01]  /*c490*/  MUFU.EX2 R155, R155 ;  /* 0x0000009b009b7308 */ /* 0x000f620000000800 */
[--C-:B------:R-:W-:Y:S01]  /*c4a0*/  FFMA.FTZ R166, R200, UR4, -R149.reuse ;  /* 0x00000004c8a67c23 */ /* 0x100fe20008010895 */
[----:B------:R-:W-:Y:S01]  /*c4b0*/  FFMA.FTZ R163, R212, UR4, -R149 ;  /* 0x00000004d4a37c23 */ /* 0x000fe20008010895 */
[--C-:B------:R-:W-:Y:S01]  /*c4c0*/  FFMA.FTZ R171, R142, UR4, -R161.reuse ;  /* 0x000000048eab7c23 */ /* 0x100fe200080108a1 */
[----:B------:R-:W-:Y:S01]  /*c4d0*/  MUFU.EX2 R156, R156 ;  /* 0x0000009c009c7308 */ /* 0x000fe20000000800 */
[--C-:B------:R-:W-:Y:S01]  /*c4e0*/  FFMA.FTZ R172, R140, UR4, -R161.reuse ;  /* 0x000000048cac7c23 */ /* 0x100fe200080108a1 */
[--C-:B------:R-:W-:Y:S01]  /*c4f0*/  FFMA.FTZ R170, R170, UR4, -R161.reuse ;  /* 0x00000004aaaa7c23 */ /* 0x100fe200080108a1 */
[----:B------:R-:W-:Y:S01]  /*c500*/  FFMA.FTZ R173, R136, UR4, -R161 ;  /* 0x0000000488ad7c23 */ /* 0x000fe200080108a1 */
[----:B------:R-:W2:Y:S01]  /*c510*/  MUFU.EX2 R0, R0 ;  /* 0x0000000000007308 */ /* 0x000ea20000000800 */
[----:B------:R-:W-:Y:S01]  /*c520*/  LDSM.16.MT88.4 R140, [R158+0x800] ;  /* 0x000800009e8c783b */ /* 0x000fe20000004200 */
[-C--:B----4-:R-:W-:Y:S01]  /*c530*/  FMUL.FTZ R34, R106, R2.reuse ;  /* 0x000000026a227220 */ /* 0x090fe20000410000 */
[-C--:B------:R-:W-:Y:S01]  /*c540*/  FMUL.FTZ R35, R107, R2.reuse ;  /* 0x000000026b237220 */ /* 0x080fe20000410000 */
[----:B------:R-:W-:Y:S01]  /*c550*/  MUFU.EX2 R152, R152 ;  /* 0x0000009800987308 */ /* 0x000fe20000000800 */
[-C--:B------:R-:W-:Y:S01]  /*c560*/  FMUL.FTZ R26, R114, R2.reuse ;  /* 0x00000002721a7220 */ /* 0x080fe20000410000 */
[-C--:B-----5:R-:W-:Y:S01]  /*c570*/  FMUL.FTZ R32, R104, R155.reuse ;  /* 0x0000009b68207220 */ /* 0x0a0fe20000410000 */
[-C--:B------:R-:W-:Y:S01]  /*c580*/  FMUL.FTZ R33, R105, R155.reuse ;  /* 0x0000009b69217220 */ /* 0x080fe20000410000 */
[----:B------:R-:W4:Y:S01]  /*c590*/  MUFU.EX2 R135, R135 ;  /* 0x0000008700877308 */ /* 0x000f220000000800 */
[-C--:B------:R-:W-:Y:S01]  /*c5a0*/  FMUL.FTZ R24, R112, R155.reuse ;  /* 0x0000009b70187220 */ /* 0x080fe20000410000 */
[-C--:B------:R-:W-:Y:S01]  /*c5b0*/  FMUL.FTZ R25, R113, R155.reuse ;  /* 0x0000009b71197220 */ /* 0x080fe20000410000 */
[----:B------:R-:W-:Y:S01]  /*c5c0*/  FMUL.FTZ R27, R115, R2 ;  /* 0x00000002731b7220 */ /* 0x000fe20000410000 */
[----:B------:R-:W5:Y:S01]  /*c5d0*/  MUFU.EX2 R134, R134 ;  /* 0x0000008600867308 */ /* 0x000f620000000800 */
[----:B------:R-:W3:Y:S01]  /*c5e0*/  LDSM.16.MT88.4 R104, [R159+0x14000] ;  /* 0x014000009f68783b */ /* 0x000ee20000004200 */
[----:B--2---:R-:W-:Y:S01]  /*c5f0*/  F2FP.F16.F32.PACK_AB R4, R0, R156 ;  /* 0x0000009c0004723e */ /* 0x004fe200000000ff */
[-C--:B------:R-:W-:Y:S01]  /*c600*/  FMUL.FTZ R108, R108, R155.reuse ;  /* 0x0000009b6c6c7220 */ /* 0x080fe20000410000 */
[----:B------:R-:W-:Y:S01]  /*c610*/  MUFU.EX2 R153, R153 ;  /* 0x0000009900997308 */ /* 0x000fe20000000800 */
[-C--:B------:R-:W-:Y:S01]  /*c620*/  FMUL.FTZ R109, R109, R155.reuse ;  /* 0x0000009b6d6d7220 */ /* 0x080fe20000410000 */
[-C--:B------:R-:W-:Y:S01]  /*c630*/  FMUL.FTZ R110, R110, R2.reuse ;  /* 0x000000026e6e7220 */ /* 0x080fe20000410000 */
[----:B------:R-:W-:Y:S01]  /*c640*/  FMUL.FTZ R111, R111, R2 ;  /* 0x000000026f6f7220 */ /* 0x000fe20000410000 */
[----:B------:R-:W2:Y:S01]  /*c650*/  MUFU.EX2 R154, R154 ;  /* 0x0000009a009a7308 */ /* 0x000ea20000000800 */
[----:B------:R-:W3:Y:S01]  /*c660*/  LDSM.16.MT88.4 R112, [R158+0x2000] ;  /* 0x002000009e70783b */ /* 0x000ee20000004200 */
[----:B----4-:R-:W-:Y:S01]  /*c670*/  F2FP.F16.F32.PACK_AB R6, R135, R152 ;  /* 0x000000988706723e */ /* 0x010fe200000000ff */
[-C--:B------:R-:W-:Y:S01]  /*c680*/  FMUL.FTZ R44, R44, R155.reuse ;  /* 0x0000009b2c2c7220 */ /* 0x080fe20000410000 */
[-C--:B------:R-:W-:Y:S01]  /*c690*/  FMUL.FTZ R45, R45, R155.reuse ;  /* 0x0000009b2d2d7220 */ /* 0x080fe20000410000 */
[----:B------:R-:W-:Y:S01]  /*c6a0*/  FMUL.FTZ R46, R46, R2 ;  /* 0x000000022e2e7220 */ /* 0x000fe20000410000 */
[----:B-----5:R-:W-:Y:S01]  /*c6b0*/  F2FP.F16.F32.PACK_AB R5, R133, R134 ;  /* 0x000000868505723e */ /* 0x020fe200000000ff */
[-C--:B------:R-:W-:Y:S01]  /*c6c0*/  FMUL.FTZ R47, R47, R2.reuse ;  /* 0x000000022f2f7220 */ /* 0x080fe20000410000 */
[-C--:B------:R-:W-:Y:S01]  /*c6d0*/  FMUL.FTZ R48, R48, R155.reuse ;  /* 0x0000009b30307220 */ /* 0x080fe20000410000 */
[-C--:B------:R-:W-:Y:S01]  /*c6e0*/  FMUL.FTZ R49, R49, R155.reuse ;  /* 0x0000009b31317220 */ /* 0x080fe20000410000 */
[-C--:B------:R-:W-:Y:S01]  /*c6f0*/  FMUL.FTZ R50, R50, R2.reuse ;  /* 0x0000000232327220 */ /* 0x080fe20000410000 */
[-C--:B------:R-:W-:Y:S01]  /*c700*/  FMUL.FTZ R51, R51, R2.reuse ;  /* 0x0000000233337220 */ /* 0x080fe20000410000 */
[-C--:B------:R-:W-:Y:S01]  /*c710*/  FMUL.FTZ R52, R52, R155.reuse ;  /* 0x0000009b34347220 */ /* 0x080fe20000410000 */
[----:B------:R-:W-:Y:S01]  /*c720*/  FMUL.FTZ R53, R53, R155 ;  /* 0x0000009b35357220 */ /* 0x000fe20000410000 */
[----:B--2---:R-:W-:Y:S01]  /*c730*/  F2FP.F16.F32.PACK_AB R7, R154, R153 ;  /* 0x000000999a07723e */ /* 0x004fe200000000ff */
[-C--:B------:R-:W-:Y:S01]  /*c740*/  FMUL.FTZ R54, R54, R2.reuse ;  /* 0x0000000236367220 */ /* 0x080fe20000410000 */
[-C--:B------:R-:W-:Y:S01]  /*c750*/  FMUL.FTZ R55, R55, R2.reuse ;  /* 0x0000000237377220 */ /* 0x080fe20000410000 */
[-C--:B------:R-:W-:Y:S01]  /*c760*/  FMUL.FTZ R56, R56, R155.reuse ;  /* 0x0000009b38387220 */ /* 0x080fe20000410000 */
[-C--:B------:R-:W-:Y:S01]  /*c770*/  FMUL.FTZ R57, R57, R155.reuse ;  /* 0x0000009b39397220 */ /* 0x080fe20000410000 */
[-C--:B------:R-:W-:Y:S01]  /*c780*/  FMUL.FTZ R58, R58, R2.reuse ;  /* 0x000000023a3a7220 */ /* 0x080fe20000410000 */
[-C--:B------:R-:W-:Y:S01]  /*c790*/  FMUL.FTZ R59, R59, R2.reuse ;  /* 0x000000023b3b7220 */ /* 0x080fe20000410000 */
[C---:B-1----:R-:W-:Y:S01]  /*c7a0*/  HMMA.16816.F32 R24, R4.reuse, R28, R24 ;  /* 0x0000001c0418723c */ /* 0x042fe20000001818 */
[-C--:B------:R-:W-:Y:S01]  /*c7b0*/  FMUL.FTZ R60, R60, R155.reuse ;  /* 0x0000009b3c3c7220 */ /* 0x080fe20000410000 */
[-C--:B------:R-:W-:Y:S01]  /*c7c0*/  FMUL.FTZ R61, R61, R155.reuse ;  /* 0x0000009b3d3d7220 */ /* 0x080fe20000410000 */
[-C--:B------:R-:W-:Y:S01]  /*c7d0*/  FMUL.FTZ R62, R62, R2.reuse ;  /* 0x000000023e3e7220 */ /* 0x080fe20000410000 */
[-C--:B------:R-:W-:Y:S01]  /*c7e0*/  FMUL.FTZ R63, R63, R2.reuse ;  /* 0x000000023f3f7220 */ /* 0x080fe20000410000 */
[-C--:B------:R-:W-:Y:S01]  /*c7f0*/  FMUL.FTZ R64, R64, R155.reuse ;  /* 0x0000009b40407220 */ /* 0x080fe20000410000 */
[-C--:B------:R-:W-:Y:S01]  /*c800*/  FMUL.FTZ R65, R65, R155.reuse ;  /* 0x0000009b41417220 */ /* 0x080fe20000410000 */
[-C--:B------:R-:W-:Y:S01]  /*c810*/  FMUL.FTZ R66, R66, R2.reuse ;  /* 0x0000000242427220 */ /* 0x080fe20000410000 */
[C---:B------:R-:W-:Y:S01]  /*c820*/  HMMA.16816.F32 R28, R4.reuse, R30, R108 ;  /* 0x0000001e041c723c */ /* 0x040fe2000000186c */
[----:B------:R-:W1:Y:S01]  /*c830*/  LDSM.16.MT88.4 R108, [R157+0x2000] ;  /* 0x002000009d6c783b */ /* 0x000e620000004200 */
[-C--:B------:R-:W-:Y:S01]  /*c840*/  FMUL.FTZ R67, R67, R2.reuse ;  /* 0x0000000243437220 */ /* 0x080fe20000410000 */
[-C--:B------:R-:W-:Y:S01]  /*c850*/  FMUL.FTZ R16, R120, R155.reuse ;  /* 0x0000009b78107220 */ /* 0x080fe20000410000 */
[-C--:B------:R-:W-:Y:S01]  /*c860*/  FMUL.FTZ R17, R121, R155.reuse ;  /* 0x0000009b79117220 */ /* 0x080fe20000410000 */
[-C--:B------:R-:W-:Y:S01]  /*c870*/  FMUL.FTZ R18, R122, R2.reuse ;  /* 0x000000027a127220 */ /* 0x080fe20000410000 */
[-C--:B------:R-:W-:Y:S01]  /*c880*/  FMUL.FTZ R19, R123, R2.reuse ;  /* 0x000000027b137220 */ /* 0x080fe20000410000 */
[-C--:B------:R-:W-:Y:S01]  /*c890*/  FMUL.FTZ R116, R116, R155.reuse ;  /* 0x0000009b74747220 */ /* 0x080fe20000410000 */
[C---:B---3--:R-:W-:Y:S01]  /*c8a0*/  HMMA.16816.F32 R44, R4.reuse, R104, R44 ;  /* 0x00000068042c723c */ /* 0x048fe2000000182c */
[----:B------:R-:W-:Y:S01]  /*c8b0*/  LDSM.16.MT88.4 R120, [R157] ;  /* 0x000000009d78783b */ /* 0x000fe20000004200 */
[-C--:B------:R-:W-:Y:S01]  /*c8c0*/  FMUL.FTZ R117, R117, R155.reuse ;  /* 0x0000009b75757220 */ /* 0x080fe20000410000 */
[-C--:B------:R-:W-:Y:S01]  /*c8d0*/  FMUL.FTZ R118, R118, R2.reuse ;  /* 0x0000000276767220 */ /* 0x080fe20000410000 */
[-C--:B------:R-:W-:Y:S01]  /*c8e0*/  FMUL.FTZ R119, R119, R2.reuse ;  /* 0x0000000277777220 */ /* 0x080fe20000410000 */
[-C--:B------:R-:W-:Y:S01]  /*c8f0*/  FMUL.FTZ R68, R68, R155.reuse ;  /* 0x0000009b44447220 */ /* 0x080fe20000410000 */
[-C--:B------:R-:W-:Y:S01]  /*c900*/  FMUL.FTZ R69, R69, R155.reuse ;  /* 0x0000009b45457220 */ /* 0x080fe20000410000 */
[-C--:B------:R-:W-:Y:S01]  /*c910*/  FMUL.FTZ R70, R70, R2.reuse ;  /* 0x0000000246467220 */ /* 0x080fe20000410000 */
[C---:B------:R-:W-:Y:S01]  /*c920*/  HMMA.16816.F32 R48, R4.reuse, R106, R48 ;  /* 0x0000006a0430723c */ /* 0x040fe20000001830 */
[----:B------:R-:W2:Y:S01]  /*c930*/  LDSM.16.MT88.4 R104, [R162+0x16000] ;  /* 0x01600000a268783b */ /* 0x000ea20000004200 */
[-C--:B------:R-:W-:Y:S01]  /*c940*/  FMUL.FTZ R71, R71, R2.reuse ;  /* 0x0000000247477220 */ /* 0x080fe20000410000 */
[-C--:B------:R-:W-:Y:S01]  /*c950*/  FMUL.FTZ R72, R72, R155.reuse ;  /* 0x0000009b48487220 */ /* 0x080fe20000410000 */
[-C--:B------:R-:W-:Y:S01]  /*c960*/  FMUL.FTZ R73, R73, R155.reuse ;  /* 0x0000009b49497220 */ /* 0x080fe20000410000 */
[-C--:B------:R-:W-:Y:S01]  /*c970*/  FMUL.FTZ R74, R74, R2.reuse ;  /* 0x000000024a4a7220 */ /* 0x080fe20000410000 */
[-C--:B------:R-:W-:Y:S01]  /*c980*/  FMUL.FTZ R75, R75, R2.reuse ;  /* 0x000000024b4b7220 */ /* 0x080fe20000410000 */
[-C--:B------:R-:W-:Y:S01]  /*c990*/  FMUL.FTZ R100, R100, R155.reuse ;  /* 0x0000009b64647220 */ /* 0x080fe20000410000 */
[C---:B------:R-:W-:Y:S01]  /*c9a0*/  HMMA.16816.F32 R52, R4.reuse, R112, R52 ;  /* 0x000000700434723c */ /* 0x040fe20000001834 */
        /* <DEDUP_REMOVED lines=8> */
[----:B------:R-:W3:Y:S01]  /*ca30*/  LDSM.16.MT88.4 R112, [R159+0x16000] ;  /* 0x016000009f70783b */ /* 0x000ee20000004200 */
        /* <DEDUP_REMOVED lines=30> */
[C---:B------:R-:W-:Y:S01]  /*cc20*/  HMMA.16816.F32 R20, R4.reuse, R22, R116 ;  /* 0x000000160414723c */ /* 0x040fe20000001874 */
[----:B------:R-:W4:Y:S01]  /*cc30*/  LDSM.16.MT88.4 R116, [R162+0x14000] ;  /* 0x01400000a274783b */ /* 0x000f220000004200 */
[-C--:B------:R-:W-:Y:S01]  /*cc40*/  FMUL.FTZ R42, R42, R2.reuse ;  /* 0x000000022a2a7220 */ /* 0x080fe20000410000 */
[-C--:B------:R-:W-:Y:S01]  /*cc50*/  FMUL.FTZ R43, R43, R2.reuse ;  /* 0x000000022b2b7220 */ /* 0x080fe20000410000 */
[----:B------:R-:W-:Y:S01]  /*cc60*/  MUFU.EX2 R165, R165 ;  /* 0x000000a500a57308 */ /* 0x000fe20000000800 */
[-C--:B------:R-:W-:Y:S01]  /*cc70*/  FMUL.FTZ R92, R92, R155.reuse ;  /* 0x0000009b5c5c7220 */ /* 0x080fe20000410000 */
[-C--:B------:R-:W-:Y:S01]  /*cc80*/  FMUL.FTZ R93, R93, R155.reuse ;  /* 0x0000009b5d5d7220 */ /* 0x080fe20000410000 */
[-C--:B------:R-:W-:Y:S01]  /*cc90*/  FMUL.FTZ R94, R94, R2.reuse ;  /* 0x000000025e5e7220 */ /* 0x080fe20000410000 */
[C---:B--2---:R-:W-:Y:S01]  /*cca0*/  HMMA.16816.F32 R68, R4.reuse, R104, R68 ;  /* 0x000000680444723c */ /* 0x044fe20000001844 */
[----:B------:R-:W2:Y:S01]  /*ccb0*/  MUFU.EX2 R168, R168 ;  /* 0x000000a800a87308 */ /* 0x000ea20000000800 */
[-C--:B------:R-:W-:Y:S01]  /*ccc0*/  FMUL.FTZ R95, R95, R2.reuse ;  /* 0x000000025f5f7220 */ /* 0x080fe20000410000 */
[-C--:B------:R-:W-:Y:S01]  /*ccd0*/  FMUL.FTZ R96, R96, R155.reuse ;  /* 0x0000009b60607220 */ /* 0x080fe20000410000 */
[-C--:B------:R-:W-:Y:S01]  /*cce0*/  FMUL.FTZ R97, R97, R155.reuse ;  /* 0x0000009b61617220 */ /* 0x080fe20000410000 */
[----:B------:R-:W-:Y:S01]  /*ccf0*/  MUFU.EX2 R166, R166 ;  /* 0x000000a600a67308 */ /* 0x000fe20000000800 */
[-C--:B------:R-:W-:Y:S01]  /*cd00*/  FMUL.FTZ R98, R98, R2.reuse ;  /* 0x0000000262627220 */ /* 0x080fe20000410000 */
[-C--:B------:R-:W-:Y:S01]  /*cd10*/  FMUL.FTZ R99, R99, R2.reuse ;  /* 0x0000000263637220 */ /* 0x080fe20000410000 */
[C---:B------:R-:W-:Y:S01]  /*cd20*/  HMMA.16816.F32 R72, R4.reuse, R106, R72 ;  /* 0x0000006a0448723c */ /* 0x040fe20000001848 */
[----:B------:R-:W5:Y:S01]  /*cd30*/  LDSM.16.MT88.4 R104, [R157+0x4000] ;  /* 0x004000009d68783b */ /* 0x000f620000004200 */
[----:B------:R-:W-:Y:S01]  /*cd40*/  MUFU.EX2 R163, R163 ;  /* 0x000000a300a37308 */ /* 0x000fe20000000800 */
[--C-:B------:R-:W-:Y:S01]  /*cd50*/  FFMA.FTZ R175, R176, UR4, -R149.reuse ;  /* 0x00000004b0af7c23 */ /* 0x100fe20008010895 */
        /* <DEDUP_REMOVED lines=16> */
[--C-:B------:R-:W-:Y:S01]  /*ce60*/  FFMA.FTZ R164, R164, UR4, -R161.reuse ;  /* 0x00000004a4a47c23 */ /* 0x100fe200080108a1 */
[----:B------:R-:W-:Y:S01]  /*ce70*/  FFMA.FTZ R191, R146, UR4, -R161 ;  /* 0x0000000492bf7c23 */ /* 0x000fe200080108a1 */
[----:B------:R-:W-:Y:S01]  /*ce80*/  MUFU.EX2 R175, R175 ;  /* 0x000000af00af7308 */ /* 0x000fe20000000800 */
[--C-:B------:R-:W-:Y:S01]  /*ce90*/  FFMA.FTZ R183, R150, UR4, -R149.reuse ;  /* 0x0000000496b77c23 */ /* 0x100fe20008010895 */
[C---:B---3--:R-:W-:Y:S01]  /*cea0*/  HMMA.16816.F32 R76, R4.reuse, R112, R76 ;  /* 0x00000070044c723c */ /* 0x048fe2000000184c */
[--C-:B------:R-:W-:Y:S01]  /*ceb0*/  FFMA.FTZ R182, R147, UR4, -R149.reuse ;  /* 0x0000000493b67c23 */ /* 0x100fe20008010895 */
[----:B------:R-:W3:Y:S01]  /*cec0*/  MUFU.EX2 R174, R174 ;  /* 0x000000ae00ae7308 */ /* 0x000ee20000000800 */
[--C-:B------:R-:W-:Y:S01]  /*ced0*/  FFMA.FTZ R184, R148, UR4, -R149.reuse ;  /* 0x0000000494b87c23 */ /* 0x100fe20008010895 */
[----:B------:R-:W-:Y:S01]  /*cee0*/  FFMA.FTZ R189, R145, UR4, -R149 ;  /* 0x0000000491bd7c23 */ /* 0x000fe20008010895 */
[----:B------:R-:W-:Y:S01]  /*cef0*/  FFMA.FTZ R155, R215, R155, R156 ;  /* 0x0000009bd79b7223 */ /* 0x000fe2000001009c */
[----:B------:R-:W-:Y:S01]  /*cf00*/  MUFU.EX2 R177, R177 ;  /* 0x000000b100b17308 */ /* 0x000fe20000000800 */
[----:B------:R-:W-:Y:S01]  /*cf10*/  FFMA.FTZ R2, R213, R2, R134 ;  /* 0x00000002d5027223 */ /* 0x000fe20000010086 */
[C---:B------:R-:W-:Y:S01]  /*cf20*/  HMMA.16816.F32 R80, R4.reuse, R114, R80 ;  /* 0x000000720450723c */ /* 0x040fe20000001850 */
[----:B------:R-:W-:Y:S01]  /*cf30*/  LDSM.16.MT88.4 R112, [R159+0x12800] ;  /* 0x012800009f70783b */ /* 0x000fe20000004200 */
[----:B------:R-:W-:Y:S01]  /*cf40*/  MUFU.EX2 R176, R176 ;  /* 0x000000b000b07308 */ /* 0x000fe20000000800 */
[----:B------:R-:W-:Y:S01]  /*cf50*/  FADD.FTZ R155, R0, R155 ;  /* 0x0000009b009b7221 */ /* 0x000fe20000010000 */
[----:B------:R-:W-:Y:S01]  /*cf60*/  FADD.FTZ R0, R133, R2 ;  /* 0x0000000285007221 */ /* 0x000fe20000010000 */
[----:B------:R-:W-:Y:S01]  /*cf70*/  LDSM.16.MT88.4 R148, [R162+0x15800] ;  /* 0x01580000a294783b */ /* 0x000fe20000004200 */
[----:B------:R-:W-:Y:S01]  /*cf80*/  MUFU.EX2 R178, R178 ;  /* 0x000000b200b27308 */ /* 0x000fe20000000800 */
[----:B------:R-:W-:Y:S01]  /*cf90*/  FADD.FTZ R152, R152, R155 ;  /* 0x0000009b98987221 */ /* 0x000fe20000010000 */
[----:B-1----:R-:W-:Y:S01]  /*cfa0*/  HMMA.16816.F32 R84, R4, R108, R84 ;  /* 0x0000006c0454723c */ /* 0x002fe20000001854 */
[----:B------:R-:W-:Y:S01]  /*cfb0*/  FADD.FTZ R153, R153, R0 ;  /* 0x0000000099997221 */ /* 0x000fe20000010000 */
[----:B------:R-:W1:Y:S01]  /*cfc0*/  MUFU.EX2 R181, R181 ;  /* 0x000000b500b57308 */ /* 0x000e620000000800 */
[----:B------:R-:W-:-:S02]  /*cfd0*/  FADD.FTZ R152, R135, R152 ;  /* 0x0000009887987221 */ /* 0x000fc40000010000 */
[----:B------:R-:W-:Y:S01]  /*cfe0*/  FADD.FTZ R154, R154, R153 ;  /* 0x000000999a9a7221 */ /* 0x000fe20000010000 */
        /* <DEDUP_REMOVED lines=11> */
[----:B------:R-:W-:Y:S02]  /*d0a0*/  MUFU.EX2 R164, R164 ;  /* 0x000000a400a47308 */ /* 0x000fe40000000800 */
[C---:B----4-:R-:W-:Y:S02]  /*d0b0*/  HMMA.16816.F32 R36, R4.reuse, R116, R36 ;  /* 0x000000740424723c */ /* 0x050fe40000001824 */
[----:B------:R-:W4:Y:S06]  /*d0c0*/  MUFU.EX2 R191, R191 ;  /* 0x000000bf00bf7308 */ /* 0x000f2c0000000800 */
        /* <DEDUP_REMOVED lines=69> */
[C---:B------:R-:W-:Y:S01]  /*d520*/  HMMA.16816.F32 R36, R4.reuse, R128, R36 ;  /* 0x000000800424723c */ /* 0x040fe20000001824 */
[--C-:B------:R-:W-:Y:S01]  /*d530*/  FFMA.FTZ R128, R144, UR4, -R161.reuse ;  /* 0x0000000490807c23 */ /* 0x100fe200080108a1 */
[----:B------:R-:W-:Y:S01]  /*d540*/  FFMA.FTZ R161, R160, UR4, -R161 ;  /* 0x00000004a0a17c23 */ /* 0x000fe200080108a1 */
[----:B------:R-:W-:Y:S02]  /*d550*/  LDSM.16.MT88.4 R144, [R162+0x17800] ;  /* 0x01780000a290783b */ /* 0x000fe40000004200 */
[----:B------:R-:W-:Y:S03]  /*d560*/  MUFU.EX2 R160, R128 ;  /* 0x0000008000a07308 */ /* 0x000fe60000000800 */
[C---:B------:R-:W-:Y:S01]  /*d570*/  HMMA.16816.F32 R60, R4.reuse, R116, R60 ;  /* 0x00000074043c723c */ /* 0x040fe2000000183c */
[----:B------:R-:W5:Y:S07]  /*d580*/  MUFU.EX2 R161, R161 ;  /* 0x000000a100a17308 */ /* 0x000f6e0000000800 */
[C---:B------:R-:W-:Y:S01]  /*d590*/  HMMA.16816.F32 R64, R4.reuse, R118, R64 ;  /* 0x000000760440723c */ /* 0x040fe20000001840 */
[----:B------:R-:W4:Y:S07]  /*d5a0*/  LDSM.16.MT88.4 R116, [R159+0x13800] ;  /* 0x013800009f74783b */ /* 0x000f2e0000004200 */
        /* <DEDUP_REMOVED lines=21> */
[----:B------:R-:W-:Y:S01]  /*d700*/  F2FP.F16.F32.PACK_AB R6, R189, R184 ;  /* 0x000000b8bd06723e */ /* 0x000fe200000000ff */
[----:B------:R-:W-:Y:S01]  /*d710*/  FADD.FTZ R183, R182, R183 ;  /* 0x000000b7b6b77221 */ /* 0x000fe20000010000 */
[----:B-----5:R-:W-:-:S03]  /*d720*/  F2FP.F16.F32.PACK_AB R7, R161, R160 ;  /* 0x000000a0a107723e */ /* 0x020fc600000000ff */
[----:B------:R-:W-:-:S04]  /*d730*/  FADD.FTZ R184, R184, R183 ;  /* 0x000000b7b8b87221 */ /* 0x000fc80000010000 */
[----:B----4-:R-:W-:Y:S01]  /*d740*/  HMMA.16816.F32 R128, R4, R124, R8 ;  /* 0x0000007c0480723c */ /* 0x010fe20000001808 */
[----:B------:R-:W2:Y:S01]  /*d750*/  LDSM.16.MT88.4 R8, [R157+0x1800] ;  /* 0x001800009d08783b */ /* 0x000ea20000004200 */
[----:B------:R-:W-:-:S06]  /*d760*/  FADD.FTZ R215, R189, R184 ;  /* 0x000000b8bdd77221 */ /* 0x000fcc0000010000 */
[C---:B------:R-:W-:Y:S01]  /*d770*/  HMMA.16816.F32 R124, R4.reuse, R126, R12 ;  /* 0x0000007e047c723c */ /* 0x040fe2000000180c */
[----:B------:R-:W3:Y:S07]  /*d780*/  LDSM.16.MT88.4 R12, [R157+0x3800] ;  /* 0x003800009d0c783b */ /* 0x000eee0000004200 */
[C---:B------:R-:W-:Y:S01]  /*d790*/  HMMA.16816.F32 R120, R4.reuse, R116, R16 ;  /* 0x000000740478723c */ /* 0x040fe20000001810 */
[----:B------:R-:W4:Y:S07]  /*d7a0*/  LDSM.16.MT88.4 R16, [R157+0x5800] ;  /* 0x005800009d10783b */ /* 0x000f2e0000004200 */
[C---:B------:R-:W-:Y:S08]  /*d7b0*/  HMMA.16816.F32 R84, R4.reuse, R104, R84 ;  /* 0x000000680454723c */ /* 0x040ff00000001854 */
        /* <DEDUP_REMOVED lines=34> */
.L_x_606:
[----:B------:R-:W-:-:S12]  /*d9e0*/  UIADD3 UR21, UPT, UPT, UR17, -0x1, URZ ;  /* 0xffffffff11157890 */ /* 0x000fd8000fffe0ff */
.L_x_615:
[----:B------:R-:W-:Y:S01]  /*d9f0*/  UISETP.GE.AND UP0, UPT, UR21, UR18, UPT ;  /* 0x000000121500728c */ /* 0x000fe2000bf06270 */
[----:B------:R-:W-:Y:S01]  /*da00*/  MOV R180, 0x20 ;  /* 0x0000002000b47802 */ /* 0x000fe20000000f00 */
[----:B------:R-:W1:Y:S07]  /*da10*/  LDCU.64 UR8, c[0x0][0x358] ;  /* 0x00006b00ff0877ac */ /* 0x000e6e0008000a00 */
[----:B------:R-:W-:Y:S05]  /*da20*/  BRA.U !UP0, `(.L_x_616) ;  /* 0x0000003d085c7547 */ /* 0x000fea000b800000 */
[----:B------:R-:W2:Y:S01]  /*da30*/  S2R R185, SR_TID.X ;  /* 0x0000000000b97919 */ /* 0x000ea20000002100 */
[----:B------:R-:W3:Y:S01]  /*da40*/  S2UR UR5, SR_CgaCtaId ;  /* 0x00000000000579c3 */ /* 0x000ee20000008800 */
[----:B------:R-:W4:Y:S01]  /*da50*/  LDCU UR7, c[0x0][0x440] ;  /* 0x00008800ff0777ac */ /* 0x000f220008000800 */
[----:B------:R-:W-:Y:S02]  /*da60*/  IMAD.MOV.U32 R2, RZ, RZ, R3 ;  /* 0x000000ffff027224 */ /* 0x000fe400078e0003 */
[----:B------:R-:W-:Y:S01]  /*da70*/  IMAD.MOV.U32 R0, RZ, RZ, R132 ;  /* 0x000000ffff007224 */ /* 0x000fe200078e0084 */
[----:B------:R-:W-:Y:S01]  /*da80*/  UMOV UR11, 0x400 ;  /* 0x00000400000b7882 */ /* 0x000fe20000000000 */
[----:B------:R-:W-:Y:S01]  /*da90*/  IMAD.MOV.U32 R184, RZ, RZ, 0x40 ;  /* 0x00000040ffb87424 */ /* 0x000fe200078e00ff */
[----:B------:R-:W1:Y:S01]  /*daa0*/  LDCU UR10, c[0x0][0x440] ;  /* 0x00008800ff0a77ac */ /* 0x000e620008000800 */
[----:B------:R-:W1:Y:S01]  /*dab0*/  LDC.64 R198, c[0x0][0x3c0] ;  /* 0x0000f000ffc67b82 */ /* 0x000e620000000a00 */
[----:B------:R-:W-:Y:S01]  /*dac0*/  VIADD R197, R206, 0x8 ;  /* 0x00000008cec57836 */ /* 0x000fe20000000000 */
[----:B------:R-:W1:Y:S01]  /*dad0*/  LDCU UR4, c[0x0][0x45c] ;  /* 0x00008b80ff0477ac */ /* 0x000e620008000800 */
[----:B----4-:R-:W-:Y:S01]  /*dae0*/  ISETP.GE.AND P3, PT, R186, UR7, PT ;  /* 0x00000007ba007c0c */ /* 0x010fe2000bf66270 */
[----:B------:R-:W4:Y:S01]  /*daf0*/  LDCU UR7, c[0x0][0x504] ;  /* 0x0000a080ff0777ac */ /* 0x000f220008000800 */
[----:B---3--:R-:W-:Y:S01]  /*db00*/  ULEA UR5, UR5, UR11, 0x18 ;  /* 0x0000000b05057291 */ /* 0x008fe2000f8ec0ff */
[----:B--2---:R-:W-:-:S02]  /*db10*/  LOP3.LUT P0, RZ, R185, 0x2, RZ, 0xc0, !PT ;  /* 0x00000002b9ff7812 */ /* 0x004fc4000780c0ff */
[C---:B------:R-:W-:Y:S02]  /*db20*/  SHF.L.U32 R183, R185.reuse, 0x6, RZ ;  /* 0x00000006b9b77819 */ /* 0x040fe400000006ff */
[----:B------:R-:W-:Y:S02]  /*db30*/  SHF.L.U32 R200, R185, 0x5, RZ ;  /* 0x00000005b9c87819 */ /* 0x000fe400000006ff */
[----:B------:R-:W-:Y:S02]  /*db40*/  LOP3.LUT R182, R183, 0x400, RZ, 0xc0, !PT ;  /* 0x00000400b7b67812 */ /* 0x000fe400078ec0ff */
[----:B------:R-:W-:Y:S01]  /*db50*/  SEL R181, R180, 0xffffffe0, !P0 ;  /* 0xffffffe0b4b57807 */ /* 0x000fe20004000000 */
[----:B----4-:R-:W-:Y:S06]  /*db60*/  BRA `(.L_x_617) ;  /* 0x0000000000c47947 */ /* 0x010fec0003800000 */
.L_x_619:
[----:B------:R-:W1:Y:S01]  /*db70*/  LDC.64 R4, c[0x0][0x3b8] ;  /* 0x0000ee00ff047b82 */ /* 0x000e620000000a00 */
[----:B------:R-:W-:Y:S01]  /*db80*/  UIADD3 UR11, UPT, UPT, UR21, -0x1, URZ ;  /* 0xffffffff150b7890 */ /* 0x000fe2000fffe0ff */
[----:B------:R-:W-:Y:S04]  /*db90*/  LOP3.LUT R6, R203, 0x1f8, RZ, 0xc0, !PT ;  /* 0x000001f8cb067812 */ /* 0x000fe800078ec0ff */
[----:B------:R-:W-:Y:S04]  /*dba0*/  LOP3.LUT R6, R6, 0x38, R185, 0x78, !PT ;  /* 0x0000003806067812 */ /* 0x000fe800078e78b9 */
[----:B------:R-:W-:Y:S04]  /*dbb0*/  LOP3.LUT R6, R6, 0x1e00, R203, 0xf8, !PT ;  /* 0x00001e0006067812 */ /* 0x000fe800078ef8cb */
[----:B------:R-:W-:Y:S01]  /*dbc0*/  LEA R211, R6, UR5, 0x1 ;  /* 0x0000000506d37c11 */ /* 0x000fe2000f8e08ff */
[----:B-1----:R-:W-:Y:S04]  /*dbd0*/  IMAD.WIDE.U32 R12, R4, UR11, RZ ;  /* 0x0000000b040c7c25 */ /* 0x002fe8000f8e00ff */
[----:B------:R-:W-:Y:S01]  /*dbe0*/  IMAD R10, R5, UR11, R13 ;  /* 0x0000000b050a7c24 */ /* 0x000fe2000f8e020d */
[CC--:B------:R-:W-:Y:S01]  /*dbf0*/  LEA R8, P3, R12.reuse, R210.reuse, 0x7 ;  /* 0x000000d20c087211 */ /* 0x0c0fe200078638ff */
[C---:B------:R-:W-:Y:S03]  /*dc00*/  IMAD.SHL.U32 R3, R12.reuse, 0x40, RZ ;  /* 0x000000400c037824 */ /* 0x040fe600078e00ff */
[--C-:B------:R-:W-:Y:S02]  /*dc10*/  LEA.HI.X R9, R12, R209, R10.reuse, 0x7, P3 ;  /* 0x000000d10c097211 */ /* 0x100fe400018f3c0a */
[----:B------:R-:W-:Y:S02]  /*dc20*/  ISETP.GE.AND P3, PT, R186, UR10, PT ;  /* 0x0000000aba007c0c */ /* 0x000fe4000bf66270 */
[----:B------:R-:W-:Y:S02]  /*dc30*/  SHF.L.U64.HI R7, R12, 0x6, R10 ;  /* 0x000000060c077819 */ /* 0x000fe4000001020a */
[C---:B------:R-:W-:Y:S04]  /*dc40*/  LEA R3, P4, R4.reuse, R3, 0x5 ;  /* 0x0000000304037211 */ /* 0x040fe800078828ff */
[----:B------:R-:W-:Y:S02]  /*dc50*/  LEA.HI.X R4, R4, R7, R5, 0x5, P4 ;  /* 0x0000000704047211 */ /* 0x000fe400020f2c05 */
        /* <DEDUP_REMOVED lines=34> */
.L_x_617:
[----:B------:R-:W-:Y:S04]  /*de80*/  DEPBAR.LE SB0, 0x0 ;  /* 0x000080000000791a */ /* 0x000fe80000000000 */
[----:B------:R-:W-:Y:S01]  /*de90*/  BAR.SYNC.DEFER_BLOCKING 0x0 ;  /* 0x0000000000007b1d */ /* 0x000fe20000010000 */
[----:B-1----:R-:W-:Y:S01]  /*dea0*/  IMAD.WIDE.U32 R168, R198, UR21, RZ ;  /* 0x00000015c6a87c25 */ /* 0x002fe2000f8e00ff */
[----:B------:R-:W-:Y:S01]  /*deb0*/  SHF.R.U32.HI R187, RZ, 0x1, R185 ;  /* 0x00000001ffbb7819 */ /* 0x000fe200000116b9 */
[----:B------:R-:W-:Y:S01]  /*dec0*/  UISETP.GT.AND UP0, UPT, UR21, UR18, UPT ;  /* 0x000000121500728c */ /* 0x000fe2000bf04270 */
[----:B------:R-:W-:Y:S01]  /*ded0*/  LOP3.LUT R188, R200, 0x7c00, RZ, 0xc0, !PT ;  /* 0x00007c00c8bc7812 */ /* 0x000fe200078ec0ff */
[----:B------:R-:W-:Y:S01]  /*dee0*/  IMAD R166, R199, UR21, R169 ;  /* 0x00000015c7a67c24 */ /* 0x000fe2000f8e02a9 */
[C---:B------:R-:W-:Y:S01]  /*def0*/  LEA R34, P1, R168.reuse, R208, 0x7 ;  /* 0x000000d0a8227211 */ /* 0x040fe200078238ff */
[----:B------:R-:W-:Y:S01]  /*df00*/  IMAD.SHL.U32 R203, R185, 0x8, RZ ;  /* 0x00000008b9cb7824 */ /* 0x000fe200078e00ff */
[----:B------:R-:W-:Y:S01]  /*df10*/  LOP3.LUT R133, R187, 0x8, RZ, 0xc0, !PT ;  /* 0x00000008bb857812 */ /* 0x000fe200078ec0ff */
        /* <DEDUP_REMOVED lines=12> */
[C---:B------:R-:W-:Y:S02]  /*dfe0*/  LEA R32, P0, R33.reuse, R208, 0x1 ;  /* 0x000000d021207211 */ /* 0x040fe400078008ff */
[C---:B------:R-:W-:Y:S02]  /*dff0*/  LOP3.LUT R201, R186.reuse, 0x80, RZ, 0xfc, !PT ;  /* 0x00000080bac97812 */ /* 0x040fe400078efcff */
[----:B------:R-:W-:Y:S02]  /*e000*/  LEA.HI.X R33, R33, R207, R164, 0x1, P0 ;  /* 0x000000cf21217211 */ /* 0x000fe400000f0ca4 */
[----:B------:R-:W-:Y:S01]  /*e010*/  ISETP.GE.AND P0, PT, R201, UR10, PT ;  /* 0x0000000ac9007c0c */ /* 0x000fe2000bf06270 */
[----:B------:R-:W-:Y:S01]  /*e020*/  @P3 STS.128 [R211+0x12000], RZ ;  /* 0x012000ffd3003388 */ /* 0x000fe20000000c00 */
[--C-:B------:R-:W-:Y:S02]  /*e030*/  LOP3.LUT R132, R186, 0x1c0, R183.reuse, 0xf8, !PT ;  /* 0x000001c0ba847812 */ /* 0x100fe400078ef8b7 */
[----:B------:R-:W-:Y:S02]  /*e040*/  LOP3.LUT R3, R188, 0x200, R183, 0xf8, !PT ;  /* 0x00000200bc037812 */ /* 0x000fe400078ef8b7 */
[C---:B------:R-:W-:Y:S02]  /*e050*/  LOP3.LUT R190, R132.reuse, R133, RZ, 0x3c, !PT ;  /* 0x0000008584be7212 */ /* 0x040fe400078e3cff */
[----:B------:R-:W-:Y:S01]  /*e060*/  LOP3.LUT R195, R132, 0x8, R185, 0x78, !PT ;  /* 0x0000000884c37812 */ /* 0x000fe200078e78b9 */
[----:B------:R-:W-:Y:S01]  /*e070*/  @!PT LDS RZ, [RZ] ;  /* 0x00000000fffff984 */ /* 0x000fe20000000800 */
[----:B------:R-:W-:Y:S01]  /*e080*/  @!PT LDS RZ, [RZ] ;  /* 0x00000000fffff984 */ /* 0x000fe20000000800 */
[----:B------:R-:W-:Y:S01]  /*e090*/  @!PT LDS RZ, [RZ] ;  /* 0x00000000fffff984 */ /* 0x000fe20000000800 */
[----:B------:R-:W-:Y:S01]  /*e0a0*/  @!P1 LDGSTS.E.BYPASS.LTC128B.128 [R211+0x14000], desc[UR8][R34.64+0x80] ;  /* 0x1400008022d39fae */ /* 0x000fe2000b981a08 */
[----:B------:R-:W-:Y:S02]  /*e0b0*/  LOP3.LUT R196, R3, R190, RZ, 0xfc, !PT ;  /* 0x000000be03c47212 */ /* 0x000fe400078efcff */
[----:B------:R-:W-:Y:S01]  /*e0c0*/  LOP3.LUT P2, RZ, R185, 0x4, RZ, 0xc0, !PT ;  /* 0x00000004b9ff7812 */ /* 0x000fe2000784c0ff */
[----:B------:R-:W-:Y:S01]  /*e0d0*/  IMAD R195, R195, 0x2, R182 ;  /* 0x00000002c3c37824 */ /* 0x000fe200078e02b6 */
[----:B------:R-:W-:Y:S02]  /*e0e0*/  LEA R196, R196, UR5, 0x1 ;  /* 0x00000005c4c47c11 */ /* 0x000fe4000f8e08ff */
[----:B------:R-:W-:Y:S01]  /*e0f0*/  SEL R3, R184, 0xffffffc0, !P2 ;  /* 0xffffffc0b8037807 */ /* 0x000fe20005000000 */
[----:B------:R-:W-:Y:S01]  /*e100*/  @P1 STS.128 [R211+0x14000], RZ ;  /* 0x014000ffd3001388 */ /* 0x000fe20000000c00 */
[----:B------:R-:W-:Y:S02]  /*e110*/  VIADD R192, R195, UR5 ;  /* 0x00000005c3c07c36 */ /* 0x000fe40008000000 */
[--C-:B------:R-:W-:Y:S02]  /*e120*/  IMAD.IADD R193, R181, 0x1, R196.reuse ;  /* 0x00000001b5c17824 */ /* 0x100fe400078e02c4 */
[C---:B------:R-:W-:Y:S02]  /*e130*/  IMAD.IADD R191, R192.reuse, 0x1, R181 ;  /* 0x00000001c0bf7824 */ /* 0x040fe400078e02b5 */
[----:B------:R-:W-:Y:S01]  /*e140*/  IMAD.IADD R194, R3, 0x1, R196 ;  /* 0x0000000103c27824 */ /* 0x000fe200078e02c4 */
[----:B------:R-:W-:Y:S01]  /*e150*/  @!PT LDS RZ, [RZ] ;  /* 0x00000000fffff984 */ /* 0x000fe20000000800 */
[----:B------:R-:W-:Y:S01]  /*e160*/  @!PT LDS RZ, [RZ] ;  /* 0x00000000fffff984 */ /* 0x000fe20000000800 */
[----:B------:R-:W-:Y:S01]  /*e170*/  @!PT LDS RZ, [RZ] ;  /* 0x00000000fffff984 */ /* 0x000fe20000000800 */
[----:B------:R-:W-:Y:S01]  /*e180*/  @!P0 LDGSTS.E.BYPASS.LTC128B.128 [R211+0x16000], desc[UR8][R34.64+0x100] ;  /* 0x1600010022d38fae */ /* 0x000fe2000b981a08 */
[----:B------:R-:W-:Y:S02]  /*e190*/  IMAD.IADD R192, R192, 0x1, R3 ;  /* 0x00000001c0c07824 */ /* 0x000fe400078e0203 */
[C---:B------:R-:W-:Y:S02]  /*e1a0*/  IMAD.IADD R189, R181.reuse, 0x1, R194 ;  /* 0x00000001b5bd7824 */ /* 0x040fe400078e02c2 */
[----:B------:R-:W-:Y:S03]  /*e1b0*/  IMAD.IADD R3, R181, 0x1, R192 ;  /* 0x00000001b5037824 */ /* 0x000fe600078e02c0 */
        /* <DEDUP_REMOVED lines=30> */
[----:B------:R-:W-:Y:S01]  /*e3a0*/  LDSM.16.M88.4 R140, [R194] ;  /* 0x00000000c28c783b */ /* 0x000fe20000000200 */
[C---:B----4-:R-:W-:Y:S07]  /*e3b0*/  HMMA.16816.F32 R20, R132.reuse, R144, RZ ;  /* 0x000000908414723c */ /* 0x050fee00000018ff */
[----:B------:R-:W-:Y:S01]  /*e3c0*/  LDSM.16.M88.4 R164, [R3+0xc000] ;  /* 0x00c0000003a4783b */ /* 0x000fe20000000200 */
[C---:B------:R-:W-:Y:S07]  /*e3d0*/  HMMA.16816.F32 R24, R132.reuse, R146, RZ ;  /* 0x000000928418723c */ /* 0x040fee00000018ff */
[----:B------:R-:W-:Y:S01]  /*e3e0*/  LDSM.16.M88.4 R144, [R192+0xc000] ;  /* 0x00c00000c090783b */ /* 0x000fe20000000200 */
[C---:B-----5:R-:W-:Y:S07]  /*e3f0*/  HMMA.16816.F32 R28, R132.reuse, R148, RZ ;  /* 0x00000094841c723c */ /* 0x060fee00000018ff */
[----:B------:R-:W-:Y:S01]  /*e400*/  LDSM.16.M88.4 R168, [R195+UR5+0xe000] ;  /* 0x00e00005c3a8783b */ /* 0x000fe20008000200 */
[----:B-1----:R-:W-:Y:S07]  /*e410*/  HMMA.16816.F32 R32, R132, R150, RZ ;  /* 0x000000968420723c */ /* 0x002fee00000018ff */
[----:B------:R-:W1:Y:S01]  /*e420*/  LDSM.16.M88.4 R132, [R191+0xd800] ;  /* 0x00d80000bf84783b */ /* 0x000e620000000200 */
[C---:B--2---:R-:W-:Y:S07]  /*e430*/  HMMA.16816.F32 R4, R152.reuse, R156, R4 ;  /* 0x0000009c9804723c */ /* 0x044fee0000001804 */
[----:B------:R-:W2:Y:S01]  /*e440*/  LDSM.16.M88.4 R148, [R192+0xc800] ;  /* 0x00c80000c094783b */ /* 0x000ea20000000200 */
[C---:B------:R-:W-:Y:S07]  /*e450*/  HMMA.16816.F32 R8, R152.reuse, R158, R8 ;  /* 0x0000009e9808723c */ /* 0x040fee0000001808 */
[----:B------:R-:W4:Y:S01]  /*e460*/  LDSM.16.M88.4 R156, [R192+0xd000] ;  /* 0x00d00000c09c783b */ /* 0x000f220000000200 */
[C---:B------:R-:W-:Y:S07]  /*e470*/  HMMA.16816.F32 R12, R152.reuse, R160, R12 ;  /* 0x000000a0980c723c */ /* 0x040fee000000180c */
[----:B------:R-:W-:Y:S01]  /*e480*/  LDSM.16.M88.4 R172, [R195+UR5+0x10000] ;  /* 0x01000005c3ac783b */ /* 0x000fe20008000200 */
[C---:B------:R-:W-:Y:S07]  /*e490*/  HMMA.16816.F32 R16, R152.reuse, R162, R16 ;  /* 0x000000a29810723c */ /* 0x040fee0000001810 */
[----:B------:R-:W-:Y:S01]  /*e4a0*/  LDSM.16.M88.4 R160, [R189] ;  /* 0x00000000bda0783b */ /* 0x000fe20000000200 */
[C---:B---3--:R-:W-:Y:S07]  /*e4b0*/  HMMA.16816.F32 R20, R152.reuse, R136, R20 ;  /* 0x000000889814723c */ /* 0x048fee0000001814 */
[----:B------:R-:W-:Y:S01]  /*e4c0*/  LDSM.16.M88.4 R176, [R195+UR5+0x10800] ;  /* 0x01080005c3b0783b */ /* 0x000fe20008000200 */
[C---:B------:R-:W-:Y:S07]  /*e4d0*/  HMMA.16816.F32 R24, R152.reuse, R138, R24 ;  /* 0x0000008a9818723c */ /* 0x040fee0000001818 */
[----:B------:R-:W3:Y:S01]  /*e4e0*/  LDSM.16.M88.4 R136, [R192+0xd800] ;  /* 0x00d80000c088783b */ /* 0x000ee20000000200 */
[C---:B-1----:R-:W-:Y:S08]  /*e4f0*/  HMMA.16816.F32 R28, R152.reuse, R132, R28 ;  /* 0x00000084981c723c */ /* 0x042ff0000000181c */
[----:B------:R-:W-:Y:S01]  /*e500*/  HMMA.16816.F32 R32, R152, R134, R32 ;  /* 0x000000869820723c */ /* 0x000fe20000001820 */
[----:B------:R-:W1:Y:S07]  /*e510*/  LDSM.16.M88.4 R132, [R3+0xc800] ;  /* 0x00c800000384783b */ /* 0x000e6e0000000200 */
[C---:B------:R-:W-:Y:S01]  /*e520*/  HMMA.16816.F32 R4, R140.reuse, R144, R4 ;  /* 0x000000908c04723c */ /* 0x040fe20000001804 */
[----:B------:R-:W-:Y:S07]  /*e530*/  LDSM.16.M88.4 R152, [R196+0x4000] ;  /* 0x00400000c498783b */ /* 0x000fee0000000200 */
[C---:B------:R-:W-:Y:S01]  /*e540*/  HMMA.16816.F32 R8, R140.reuse, R146, R8 ;  /* 0x000000928c08723c */ /* 0x040fe20000001808 */
[----:B------:R-:W5:Y:S07]  /*e550*/  LDSM.16.M88.4 R144, [R3+0xd000] ;  /* 0x00d000000390783b */ /* 0x000f6e0000000200 */
[C---:B--2---:R-:W-:Y:S08]  /*e560*/  HMMA.16816.F32 R12, R140.reuse, R148, R12 ;  /* 0x000000948c0c723c */ /* 0x044ff0000000180c */
[C---:B------:R-:W-:Y:S01]  /*e570*/  HMMA.16816.F32 R16, R140.reuse, R150, R16 ;  /* 0x000000968c10723c */ /* 0x040fe20000001810 */
[----:B------:R-:W2:Y:S07]  /*e580*/  LDSM.16.M88.4 R148, [R3+0xd800] ;  /* 0x00d800000394783b */ /* 0x000eae0000000200 */
[C---:B----4-:R-:W-:Y:S08]  /*e590*/  HMMA.16816.F32 R20, R140.reuse, R156, R20 ;  /* 0x0000009c8c14723c */ /* 0x050ff00000001814 */
[C---:B------:R-:W-:Y:S01]  /*e5a0*/  HMMA.16816.F32 R24, R140.reuse, R158, R24 ;  /* 0x0000009e8c18723c */ /* 0x040fe20000001818 */
[----:B------:R-:W-:Y:S07]  /*e5b0*/  LDSM.16.M88.4 R156, [R195+UR5+0xf800] ;  /* 0x00f80005c39c783b */ /* 0x000fee0008000200 */
[C---:B---3--:R-:W-:Y:S08]  /*e5c0*/  HMMA.16816.F32 R28, R140.reuse, R136, R28 ;  /* 0x000000888c1c723c */ /* 0x048ff0000000181c */
[----:B------:R-:W-:Y:S01]  /*e5d0*/  HMMA.16816.F32 R32, R140, R138, R32 ;  /* 0x0000008a8c20723c */ /* 0x000fe20000001820 */
[----:B------:R-:W3:Y:S07]  /*e5e0*/  LDSM.16.M88.4 R136, [R195+UR5+0xe800] ;  /* 0x00e80005c388783b */ /* 0x000eee0008000200 */
[C---:B------:R-:W-:Y:S01]  /*e5f0*/  HMMA.16816.F32 R4, R160.reuse, R164, R4 ;  /* 0x000000a4a004723c */ /* 0x040fe20000001804 */
[----:B------:R-:W4:Y:S07]  /*e600*/  LDSM.16.M88.4 R140, [R195+UR5+0xf000] ;  /* 0x00f00005c38c783b */ /* 0x000f2e0008000200 */
[C---:B------:R-:W-:Y:S01]  /*e610*/  HMMA.16816.F32 R8, R160.reuse, R166, R8 ;  /* 0x000000a6a008723c */ /* 0x040fe20000001808 */
[----:B------:R-:W-:Y:S07]  /*e620*/  LDSM.16.M88.4 R164, [R3+0xe000] ;  /* 0x00e0000003a4783b */ /* 0x000fee0000000200 */
[C---:B-1----:R-:W-:Y:S08]  /*e630*/  HMMA.16816.F32 R12, R160.reuse, R132, R12 ;  /* 0x00000084a00c723c */ /* 0x042ff0000000180c */
[C---:B------:R-:W-:Y:S01]  /*e640*/  HMMA.16816.F32 R16, R160.reuse, R134, R16 ;  /* 0x00000086a010723c */ /* 0x040fe20000001810 */
[----:B------:R-:W-:Y:S07]  /*e650*/  LDSM.16.M88.4 R132, [R193+0x4000] ;  /* 0x00400000c184783b */ /* 0x000fee0000000200 */
[C---:B-----5:R-:W-:Y:S08]  /*e660*/  HMMA.16816.F32 R20, R160.reuse, R144, R20 ;  /* 0x00000090a014723c */ /* 0x060ff00000001814 */
[C---:B------:R-:W-:Y:S01]  /*e670*/  HMMA.16816.F32 R24, R160.reuse, R146, R24 ;  /* 0x00000092a018723c */ /* 0x040fe20000001818 */
[----:B------:R-:W1:Y:S07]  /*e680*/  LDSM.16.M88.4 R144, [R191+0xe000] ;  /* 0x00e00000bf90783b */ /* 0x000e6e0000000200 */
[C---:B--2---:R-:W-:Y:S08]  /*e690*/  HMMA.16816.F32 R28, R160.reuse, R148, R28 ;  /* 0x00000094a01c723c */ /* 0x044ff0000000181c */
[----:B------:R-:W-:Y:S01]  /*e6a0*/  HMMA.16816.F32 R32, R160, R150, R32 ;  /* 0x00000096a020723c */ /* 0x000fe20000001820 */
[----:B------:R-:W-:Y:S07]  /*e6b0*/  LDSM.16.M88.4 R148, [R191+0xf000] ;  /* 0x00f00000bf94783b */ /* 0x000fee0000000200 */
[C---:B------:R-:W-:Y:S01]  /*e6c0*/  HMMA.16816.F32 R4, R152.reuse, R168, R4 ;  /* 0x000000a89804723c */ /* 0x040fe20000001804 */
[----:B------:R-:W-:Y:S07]  /*e6d0*/  LDSM.16.M88.4 R160, [R189+0x4000] ;  /* 0x00400000bda0783b */ /* 0x000fee0000000200 */
[C---:B------:R-:W-:Y:S01]  /*e6e0*/  HMMA.16816.F32 R8, R152.reuse, R170, R8 ;  /* 0x000000aa9808723c */ /* 0x040fe20000001808 */
[----:B------:R-:W-:Y:S07]  /*e6f0*/  LDSM.16.M88.4 R168, [R3+0xe800] ;  /* 0x00e8000003a8783b */ /* 0x000fee0000000200 */
[C---:B---3--:R-:W-:Y:S08]  /*e700*/  HMMA.16816.F32 R12, R152.reuse, R136, R12 ;  /* 0x00000088980c723c */ /* 0x048ff0000000180c */
[C---:B------:R-:W-:Y:S01]  /*e710*/  HMMA.16816.F32 R16, R152.reuse, R138, R16 ;  /* 0x0000008a9810723c */ /* 0x040fe20000001810 */
[----:B------:R-:W2:Y:S07]  /*e720*/  LDSM.16.M88.4 R136, [R191+0xe800] ;  /* 0x00e80000bf88783b */ /* 0x000eae0000000200 */
[C---:B----4-:R-:W-:Y:S08]  /*e730*/  HMMA.16816.F32 R20, R152.reuse, R140, R20 ;  /* 0x0000008c9814723c */ /* 0x050ff00000001814 */
[C---:B------:R-:W-:Y:S01]  /*e740*/  HMMA.16816.F32 R24, R152.reuse, R142, R24 ;  /* 0x0000008e9818723c */ /* 0x040fe20000001818 */
[----:B------:R-:W3:Y:S07]  /*e750*/  LDSM.16.M88.4 R140, [R191+0xf800] ;  /* 0x00f80000bf8c783b */ /* 0x000eee0000000200 */
[C---:B------:R-:W-:Y:S08]  /*e760*/  HMMA.16816.F32 R28, R152.reuse, R156, R28 ;  /* 0x0000009c981c723c */ /* 0x040ff0000000181c */
[----:B------:R-:W-:Y:S01]  /*e770*/  HMMA.16816.F32 R32, R152, R158, R32 ;  /* 0x0000009e9820723c */ /* 0x000fe20000001820 */
[----:B------:R-:W-:Y:S07]  /*e780*/  LDSM.16.M88.4 R152, [R194+0x4000] ;  /* 0x00400000c298783b */ /* 0x000fee0000000200 */
[C---:B-1----:R-:W-:Y:S01]  /*e790*/  HMMA.16816.F32 R4, R132.reuse, R144, R4 ;  /* 0x000000908404723c */ /* 0x042fe20000001804 */
[----:B------:R-:W1:Y:S07]  /*e7a0*/  LDSM.16.M88.4 R156, [R192+0xe000] ;  /* 0x00e00000c09c783b */ /* 0x000e6e0000000200 */
[C---:B------:R-:W-:Y:S01]  /*e7b0*/  HMMA.16816.F32 R8, R132.reuse, R146, R8 ;  /* 0x000000928408723c */ /* 0x040fe20000001808 */
[----:B------:R-:W4:Y:S07]  /*e7c0*/  LDSM.16.M88.4 R144, [R192+0xe800] ;  /* 0x00e80000c090783b */ /* 0x000f2e0000000200 */
        /* <DEDUP_REMOVED lines=8> */
[----:B------:R-:W3:Y:S07]  /*e850*/  LDSM.16.M88.4 R132, [R3+0xf000] ;  /* 0x00f000000384783b */ /* 0x000eee0000000200 */
[C---:B-1----:R-:W-:Y:S01]  /*e860*/  HMMA.16816.F32 R4, R152.reuse, R156, R4 ;  /* 0x0000009c9804723c */ /* 0x042fe20000001804 */
[----:B------:R-:W1:Y:S07]  /*e870*/  LDSM.16.M88.4 R140, [R3+0xf800] ;  /* 0x00f80000038c783b */ /* 0x000e6e0000000200 */
[C---:B------:R-:W-:Y:S01]  /*e880*/  HMMA.16816.F32 R8, R152.reuse, R158, R8 ;  /* 0x0000009e9808723c */ /* 0x040fe20000001808 */
[----:B------:R-:W1:Y:S07]  /*e890*/  LDSM.16.M88.4 R156, [R196+0x8000] ;  /* 0x00800000c49c783b */ /* 0x000e6e0000000200 */
[C---:B----4-:R-:W-:Y:S08]  /*e8a0*/  HMMA.16816.F32 R12, R152.reuse, R144, R12 ;  /* 0x00000090980c723c */ /* 0x050ff0000000180c */
[C---:B------:R-:W-:Y:S01]  /*e8b0*/  HMMA.16816.F32 R16, R152.reuse, R146, R16 ;  /* 0x000000929810723c */ /* 0x040fe20000001810 */
[----:B------:R-:W-:Y:S07]  /*e8c0*/  LDSM.16.M88.4 R144, [R195+UR5+0x11800] ;  /* 0x01180005c390783b */ /* 0x000fee0008000200 */
[C---:B--2---:R-:W-:Y:S08]  /*e8d0*/  HMMA.16816.F32 R20, R152.reuse, R136, R20 ;  /* 0x000000889814723c */ /* 0x044ff00000001814 */
[C---:B------:R-:W-:Y:S01]  /*e8e0*/  HMMA.16816.F32 R24, R152.reuse, R138, R24 ;  /* 0x0000008a9818723c */ /* 0x040fe20000001818 */
[----:B------:R-:W2:Y:S07]  /*e8f0*/  LDSM.16.M88.4 R136, [R195+UR5+0x11000] ;  /* 0x01100005c388783b */ /* 0x000eae0008000200 */
[C---:B-----5:R-:W-:Y:S08]  /*e900*/  HMMA.16816.F32 R28, R152.reuse, R148, R28 ;  /* 0x00000094981c723c */ /* 0x060ff0000000181c */
[----:B------:R-:W-:Y:S01]  /*e910*/  HMMA.16816.F32 R32, R152, R150, R32 ;  /* 0x000000969820723c */ /* 0x000fe20000001820 */
[----:B------:R-:W-:Y:S07]  /*e920*/  LDSM.16.M88.4 R148, [R191+0x10800] ;  /* 0x01080000bf94783b */ /* 0x000fee0000000200 */
[C---:B------:R-:W-:Y:S01]  /*e930*/  HMMA.16816.F32 R4, R160.reuse, R164, R4 ;  /* 0x000000a4a004723c */ /* 0x040fe20000001804 */
[----:B------:R-:W-:Y:S07]  /*e940*/  LDSM.16.M88.4 R152, [R191+0x11000] ;  /* 0x01100000bf98783b */ /* 0x000fee0000000200 */
[C---:B------:R-:W-:Y:S01]  /*e950*/  HMMA.16816.F32 R8, R160.reuse, R166, R8 ;  /* 0x000000a6a008723c */ /* 0x040fe20000001808 */
[----:B------:R-:W-:Y:S07]  /*e960*/  LDSM.16.M88.4 R164, [R192+0x10000] ;  /* 0x01000000c0a4783b */ /* 0x000fee0000000200 */
[C---:B------:R-:W-:Y:S08]  /*e970*/  HMMA.16816.F32 R12, R160.reuse, R168, R12 ;  /* 0x000000a8a00c723c */ /* 0x040ff0000000180c */
[C---:B------:R-:W-:Y:S01]  /*e980*/  HMMA.16816.F32 R16, R160.reuse, R170, R16 ;  /* 0x000000aaa010723c */ /* 0x040fe20000001810 */
[----:B------:R-:W-:Y:S07]  /*e990*/  LDSM.16.M88.4 R168, [R192+0x10800] ;  /* 0x01080000c0a8783b */ /* 0x000fee0000000200 */
[C---:B---3--:R-:W-:Y:S08]  /*e9a0*/  HMMA.16816.F32 R20, R160.reuse, R132, R20 ;  /* 0x00000084a014723c */ /* 0x048ff00000001814 */
[C---:B------:R-:W-:Y:S01]  /*e9b0*/  HMMA.16816.F32 R24, R160.reuse, R134, R24 ;  /* 0x00000086a018723c */ /* 0x040fe20000001818 */
[----:B------:R-:W-:Y:S07]  /*e9c0*/  LDSM.16.M88.4 R132, [R193+0x8000] ;  /* 0x00800000c184783b */ /* 0x000fee0000000200 */
[C---:B-1----:R-:W-:Y:S08]  /*e9d0*/  HMMA.16816.F32 R28, R160.reuse, R140, R28 ;  /* 0x0000008ca01c723c */ /* 0x042ff0000000181c */
[----:B------:R-:W-:Y:S01]  /*e9e0*/  HMMA.16816.F32 R32, R160, R142, R32 ;  /* 0x0000008ea020723c */ /* 0x000fe20000001820 */
[----:B------:R-:W1:Y:S07]  /*e9f0*/  LDSM.16.M88.4 R140, [R191+0x10000] ;  /* 0x01000000bf8c783b */ /* 0x000e6e0000000200 */
[C---:B------:R-:W-:Y:S01]  /*ea00*/  HMMA.16816.F32 R4, R156.reuse, R172, R4 ;  /* 0x000000ac9c04723c */ /* 0x040fe20000001804 */
[----:B------:R-:W3:Y:S07]  /*ea10*/  LDSM.16.M88.4 R160, [R191+0x11800] ;  /* 0x01180000bfa0783b */ /* 0x000eee0000000200 */
[C---:B------:R-:W-:Y:S01]  /*ea20*/  HMMA.16816.F32 R8, R156.reuse, R174, R8 ;  /* 0x000000ae9c08723c */ /* 0x040fe20000001808 */
[----:B------:R-:W-:Y:S07]  /*ea30*/  LDSM.16.M88.4 R172, [R192+0x11000] ;  /* 0x01100000c0ac783b */ /* 0x000fee0000000200 */
[C---:B------:R-:W-:Y:S08]  /*ea40*/  HMMA.16816.F32 R12, R156.reuse, R176, R12 ;  /* 0x000000b09c0c723c */ /* 0x040ff0000000180c */
[C---:B------:R-:W-:Y:S08]  /*ea50*/  HMMA.16816.F32 R16, R156.reuse, R178, R16 ;  /* 0x000000b29c10723c */ /* 0x040ff00000001810 */
[C---:B--2---:R-:W-:Y:S08]  /*ea60*/  HMMA.16816.F32 R20, R156.reuse, R136, R20 ;  /* 0x000000889c14723c */ /* 0x044ff00000001814 */
[C---:B------:R-:W-:Y:S01]  /*ea70*/  HMMA.16816.F32 R24, R156.reuse, R138, R24 ;  /* 0x0000008a9c18723c */ /* 0x040fe20000001818 */
[----:B------:R-:W2:Y:S07]  /*ea80*/  LDSM.16.M88.4 R136, [R194+0x8000] ;  /* 0x00800000c288783b */ /* 0x000eae0000000200 */
[C---:B------:R-:W-:Y:S08]  /*ea90*/  HMMA.16816.F32 R28, R156.reuse, R144, R28 ;  /* 0x000000909c1c723c */ /* 0x040ff0000000181c */
[----:B------:R-:W-:Y:S01]  /*eaa0*/  HMMA.16816.F32 R32, R156, R146, R32 ;  /* 0x000000929c20723c */ /* 0x000fe20000001820 */
[----:B------:R-:W4:Y:S07]  /*eab0*/  LDSM.16.M88.4 R144, [R192+0x11800] ;  /* 0x01180000c090783b */ /* 0x000f2e0000000200 */
[C---:B-1----:R-:W-:Y:S08]  /*eac0*/  HMMA.16816.F32 R4, R132.reuse, R140, R4 ;  /* 0x0000008c8404723c */ /* 0x042ff00000001804 */
[C---:B------:R-:W-:Y:S01]  /*ead0*/  HMMA.16816.F32 R8, R132.reuse, R142, R8 ;  /* 0x0000008e8408723c */ /* 0x040fe20000001808 */
[----:B------:R-:W-:Y:S07]  /*eae0*/  LDSM.16.M88.4 R140, [R189+0x8000] ;  /* 0x00800000bd8c783b */ /* 0x000fee0000000200 */
[C---:B------:R-:W-:Y:S08]  /*eaf0*/  HMMA.16816.F32 R12, R132.reuse, R148, R12 ;  /* 0x00000094840c723c */ /* 0x040ff0000000180c */
[C---:B------:R-:W-:Y:S01]  /*eb00*/  HMMA.16816.F32 R16, R132.reuse, R150, R16 ;  /* 0x000000968410723c */ /* 0x040fe20000001810 */
[----:B------:R-:W1:Y:S07]  /*eb10*/  LDSM.16.M88.4 R148, [R3+0x10000] ;  /* 0x010000000394783b */ /* 0x000e6e0000000200 */
[C---:B------:R-:W-:Y:S08]  /*eb20*/  HMMA.16816.F32 R20, R132.reuse, R152, R20 ;  /* 0x000000988414723c */ /* 0x040ff00000001814 */
[C---:B------:R-:W-:Y:S08]  /*eb30*/  HMMA.16816.F32 R24, R132.reuse, R154, R24 ;  /* 0x0000009a8418723c */ /* 0x040ff00000001818 */
[C---:B---3--:R-:W-:Y:S08]  /*eb40*/  HMMA.16816.F32 R28, R132.reuse, R160, R28 ;  /* 0x000000a0841c723c */ /* 0x048ff0000000181c */
[----:B------:R-:W-:Y:S01]  /*eb50*/  HMMA.16816.F32 R32, R132, R162, R32 ;  /* 0x000000a28420723c */ /* 0x000fe20000001820 */
[----:B------:R-:W3:Y:S07]  /*eb60*/  LDSM.16.M88.4 R132, [R3+0x10800] ;  /* 0x010800000384783b */ /* 0x000eee0000000200 */
[C---:B--2---:R-:W-:Y:S01]  /*eb70*/  HMMA.16816.F32 R4, R136.reuse, R164, R4 ;  /* 0x000000a48804723c */ /* 0x044fe20000001804 */
[----:B------:R-:W-:Y:S07]  /*eb80*/  IMAD.U32 R164, RZ, RZ, UR21 ;  /* 0x00000015ffa47e24 */ /* 0x000fee000f8e00ff */
[C---:B------:R-:W-:Y:S03]  /*eb90*/  HMMA.16816.F32 R8, R136.reuse, R166, R8 ;  /* 0x000000a68808723c */ /* 0x040fe60000001808 */
[----:B------:R-:W-:Y:S05]  /*eba0*/  IMAD.SHL.U32 R167, R185, 0x2, RZ ;  /* 0x00000002b9a77824 */ /* 0x000fea00078e00ff */
[C---:B------:R-:W-:Y:S03]  /*ebb0*/  HMMA.16816.F32 R12, R136.reuse, R168, R12 ;  /* 0x000000a8880c723c */ /* 0x040fe6000000180c */
[----:B------:R-:W-:Y:S05]  /*ebc0*/  LOP3.LUT R169, R167, 0x6, RZ, 0xc0, !PT ;  /* 0x00000006a7a97812 */ /* 0x000fea00078ec0ff */
[C---:B------:R-:W-:Y:S03]  /*ebd0*/  HMMA.16816.F32 R16, R136.reuse, R170, R16 ;  /* 0x000000aa8810723c */ /* 0x040fe60000001810 */
[----:B------:R-:W-:Y:S04]  /*ebe0*/  IMAD R164, R164, 0x40, R169 ;  /* 0x00000040a4a47824 */ /* 0x000fe800078e02a9 */
[C---:B------:R-:W-:Y:S01]  /*ebf0*/  VIADD R168, R164.reuse, UR20 ;  /* 0x00000014a4a87c36 */ /* 0x040fe20008000000 */
[C---:B------:R-:W-:Y:S01]  /*ec00*/  HMMA.16816.F32 R20, R136.reuse, R172, R20 ;  /* 0x000000ac8814723c */ /* 0x040fe20000001814 */
[----:B------:R-:W-:Y:S02]  /*ec10*/  IMAD.U32 R172, RZ, RZ, UR7 ;  /* 0x00000007ffac7e24 */ /* 0x000fe4000f8e00ff */
[----:B------:R-:W-:Y:S02]  /*ec20*/  VIADD R165, R164, 0x38 ;  /* 0x00000038a4a57836 */ /* 0x000fe40000000000 */
[--C-:B------:R-:W-:Y:S02]  /*ec30*/  IMAD.IADD R171, R206, 0x1, -R168.reuse ;  /* 0x00000001ceab7824 */ /* 0x100fe400078e0aa8 */
[----:B------:R-:W-:Y:S01]  /*ec40*/  IMAD.IADD R168, R197, 0x1, -R168 ;  /* 0x00000001c5a87824 */ /* 0x000fe200078e0aa8 */
[C---:B------:R-:W-:Y:S03]  /*ec50*/  HMMA.16816.F32 R24, R136.reuse, R174, R24 ;  /* 0x000000ae8818723c */ /* 0x040fe60000001818 */
[----:B------:R-:W-:Y:S01]  /*ec60*/  IABS R171, R171 ;  /* 0x000000ab00ab7213 */ /* 0x000fe20000000000 */
[----:B------:R-:W-:Y:S01]  /*ec70*/  VIADD R166, R165, UR20 ;  /* 0x00000014a5a67c36 */ /* 0x000fe20008000000 */
[----:B------:R-:W-:Y:S01]  /*ec80*/  IABS R168, R168 ;  /* 0x000000a800a87213 */ /* 0x000fe20000000000 */
[----:B------:R-:W-:Y:S01]  /*ec90*/  VIADD R178, R164, 0x8 ;  /* 0x00000008a4b27836 */ /* 0x000fe20000000000 */
[----:B------:R-:W-:Y:S01]  /*eca0*/  I2FP.F32.S32 R171, R171 ;  /* 0x000000ab00ab7245 */ /* 0x000fe20000201400 */
[C---:B----4-:R-:W-:Y:S03]  /*ecb0*/  HMMA.16816.F32 R28, R136.reuse, R144, R28 ;  /* 0x00000090881c723c */ /* 0x050fe6000000181c */
[C-C-:B------:R-:W-:Y:S01]  /*ecc0*/  IADD3 R170, PT, PT, R206.reuse, 0x37, -R166.reuse ;  /* 0x00000037ceaa7810 */ /* 0x140fe20007ffe8a6 */
[C---:B------:R-:W-:Y:S01]  /*ecd0*/  IMAD.IADD R230, R206.reuse, 0x1, -R166 ;  /* 0x00000001cee67824 */ /* 0x040fe200078e0aa6 */
[----:B------:R-:W-:Y:S02]  /*ece0*/  I2FP.F32.S32 R173, R168 ;  /* 0x000000a800ad7245 */ /* 0x000fe40000201400 */
[----:B------:R-:W-:Y:S01]  /*ecf0*/  IABS R170, R170 ;  /* 0x000000aa00aa7213 */ /* 0x000fe20000000000 */
[----:B------:R-:W-:Y:S01]  /*ed00*/  HMMA.16816.F32 R32, R136, R146, R32 ;  /* 0x000000928820723c */ /* 0x000fe20000001820 */
[----:B------:R-:W2:Y:S02]  /*ed10*/  LDSM.16.M88.4 R136, [R3+0x11000] ;  /* 0x011000000388783b */ /* 0x000ea40000000200 */
[----:B------:R-:W-:Y:S02]  /*ed20*/  I2FP.F32.S32 R170, R170 ;  /* 0x000000aa00aa7245 */ /* 0x000fe40000201400 */
[--C-:B------:R-:W-:Y:S02]  /*ed30*/  IADD3 R175, PT, PT, R206, -UR20, -R172.reuse ;  /* 0x80000014ceaf7c10 */ /* 0x100fe4000fffe8ac */
[C---:B------:R-:W-:Y:S01]  /*ed40*/  IADD3 R172, PT, PT, R197.reuse, -UR20, -R172 ;  /* 0x80000014c5ac7c10 */ /* 0x040fe2000fffe8ac */
[C---:B-1----:R-:W-:Y:S05]  /*ed50*/  HMMA.16816.F32 R4, R140.reuse, R148, R4 ;  /* 0x000000948c04723c */ /* 0x042fea0000001804 */
[--C-:B------:R-:W-:Y:S02]  /*ed60*/  IADD3 R168, PT, PT, R197, 0x37, -R166.reuse ;  /* 0x00000037c5a87810 */ /* 0x100fe40007ffe8a6 */
[-C--:B------:R-:W-:Y:S01]  /*ed70*/  ISETP.GT.AND P5, PT, R175, R164.reuse, PT ;  /* 0x000000a4af00720c */ /* 0x080fe20003fa4270 */
[C---:B------:R-:W-:Y:S03]  /*ed80*/  HMMA.16816.F32 R8, R140.reuse, R150, R8 ;  /* 0x000000968c08723c */ /* 0x040fe60000001808 */
[----:B------:R-:W-:Y:S02]  /*ed90*/  ISETP.GT.AND P6, PT, R172, R164, PT ;  /* 0x000000a4ac00720c */ /* 0x000fe40003fc4270 */
[----:B------:R-:W-:Y:S02]  /*eda0*/  IABS R174, R168 ;  /* 0x000000a800ae7213 */ /* 0x000fe40000000000 */
[C---:B------:R-:W-:Y:S01]  /*edb0*/  IADD3 R179, PT, PT, R206.reuse, 0x30, -R166 ;  /* 0x00000030ceb37810 */ /* 0x040fe20007ffe8a6 */
[C---:B---3--:R-:W-:Y:S03]  /*edc0*/  HMMA.16816.F32 R12, R140.reuse, R132, R12 ;  /* 0x000000848c0c723c */ /* 0x048fe6000000180c */
[----:B------:R-:W-:Y:S01]  /*edd0*/  I2FP.F32.S32 R174, R174 ;  /* 0x000000ae00ae7245 */ /* 0x000fe20000201400 */
[----:B------:R-:W-:Y:S01]  /*ede0*/  FFMA.FTZ R6, R173, -UR6, R6 ;  /* 0x80000006ad067c23 */ /* 0x000fe20008010006 */
[----:B------:R-:W-:Y:S01]  /*edf0*/  IADD3 R176, PT, PT, R206, 0x2f, -R166 ;  /* 0x0000002fceb07810 */ /* 0x000fe20007ffe8a6 */
[----:B------:R-:W-:Y:S01]  /*ee00*/  VIADD R173, R164, 0x1 ;  /* 0x00000001a4ad7836 */ /* 0x000fe20000000000 */
[----:B------:R-:W-:Y:S01]  /*ee10*/  IABS R179, R179 ;  /* 0x000000b300b37213 */ /* 0x000fe20000000000 */
[C---:B------:R-:W-:Y:S01]  /*ee20*/  HMMA.16816.F32 R16, R140.reuse, R134, R16 ;  /* 0x000000868c10723c */ /* 0x040fe20000001810 */
[----:B------:R-:W1:Y:S01]  /*ee30*/  LDSM.16.M88.4 R132, [R3+0x11800] ;  /* 0x011800000384783b */ /* 0x000e620000000200 */
[----:B------:R-:W-:Y:S04]  /*ee40*/  DEPBAR.LE SB0, 0x0 ;  /* 0x000080000000791a */ /* 0x000fe80000000000 */
[-C--:B------:R-:W-:Y:S01]  /*ee50*/  ISETP.GT.AND P4, PT, R175, R173.reuse, PT ;  /* 0x000000adaf00720c */ /* 0x080fe20003f84270 */
[----:B------:R-:W-:Y:S01]  /*ee60*/  FFMA.FTZ R4, R171, -UR6, R4 ;  /* 0x80000006ab047c23 */ /* 0x000fe20008010004 */
[----:B------:R-:W-:Y:S01]  /*ee70*/  FSEL R171, R6, -INF , !P6 ;  /* 0xff80000006ab7808 */ /* 0x000fe20007000000 */
[----:B------:R-:W-:Y:S01]  /*ee80*/  BAR.SYNC.DEFER_BLOCKING 0x0 ;  /* 0x0000000000007b1d */ /* 0x000fe20000010000 */
[----:B------:R-:W-:Y:S01]  /*ee90*/  ISETP.GE.AND P6, PT, R173, R204, PT ;  /* 0x000000ccad00720c */ /* 0x000fe20003fc6270 */
[C---:B--2---:R-:W-:Y:S05]  /*eea0*/  HMMA.16816.F32 R20, R140.reuse, R136, R20 ;  /* 0x000000888c14723c */ /* 0x044fea0000001814 */
[----:B------:R-:W-:Y:S01]  /*eeb0*/  IABS R176, R176 ;  /* 0x000000b000b07213 */ /* 0x000fe20000000000 */
[----:B------:R-:W-:Y:S01]  /*eec0*/  FFMA.FTZ R5, R170, -UR6, R5 ;  /* 0x80000006aa057c23 */ /* 0x000fe20008010005 */
[----:B------:R-:W-:Y:S01]  /*eed0*/  FSEL R170, R4, -INF , !P5 ;  /* 0xff80000004aa7808 */ /* 0x000fe20006800000 */
[----:B------:R-:W-:Y:S01]  /*eee0*/  FFMA.FTZ R7, R174, -UR6, R7 ;  /* 0x80000006ae077c23 */ /* 0x000fe20008010007 */
[----:B------:R-:W-:Y:S01]  /*eef0*/  ISETP.GT.AND P5, PT, R172, R173, PT ;  /* 0x000000adac00720c */ /* 0x000fe20003fa4270 */
[C---:B------:R-:W-:Y:S03]  /*ef00*/  HMMA.16816.F32 R24, R140.reuse, R138, R24 ;  /* 0x0000008a8c18723c */ /* 0x040fe60000001818 */
[----:B------:R-:W-:Y:S02]  /*ef10*/  FSEL R168, R5, -INF , !P4 ;  /* 0xff80000005a87808 */ /* 0x000fe40006000000 */
[----:B------:R-:W-:Y:S02]  /*ef20*/  ISETP.GE.AND P4, PT, R173, R205, PT ;  /* 0x000000cdad00720c */ /* 0x000fe40003f86270 */
[--C-:B------:R-:W-:Y:S02]  /*ef30*/  IADD3 R173, PT, PT, R206, 0x28, -R166.reuse ;  /* 0x00000028cead7810 */ /* 0x100fe40007ffe8a6 */
[----:B------:R-:W-:Y:S02]  /*ef40*/  IADD3 R174, PT, PT, R197, 0x2f, -R166 ;  /* 0x0000002fc5ae7810 */ /* 0x000fe40007ffe8a6 */
[----:B------:R-:W-:Y:S02]  /*ef50*/  IABS R173, R173 ;  /* 0x000000ad00ad7213 */ /* 0x000fe40000000000 */
[----:B------:R-:W-:Y:S02]  /*ef60*/  IABS R174, R174 ;  /* 0x000000ae00ae7213 */ /* 0x000fe40000000000 */
[----:B------:R-:W-:Y:S02]  /*ef70*/  I2FP.F32.S32 R173, R173 ;  /* 0x000000ad00ad7245 */ /* 0x000fe40000201400 */
[----:B------:R-:W-:Y:S02]  /*ef80*/  I2FP.F32.S32 R179, R179 ;  /* 0x000000b300b37245 */ /* 0x000fe40000201400 */
[----:B------:R-:W-:Y:S01]  /*ef90*/  I2FP.F32.S32 R176, R176 ;  /* 0x000000b000b07245 */ /* 0x000fe20000201400 */
[----:B------:R-:W-:Y:S01]  /*efa0*/  FFMA.FTZ R12, R173, -UR6, R12 ;  /* 0x80000006ad0c7c23 */ /* 0x000fe2000801000c */
[----:B------:R-:W-:Y:S01]  /*efb0*/  IADD3 R177, PT, PT, R197, 0x30, -R166 ;  /* 0x00000030c5b17810 */ /* 0x000fe20007ffe8a6 */
[----:B------:R-:W-:Y:S01]  /*efc0*/  FFMA.FTZ R8, R179, -UR6, R8 ;  /* 0x80000006b3087c23 */ /* 0x000fe20008010008 */
[----:B------:R-:W-:Y:S01]  /*efd0*/  I2FP.F32.S32 R174, R174 ;  /* 0x000000ae00ae7245 */ /* 0x000fe20000201400 */
[----:B------:R-:W-:Y:S01]  /*efe0*/  FFMA.FTZ R9, R176, -UR6, R9 ;  /* 0x80000006b0097c23 */ /* 0x000fe20008010009 */
[----:B------:R-:W-:Y:S01]  /*eff0*/  FSEL R173, R7, -INF , !P5 ;  /* 0xff80000007ad7808 */ /* 0x000fe20006800000 */
[----:B------:R-:W-:Y:S01]  /*f000*/  VIADD R176, R164, 0x9 ;  /* 0x00000009a4b07836 */ /* 0x000fe20000000000 */
[----:B------:R-:W-:Y:S01]  /*f010*/  IABS R177, R177 ;  /* 0x000000b100b17213 */ /* 0x000fe20000000000 */
[----:B------:R-:W-:Y:S01]  /*f020*/  FFMA.FTZ R11, R174, -UR6, R11 ;  /* 0x80000006ae0b7c23 */ /* 0x000fe2000801000b */
[----:B------:R-:W-:Y:S01]  /*f030*/  ISETP.GT.AND P5, PT, R175, R178, PT ;  /* 0x000000b2af00720c */ /* 0x000fe20003fa4270 */
[----:B------:R-:W-:Y:S01]  /*f040*/  VIADD R179, R164, 0x10 ;  /* 0x00000010a4b37836 */ /* 0x000fe20000000000 */
[----:B------:R-:W-:Y:S01]  /*f050*/  I2FP.F32.S32 R177, R177 ;  /* 0x000000b100b17245 */ /* 0x000fe20000201400 */
[C---:B-1----:R-:W-:Y:S03]  /*f060*/  HMMA.16816.F32 R28, R140.reuse, R132, R28 ;  /* 0x000000848c1c723c */ /* 0x042fe6000000181c */
[----:B------:R-:W-:Y:S01]  /*f070*/  FSEL R174, R8, -INF , !P5 ;  /* 0xff80000008ae7808 */ /* 0x000fe20006800000 */
[----:B------:R-:W-:Y:S01]  /*f080*/  FFMA.FTZ R10, R177, -UR6, R10 ;  /* 0x80000006b10a7c23 */ /* 0x000fe2000801000a */
[----:B------:R-:W-:Y:S02]  /*f090*/  ISETP.GT.AND P5, PT, R175, R176, PT ;  /* 0x000000b0af00720c */ /* 0x000fe40003fa4270 */
[--C-:B------:R-:W-:Y:S01]  /*f0a0*/  IADD3 R177, PT, PT, R197, 0x28, -R166.reuse ;  /* 0x00000028c5b17810 */ /* 0x100fe20007ffe8a6 */
[----:B------:R-:W-:Y:S03]  /*f0b0*/  HMMA.16816.F32 R32, R140, R134, R32 ;  /* 0x000000868c20723c */ /* 0x000fe60000001820 */
[----:B------:R-:W-:Y:S02]  /*f0c0*/  FSEL R226, R9, -INF , !P5 ;  /* 0xff80000009e27808 */ /* 0x000fe40006800000 */
[----:B------:R-:W-:Y:S02]  /*f0d0*/  ISETP.GT.AND P5, PT, R172, R178, PT ;  /* 0x000000b2ac00720c */ /* 0x000fe40003fa4270 */
[----:B------:R-:W-:Y:S02]  /*f0e0*/  IABS R177, R177 ;  /* 0x000000b100b17213 */ /* 0x000fe40000000000 */
[----:B------:R-:W-:Y:S02]  /*f0f0*/  FSEL R239, R10, -INF , !P5 ;  /* 0xff8000000aef7808 */ /* 0x000fe40006800000 */
[----:B------:R-:W-:Y:S02]  /*f100*/  ISETP.GT.AND P5, PT, R172, R176, PT ;  /* 0x000000b0ac00720c */ /* 0x000fe40003fa4270 */
[----:B------:R-:W-:Y:S02]  /*f110*/  IADD3 R212, PT, PT, R206, 0x27, -R166 ;  /* 0x00000027ced47810 */ /* 0x000fe40007ffe8a6 */
[----:B------:R-:W-:Y:S02]  /*f120*/  I2FP.F32.S32 R177, R177 ;  /* 0x000000b100b17245 */ /* 0x000fe40000201400 */
[----:B------:R-:W-:Y:S02]  /*f130*/  FSEL R237, R11, -INF , !P5 ;  /* 0xff8000000bed7808 */ /* 0x000fe40006800000 */
[----:B------:R-:W-:Y:S01]  /*f140*/  IABS R212, R212 ;  /* 0x000000d400d47213 */ /* 0x000fe20000000000 */
[----:B------:R-:W-:Y:S01]  /*f150*/  FFMA.FTZ R14, R177, -UR6, R14 ;  /* 0x80000006b10e7c23 */ /* 0x000fe2000801000e */
[C---:B------:R-:W-:Y:S01]  /*f160*/  ISETP.GE.AND P5, PT, R164.reuse, R205, PT ;  /* 0x000000cda400720c */ /* 0x040fe20003fa6270 */
[----:B------:R-:W-:Y:S01]  /*f170*/  VIADD R177, R164, 0x11 ;  /* 0x00000011a4b17836 */ /* 0x000fe20000000000 */
[--C-:B------:R-:W-:Y:S02]  /*f180*/  IADD3 R194, PT, PT, R197, 0x27, -R166.reuse ;  /* 0x00000027c5c27810 */ /* 0x100fe40007ffe8a6 */
[----:B------:R-:W-:Y:S02]  /*f190*/  I2FP.F32.S32 R212, R212 ;  /* 0x000000d400d47245 */ /* 0x000fe40000201400 */
[----:B------:R-:W-:Y:S02]  /*f1a0*/  FSEL R170, R170, -INF , !P5 ;  /* 0xff800000aaaa7808 */ /* 0x000fe40006800000 */
[----:B------:R-:W-:Y:S01]  /*f1b0*/  ISETP.GE.AND P5, PT, R164, R204, PT ;  /* 0x000000cca400720c */ /* 0x000fe20003fa6270 */
[----:B------:R-:W-:Y:S01]  /*f1c0*/  FFMA.FTZ R13, R212, -UR6, R13 ;  /* 0x80000006d40d7c23 */ /* 0x000fe2000801000d */
[----:B------:R-:W-:Y:S02]  /*f1d0*/  IABS R194, R194 ;  /* 0x000000c200c27213 */ /* 0x000fe40000000000 */
[----:B------:R-:W-:Y:S02]  /*f1e0*/  FSEL R171, R171, -INF , !P5 ;  /* 0xff800000abab7808 */ /* 0x000fe40006800000 */
[----:B------:R-:W-:Y:S02]  /*f1f0*/  FSEL R173, R173, -INF , !P6 ;  /* 0xff800000adad7808 */ /* 0x000fe40007000000 */
[C---:B------:R-:W-:Y:S02]  /*f200*/  ISETP.GT.AND P5, PT, R175.reuse, R177, PT ;  /* 0x000000b1af00720c */ /* 0x040fe40003fa4270 */
[-C--:B------:R-:W-:Y:S02]  /*f210*/  ISETP.GT.AND P6, PT, R172, R179.reuse, PT ;  /* 0x000000b3ac00720c */ /* 0x080fe40003fc4270 */
[----:B------:R-:W-:Y:S02]  /*f220*/  I2FP.F32.S32 R194, R194 ;  /* 0x000000c200c27245 */ /* 0x000fe40000201400 */
[----:B------:R-:W-:Y:S02]  /*f230*/  FSEL R168, R168, -INF , !P4 ;  /* 0xff800000a8a87808 */ /* 0x000fe40006000000 */
[----:B------:R-:W-:Y:S01]  /*f240*/  ISETP.GT.AND P4, PT, R175, R179, PT ;  /* 0x000000b3af00720c */ /* 0x000fe20003f84270 */
[----:B------:R-:W-:Y:S01]  /*f250*/  FFMA.FTZ R15, R194, -UR6, R15 ;  /* 0x80000006c20f7c23 */ /* 0x000fe2000801000f */
[----:B------:R-:W-:Y:S02]  /*f260*/  FSEL R222, R13, -INF , !P5 ;  /* 0xff8000000dde7808 */ /* 0x000fe40006800000 */
[----:B------:R-:W-:Y:S02]  /*f270*/  FSEL R235, R14, -INF , !P6 ;  /* 0xff8000000eeb7808 */ /* 0x000fe40007000000 */
[C---:B------:R-:W-:Y:S02]  /*f280*/  ISETP.GE.AND P5, PT, R178.reuse, R205, PT ;  /* 0x000000cdb200720c */ /* 0x040fe40003fa6270 */
[----:B------:R-:W-:Y:S02]  /*f290*/  ISETP.GE.AND P6, PT, R178, R204, PT ;  /* 0x000000ccb200720c */ /* 0x000fe40003fc6270 */
[--C-:B------:R-:W-:Y:S02]  /*f2a0*/  IADD3 R178, PT, PT, R206, 0x1f, -R166.reuse ;  /* 0x0000001fceb27810 */ /* 0x100fe40007ffe8a6 */
[--C-:B------:R-:W-:Y:S02]  /*f2b0*/  IADD3 R212, PT, PT, R197, 0x1f, -R166.reuse ;  /* 0x0000001fc5d47810 */ /* 0x100fe40007ffe8a6 */
[----:B------:R-:W-:Y:S02]  /*f2c0*/  FSEL R194, R12, -INF , !P4 ;  /* 0xff8000000cc27808 */ /* 0x000fe40006000000 */
[----:B------:R-:W-:Y:S02]  /*f2d0*/  ISETP.GT.AND P4, PT, R172, R177, PT ;  /* 0x000000b1ac00720c */ /* 0x000fe40003f84270 */
[----:B------:R-:W-:Y:S02]  /*f2e0*/  IABS R178, R178 ;  /* 0x000000b200b27213 */ /* 0x000fe40000000000 */
[----:B------:R-:W-:Y:S02]  /*f2f0*/  IABS R212, R212 ;  /* 0x000000d400d47213 */ /* 0x000fe40000000000 */
[--C-:B------:R-:W-:Y:S02]  /*f300*/  IADD3 R217, PT, PT, R206, 0x20, -R166.reuse ;  /* 0x00000020ced97810 */ /* 0x100fe40007ffe8a6 */
[----:B------:R-:W-:Y:S02]  /*f310*/  FSEL R221, R15, -INF , !P4 ;  /* 0xff8000000fdd7808 */ /* 0x000fe40006000000 */
[----:B------:R-:W-:Y:S02]  /*f320*/  FSEL R174, R174, -INF , !P5 ;  /* 0xff800000aeae7808 */ /* 0x000fe40006800000 */
[C---:B------:R-:W-:Y:S02]  /*f330*/  ISETP.GE.AND P4, PT, R176.reuse, R205, PT ;  /* 0x000000cdb000720c */ /* 0x040fe40003f86270 */
[----:B------:R-:W-:Y:S02]  /*f340*/  ISETP.GE.AND P5, PT, R176, R204, PT ;  /* 0x000000ccb000720c */ /* 0x000fe40003fa6270 */
[----:B------:R-:W-:Y:S02]  /*f350*/  I2FP.F32.S32 R178, R178 ;  /* 0x000000b200b27245 */ /* 0x000fe40000201400 */
[----:B------:R-:W-:Y:S02]  /*f360*/  I2FP.F32.S32 R176, R212 ;  /* 0x000000d400b07245 */ /* 0x000fe40000201400 */
[----:B------:R-:W-:Y:S01]  /*f370*/  IABS R217, R217 ;  /* 0x000000d900d97213 */ /* 0x000fe20000000000 */
[----:B------:R-:W-:Y:S01]  /*f380*/  FFMA.FTZ R17, R178, -UR6, R17 ;  /* 0x80000006b2117c23 */ /* 0x000fe20008010011 */
[----:B------:R-:W-:Y:S01]  /*f390*/  IADD3 R189, PT, PT, R197, 0x20, -R166 ;  /* 0x00000020c5bd7810 */ /* 0x000fe20007ffe8a6 */
[----:B------:R-:W-:Y:S01]  /*f3a0*/  FFMA.FTZ R19, R176, -UR6, R19 ;  /* 0x80000006b0137c23 */ /* 0x000fe20008010013 */
[----:B------:R-:W-:Y:S01]  /*f3b0*/  I2FP.F32.S32 R217, R217 ;  /* 0x000000d900d97245 */ /* 0x000fe20000201400 */
[C---:B------:R-:W-:Y:S01]  /*f3c0*/  VIADD R178, R164.reuse, 0x18 ;  /* 0x00000018a4b27836 */ /* 0x040fe20000000000 */
[----:B------:R-:W-:Y:S01]  /*f3d0*/  IABS R189, R189 ;  /* 0x000000bd00bd7213 */ /* 0x000fe20000000000 */
[----:B------:R-:W-:Y:S01]  /*f3e0*/  VIADD R176, R164, 0x19 ;  /* 0x00000019a4b07836 */ /* 0x000fe20000000000 */
[----:B------:R-:W-:Y:S01]  /*f3f0*/  FSEL R226, R226, -INF , !P4 ;  /* 0xff800000e2e27808 */ /* 0x000fe20006000000 */
[----:B------:R-:W-:Y:S01]  /*f400*/  FFMA.FTZ R16, R217, -UR6, R16 ;  /* 0x80000006d9107c23 */ /* 0x000fe20008010010 */
[----:B------:R-:W-:Y:S02]  /*f410*/  I2FP.F32.S32 R189, R189 ;  /* 0x000000bd00bd7245 */ /* 0x000fe40000201400 */
[----:B------:R-:W-:Y:S02]  /*f420*/  FSEL R239, R239, -INF , !P6 ;  /* 0xff800000efef7808 */ /* 0x000fe40007000000 */
[----:B------:R-:W-:Y:S01]  /*f430*/  ISETP.GT.AND P4, PT, R175, R178, PT ;  /* 0x000000b2af00720c */ /* 0x000fe20003f84270 */
[----:B------:R-:W-:Y:S01]  /*f440*/  FFMA.FTZ R18, R189, -UR6, R18 ;  /* 0x80000006bd127c23 */ /* 0x000fe20008010012 */
[----:B------:R-:W-:Y:S02]  /*f450*/  ISETP.GT.AND P6, PT, R175, R176, PT ;  /* 0x000000b0af00720c */ /* 0x000fe40003fc4270 */
[----:B------:R-:W-:Y:S02]  /*f460*/  FSEL R237, R237, -INF , !P5 ;  /* 0xff800000eded7808 */ /* 0x000fe40006800000 */
[----:B------:R-:W-:Y:S02]  /*f470*/  FSEL R224, R16, -INF , !P4 ;  /* 0xff80000010e07808 */ /* 0x000fe40006000000 */
[----:B------:R-:W-:Y:S02]  /*f480*/  FSEL R220, R17, -INF , !P6 ;  /* 0xff80000011dc7808 */ /* 0x000fe40007000000 */
[C---:B------:R-:W-:Y:S02]  /*f490*/  ISETP.GT.AND P5, PT, R172.reuse, R178, PT ;  /* 0x000000b2ac00720c */ /* 0x040fe40003fa4270 */
[----:B------:R-:W-:Y:S02]  /*f4a0*/  ISETP.GT.AND P4, PT, R172, R176, PT ;  /* 0x000000b0ac00720c */ /* 0x000fe40003f84270 */
[-C--:B------:R-:W-:Y:S02]  /*f4b0*/  ISETP.GE.AND P6, PT, R179, R205.reuse, PT ;  /* 0x000000cdb300720c */ /* 0x080fe40003fc6270 */
[----:B------:R-:W-:Y:S02]  /*f4c0*/  FSEL R231, R18, -INF , !P5 ;  /* 0xff80000012e77808 */ /* 0x000fe40006800000 */
[----:B------:R-:W-:Y:S02]  /*f4d0*/  FSEL R233, R19, -INF , !P4 ;  /* 0xff80000013e97808 */ /* 0x000fe40006000000 */
[----:B------:R-:W-:Y:S02]  /*f4e0*/  FSEL R194, R194, -INF , !P6 ;  /* 0xff800000c2c27808 */ /* 0x000fe40007000000 */
[-C--:B------:R-:W-:Y:S02]  /*f4f0*/  ISETP.GE.AND P5, PT, R179, R204.reuse, PT ;  /* 0x000000ccb300720c */ /* 0x080fe40003fa6270 */
[C---:B------:R-:W-:Y:S02]  /*f500*/  ISETP.GE.AND P4, PT, R177.reuse, R205, PT ;  /* 0x000000cdb100720c */ /* 0x040fe40003f86270 */
[----:B------:R-:W-:Y:S02]  /*f510*/  ISETP.GE.AND P6, PT, R177, R204, PT ;  /* 0x000000ccb100720c */ /* 0x000fe40003fc6270 */
[C-C-:B------:R-:W-:Y:S02]  /*f520*/  IADD3 R179, PT, PT, R206.reuse, 0x18, -R166.reuse ;  /* 0x00000018ceb37810 */ /* 0x140fe40007ffe8a6 */
[C-C-:B------:R-:W-:Y:S02]  /*f530*/  IADD3 R177, PT, PT, R197.reuse, 0x18, -R166.reuse ;  /* 0x00000018c5b17810 */ /* 0x140fe40007ffe8a6 */
[----:B------:R-:W-:Y:S02]  /*f540*/  IABS R179, R179 ;  /* 0x000000b300b37213 */ /* 0x000fe40000000000 */
[----:B------:R-:W-:Y:S02]  /*f550*/  IABS R177, R177 ;  /* 0x000000b100b17213 */ /* 0x000fe40000000000 */
[--C-:B------:R-:W-:Y:S02]  /*f560*/  IADD3 R214, PT, PT, R206, 0x17, -R166.reuse ;  /* 0x00000017ced67810 */ /* 0x100fe40007ffe8a6 */
[----:B------:R-:W-:Y:S02]  /*f570*/  I2FP.F32.S32 R179, R179 ;  /* 0x000000b300b37245 */ /* 0x000fe40000201400 */
[----:B------:R-:W-:Y:S02]  /*f580*/  I2FP.F32.S32 R177, R177 ;  /* 0x000000b100b17245 */ /* 0x000fe40000201400 */
[----:B------:R-:W-:Y:S01]  /*f590*/  IADD3 R212, PT, PT, R197, 0x17, -R166 ;  /* 0x00000017c5d47810 */ /* 0x000fe20007ffe8a6 */
[----:B------:R-:W-:Y:S01]  /*f5a0*/  FFMA.FTZ R20, R179, -UR6, R20 ;  /* 0x80000006b3147c23 */ /* 0x000fe20008010014 */
[----:B------:R-:W-:Y:S01]  /*f5b0*/  IABS R214, R214 ;  /* 0x000000d600d67213 */ /* 0x000fe20000000000 */
[----:B------:R-:W-:Y:S01]  /*f5c0*/  FFMA.FTZ R22, R177, -UR6, R22 ;  /* 0x80000006b1167c23 */ /* 0x000fe20008010016 */
[----:B------:R-:W-:Y:S01]  /*f5d0*/  IABS R212, R212 ;  /* 0x000000d400d47213 */ /* 0x000fe20000000000 */
[C---:B------:R-:W-:Y:S01]  /*f5e0*/  VIADD R179, R164.reuse, 0x20 ;  /* 0x00000020a4b37836 */ /* 0x040fe20000000000 */
[----:B------:R-:W-:Y:S01]  /*f5f0*/  I2FP.F32.S32 R214, R214 ;  /* 0x000000d600d67245 */ /* 0x000fe20000201400 */
[----:B------:R-:W-:Y:S01]  /*f600*/  VIADD R177, R164, 0x21 ;  /* 0x00000021a4b17836 */ /* 0x000fe20000000000 */
[----:B------:R-:W-:Y:S02]  /*f610*/  I2FP.F32.S32 R212, R212 ;  /* 0x000000d400d47245 */ /* 0x000fe40000201400 */
[----:B------:R-:W-:Y:S01]  /*f620*/  FSEL R222, R222, -INF , !P4 ;  /* 0xff800000dede7808 */ /* 0x000fe20006000000 */
[----:B------:R-:W-:Y:S01]  /*f630*/  FFMA.FTZ R21, R214, -UR6, R21 ;  /* 0x80000006d6157c23 */ /* 0x000fe20008010015 */
[----:B------:R-:W-:Y:S01]  /*f640*/  FSEL R235, R235, -INF , !P5 ;  /* 0xff800000ebeb7808 */ /* 0x000fe20006800000 */
[----:B------:R-:W-:Y:S01]  /*f650*/  FFMA.FTZ R23, R212, -UR6, R23 ;  /* 0x80000006d4177c23 */ /* 0x000fe20008010017 */
[C---:B------:R-:W-:Y:S02]  /*f660*/  ISETP.GT.AND P4, PT, R175.reuse, R179, PT ;  /* 0x000000b3af00720c */ /* 0x040fe40003f84270 */
[-C--:B------:R-:W-:Y:S02]  /*f670*/  ISETP.GT.AND P5, PT, R175, R177.reuse, PT ;  /* 0x000000b1af00720c */ /* 0x080fe40003fa4270 */
[----:B------:R-:W-:Y:S02]  /*f680*/  FSEL R212, R20, -INF , !P4 ;  /* 0xff80000014d47808 */ /* 0x000fe40006000000 */
[----:B------:R-:W-:Y:S02]  /*f690*/  FSEL R214, R21, -INF , !P5 ;  /* 0xff80000015d67808 */ /* 0x000fe40006800000 */
[----:B------:R-:W-:Y:S02]  /*f6a0*/  ISETP.GT.AND P4, PT, R172, R177, PT ;  /* 0x000000b1ac00720c */ /* 0x000fe40003f84270 */
[----:B------:R-:W-:Y:S02]  /*f6b0*/  ISETP.GE.AND P5, PT, R178, R205, PT ;  /* 0x000000cdb200720c */ /* 0x000fe40003fa6270 */
[----:B------:R-:W-:Y:S02]  /*f6c0*/  FSEL R221, R221, -INF , !P6 ;  /* 0xff800000dddd7808 */ /* 0x000fe40007000000 */
[----:B------:R-:W-:Y:S02]  /*f6d0*/  ISETP.GT.AND P6, PT, R172, R179, PT ;  /* 0x000000b3ac00720c */ /* 0x000fe40003fc4270 */
[----:B------:R-:W-:Y:S02]  /*f6e0*/  FSEL R223, R23, -INF , !P4 ;  /* 0xff80000017df7808 */ /* 0x000fe40006000000 */
[----:B------:R-:W-:Y:S02]  /*f6f0*/  FSEL R224, R224, -INF , !P5 ;  /* 0xff800000e0e07808 */ /* 0x000fe40006800000 */
[CC--:B------:R-:W-:Y:S02]  /*f700*/  ISETP.GE.AND P4, PT, R176.reuse, R205.reuse, PT ;  /* 0x000000cdb000720c */ /* 0x0c0fe40003f86270 */
[-C--:B------:R-:W-:Y:S02]  /*f710*/  ISETP.GE.AND P5, PT, R176, R204.reuse, PT ;  /* 0x000000ccb000720c */ /* 0x080fe40003fa6270 */
[----:B------:R-:W-:Y:S02]  /*f720*/  IADD3 R176, PT, PT, R206, 0x10, -R166 ;  /* 0x00000010ceb07810 */ /* 0x000fe40007ffe8a6 */
[----:B------:R-:W-:Y:S02]  /*f730*/  FSEL R225, R22, -INF , !P6 ;  /* 0xff80000016e17808 */ /* 0x000fe40007000000 */
[----:B------:R-:W-:Y:S02]  /*f740*/  ISETP.GE.AND P6, PT, R178, R204, PT ;  /* 0x000000ccb200720c */ /* 0x000fe40003fc6270 */
[----:B------:R-:W-:Y:S02]  /*f750*/  IABS R176, R176 ;  /* 0x000000b000b07213 */ /* 0x000fe40000000000 */
[----:B------:R-:W-:Y:S02]  /*f760*/  FSEL R220, R220, -INF , !P4 ;  /* 0xff800000dcdc7808 */ /* 0x000fe40006000000 */
[----:B------:R-:W-:Y:S02]  /*f770*/  FSEL R231, R231, -INF , !P6 ;  /* 0xff800000e7e77808 */ /* 0x000fe40007000000 */
[C---:B------:R-:W-:Y:S02]  /*f780*/  ISETP.GE.AND P4, PT, R179.reuse, R205, PT ;  /* 0x000000cdb300720c */ /* 0x040fe40003f86270 */
[----:B------:R-:W-:Y:S01]  /*f790*/  ISETP.GE.AND P6, PT, R179, R204, PT ;  /* 0x000000ccb300720c */ /* 0x000fe20003fc6270 */
[----:B------:R-:W-:Y:S01]  /*f7a0*/  IMAD.MOV.U32 R179, RZ, RZ, R176 ;  /* 0x000000ffffb37224 */ /* 0x000fe200078e00b0 */
[C-C-:B------:R-:W-:Y:S02]  /*f7b0*/  IADD3 R178, PT, PT, R197.reuse, 0x10, -R166.reuse ;  /* 0x00000010c5b27810 */ /* 0x140fe40007ffe8a6 */
[--C-:B------:R-:W-:Y:S02]  /*f7c0*/  IADD3 R216, PT, PT, R206, 0xf, -R166.reuse ;  /* 0x0000000fced87810 */ /* 0x100fe40007ffe8a6 */
[----:B------:R-:W-:Y:S02]  /*f7d0*/  I2FP.F32.S32 R179, R179 ;  /* 0x000000b300b37245 */ /* 0x000fe40000201400 */
[----:B------:R-:W-:Y:S02]  /*f7e0*/  IADD3 R176, PT, PT, R197, 0xf, -R166 ;  /* 0x0000000fc5b07810 */ /* 0x000fe40007ffe8a6 */
[----:B------:R-:W-:Y:S01]  /*f7f0*/  IABS R178, R178 ;  /* 0x000000b200b27213 */ /* 0x000fe20000000000 */
[----:B------:R-:W-:Y:S01]  /*f800*/  FFMA.FTZ R24, R179, -UR6, R24 ;  /* 0x80000006b3187c23 */ /* 0x000fe20008010018 */
[----:B------:R-:W-:Y:S01]  /*f810*/  IABS R216, R216 ;  /* 0x000000d800d87213 */ /* 0x000fe20000000000 */
[C---:B------:R-:W-:Y:S01]  /*f820*/  VIADD R179, R164.reuse, 0x28 ;  /* 0x00000028a4b37836 */ /* 0x040fe20000000000 */
[----:B------:R-:W-:Y:S02]  /*f830*/  IABS R176, R176 ;  /* 0x000000b000b07213 */ /* 0x000fe40000000000 */
[----:B------:R-:W-:Y:S02]  /*f840*/  I2FP.F32.S32 R189, R178 ;  /* 0x000000b200bd7245 */ /* 0x000fe40000201400 */
[----:B------:R-:W-:Y:S02]  /*f850*/  I2FP.F32.S32 R216, R216 ;  /* 0x000000d800d87245 */ /* 0x000fe40000201400 */
[----:B------:R-:W-:Y:S01]  /*f860*/  I2FP.F32.S32 R178, R176 ;  /* 0x000000b000b27245 */ /* 0x000fe20000201400 */
[----:B------:R-:W-:Y:S01]  /*f870*/  VIADD R176, R164, 0x29 ;  /* 0x00000029a4b07836 */ /* 0x000fe20000000000 */
[----:B------:R-:W-:Y:S01]  /*f880*/  FSEL R233, R233, -INF , !P5 ;  /* 0xff800000e9e97808 */ /* 0x000fe20006800000 */
[----:B------:R-:W-:Y:S01]  /*f890*/  FFMA.FTZ R25, R216, -UR6, R25 ;  /* 0x80000006d8197c23 */ /* 0x000fe20008010019 */
[-C--:B------:R-:W-:Y:S01]  /*f8a0*/  ISETP.GT.AND P5, PT, R175, R179.reuse, PT ;  /* 0x000000b3af00720c */ /* 0x080fe20003fa4270 */
[----:B------:R-:W-:Y:S01]  /*f8b0*/  FFMA.FTZ R27, R178, -UR6, R27 ;  /* 0x80000006b21b7c23 */ /* 0x000fe2000801001b */
[----:B------:R-:W-:Y:S01]  /*f8c0*/  IADD3 R178, PT, PT, R206, 0x7, -R166 ;  /* 0x00000007ceb27810 */ /* 0x000fe20007ffe8a6 */
[----:B------:R-:W-:Y:S01]  /*f8d0*/  FFMA.FTZ R26, R189, -UR6, R26 ;  /* 0x80000006bd1a7c23 */ /* 0x000fe2000801001a */
[----:B------:R-:W-:Y:S02]  /*f8e0*/  FSEL R218, R24, -INF , !P5 ;  /* 0xff80000018da7808 */ /* 0x000fe40006800000 */
[----:B------:R-:W-:Y:S02]  /*f8f0*/  ISETP.GT.AND P5, PT, R175, R176, PT ;  /* 0x000000b0af00720c */ /* 0x000fe40003fa4270 */
[--C-:B------:R-:W-:Y:S02]  /*f900*/  IADD3 R217, PT, PT, R206, 0x8, -R166.reuse ;  /* 0x00000008ced97810 */ /* 0x100fe40007ffe8a6 */
[----:B------:R-:W-:Y:S02]  /*f910*/  FSEL R216, R25, -INF , !P5 ;  /* 0xff80000019d87808 */ /* 0x000fe40006800000 */
[----:B------:R-:W-:Y:S02]  /*f920*/  ISETP.GT.AND P5, PT, R172, R179, PT ;  /* 0x000000b3ac00720c */ /* 0x000fe40003fa4270 */
[----:B------:R-:W-:Y:S02]  /*f930*/  IABS R178, R178 ;  /* 0x000000b200b27213 */ /* 0x000fe40000000000 */
[----:B------:R-:W-:Y:S02]  /*f940*/  IABS R217, R217 ;  /* 0x000000d900d97213 */ /* 0x000fe40000000000 */
[----:B------:R-:W-:Y:S02]  /*f950*/  FSEL R229, R26, -INF , !P5 ;  /* 0xff8000001ae57808 */ /* 0x000fe40006800000 */
[----:B------:R-:W-:Y:S02]  /*f960*/  ISETP.GT.AND P5, PT, R172, R176, PT ;  /* 0x000000b0ac00720c */ /* 0x000fe40003fa4270 */
[----:B------:R-:W-:Y:S02]  /*f970*/  I2FP.F32.S32 R178, R178 ;  /* 0x000000b200b27245 */ /* 0x000fe40000201400 */
[----:B------:R-:W-:Y:S02]  /*f980*/  IADD3 R189, PT, PT, R197, 0x8, -R166 ;  /* 0x00000008c5bd7810 */ /* 0x000fe40007ffe8a6 */
[----:B------:R-:W-:Y:S01]  /*f990*/  I2FP.F32.S32 R217, R217 ;  /* 0x000000d900d97245 */ /* 0x000fe20000201400 */
[----:B------:R-:W-:Y:S01]  /*f9a0*/  FFMA.FTZ R29, R178, -UR6, R29 ;  /* 0x80000006b21d7c23 */ /* 0x000fe2000801001d */
[----:B------:R-:W-:Y:S01]  /*f9b0*/  FSEL R227, R27, -INF , !P5 ;  /* 0xff8000001be37808 */ /* 0x000fe20006800000 */
[----:B------:R-:W-:Y:S01]  /*f9c0*/  VIADD R178, R164, 0x31 ;  /* 0x00000031a4b27836 */ /* 0x000fe20000000000 */
[----:B------:R-:W-:Y:S01]  /*f9d0*/  FSEL R212, R212, -INF , !P4 ;  /* 0xff800000d4d47808 */ /* 0x000fe20006000000 */
[----:B------:R-:W-:Y:S01]  /*f9e0*/  FFMA.FTZ R28, R217, -UR6, R28 ;  /* 0x80000006d91c7c23 */ /* 0x000fe2000801001c */
[----:B------:R-:W-:Y:S02]  /*f9f0*/  IABS R189, R189 ;  /* 0x000000bd00bd7213 */ /* 0x000fe40000000000 */
[C---:B------:R-:W-:Y:S02]  /*fa00*/  ISETP.GE.AND P5, PT, R177.reuse, R205, PT ;  /* 0x000000cdb100720c */ /* 0x040fe40003fa6270 */
[----:B------:R-:W-:Y:S01]  /*fa10*/  ISETP.GE.AND P4, PT, R177, R204, PT ;  /* 0x000000ccb100720c */ /* 0x000fe20003f86270 */
[C---:B------:R-:W-:Y:S01]  /*fa20*/  VIADD R177, R164.reuse, 0x30 ;  /* 0x00000030a4b17836 */ /* 0x040fe20000000000 */
[----:B------:R-:W-:Y:S01]  /*fa30*/  IADD3 R217, PT, PT, R197, 0x7, -R166 ;  /* 0x00000007c5d97810 */ /* 0x000fe20007ffe8a6 */
[----:B------:R-:W-:Y:S01]  /*fa40*/  VIADD R164, R164, 0x39 ;  /* 0x00000039a4a47836 */ /* 0x000fe20000000000 */
[----:B------:R-:W-:Y:S02]  /*fa50*/  I2FP.F32.S32 R189, R189 ;  /* 0x000000bd00bd7245 */ /* 0x000fe40000201400 */
[----:B------:R-:W-:Y:S02]  /*fa60*/  FSEL R214, R214, -INF , !P5 ;  /* 0xff800000d6d67808 */ /* 0x000fe40006800000 */
[----:B------:R-:W-:Y:S01]  /*fa70*/  FSEL R225, R225, -INF , !P6 ;  /* 0xff800000e1e17808 */ /* 0x000fe20007000000 */
[----:B------:R-:W-:Y:S01]  /*fa80*/  FFMA.FTZ R30, R189, -UR6, R30 ;  /* 0x80000006bd1e7c23 */ /* 0x000fe2000801001e */
[C---:B------:R-:W-:Y:S02]  /*fa90*/  ISETP.GT.AND P5, PT, R175.reuse, R177, PT ;  /* 0x000000b1af00720c */ /* 0x040fe40003fa4270 */
[----:B------:R-:W-:Y:S02]  /*faa0*/  ISETP.GT.AND P6, PT, R175, R178, PT ;  /* 0x000000b2af00720c */ /* 0x000fe40003fc4270 */
[----:B------:R-:W-:Y:S02]  /*fab0*/  IABS R217, R217 ;  /* 0x000000d900d97213 */ /* 0x000fe40000000000 */
[----:B------:R-:W-:Y:S02]  /*fac0*/  FSEL R219, R28, -INF , !P5 ;  /* 0xff8000001cdb7808 */ /* 0x000fe40006800000 */
[----:B------:R-:W-:Y:S02]  /*fad0*/  FSEL R189, R29, -INF , !P6 ;  /* 0xff8000001dbd7808 */ /* 0x000fe40007000000 */
[C---:B------:R-:W-:Y:S02]  /*fae0*/  ISETP.GE.AND P5, PT, R179.reuse, R205, PT ;  /* 0x000000cdb300720c */ /* 0x040fe40003fa6270 */
[----:B------:R-:W-:Y:S01]  /*faf0*/  ISETP.GE.AND P6, PT, R179, R204, PT ;  /* 0x000000ccb300720c */ /* 0x000fe20003fc6270 */
[----:B------:R-:W-:Y:S01]  /*fb00*/  IMAD.MOV.U32 R179, RZ, RZ, R217 ;  /* 0x000000ffffb37224 */ /* 0x000fe200078e00d9 */
[----:B------:R-:W-:Y:S02]  /*fb10*/  FSEL R223, R223, -INF , !P4 ;  /* 0xff800000dfdf7808 */ /* 0x000fe40006000000 */
[----:B------:R-:W-:Y:S02]  /*fb20*/  ISETP.GT.AND P4, PT, R172, R177, PT ;  /* 0x000000b1ac00720c */ /* 0x000fe40003f84270 */
[----:B------:R-:W-:Y:S02]  /*fb30*/  I2FP.F32.S32 R228, R179 ;  /* 0x000000b300e47245 */ /* 0x000fe40000201400 */
[----:B------:R-:W-:Y:S02]  /*fb40*/  FSEL R217, R30, -INF , !P4 ;  /* 0xff8000001ed97808 */ /* 0x000fe40006000000 */
[--C-:B------:R-:W-:Y:S01]  /*fb50*/  IADD3 R179, PT, PT, R206, -0x1, -R166.reuse ;  /* 0xffffffffceb37810 */ /* 0x100fe20007ffe8a6 */
[----:B------:R-:W-:Y:S01]  /*fb60*/  FFMA.FTZ R31, R228, -UR6, R31 ;  /* 0x80000006e41f7c23 */ /* 0x000fe2000801001f */
[----:B------:R-:W-:Y:S02]  /*fb70*/  ISETP.GE.AND P4, PT, R176, R205, PT ;  /* 0x000000cdb000720c */ /* 0x000fe40003f86270 */
[----:B------:R-:W-:Y:S02]  /*fb80*/  IABS R179, R179 ;  /* 0x000000b300b37213 */ /* 0x000fe40000000000 */
[----:B------:R-:W-:Y:S02]  /*fb90*/  FSEL R216, R216, -INF , !P4 ;  /* 0xff800000d8d87808 */ /* 0x000fe40006000000 */
[----:B------:R-:W-:Y:S02]  /*fba0*/  ISETP.GT.AND P4, PT, R172, R178, PT ;  /* 0x000000b2ac00720c */ /* 0x000fe40003f84270 */
[----:B------:R-:W-:Y:S02]  /*fbb0*/  FSEL R218, R218, -INF , !P5 ;  /* 0xff800000dada7808 */ /* 0x000fe40006800000 */
[----:B------:R-:W-:Y:S01]  /*fbc0*/  ISETP.GE.AND P5, PT, R176, R204, PT ;  /* 0x000000ccb000720c */ /* 0x000fe20003fa6270 */
[----:B------:R-:W-:Y:S01]  /*fbd0*/  IMAD.MOV.U32 R176, RZ, RZ, R179 ;  /* 0x000000ffffb07224 */ /* 0x000fe200078e00b3 */
[----:B------:R-:W-:Y:S02]  /*fbe0*/  FSEL R179, R31, -INF , !P4 ;  /* 0xff8000001fb37808 */ /* 0x000fe40006000000 */
[----:B------:R-:W-:Y:S02]  /*fbf0*/  FSEL R229, R229, -INF , !P6 ;  /* 0xff800000e5e57808 */ /* 0x000fe40007000000 */
[C---:B------:R-:W-:Y:S02]  /*fc00*/  ISETP.GT.AND P4, PT, R175.reuse, R165, PT ;  /* 0x000000a5af00720c */ /* 0x040fe40003f84270 */
[----:B------:R-:W-:Y:S01]  /*fc10*/  ISETP.GT.AND P6, PT, R175, R164, PT ;  /* 0x000000a4af00720c */ /* 0x000fe20003fc4270 */
[C-C-:B------:R-:W-:Y:S01]  /*fc20*/  IMAD.IADD R175, R197.reuse, 0x1, -R166.reuse ;  /* 0x00000001c5af7824 */ /* 0x140fe200078e0aa6 */
[----:B------:R-:W-:Y:S02]  /*fc30*/  IADD3 R166, PT, PT, R197, -0x1, -R166 ;  /* 0xffffffffc5a67810 */ /* 0x000fe40007ffe8a6 */
[----:B------:R-:W-:Y:S02]  /*fc40*/  IABS R230, R230 ;  /* 0x000000e600e67213 */ /* 0x000fe40000000000 */
[----:B------:R-:W-:Y:S02]  /*fc50*/  IABS R175, R175 ;  /* 0x000000af00af7213 */ /* 0x000fe40000000000 */
[----:B------:R-:W-:Y:S02]  /*fc60*/  IABS R166, R166 ;  /* 0x000000a600a67213 */ /* 0x000fe40000000000 */
[----:B------:R-:W-:Y:S02]  /*fc70*/  I2FP.F32.S32 R175, R175 ;  /* 0x000000af00af7245 */ /* 0x000fe40000201400 */
[----:B------:R-:W-:Y:S02]  /*fc80*/  FSEL R227, R227, -INF , !P5 ;  /* 0xff800000e3e37808 */ /* 0x000fe40006800000 */
[----:B------:R-:W-:Y:S01]  /*fc90*/  I2FP.F32.S32 R166, R166 ;  /* 0x000000a600a67245 */ /* 0x000fe20000201400 */
[----:B------:R-:W-:Y:S01]  /*fca0*/  FFMA.FTZ R34, R175, -UR6, R34 ;  /* 0x80000006af227c23 */ /* 0x000fe20008010022 */
[----:B------:R-:W-:Y:S02]  /*fcb0*/  FMNMX3.FTZ R175, R0, R170, R168, !PT ;  /* 0x000000aa00af7276 */ /* 0x000fe400078100a8 */
[----:B------:R-:W-:Y:S01]  /*fcc0*/  I2FP.F32.S32 R176, R176 ;  /* 0x000000b000b07245 */ /* 0x000fe20000201400 */
[----:B------:R-:W-:Y:S01]  /*fcd0*/  FFMA.FTZ R35, R166, -UR6, R35 ;  /* 0x80000006a6237c23 */ /* 0x000fe20008010023 */
[-C--:B------:R-:W-:Y:S02]  /*fce0*/  ISETP.GE.AND P5, PT, R177, R205.reuse, PT ;  /* 0x000000cdb100720c */ /* 0x080fe40003fa6270 */
[----:B------:R-:W-:Y:S01]  /*fcf0*/  FMNMX3.FTZ R175, R175, R174, R226, !PT ;  /* 0x000000aeafaf7276 */ /* 0x000fe200078100e2 */
[----:B------:R-:W-:Y:S01]  /*fd00*/  FFMA.FTZ R33, R176, -UR6, R33 ;  /* 0x80000006b0217c23 */ /* 0x000fe20008010021 */
[----:B------:R-:W-:Y:S02]  /*fd10*/  I2FP.F32.S32 R241, R230 ;  /* 0x000000e600f17245 */ /* 0x000fe40000201400 */
[----:B------:R-:W-:Y:S02]  /*fd20*/  FSEL R219, R219, -INF , !P5 ;  /* 0xff800000dbdb7808 */ /* 0x000fe40006800000 */
[----:B------:R-:W-:Y:S01]  /*fd30*/  ISETP.GE.AND P5, PT, R178, R205, PT ;  /* 0x000000cdb200720c */ /* 0x000fe20003fa6270 */
[----:B------:R-:W-:Y:S01]  /*fd40*/  FFMA.FTZ R32, R241, -UR6, R32 ;  /* 0x80000006f1207c23 */ /* 0x000fe20008010020 */
[----:B------:R-:W-:Y:S02]  /*fd50*/  FMNMX3.FTZ R166, R2, R171, R173, !PT ;  /* 0x000000ab02a67276 */ /* 0x000fe400078100ad */
[----:B------:R-:W-:Y:S02]  /*fd60*/  FMNMX3.FTZ R175, R175, R194, R222, !PT ;  /* 0x000000c2afaf7276 */ /* 0x000fe400078100de */
[----:B------:R-:W-:Y:S02]  /*fd70*/  FSEL R176, R189, -INF , !P5 ;  /* 0xff800000bdb07808 */ /* 0x000fe40006800000 */
[----:B------:R-:W-:Y:S02]  /*fd80*/  FMNMX3.FTZ R166, R166, R239, R237, !PT ;  /* 0x000000efa6a67276 */ /* 0x000fe400078100ed */
[----:B------:R-:W-:Y:S02]  /*fd90*/  FMNMX3.FTZ R175, R175, R224, R220, !PT ;  /* 0x000000e0afaf7276 */ /* 0x000fe400078100dc */
[----:B------:R-:W-:Y:S02]  /*fda0*/  FSEL R33, R33, -INF , !P6 ;  /* 0xff80000021217808 */ /* 0x000fe40007000000 */
[----:B------:R-:W-:Y:S02]  /*fdb0*/  ISETP.GE.AND P5, PT, R177, R204, PT ;  /* 0x000000ccb100720c */ /* 0x000fe40003fa6270 */
[----:B------:R-:W-:Y:S02]  /*fdc0*/  ISETP.GT.AND P6, PT, R172, R164, PT ;  /* 0x000000a4ac00720c */ /* 0x000fe40003fc4270 */
[----:B------:R-:W-:Y:S02]  /*fdd0*/  FSEL R32, R32, -INF , !P4 ;  /* 0xff80000020207808 */ /* 0x000fe40006000000 */
[----:B------:R-:W-:Y:S02]  /*fde0*/  ISETP.GT.AND P4, PT, R172, R165, PT ;  /* 0x000000a5ac00720c */ /* 0x000fe40003f84270 */
[----:B------:R-:W-:Y:S02]  /*fdf0*/  FMNMX3.FTZ R166, R166, R235, R221, !PT ;  /* 0x000000eba6a67276 */ /* 0x000fe400078100dd */
[----:B------:R-:W-:Y:S02]  /*fe00*/  FMNMX3.FTZ R175, R175, R212, R214, !PT ;  /* 0x000000d4afaf7276 */ /* 0x000fe400078100d6 */
[----:B------:R-:W-:Y:S02]  /*fe10*/  FSEL R189, R217, -INF , !P5 ;  /* 0xff800000d9bd7808 */ /* 0x000fe40006800000 */
[----:B------:R-:W-:Y:S02]  /*fe20*/  FSEL R35, R35, -INF , !P6 ;  /* 0xff80000023237808 */ /* 0x000fe40007000000 */
[-C--:B------:R-:W-:Y:S02]  /*fe30*/  ISETP.GE.AND P5, PT, R164, R205.reuse, PT ;  /* 0x000000cda400720c */ /* 0x080fe40003fa6270 */
[----:B------:R-:W-:Y:S02]  /*fe40*/  ISETP.GE.AND P6, PT, R165, R205, PT ;  /* 0x000000cda500720c */ /* 0x000fe40003fc6270 */
[----:B------:R-:W-:Y:S02]  /*fe50*/  FSEL R34, R34, -INF , !P4 ;  /* 0xff80000022227808 */ /* 0x000fe40006000000 */
[----:B------:R-:W-:Y:S02]  /*fe60*/  FMNMX3.FTZ R166, R166, R231, R233, !PT ;  /* 0x000000e7a6a67276 */ /* 0x000fe400078100e9 */
[----:B------:R-:W-:Y:S02]  /*fe70*/  FMNMX3.FTZ R175, R175, R218, R216, !PT ;  /* 0x000000daafaf7276 */ /* 0x000fe400078100d8 */
[-C--:B------:R-:W-:Y:S02]  /*fe80*/  ISETP.GE.AND P4, PT, R178, R204.reuse, PT ;  /* 0x000000ccb200720c */ /* 0x080fe40003f86270 */
[----:B------:R-:W-:Y:S02]  /*fe90*/  FSEL R178, R33, -INF , !P5 ;  /* 0xff80000021b27808 */ /* 0x000fe40006800000 */
[----:B------:R-:W-:Y:S02]  /*fea0*/  FSEL R217, R32, -INF , !P6 ;  /* 0xff80000020d97808 */ /* 0x000fe40007000000 */
[-C--:B------:R-:W-:Y:S02]  /*feb0*/  ISETP.GE.AND P5, PT, R164, R204.reuse, PT ;  /* 0x000000cca400720c */ /* 0x080fe40003fa6270 */
[----:B------:R-:W-:Y:S02]  /*fec0*/  FMNMX3.FTZ R164, R166, R225, R223, !PT ;  /* 0x000000e1a6a47276 */ /* 0x000fe400078100df */
[----:B------:R-:W-:Y:S02]  /*fed0*/  FMNMX3.FTZ R32, R175, R219, R176, !PT ;  /* 0x000000dbaf207276 */ /* 0x000fe400078100b0 */
[----:B------:R-:W-:Y:S02]  /*fee0*/  ISETP.GE.AND P6, PT, R165, R204, PT ;  /* 0x000000cca500720c */ /* 0x000fe40003fc6270 */
[----:B------:R-:W-:Y:S02]  /*fef0*/  FSEL R179, R179, -INF , !P4 ;  /* 0xff800000b3b37808 */ /* 0x000fe40006000000 */
[----:B------:R-:W-:Y:S02]  /*ff00*/  FMNMX3.FTZ R164, R164, R229, R227, !PT ;  /* 0x000000e5a4a47276 */ /* 0x000fe400078100e3 */
[----:B------:R-:W-:Y:S01]  /*ff10*/  FMNMX3.FTZ R32, R32, R217, R178, !PT ;  /* 0x000000d920207276 */ /* 0x000fe200078100b2 */
[----:B------:R-:W-:Y:S06]  /*ff20*/  BRA.U.ANY UP0, `(.L_x_619) ;  /* 0xffffffdd00107547 */ /* 0x000fec000b93ffff */
.L_x_618:
[----:B------:R-:W-:Y:S01]  /*ff30*/  FSEL R134, R34, -INF , !P6 ;  /* 0xff80000022867808 */ /* 0x000fe20007000000 */
[----:B------:R-:W2:Y:S01]  /*ff40*/  SHFL.BFLY PT, R5, R32, 0x2, 0x1f ;  /* 0x0c401f0020057f89 */ /* 0x000ea200000e0000 */
[----:B------:R-:W-:Y:S01]  /*ff50*/  FSEL R133, R35, -INF , !P5 ;  /* 0xff80000023857808 */ /* 0x000fe20006800000 */
[----:B------:R-:W-:Y:S01]  /*ff60*/  UISETP.GT.AND UP0, UPT, UR21, UR18, UPT ;  /* 0x000000121500728c */ /* 0x000fe2000bf04270 */
[----:B------:R-:W-:Y:S01]  /*ff70*/  FMNMX3.FTZ R3, R164, R189, R179, !PT ;  /* 0x000000bda4037276 */ /* 0x000fe200078100b3 */
[----:B------:R-:W-:Y:S01]  /*ff80*/  UIADD3 UR21, UPT, UPT, UR21, -0x1, URZ ;  /* 0xffffffff15157890 */ /* 0x000fe2000fffe0ff */
[----:B------:R-:W-:Y:S02]  /*ff90*/  LOP3.LUT R190, R190, 0x200, R183, 0xf8, !PT ;  /* 0x00000200bebe7812 */ /* 0x000fe400078ef8b7 */
[----:B------:R-:W-:Y:S02]  /*ffa0*/  FMNMX3.FTZ R6, R3, R134, R133, !PT ;  /* 0x0000008603067276 */ /* 0x000fe40007810085 */
[----:B------:R-:W-:Y:S03]  /*ffb0*/  LEA R166, R190, UR5, 0x1 ;  /* 0x00000005bea67c11 */ /* 0x000fe6000f8e08ff */
[----:B------:R-:W3:Y:S01]  /*ffc0*/  SHFL.BFLY PT, R3, R6, 0x2, 0x1f ;  /* 0x0c401f0006037f89 */ /* 0x000ee200000e0000 */
[C---:B------:R-:W-:Y:S02]  /*ffd0*/  IADD3 R135, PT, PT, R181.reuse, R166, RZ ;  /* 0x000000a6b5877210 */ /* 0x040fe40007ffe0ff */
[C---:B-1----:R-:W-:Y:S05]  /*ffe0*/  IADD3 R8, PT, PT, R166.reuse, 0x12000, RZ ;  /* 0x00012000a6087810 */ /* 0x042fea0007ffe0ff */
[----:B------:R-:W-:Y:S01]  /*fff0*/  LDSM.16.MT88.4 R12, [R166+0x12000] ;  /* 0x01200000a60c783b */ /* 0x000fe20000004200 */
[----:B------:R-:W-:Y:S02]  /*10000*/  IADD3 R164, PT, PT, R166, 0x12040, RZ ;  /* 0x00012040a6a47810 */ /* 0x000fe40007ffe0ff */
[----:B------:R-:W-:Y:S04]  /*10010*/  @P2 IADD3 R164, PT, PT, R8, -0x40, RZ ;  /* 0xffffffc008a42810 */ /* 0x000fe80007ffe0ff */
[----:B------:R-:W-:Y:S01]  /*10020*/  IADD3 R165, PT, PT, R181, R164, RZ ;  /* 0x000000a4b5a57210 */ /* 0x000fe20007ffe0ff */
        /* <DEDUP_REMOVED lines=16> */
[----:B------:R-:W-:Y:S01]  /*10130*/  FMUL.FTZ R144, R3, UR4 ;  /* 0x0000000403907c20 */ /* 0x000fe20008410000 */
[----:B------:R-:W-:Y:S02]  /*10140*/  FSEL R145, R145, RZ, P1 ;  /* 0x000000ff91917208 */ /* 0x000fe40000800000 */
[----:B------:R-:W-:Y:S02]  /*10150*/  FSEL R5, R3, RZ, P0 ;  /* 0x000000ff03057208 */ /* 0x000fe40000000000 */
[----:B------:R-:W-:Y:S01]  /*10160*/  FSEL R7, R132, RZ, P1 ;  /* 0x000000ff84077208 */ /* 0x000fe20000800000 */
[--C-:B------:R-:W-:Y:S01]  /*10170*/  FFMA.FTZ R175, R170, UR4, -R145.reuse ;  /* 0x00000004aaaf7c23 */ /* 0x100fe20008010891 */
[----:B------:R-:W-:Y:S01]  /*10180*/  FSEL R144, R144, RZ, P0 ;  /* 0x000000ff90907208 */ /* 0x000fe20000000000 */
[----:B------:R-:W-:Y:S01]  /*10190*/  FADD.FTZ R2, -R5, R2 ;  /* 0x0000000205027221 */ /* 0x000fe20000010100 */
[--C-:B------:R-:W-:Y:S01]  /*101a0*/  FFMA.FTZ R172, R174, UR4, -R145.reuse ;  /* 0x00000004aeac7c23 */ /* 0x100fe20008010891 */
[----:B------:R-:W-:Y:S01]  /*101b0*/  FADD.FTZ R0, -R7, R0 ;  /* 0x0000000007007221 */ /* 0x000fe20000010100 */
        /* <DEDUP_REMOVED lines=30> */
[--C-:B------:R-:W-:Y:S01]  /*103a0*/  FFMA.FTZ R225, R227, UR4, -R144.reuse ;  /* 0x00000004e3e17c23 */ /* 0x100fe20008010890 */
[--C-:B------:R-:W-:Y:S07]  /*103b0*/  FFMA.FTZ R233, R218, UR4, -R145.reuse ;  /* 0x00000004dae97c23 */ /* 0x100fee0008010891 */
[----:B------:R-:W-:Y:S01]  /*103c0*/  MUFU.EX2 R173, R173 ;  /* 0x000000ad00ad7308 */ /* 0x000fe20000000800 */
[----:B------:R-:W-:Y:S01]  /*103d0*/  FFMA.FTZ R218, R229, UR4, -R144 ;  /* 0x00000004e5da7c23 */ /* 0x000fe20008010890 */
[----:B--2---:R-:W-:Y:S01]  /*103e0*/  F2FP.F16.F32.PACK_AB R138, R171, R172 ;  /* 0x000000acab8a723e */ /* 0x004fe200000000ff */
[--C-:B------:R-:W-:Y:S07]  /*103f0*/  FFMA.FTZ R219, R219, UR4, -R145.reuse ;  /* 0x00000004dbdb7c23 */ /* 0x100fee0008010891 */
[----:B------:R-:W2:Y:S01]  /*10400*/  MUFU.EX2 R174, R174 ;  /* 0x000000ae00ae7308 */ /* 0x000ea20000000800 */
[--C-:B------:R-:W-:Y:S01]  /*10410*/  FFMA.FTZ R176, R176, UR4, -R145.reuse ;  /* 0x00000004b0b07c23 */ /* 0x100fe20008010891 */
[--C-:B------:R-:W-:Y:S01]  /*10420*/  FFMA.FTZ R217, R217, UR4, -R145.reuse ;  /* 0x00000004d9d97c23 */ /* 0x100fe20008010891 */
[----:B------:R-:W-:Y:S07]  /*10430*/  FFMA.FTZ R145, R178, UR4, -R145 ;  /* 0x00000004b2917c23 */ /* 0x000fee0008010891 */
[----:B------:R-:W3:Y:S01]  /*10440*/  MUFU.EX2 R2, R6 ;  /* 0x0000000600027308 */ /* 0x000ee20000000800 */
[----:B-1----:R-:W-:Y:S09]  /*10450*/  F2FP.F16.F32.PACK_AB R137, R170, R177 ;  /* 0x000000b1aa89723e */ /* 0x002ff200000000ff */
[----:B------:R-:W1:Y:S10]  /*10460*/  MUFU.EX2 R0, R7 ;  /* 0x0000000700007308 */ /* 0x000e740000000800 */
[----:B------:R-:W-:Y:S01]  /*10470*/  MUFU.EX2 R190, R190 ;  /* 0x000000be00be7308 */ /* 0x000fe20000000800 */
[----:B--2---:R-:W-:Y:S09]  /*10480*/  F2FP.F16.F32.PACK_AB R139, R174, R173 ;  /* 0x000000adae8b723e */ /* 0x004ff200000000ff */
[----:B------:R-:W2:Y:S01]  /*10490*/  MUFU.EX2 R193, R193 ;  /* 0x000000c100c17308 */ /* 0x000ea20000000800 */
[C---:B---3--:R-:W-:Y:S01]  /*104a0*/  FMUL.FTZ R4, R2.reuse, R128 ;  /* 0x0000008002047220 */ /* 0x048fe20000410000 */
[C---:B------:R-:W-:Y:S01]  /*104b0*/  FMUL.FTZ R5, R2.reuse, R129 ;  /* 0x0000008102057220 */ /* 0x040fe20000410000 */
[C---:B------:R-:W-:Y:S01]  /*104c0*/  FMUL.FTZ R8, R2.reuse, R124 ;  /* 0x0000007c02087220 */ /* 0x040fe20000410000 */
[----:B------:R-:W-:Y:S01]  /*104d0*/  FMUL.FTZ R9, R2, R125 ;  /* 0x0000007d02097220 */ /* 0x000fe20000410000 */
[C---:B-1----:R-:W-:Y:S01]  /*104e0*/  FMUL.FTZ R6, R0.reuse, R130 ;  /* 0x0000008200067220 */ /* 0x042fe20000410000 */
[C---:B------:R-:W-:Y:S01]  /*104f0*/  FMUL.FTZ R7, R0.reuse, R131 ;  /* 0x0000008300077220 */ /* 0x040fe20000410000 */
[C---:B------:R-:W-:Y:S01]  /*10500*/  FMUL.FTZ R10, R0.reuse, R126 ;  /* 0x0000007e000a7220 */ /* 0x040fe20000410000 */
[----:B------:R-:W-:Y:S01]  /*10510*/  LDSM.16.MT88.4 R128, [R164+0x2800] ;  /* 0x00280000a480783b */ /* 0x000fe20000004200 */
[----:B------:R-:W-:Y:S01]  /*10520*/  FMUL.FTZ R11, R0, R127 ;  /* 0x0000007f000b7220 */ /* 0x000fe20000410000 */
[C---:B------:R-:W-:Y:S01]  /*10530*/  FMUL.FTZ R16, R2.reuse, R116 ;  /* 0x0000007402107220 */ /* 0x040fe20000410000 */
        /* <DEDUP_REMOVED lines=20> */
[----:B------:R-:W1:Y:S01]  /*10680*/  LDSM.16.MT88.4 R120, [R165] ;  /* 0x00000000a578783b */ /* 0x000e620000004200 */
[C---:B------:R-:W-:Y:S01]  /*10690*/  FMUL.FTZ R20, R2.reuse, R112 ;  /* 0x0000007002147220 */ /* 0x040fe20000410000 */
[C---:B------:R-:W-:Y:S01]  /*106a0*/  FMUL.FTZ R21, R2.reuse, R113 ;  /* 0x0000007102157220 */ /* 0x040fe20000410000 */
[----:B------:R-:W-:Y:S01]  /*106b0*/  FMUL.FTZ R33, R2, R101 ;  /* 0x0000006502217220 */ /* 0x000fe20000410000 */
[C---:B------:R-:W-:Y:S01]  /*106c0*/  FMUL.FTZ R34, R0.reuse, R102 ;  /* 0x0000006600227220 */ /* 0x040fe20000410000 */
[C---:B------:R-:W-:Y:S01]  /*106d0*/  FMUL.FTZ R35, R0.reuse, R103 ;  /* 0x0000006700237220 */ /* 0x040fe20000410000 */
[C---:B------:R-:W-:Y:S03]  /*106e0*/  HMMA.16816.F32 R16, R136.reuse, R22, R16 ;  /* 0x000000168810723c */ /* 0x040fe60000001810 */
[----:B------:R-:W3:Y:S01]  /*106f0*/  MUFU.EX2 R195, R195 ;  /* 0x000000c300c37308 */ /* 0x000ee20000000800 */
        /* <DEDUP_REMOVED lines=10> */
[----:B------:R-:W-:Y:S02]  /*107a0*/  MUFU.EX2 R194, R194 ;  /* 0x000000c200c27308 */ /* 0x000fe40000000800 */
[C---:B------:R-:W-:Y:S01]  /*107b0*/  FMUL.FTZ R28, R2.reuse, R104 ;  /* 0x00000068021c7220 */ /* 0x040fe20000410000 */
[C---:B------:R-:W-:Y:S01]  /*107c0*/  FMUL.FTZ R29, R2.reuse, R105 ;  /* 0x00000069021d7220 */ /* 0x040fe20000410000 */
[----:B------:R-:W-:Y:S01]  /*107d0*/  FMUL.FTZ R41, R2, R41 ;  /* 0x0000002902297220 */ /* 0x000fe20000410000 */
[C---:B------:R-:W-:Y:S01]  /*107e0*/  FMUL.FTZ R42, R0.reuse, R42 ;  /* 0x0000002a002a7220 */ /* 0x040fe20000410000 */
[----:B------:R-:W-:Y:S01]  /*107f0*/  LDSM.16.MT88.4 R108, [R165+0x2000] ;  /* 0x00200000a56c783b */ /* 0x000fe20000004200 */
[C---:B------:R-:W-:Y:S03]  /*10800*/  HMMA.16816.F32 R24, R136.reuse, R30, R24 ;  /* 0x0000001e8818723c */ /* 0x040fe60000001818 */
[----:B------:R-:W5:Y:S01]  /*10810*/  MUFU.EX2 R221, R221 ;  /* 0x000000dd00dd7308 */ /* 0x000f620000000800 */
        /* <DEDUP_REMOVED lines=12> */
[C---:B-1----:R-:W-:Y:S01]  /*108e0*/  HMMA.16816.F32 R28, R136.reuse, R120, R28 ;  /* 0x00000078881c723c */ /* 0x042fe2000000181c */
        /* <DEDUP_REMOVED lines=8> */
[----:B------:R-:W1:Y:S01]  /*10970*/  MUFU.EX2 R212, R212 ;  /* 0x000000d400d47308 */ /* 0x000e620000000800 */
[----:B------:R-:W-:Y:S01]  /*10980*/  FMUL.FTZ R57, R2, R57 ;  /* 0x0000003902397220 */ /* 0x000fe20000410000 */
[C---:B------:R-:W-:Y:S01]  /*10990*/  FMUL.FTZ R58, R0.reuse, R58 ;  /* 0x0000003a003a7220 */ /* 0x040fe20000410000 */
[----:B------:R-:W-:Y:S01]  /*109a0*/  FMUL.FTZ R59, R0, R59 ;  /* 0x0000003b003b7220 */ /* 0x000fe20000410000 */
[C---:B------:R-:W-:Y:S01]  /*109b0*/  FMUL.FTZ R60, R2.reuse, R60 ;  /* 0x0000003c023c7220 */ /* 0x040fe20000410000 */
[----:B------:R-:W-:Y:S01]  /*109c0*/  FMUL.FTZ R61, R2, R61 ;  /* 0x0000003d023d7220 */ /* 0x000fe20000410000 */
[C---:B----4-:R-:W-:Y:S04]  /*109d0*/  HMMA.16816.F32 R36, R136.reuse, R112, R36 ;  /* 0x000000708824723c */ /* 0x050fe80000001824 */
[----:B------:R-:W-:Y:S01]  /*109e0*/  MUFU.EX2 R233, R233 ;  /* 0x000000e900e97308 */ /* 0x000fe20000000800 */
        /* <DEDUP_REMOVED lines=13> */
[C---:B--2---:R-:W-:Y:S04]  /*10ac0*/  HMMA.16816.F32 R44, R136.reuse, R104, R44 ;  /* 0x00000068882c723c */ /* 0x044fe8000000182c */
        /* <DEDUP_REMOVED lines=22> */
[----:B------:R-:W3:Y:S03]  /*10c30*/  LDSM.16.MT88.4 R100, [R135+0x16000] ;  /* 0x016000008764783b */ /* 0x000ee60000004200 */
        /* <DEDUP_REMOVED lines=18> */
[----:B------:R-:W-:Y:S07]  /*10d60*/  FMUL.FTZ R99, R0, R99 ;  /* 0x0000006300637220 */ /* 0x000fee0000410000 */
[----:B------:R-:W-:Y:S01]  /*10d70*/  MUFU.EX2 R178, R217 ;  /* 0x000000d900b27308 */ /* 0x000fe20000000800 */
[----:B------:R-:W-:Y:S01]  /*10d80*/  FFMA.FTZ R175, R2, R215, R175 ;  /* 0x000000d702af7223 */ /* 0x000fe200000100af */
[----:B------:R-:W-:Y:S01]  /*10d90*/  MOV R2, R3 ;  /* 0x0000000300027202 */ /* 0x000fe20000000f00 */
[C---:B--2---:R-:W-:Y:S07]  /*10da0*/  HMMA.16816.F32 R68, R136.reuse, R104, R68 ;  /* 0x000000688844723c */ /* 0x044fee0000001844 */
[----:B------:R-:W-:Y:S01]  /*10db0*/  MUFU.EX2 R220, R220 ;  /* 0x000000dc00dc7308 */ /* 0x000fe20000000800 */
[----:B------:R-:W-:Y:S01]  /*10dc0*/  FFMA.FTZ R177, R0, R213, R177 ;  /* 0x000000d500b17223 */ /* 0x000fe200000100b1 */
[----:B------:R-:W-:Y:S08]  /*10dd0*/  FADD.FTZ R175, R168, R175 ;  /* 0x000000afa8af7221 */ /* 0x000ff00000010000 */
[----:B------:R-:W-:Y:S01]  /*10de0*/  MUFU.EX2 R222, R222 ;  /* 0x000000de00de7308 */ /* 0x000fe20000000800 */
[----:B------:R-:W-:Y:S01]  /*10df0*/  MOV R0, R132 ;  /* 0x0000008400007202 */ /* 0x000fe20000000f00 */
[----:B------:R-:W-:Y:S01]  /*10e00*/  FADD.FTZ R170, R170, R177 ;  /* 0x000000b1aaaa7221 */ /* 0x000fe20000010000 */
[C---:B------:R-:W-:Y:S01]  /*10e10*/  HMMA.16816.F32 R72, R136.reuse, R106, R72 ;  /* 0x0000006a8848723c */ /* 0x040fe20000001848 */
[----:B------:R-:W2:Y:S02]  /*10e20*/  LDSM.16.MT88.4 R104, [R165+0x4000] ;  /* 0x00400000a568783b */ /* 0x000ea40000004200 */
[----:B------:R-:W-:Y:S01]  /*10e30*/  FADD.FTZ R172, R172, R175 ;  /* 0x000000afacac7221 */ /* 0x000fe20000010000 */
[----:B------:R-:W-:Y:S03]  /*10e40*/  FADD.FTZ R173, R173, R170 ;  /* 0x000000aaadad7221 */ /* 0x000fe60000010000 */
[----:B------:R-:W-:Y:S01]  /*10e50*/  FADD.FTZ R171, R171, R172 ;  /* 0x000000acabab7221 */ /* 0x000fe20000010000 */
[C---:B---3--:R-:W-:Y:S03]  /*10e60*/  HMMA.16816.F32 R76, R136.reuse, R100, R76 ;  /* 0x00000064884c723c */ /* 0x048fe6000000184c */
[----:B------:R-:W-:Y:S01]  /*10e70*/  F2FP.F16.F32.PACK_AB R100, R193, R190 ;  /* 0x000000bec164723e */ /* 0x000fe200000000ff */
[----:B------:R-:W-:Y:S01]  /*10e80*/  FADD.FTZ R173, R174, R173 ;  /* 0x000000adaead7221 */ /* 0x000fe20000010000 */
[----:B------:R-:W-:Y:S01]  /*10e90*/  F2FP.F16.F32.PACK_AB R101, R195, R196 ;  /* 0x000000c4c365723e */ /* 0x000fe200000000ff */
[----:B------:R-:W-:Y:S02]  /*10ea0*/  FADD.FTZ R190, R190, R171 ;  /* 0x000000abbebe7221 */ /* 0x000fe40000010000 */
[C---:B------:R-:W-:Y:S03]  /*10eb0*/  HMMA.16816.F32 R80, R136.reuse, R102, R80 ;  /* 0x000000668850723c */ /* 0x040fe60000001850 */
[----:B------:R-:W-:Y:S01]  /*10ec0*/  F2FP.F16.F32.PACK_AB R102, R191, R192 ;  /* 0x000000c0bf66723e */ /* 0x000fe200000000ff */
[----:B------:R-:W-:Y:S01]  /*10ed0*/  FADD.FTZ R196, R196, R173 ;  /* 0x000000adc4c47221 */ /* 0x000fe20000010000 */
[----:B-----5:R-:W-:Y:S01]  /*10ee0*/  F2FP.F16.F32.PACK_AB R103, R221, R194 ;  /* 0x000000c2dd67723e */ /* 0x020fe200000000ff */
[----:B------:R-:W-:Y:S02]  /*10ef0*/  FADD.FTZ R193, R193, R190 ;  /* 0x000000bec1c17221 */ /* 0x000fe40000010000 */
[C---:B-1----:R-:W-:Y:S03]  /*10f00*/  HMMA.16816.F32 R84, R136.reuse, R108, R84 ;  /* 0x0000006c8854723c */ /* 0x042fe60000001854 */
[----:B------:R-:W-:Y:S01]  /*10f10*/  FADD.FTZ R195, R195, R196 ;  /* 0x000000c4c3c37221 */ /* 0x000fe20000010000 */
[----:B------:R-:W-:Y:S03]  /*10f20*/  FADD.FTZ R192, R192, R193 ;  /* 0x000000c1c0c07221 */ /* 0x000fe60000010000 */
[----:B------:R-:W-:Y:S01]  /*10f30*/  FADD.FTZ R194, R194, R195 ;  /* 0x000000c3c2c27221 */ /* 0x000fe20000010000 */
[C---:B------:R-:W-:Y:S01]  /*10f40*/  HMMA.16816.F32 R88, R136.reuse, R110, R88 ;  /* 0x0000006e8858723c */ /* 0x040fe20000001858 */
[----:B------:R-:W1:Y:S02]  /*10f50*/  LDSM.16.MT88.4 R108, [R166+0x12800] ;  /* 0x01280000a66c783b */ /* 0x000e640000004200 */
[----:B------:R-:W-:Y:S01]  /*10f60*/  FADD.FTZ R192, R191, R192 ;  /* 0x000000c0bfc07221 */ /* 0x000fe20000010000 */
[----:B------:R-:W-:Y:S04]  /*10f70*/  FADD.FTZ R221, R221, R194 ;  /* 0x000000c2dddd7221 */ /* 0x000fe80000010000 */
[C---:B--2---:R-:W-:Y:S08]  /*10f80*/  HMMA.16816.F32 R92, R136.reuse, R104, R92 ;  /* 0x00000068885c723c */ /* 0x044ff0000000185c */
        /* <DEDUP_REMOVED lines=8> */
[----:B------:R-:W5:Y:S07]  /*11010*/  LDSM.16.MT88.4 R112, [R164+0x4800] ;  /* 0x00480000a470783b */ /* 0x000f6e0000004200 */
        /* <DEDUP_REMOVED lines=25> */
[C---:B------:R-:W-:Y:S01]  /*111b0*/  HMMA.16816.F32 R88, R100.reuse, R114, R88 ;  /* 0x000000726458723c */ /* 0x040fe20000001858 */
[----:B------:R-:W3:Y:S07]  /*111c0*/  LDSM.16.MT88.4 R112, [R135+0x13000] ;  /* 0x013000008770783b */ /* 0x000eee0000004200 */
[C---:B--2---:R-:W-:Y:S08]  /*111d0*/  HMMA.16816.F32 R92, R100.reuse, R104, R92 ;  /* 0x00000068645c723c */ /* 0x044ff0000000185c */
[----:B------:R-:W-:Y:S01]  /*111e0*/  HMMA.16816.F32 R96, R100, R106, R96 ;  /* 0x0000006a6460723c */ /* 0x000fe20000001860 */
[----:B------:R-:W2:Y:S02]  /*111f0*/  LDSM.16.MT88.4 R104, [R165+0x1000] ;  /* 0x00100000a568783b */ /* 0x000ea40000004200 */
[----:B------:R-:W-:Y:S01]  /*11200*/  F2FP.F16.F32.PACK_AB R100, R212, R231 ;  /* 0x000000e7d464723e */ /* 0x000fe200000000ff */
[----:B------:R-:W-:Y:S01]  /*11210*/  FADD.FTZ R231, R231, R192 ;  /* 0x000000c0e7e77221 */ /* 0x000fe20000010000 */
[----:B----4-:R-:W-:Y:S02]  /*11220*/  F2FP.F16.F32.PACK_AB R102, R214, R233 ;  /* 0x000000e9d666723e */ /* 0x010fe400000000ff */
[----:B------:R-:W-:Y:S01]  /*11230*/  F2FP.F16.F32.PACK_AB R101, R223, R216 ;  /* 0x000000d8df65723e */ /* 0x000fe200000000ff */
[----:B------:R-:W-:Y:S01]  /*11240*/  FADD.FTZ R216, R216, R221 ;  /* 0x000000ddd8d87221 */ /* 0x000fe20000010000 */
[----:B------:R-:W-:Y:S01]  /*11250*/  F2FP.F16.F32.PACK_AB R103, R225, R218 ;  /* 0x000000dae167723e */ /* 0x000fe200000000ff */
[----:B------:R-:W-:Y:S02]  /*11260*/  FADD.FTZ R212, R212, R231 ;  /* 0x000000e7d4d47221 */ /* 0x000fe40000010000 */
[----:B------:R-:W-:Y:S02]  /*11270*/  FADD.FTZ R223, R223, R216 ;  /* 0x000000d8dfdf7221 */ /* 0x000fe40000010000 */
[----:B------:R-:W-:Y:S02]  /*11280*/  FADD.FTZ R233, R233, R212 ;  /* 0x000000d4e9e97221 */ /* 0x000fe40000010000 */
[C---:B-1----:R-:W-:Y:S03]  /*11290*/  HMMA.16816.F32 R4, R100.reuse, R108, R4 ;  /* 0x0000006c6404723c */ /* 0x042fe60000001804 */
[----:B------:R-:W-:Y:S01]  /*112a0*/  FADD.FTZ R218, R218, R223 ;  /* 0x000000dfdada7221 */ /* 0x000fe20000010000 */
[----:B------:R-:W-:Y:S03]  /*112b0*/  FADD.FTZ R214, R214, R233 ;  /* 0x000000e9d6d67221 */ /* 0x000fe60000010000 */
[----:B------:R-:W-:Y:S01]  /*112c0*/  FADD.FTZ R218, R225, R218 ;  /* 0x000000dae1da7221 */ /* 0x000fe20000010000 */
[C---:B------:R-:W-:Y:S01]  /*112d0*/  HMMA.16816.F32 R8, R100.reuse, R110, R8 ;  /* 0x0000006e6408723c */ /* 0x040fe20000001808 */
[----:B------:R-:W1:Y:S07]  /*112e0*/  LDSM.16.MT88.4 R108, [R135+0x17000] ;  /* 0x01700000876c783b */ /* 0x000e6e0000004200 */
[C---:B---3--:R-:W-:Y:S08]  /*112f0*/  HMMA.16816.F32 R12, R100.reuse, R112, R12 ;  /* 0x00000070640c723c */ /* 0x048ff0000000180c */
[C---:B------:R-:W-:Y:S01]  /*11300*/  HMMA.16816.F32 R16, R100.reuse, R114, R16 ;  /* 0x000000726410723c */ /* 0x040fe20000001810 */
[----:B------:R-:W3:Y:S07]  /*11310*/  LDSM.16.MT88.4 R112, [R164+0x5000] ;  /* 0x00500000a470783b */ /* 0x000eee0000004200 */
[C---:B------:R-:W-:Y:S08]  /*11320*/  HMMA.16816.F32 R20, R100.reuse, R116, R20 ;  /* 0x000000746414723c */ /* 0x040ff00000001814 */
[C---:B------:R-:W-:Y:S01]  /*11330*/  HMMA.16816.F32 R24, R100.reuse, R118, R24 ;  /* 0x000000766418723c */ /* 0x040fe20000001818 */
[----:B------:R-:W-:Y:S07]  /*11340*/  LDSM.16.MT88.4 R116, [R135+0x13800] ;  /* 0x013800008774783b */ /* 0x000fee0000004200 */
[C---:B--2---:R-:W-:Y:S08]  /*11350*/  HMMA.16816.F32 R28, R100.reuse, R104, R28 ;  /* 0x00000068641c723c */ /* 0x044ff0000000181c */
[C---:B------:R-:W-:Y:S01]  /*11360*/  HMMA.16816.F32 R32, R100.reuse, R106, R32 ;  /* 0x0000006a6420723c */ /* 0x040fe20000001820 */
[----:B------:R-:W2:Y:S07]  /*11370*/  LDSM.16.MT88.4 R104, [R165+0x5000] ;  /* 0x00500000a568783b */ /* 0x000eae0000004200 */
[C---:B------:R-:W-:Y:S08]  /*11380*/  HMMA.16816.F32 R36, R100.reuse, R120, R36 ;  /* 0x000000786424723c */ /* 0x040ff00000001824 */
[C---:B------:R-:W-:Y:S08]  /*11390*/  HMMA.16816.F32 R40, R100.reuse, R122, R40 ;  /* 0x0000007a6428723c */ /* 0x040ff00000001828 */
[C---:B------:R-:W-:Y:S08]  /*113a0*/  HMMA.16816.F32 R44, R100.reuse, R124, R44 ;  /* 0x0000007c642c723c */ /* 0x040ff0000000182c */
[C---:B------:R-:W-:Y:S01]  /*113b0*/  HMMA.16816.F32 R48, R100.reuse, R126, R48 ;  /* 0x0000007e6430723c */ /* 0x040fe20000001830 */
[----:B------:R-:W4:Y:S07]  /*113c0*/  LDSM.16.MT88.4 R124, [R166+0x13800] ;  /* 0x01380000a67c783b */ /* 0x000f2e0000004200 */
[C---:B------:R-:W-:Y:S08]  /*113d0*/  HMMA.16816.F32 R52, R100.reuse, R128, R52 ;  /* 0x000000806434723c */ /* 0x040ff00000001834 */
[C---:B------:R-:W-:Y:S08]  /*113e0*/  HMMA.16816.F32 R56, R100.reuse, R130, R56 ;  /* 0x000000826438723c */ /* 0x040ff00000001838 */
[C---:B------:R-:W-:Y:S03]  /*113f0*/  HMMA.16816.F32 R60, R100.reuse, R136, R60 ;  /* 0x00000088643c723c */ /* 0x040fe6000000183c */
[C---:B------:R-:W-:Y:S01]  /*11400*/  F2FP.F16.F32.PACK_AB R136, R176.reuse, R219 ;  /* 0x000000dbb088723e */ /* 0x040fe200000000ff */
[----:B------:R-:W-:Y:S04]  /*11410*/  FADD.FTZ R219, R219, R214 ;  /* 0x000000d6dbdb7221 */ /* 0x000fe80000010000 */
[C---:B------:R-:W-:Y:S03]  /*11420*/  HMMA.16816.F32 R64, R100.reuse, R138, R64 ;  /* 0x0000008a6440723c */ /* 0x040fe60000001840 */
[----:B------:R-:W-:Y:S05]  /*11430*/  FADD.FTZ R219, R176, R219 ;  /* 0x000000dbb0db7221 */ /* 0x000fea0000010000 */
[C---:B------:R-:W-:Y:S08]  /*11440*/  HMMA.16816.F32 R68, R100.reuse, R140, R68 ;  /* 0x0000008c6444723c */ /* 0x040ff00000001844 */
[C---:B------:R-:W-:Y:S01]  /*11450*/  HMMA.16816.F32 R72, R100.reuse, R142, R72 ;  /* 0x0000008e6448723c */ /* 0x040fe20000001848 */
[----:B------:R-:W-:Y:S07]  /*11460*/  LDSM.16.MT88.4 R140, [R165+0x1800] ;  /* 0x00180000a58c783b */ /* 0x000fee0000004200 */
[C---:B-1----:R-:W-:Y:S08]  /*11470*/  HMMA.16816.F32 R76, R100.reuse, R108, R76 ;  /* 0x0000006c644c723c */ /* 0x042ff0000000184c */
[C---:B------:R-:W-:Y:S01]  /*11480*/  HMMA.16816.F32 R80, R100.reuse, R110, R80 ;  /* 0x0000006e6450723c */ /* 0x040fe20000001850 */
[----:B------:R-:W1:Y:S07]  /*11490*/  LDSM.16.MT88.4 R108, [R164+0x1800] ;  /* 0x00180000a46c783b */ /* 0x000e6e0000004200 */
[C---:B---3--:R-:W-:Y:S03]  /*114a0*/  HMMA.16816.F32 R84, R100.reuse, R112, R84 ;  /* 0x000000706454723c */ /* 0x048fe60000001854 */
[--C-:B------:R-:W-:Y:S01]  /*114b0*/  FFMA.FTZ R113, R189, UR4, -R144.reuse ;  /* 0x00000004bd717c23 */ /* 0x100fe20008010890 */
[----:B------:R-:W-:Y:S01]  /*114c0*/  FFMA.FTZ R112, R134, UR4, -R144 ;  /* 0x0000000486707c23 */ /* 0x000fe20008010890 */
[----:B------:R3:W5:Y:S03]  /*114d0*/  MUFU.EX2 R189, R145 ;  /* 0x0000009100bd7308 */ /* 0x0007660000000800 */
[C---:B------:R-:W-:Y:S07]  /*114e0*/  HMMA.16816.F32 R88, R100.reuse, R114, R88 ;  /* 0x000000726458723c */ /* 0x040fee0000001858 */
[----:B------:R-:W4:Y:S10]  /*114f0*/  MUFU.EX2 R179, R113 ;  /* 0x0000007100b37308 */ /* 0x000f340000000800 */
[----:B------:R-:W1:Y:S01]  /*11500*/  MUFU.EX2 R133, R112 ;  /* 0x0000007000857308 */ /* 0x000e620000000800 */
[C---:B--2---:R-:W-:Y:S01]  /*11510*/  HMMA.16816.F32 R92, R100.reuse, R104, R92 ;  /* 0x00000068645c723c */ /* 0x044fe2000000185c */
[----:B---3--:R-:W2:Y:S02]  /*11520*/  LDSM.16.MT88.4 R144, [R166+0x15800] ;  /* 0x01580000a690783b */ /* 0x008ea40000004200 */
[----:B-----5:R-:W-:Y:S01]  /*11530*/  F2FP.F16.F32.PACK_AB R138, R189, R178 ;  /* 0x000000b2bd8a723e */ /* 0x020fe200000000ff */
[----:B------:R-:W-:Y:S01]  /*11540*/  FADD.FTZ R178, R178, R219 ;  /* 0x000000dbb2b27221 */ /* 0x000fe20000010000 */
[----:B----4-:R-:W-:Y:S03]  /*11550*/  F2FP.F16.F32.PACK_AB R137, R220, R179 ;  /* 0x000000b3dc89723e */ /* 0x010fe600000000ff */
[----:B------:R-:W-:Y:S03]  /*11560*/  HMMA.16816.F32 R96, R100, R106, R96 ;  /* 0x0000006a6460723c */ /* 0x000fe60000001860 */
[----:B-1----:R-:W-:Y:S01]  /*11570*/  F2FP.F16.F32.PACK_AB R139, R222, R133 ;  /* 0x00000085de8b723e */ /* 0x002fe200000000ff */
[----:B------:R-:W-:Y:S01]  /*11580*/  FADD.FTZ R179, R179, R218 ;  /* 0x000000dab3b37221 */ /* 0x000fe20000010000 */
[----:B------:R-:W-:Y:S03]  /*11590*/  FADD.FTZ R215, R189, R178 ;  /* 0x000000b2bdd77221 */ /* 0x000fe60000010000 */
[----:B------:R-:W-:Y:S02]  /*115a0*/  FADD.FTZ R220, R220, R179 ;  /* 0x000000b3dcdc7221 */ /* 0x000fe40000010000 */
[C---:B------:R-:W-:Y:S01]  /*115b0*/  HMMA.16816.F32 R128, R136.reuse, R124, R4 ;  /* 0x0000007c8880723c */ /* 0x040fe20000001804 */
[----:B------:R-:W1:Y:S04]  /*115c0*/  LDSM.16.MT88.4 R4, [R135+0x17800] ;  /* 0x017800008704783b */ /* 0x000e680000004200 */
[----:B------:R-:W-:Y:S03]  /*115d0*/  FADD.FTZ R133, R133, R220 ;  /* 0x000000dc85857221 */ /* 0x000fe60000010000 */
[C---:B------:R-:W-:Y:S01]  /*115e0*/  HMMA.16816.F32 R124, R136.reuse, R126, R8 ;  /* 0x0000007e887c723c */ /* 0x040fe20000001808 */
[----:B------:R-:W3:Y:S02]  /*115f0*/  LDSM.16.MT88.4 R8, [R164+0x5800] ;  /* 0x00580000a408783b */ /* 0x000ee40000004200 */
[----:B------:R-:W-:Y:S05]  /*11600*/  FADD.FTZ R213, R222, R133 ;  /* 0x00000085ded57221 */ /* 0x000fea0000010000 */
[C---:B------:R-:W-:Y:S01]  /*11610*/  HMMA.16816.F32 R120, R136.reuse, R116, R12 ;  /* 0x000000748878723c */ /* 0x040fe2000000180c */
[----:B------:R-:W4:Y:S07]  /*11620*/  LDSM.16.MT88.4 R12, [R165+0x5800] ;  /* 0x00580000a50c783b */ /* 0x000f2e0000004200 */
        /* <DEDUP_REMOVED lines=19> */
[C---:B----4-:R-:W-:Y:S08]  /*11760*/  HMMA.16816.F32 R92, R136.reuse, R12, R92 ;  /* 0x0000000c885c723c */ /* 0x050ff0000000185c */
[----:B------:R-:W-:Y:S01]  /*11770*/  HMMA.16816.F32 R96, R136, R14, R96 ;  /* 0x0000000e8860723c */ /* 0x000fe20000001860 */
[----:B------:R-:W-:Y:S08]  /*11780*/  @!UPT UIADD3 URZ, UPT, UPT, URZ, URZ, URZ ;  /* 0x000000fffffff290 */ /* 0x000ff0000fffe0ff */
[----:B------:R-:W-:Y:S11]  /*11790*/  BRA.U UP0, `(.L_x_617) ;  /* 0xffffffc500b87547 */ /* 0x000ff6000b83ffff */
.L_x_616:
[----:B------:R-:W2:Y:S01]  /*117a0*/  SHFL.BFLY PT, R8, R215, 0x2, 0x1f ;  /* 0x0c401f00d7087f89 */ /* 0x000ea200000e0000 */
[C---:B------:R-:W-:Y:S01]  /*117b0*/  SHF.L.U32 R4, R185.reuse, 0x4, RZ ;  /* 0x00000004b9047819 */ /* 0x040fe200000006ff */
[----:B------:R-:W-:Y:S01]  /*117c0*/  UISETP.NE.AND UP3, UPT, UR19, -0x1, UPT ;  /* 0xffffffff1300788c */ /* 0x000fe2000bf65270 */
[----:B------:R-:W-:Y:S01]  /*117d0*/  LOP3.LUT P0, RZ, R185, 0x8, RZ, 0xc0, !PT ;  /* 0x00000008b9ff7812 */ /* 0x000fe2000780c0ff */
[----:B------:R-:W3:Y:S01]  /*117e0*/  SHFL.BFLY PT, R0, R213, 0x2, 0x1f ;  /* 0x0c401f00d5007f89 */ /* 0x000ee200000e0000 */
[----:B------:R-:W-:Y:S01]  /*117f0*/  LOP3.LUT R4, R4, 0x1c0, RZ, 0xc0, !PT ;  /* 0x000001c004047812 */ /* 0x000fe200078ec0ff */
[----:B------:R-:W4:Y:S01]  /*11800*/  S2UR UR15, SR_CTAID.Y ;  /* 0x00000000000f79c3 */ /* 0x000f220000002600 */
[----:B------:R-:W-:Y:S01]  /*11810*/  SEL R180, R180, 0xffffffe0, !P0 ;  /* 0xffffffe0b4b47807 */ /* 0x000fe20004000000 */
[----:B------:R-:W5:Y:S01]  /*11820*/  LDCU.U8 UR4, c[0x0][0x549] ;  /* 0x0000a920ff0477ac */ /* 0x000f620008000000 */
[----:B------:R-:W-:Y:S01]  /*11830*/  LOP3.LUT R4, R4, 0x38, R167, 0xf8, !PT ;  /* 0x0000003804047812 */ /* 0x000fe200078ef8a7 */
[----:B------:R-:W1:Y:S03]  /*11840*/  LDCU UR12, c[0x0][0x434] ;  /* 0x00008680ff0c77ac */ /* 0x000e660008000800 */
[----:B------:R-:W-:Y:S01]  /*11850*/  LOP3.LUT R4, R4, R169, R188, 0xfe, !PT ;  /* 0x000000a904047212 */ /* 0x000fe200078efebc */
[----:B------:R-:W4:Y:S01]  /*11860*/  @!UP3 LDCU.64 UR10, c[0x0][0x400] ;  /* 0x00008000ff0ab7ac */ /* 0x000f220008000a00 */
[----:B------:R-:W1:Y:S01]  /*11870*/  @UP3 LDCU.64 UR6, c[0x0][0x408] ;  /* 0x00008100ff0637ac */ /* 0x000e620008000a00 */
[----:B--2---:R-:W-:Y:S01]  /*11880*/  FADD.FTZ R8, R8, R215 ;  /* 0x000000d708087221 */ /* 0x004fe20000010000 */
[----:B------:R-:W2:Y:S01]  /*11890*/  LDCU.U8 UR13, c[0x0][0x548] ;  /* 0x0000a900ff0d77ac */ /* 0x000ea20008000000 */
[----:B---3--:R-:W-:-:S03]  /*118a0*/  FADD.FTZ R7, R0, R213 ;  /* 0x000000d500077221 */ /* 0x008fc60000010000 */
[----:B------:R-:W3:Y:S01]  /*118b0*/  SHFL.BFLY PT, R5, R8, 0x1, 0x1f ;  /* 0x0c201f0008057f89 */ /* 0x000ee200000e0000 */
[----:B-----5:R-:W-:Y:S02]  /*118c0*/  UISETP.NE.AND UP1, UPT, UR4, URZ, UPT ;  /* 0x000000ff0400728c */ /* 0x020fe4000bf25270 */
[----:B------:R-:W-:Y:S01]  /*118d0*/  UISETP.NE.AND UP2, UPT, UR19, -0x1, UPT ;  /* 0xffffffff1300788c */ /* 0x000fe2000bf45270 */
[----:B------:R-:W5:Y:S01]  /*118e0*/  SHFL.BFLY PT, R0, R7, 0x1, 0x1f ;  /* 0x0c201f0007007f89 */ /* 0x000f6200000e0000 */
[----:B----4-:R-:W-:Y:S01]  /*118f0*/  @!UP3 UIMAD.WIDE.U32 UR16, UR15, UR10, URZ ;  /* 0x0000000a0f10b2a5 */ /* 0x010fe2000f8e00ff */
[----:B------:R-:W4:Y:S01]  /*11900*/  S2UR UR10, SR_CTAID.X ;  /* 0x00000000000a79c3 */ /* 0x000f220000002500 */
[----:B-1----:R-:W-:Y:S02]  /*11910*/  @UP3 UIMAD.WIDE.U32 UR20, UR19, UR6, URZ ;  /* 0x00000006131432a5 */ /* 0x002fe4000f8e00ff */
[----:B------:R-:W-:-:S03]  /*11920*/  @!UP3 UIMAD UR11, UR15, UR11, UR17 ;  /* 0x0000000b0f0bb2a4 */ /* 0x000fc6000f8e0211 */
[----:B------:R-:W1:Y:S02]  /*11930*/  @UP1 LDCU UR4, c[0x0][0x430] ;  /* 0x00008600ff0417ac */ /* 0x000e640008000800 */
[----:B------:R-:W4:Y:S01]  /*11940*/  S2UR UR6, SR_CTAID.Z ;  /* 0x00000000000679c3 */ /* 0x000f220000002700 */
[----:B------:R-:W-:Y:S02]  /*11950*/  @UP3 UIMAD UR11, UR19, UR7, UR21 ;  /* 0x00000007130b32a4 */ /* 0x000fe4000f8e0215 */
[----:B------:R-:W-:Y:S01]  /*11960*/  @!UP2 UIMAD UR19, UR15, UR12, URZ ;  /* 0x0000000c0f13a2a4 */ /* 0x000fe2000f8e02ff */
[----:B------:R-:W1:Y:S01]  /*11970*/  LDCU UR17, c[0x0][0x434] ;  /* 0x00008680ff1177ac */ /* 0x000e620008000800 */
[----:B---3--:R-:W-:Y:S01]  /*11980*/  FADD.FTZ R2, R8, R5 ;  /* 0x0000000508027221 */ /* 0x008fe20000010000 */
[----:B--2---:R-:W-:Y:S01]  /*11990*/  UISETP.NE.AND UP0, UPT, UR13, URZ, !UP1 ;  /* 0x000000ff0d00728c */ /* 0x004fe2000cf05270 */
[----:B------:R-:W2:Y:S02]  /*119a0*/  @UP1 LDCU UR18, c[0x0][0x430] ;  /* 0x00008600ff1217ac */ /* 0x000ea40008000800 */
[----:B------:R-:W3:Y:S01]  /*119b0*/  MUFU.RCP R6, R2 ;  /* 0x0000000200067308 */ /* 0x000ee20000001000 */
[----:B-----5:R-:W-:Y:S01]  /*119c0*/  FADD.FTZ R0, R7, R0 ;  /* 0x0000000007007221 */ /* 0x020fe20000010000 */
[----:B------:R-:W-:Y:S01]  /*119d0*/  FSETP.NE.FTZ.AND P3, PT, R2, RZ, PT ;  /* 0x000000ff0200720b */ /* 0x000fe20003f75000 */
[----:B-1----:R-:W-:Y:S01]  /*119e0*/  @UP1 UIMAD UR17, UR4, UR12, URZ ;  /* 0x0000000c041112a4 */ /* 0x002fe2000f8e02ff */
[----:B------:R-:W-:Y:S01]  /*119f0*/  LEA R7, R4, UR5, 0x1 ;  /* 0x0000000504077c11 */ /* 0x000fe2000f8e08ff */
[----:B------:R-:W-:Y:S01]  /*11a00*/  @UP1 UMOV UR7, 0x1 ;  /* 0x0000000100071882 */ /* 0x000fe20000000000 */
[----:B------:R-:W-:Y:S01]  /*11a10*/  FSETP.NE.FTZ.AND P1, PT, R0, RZ, PT ;  /* 0x000000ff0000720b */ /* 0x000fe20003f35000 */
[----:B------:R-:W-:Y:S01]  /*11a20*/  @UP3 UMOV UR16, UR20 ;  /* 0x0000001400103c82 */ /* 0x000fe20008000000 */
[----:B------:R-:W1:Y:S01]  /*11a30*/  MUFU.RCP R5, R0 ;  /* 0x0000000000057308 */ /* 0x000e620000001000 */
[C---:B------:R-:W-:Y:S01]  /*11a40*/  IADD3 R13, PT, PT, R7.reuse, 0x40, RZ ;  /* 0x00000040070d7810 */ /* 0x040fe20007ffe0ff */
[----:B------:R-:W-:Y:S01]  /*11a50*/  USHF.R.S32.HI UR4, URZ, 0x1f, UR19 ;  /* 0x0000001fff047899 */ /* 0x000fe20008011413 */
[----:B------:R-:W-:-:S02]  /*11a60*/  IADD3 R11, PT, PT, R7, R180, RZ ;  /* 0x000000b4070b7210 */ /* 0x000fc40007ffe0ff */
[----:B------:R-:W-:-:S04]  /*11a70*/  LOP3.LUT R4, R203, 0x1f8, RZ, 0xc0, !PT ;  /* 0x000001f8cb047812 */ /* 0x000fc800078ec0ff */
[----:B------:R-:W-:Y:S02]  /*11a80*/  LOP3.LUT R4, R4, 0x38, R185, 0x78, !PT ;  /* 0x0000003804047812 */ /* 0x000fe400078e78b9 */
[----:B---3--:R-:W-:Y:S02]  /*11a90*/  FSEL R6, R6, 1, P3 ;  /* 0x3f80000006067808 */ /* 0x008fe40001800000 */
[----:B------:R-:W-:-:S03]  /*11aa0*/  LOP3.LUT R4, R4, 0x1e00, R203, 0xf8, !PT ;  /* 0x00001e0004047812 */ /* 0x000fc600078ef8cb */
        /* <DEDUP_REMOVED lines=48> */
[----:B------:R-:W-:-:S02]  /*11db0*/  MOV R6, 0x10 ;  /* 0x0000001000067802 */ /* 0x000fc40000000f00 */
[----:B-1----:R-:W-:Y:S02]  /*11dc0*/  FSEL R5, R5, 1, P1 ;  /* 0x3f80000005057808 */ /* 0x002fe40000800000 */
[----:B------:R-:W-:Y:S02]  /*11dd0*/  SEL R6, R6, 0xfffffff0, !P2 ;  /* 0xfffffff006067807 */ /* 0x000fe40005000000 */
[----:B------:R-:W-:Y:S01]  /*11de0*/  LOP3.LUT P2, RZ, R185, 0x10, RZ, 0xc0, !PT ;  /* 0x00000010b9ff7812 */ /* 0x000fe2000784c0ff */
        /* <DEDUP_REMOVED lines=12> */
[----:B------:R-:W-:Y:S01]  /*11eb0*/  @P2 IADD3 R13, PT, PT, R7, -0x40, RZ ;  /* 0xffffffc0070d2810 */ /* 0x000fe20007ffe0ff */
        /* <DEDUP_REMOVED lines=9> */
[----:B------:R-:W-:Y:S01]  /*11f50*/  IADD3 R9, PT, PT, R7, R6, RZ ;  /* 0x0000000607097210 */ /* 0x000fe20007ffe0ff */
        /* <DEDUP_REMOVED lines=8> */
[C---:B------:R-:W-:Y:S01]  /*11fe0*/  FMUL.FTZ R47, R5.reuse, R47 ;  /* 0x0000002f052f7220 */ /* 0x040fe20000410000 */
[----:B------:R-:W-:Y:S01]  /*11ff0*/  IADD3 R15, PT, PT, R6, R11, RZ ;  /* 0x0000000b060f7210 */ /* 0x000fe20007ffe0ff */
[----:B------:R1:W-:Y:S01]  /*12000*/  STS [R7], R128 ;  /* 0x0000008007007388 */ /* 0x0003e20000000800 */
[----:B------:R-:W-:Y:S01]  /*12010*/  IADD3 R19, PT, PT, R180, R13, RZ ;  /* 0x0000000db4137210 */ /* 0x000fe20007ffe0ff */
[----:B------:R-:W-:Y:S01]  /*12020*/  FMUL.FTZ R50, R5, R50 ;  /* 0x0000003205327220 */ /* 0x000fe20000410000 */
[----:B------:R-:W-:Y:S01]  /*12030*/  F2FP.F16.F32.PACK_AB R112, R113, R112 ;  /* 0x000000707170723e */ /* 0x000fe200000000ff */
[----:B------:R1:W-:Y:S01]  /*12040*/  STS [R7+0x400], R130 ;  /* 0x0004008207007388 */ /* 0x0003e20000000800 */
[----:B------:R-:W-:Y:S01]  /*12050*/  F2FP.F16.F32.PACK_AB R114, R115, R114 ;  /* 0x000000727372723e */ /* 0x000fe200000000ff */
[----:B------:R-:W-:Y:S01]  /*12060*/  FMUL.FTZ R51, R5, R51 ;  /* 0x0000003305337220 */ /* 0x000fe20000410000 */
[----:B------:R-:W-:Y:S01]  /*12070*/  F2FP.F16.F32.PACK_AB R108, R109, R108 ;  /* 0x0000006c6d6c723e */ /* 0x000fe200000000ff */
[----:B------:R1:W-:Y:S01]  /*12080*/  STS [R9], R124 ;  /* 0x0000007c09007388 */ /* 0x0003e20000000800 */
[----:B------:R-:W-:Y:S01]  /*12090*/  F2FP.F16.F32.PACK_AB R110, R111, R110 ;  /* 0x0000006e6f6e723e */ /* 0x000fe200000000ff */
[----:B------:R-:W-:Y:S01]  /*120a0*/  FMUL.FTZ R54, R5, R54 ;  /* 0x0000003605367220 */ /* 0x000fe20000410000 */
[C---:B------:R-:W-:Y:S01]  /*120b0*/  IADD3 R17, PT, PT, R6.reuse, R13, RZ ;  /* 0x0000000d06117210 */ /* 0x040fe20007ffe0ff */
[----:B------:R1:W-:Y:S01]  /*120c0*/  STS [R9+0x400], R126 ;  /* 0x0004007e09007388 */ /* 0x0003e20000000800 */
[----:B------:R-:W-:Y:S01]  /*120d0*/  F2FP.F16.F32.PACK_AB R104, R105, R104 ;  /* 0x000000686968723e */ /* 0x000fe200000000ff */
[----:B------:R-:W-:Y:S01]  /*120e0*/  FMUL.FTZ R55, R5, R55 ;  /* 0x0000003705377220 */ /* 0x000fe20000410000 */
[----:B------:R-:W-:Y:S01]  /*120f0*/  F2FP.F16.F32.PACK_AB R106, R107, R106 ;  /* 0x0000006a6b6a723e */ /* 0x000fe200000000ff */
[----:B------:R1:W-:Y:S01]  /*12100*/  STS [R11], R120 ;  /* 0x000000780b007388 */ /* 0x0003e20000000800 */
[----:B------:R-:W-:Y:S01]  /*12110*/  F2FP.F16.F32.PACK_AB R100, R101, R100 ;  /* 0x000000646564723e */ /* 0x000fe200000000ff */
[----:B------:R-:W-:Y:S01]  /*12120*/  FMUL.FTZ R58, R5, R58 ;  /* 0x0000003a053a7220 */ /* 0x000fe20000410000 */
[----:B------:R-:W-:Y:S01]  /*12130*/  F2FP.F16.F32.PACK_AB R102, R103, R102 ;  /* 0x000000666766723e */ /* 0x000fe200000000ff */
[----:B------:R1:W-:Y:S01]  /*12140*/  STS [R11+0x400], R122 ;  /* 0x0004007a0b007388 */ /* 0x0003e20000000800 */
[----:B------:R-:W-:Y:S01]  /*12150*/  IADD3 R21, PT, PT, R6, R19, RZ ;  /* 0x0000001306157210 */ /* 0x000fe20007ffe0ff */
[----:B------:R-:W-:Y:S01]  /*12160*/  FMUL.FTZ R59, R5, R59 ;  /* 0x0000003b053b7220 */ /* 0x000fe20000410000 */
[----:B------:R-:W-:Y:S01]  /*12170*/  F2FP.F16.F32.PACK_AB R36, R37, R36 ;  /* 0x000000242524723e */ /* 0x000fe200000000ff */
[----:B------:R1:W-:Y:S01]  /*12180*/  STS [R15], R116 ;  /* 0x000000740f007388 */ /* 0x0003e20000000800 */
[----:B------:R-:W-:Y:S01]  /*12190*/  F2FP.F16.F32.PACK_AB R38, R39, R38 ;  /* 0x000000262726723e */ /* 0x000fe200000000ff */
[C---:B------:R-:W-:Y:S01]  /*121a0*/  FMUL.FTZ R62, R5.reuse, R62 ;  /* 0x0000003e053e7220 */ /* 0x040fe20000410000 */
[----:B------:R-:W-:Y:S01]  /*121b0*/  FMUL.FTZ R63, R5, R63 ;  /* 0x0000003f053f7220 */ /* 0x000fe20000410000 */
[----:B------:R1:W-:Y:S01]  /*121c0*/  STS [R15+0x400], R118 ;  /* 0x000400760f007388 */ /* 0x0003e20000000800 */
[----:B------:R-:W-:Y:S01]  /*121d0*/  F2FP.F16.F32.PACK_AB R40, R41, R40 ;  /* 0x000000282928723e */ /* 0x000fe200000000ff */
[----:B------:R-:W-:Y:S01]  /*121e0*/  FMUL.FTZ R66, R5, R66 ;  /* 0x0000004205427220 */ /* 0x000fe20000410000 */
[----:B------:R-:W-:Y:S01]  /*121f0*/  F2FP.F16.F32.PACK_AB R42, R43, R42 ;  /* 0x0000002a2b2a723e */ /* 0x000fe200000000ff */
[----:B------:R1:W-:Y:S01]  /*12200*/  STS [R13], R112 ;  /* 0x000000700d007388 */ /* 0x0003e20000000800 */
[----:B------:R-:W-:Y:S01]  /*12210*/  FMUL.FTZ R67, R5, R67 ;  /* 0x0000004305437220 */ /* 0x000fe20000410000 */
[----:B------:R-:W-:Y:S01]  /*12220*/  F2FP.F16.F32.PACK_AB R44, R45, R44 ;  /* 0x0000002c2d2c723e */ /* 0x000fe200000000ff */
[----:B------:R-:W-:Y:S01]  /*12230*/  FMUL.FTZ R70, R5, R70 ;  /* 0x0000004605467220 */ /* 0x000fe20000410000 */
[----:B------:R1:W-:Y:S01]  /*12240*/  STS [R13+0x400], R114 ;  /* 0x000400720d007388 */ /* 0x0003e20000000800 */
[----:B------:R-:W-:Y:S01]  /*12250*/  F2FP.F16.F32.PACK_AB R46, R47, R46 ;  /* 0x0000002e2f2e723e */ /* 0x000fe200000000ff */
        /* <DEDUP_REMOVED lines=26> */
[----:B------:R1:W-:Y:S01]  /*12400*/  STS [R7+0x4000], R36 ;  /* 0x0040002407007388 */ /* 0x0003e20000000800 */
[----:B------:R-:W-:Y:S01]  /*12410*/  FMUL.FTZ R91, R5, R91 ;  /* 0x0000005b055b7220 */ /* 0x000fe20000410000 */
[----:B------:R-:W-:Y:S01]  /*12420*/  F2FP.F16.F32.PACK_AB R68, R69, R68 ;  /* 0x000000444544723e */ /* 0x000fe200000000ff */
[----:B------:R-:W-:Y:S01]  /*12430*/  FMUL.FTZ R94, R5, R94 ;  /* 0x0000005e055e7220 */ /* 0x000fe20000410000 */
[----:B------:R1:W-:Y:S01]  /*12440*/  STS [R7+0x4400], R38 ;  /* 0x0044002607007388 */ /* 0x0003e20000000800 */
        /* <DEDUP_REMOVED lines=49> */
[----:B--2-4-:R-:W-:Y:S05]  /*12760*/  BRA.U UP1, `(.L_x_620) ;  /* 0x0000000101207547 */ /* 0x014fea000b800000 */
[----:B------:R-:W-:Y:S01]  /*12770*/  UISETP.NE.AND UP1, UPT, UR13, URZ, UPT ;  /* 0x000000ff0d00728c */ /* 0x000fe2000bf25270 */
[----:B------:R-:W2:Y:S10]  /*12780*/  LDCU UR5, c[0x0][0x3e0] ;  /* 0x00007c00ff0577ac */ /* 0x000eb40008000800 */
[----:B------:R-:W2:Y:S01]  /*12790*/  @UP1 LDCU UR7, c[0x0][0x454] ;  /* 0x00008a80ff0717ac */ /* 0x000ea20008000800 */
[----:B------:R-:W-:Y:S01]  /*127a0*/  @UP1 UMOV UR18, 0x1 ;  /* 0x0000000100121882 */ /* 0x000fe20000000000 */
[----:B------:R-:W3:Y:S01]  /*127b0*/  @UP1 LDCU UR17, c[0x0][0x454] ;  /* 0x00008a80ff1117ac */ /* 0x000ee20008000800 */
[----:B------:R-:W-:Y:S01]  /*127c0*/  @!UP1 UMOV UR18, 0x1 ;  /* 0x0000000100129882 */ /* 0x000fe20000000000 */
[----:B--2---:R-:W-:-:S02]  /*127d0*/  @UP1 UIMAD UR7, UR7, UR5, URZ ;  /* 0x00000005070712a4 */ /* 0x004fc4000f8e02ff */
[----:B---3--:R-:W-:-:S12]  /*127e0*/  @!UP1 UIMAD UR7, UR12, UR5, URZ ;  /* 0x000000050c0792a4 */ /* 0x008fd8000f8e02ff */
.L_x_620:
[----:B------:R-:W-:Y:S01]  /*127f0*/  BAR.SYNC.DEFER_BLOCKING 0x0 ;  /* 0x0000000000007b1d */ /* 0x000fe20000010000 */
[----:B------:R-:W-:Y:S01]  /*12800*/  UIMAD UR17, UR6, UR17, URZ ;  /* 0x00000011061172a4 */ /* 0x000fe2000f8e02ff */
[----:B------:R-:W-:Y:S01]  /*12810*/  LOP3.LUT P0, RZ, R185, 0x3, RZ, 0xc0, !PT ;  /* 0x00000003b9ff7812 */ /* 0x000fe2000780c0ff */
[----:B------:R-:W-:Y:S01]  /*12820*/  UIMAD UR12, UR10, UR18, URZ ;  /* 0x000000120a0c72a4 */ /* 0x000fe2000f8e02ff */
[----:B------:R-:W-:Y:S01]  /*12830*/  LOP3.LUT R14, R187, 0x70, RZ, 0xc0, !PT ;  /* 0x00000070bb0e7812 */ /* 0x000fe200078ec0ff */
[----:B------:R-:W-:-:S03]  /*12840*/  USEL UR19, UR19, URZ, UP0 ;  /* 0x000000ff13137287 */ /* 0x000fc60008000000 */
[----:B-1----:R-:W1:Y:S01]  /*12850*/  @P3 LDC R11, c[0x0][0x458] ;  /* 0x00011600ff0b3b82 */ /* 0x002e620000000800 */
        /* <DEDUP_REMOVED lines=38> */
.L_x_622:
[----:B------:R-:W-:Y:S05]  /*12ac0*/  BSYNC.RECONVERGENT B0 ;  /* 0x0000000000007941 */ /* 0x000fea0003800200 */
.L_x_621:
        /* <DEDUP_REMOVED lines=39> */
.L_x_624:
[----:B------:R-:W-:Y:S05]  /*12d40*/  BSYNC.RECONVERGENT B0 ;  /* 0x0000000000007941 */ /* 0x000fea0003800200 */
.L_x_623:
        /* <DEDUP_REMOVED lines=24> */
.L_x_626:
[----:B------:R-:W-:Y:S05]  /*12ed0*/  BSYNC.RECONVERGENT B0 ;  /* 0x0000000000007941 */ /* 0x000fea0003800200 */
.L_x_625:
        /* <DEDUP_REMOVED lines=24> */
.L_x_628:
[----:B------:R-:W-:Y:S05]  /*13060*/  BSYNC.RECONVERGENT B0 ;  /* 0x0000000000007941 */ /* 0x000fea0003800200 */
.L_x_627:
        /* <DEDUP_REMOVED lines=23> */
.L_x_629:
        /* <DEDUP_REMOVED lines=10> */
.L_x_1812:


//--------------------- .text._ZN5flash16flash_fwd_kernelI23Flash_fwd_kernel_traitsILi192ELi128ELi64ELi8ELb0ELb0EN7cutlass6half_tE19Flash_kernel_traitsILi192ELi128ELi64ELi8ES3_EELb0ELb0ELb1ELb1ELb0ELb0ELb1ELb0EEEvNS_16Flash_fwd_paramsE --------------------------
	.section	.text._ZN5flash16flash_fwd_kernelI23Flash_fwd_kernel_traitsILi192ELi128ELi64ELi8ELb0ELb0EN7cutlass6half_tE19Flash_kernel_traitsILi192ELi128ELi64ELi8ES3_EELb0ELb0ELb1ELb1ELb0ELb0ELb1ELb0EEEvNS_16Flash_fwd_paramsE,"ax",@progbits
	.align	128
        .global         _ZN5flash16flash_fwd_kernelI23Flash_fwd_kernel_traitsILi192ELi128ELi64ELi8ELb0ELb0EN7cutlass6half_tE19Flash_kernel_traitsILi192ELi128ELi64ELi8ES3_EELb0ELb0ELb1ELb1ELb0ELb0ELb1ELb0EEEvNS_16Flash_fwd_paramsE
        .type           _ZN5flash16flash_fwd_kernelI23Flash_fwd_kernel_traitsILi192ELi128ELi64ELi8ELb0ELb0EN7cutlass6half_tE19Flash_kernel_traitsILi192ELi128ELi64ELi8ES3_EELb0ELb0ELb1ELb1ELb0ELb0ELb1ELb0EEEvNS_16Flash_fwd_paramsE,@function
        .size           _ZN5flash16flash_fwd_kernelI23Flash_fwd_kernel_traitsILi192ELi128ELi64ELi8ELb0ELb0EN7cutlass6half_tE19Flash_kernel_traitsILi192ELi128ELi64ELi8ES3_EELb0ELb0ELb1ELb1ELb0ELb0ELb1ELb0EEEvNS_16Flash_fwd_paramsE,(.L_x_1813 - _ZN5flash16flash_fwd_kernelI23Flash_fwd_kernel_traitsILi192ELi128ELi64ELi8ELb0ELb0EN7cutlass6half_tE19Flash_kernel_traitsILi192ELi128ELi64ELi8ES3_EELb0ELb0ELb1ELb1ELb0ELb0ELb1ELb0EEEvNS_16Flash_fwd_paramsE)
        .other          _ZN5flash16flash_fwd_kernelI23Flash_fwd_kernel_traitsILi192ELi128ELi64ELi8ELb0ELb0EN7cutlass6half_tE19Flash_kernel_traitsILi192ELi128ELi64ELi8ES3_EELb0ELb0ELb1ELb1ELb0ELb0ELb1ELb0EEEvNS_16Flash_fwd_paramsE,@"STO_CUDA_ENTRY STV_DEFAULT"
_ZN5flash16flash_fwd_kernelI23Flash_fwd_kernel_traitsILi192ELi128ELi64ELi8ELb0ELb0EN7cutlass6half_tE19Flash_kernel_traitsILi192ELi128ELi64ELi8ES3_EELb0ELb0ELb1ELb1ELb0ELb0ELb1ELb0EEEvNS_16Flash_fwd_paramsE:
.text._ZN5flash16flash_fwd_kernelI23Flash_fwd_kernel_traitsILi192ELi128ELi64ELi8ELb0ELb0EN7cutlass6half_tE19Flash_kernel_traitsILi192ELi128ELi64ELi8ES3_EELb0ELb0ELb1ELb1ELb0ELb0ELb1ELb0EEEvNS_16Flash_fwd_paramsE:
        /* <DEDUP_REMOVED lines=71> */
.L_x_630:
        /* <DEDUP_REMOVED lines=57> */
.L_x_632:
        /* <DEDUP_REMOVED lines=55> */
.L_x_634:
[----:B------:R-:W-:Y:S05]  /*0b70*/  BSYNC.RECONVERGENT B0 ;  /* 0x0000000000007941 */ /* 0x000fea0003800200 */
.L_x_633:
        /* <DEDUP_REMOVED lines=22> */
.L_x_636:
[----:B------:R-:W-:Y:S05]  /*0ce0*/  BSYNC.RECONVERGENT B0 ;  /* 0x0000000000007941 */ /* 0x000fea0003800200 */
.L_x_635:
        /* <DEDUP_REMOVED lines=22> */
.L_x_638:
[----:B------:R-:W-:Y:S05]  /*0e50*/  BSYNC.RECONVERGENT B0 ;  /* 0x0000000000007941 */ /* 0x000fea0003800200 */
.L_x_637:
        /* <DEDUP_REMOVED lines=23> */
.L_x_640:
[----:B------:R-:W-:Y:S05]  /*0fd0*/  BSYNC.RECONVERGENT B0 ;  /* 0x0000000000007941 */ /* 0x000fea0003800200 */
.L_x_639:
        /* <DEDUP_REMOVED lines=10> */
.L_x_642:
[----:B------:R-:W-:Y:S05]  /*1080*/  BSYNC.RECONVERGENT B0 ;  /* 0x0000000000007941 */ /* 0x000fea0003800200 */
.L_x_641:
        /* <DEDUP_REMOVED lines=10> */
.L_x_644:
[----:B------:R-:W-:Y:S05]  /*1130*/  BSYNC.RECONVERGENT B0 ;  /* 0x0000000000007941 */ /* 0x000fea0003800200 */
.L_x_643:
        /* <DEDUP_REMOVED lines=10> */
.L_x_646:
[----:B------:R-:W-:Y:S05]  /*11e0*/  BSYNC.RECONVERGENT B0 ;  /* 0x0000000000007941 */ /* 0x000fea0003800200 */
.L_x_645:
        /* <DEDUP_REMOVED lines=10> */
.L_x_631:
        /* <DEDUP_REMOVED lines=21> */
.L_x_647:
[----:B------:R-:W1:Y:S01]  /*13e0*/  LDCU.64 UR10, c[0x0][0x3b8] ;  /* 0x00007700ff0a77ac */ /* 0x000e620008000a00 */
[----:B------:R-:W-:-:S04]  /*13f0*/  UIADD3 UR6, UPT, UPT, UR12, UR13, URZ ;  /* 0x0000000d0c067290 */ /* 0x000fc8000fffe0ff */
[----:B-1----:R-:W-:Y:S02]  /*1400*/  UIMAD.WIDE.U32 UR14, UR6, UR10, URZ ;  /* 0x0000000a060e72a5 */ /* 0x002fe4000f8e00ff */
[----:B------:R-:W-:-:S04]  /*1410*/  UIMAD UR6, UR6, UR11, URZ ;  /* 0x0000000b060672a4 */ /* 0x000fc8000f8e02ff */
[----:B------:R-:W-:Y:S02]  /*1420*/  UIADD3 UR6, UPT, UPT, UR15, UR6, URZ ;  /* 0x000000060f067290 */ /* 0x000fe4000fffe0ff */
.L_x_648:
        /* <DEDUP_REMOVED lines=37> */
.L_x_649:
[----:B------:R-:W1:Y:S01]  /*1680*/  LDCU.64 UR8, c[0x0][0x3c0] ;  /* 0x00007800ff0877ac */ /* 0x000e620008000a00 */
[----:B------:R-:W-:-:S04]  /*1690*/  UIADD3 UR12, UPT, UPT, UR12, UR13, URZ ;  /* 0x0000000d0c0c7290 */ /* 0x000fc8000fffe0ff */
[----:B-1----:R-:W-:Y:S02]  /*16a0*/  UIMAD.WIDE.U32 UR16, UR12, UR8, URZ ;  /* 0x000000080c1072a5 */ /* 0x002fe4000f8e00ff */
[----:B------:R-:W-:-:S04]  /*16b0*/  UIMAD UR5, UR12, UR9, URZ ;  /* 0x000000090c0572a4 */ /* 0x000fc8000f8e02ff */
[----:B------:R-:W-:-:S12]  /*16c0*/  UIADD3 UR5, UPT, UPT, UR17, UR5, URZ ;  /* 0x0000000511057290 */ /* 0x000fd8000fffe0ff */
.L_x_650:
        /* <DEDUP_REMOVED lines=23> */
[C---:B------:R-:W-:Y:S01]  /*1840*/  IMAD R9, R4.reuse, UR11, R9 ;  /* 0x0000000b04097c24 */ /* 0x040fe2000f8e0209 */
[----:B------:R-:W-:Y:S01]  /*1850*/  LOP3.LUT R78, R179, 0x8, RZ, 0xc0, !PT ;  /* 0x00000008b34e7812 */ /* 0x000fe200078ec0ff */
[----:B------:R-:W-:Y:S01]  /*1860*/  IMAD R13, R4, UR9, R13 ;  /* 0x00000009040d7c24 */ /* 0x000fe2000f8e020d */
[C---:B------:R-:W-:Y:S01]  /*1870*/  LOP3.LUT R133, R178.reuse, 0x1c0, R135, 0xf8, !PT ;  /* 0x000001c0b2857812 */ /* 0x040fe200078ef887 */
[----:B------:R-:W-:Y:S01]  /*1880*/  IMAD.X R11, RZ, RZ, UR32, P0 ;  /* 0x00000020ff0b7e24 */ /* 0x000fe200080e06ff */
[C---:B------:R-:W-:Y:S01]  /*1890*/  LOP3.LUT R194, R178.reuse, 0x40, RZ, 0xfc, !PT ;  /* 0x00000040b2c27812 */ /* 0x040fe200078efcff */
[----:B--2---:R-:W-:Y:S01]  /*18a0*/  IMAD.U32 R6, RZ, RZ, UR12 ;  /* 0x0000000cff067e24 */ /* 0x004fe2000f8e00ff */
[----:B------:R-:W-:Y:S02]  /*18b0*/  LOP3.LUT R193, R178, 0x80, RZ, 0xfc, !PT ;  /* 0x00000080b2c17812 */ /* 0x000fe400078efcff */
[----:B------:R-:W-:Y:S01]  /*18c0*/  LOP3.LUT R78, R133, R78, RZ, 0x3c, !PT ;  /* 0x0000004e854e7212 */ /* 0x000fe200078e3cff */
        /* <DEDUP_REMOVED lines=11> */
[----:B------:R-:W-:Y:S01]  /*1980*/  USHF.R.U32.HI UR29, URZ, 0x19, UR29 ;  /* 0x00000019ff1d7899 */ /* 0x000fe2000801161d */
[----:B------:R-:W-:-:S02]  /*1990*/  LOP3.LUT R5, R4, UR4, RZ, 0xfc, !PT ;  /* 0x0000000404057c12 */ /* 0x000fc4000f8efcff */
[----:B------:R-:W-:Y:S01]  /*19a0*/  IMAD.IADD R199, R3, 0x1, R199 ;  /* 0x0000000103c77824 */ /* 0x000fe200078e02c7 */
[C---:B---3--:R-:W-:Y:S01]  /*19b0*/  LEA R200, P0, R2.reuse, UR14, 0x1 ;  /* 0x0000000e02c87c11 */ /* 0x048fe2000f8008ff */
[----:B------:R-:W-:Y:S01]  /*19c0*/  UIADD3 UR14, UPT, UPT, -UR27, UR20, URZ ;  /* 0x000000141b0e7290 */ /* 0x000fe2000fffe1ff */
[----:B------:R-:W-:Y:S01]  /*19d0*/  IMAD.IADD R201, R9, 0x1, R201 ;  /* 0x0000000109c97824 */ /* 0x000fe200078e02c9 */
[----:B------:R-:W-:Y:S01]  /*19e0*/  LEA R203, R203, UR5, 0x1 ;  /* 0x00000005cbcb7c11 */ /* 0x000fe2000f8e08ff */
[----:B------:R-:W-:Y:S01]  /*19f0*/  IMAD.U32 R9, RZ, RZ, UR13 ;  /* 0x0000000dff097e24 */ /* 0x000fe2000f8e00ff */
[----:B------:R-:W-:Y:S02]  /*1a00*/  LEA.HI.X R199, R2, UR15, R199, 0x1, P0 ;  /* 0x0000000f02c77c11 */ /* 0x000fe400080f0cc7 */
[----:B------:R-:W-:Y:S01]  /*1a10*/  ISETP.GE.AND P0, PT, R4, UR14, PT ;  /* 0x0000000e04007c0c */ /* 0x000fe2000bf06270 */
[----:B------:R-:W-:Y:S01]  /*1a20*/  IMAD R9, R9, UR26, R7 ;  /* 0x0000001a09097c24 */ /* 0x000fe2000f8e0207 */
[----:B------:R-:W-:-:S11]  /*1a30*/  LEA.HI.X R201, R8, UR17, R201, 0x1, P1 ;  /* 0x0000001108c97c11 */ /* 0x000fd600088f0cc9 */
        /* <DEDUP_REMOVED lines=30> */
.L_x_653:
[----:B------:R2:W-:Y:S02]  /*1c20*/  STS.128 [R203+0x8000], RZ ;  /* 0x008000ffcb007388 */ /* 0x0005e40000000c00 */
.L_x_652:
[----:B------:R-:W-:Y:S05]  /*1c30*/  BSYNC.RECONVERGENT B0 ;  /* 0x0000000000007941 */ /* 0x000fea0003800200 */
.L_x_651:
        /* <DEDUP_REMOVED lines=36> */
.L_x_656:
[----:B------:R3:W-:Y:S02]  /*1e80*/  STS.128 [R203+0x9000], RZ ;  /* 0x009000ffcb007388 */ /* 0x0007e40000000c00 */
.L_x_655:
[----:B------:R-:W-:Y:S05]  /*1e90*/  BSYNC.RECONVERGENT B0 ;  /* 0x0000000000007941 */ /* 0x000fea0003800200 */
.L_x_654:
        /* <DEDUP_REMOVED lines=36> */
.L_x_659:
[----:B------:R3:W-:Y:S02]  /*20e0*/  STS.128 [R203+0xa000], RZ ;  /* 0x00a000ffcb007388 */ /* 0x0007e40000000c00 */
.L_x_658:
[----:B------:R-:W-:Y:S05]  /*20f0*/  BSYNC.RECONVERGENT B0 ;  /* 0x0000000000007941 */ /* 0x000fea0003800200 */
.L_x_657:
        /* <DEDUP_REMOVED lines=37> */
.L_x_662:
[----:B------:R2:W-:Y:S02]  /*2350*/  STS.128 [R203+0xb000], RZ ;  /* 0x00b000ffcb007388 */ /* 0x0005e40000000c00 */
.L_x_661:
[----:B------:R-:W-:Y:S05]  /*2360*/  BSYNC.RECONVERGENT B0 ;  /* 0x0000000000007941 */ /* 0x000fea0003800200 */
.L_x_660:
        /* <DEDUP_REMOVED lines=33> */
.L_x_665:
[----:B------:R2:W-:Y:S02]  /*2580*/  STS.128 [R203+0x10000], RZ ;  /* 0x010000ffcb007388 */ /* 0x0005e40000000c00 */
.L_x_664:
[----:B------:R-:W-:Y:S05]  /*2590*/  BSYNC.RECONVERGENT B0 ;  /* 0x0000000000007941 */ /* 0x000fea0003800200 */
.L_x_663:
        /* <DEDUP_REMOVED lines=31> */
.L_x_668:
[----:B------:R2:W-:Y:S02]  /*2790*/  STS.128 [R203+0x11000], RZ ;  /* 0x011000ffcb007388 */ /* 0x0005e40000000c00 */
.L_x_667:
[----:B------:R-:W-:Y:S05]  /*27a0*/  BSYNC.RECONVERGENT B0 ;  /* 0x0000000000007941 */ /* 0x000fea0003800200 */
.L_x_666:
        /* <DEDUP_REMOVED lines=25> */
[----:B------:R-:W-:Y:S01]  /*2940*/  LOP3.LUT R87, R180, 0x200, R135, 0xf8, !PT ;  /* 0x00000200b4577812 */ /* 0x000fe200078ef887 */
[----:B------:R-:W-:Y:S01]  /*2950*/  UIMAD UR7, UR7, UR17, URZ ;  /* 0x00000011070772a4 */ /* 0x000fe2000f8e02ff */
[----:B------:R-:W-:Y:S01]  /*2960*/  IMAD.SHL.U32 R204, R177, 0x2, RZ ;  /* 0x00000002b1cc7824 */ /* 0x000fe200078e00ff */
[----:B------:R-:W-:Y:S01]  /*2970*/  UMOV UR6, URZ ;  /* 0x000000ff00067c82 */ /* 0x000fe20008000000 */
[----:B------:R-:W-:Y:S01]  /*2980*/  IADD3 R87, PT, PT, R78, R87, RZ ;  /* 0x000000574e577210 */ /* 0x000fe20007ffe0ff */
[----:B------:R-:W-:Y:S01]  /*2990*/  UIADD3 UR7, UPT, UPT, UR35, UR7, URZ ;  /* 0x0000000723077290 */ /* 0x000fe2000fffe0ff */
[----:B------:R-:W-:Y:S01]  /*29a0*/  BAR.SYNC.DEFER_BLOCKING 0x0 ;  /* 0x0000000000007b1d */ /* 0x000fe20000010000 */
[----:B--2---:R-:W-:-:S05]  /*29b0*/  @P0 FMUL.FTZ R2, R3, R2 ;  /* 0x0000000203020220 */ /* 0x004fca0000410000 */
[----:B------:R-:W-:-:S13]  /*29c0*/  @P0 R2UR UR12, R2 ;  /* 0x00000000020c02ca */ /* 0x000fda00000e0000 */
        /* <DEDUP_REMOVED lines=27> */
.L_x_671:
[----:B------:R2:W-:Y:S01]  /*2b80*/  STS.128 [R203+0x16000], RZ ;  /* 0x016000ffcb007388 */ /* 0x0005e20000000c00 */
[----:B------:R-:W-:Y:S05]  /*2b90*/  BRA `(.L_x_672) ;  /* 0x00000000000c7947 */ /* 0x000fea0003800000 */
.L_x_670:
[----:B------:R1:W-:Y:S04]  /*2ba0*/  STS.128 [R203+0x12000], RZ ;  /* 0x012000ffcb007388 */ /* 0x0003e80000000c00 */
[----:B------:R1:W-:Y:S04]  /*2bb0*/  STS.128 [R203+0x14000], RZ ;  /* 0x014000ffcb007388 */ /* 0x0003e80000000c00 */
[----:B------:R1:W-:Y:S02]  /*2bc0*/  STS.128 [R203+0x16000], RZ ;  /* 0x016000ffcb007388 */ /* 0x0003e40000000c00 */
.L_x_672:
[----:B------:R-:W-:Y:S05]  /*2bd0*/  BSYNC.RECONVERGENT B0 ;  /* 0x0000000000007941 */ /* 0x000fea0003800200 */
.L_x_669:
        /* <DEDUP_REMOVED lines=35> */
.L_x_675:
[----:B------:R1:W-:Y:S02]  /*2e10*/  STS.128 [R203+0x17000], RZ ;  /* 0x017000ffcb007388 */ /* 0x0003e40000000c00 */
.L_x_674:
[----:B------:R-:W-:Y:S05]  /*2e20*/  BSYNC.RECONVERGENT B0 ;  /* 0x0000000000007941 */ /* 0x000fea0003800200 */
.L_x_673:
        /* <DEDUP_REMOVED lines=14> */
[----:B------:R-:W-:Y:S01]  /*2f10*/  UIADD3 UR23, UPT, UPT, UR28, UR23, -UR20 ;  /* 0x000000171c177290 */ /* 0x000fe2000fffe814 */
[--C-:B------:R-:W-:Y:S01]  /*2f20*/  IMAD.IADD R82, R87, 0x1, R76.reuse ;  /* 0x0000000157527824 */ /* 0x100fe200078e024c */
[----:B------:R-:W-:Y:S01]  /*2f30*/  IADD3 R80, PT, PT, R80, UR27, R85 ;  /* 0x0000001b50507c10 */ /* 0x000fe2000fffe055 */
[----:B---34-:R-:W3:Y:S01]  /*2f40*/  LDSM.16.M88.4 R12, [R0+UR5+0xc800] ;  /* 0x00c80005000c783b */ /* 0x018ee20008000200 */
[----:B------:R-:W-:Y:S01]  /*2f50*/  IMAD.IADD R79, R77, 0x1, R76 ;  /* 0x000000014d4f7824 */ /* 0x000fe200078e024c */
[----:B------:R-:W-:Y:S01]  /*2f60*/  LOP3.LUT R209, R204, 0x6, RZ, 0xc0, !PT ;  /* 0x00000006ccd17812 */ /* 0x000fe200078ec0ff */
[--C-:B------:R-:W-:Y:S01]  /*2f70*/  IMAD.IADD R83, R87, 0x1, R2.reuse ;  /* 0x0000000157537824 */ /* 0x100fe200078e0202 */
[----:B------:R-:W4:Y:S01]  /*2f80*/  LDSM.16.M88.4 R56, [R0+UR5+0xd000] ;  /* 0x00d000050038783b */ /* 0x000f220008000200 */
[----:B------:R-:W-:Y:S01]  /*2f90*/  IMAD.IADD R77, R77, 0x1, R2 ;  /* 0x000000014d4d7824 */ /* 0x000fe200078e0202 */
[----:B------:R-:W-:Y:S01]  /*2fa0*/  UISETP.GT.U32.AND UP0, UPT, UR17, UR18, UPT ;  /* 0x000000121100728c */ /* 0x000fe2000bf04070 */
[C---:B------:R-:W-:Y:S01]  /*2fb0*/  IMAD.IADD R81, R76.reuse, 0x1, R83 ;  /* 0x000000014c517824 */ /* 0x040fe200078e0253 */
[----:B-12---:R-:W1:Y:S01]  /*2fc0*/  LDSM.16.M88.4 R4, [R0+UR5+0xd800] ;  /* 0x00d800050004783b */ /* 0x006e620008000200 */
[----:B------:R-:W-:-:S02]  /*2fd0*/  IMAD.IADD R3, R76, 0x1, R77 ;  /* 0x000000014c037824 */ /* 0x000fc400078e024d */
[----:B------:R-:W-:Y:S01]  /*2fe0*/  IMAD.U32 R196, RZ, RZ, UR28 ;  /* 0x0000001cffc47e24 */ /* 0x000fe2000f8e00ff */
[----:B------:R-:W-:Y:S01]  /*2ff0*/  LDSM.16.M88.4 R44, [R82] ;  /* 0x00000000522c783b */ /* 0x000fe20000000200 */
[----:B------:R-:W-:-:S03]  /*3000*/  VIADD R198, R80, UR28 ;  /* 0x0000001c50c67c36 */ /* 0x000fc60008000000 */
[----:B------:R-:W2:Y:S01]  /*3010*/  LDSM.16.M88.4 R32, [R79+0xc000] ;  /* 0x00c000004f20783b */ /* 0x000ea20000000200 */
[----:B------:R-:W-:-:S03]  /*3020*/  VIADD R181, R198, 0x8 ;  /* 0x00000008c6b57836 */ /* 0x000fc60000000000 */
[----:B------:R-:W2:Y:S04]  /*3030*/  LDSM.16.M88.4 R8, [R79+0xc800] ;  /* 0x00c800004f08783b */ /* 0x000ea80000000200 */
[----:B------:R-:W-:Y:S04]  /*3040*/  LDSM.16.M88.4 R28, [R83] ;  /* 0x00000000531c783b */ /* 0x000fe80000000200 */
[----:B------:R-:W2:Y:S04]  /*3050*/  LDSM.16.M88.4 R64, [R79+0xd800] ;  /* 0x00d800004f40783b */ /* 0x000ea80000000200 */
[----:B------:R-:W-:Y:S01]  /*3060*/  LDSM.16.M88.4 R68, [R79+0xd000] ;  /* 0x00d000004f44783b */ /* 0x000fe20000000200 */
[C---:B-----5:R-:W-:Y:S03]  /*3070*/  HMMA.16816.F32 R24, R48.reuse, R20, RZ ;  /* 0x000000143018723c */ /* 0x060fe600000018ff */
[----:B------:R-:W-:Y:S04]  /*3080*/  LDSM.16.M88.4 R40, [R77+0xc800] ;  /* 0x00c800004d28783b */ /* 0x000fe80000000200 */
[----:B------:R-:W-:Y:S01]  /*3090*/  LDSM.16.M88.4 R72, [R81] ;  /* 0x000000005148783b */ /* 0x000fe20000000200 */
[C---:B---3--:R-:W-:Y:S03]  /*30a0*/  HMMA.16816.F32 R16, R48.reuse, R12, RZ ;  /* 0x0000000c3010723c */ /* 0x048fe600000018ff */
[----:B------:R-:W-:Y:S04]  /*30b0*/  LDSM.16.M88.4 R36, [R77+0xd000] ;  /* 0x00d000004d24783b */ /* 0x000fe80000000200 */
[----:B------:R-:W0:Y:S01]  /*30c0*/  LDGDEPBAR ;  /* 0x00000000000079af */ /* 0x000e220000000000 */
[C---:B----4-:R-:W-:Y:S08]  /*30d0*/  HMMA.16816.F32 R60, R48.reuse, R56, RZ ;  /* 0x00000038303c723c */ /* 0x050ff000000018ff */
[C---:B------:R-:W-:Y:S08]  /*30e0*/  HMMA.16816.F32 R20, R48.reuse, R22, RZ ;  /* 0x000000163014723c */ /* 0x040ff000000018ff */
        /* <DEDUP_REMOVED lines=16> */
[----:B------:R-:W4:Y:S07]  /*31f0*/  LDSM.16.M88.4 R64, [R3+0xd800] ;  /* 0x00d800000340783b */ /* 0x000f2e0000000200 */
[C---:B------:R-:W-:Y:S08]  /*3200*/  HMMA.16816.F32 R60, R44.reuse, R68, R60 ;  /* 0x000000442c3c723c */ /* 0x040ff0000000183c */
[----:B------:R-:W-:Y:S01]  /*3210*/  HMMA.16816.F32 R56, R44, R70, R56 ;  /* 0x000000462c38723c */ /* 0x000fe20000001838 */
[----:B------:R-:W5:Y:S04]  /*3220*/  LDSM.16.M88.4 R68, [R3+0xd000] ;  /* 0x00d000000344783b */ /* 0x000f680000000200 */
[----:B------:R-:W-:Y:S03]  /*3230*/  LDSM.16.M88.4 R44, [R87+0x4000] ;  /* 0x00400000572c783b */ /* 0x000fe60000000200 */
[C---:B------:R-:W-:Y:S08]  /*3240*/  HMMA.16816.F32 R16, R28.reuse, R40, R16 ;  /* 0x000000281c10723c */ /* 0x040ff00000001810 */
[C---:B------:R-:W-:Y:S01]  /*3250*/  HMMA.16816.F32 R12, R28.reuse, R42, R12 ;  /* 0x0000002a1c0c723c */ /* 0x040fe2000000180c */
[----:B------:R-:W5:Y:S07]  /*3260*/  LDSM.16.M88.4 R40, [R0+UR5+0xe000] ;  /* 0x00e000050028783b */ /* 0x000f6e0008000200 */
        /* <DEDUP_REMOVED lines=11> */
[----:B------:R-:W3:Y:S04]  /*3320*/  LDSM.16.M88.4 R36, [R0+UR5+0xe800] ;  /* 0x00e800050024783b */ /* 0x000ee80008000200 */
[----:B------:R-:W3:Y:S03]  /*3330*/  LDSM.16.M88.4 R28, [R0+UR5+0xf800] ;  /* 0x00f80005001c783b */ /* 0x000ee60008000200 */
[C---:B----4-:R-:W-:Y:S08]  /*3340*/  HMMA.16816.F32 R52, R72.reuse, R64, R52 ;  /* 0x000000404834723c */ /* 0x050ff00000001834 */
[C---:B-----5:R-:W-:Y:S08]  /*3350*/  HMMA.16816.F32 R60, R72.reuse, R68, R60 ;  /* 0x00000044483c723c */ /* 0x060ff0000000183c */
[C---:B------:R-:W-:Y:S01]  /*3360*/  HMMA.16816.F32 R56, R72.reuse, R70, R56 ;  /* 0x000000464838723c */ /* 0x040fe20000001838 */
[----:B------:R-:W-:Y:S07]  /*3370*/  LDSM.16.M88.4 R68, [R81+0x4000] ;  /* 0x004000005144783b */ /* 0x000fee0000000200 */
[----:B------:R-:W-:Y:S01]  /*3380*/  HMMA.16816.F32 R64, R72, R66, R48 ;  /* 0x000000424840723c */ /* 0x000fe20000001830 */
[----:B------:R-:W4:Y:S07]  /*3390*/  LDSM.16.M88.4 R48, [R79+0xe800] ;  /* 0x00e800004f30783b */ /* 0x000f2e0000000200 */
[C---:B------:R-:W-:Y:S08]  /*33a0*/  HMMA.16816.F32 R24, R44.reuse, R40, R24 ;  /* 0x000000282c18723c */ /* 0x040ff00000001818 */
[C---:B------:R-:W-:Y:S01]  /*33b0*/  HMMA.16816.F32 R20, R44.reuse, R42, R20 ;  /* 0x0000002a2c14723c */ /* 0x040fe20000001814 */
[----:B------:R-:W-:Y:S07]  /*33c0*/  LDSM.16.M88.4 R40, [R77+0xf000] ;  /* 0x00f000004d28783b */ /* 0x000fee0000000200 */
[C---:B--2---:R-:W-:Y:S08]  /*33d0*/  HMMA.16816.F32 R60, R44.reuse, R32, R60 ;  /* 0x000000202c3c723c */ /* 0x044ff0000000183c */
[----:B------:R-:W-:Y:S01]  /*33e0*/  HMMA.16816.F32 R56, R44, R34, R56 ;  /* 0x000000222c38723c */ /* 0x000fe20000001838 */
[----:B------:R-:W-:Y:S07]  /*33f0*/  LDSM.16.M88.4 R32, [R83+0x4000] ;  /* 0x004000005320783b */ /* 0x000fee0000000200 */
[C---:B-1----:R-:W-:Y:S08]  /*3400*/  HMMA.16816.F32 R24, R8.reuse, R4, R24 ;  /* 0x000000040818723c */ /* 0x042ff00000001818 */
[----:B------:R-:W-:Y:S01]  /*3410*/  HMMA.16816.F32 R20, R8, R6, R20 ;  /* 0x000000060814723c */ /* 0x000fe20000001814 */
[----:B------:R-:W1:Y:S07]  /*3420*/  LDSM.16.M88.4 R4, [R77+0xe000] ;  /* 0x00e000004d04783b */ /* 0x000e6e0000000200 */
[C---:B---3--:R-:W-:Y:S08]  /*3430*/  HMMA.16816.F32 R16, R44.reuse, R36, R16 ;  /* 0x000000242c10723c */ /* 0x048ff00000001810 */
[C---:B------:R-:W-:Y:S01]  /*3440*/  HMMA.16816.F32 R12, R44.reuse, R38, R12 ;  /* 0x000000262c0c723c */ /* 0x040fe2000000180c */
[----:B------:R-:W2:Y:S07]  /*3450*/  LDSM.16.M88.4 R36, [R79+0xf000] ;  /* 0x00f000004f24783b */ /* 0x000eae0000000200 */
[C---:B------:R-:W-:Y:S08]  /*3460*/  HMMA.16816.F32 R52, R44.reuse, R28, R52 ;  /* 0x0000001c2c34723c */ /* 0x040ff00000001834 */
[----:B------:R-:W-:Y:S01]  /*3470*/  HMMA.16816.F32 R64, R44, R30, R64 ;  /* 0x0000001e2c40723c */ /* 0x000fe20000001840 */
[----:B------:R-:W3:Y:S04]  /*3480*/  LDSM.16.M88.4 R28, [R79+0xf800] ;  /* 0x00f800004f1c783b */ /* 0x000ee80000000200 */
[----:B------:R-:W5:Y:S03]  /*3490*/  LDSM.16.M88.4 R44, [R77+0xe800] ;  /* 0x00e800004d2c783b */ /* 0x000f660000000200 */
[C---:B----4-:R-:W-:Y:S08]  /*34a0*/  HMMA.16816.F32 R16, R8.reuse, R48, R16 ;  /* 0x000000300810723c */ /* 0x050ff00000001810 */
[----:B------:R-:W-:Y:S01]  /*34b0*/  HMMA.16816.F32 R12, R8, R50, R12 ;  /* 0x00000032080c723c */ /* 0x000fe2000000180c */
[----:B------:R-:W4:Y:S07]  /*34c0*/  LDSM.16.M88.4 R48, [R77+0xf800] ;  /* 0x00f800004d30783b */ /* 0x000f2e0000000200 */
[C---:B-1----:R-:W-:Y:S08]  /*34d0*/  HMMA.16816.F32 R24, R32.reuse, R4, R24 ;  /* 0x000000042018723c */ /* 0x042ff00000001818 */
[----:B------:R-:W-:Y:S01]  /*34e0*/  HMMA.16816.F32 R20, R32, R6, R20 ;  /* 0x000000062014723c */ /* 0x000fe20000001814 */
[----:B------:R-:W1:Y:S07]  /*34f0*/  LDSM.16.M88.4 R4, [R3+0xf000] ;  /* 0x00f000000304783b */ /* 0x000e6e0000000200 */
[C---:B--2---:R-:W-:Y:S01]  /*3500*/  HMMA.16816.F32 R72, R8.reuse, R36, R60 ;  /* 0x000000240848723c */ /* 0x044fe2000000183c */
[----:B------:R-:W2:Y:S07]  /*3510*/  LDSM.16.M88.4 R60, [R3+0xe000] ;  /* 0x00e00000033c783b */ /* 0x000eae0000000200 */
[C---:B------:R-:W-:Y:S01]  /*3520*/  HMMA.16816.F32 R56, R8.reuse, R38, R56 ;  /* 0x000000260838723c */ /* 0x040fe20000001838 */
[----:B------:R-:W2:Y:S07]  /*3530*/  LDSM.16.M88.4 R36, [R3+0xe800] ;  /* 0x00e800000324783b */ /* 0x000eae0000000200 */
[C---:B---3--:R-:W-:Y:S08]  /*3540*/  HMMA.16816.F32 R52, R8.reuse, R28, R52 ;  /* 0x0000001c0834723c */ /* 0x048ff00000001834 */
[----:B------:R-:W-:Y:S01]  /*3550*/  HMMA.16816.F32 R64, R8, R30, R64 ;  /* 0x0000001e0840723c */ /* 0x000fe20000001840 */
[----:B------:R-:W3:Y:S04]  /*3560*/  LDSM.16.M88.4 R8, [R3+0xf800] ;  /* 0x00f800000308783b */ /* 0x000ee80000000200 */
[----:B------:R-:W-:Y:S03]  /*3570*/  LDSM.16.M88.4 R28, [R0+UR5+0x10000] ;  /* 0x01000005001c783b */ /* 0x000fe60008000200 */
[C---:B-----5:R-:W-:Y:S08]  /*3580*/  HMMA.16816.F32 R16, R32.reuse, R44, R16 ;  /* 0x0000002c2010723c */ /* 0x060ff00000001810 */
[C---:B------:R-:W-:Y:S01]  /*3590*/  HMMA.16816.F32 R12, R32.reuse, R46, R12 ;  /* 0x0000002e200c723c */ /* 0x040fe2000000180c */
[----:B------:R-:W-:Y:S07]  /*35a0*/  LDSM.16.M88.4 R44, [R0+UR5+0x10800] ;  /* 0x01080005002c783b */ /* 0x000fee0008000200 */
[C---:B------:R-:W-:Y:S08]  /*35b0*/  HMMA.16816.F32 R72, R32.reuse, R40, R72 ;  /* 0x000000282048723c */ /* 0x040ff00000001848 */
[C---:B------:R-:W-:Y:S01]  /*35c0*/  HMMA.16816.F32 R56, R32.reuse, R42, R56 ;  /* 0x0000002a2038723c */ /* 0x040fe20000001838 */
[----:B------:R-:W-:Y:S07]  /*35d0*/  LDSM.16.M88.4 R40, [R0+UR5+0x11000] ;  /* 0x011000050028783b */ /* 0x000fee0008000200 */
[C---:B----4-:R-:W-:Y:S08]  /*35e0*/  HMMA.16816.F32 R52, R32.reuse, R48, R52 ;  /* 0x000000302034723c */ /* 0x050ff00000001834 */
[----:B------:R-:W-:Y:S01]  /*35f0*/  HMMA.16816.F32 R64, R32, R50, R64 ;  /* 0x000000322040723c */ /* 0x000fe20000001840 */
[----:B------:R-:W4:Y:S04]  /*3600*/  LDSM.16.M88.4 R32, [R87+0x8000] ;  /* 0x008000005720783b */ /* 0x000f280000000200 */
[----:B------:R-:W-:Y:S03]  /*3610*/  LDSM.16.M88.4 R48, [R82+0x8000] ;  /* 0x008000005230783b */ /* 0x000fe60000000200 */
        /* <DEDUP_REMOVED lines=8> */
[----:B------:R-:W2:Y:S07]  /*36a0*/  LDSM.16.M88.4 R36, [R0+UR5+0x11800] ;  /* 0x011800050024783b */ /* 0x000eae0008000200 */
[C---:B---3--:R-:W-:Y:S08]  /*36b0*/  HMMA.16816.F32 R52, R68.reuse, R8, R52 ;  /* 0x000000084434723c */ /* 0x048ff00000001834 */
[----:B------:R-:W-:Y:S01]  /*36c0*/  HMMA.16816.F32 R64, R68, R10, R64 ;  /* 0x0000000a4440723c */ /* 0x000fe20000001840 */
[----:B------:R-:W3:Y:S04]  /*36d0*/  LDSM.16.M88.4 R8, [R79+0x10800] ;  /* 0x010800004f08783b */ /* 0x000ee80000000200 */
[----:B------:R-:W-:Y:S03]  /*36e0*/  LDSM.16.M88.4 R68, [R3+0x10000] ;  /* 0x010000000344783b */ /* 0x000fe60000000200 */
[C---:B----4-:R-:W-:Y:S08]  /*36f0*/  HMMA.16816.F32 R24, R32.reuse, R28, R24 ;  /* 0x0000001c2018723c */ /* 0x050ff00000001818 */
[C---:B------:R-:W-:Y:S01]  /*3700*/  HMMA.16816.F32 R20, R32.reuse, R30, R20 ;  /* 0x0000001e2014723c */ /* 0x040fe20000001814 */
[----:B------:R-:W4:Y:S07]  /*3710*/  LDSM.16.M88.4 R28, [R79+0x11000] ;  /* 0x011000004f1c783b */ /* 0x000f2e0000000200 */
[C---:B------:R-:W-:Y:S08]  /*3720*/  HMMA.16816.F32 R16, R32.reuse, R44, R16 ;  /* 0x0000002c2010723c */ /* 0x040ff00000001810 */
[----:B------:R-:W-:Y:S01]  /*3730*/  HMMA.16816.F32 R12, R32, R46, R12 ;  /* 0x0000002e200c723c */ /* 0x000fe2000000180c */
[----:B------:R-:W5:Y:S07]  /*3740*/  LDSM.16.M88.4 R44, [R77+0x10000] ;  /* 0x010000004d2c783b */ /* 0x000f6e0000000200 */
[C---:B-1----:R-:W-:Y:S08]  /*3750*/  HMMA.16816.F32 R24, R48.reuse, R4, R24 ;  /* 0x000000043018723c */ /* 0x042ff00000001818 */
[----:B------:R-:W-:Y:S01]  /*3760*/  HMMA.16816.F32 R20, R48, R6, R20 ;  /* 0x000000063014723c */ /* 0x000fe20000001814 */
[----:B------:R-:W1:Y:S07]  /*3770*/  LDSM.16.M88.4 R4, [R77+0x11000] ;  /* 0x011000004d04783b */ /* 0x000e6e0000000200 */
[C---:B------:R-:W-:Y:S08]  /*3780*/  HMMA.16816.F32 R72, R32.reuse, R40, R72 ;  /* 0x000000282048723c */ /* 0x040ff00000001848 */
        /* <DEDUP_REMOVED lines=9> */
[C---:B----4-:R-:W-:Y:S08]  /*3820*/  HMMA.16816.F32 R72, R48.reuse, R28, R72 ;  /* 0x0000001c3048723c */ /* 0x050ff00000001848 */
[----:B------:R-:W-:Y:S01]  /*3830*/  HMMA.16816.F32 R56, R48, R30, R56 ;  /* 0x0000001e3038723c */ /* 0x000fe20000001838 */
[----:B------:R-:W4:Y:S07]  /*3840*/  LDSM.16.M88.4 R28, [R3+0x10800] ;  /* 0x01080000031c783b */ /* 0x000f2e0000000200 */
[C---:B-----5:R-:W-:Y:S08]  /*3850*/  HMMA.16816.F32 R24, R60.reuse, R44, R24 ;  /* 0x0000002c3c18723c */ /* 0x060ff00000001818 */
[C---:B------:R-:W-:Y:S08]  /*3860*/  HMMA.16816.F32 R20, R60.reuse, R46, R20 ;  /* 0x0000002e3c14723c */ /* 0x040ff00000001814 */
[C---:B-1----:R-:W-:Y:S08]  /*3870*/  HMMA.16816.F32 R72, R60.reuse, R4, R72 ;  /* 0x000000043c48723c */ /* 0x042ff00000001848 */
[C---:B------:R-:W-:Y:S01]  /*3880*/  HMMA.16816.F32 R56, R60.reuse, R6, R56 ;  /* 0x000000063c38723c */ /* 0x040fe20000001838 */
[----:B------:R-:W1:Y:S07]  /*3890*/  LDSM.16.M88.4 R4, [R3+0x11000] ;  /* 0x011000000304783b */ /* 0x000e6e0000000200 */
[----:B--2---:R-:W-:Y:S08]  /*38a0*/  HMMA.16816.F32 R16, R60, R32, R16 ;  /* 0x000000203c10723c */ /* 0x004ff00000001810 */
[C---:B---3--:R-:W-:Y:S08]  /*38b0*/  HMMA.16816.F32 R24, R8.reuse, R68, R24 ;  /* 0x000000440818723c */ /* 0x048ff00000001818 */
[----:B------:R-:W-:Y:S01]  /*38c0*/  HMMA.16816.F32 R68, R8, R70, R20 ;  /* 0x000000460844723c */ /* 0x000fe20000001814 */
[----:B------:R2:W3:Y:S01]  /*38d0*/  LDSM.16.M88.4 R20, [R3+0x11800] ;  /* 0x011800000314783b */ /* 0x0004e20000000200 */
[----:B------:R-:W-:-:S06]  /*38e0*/  DEPBAR.LE SB0, 0x0 ;  /* 0x000080000000791a */ /* 0x000fcc0000000000 */
[----:B------:R-:W-:Y:S03]  /*38f0*/  HMMA.16816.F32 R52, R48, R40, R52 ;  /* 0x000000283034723c */ /* 0x000fe60000001834 */
[----:B------:R-:W-:Y:S01]  /*3900*/  FMUL.FTZ R25, R25, UR7 ;  /* 0x0000000719197c20 */ /* 0x000fe20008410000 */
[----:B------:R-:W-:Y:S01]  /*3910*/  FMUL.FTZ R24, R24, UR7 ;  /* 0x0000000718187c20 */ /* 0x000fe20008410000 */
[----:B------:R-:W-:-:S03]  /*3920*/  FMUL.FTZ R27, R27, UR7 ;  /* 0x000000071b1b7c20 */ /* 0x000fc60008410000 */
[----:B------:R-:W-:Y:S01]  /*3930*/  HMMA.16816.F32 R12, R60, R34, R12 ;  /* 0x000000223c0c723c */ /* 0x000fe2000000180c */
[----:B------:R-:W5:Y:S02]  /*3940*/  MUFU.TANH R25, R25 ;  /* 0x0000001900197308 */ /* 0x000f640000002400 */
[----:B------:R-:W-:-:S05]  /*3950*/  FMUL.FTZ R71, R71, UR7 ;  /* 0x0000000747477c20 */ /* 0x000fca0008410000 */
[----:B------:R-:W-:Y:S01]  /*3960*/  HMMA.16816.F32 R64, R48, R42, R64 ;  /* 0x0000002a3040723c */ /* 0x000fe20000001840 */
[----:B--2---:R-:W-:Y:S01]  /*3970*/  VIADD R3, R80, UR23 ;  /* 0x0000001750037c36 */ /* 0x004fe20008000000 */
[----:B------:R-:W-:Y:S04]  /*3980*/  MUFU.TANH R24, R24 ;  /* 0x0000001800187308 */ /* 0x000fe80000002400 */
[C-C-:B------:R-:W-:Y:S02]  /*3990*/  VIADDMNMX R197, R3.reuse, 0x1, R196.reuse, PT ;  /* 0x0000000103c57846 */ /* 0x140fe400038001c4 */
[----:B----4-:R-:W-:Y:S01]  /*39a0*/  HMMA.16816.F32 R16, R8, R28, R16 ;  /* 0x0000001c0810723c */ /* 0x010fe20000001810 */
[----:B------:R-:W-:Y:S01]  /*39b0*/  IMAD.U32 R28, RZ, RZ, UR17 ;  /* 0x00000011ff1c7e24 */ /* 0x000fe2000f8e00ff */
[----:B------:R-:W-:Y:S01]  /*39c0*/  VIADDMNMX R196, R3, 0x9, R196, PT ;  /* 0x0000000903c47846 */ /* 0x000fe200038001c4 */
[----:B------:R-:W-:Y:S02]  /*39d0*/  MUFU.TANH R27, R27 ;  /* 0x0000001b001b7308 */ /* 0x000fe40000002400 */
[----:B------:R-:W-:-:S03]  /*39e0*/  IMAD R28, R28, 0x40, R209 ;  /* 0x000000401c1c7824 */ /* 0x000fc600078e02d1 */
[----:B------:R-:W-:Y:S01]  /*39f0*/  HMMA.16816.F32 R52, R60, R36, R52 ;  /* 0x000000243c34723c */ /* 0x000fe20000001834 */
[C---:B------:R-:W-:Y:S01]  /*3a00*/  VIADD R3, R28.reuse, 0x38 ;  /* 0x000000381c037836 */ /* 0x040fe20000000000 */
[C---:B------:R-:W-:Y:S01]  /*3a10*/  ISETP.GE.AND P0, PT, R28.reuse, R197, PT ;  /* 0x000000c51c00720c */ /* 0x040fe20003f06270 */
[C---:B------:R-:W-:Y:S01]  /*3a20*/  VIADD R47, R28.reuse, 0x8 ;  /* 0x000000081c2f7836 */ /* 0x040fe20000000000 */
[----:B------:R-:W-:Y:S01]  /*3a30*/  MUFU.TANH R71, R71 ;  /* 0x0000004700477308 */ /* 0x000fe20000002400 */
[C---:B------:R-:W-:Y:S02]  /*3a40*/  VIADD R49, R28.reuse, 0x1 ;  /* 0x000000011c317836 */ /* 0x040fe40000000000 */
[C---:B------:R-:W-:Y:S01]  /*3a50*/  VIADD R45, R28.reuse, 0x9 ;  /* 0x000000091c2d7836 */ /* 0x040fe20000000000 */
[----:B------:R-:W-:Y:S01]  /*3a60*/  HMMA.16816.F32 R12, R8, R30, R12 ;  /* 0x0000001e080c723c */ /* 0x000fe2000000180c */
[----:B------:R-:W-:Y:S02]  /*3a70*/  VIADD R43, R28, 0x10 ;  /* 0x000000101c2b7836 */ /* 0x000fe40000000000 */
[----:B------:R-:W-:Y:S01]  /*3a80*/  FMUL.FTZ R29, R16, UR7 ;  /* 0x00000007101d7c20 */ /* 0x000fe20008410000 */
[----:B------:R-:W-:Y:S01]  /*3a90*/  FMUL.FTZ R16, R17, UR7 ;  /* 0x0000000711107c20 */ /* 0x000fe20008410000 */
[----:B------:R-:W-:-:S02]  /*3aa0*/  VIADD R41, R28, 0x11 ;  /* 0x000000111c297836 */ /* 0x000fc40000000000 */
[----:B------:R-:W-:Y:S01]  /*3ab0*/  FMUL.FTZ R19, R19, UR7 ;  /* 0x0000000713137c20 */ /* 0x000fe20008410000 */
[C---:B------:R-:W-:Y:S01]  /*3ac0*/  VIADD R37, R28.reuse, 0x20 ;  /* 0x000000201c257836 */ /* 0x040fe20000000000 */
[----:B------:R-:W-:Y:S01]  /*3ad0*/  HMMA.16816.F32 R64, R60, R38, R64 ;  /* 0x000000263c40723c */ /* 0x000fe20000001840 */
[C---:B------:R-:W-:Y:S01]  /*3ae0*/  VIADD R39, R28.reuse, 0x18 ;  /* 0x000000181c277836 */ /* 0x040fe20000000000 */
[----:B------:R-:W-:Y:S01]  /*3af0*/  MUFU.TANH R16, R16 ;  /* 0x0000001000107308 */ /* 0x000fe20000002400 */
[C---:B------:R-:W-:Y:S02]  /*3b00*/  VIADD R35, R28.reuse, 0x21 ;  /* 0x000000211c237836 */ /* 0x040fe40000000000 */
[----:B------:R-:W-:-:S03]  /*3b10*/  VIADD R33, R28, 0x28 ;  /* 0x000000281c217836 */ /* 0x000fc60000000000 */
[C---:B-1----:R-:W-:Y:S01]  /*3b20*/  HMMA.16816.F32 R72, R8.reuse, R4, R72 ;  /* 0x000000040848723c */ /* 0x042fe20000001848 */
[----:B------:R-:W-:Y:S02]  /*3b30*/  VIADD R5, R3, UR20 ;  /* 0x0000001403057c36 */ /* 0x000fe40008000000 */
[----:B------:R-:W-:Y:S01]  /*3b40*/  FMUL.FTZ R4, R68, UR7 ;  /* 0x0000000744047c20 */ /* 0x000fe20008410000 */
[----:B------:R-:W-:Y:S02]  /*3b50*/  MUFU.TANH R19, R19 ;  /* 0x0000001300137308 */ /* 0x000fe40000002400 */
[C-C-:B------:R-:W-:Y:S02]  /*3b60*/  IADD3 R30, PT, PT, R198.reuse, 0x37, -R5.reuse ;  /* 0x00000037c61e7810 */ /* 0x140fe40007ffe805 */
[----:B---3--:R-:W-:Y:S01]  /*3b70*/  HMMA.16816.F32 R52, R8, R20, R52 ;  /* 0x000000140834723c */ /* 0x008fe20000001834 */
[----:B------:R-:W-:-:S03]  /*3b80*/  IADD3 R31, PT, PT, R198, 0x30, -R5 ;  /* 0x00000030c61f7810 */ /* 0x000fc60007ffe805 */
[----:B------:R1:W-:Y:S01]  /*3b90*/  MUFU.TANH R20, R29 ;  /* 0x0000001d00147308 */ /* 0x0003e20000002400 */
[----:B------:R-:W-:Y:S02]  /*3ba0*/  IABS R30, R30 ;  /* 0x0000001e001e7213 */ /* 0x000fe40000000000 */
[----:B------:R-:W-:Y:S01]  /*3bb0*/  IABS R17, R31 ;  /* 0x0000001f00117213 */ /* 0x000fe20000000000 */
[C---:B------:R-:W-:Y:S01]  /*3bc0*/  VIADD R31, R28.reuse, 0x29 ;  /* 0x000000291c1f7836 */ /* 0x040fe20000000000 */
[C---:B------:R-:W-:Y:S01]  /*3bd0*/  HMMA.16816.F32 R56, R8.reuse, R6, R56 ;  /* 0x000000060838723c */ /* 0x040fe20000001838 */
[----:B------:R-:W-:Y:S01]  /*3be0*/  FMUL.FTZ R7, R69, UR7 ;  /* 0x0000000745077c20 */ /* 0x000fe20008410000 */
[----:B------:R-:W-:Y:S01]  /*3bf0*/  I2FP.F32.S32 R17, R17 ;  /* 0x0000001100117245 */ /* 0x000fe20000201400 */
[----:B------:R-:W2:Y:S01]  /*3c00*/  MUFU.TANH R4, R4 ;  /* 0x0000000400047308 */ /* 0x000ea20000002400 */
[----:B------:R-:W-:Y:S01]  /*3c10*/  VIADD R6, R28, UR20 ;  /* 0x000000141c067c36 */ /* 0x000fe20008000000 */
[--C-:B------:R-:W-:Y:S01]  /*3c20*/  IADD3 R175, PT, PT, R198, 0xf, -R5.reuse ;  /* 0x0000000fc6af7810 */ /* 0x100fe20007ffe805 */
[----:B------:R-:W-:Y:S01]  /*3c30*/  FMUL.FTZ R72, R72, UR7 ;  /* 0x0000000748487c20 */ /* 0x000fe20008410000 */
[----:B------:R-:W-:Y:S01]  /*3c40*/  FMUL.FTZ R73, R73, UR7 ;  /* 0x0000000749497c20 */ /* 0x000fe20008410000 */
[----:B------:R-:W-:Y:S01]  /*3c50*/  HMMA.16816.F32 R64, R8, R22, R64 ;  /* 0x000000160840723c */ /* 0x000fe20000001840 */
[C-C-:B------:R-:W-:Y:S01]  /*3c60*/  IADD3 R10, PT, PT, R198.reuse, 0x2f, -R5.reuse ;  /* 0x0000002fc60a7810 */ /* 0x140fe20007ffe805 */
[----:B------:R-:W-:Y:S01]  /*3c70*/  FMUL.FTZ R8, R13, UR7 ;  /* 0x000000070d087c20 */ /* 0x000fe20008410000 */
[----:B------:R-:W3:Y:S01]  /*3c80*/  MUFU.TANH R7, R7 ;  /* 0x0000000700077308 */ /* 0x000ee20000002400 */
[----:B------:R-:W-:Y:S01]  /*3c90*/  IADD3 R9, PT, PT, R198, 0x27, -R5 ;  /* 0x00000027c6097810 */ /* 0x000fe20007ffe805 */
[----:B-1----:R-:W-:Y:S01]  /*3ca0*/  FMUL.FTZ R29, R12, UR7 ;  /* 0x000000070c1d7c20 */ /* 0x002fe20008410000 */
[----:B------:R-:W-:Y:S01]  /*3cb0*/  I2FP.F32.S32 R12, R30 ;  /* 0x0000001e000c7245 */ /* 0x000fe20000201400 */
[--C-:B------:R-:W-:Y:S01]  /*3cc0*/  IMAD.IADD R21, R198, 0x1, -R6.reuse ;  /* 0x00000001c6157824 */ /* 0x100fe200078e0a06 */
[----:B------:R-:W-:Y:S01]  /*3cd0*/  IABS R10, R10 ;  /* 0x0000000a000a7213 */ /* 0x000fe20000000000 */
[----:B------:R-:W-:Y:S01]  /*3ce0*/  IMAD.IADD R6, R181, 0x1, -R6 ;  /* 0x00000001b5067824 */ /* 0x000fe200078e0a06 */
[----:B------:R-:W-:Y:S01]  /*3cf0*/  IABS R9, R9 ;  /* 0x0000000900097213 */ /* 0x000fe20000000000 */
[----:B------:R-:W1:Y:S01]  /*3d00*/  MUFU.TANH R11, R29 ;  /* 0x0000001d000b7308 */ /* 0x000e620000002400 */
[----:B-----5:R-:W-:Y:S01]  /*3d10*/  FFMA.FTZ R25, R12, -UR6, R25 ;  /* 0x800000060c197c23 */ /* 0x020fe20008010019 */
[----:B------:R-:W-:Y:S01]  /*3d20*/  IADD3 R12, PT, PT, R198, 0x20, -R5 ;  /* 0x00000020c60c7810 */ /* 0x000fe20007ffe805 */
[----:B------:R-:W-:Y:S01]  /*3d30*/  FMUL.FTZ R56, R56, UR7 ;  /* 0x0000000738387c20 */ /* 0x000fe20008410000 */
[----:B------:R-:W-:Y:S01]  /*3d40*/  I2FP.F32.S32 R10, R10 ;  /* 0x0000000a000a7245 */ /* 0x000fe20000201400 */
[----:B--2---:R-:W-:Y:S01]  /*3d50*/  FFMA.FTZ R4, R17, -UR6, R4 ;  /* 0x8000000611047c23 */ /* 0x004fe20008010004 */
[----:B------:R-:W-:Y:S01]  /*3d60*/  IABS R12, R12 ;  /* 0x0000000c000c7213 */ /* 0x000fe20000000000 */
[----:B------:R-:W-:Y:S01]  /*3d70*/  FMUL.FTZ R75, R75, UR7 ;  /* 0x000000074b4b7c20 */ /* 0x000fe20008410000 */
[----:B------:R-:W-:Y:S01]  /*3d80*/  I2FP.F32.S32 R9, R9 ;  /* 0x0000000900097245 */ /* 0x000fe20000201400 */
[----:B------:R-:W2:Y:S01]  /*3d90*/  MUFU.TANH R189, R56 ;  /* 0x0000003800bd7308 */ /* 0x000ea20000002400 */
[----:B------:R-:W-:Y:S01]  /*3da0*/  I2FP.F32.S32 R12, R12 ;  /* 0x0000000c000c7245 */ /* 0x000fe20000201400 */
[----:B---3--:R-:W-:Y:S01]  /*3db0*/  FFMA.FTZ R17, R10, -UR6, R7 ;  /* 0x800000060a117c23 */ /* 0x008fe20008010007 */
[----:B------:R-:W-:Y:S01]  /*3dc0*/  IABS R175, R175 ;  /* 0x000000af00af7213 */ /* 0x000fe20000000000 */
[----:B------:R-:W-:Y:S01]  /*3dd0*/  FFMA.FTZ R10, R9, -UR6, R16 ;  /* 0x80000006090a7c23 */ /* 0x000fe20008010010 */
[--C-:B------:R-:W-:Y:S01]  /*3de0*/  IADD3 R16, PT, PT, R198, 0x10, -R5.reuse ;  /* 0x00000010c6107810 */ /* 0x100fe20007ffe805 */
[----:B------:R-:W-:Y:S01]  /*3df0*/  VIADD R9, R28, 0x19 ;  /* 0x000000191c097836 */ /* 0x000fe20000000000 */
[----:B------:R-:W-:Y:S01]  /*3e00*/  IADD3 R13, PT, PT, R198, 0x28, -R5 ;  /* 0x00000028c60d7810 */ /* 0x000fe20007ffe805 */
[----:B------:R-:W-:Y:S01]  /*3e10*/  MUFU.TANH R8, R8 ;  /* 0x0000000800087308 */ /* 0x000fe20000002400 */
[----:B-1----:R-:W-:Y:S01]  /*3e20*/  FFMA.FTZ R11, R12, -UR6, R11 ;  /* 0x800000060c0b7c23 */ /* 0x002fe2000801000b */
[----:B------:R-:W-:Y:S01]  /*3e30*/  FMUL.FTZ R12, R57, UR7 ;  /* 0x00000007390c7c20 */ /* 0x000fe20008410000 */
[----:B------:R-:W-:Y:S01]  /*3e40*/  IABS R16, R16 ;  /* 0x0000001000107213 */ /* 0x000fe20000000000 */
[----:B------:R-:W-:Y:S01]  /*3e50*/  VIADD R29, R28, 0x30 ;  /* 0x000000301c1d7836 */ /* 0x000fe20000000000 */
[----:B------:R-:W-:Y:S01]  /*3e60*/  I2FP.F32.S32 R175, R175 ;  /* 0x000000af00af7245 */ /* 0x000fe20000201400 */
[----:B------:R-:W-:Y:S01]  /*3e70*/  FMUL.FTZ R59, R59, UR7 ;  /* 0x000000073b3b7c20 */ /* 0x000fe20008410000 */
[----:B------:R-:W-:Y:S01]  /*3e80*/  I2FP.F32.S32 R16, R16 ;  /* 0x0000001000107245 */ /* 0x000fe20000201400 */
[----:B------:R-:W1:Y:S01]  /*3e90*/  MUFU.TANH R12, R12 ;  /* 0x0000000c000c7308 */ /* 0x000e620000002400 */
[----:B------:R-:W-:Y:S01]  /*3ea0*/  IABS R21, R21 ;  /* 0x0000001500157213 */ /* 0x000fe20000000000 */
[----:B------:R-:W-:Y:S01]  /*3eb0*/  FMUL.FTZ R54, R54, UR7 ;  /* 0x0000000736367c20 */ /* 0x000fe20008410000 */
[----:B------:R-:W-:Y:S01]  /*3ec0*/  IABS R13, R13 ;  /* 0x0000000d000d7213 */ /* 0x000fe20000000000 */
[----:B--2---:R-:W-:Y:S01]  /*3ed0*/  FFMA.FTZ R189, R16, -UR6, R189 ;  /* 0x8000000610bd7c23 */ /* 0x004fe200080100bd */
[----:B------:R-:W-:Y:S01]  /*3ee0*/  FMUL.FTZ R16, R52, UR7 ;  /* 0x0000000734107c20 */ /* 0x000fe20008410000 */
[--C-:B------:R-:W-:Y:S01]  /*3ef0*/  IADD3 R7, PT, PT, R198, 0x1f, -R5.reuse ;  /* 0x0000001fc6077810 */ /* 0x100fe20007ffe805 */
[----:B------:R-:W-:Y:S01]  /*3f00*/  FMUL.FTZ R55, R55, UR7 ;  /* 0x0000000737377c20 */ /* 0x000fe20008410000 */
[----:B------:R-:W-:Y:S01]  /*3f10*/  I2FP.F32.S32 R21, R21 ;  /* 0x0000001500157245 */ /* 0x000fe20000201400 */
[----:B------:R-:W-:Y:S01]  /*3f20*/  MUFU.TANH R191, R72 ;  /* 0x0000004800bf7308 */ /* 0x000fe20000002400 */
[----:B------:R-:W-:Y:S01]  /*3f30*/  I2FP.F32.S32 R13, R13 ;  /* 0x0000000d000d7245 */ /* 0x000fe20000201400 */
[----:B------:R-:W-:Y:S01]  /*3f40*/  FMUL.FTZ R66, R66, UR7 ;  /* 0x0000000742427c20 */ /* 0x000fe20008410000 */
[----:B------:R-:W-:Y:S01]  /*3f50*/  IABS R7, R7 ;  /* 0x0000000700077213 */ /* 0x000fe20000000000 */
[----:B------:R-:W-:Y:S01]  /*3f60*/  FFMA.FTZ R24, R21, -UR6, R24 ;  /* 0x8000000615187c23 */ /* 0x000fe20008010018 */
[C-C-:B------:R-:W-:Y:S01]  /*3f70*/  IADD3 R51, PT, PT, R198.reuse, 0x8, -R5.reuse ;  /* 0x00000008c6337810 */ /* 0x140fe20007ffe805 */
[----:B------:R-:W-:Y:S01]  /*3f80*/  FFMA.FTZ R13, R13, -UR6, R20 ;  /* 0x800000060d0d7c23 */ /* 0x000fe20008010014 */
[----:B------:R-:W-:Y:S01]  /*3f90*/  I2FP.F32.S32 R7, R7 ;  /* 0x0000000700077245 */ /* 0x000fe20000201400 */
[----:B------:R-:W2:Y:S01]  /*3fa0*/  MUFU.TANH R16, R16 ;  /* 0x0000001000107308 */ /* 0x000ea20000002400 */
[----:B-1----:R-:W-:Y:S01]  /*3fb0*/  FFMA.FTZ R175, R175, -UR6, R12 ;  /* 0x80000006afaf7c23 */ /* 0x002fe2000801000c */
[C---:B------:R-:W-:Y:S01]  /*3fc0*/  VIADD R12, R198.reuse, -UR22 ;  /* 0x80000016c60c7c36 */ /* 0x040fe20008000000 */
[C-C-:B------:R-:W-:Y:S01]  /*3fd0*/  IADD3 R22, PT, PT, R198.reuse, 0x18, -R5.reuse ;  /* 0x00000018c6167810 */ /* 0x140fe20007ffe805 */
[----:B------:R-:W-:Y:S01]  /*3fe0*/  FFMA.FTZ R8, R7, -UR6, R8 ;  /* 0x8000000607087c23 */ /* 0x000fe20008010008 */
[----:B------:R-:W-:Y:S01]  /*3ff0*/  IADD3 R20, PT, PT, R198, 0x17, -R5 ;  /* 0x00000017c6147810 */ /* 0x000fe20007ffe805 */
[----:B------:R-:W-:Y:S01]  /*4000*/  VIADD R21, R28, 0x39 ;  /* 0x000000391c157836 */ /* 0x000fe20000000000 */
[C---:B------:R-:W-:Y:S01]  /*4010*/  ISETP.GT.AND P1, PT, R12.reuse, R28, PT ;  /* 0x0000001c0c00720c */ /* 0x040fe20003f24270 */
[----:B------:R-:W1:Y:S01]  /*4020*/  MUFU.TANH R173, R73 ;  /* 0x0000004900ad7308 */ /* 0x000e620000002400 */
[----:B------:R-:W-:Y:S01]  /*4030*/  ISETP.GT.AND P5, PT, R12, R47, PT ;  /* 0x0000002f0c00720c */ /* 0x000fe20003fa4270 */
[----:B------:R-:W-:Y:S01]  /*4040*/  FMUL.FTZ R67, R67, UR7 ;  /* 0x0000000743437c20 */ /* 0x000fe20008410000 */
[----:B------:R-:W-:-:S02]  /*4050*/  IABS R51, R51 ;  /* 0x0000003300337213 */ /* 0x000fc40000000000 */
[----:B------:R-:W-:Y:S02]  /*4060*/  IABS R22, R22 ;  /* 0x0000001600167213 */ /* 0x000fe40000000000 */
[----:B------:R-:W-:Y:S01]  /*4070*/  IABS R20, R20 ;  /* 0x0000001400147213 */ /* 0x000fe20000000000 */
[----:B------:R-:W-:Y:S01]  /*4080*/  MUFU.TANH R75, R75 ;  /* 0x0000004b004b7308 */ /* 0x000fe20000002400 */
[----:B------:R-:W-:Y:S01]  /*4090*/  FSEL R7, R24, -INF , !P1 ;  /* 0xff80000018077808 */ /* 0x000fe20004800000 */
[----:B------:R-:W-:Y:S01]  /*40a0*/  VIADD R24, R181, -UR22 ;  /* 0x80000016b5187c36 */ /* 0x000fe20008000000 */
[----:B------:R-:W-:Y:S01]  /*40b0*/  FSEL R23, R4, -INF , !P5 ;  /* 0xff80000004177808 */ /* 0x000fe20006800000 */
[----:B------:R-:W-:Y:S01]  /*40c0*/  FMUL.FTZ R4, R53, UR7 ;  /* 0x0000000735047c20 */ /* 0x000fe20008410000 */
[----:B------:R-:W-:Y:S02]  /*40d0*/  I2FP.F32.S32 R51, R51 ;  /* 0x0000003300337245 */ /* 0x000fe40000201400 */
[----:B------:R-:W-:Y:S01]  /*40e0*/  I2FP.F32.S32 R22, R22 ;  /* 0x0000001600167245 */ /* 0x000fe20000201400 */
[----:B------:R-:W-:Y:S01]  /*40f0*/  MUFU.TANH R66, R66 ;  /* 0x0000004200427308 */ /* 0x000fe20000002400 */
[----:B------:R-:W-:Y:S01]  /*4100*/  I2FP.F32.S32 R20, R20 ;  /* 0x0000001400147245 */ /* 0x000fe20000201400 */
[----:B--2---:R-:W-:Y:S01]  /*4110*/  FFMA.FTZ R16, R51, -UR6, R16 ;  /* 0x8000000633107c23 */ /* 0x004fe20008010010 */
[----:B------:R-:W-:Y:S01]  /*4120*/  FSEL R7, R7, -INF , !P0 ;  /* 0xff80000007077808 */ /* 0x000fe20004000000 */
[----:B------:R-:W-:Y:S01]  /*4130*/  FFMA.FTZ R191, R22, -UR6, R191 ;  /* 0x8000000616bf7c23 */ /* 0x000fe200080100bf */
[----:B------:R-:W-:Y:S01]  /*4140*/  ISETP.GT.AND P5, PT, R12, R9, PT ;  /* 0x000000090c00720c */ /* 0x000fe20003fa4270 */
[----:B-1----:R-:W-:Y:S01]  /*4150*/  FFMA.FTZ R173, R20, -UR6, R173 ;  /* 0x8000000614ad7c23 */ /* 0x002fe200080100ad */
[C---:B------:R-:W-:Y:S01]  /*4160*/  ISETP.GT.AND P3, PT, R12.reuse, R49, PT ;  /* 0x000000310c00720c */ /* 0x040fe20003f64270 */
[----:B------:R-:W1:Y:S01]  /*4170*/  MUFU.TANH R4, R4 ;  /* 0x0000000400047308 */ /* 0x000e620000002400 */
[----:B------:R-:W-:Y:S01]  /*4180*/  ISETP.GT.AND P1, PT, R12, R45, PT ;  /* 0x0000002d0c00720c */ /* 0x000fe20003f24270 */
[----:B------:R-:W-:Y:S01]  /*4190*/  VIADD R22, R28, 0x31 ;  /* 0x000000311c167836 */ /* 0x000fe20000000000 */
[----:B------:R-:W-:Y:S01]  /*41a0*/  ISETP.GT.AND P4, PT, R12, R43, PT ;  /* 0x0000002b0c00720c */ /* 0x000fe20003f84270 */
[----:B------:R-:W-:Y:S01]  /*41b0*/  FMUL.FTZ R20, R64, UR7 ;  /* 0x0000000740147c20 */ /* 0x000fe20008410000 */
[----:B------:R-:W-:-:S02]  /*41c0*/  ISETP.GT.AND P0, PT, R12, R41, PT ;  /* 0x000000290c00720c */ /* 0x000fc40003f04270 */
[----:B------:R-:W-:Y:S01]  /*41d0*/  FSEL R8, R8, -INF , !P5 ;  /* 0xff80000008087808 */ /* 0x000fe20006800000 */
[----:B------:R-:W-:Y:S01]  /*41e0*/  MUFU.TANH R67, R67 ;  /* 0x0000004300437308 */ /* 0x000fe20000002400 */
[----:B------:R-:W-:Y:S02]  /*41f0*/  FSEL R25, R25, -INF , !P3 ;  /* 0xff80000019197808 */ /* 0x000fe40005800000 */
[----:B------:R-:W-:Y:S02]  /*4200*/  FSEL R17, R17, -INF , !P1 ;  /* 0xff80000011117808 */ /* 0x000fe40004800000 */
[----:B------:R-:W-:Y:S02]  /*4210*/  FSEL R13, R13, -INF , !P4 ;  /* 0xff8000000d0d7808 */ /* 0x000fe40006000000 */
[----:B------:R-:W-:Y:S01]  /*4220*/  FSEL R10, R10, -INF , !P0 ;  /* 0xff8000000a0a7808 */ /* 0x000fe20004000000 */
[----:B------:R-:W-:Y:S01]  /*4230*/  MUFU.TANH R20, R20 ;  /* 0x0000001400147308 */ /* 0x000fe20000002400 */
[----:B------:R-:W-:Y:S01]  /*4240*/  BAR.SYNC.DEFER_BLOCKING 0x0 ;  /* 0x0000000000007b1d */ /* 0x000fe20000010000 */
[----:B------:R-:W-:-:S02]  /*4250*/  ISETP.GT.AND P5, PT, R12, R29, PT ;  /* 0x0000001d0c00720c */ /* 0x000fc40003fa4270 */
[C---:B------:R-:W-:Y:S02]  /*4260*/  ISETP.GT.AND P3, PT, R12.reuse, R39, PT ;  /* 0x000000270c00720c */ /* 0x040fe40003f64270 */
[C---:B------:R-:W-:Y:S02]  /*4270*/  ISETP.GT.AND P1, PT, R12.reuse, R37, PT ;  /* 0x000000250c00720c */ /* 0x040fe40003f24270 */
[C---:B------:R-:W-:Y:S02]  /*4280*/  ISETP.GT.AND P4, PT, R12.reuse, R35, PT ;  /* 0x000000230c00720c */ /* 0x040fe40003f84270 */
[----:B------:R-:W-:Y:S02]  /*4290*/  ISETP.GT.AND P0, PT, R12, R33, PT ;  /* 0x000000210c00720c */ /* 0x000fe40003f04270 */
[----:B------:R-:W-:Y:S02]  /*42a0*/  FSEL R187, R16, -INF , !P5 ;  /* 0xff80000010bb7808 */ /* 0x000fe40006800000 */
[----:B------:R-:W-:-:S02]  /*42b0*/  FSEL R11, R11, -INF , !P3 ;  /* 0xff8000000b0b7808 */ /* 0x000fc40005800000 */
[----:B------:R-:W-:Y:S02]  /*42c0*/  FSEL R191, R191, -INF , !P1 ;  /* 0xff800000bfbf7808 */ /* 0x000fe40004800000 */
[----:B------:R-:W-:Y:S02]  /*42d0*/  FSEL R173, R173, -INF , !P4 ;  /* 0xff800000adad7808 */ /* 0x000fe40006000000 */
[----:B------:R-:W-:Y:S02]  /*42e0*/  FSEL R189, R189, -INF , !P0 ;  /* 0xff800000bdbd7808 */ /* 0x000fe40004000000 */
[----:B------:R-:W-:Y:S02]  /*42f0*/  IADD3 R16, PT, PT, R198, 0x7, -R5 ;  /* 0x00000007c6107810 */ /* 0x000fe40007ffe805 */
[C---:B------:R-:W-:Y:S02]  /*4300*/  ISETP.GT.AND P3, PT, R12.reuse, R31, PT ;  /* 0x0000001f0c00720c */ /* 0x040fe40003f64270 */
[----:B------:R-:W-:-:S02]  /*4310*/  ISETP.GT.AND P1, PT, R12, R22, PT ;  /* 0x000000160c00720c */ /* 0x000fc40003f24270 */
[C---:B------:R-:W-:Y:S02]  /*4320*/  ISETP.GT.AND P4, PT, R12.reuse, R3, PT ;  /* 0x000000030c00720c */ /* 0x040fe40003f84270 */
[----:B------:R-:W-:Y:S01]  /*4330*/  ISETP.GT.AND P0, PT, R12, R21, PT ;  /* 0x000000150c00720c */ /* 0x000fe20003f04270 */
[----:B------:R-:W-:Y:S01]  /*4340*/  FMUL.FTZ R12, R65, UR7 ;  /* 0x00000007410c7c20 */ /* 0x000fe20008410000 */
[----:B------:R-:W-:Y:S02]  /*4350*/  IABS R16, R16 ;  /* 0x0000001000107213 */ /* 0x000fe40000000000 */
[----:B------:R-:W-:Y:S02]  /*4360*/  FSEL R175, R175, -INF , !P3 ;  /* 0xff800000afaf7808 */ /* 0x000fe40005800000 */
[----:B------:R-:W-:Y:S01]  /*4370*/  I2FP.F32.S32 R51, R16 ;  /* 0x0000001000337245 */ /* 0x000fe20000201400 */
[----:B------:R-:W2:Y:S01]  /*4380*/  MUFU.TANH R12, R12 ;  /* 0x0000000c000c7308 */ /* 0x000ea20000002400 */
[----:B------:R-:W-:-:S02]  /*4390*/  ISETP.GE.AND P3, PT, R28, R196, PT ;  /* 0x000000c41c00720c */ /* 0x000fc40003f66270 */
[----:B------:R-:W-:Y:S01]  /*43a0*/  ISETP.GT.AND P5, PT, R24, R28, PT ;  /* 0x0000001c1800720c */ /* 0x000fe20003fa4270 */
[----:B-1----:R-:W-:Y:S01]  /*43b0*/  FFMA.FTZ R4, R51, -UR6, R4 ;  /* 0x8000000633047c23 */ /* 0x002fe20008010004 */
[--C-:B------:R-:W-:Y:S01]  /*43c0*/  IADD3 R30, PT, PT, R198, -0x1, -R5.reuse ;  /* 0xffffffffc61e7810 */ /* 0x100fe20007ffe805 */
[----:B------:R-:W-:Y:S01]  /*43d0*/  FMUL.FTZ R28, R26, UR7 ;  /* 0x000000071a1c7c20 */ /* 0x000fe20008410000 */
[----:B------:R-:W-:Y:S01]  /*43e0*/  IABS R6, R6 ;  /* 0x0000000600067213 */ /* 0x000fe20000000000 */
[----:B------:R-:W-:Y:S01]  /*43f0*/  IMAD.IADD R26, R198, 0x1, -R5 ;  /* 0x00000001c61a7824 */ /* 0x000fe200078e0a05 */
[----:B------:R-:W-:Y:S02]  /*4400*/  IABS R30, R30 ;  /* 0x0000001e001e7213 */ /* 0x000fe40000000000 */
[----:B------:R-:W-:Y:S01]  /*4410*/  FSEL R185, R4, -INF , !P1 ;  /* 0xff80000004b97808 */ /* 0x000fe20004800000 */
[----:B------:R-:W-:Y:S01]  /*4420*/  FMUL.FTZ R4, R70, UR7 ;  /* 0x0000000746047c20 */ /* 0x000fe20008410000 */
[----:B------:R-:W1:Y:S01]  /*4430*/  MUFU.TANH R28, R28 ;  /* 0x0000001c001c7308 */ /* 0x000e620000002400 */
[----:B------:R-:W-:-:S02]  /*4440*/  I2FP.F32.S32 R51, R30 ;  /* 0x0000001e00337245 */ /* 0x000fc40000201400 */
[----:B------:R-:W-:Y:S02]  /*4450*/  I2FP.F32.S32 R57, R6 ;  /* 0x0000000600397245 */ /* 0x000fe40000201400 */
[--C-:B------:R-:W-:Y:S01]  /*4460*/  IADD3 R6, PT, PT, R181, 0x37, -R5.reuse ;  /* 0x00000037b5067810 */ /* 0x100fe20007ffe805 */
[----:B--2---:R-:W-:Y:S01]  /*4470*/  FFMA.FTZ R12, R51, -UR6, R12 ;  /* 0x80000006330c7c23 */ /* 0x004fe2000801000c */
[----:B------:R-:W-:Y:S01]  /*4480*/  IABS R26, R26 ;  /* 0x0000001a001a7213 */ /* 0x000fe20000000000 */
[----:B------:R-:W2:Y:S01]  /*4490*/  MUFU.TANH R4, R4 ;  /* 0x0000000400047308 */ /* 0x000ea20000002400 */
[----:B------:R-:W-:Y:S02]  /*44a0*/  IABS R6, R6 ;  /* 0x0000000600067213 */ /* 0x000fe40000000000 */
[----:B------:R-:W-:Y:S02]  /*44b0*/  IADD3 R16, PT, PT, R181, 0x30, -R5 ;  /* 0x00000030b5107810 */ /* 0x000fe40007ffe805 */
[----:B------:R-:W-:-:S02]  /*44c0*/  I2FP.F32.S32 R6, R6 ;  /* 0x0000000600067245 */ /* 0x000fc40000201400 */
[----:B------:R-:W-:Y:S02]  /*44d0*/  FSEL R171, R12, -INF , !P0 ;  /* 0xff8000000cab7808 */ /* 0x000fe40004000000 */
[----:B------:R-:W-:Y:S01]  /*44e0*/  I2FP.F32.S32 R53, R26 ;  /* 0x0000001a00357245 */ /* 0x000fe20000201400 */
[----:B------:R-:W-:Y:S01]  /*44f0*/  FFMA.FTZ R6, R6, -UR6, R27 ;  /* 0x8000000606067c23 */ /* 0x000fe2000801001b */
[----:B------:R-:W-:Y:S01]  /*4500*/  IADD3 R12, PT, PT, R181, 0x2f, -R5 ;  /* 0x0000002fb50c7810 */ /* 0x000fe20007ffe805 */
[----:B-1----:R-:W-:Y:S01]  /*4510*/  FFMA.FTZ R28, R57, -UR6, R28 ;  /* 0x80000006391c7c23 */ /* 0x002fe2000801001c */
[----:B------:R-:W-:Y:S01]  /*4520*/  IABS R16, R16 ;  /* 0x0000001000107213 */ /* 0x000fe20000000000 */
[----:B------:R-:W-:Y:S01]  /*4530*/  FFMA.FTZ R20, R53, -UR6, R20 ;  /* 0x8000000635147c23 */ /* 0x000fe20008010014 */
[----:B------:R-:W-:Y:S01]  /*4540*/  ISETP.GT.AND P0, PT, R24, R49, PT ;  /* 0x000000311800720c */ /* 0x000fe20003f04270 */
[----:B------:R-:W-:Y:S01]  /*4550*/  FMUL.FTZ R26, R18, UR7 ;  /* 0x00000007121a7c20 */ /* 0x000fe20008410000 */
[----:B------:R-:W-:-:S02]  /*4560*/  IABS R12, R12 ;  /* 0x0000000c000c7213 */ /* 0x000fc40000000000 */
[----:B------:R-:W-:Y:S02]  /*4570*/  I2FP.F32.S32 R27, R16 ;  /* 0x00000010001b7245 */ /* 0x000fe40000201400 */
[----:B------:R-:W-:Y:S02]  /*4580*/  ISETP.GE.AND P1, PT, R49, R197, PT ;  /* 0x000000c53100720c */ /* 0x000fe40003f26270 */
[----:B------:R-:W-:Y:S01]  /*4590*/  FSEL R16, R6, -INF , !P0 ;  /* 0xff80000006107808 */ /* 0x000fe20004000000 */
[----:B------:R-:W-:Y:S01]  /*45a0*/  IMAD.MOV.U32 R6, RZ, RZ, R12 ;  /* 0x000000ffff067224 */ /* 0x000fe200078e000c */
[----:B------:R-:W-:Y:S01]  /*45b0*/  FSEL R183, R20, -INF , !P4 ;  /* 0xff80000014b77808 */ /* 0x000fe20006000000 */
[----:B--2---:R-:W-:Y:S01]  /*45c0*/  FFMA.FTZ R4, R27, -UR6, R4 ;  /* 0x800000061b047c23 */ /* 0x004fe20008010004 */
[----:B------:R-:W-:Y:S01]  /*45d0*/  FSEL R20, R28, -INF , !P5 ;  /* 0xff8000001c147808 */ /* 0x000fe20006800000 */
[----:B------:R-:W1:Y:S01]  /*45e0*/  MUFU.TANH R12, R26 ;  /* 0x0000001a000c7308 */ /* 0x000e620000002400 */
[----:B------:R-:W-:-:S02]  /*45f0*/  FSEL R25, R25, -INF , !P1 ;  /* 0xff80000019197808 */ /* 0x000fc40004800000 */
[----:B------:R-:W-:Y:S02]  /*4600*/  ISETP.GT.AND P1, PT, R24, R47, PT ;  /* 0x0000002f1800720c */ /* 0x000fe40003f24270 */
[----:B------:R-:W-:Y:S02]  /*4610*/  IADD3 R18, PT, PT, R181, 0x28, -R5 ;  /* 0x00000028b5127810 */ /* 0x000fe40007ffe805 */
[----:B------:R-:W-:Y:S02]  /*4620*/  I2FP.F32.S32 R6, R6 ;  /* 0x0000000600067245 */ /* 0x000fe40000201400 */
[----:B------:R-:W-:Y:S02]  /*4630*/  FSEL R20, R20, -INF , !P3 ;  /* 0xff80000014147808 */ /* 0x000fe40005800000 */
[----:B------:R-:W-:Y:S01]  /*4640*/  ISETP.GE.AND P3, PT, R47, R196, PT ;  /* 0x000000c42f00720c */ /* 0x000fe20003f66270 */
[----:B------:R-:W-:Y:S01]  /*4650*/  FFMA.FTZ R71, R6, -UR6, R71 ;  /* 0x8000000606477c23 */ /* 0x000fe20008010047 */
[----:B------:R-:W-:-:S02]  /*4660*/  FSEL R4, R4, -INF , !P1 ;  /* 0xff80000004047808 */ /* 0x000fc40004800000 */
[----:B------:R-:W-:Y:S02]  /*4670*/  IABS R18, R18 ;  /* 0x0000001200127213 */ /* 0x000fe40000000000 */
[----:B------:R-:W-:Y:S02]  /*4680*/  FSEL R6, R4, -INF , !P3 ;  /* 0xff80000004067808 */ /* 0x000fe40005800000 */
[----:B------:R-:W-:Y:S02]  /*4690*/  IADD3 R4, PT, PT, R181, 0x27, -R5 ;  /* 0x00000027b5047810 */ /* 0x000fe40007ffe805 */
[----:B------:R-:W-:Y:S01]  /*46a0*/  I2FP.F32.S32 R27, R18 ;  /* 0x00000012001b7245 */ /* 0x000fe20000201400 */
[----:B------:R-:W-:Y:S01]  /*46b0*/  FMUL.FTZ R18, R14, UR7 ;  /* 0x000000070e127c20 */ /* 0x000fe20008410000 */
[----:B------:R-:W-:Y:S02]  /*46c0*/  IABS R4, R4 ;  /* 0x0000000400047213 */ /* 0x000fe40000000000 */
[-C--:B------:R-:W-:Y:S01]  /*46d0*/  ISETP.GE.AND P5, PT, R47, R197.reuse, PT ;  /* 0x000000c52f00720c */ /* 0x080fe20003fa6270 */
[----:B-1----:R-:W-:Y:S01]  /*46e0*/  FFMA.FTZ R12, R27, -UR6, R12 ;  /* 0x800000061b0c7c23 */ /* 0x002fe2000801000c */
[----:B------:R-:W-:Y:S01]  /*46f0*/  ISETP.GE.AND P0, PT, R45, R197, PT ;  /* 0x000000c52d00720c */ /* 0x000fe20003f06270 */
[----:B------:R-:W1:Y:S01]  /*4700*/  MUFU.TANH R18, R18 ;  /* 0x0000001200127308 */ /* 0x000e620000002400 */
[----:B------:R-:W-:Y:S01]  /*4710*/  IMAD.MOV.U32 R14, RZ, RZ, R4 ;  /* 0x000000ffff0e7224 */ /* 0x000fe200078e0004 */
[----:B------:R-:W-:Y:S01]  /*4720*/  ISETP.GE.AND P4, PT, R49, R196, PT ;  /* 0x000000c43100720c */ /* 0x000fe20003f86270 */
[----:B------:R-:W-:Y:S01]  /*4730*/  FMUL.FTZ R27, R15, UR7 ;  /* 0x000000070f1b7c20 */ /* 0x000fe20008410000 */
[----:B------:R-:W-:-:S02]  /*4740*/  FSEL R23, R23, -INF , !P5 ;  /* 0xff80000017177808 */ /* 0x000fc40006800000 */
[C---:B------:R-:W-:Y:S02]  /*4750*/  ISETP.GT.AND P5, PT, R24.reuse, R45, PT ;  /* 0x0000002d1800720c */ /* 0x040fe40003fa4270 */
[----:B------:R-:W-:Y:S01]  /*4760*/  FSEL R17, R17, -INF , !P0 ;  /* 0xff80000011117808 */ /* 0x000fe20004000000 */
[----:B------:R-:W2:Y:S01]  /*4770*/  MUFU.TANH R27, R27 ;  /* 0x0000001b001b7308 */ /* 0x000ea20000002400 */
[----:B------:R-:W-:Y:S02]  /*4780*/  ISETP.GT.AND P0, PT, R24, R43, PT ;  /* 0x0000002b1800720c */ /* 0x000fe40003f04270 */
[----:B------:R-:W-:Y:S02]  /*4790*/  IADD3 R26, PT, PT, R181, 0x20, -R5 ;  /* 0x00000020b51a7810 */ /* 0x000fe40007ffe805 */
[----:B------:R-:W-:Y:S02]  /*47a0*/  FSEL R16, R16, -INF , !P4 ;  /* 0xff80000010107808 */ /* 0x000fe40006000000 */
[----:B------:R-:W-:-:S02]  /*47b0*/  I2FP.F32.S32 R14, R14 ;  /* 0x0000000e000e7245 */ /* 0x000fc40000201400 */
[-C--:B------:R-:W-:Y:S02]  /*47c0*/  ISETP.GE.AND P4, PT, R45, R196.reuse, PT ;  /* 0x000000c42d00720c */ /* 0x080fe40003f86270 */
[----:B------:R-:W-:Y:S01]  /*47d0*/  ISETP.GE.AND P1, PT, R43, R197, PT ;  /* 0x000000c52b00720c */ /* 0x000fe20003f26270 */
[----:B------:R-:W-:Y:S01]  /*47e0*/  FFMA.FTZ R19, R14, -UR6, R19 ;  /* 0x800000060e137c23 */ /* 0x000fe20008010013 */
[----:B------:R-:W-:Y:S02]  /*47f0*/  FSEL R71, R71, -INF , !P5 ;  /* 0xff80000047477808 */ /* 0x000fe40006800000 */
[----:B------:R-:W-:Y:S02]  /*4800*/  ISETP.GE.AND P3, PT, R43, R196, PT ;  /* 0x000000c42b00720c */ /* 0x000fe40003f66270 */
[----:B------:R-:W-:Y:S02]  /*4810*/  FSEL R12, R12, -INF , !P0 ;  /* 0xff8000000c0c7808 */ /* 0x000fe40004000000 */
[----:B------:R-:W-:-:S02]  /*4820*/  IABS R26, R26 ;  /* 0x0000001a001a7213 */ /* 0x000fc40000000000 */
[----:B------:R-:W-:Y:S02]  /*4830*/  FSEL R4, R71, -INF , !P4 ;  /* 0xff80000047047808 */ /* 0x000fe40006000000 */
[----:B------:R-:W-:Y:S02]  /*4840*/  FSEL R13, R13, -INF , !P1 ;  /* 0xff8000000d0d7808 */ /* 0x000fe40004800000 */
[C---:B------:R-:W-:Y:S02]  /*4850*/  ISETP.GE.AND P5, PT, R41.reuse, R197, PT ;  /* 0x000000c52900720c */ /* 0x040fe40003fa6270 */
[----:B------:R-:W-:Y:S02]  /*4860*/  ISETP.GE.AND P4, PT, R41, R196, PT ;  /* 0x000000c42900720c */ /* 0x000fe40003f86270 */
[----:B------:R-:W-:Y:S02]  /*4870*/  ISETP.GT.AND P1, PT, R24, R41, PT ;  /* 0x000000291800720c */ /* 0x000fe40003f24270 */
[----:B------:R-:W-:-:S02]  /*4880*/  FSEL R14, R12, -INF , !P3 ;  /* 0xff8000000c0e7808 */ /* 0x000fc40005800000 */
[----:B------:R-:W-:Y:S02]  /*4890*/  I2FP.F32.S32 R41, R26 ;  /* 0x0000001a00297245 */ /* 0x000fe40000201400 */
[----:B------:R-:W-:Y:S02]  /*48a0*/  IADD3 R12, PT, PT, R181, 0x1f, -R5 ;  /* 0x0000001fb50c7810 */ /* 0x000fe40007ffe805 */
[----:B------:R-:W-:Y:S01]  /*48b0*/  FSEL R15, R10, -INF , !P5 ;  /* 0xff8000000a0f7808 */ /* 0x000fe20006800000 */
[----:B-1----:R-:W-:Y:S01]  /*48c0*/  FFMA.FTZ R18, R41, -UR6, R18 ;  /* 0x8000000629127c23 */ /* 0x002fe20008010012 */
[----:B------:R-:W-:Y:S02]  /*48d0*/  IABS R10, R12 ;  /* 0x0000000c000a7213 */ /* 0x000fe40000000000 */
[----:B------:R-:W-:Y:S01]  /*48e0*/  FSEL R12, R19, -INF , !P1 ;  /* 0xff800000130c7808 */ /* 0x000fe20004800000 */
[----:B------:R-:W-:Y:S01]  /*48f0*/  FMUL.FTZ R19, R74, UR7 ;  /* 0x000000074a137c20 */ /* 0x000fe20008410000 */
[----:B------:R-:W-:-:S02]  /*4900*/  ISETP.GT.AND P5, PT, R24, R39, PT ;  /* 0x000000271800720c */ /* 0x000fc40003fa4270 */
[----:B------:R-:W-:Y:S02]  /*4910*/  ISETP.GE.AND P0, PT, R39, R197, PT ;  /* 0x000000c52700720c */ /* 0x000fe40003f06270 */
[----:B------:R-:W-:Y:S01]  /*4920*/  I2FP.F32.S32 R10, R10 ;  /* 0x0000000a000a7245 */ /* 0x000fe20000201400 */
[----:B------:R-:W1:Y:S01]  /*4930*/  MUFU.TANH R19, R19 ;  /* 0x0000001300137308 */ /* 0x000e620000002400 */
[----:B------:R-:W-:Y:S02]  /*4940*/  IADD3 R26, PT, PT, R181, 0x18, -R5 ;  /* 0x00000018b51a7810 */ /* 0x000fe40007ffe805 */
[----:B------:R-:W-:Y:S01]  /*4950*/  ISETP.GE.AND P3, PT, R39, R196, PT ;  /* 0x000000c42700720c */ /* 0x000fe20003f66270 */
[----:B--2---:R-:W-:Y:S01]  /*4960*/  FFMA.FTZ R27, R10, -UR6, R27 ;  /* 0x800000060a1b7c23 */ /* 0x004fe2000801001b */
[----:B------:R-:W-:Y:S02]  /*4970*/  FSEL R18, R18, -INF , !P5 ;  /* 0xff80000012127808 */ /* 0x000fe40006800000 */
[----:B------:R-:W-:-:S02]  /*4980*/  FSEL R12, R12, -INF , !P4 ;  /* 0xff8000000c0c7808 */ /* 0x000fc40006000000 */
[----:B------:R-:W-:Y:S02]  /*4990*/  FSEL R11, R11, -INF , !P0 ;  /* 0xff8000000b0b7808 */ /* 0x000fe40004000000 */
[C---:B------:R-:W-:Y:S02]  /*49a0*/  ISETP.GE.AND P1, PT, R9.reuse, R197, PT ;  /* 0x000000c50900720c */ /* 0x040fe40003f26270 */
[----:B------:R-:W-:Y:S02]  /*49b0*/  ISETP.GE.AND P4, PT, R9, R196, PT ;  /* 0x000000c40900720c */ /* 0x000fe40003f86270 */
[----:B------:R-:W-:Y:S02]  /*49c0*/  ISETP.GT.AND P0, PT, R24, R9, PT ;  /* 0x000000091800720c */ /* 0x000fe40003f04270 */
[----:B------:R-:W-:Y:S02]  /*49d0*/  IABS R9, R26 ;  /* 0x0000001a00097213 */ /* 0x000fe40000000000 */
[----:B------:R-:W-:-:S02]  /*49e0*/  FSEL R10, R18, -INF , !P3 ;  /* 0xff800000120a7808 */ /* 0x000fc40005800000 */
[C---:B------:R-:W-:Y:S02]  /*49f0*/  IADD3 R18, PT, PT, R181.reuse, 0x17, -R5 ;  /* 0x00000017b5127810 */ /* 0x040fe40007ffe805 */
[----:B------:R-:W-:Y:S02]  /*4a00*/  I2FP.F32.S32 R26, R9 ;  /* 0x00000009001a7245 */ /* 0x000fe40000201400 */
[----:B------:R-:W-:Y:S02]  /*4a10*/  FSEL R9, R8, -INF , !P1 ;  /* 0xff80000008097808 */ /* 0x000fe40004800000 */
[----:B------:R-:W-:Y:S01]  /*4a20*/  IABS R8, R18 ;  /* 0x0000001200087213 */ /* 0x000fe20000000000 */
[----:B------:R-:W-:Y:S01]  /*4a30*/  FMUL.FTZ R18, R58, UR7 ;  /* 0x000000073a127c20 */ /* 0x000fe20008410000 */
[----:B-1----:R-:W-:Y:S01]  /*4a40*/  FFMA.FTZ R19, R26, -UR6, R19 ;  /* 0x800000061a137c23 */ /* 0x002fe20008010013 */
[----:B------:R-:W-:Y:S02]  /*4a50*/  IADD3 R26, PT, PT, R181, 0x10, -R5 ;  /* 0x00000010b51a7810 */ /* 0x000fe40007ffe805 */
[----:B------:R-:W-:Y:S01]  /*4a60*/  FSEL R28, R27, -INF , !P0 ;  /* 0xff8000001b1c7808 */ /* 0x000fe20004000000 */
[----:B------:R-:W-:Y:S01]  /*4a70*/  IMAD.MOV.U32 R27, RZ, RZ, R8 ;  /* 0x000000ffff1b7224 */ /* 0x000fe200078e0008 */
[----:B------:R-:W1:Y:S01]  /*4a80*/  MUFU.TANH R18, R18 ;  /* 0x0000001200127308 */ /* 0x000e620000002400 */
[----:B------:R-:W-:-:S02]  /*4a90*/  IABS R26, R26 ;  /* 0x0000001a001a7213 */ /* 0x000fc40000000000 */
[----:B------:R-:W-:Y:S02]  /*4aa0*/  ISETP.GT.AND P1, PT, R24, R37, PT ;  /* 0x000000251800720c */ /* 0x000fe40003f24270 */
[----:B------:R-:W-:Y:S02]  /*4ab0*/  FSEL R8, R28, -INF , !P4 ;  /* 0xff8000001c087808 */ /* 0x000fe40006000000 */
[----:B------:R-:W-:Y:S02]  /*4ac0*/  I2FP.F32.S32 R28, R27 ;  /* 0x0000001b001c7245 */ /* 0x000fe40000201400 */
[----:B------:R-:W-:Y:S02]  /*4ad0*/  I2FP.F32.S32 R27, R26 ;  /* 0x0000001a001b7245 */ /* 0x000fe40000201400 */
[----:B------:R-:W-:Y:S01]  /*4ae0*/  ISETP.GE.AND P3, PT, R37, R196, PT ;  /* 0x000000c42500720c */ /* 0x000fe20003f66270 */
[----:B------:R-:W-:Y:S01]  /*4af0*/  FFMA.FTZ R28, R28, -UR6, R75 ;  /* 0x800000061c1c7c23 */ /* 0x000fe2000801004b */
[----:B------:R-:W-:-:S02]  /*4b00*/  FSEL R19, R19, -INF , !P1 ;  /* 0xff80000013137808 */ /* 0x000fc40004800000 */
[----:B------:R-:W-:Y:S02]  /*4b10*/  ISETP.GE.AND P0, PT, R35, R197, PT ;  /* 0x000000c52300720c */ /* 0x000fe40003f06270 */
[----:B------:R-:W-:Y:S01]  /*4b20*/  FSEL R190, R19, -INF , !P3 ;  /* 0xff80000013be7808 */ /* 0x000fe20005800000 */
[----:B-1----:R-:W-:Y:S01]  /*4b30*/  FFMA.FTZ R27, R27, -UR6, R18 ;  /* 0x800000061b1b7c23 */ /* 0x002fe20008010012 */
[----:B------:R-:W-:Y:S01]  /*4b40*/  IADD3 R19, PT, PT, R181, 0xf, -R5 ;  /* 0x0000000fb5137810 */ /* 0x000fe20007ffe805 */
[----:B------:R-:W1:Y:S01]  /*4b50*/  MUFU.TANH R18, R59 ;  /* 0x0000003b00127308 */ /* 0x000e620000002400 */
[----:B------:R-:W-:Y:S02]  /*4b60*/  FSEL R173, R173, -INF , !P0 ;  /* 0xff800000adad7808 */ /* 0x000fe40004000000 */
[----:B------:R-:W-:Y:S02]  /*4b70*/  ISETP.GT.AND P0, PT, R24, R33, PT ;  /* 0x000000211800720c */ /* 0x000fe40003f04270 */
[----:B------:R-:W-:-:S02]  /*4b80*/  IABS R19, R19 ;  /* 0x0000001300137213 */ /* 0x000fc40000000000 */
[----:B------:R-:W-:Y:S02]  /*4b90*/  FSEL R186, R27, -INF , !P0 ;  /* 0xff8000001bba7808 */ /* 0x000fe40004000000 */
[----:B------:R-:W-:Y:S02]  /*4ba0*/  ISETP.GE.AND P5, PT, R37, R197, PT ;  /* 0x000000c52500720c */ /* 0x000fe40003fa6270 */
[----:B------:R-:W-:Y:S02]  /*4bb0*/  I2FP.F32.S32 R27, R19 ;  /* 0x00000013001b7245 */ /* 0x000fe40000201400 */
[----:B------:R-:W2:Y:S01]  /*4bc0*/  MUFU.TANH R19, R54 ;  /* 0x0000003600137308 */ /* 0x000ea20000002400 */
[----:B------:R-:W-:Y:S02]  /*4bd0*/  FSEL R191, R191, -INF , !P5 ;  /* 0xff800000bfbf7808 */ /* 0x000fe40006800000 */
[----:B------:R-:W-:Y:S02]  /*4be0*/  ISETP.GT.AND P5, PT, R24, R35, PT ;  /* 0x000000231800720c */ /* 0x000fe40003fa4270 */
[----:B------:R-:W-:Y:S01]  /*4bf0*/  ISETP.GE.AND P1, PT, R33, R197, PT ;  /* 0x000000c52100720c */ /* 0x000fe20003f26270 */
[----:B-1----:R-:W-:Y:S01]  /*4c00*/  FFMA.FTZ R184, R27, -UR6, R18 ;  /* 0x800000061bb87c23 */ /* 0x002fe20008010012 */
[----:B------:R-:W-:Y:S01]  /*4c10*/  IADD3 R26, PT, PT, R181, 0x8, -R5 ;  /* 0x00000008b51a7810 */ /* 0x000fe20007ffe805 */
[----:B------:R-:W1:Y:S01]  /*4c20*/  MUFU.TANH R27, R55 ;  /* 0x00000037001b7308 */ /* 0x000e620000002400 */
[----:B------:R-:W-:-:S02]  /*4c30*/  ISETP.GE.AND P4, PT, R35, R196, PT ;  /* 0x000000c42300720c */ /* 0x000fc40003f86270 */
[----:B------:R-:W-:Y:S02]  /*4c40*/  FSEL R28, R28, -INF , !P5 ;  /* 0xff8000001c1c7808 */ /* 0x000fe40006800000 */
[----:B------:R-:W-:Y:S02]  /*4c50*/  FSEL R189, R189, -INF , !P1 ;  /* 0xff800000bdbd7808 */ /* 0x000fe40004800000 */
[----:B------:R-:W-:Y:S02]  /*4c60*/  ISETP.GT.AND P1, PT, R24, R31, PT ;  /* 0x0000001f1800720c */ /* 0x000fe40003f24270 */
[----:B------:R-:W-:Y:S02]  /*4c70*/  IABS R26, R26 ;  /* 0x0000001a001a7213 */ /* 0x000fe40000000000 */
[----:B------:R-:W-:Y:S02]  /*4c80*/  FSEL R188, R28, -INF , !P4 ;  /* 0xff8000001cbc7808 */ /* 0x000fe40006000000 */
[----:B------:R-:W-:-:S02]  /*4c90*/  ISETP.GE.AND P4, PT, R31, R196, PT ;  /* 0x000000c41f00720c */ /* 0x000fc40003f86270 */
[-C--:B------:R-:W-:Y:S02]  /*4ca0*/  ISETP.GE.AND P0, PT, R29, R197.reuse, PT ;  /* 0x000000c51d00720c */ /* 0x080fe40003f06270 */
[----:B------:R-:W-:Y:S02]  /*4cb0*/  FSEL R184, R184, -INF , !P1 ;  /* 0xff800000b8b87808 */ /* 0x000fe40004800000 */
[----:B------:R-:W-:Y:S02]  /*4cc0*/  I2FP.F32.S32 R26, R26 ;  /* 0x0000001a001a7245 */ /* 0x000fe40000201400 */
[----:B------:R-:W-:Y:S02]  /*4cd0*/  ISETP.GE.AND P5, PT, R31, R197, PT ;  /* 0x000000c51f00720c */ /* 0x000fe40003fa6270 */
[----:B------:R-:W-:Y:S01]  /*4ce0*/  IADD3 R18, PT, PT, R181, 0x7, -R5 ;  /* 0x00000007b5127810 */ /* 0x000fe20007ffe805 */
[----:B--2---:R-:W-:Y:S01]  /*4cf0*/  FFMA.FTZ R19, R26, -UR6, R19 ;  /* 0x800000061a137c23 */ /* 0x004fe20008010013 */
[----:B------:R-:W-:-:S02]  /*4d00*/  FSEL R184, R184, -INF , !P4 ;  /* 0xff800000b8b87808 */ /* 0x000fc40006000000 */
[----:B------:R-:W-:Y:S02]  /*4d10*/  FSEL R187, R187, -INF , !P0 ;  /* 0xff800000bbbb7808 */ /* 0x000fe40004000000 */
[-C--:B------:R-:W-:Y:S02]  /*4d20*/  ISETP.GE.AND P3, PT, R33, R196.reuse, PT ;  /* 0x000000c42100720c */ /* 0x080fe40003f66270 */
[----:B------:R-:W-:Y:S02]  /*4d30*/  FSEL R175, R175, -INF , !P5 ;  /* 0xff800000afaf7808 */ /* 0x000fe40006800000 */
[C---:B------:R-:W-:Y:S02]  /*4d40*/  ISETP.GE.AND P1, PT, R22.reuse, R197, PT ;  /* 0x000000c51600720c */ /* 0x040fe40003f26270 */
[----:B------:R-:W-:Y:S02]  /*4d50*/  ISETP.GE.AND P4, PT, R22, R196, PT ;  /* 0x000000c41600720c */ /* 0x000fe40003f86270 */
[C---:B------:R-:W-:Y:S01]  /*4d60*/  ISETP.GT.AND P0, PT, R24.reuse, R22, PT ;  /* 0x000000161800720c */ /* 0x040fe20003f04270 */
[----:B------:R-:W-:Y:S01]  /*4d70*/  IMAD.IADD R22, R181, 0x1, -R5 ;  /* 0x00000001b5167824 */ /* 0x000fe200078e0a05 */
[----:B------:R-:W-:-:S02]  /*4d80*/  ISETP.GT.AND P5, PT, R24, R29, PT ;  /* 0x0000001d1800720c */ /* 0x000fc40003fa4270 */
[----:B------:R-:W-:Y:S02]  /*4d90*/  IABS R18, R18 ;  /* 0x0000001200127213 */ /* 0x000fe40000000000 */
[----:B------:R-:W-:Y:S02]  /*4da0*/  IADD3 R5, PT, PT, R181, -0x1, -R5 ;  /* 0xffffffffb5057810 */ /* 0x000fe40007ffe805 */
[----:B------:R-:W-:Y:S02]  /*4db0*/  FSEL R186, R186, -INF , !P3 ;  /* 0xff800000baba7808 */ /* 0x000fe40005800000 */
[----:B------:R-:W-:Y:S02]  /*4dc0*/  ISETP.GE.AND P3, PT, R29, R196, PT ;  /* 0x000000c41d00720c */ /* 0x000fe40003f66270 */
[----:B------:R-:W-:Y:S02]  /*4dd0*/  FSEL R19, R19, -INF , !P5 ;  /* 0xff80000013137808 */ /* 0x000fe40006800000 */
[----:B------:R-:W-:-:S02]  /*4de0*/  I2FP.F32.S32 R18, R18 ;  /* 0x0000001200127245 */ /* 0x000fc40000201400 */
[----:B------:R-:W-:Y:S02]  /*4df0*/  IABS R22, R22 ;  /* 0x0000001600167213 */ /* 0x000fe40000000000 */
[----:B------:R-:W-:Y:S01]  /*4e00*/  IABS R5, R5 ;  /* 0x0000000500057213 */ /* 0x000fe20000000000 */
[----:B-1----:R-:W-:Y:S01]  /*4e10*/  FFMA.FTZ R18, R18, -UR6, R27 ;  /* 0x8000000612127c23 */ /* 0x002fe2000801001b */
[----:B------:R-:W-:Y:S02]  /*4e20*/  FSEL R172, R19, -INF , !P3 ;  /* 0xff80000013ac7808 */ /* 0x000fe40005800000 */
[----:B------:R-:W-:Y:S02]  /*4e30*/  I2FP.F32.S32 R19, R22 ;  /* 0x0000001600137245 */ /* 0x000fe40000201400 */
[----:B------:R-:W-:Y:S02]  /*4e40*/  I2FP.F32.S32 R22, R5 ;  /* 0x0000000500167245 */ /* 0x000fe40000201400 */
[----:B------:R-:W-:Y:S01]  /*4e50*/  FSEL R185, R185, -INF , !P1 ;  /* 0xff800000b9b97808 */ /* 0x000fe20004800000 */
[----:B------:R-:W-:Y:S01]  /*4e60*/  FFMA.FTZ R19, R19, -UR6, R66 ;  /* 0x8000000613137c23 */ /* 0x000fe20008010042 */
[----:B------:R-:W-:Y:S01]  /*4e70*/  ISETP.GT.AND P1, PT, R24, R3, PT ;  /* 0x000000031800720c */ /* 0x000fe20003f24270 */
[----:B------:R-:W-:Y:S01]  /*4e80*/  FFMA.FTZ R22, R22, -UR6, R67 ;  /* 0x8000000616167c23 */ /* 0x000fe20008010043 */
[----:B------:R-:W-:-:S02]  /*4e90*/  FSEL R18, R18, -INF , !P0 ;  /* 0xff80000012127808 */ /* 0x000fc40004000000 */
[----:B------:R-:W-:Y:S02]  /*4ea0*/  ISETP.GT.AND P0, PT, R24, R21, PT ;  /* 0x000000151800720c */ /* 0x000fe40003f04270 */
[----:B------:R-:W-:Y:S02]  /*4eb0*/  FSEL R170, R18, -INF , !P4 ;  /* 0xff80000012aa7808 */ /* 0x000fe40006000000 */
[----:B------:R-:W-:Y:S02]  /*4ec0*/  FSEL R19, R19, -INF , !P1 ;  /* 0xff80000013137808 */ /* 0x000fe40004800000 */
[CC--:B------:R-:W-:Y:S02]  /*4ed0*/  ISETP.GE.AND P5, PT, R3.reuse, R197.reuse, PT ;  /* 0x000000c50300720c */ /* 0x0c0fe40003fa6270 */
[----:B------:R-:W-:Y:S02]  /*4ee0*/  ISETP.GE.AND P3, PT, R3, R196, PT ;  /* 0x000000c40300720c */ /* 0x000fe40003f66270 */
[----:B------:R-:W-:-:S02]  /*4ef0*/  ISETP.GE.AND P4, PT, R21, R197, PT ;  /* 0x000000c51500720c */ /* 0x000fc40003f86270 */
[----:B------:R-:W-:Y:S02]  /*4f00*/  ISETP.GE.AND P1, PT, R21, R196, PT ;  /* 0x000000c41500720c */ /* 0x000fe40003f26270 */
[----:B------:R-:W-:Y:S02]  /*4f10*/  FSEL R166, R22, -INF , !P0 ;  /* 0xff80000016a67808 */ /* 0x000fe40004000000 */
        /* <DEDUP_REMOVED lines=56> */
.L_x_678:
[----:B------:R3:W-:Y:S02]  /*52a0*/  STS.128 [R203+0x11000], RZ ;  /* 0x011000ffcb007388 */ /* 0x0007e40000000c00 */
.L_x_679:
[----:B------:R-:W-:Y:S05]  /*52b0*/  BSYNC.RECONVERGENT B0 ;  /* 0x0000000000007941 */ /* 0x000fea0003800200 */
.L_x_677:
[----:B------:R-:W0:Y:S02]  /*52c0*/  LDGDEPBAR ;  /* 0x00000000000079af */ /* 0x000e240000000000 */
.L_x_676:
        /* <DEDUP_REMOVED lines=46> */
[----:B--2---:R-:W-:Y:S01]  /*55b0*/  LDSM.16.MT88.4 R28, [R165+0x14800] ;  /* 0x01480000a51c783b */ /* 0x004fe20000004200 */
        /* <DEDUP_REMOVED lines=9> */
[--C-:B------:R-:W-:Y:S01]  /*5650*/  FFMA.FTZ R161, R20, UR4, -R167.reuse ;  /* 0x0000000414a17c23 */ /* 0x100fe200080108a7 */
[----:B------:R-:W2:Y:S01]  /*5660*/  LDSM.16.MT88.4 R4, [R162+0x16000] ;  /* 0x01600000a204783b */ /* 0x000ea20000004200 */
[--C-:B------:R-:W-:Y:S01]  /*5670*/  FFMA.FTZ R158, R16, UR4, -R167.reuse ;  /* 0x00000004109e7c23 */ /* 0x100fe200080108a7 */
[----:B------:R-:W-:Y:S01]  /*5680*/  MUFU.EX2 R163, R163 ;  /* 0x000000a300a37308 */ /* 0x000fe20000000800 */
[--C-:B------:R-:W-:Y:S01]  /*5690*/  FFMA.FTZ R152, R15, UR4, -R174.reuse ;  /* 0x000000040f987c23 */ /* 0x100fe200080108ae */
[----:B------:R-:W5:Y:S01]  /*56a0*/  LDSM.16.MT88.4 R16, [R169+0x12800] ;  /* 0x01280000a910783b */ /* 0x000f620000004200 */
[--C-:B------:R-:W-:Y:S01]  /*56b0*/  FFMA.FTZ R151, R11, UR4, -R174.reuse ;  /* 0x000000040b977c23 */ /* 0x100fe200080108ae */
[----:B------:R-:W3:Y:S01]  /*56c0*/  MUFU.EX2 R160, R160 ;  /* 0x000000a000a07308 */ /* 0x000ee20000000800 */
[--C-:B------:R-:W-:Y:S01]  /*56d0*/  FFMA.FTZ R148, R9, UR4, -R174.reuse ;  /* 0x0000000409947c23 */ /* 0x100fe200080108ae */
[--C-:B------:R-:W-:Y:S01]  /*56e0*/  FFMA.FTZ R153, R14, UR4, -R167.reuse ;  /* 0x000000040e997c23 */ /* 0x100fe200080108a7 */
[--C-:B------:R-:W-:Y:S01]  /*56f0*/  FFMA.FTZ R150, R12, UR4, -R167.reuse ;  /* 0x000000040c967c23 */ /* 0x100fe200080108a7 */
[----:B------:R-:W-:Y:S01]  /*5700*/  MUFU.EX2 R159, R159 ;  /* 0x0000009f009f7308 */ /* 0x000fe20000000800 */
[--C-:B------:R-:W-:Y:S01]  /*5710*/  FFMA.FTZ R149, R10, UR4, -R167.reuse ;  /* 0x000000040a957c23 */ /* 0x100fe200080108a7 */
[--C-:B------:R-:W-:Y:S01]  /*5720*/  FFMA.FTZ R134, R8, UR4, -R167.reuse ;  /* 0x0000000408867c23 */ /* 0x100fe200080108a7 */
        /* <DEDUP_REMOVED lines=9> */
[----:B------:R-:W4:Y:S01]  /*57c0*/  MUFU.EX2 R158, R158 ;  /* 0x0000009e009e7308 */ /* 0x000f220000000800 */
[--C-:B------:R-:W-:Y:S01]  /*57d0*/  FFMA.FTZ R175, R175, UR4, -R174.reuse ;  /* 0x00000004afaf7c23 */ /* 0x100fe200080108ae */
[--C-:B------:R-:W-:Y:S01]  /*57e0*/  FFMA.FTZ R189, R190, UR4, -R167.reuse ;  /* 0x00000004bebd7c23 */ /* 0x100fe200080108a7 */
[----:B------:R-:W-:Y:S01]  /*57f0*/  LDSM.16.MT88.4 R144, [R169+0x14800] ;  /* 0x01480000a990783b */ /* 0x000fe20000004200 */
[----:B------:R-:W-:Y:S01]  /*5800*/  MUFU.EX2 R157, R157 ;  /* 0x0000009d009d7308 */ /* 0x000fe20000000800 */
[--C-:B------:R-:W-:Y:S01]  /*5810*/  FFMA.FTZ R188, R188, UR4, -R167.reuse ;  /* 0x00000004bcbc7c23 */ /* 0x100fe200080108a7 */
[----:B-1----:R-:W-:Y:S01]  /*5820*/  F2FP.F16.F32.PACK_AB R98, R156, R159 ;  /* 0x0000009f9c62723e */ /* 0x002fe200000000ff */
[----:B------:R-:W-:Y:S01]  /*5830*/  LDSM.16.MT88.4 R140, [R169+0x16800] ;  /* 0x01680000a98c783b */ /* 0x000fe20000004200 */
[----:B------:R-:W1:Y:S01]  /*5840*/  MUFU.EX2 R154, R154 ;  /* 0x0000009a009a7308 */ /* 0x000e620000000800 */
[----:B------:R-:W-:Y:S01]  /*5850*/  FFMA.FTZ R207, R171, UR4, -R174 ;  /* 0x00000004abcf7c23 */ /* 0x000fe200080108ae */
[----:B------:R-:W-:Y:S01]  /*5860*/  FFMA.FTZ R205, R166, UR4, -R167 ;  /* 0x00000004a6cd7c23 */ /* 0x000fe200080108a7 */
[----:B------:R-:W-:Y:S01]  /*5870*/  LDSM.16.MT88.4 R136, [R165+0x12800] ;  /* 0x01280000a588783b */ /* 0x000fe20000004200 */
[----:B------:R-:W-:Y:S01]  /*5880*/  MUFU.EX2 R155, R155 ;  /* 0x0000009b009b7308 */ /* 0x000fe20000000800 */
[----:B------:R-:W-:Y:S01]  /*5890*/  FADD.FTZ R160, R163, R160 ;  /* 0x000000a0a3a07221 */ /* 0x000fe20000010000 */
[----:B----4-:R-:W-:Y:S01]  /*58a0*/  F2FP.F16.F32.PACK_AB R97, R158, R161 ;  /* 0x000000a19e61723e */ /* 0x010fe200000000ff */
[----:B------:R-:W-:Y:S01]  /*58b0*/  LDSM.16.MT88.4 R32, [R162+0x12800] ;  /* 0x01280000a220783b */ /* 0x000fe20000004200 */
[----:B------:R-:W4:Y:S01]  /*58c0*/  MUFU.EX2 R152, R152 ;  /* 0x0000009800987308 */ /* 0x000f220000000800 */
[----:B------:R-:W-:Y:S01]  /*58d0*/  FADD.FTZ R158, R161, R158 ;  /* 0x0000009ea19e7221 */ /* 0x000fe20000010000 */
[----:B------:R-:W-:Y:S01]  /*58e0*/  FADD.FTZ R159, R159, R160 ;  /* 0x000000a09f9f7221 */ /* 0x000fe20000010000 */
[----:B------:R-:W-:Y:S01]  /*58f0*/  LDSM.16.MT88.4 R24, [R164+0x14800] ;  /* 0x01480000a418783b */ /* 0x000fe20000004200 */
[----:B------:R-:W-:Y:S01]  /*5900*/  MUFU.EX2 R151, R151 ;  /* 0x0000009700977308 */ /* 0x000fe20000000800 */
[----:B-1----:R-:W-:Y:S01]  /*5910*/  F2FP.F16.F32.PACK_AB R99, R154, R157 ;  /* 0x0000009d9a63723e */ /* 0x002fe200000000ff */
[----:B------:R-:W-:-:S02]  /*5920*/  FADD.FTZ R157, R157, R158 ;  /* 0x0000009e9d9d7221 */ /* 0x000fc40000010000 */
[----:B------:R-:W-:Y:S01]  /*5930*/  MUFU.EX2 R148, R148 ;  /* 0x0000009400947308 */ /* 0x000fe20000000800 */
[----:B------:R-:W-:Y:S01]  /*5940*/  FADD.FTZ R156, R156, R159 ;  /* 0x0000009f9c9c7221 */ /* 0x000fe20000010000 */
[----:B------:R-:W-:Y:S02]  /*5950*/  FADD.FTZ R154, R154, R157 ;  /* 0x0000009d9a9a7221 */ /* 0x000fe40000010000 */
[----:B------:R-:W-:Y:S01]  /*5960*/  MUFU.EX2 R153, R153 ;  /* 0x0000009900997308 */ /* 0x000fe20000000800 */
[C---:B------:R-:W-:Y:S03]  /*5970*/  HMMA.16816.F32 R120, R96.reuse, R116, RZ ;  /* 0x000000746078723c */ /* 0x040fe600000018ff */
[----:B------:R-:W1:Y:S04]  /*5980*/  MUFU.EX2 R150, R150 ;  /* 0x0000009600967308 */ /* 0x000e680000000800 */
[----:B------:R-:W-:Y:S01]  /*5990*/  MUFU.EX2 R149, R149 ;  /* 0x0000009500957308 */ /* 0x000fe20000000800 */
[C---:B------:R-:W-:Y:S03]  /*59a0*/  HMMA.16816.F32 R116, R96.reuse, R118, RZ ;  /* 0x000000766074723c */ /* 0x040fe600000018ff */
[----:B------:R-:W5:Y:S04]  /*59b0*/  MUFU.EX2 R134, R134 ;  /* 0x0000008600867308 */ /* 0x000f680000000800 */
[----:B------:R2:W-:Y:S01]  /*59c0*/  MUFU.EX2 R173, R191 ;  /* 0x000000bf00ad7308 */ /* 0x0005e20000000800 */
[C---:B------:R-:W-:Y:S03]  /*59d0*/  HMMA.16816.F32 R44, R96.reuse, R48, RZ ;  /* 0x00000030602c723c */ /* 0x040fe600000018ff */
[----:B------:R-:W3:Y:S04]  /*59e0*/  MUFU.EX2 R182, R182 ;  /* 0x000000b600b67308 */ /* 0x000ee80000000800 */
[----:B------:R-:W-:Y:S01]  /*59f0*/  MUFU.EX2 R176, R176 ;  /* 0x000000b000b07308 */ /* 0x000fe20000000800 */
[----:B------:R-:W-:Y:S03]  /*5a00*/  HMMA.16816.F32 R76, R96, R80, RZ ;  /* 0x00000050604c723c */ /* 0x000fe600000018ff */
[----:B------:R-:W-:Y:S01]  /*5a10*/  MUFU.EX2 R175, R175 ;  /* 0x000000af00af7308 */ /* 0x000fe20000000800 */
[----:B--2---:R-:W-:-:S03]  /*5a20*/  FFMA.FTZ R191, R184, UR4, -R167 ;  /* 0x00000004b8bf7c23 */ /* 0x004fc600080108a7 */
        /* <DEDUP_REMOVED lines=23> */
[----:B----4-:R-:W-:Y:S01]  /*5ba0*/  F2FP.F16.F32.PACK_AB R4, R152, R155 ;  /* 0x0000009b9804723e */ /* 0x010fe200000000ff */
[----:B------:R-:W-:Y:S01]  /*5bb0*/  FADD.FTZ R155, R155, R156 ;  /* 0x0000009c9b9b7221 */ /* 0x000fe20000010000 */
[----:B-1----:R-:W-:Y:S01]  /*5bc0*/  F2FP.F16.F32.PACK_AB R5, R150, R153 ;  /* 0x000000999605723e */ /* 0x002fe200000000ff */
[----:B------:R-:W-:-:S02]  /*5bd0*/  FADD.FTZ R153, R153, R154 ;  /* 0x0000009a99997221 */ /* 0x000fc40000010000 */
[----:B------:R-:W-:Y:S02]  /*5be0*/  FADD.FTZ R152, R152, R155 ;  /* 0x0000009b98987221 */ /* 0x000fe40000010000 */
[----:B------:R-:W-:Y:S01]  /*5bf0*/  HMMA.16816.F32 R96, R96, R6, RZ ;  /* 0x000000066060723c */ /* 0x000fe200000018ff */
[----:B------:R-:W-:Y:S01]  /*5c00*/  F2FP.F16.F32.PACK_AB R6, R148, R151 ;  /* 0x000000979406723e */ /* 0x000fe200000000ff */
[----:B------:R-:W-:Y:S01]  /*5c10*/  FADD.FTZ R150, R150, R153 ;  /* 0x0000009996967221 */ /* 0x000fe20000010000 */
[----:B-----5:R-:W-:Y:S01]  /*5c20*/  F2FP.F16.F32.PACK_AB R7, R134, R149 ;  /* 0x000000958607723e */ /* 0x020fe200000000ff */
        /* <DEDUP_REMOVED lines=44> */
[----:B---3--:R-:W-:-:S02]  /*5ef0*/  F2FP.F16.F32.PACK_AB R5, R186, R189 ;  /* 0x000000bdba05723e */ /* 0x008fc400000000ff */
[----:B------:R-:W-:Y:S02]  /*5f00*/  F2FP.F16.F32.PACK_AB R6, R175, R176 ;  /* 0x000000b0af06723e */ /* 0x000fe400000000ff */
[----:B------:R-:W-:-:S07]  /*5f10*/  F2FP.F16.F32.PACK_AB R7, R191, R184 ;  /* 0x000000b8bf07723e */ /* 0x000fce00000000ff */
[C---:B----4-:R-:W-:Y:S08]  /*5f20*/  HMMA.16816.F32 R120, R4.reuse, R8, R120 ;  /* 0x000000080478723c */ /* 0x050ff00000001878 */
[C---:B------:R-:W-:Y:S01]  /*5f30*/  HMMA.16816.F32 R116, R4.reuse, R10, R116 ;  /* 0x0000000a0474723c */ /* 0x040fe20000001874 */
[----:B------:R-:W3:Y:S07]  /*5f40*/  LDSM.16.MT88.4 R8, [R164+0x17000] ;  /* 0x01700000a408783b */ /* 0x000eee0000004200 */
[C---:B-1----:R-:W-:Y:S08]  /*5f50*/  HMMA.16816.F32 R36, R4.reuse, R16, R36 ;  /* 0x000000100424723c */ /* 0x042ff00000001824 */
[C---:B------:R-:W-:Y:S01]  /*5f60*/  HMMA.16816.F32 R40, R4.reuse, R18, R40 ;  /* 0x000000120428723c */ /* 0x040fe20000001828 */
[----:B------:R-:W1:Y:S07]  /*5f70*/  LDSM.16.MT88.4 R16, [R162+0x17000] ;  /* 0x01700000a210783b */ /* 0x000e6e0000004200 */
[C---:B--2---:R-:W-:Y:S08]  /*5f80*/  HMMA.16816.F32 R68, R4.reuse, R12, R68 ;  /* 0x0000000c0444723c */ /* 0x044ff00000001844 */
[C---:B------:R-:W-:Y:S01]  /*5f90*/  HMMA.16816.F32 R72, R4.reuse, R14, R72 ;  /* 0x0000000e0448723c */ /* 0x040fe20000001848 */
[----:B------:R-:W-:Y:S07]  /*5fa0*/  LDSM.16.MT88.4 R12, [R169+0x13800] ;  /* 0x01380000a90c783b */ /* 0x000fee0000004200 */
[----:B------:R-:W-:Y:S01]  /*5fb0*/  HMMA.16816.F32 R44, R4, R144, R44 ;  /* 0x00000090042c723c */ /* 0x000fe2000000182c */
[--C-:B------:R-:W-:Y:S01]  /*5fc0*/  FFMA.FTZ R144, R187, UR4, -R174.reuse ;  /* 0x00000004bb907c23 */ /* 0x100fe200080108ae */
[----:B------:R-:W-:-:S05]  /*5fd0*/  FFMA.FTZ R145, R185, UR4, -R174 ;  /* 0x00000004b9917c23 */ /* 0x000fca00080108ae */
[----:B------:R-:W-:Y:S01]  /*5fe0*/  MUFU.EX2 R144, R144 ;  /* 0x0000009000907308 */ /* 0x000fe20000000800 */
[C---:B---3--:R-:W-:Y:S03]  /*5ff0*/  HMMA.16816.F32 R84, R4.reuse, R8, R84 ;  /* 0x000000080454723c */ /* 0x048fe60000001854 */
        /* <DEDUP_REMOVED lines=8> */
[----:B------:R-:W-:-:S05]  /*6080*/  FFMA.FTZ R147, R172, UR4, -R167 ;  /* 0x00000004ac937c23 */ /* 0x000fca00080108a7 */
[----:B------:R-:W-:Y:S01]  /*6090*/  MUFU.EX2 R146, R146 ;  /* 0x0000009200927308 */ /* 0x000fe20000000800 */
[C---:B------:R-:W-:Y:S01]  /*60a0*/  HMMA.16816.F32 R60, R4.reuse, R20, R60 ;  /* 0x00000014043c723c */ /* 0x040fe2000000183c */
[--C-:B------:R-:W-:Y:S01]  /*60b0*/  FFMA.FTZ R20, R170, UR4, -R167.reuse ;  /* 0x00000004aa147c23 */ /* 0x100fe200080108a7 */
[----:B------:R-:W-:Y:S01]  /*60c0*/  FFMA.FTZ R170, R168, UR4, -R167 ;  /* 0x00000004a8aa7c23 */ /* 0x000fe200080108a7 */
[----:B------:R-:W-:Y:S04]  /*60d0*/  MUFU.EX2 R147, R147 ;  /* 0x0000009300937308 */ /* 0x000fe80000000800 */
[----:B------:R4:W5:Y:S01]  /*60e0*/  MUFU.EX2 R168, R20 ;  /* 0x0000001400a87308 */ /* 0x0009620000000800 */
[C---:B------:R-:W-:Y:S03]  /*60f0*/  HMMA.16816.F32 R76, R4.reuse, R140, R76 ;  /* 0x0000008c044c723c */ /* 0x040fe6000000184c */
[----:B------:R-:W3:Y:S05]  /*6100*/  MUFU.EX2 R166, R170 ;  /* 0x000000aa00a67308 */ /* 0x000eea0000000800 */
        /* <DEDUP_REMOVED lines=14> */
[----:B------:R-:W-:Y:S01]  /*61f0*/  HMMA.16816.F32 R64, R4, R22, R64 ;  /* 0x000000160440723c */ /* 0x000fe20000001840 */
[----:B--2---:R-:W-:Y:S01]  /*6200*/  F2FP.F16.F32.PACK_AB R4, R145, R144 ;  /* 0x000000909104723e */ /* 0x004fe200000000ff */
[----:B----4-:R-:W-:Y:S01]  /*6210*/  LDSM.16.MT88.4 R20, [R164+0x15800] ;  /* 0x01580000a414783b */ /* 0x010fe20000004200 */
[----:B-----5:R-:W-:-:S02]  /*6220*/  F2FP.F16.F32.PACK_AB R5, R168, R147 ;  /* 0x00000093a805723e */ /* 0x020fc400000000ff */
[----:B------:R-:W-:Y:S02]  /*6230*/  F2FP.F16.F32.PACK_AB R6, R207, R146 ;  /* 0x00000092cf06723e */ /* 0x000fe400000000ff */
[----:B---3--:R-:W-:-:S07]  /*6240*/  F2FP.F16.F32.PACK_AB R7, R205, R166 ;  /* 0x000000a6cd07723e */ /* 0x008fce00000000ff */
[C---:B------:R-:W-:Y:S08]  /*6250*/  HMMA.16816.F32 R36, R4.reuse, R8, R36 ;  /* 0x000000080424723c */ /* 0x040ff00000001824 */
        /* <DEDUP_REMOVED lines=57> */
[CC--:B------:R-:W-:Y:S01]  /*65f0*/  LEA R10, P0, R6.reuse, R200.reuse, 0x7 ;  /* 0x000000c8060a7211 */ /* 0x0c0fe200078038ff */
[----:B------:R-:W-:Y:S01]  /*6600*/  USHF.L.U64.HI UR16, UR16, 0x6, UR4 ;  /* 0x0000000610107899 */ /* 0x000fe20008010204 */
[----:B------:R-:W-:Y:S01]  /*6610*/  MOV R7, UR17 ;  /* 0x0000001100077c02 */ /* 0x000fe20008000f00 */
[----:B------:R-:W-:Y:S01]  /*6620*/  UIADD3 UR17, UPT, UPT, UR21, -0x2, URZ ;  /* 0xfffffffe15117890 */ /* 0x000fe2000fffe0ff */
[----:B------:R-:W-:Y:S01]  /*6630*/  MOV R4, UR4 ;  /* 0x0000000400047c02 */ /* 0x000fe20008000f00 */
[----:B------:R-:W-:Y:S01]  /*6640*/  ULEA.HI.X UR16, UR8, UR16, UR9, 0x5, UP0 ;  /* 0x0000001008107291 */ /* 0x000fe200080f2c09 */
[----:B------:R-:W-:Y:S01]  /*6650*/  MOV R5, UR12 ;  /* 0x0000000c00057c02 */ /* 0x000fe20008000f00 */
[----:B------:R-:W-:Y:S01]  /*6660*/  UISETP.GT.U32.AND UP1, UPT, UR17, UR18, UPT ;  /* 0x000000121100728c */ /* 0x000fe2000bf24070 */
[----:B------:R-:W-:Y:S01]  /*6670*/  LEA.HI.X R11, R6, R199, R4, 0x7, P0 ;  /* 0x000000c7060b7211 */ /* 0x000fe200000f3c04 */
[----:B------:R-:W2:Y:S01]  /*6680*/  LDCU UR4, c[0x0][0x50c] ;  /* 0x0000a180ff0477ac */ /* 0x000ea20008000800 */
[----:B------:R-:W-:-:S02]  /*6690*/  LEA R8, P0, R5, R200, 0x1 ;  /* 0x000000c805087211 */ /* 0x000fc400078008ff */
[----:B------:R-:W-:Y:S01]  /*66a0*/  MOV R4, UR16 ;  /* 0x0000001000047c02 */ /* 0x000fe20008000f00 */
[----:B------:R-:W-:Y:S01]  /*66b0*/  BAR.SYNC.DEFER_BLOCKING 0x0 ;  /* 0x0000000000007b1d */ /* 0x000fe20000010000 */
[----:B-1----:R-:W-:Y:S02]  /*66c0*/  ISETP.GE.AND P3, PT, R178, UR7, PT ;  /* 0x00000007b2007c0c */ /* 0x002fe4000bf66270 */
[----:B------:R-:W-:Y:S02]  /*66d0*/  ISETP.GE.AND P1, PT, R194, UR7, PT ;  /* 0x00000007c2007c0c */ /* 0x000fe4000bf26270 */
[----:B------:R-:W-:Y:S02]  /*66e0*/  LEA.HI.X R9, R5, R199, R4, 0x1, P0 ;  /* 0x000000c705097211 */ /* 0x000fe400000f0c04 */
[----:B------:R-:W-:Y:S02]  /*66f0*/  ISETP.GE.AND P0, PT, R193, UR7, PT ;  /* 0x00000007c1007c0c */ /* 0x000fe4000bf06270 */
[----:B------:R-:W-:-:S02]  /*6700*/  LOP3.LUT R176, R133, R176, RZ, 0x3c, !PT ;  /* 0x000000b085b07212 */ /* 0x000fc400078e3cff */
[----:B------:R-:W-:Y:S02]  /*6710*/  LOP3.LUT R7, R180, 0x200, R135, 0xf8, !PT ;  /* 0x00000200b4077812 */ /* 0x000fe400078ef887 */
[----:B------:R-:W-:Y:S02]  /*6720*/  MOV R172, 0x20 ;  /* 0x0000002000ac7802 */ /* 0x000fe40000000f00 */
[----:B------:R-:W-:Y:S02]  /*6730*/  LOP3.LUT R7, R7, R176, RZ, 0xfc, !PT ;  /* 0x000000b007077212 */ /* 0x000fe400078efcff */
[----:B------:R-:W-:Y:S02]  /*6740*/  SEL R172, R172, 0xffffffe0, !P6 ;  /* 0xffffffe0acac7807 */ /* 0x000fe40007000000 */
[----:B------:R-:W-:Y:S02]  /*6750*/  LEA R189, R7, UR5, 0x1 ;  /* 0x0000000507bd7c11 */ /* 0x000fe4000f8e08ff */
[----:B------:R-:W-:-:S02]  /*6760*/  IADD3 R137, PT, PT, R0, UR5, RZ ;  /* 0x0000000500897c10 */ /* 0x000fc4000fffe0ff */
[-C--:B------:R-:W-:Y:S01]  /*6770*/  IADD3 R187, PT, PT, R172, R189.reuse, RZ ;  /* 0x000000bdacbb7210 */ /* 0x080fe20007ffe0ff */
[----:B------:R-:W-:Y:S01]  /*6780*/  @!PT LDS RZ, [RZ] ;  /* 0x00000000fffff984 */ /* 0x000fe20000000800 */
[----:B------:R-:W-:Y:S01]  /*6790*/  @!PT LDS RZ, [RZ] ;  /* 0x00000000fffff984 */ /* 0x000fe20000000800 */
[----:B------:R-:W-:Y:S01]  /*67a0*/  @!PT LDS RZ, [RZ] ;  /* 0x00000000fffff984 */ /* 0x000fe20000000800 */
[----:B------:R-:W-:Y:S01]  /*67b0*/  @!P3 LDGSTS.E.BYPASS.LTC128B.128 [R203+0x12000], desc[UR30][R10.64] ;  /* 0x120000000acbbfae */ /* 0x000fe2000b981a1e */
[C---:B------:R-:W-:Y:S02]  /*67c0*/  IADD3 R184, PT, PT, R137.reuse, R172, RZ ;  /* 0x000000ac89b87210 */ /* 0x040fe40007ffe0ff */
[----:B------:R-:W-:Y:S01]  /*67d0*/  IADD3 R182, PT, PT, R137, R2, RZ ;  /* 0x0000000289b67210 */ /* 0x000fe20007ffe0ff */
[----:B------:R-:W-:Y:S01]  /*67e0*/  @P3 STS.128 [R203+0x12000], RZ ;  /* 0x012000ffcb003388 */ /* 0x000fe20000000c00 */
[----:B------:R-:W-:Y:S02]  /*67f0*/  IADD3 R185, PT, PT, R2, R189, RZ ;  /* 0x000000bd02b97210 */ /* 0x000fe40007ffe0ff */
[C---:B------:R-:W-:Y:S01]  /*6800*/  IADD3 R183, PT, PT, R172.reuse, R182, RZ ;  /* 0x000000b6acb77210 */ /* 0x040fe20007ffe0ff */
[----:B------:R-:W-:Y:S01]  /*6810*/  @!PT LDS RZ, [RZ] ;  /* 0x00000000fffff984 */ /* 0x000fe20000000800 */
[----:B------:R-:W-:Y:S01]  /*6820*/  @!PT LDS RZ, [RZ] ;  /* 0x00000000fffff984 */ /* 0x000fe20000000800 */
[----:B------:R-:W-:Y:S01]  /*6830*/  @!PT LDS RZ, [RZ] ;  /* 0x00000000fffff984 */ /* 0x000fe20000000800 */
[----:B------:R-:W-:Y:S01]  /*6840*/  @!P1 LDGSTS.E.BYPASS.LTC128B.128 [R203+0x14000], desc[UR30][R10.64+0x80] ;  /* 0x140000800acb9fae */ /* 0x000fe2000b981a1e */
[----:B------:R-:W-:-:S03]  /*6850*/  IADD3 R186, PT, PT, R172, R185, RZ ;  /* 0x000000b9acba7210 */ /* 0x000fc60007ffe0ff */
        /* <DEDUP_REMOVED lines=25> */
[----:B------:R-:W2:Y:S04]  /*69f0*/  LDSM.16.M88.4 R28, [R0+UR5+0xd800] ;  /* 0x00d80005001c783b */ /* 0x000ea80008000200 */
[----:B------:R-:W-:Y:S04]  /*6a00*/  LDSM.16.M88.4 R164, [R187] ;  /* 0x00000000bba4783b */ /* 0x000fe80000000200 */
[----:B------:R-:W2:Y:S04]  /*6a10*/  LDSM.16.M88.4 R32, [R184+0xc000] ;  /* 0x00c00000b820783b */ /* 0x000ea80000000200 */
[----:B-1----:R-:W1:Y:S04]  /*6a20*/  LDSM.16.M88.4 R8, [R184+0xc800] ;  /* 0x00c80000b808783b */ /* 0x002e680000000200 */
[----:B------:R-:W1:Y:S04]  /*6a30*/  LDSM.16.M88.4 R4, [R184+0xd000] ;  /* 0x00d00000b804783b */ /* 0x000e680000000200 */
[----:B------:R-:W1:Y:S04]  /*6a40*/  LDSM.16.M88.4 R168, [R184+0xd800] ;  /* 0x00d80000b8a8783b */ /* 0x000e680000000200 */
        /* <DEDUP_REMOVED lines=11> */
[C---:B--2---:R-:W-:Y:S08]  /*6b00*/  HMMA.16816.F32 R152, R148.reuse, R28, RZ ;  /* 0x0000001c9498723c */ /* 0x044ff000000018ff */
[----:B------:R-:W-:Y:S01]  /*6b10*/  HMMA.16816.F32 R148, R148, R30, RZ ;  /* 0x0000001e9494723c */ /* 0x000fe200000018ff */
[----:B------:R-:W2:Y:S07]  /*6b20*/  LDSM.16.M88.4 R28, [R185] ;  /* 0x00000000b91c783b */ /* 0x000eae0000000200 */
[C---:B------:R-:W-:Y:S08]  /*6b30*/  HMMA.16816.F32 R24, R164.reuse, R32, R24 ;  /* 0x00000020a418723c */ /* 0x040ff00000001818 */
[C---:B------:R-:W-:Y:S01]  /*6b40*/  HMMA.16816.F32 R20, R164.reuse, R34, R20 ;  /* 0x00000022a414723c */ /* 0x040fe20000001814 */
[----:B------:R-:W3:Y:S07]  /*6b50*/  LDSM.16.M88.4 R32, [R182+0xd800] ;  /* 0x00d80000b620783b */ /* 0x000eee0000000200 */
[C---:B-1----:R-:W-:Y:S08]  /*6b60*/  HMMA.16816.F32 R16, R164.reuse, R8, R16 ;  /* 0x00000008a410723c */ /* 0x042ff00000001810 */
[C---:B------:R-:W-:Y:S01]  /*6b70*/  HMMA.16816.F32 R12, R164.reuse, R10, R12 ;  /* 0x0000000aa40c723c */ /* 0x040fe2000000180c */
[----:B------:R-:W1:Y:S07]  /*6b80*/  LDSM.16.M88.4 R8, [R183+0xc000] ;  /* 0x00c00000b708783b */ /* 0x000e6e0000000200 */
[C---:B------:R-:W-:Y:S08]  /*6b90*/  HMMA.16816.F32 R160, R164.reuse, R4, R160 ;  /* 0x00000004a4a0723c */ /* 0x040ff000000018a0 */
        /* <DEDUP_REMOVED lines=14> */
[----:B------:R-:W3:Y:S07]  /*6c80*/  LDSM.16.M88.4 R32, [R0+UR5+0xf000] ;  /* 0x00f000050020783b */ /* 0x000eee0008000200 */
[C---:B-1----:R-:W-:Y:S08]  /*6c90*/  HMMA.16816.F32 R24, R172.reuse, R8, R24 ;  /* 0x00000008ac18723c */ /* 0x042ff00000001818 */
[C---:B------:R-:W-:Y:S01]  /*6ca0*/  HMMA.16816.F32 R20, R172.reuse, R10, R20 ;  /* 0x0000000aac14723c */ /* 0x040fe20000001814 */
[----:B------:R-:W-:Y:S07]  /*6cb0*/  LDSM.16.M88.4 R8, [R187+0x4000] ;  /* 0x00400000bb08783b */ /* 0x000fee0000000200 */
[C---:B----4-:R-:W-:Y:S08]  /*6cc0*/  HMMA.16816.F32 R16, R172.reuse, R4, R16 ;  /* 0x00000004ac10723c */ /* 0x050ff00000001810 */
[----:B------:R-:W-:Y:S01]  /*6cd0*/  HMMA.16816.F32 R12, R172, R6, R12 ;  /* 0x00000006ac0c723c */ /* 0x000fe2000000180c */
[----:B------:R-:W1:Y:S07]  /*6ce0*/  LDSM.16.M88.4 R4, [R184+0xe000] ;  /* 0x00e00000b804783b */ /* 0x000e6e0000000200 */
        /* <DEDUP_REMOVED lines=10> */
[C---:B--2---:R-:W-:Y:S08]  /*6d90*/  HMMA.16816.F32 R24, R144.reuse, R140, R24 ;  /* 0x0000008c9018723c */ /* 0x044ff00000001818 */
[C---:B------:R-:W-:Y:S01]  /*6da0*/  HMMA.16816.F32 R20, R144.reuse, R142, R20 ;  /* 0x0000008e9014723c */ /* 0x040fe20000001814 */
[----:B------:R-:W2:Y:S07]  /*6db0*/  LDSM.16.M88.4 R140, [R184+0xf800] ;  /* 0x00f80000b88c783b */ /* 0x000eae0000000200 */
[C---:B---3--:R-:W-:Y:S08]  /*6dc0*/  HMMA.16816.F32 R160, R144.reuse, R32, R160 ;  /* 0x0000002090a0723c */ /* 0x048ff000000018a0 */
[----:B------:R-:W-:Y:S01]  /*6dd0*/  HMMA.16816.F32 R156, R144, R34, R156 ;  /* 0x00000022909c723c */ /* 0x000fe2000000189c */
[----:B------:R-:W-:Y:S07]  /*6de0*/  LDSM.16.M88.4 R32, [R185+0x4000] ;  /* 0x00400000b920783b */ /* 0x000fee0000000200 */
[C---:B-1----:R-:W-:Y:S08]  /*6df0*/  HMMA.16816.F32 R24, R8.reuse, R4, R24 ;  /* 0x000000040818723c */ /* 0x042ff00000001818 */
[----:B------:R-:W-:Y:S01]  /*6e00*/  HMMA.16816.F32 R20, R8, R6, R20 ;  /* 0x000000060814723c */ /* 0x000fe20000001814 */
[----:B------:R-:W1:Y:S07]  /*6e10*/  LDSM.16.M88.4 R4, [R182+0xe800] ;  /* 0x00e80000b604783b */ /* 0x000e6e0000000200 */
        /* <DEDUP_REMOVED lines=12> */
[C---:B--2---:R-:W-:Y:S08]  /*6ee0*/  HMMA.16816.F32 R152, R8.reuse, R140, R152 ;  /* 0x0000008c0898723c */ /* 0x044ff00000001898 */
[----:B------:R-:W-:Y:S01]  /*6ef0*/  HMMA.16816.F32 R164, R8, R142, R164 ;  /* 0x0000008e08a4723c */ /* 0x000fe200000018a4 */
[----:B------:R-:W-:Y:S04]  /*6f00*/  LDSM.16.M88.4 R140, [R186+0x4000] ;  /* 0x00400000ba8c783b */ /* 0x000fe80000000200 */
[----:B------:R-:W2:Y:S03]  /*6f10*/  LDSM.16.M88.4 R8, [R183+0xe000] ;  /* 0x00e00000b708783b */ /* 0x000ea60000000200 */
[C---:B-1----:R-:W-:Y:S08]  /*6f20*/  HMMA.16816.F32 R16, R32.reuse, R4, R16 ;  /* 0x000000042010723c */ /* 0x042ff00000001810 */
[C---:B------:R-:W-:Y:S01]  /*6f30*/  HMMA.16816.F32 R12, R32.reuse, R6, R12 ;  /* 0x00000006200c723c */ /* 0x040fe2000000180c */
[----:B------:R-:W1:Y:S07]  /*6f40*/  LDSM.16.M88.4 R4, [R183+0xf000] ;  /* 0x00f00000b704783b */ /* 0x000e6e0000000200 */
        /* <DEDUP_REMOVED lines=10> */
[C---:B--2---:R-:W-:Y:S01]  /*6ff0*/  HMMA.16816.F32 R144, R140.reuse, R8, R24 ;  /* 0x000000088c90723c */ /* 0x044fe20000001818 */
[----:B------:R-:W2:Y:S07]  /*7000*/  LDSM.16.M88.4 R24, [R184+0x10000] ;  /* 0x01000000b818783b */ /* 0x000eae0000000200 */
[C---:B------:R-:W-:Y:S01]  /*7010*/  HMMA.16816.F32 R20, R140.reuse, R10, R20 ;  /* 0x0000000a8c14723c */ /* 0x040fe20000001814 */
[----:B------:R-:W2:Y:S07]  /*7020*/  LDSM.16.M88.4 R8, [R0+UR5+0x10800] ;  /* 0x010800050008783b */ /* 0x000eae0008000200 */
[C---:B-1----:R-:W-:Y:S08]  /*7030*/  HMMA.16816.F32 R168, R140.reuse, R4, R168 ;  /* 0x000000048ca8723c */ /* 0x042ff000000018a8 */
[C---:B------:R-:W-:Y:S01]  /*7040*/  HMMA.16816.F32 R156, R140.reuse, R6, R156 ;  /* 0x000000068c9c723c */ /* 0x040fe2000000189c */
[----:B------:R-:W1:Y:S07]  /*7050*/  LDSM.16.M88.4 R4, [R0+UR5+0x11000] ;  /* 0x011000050004783b */ /* 0x000e6e0008000200 */
        /* <DEDUP_REMOVED lines=8> */
[C---:B--2---:R-:W-:Y:S08]  /*70e0*/  HMMA.16816.F32 R172, R136.reuse, R24, R172 ;  /* 0x0000001888ac723c */ /* 0x044ff000000018ac */
[----:B------:R-:W-:Y:S01]  /*70f0*/  HMMA.16816.F32 R20, R136, R26, R20 ;  /* 0x0000001a8814723c */ /* 0x000fe20000001814 */
[----:B------:R-:W-:Y:S07]  /*7100*/  LDSM.16.M88.4 R24, [R0+UR5+0x11800] ;  /* 0x011800050018783b */ /* 0x000fee0008000200 */
[----:B------:R-:W-:Y:S01]  /*7110*/  HMMA.16816.F32 R164, R140, R34, R164 ;  /* 0x000000228ca4723c */ /* 0x000fe200000018a4 */
[----:B------:R-:W-:Y:S04]  /*7120*/  LDSM.16.M88.4 R140, [R186+0x8000] ;  /* 0x00800000ba8c783b */ /* 0x000fe80000000200 */
[----:B------:R-:W2:Y:S03]  /*7130*/  LDSM.16.M88.4 R32, [R183+0x10000] ;  /* 0x01000000b720783b */ /* 0x000ea60000000200 */
[C---:B------:R-:W-:Y:S08]  /*7140*/  HMMA.16816.F32 R16, R160.reuse, R8, R16 ;  /* 0x00000008a010723c */ /* 0x040ff00000001810 */
[C---:B------:R-:W-:Y:S01]  /*7150*/  HMMA.16816.F32 R12, R160.reuse, R10, R12 ;  /* 0x0000000aa00c723c */ /* 0x040fe2000000180c */
[----:B------:R-:W4:Y:S07]  /*7160*/  LDSM.16.M88.4 R8, [R182+0x10800] ;  /* 0x01080000b608783b */ /* 0x000f2e0000000200 */
[C---:B-1----:R-:W-:Y:S08]  /*7170*/  HMMA.16816.F32 R168, R160.reuse, R4, R168 ;  /* 0x00000004a0a8723c */ /* 0x042ff000000018a8 */
[----:B------:R-:W-:Y:S01]  /*7180*/  HMMA.16816.F32 R156, R160, R6, R156 ;  /* 0x00000006a09c723c */ /* 0x000fe2000000189c */
[----:B------:R-:W1:Y:S07]  /*7190*/  LDSM.16.M88.4 R4, [R184+0x11000] ;  /* 0x01100000b804783b */ /* 0x000e6e0000000200 */
[C---:B---3--:R-:W-:Y:S08]  /*71a0*/  HMMA.16816.F32 R172, R144.reuse, R28, R172 ;  /* 0x0000001c90ac723c */ /* 0x048ff000000018ac */
[----:B------:R-:W-:Y:S08]  /*71b0*/  HMMA.16816.F32 R20, R144, R30, R20 ;  /* 0x0000001e9014723c */ /* 0x000ff00000001814 */
[C---:B-----5:R-:W-:Y:S01]  /*71c0*/  HMMA.16816.F32 R28, R136.reuse, R148, R16 ;  /* 0x00000094881c723c */ /* 0x060fe20000001810 */
[----:B------:R-:W3:Y:S07]  /*71d0*/  LDSM.16.M88.4 R16, [R183+0x10800] ;  /* 0x01080000b710783b */ /* 0x000eee0000000200 */
[----:B------:R-:W-:Y:S01]  /*71e0*/  HMMA.16816.F32 R12, R136, R150, R12 ;  /* 0x00000096880c723c */ /* 0x000fe2000000180c */
[----:B------:R-:W5:Y:S07]  /*71f0*/  LDSM.16.M88.4 R148, [R184+0x11800] ;  /* 0x01180000b894783b */ /* 0x000f6e0000000200 */
[C---:B--2---:R-:W-:Y:S08]  /*7200*/  HMMA.16816.F32 R172, R140.reuse, R32, R172 ;  /* 0x000000208cac723c */ /* 0x044ff000000018ac */
[----:B------:R-:W-:Y:S01]  /*7210*/  HMMA.16816.F32 R20, R140, R34, R20 ;  /* 0x000000228c14723c */ /* 0x000fe20000001814 */
[----:B------:R-:W2:Y:S07]  /*7220*/  LDSM.16.M88.4 R32, [R182+0x11000] ;  /* 0x01100000b620783b */ /* 0x000eae0000000200 */
        /* <DEDUP_REMOVED lines=12> */
[C---:B-1----:R-:W-:Y:S02]  /*72f0*/  HMMA.16816.F32 R168, R136.reuse, R4, R168 ;  /* 0x0000000488a8723c */ /* 0x042fe400000018a8 */
[----:B------:R-:W1:Y:S06]  /*7300*/  MUFU.TANH R173, R173 ;  /* 0x000000ad00ad7308 */ /* 0x000e6c0000002400 */
        /* <DEDUP_REMOVED lines=10> */
[----:B------:R-:W1:Y:S01]  /*73b0*/  LDSM.16.M88.4 R16, [R183+0x11800] ;  /* 0x01180000b710783b */ /* 0x000e620000000200 */
[----:B------:R-:W-:-:S04]  /*73c0*/  DEPBAR.LE SB0, 0x0 ;  /* 0x000080000000791a */ /* 0x000fc80000000000 */
[----:B------:R-:W1:Y:S02]  /*73d0*/  MUFU.TANH R22, R22 ;  /* 0x0000001600167308 */ /* 0x000e640000002400 */
[C---:B-----5:R-:W-:Y:S03]  /*73e0*/  HMMA.16816.F32 R152, R136.reuse, R148, R152 ;  /* 0x000000948898723c */ /* 0x060fe60000001898 */
[----:B------:R-:W-:Y:S01]  /*73f0*/  FMUL.FTZ R25, R29, UR4 ;  /* 0x000000041d197c20 */ /* 0x000fe20008410000 */
[----:B------:R-:W-:Y:S01]  /*7400*/  FMUL.FTZ R24, R28, UR4 ;  /* 0x000000041c187c20 */ /* 0x000fe20008410000 */
[----:B------:R-:W-:Y:S01]  /*7410*/  FMUL.FTZ R29, R31, UR4 ;  /* 0x000000041f1d7c20 */ /* 0x000fe20008410000 */
[----:B------:R-:W-:Y:S01]  /*7420*/  FMUL.FTZ R28, R30, UR4 ;  /* 0x000000041e1c7c20 */ /* 0x000fe20008410000 */
[----:B------:R-:W1:Y:S01]  /*7430*/  MUFU.TANH R23, R23 ;  /* 0x0000001700177308 */ /* 0x000e620000002400 */
[----:B------:R-:W-:Y:S03]  /*7440*/  HMMA.16816.F32 R164, R136, R150, R164 ;  /* 0x0000009688a4723c */ /* 0x000fe600000018a4 */
[----:B------:R-:W-:-:S04]  /*7450*/  FMUL.FTZ R12, R12, UR4 ;  /* 0x000000040c0c7c20 */ /* 0x000fc80008410000 */
[----:B------:R-:W1:Y:S01]  /*7460*/  MUFU.TANH R24, R24 ;  /* 0x0000001800187308 */ /* 0x000e620000002400 */
[C---:B--2---:R-:W-:Y:S07]  /*7470*/  HMMA.16816.F32 R168, R144.reuse, R32, R168 ;  /* 0x0000002090a8723c */ /* 0x044fee00000018a8 */
[----:B------:R-:W2:Y:S01]  /*7480*/  MUFU.TANH R25, R25 ;  /* 0x0000001900197308 */ /* 0x000ea20000002400 */
[C---:B------:R-:W-:Y:S07]  /*7490*/  HMMA.16816.F32 R156, R144.reuse, R34, R156 ;  /* 0x00000022909c723c */ /* 0x040fee000000189c */
[----:B------:R-:W1:Y:S01]  /*74a0*/  MUFU.TANH R28, R28 ;  /* 0x0000001c001c7308 */ /* 0x000e620000002400 */
[----:B----4-:R-:W-:Y:S01]  /*74b0*/  HMMA.16816.F32 R152, R144, R4, R152 ;  /* 0x000000049098723c */ /* 0x010fe20000001898 */
[----:B------:R-:W-:-:S06]  /*74c0*/  FMUL.FTZ R4, R15, UR4 ;  /* 0x000000040f047c20 */ /* 0x000fcc0008410000 */
[----:B------:R-:W4:Y:S01]  /*74d0*/  MUFU.TANH R29, R29 ;  /* 0x0000001d001d7308 */ /* 0x000f220000002400 */
[----:B------:R-:W-:Y:S07]  /*74e0*/  HMMA.16816.F32 R164, R144, R6, R164 ;  /* 0x0000000690a4723c */ /* 0x000fee00000018a4 */
[----:B------:R-:W2:Y:S01]  /*74f0*/  MUFU.TANH R12, R12 ;  /* 0x0000000c000c7308 */ /* 0x000ea20000002400 */
[----:B------:R-:W-:Y:S01]  /*7500*/  HMMA.16816.F32 R168, R140, R8, R168 ;  /* 0x000000088ca8723c */ /* 0x000fe200000018a8 */
[----:B------:R-:W-:Y:S01]  /*7510*/  FMUL.FTZ R8, R13, UR4 ;  /* 0x000000040d087c20 */ /* 0x000fe20008410000 */
[----:B------:R-:W-:-:S05]  /*7520*/  FMUL.FTZ R9, R14, UR4 ;  /* 0x000000040e097c20 */ /* 0x000fca0008410000 */
[----:B------:R-:W2:Y:S01]  /*7530*/  MUFU.TANH R8, R8 ;  /* 0x0000000800087308 */ /* 0x000ea20000002400 */
[C---:B------:R-:W-:Y:S07]  /*7540*/  HMMA.16816.F32 R156, R140.reuse, R10, R156 ;  /* 0x0000000a8c9c723c */ /* 0x040fee000000189c */
[----:B------:R-:W2:Y:S01]  /*7550*/  MUFU.TANH R9, R9 ;  /* 0x0000000900097308 */ /* 0x000ea20000002400 */
        /* <DEDUP_REMOVED lines=85> */
.L_x_683:
[----:B------:R3:W-:Y:S02]  /*7ab0*/  STS.128 [R203+0x11000], RZ ;  /* 0x011000ffcb007388 */ /* 0x0007e40000000c00 */
.L_x_684:
[----:B------:R-:W-:Y:S05]  /*7ac0*/  BSYNC.RECONVERGENT B0 ;  /* 0x0000000000007941 */ /* 0x000fea0003800200 */
.L_x_682:
[----:B------:R-:W0:Y:S02]  /*7ad0*/  LDGDEPBAR ;  /* 0x00000000000079af */ /* 0x000e240000000000 */
.L_x_681:
[----:B------:R-:W-:Y:S01]  /*7ae0*/  IMAD.U32 R152, RZ, RZ, UR21 ;  /* 0x00000015ff987e24 */ /* 0x000fe2000f8e00ff */
[----:B------:R-:W5:Y:S01]  /*7af0*/  S2UR UR5, SR_CgaCtaId ;  /* 0x00000000000579c3 */ /* 0x000f620000008800 */
[----:B------:R-:W-:Y:S01]  /*7b00*/  IMAD.U32 R30, RZ, RZ, UR20 ;  /* 0x00000014ff1e7e24 */ /* 0x000fe2000f8e00ff */
[----:B------:R-:W3:Y:S01]  /*7b10*/  LDCU UR4, c[0x0][0x45c] ;  /* 0x00008b80ff0477ac */ /* 0x000ee20008000800 */
[----:B------:R-:W-:-:S03]  /*7b20*/  IMAD R152, R152, 0x40, R209 ;  /* 0x0000004098987824 */ /* 0x000fc600078e02d1 */
[----:B------:R-:W-:Y:S01]  /*7b30*/  IADD3 R147, PT, PT, R181, -UR24, -R30 ;  /* 0x80000018b5937c10 */ /* 0x000fe2000fffe81e */
[----:B------:R-:W-:Y:S01]  /*7b40*/  VIADD R151, R152, UR20 ;  /* 0x0000001498977c36 */ /* 0x000fe20008000000 */
[----:B------:R-:W-:-:S04]  /*7b50*/  UMOV UR7, 0x400 ;  /* 0x0000040000077882 */ /* 0x000fc80000000000 */
[C-C-:B------:R-:W-:Y:S02]  /*7b60*/  IADD3 R7, PT, PT, R198.reuse, 0x80, -R151.reuse ;  /* 0x00000080c6077810 */ /* 0x140fe40007ffe897 */
[--C-:B------:R-:W-:Y:S02]  /*7b70*/  IADD3 R27, PT, PT, R181, 0x80, -R151.reuse ;  /* 0x00000080b51b7810 */ /* 0x100fe40007ffe897 */
[----:B------:R-:W-:Y:S02]  /*7b80*/  IABS R7, R7 ;  /* 0x0000000700077213 */ /* 0x000fe40000000000 */
[----:B------:R-:W-:Y:S02]  /*7b90*/  IABS R27, R27 ;  /* 0x0000001b001b7213 */ /* 0x000fe40000000000 */
[----:B------:R-:W-:Y:S01]  /*7ba0*/  I2FP.F32.S32 R17, R7 ;  /* 0x0000000700117245 */ /* 0x000fe20000201400 */
[----:B------:R-:W-:Y:S01]  /*7bb0*/  IMAD.U32 R7, RZ, RZ, UR20 ;  /* 0x00000014ff077e24 */ /* 0x000fe2000f8e00ff */
[----:B------:R-:W-:-:S02]  /*7bc0*/  IADD3 R144, PT, PT, R198, 0x7f, -R151 ;  /* 0x0000007fc6907810 */ /* 0x000fc40007ffe897 */
[----:B------:R-:W-:Y:S01]  /*7bd0*/  I2FP.F32.S32 R27, R27 ;  /* 0x0000001b001b7245 */ /* 0x000fe20000201400 */
[----:B------:R-:W-:Y:S01]  /*7be0*/  FFMA.FTZ R18, R17, -UR6, R172 ;  /* 0x8000000611127c23 */ /* 0x000fe200080100ac */
[----:B------:R-:W-:Y:S01]  /*7bf0*/  IADD3 R150, PT, PT, R198, -UR24, -R7 ;  /* 0x80000018c6967c10 */ /* 0x000fe2000fffe807 */
[----:B------:R-:W-:Y:S01]  /*7c00*/  VIADD R7, R152, 0xffffff80 ;  /* 0xffffff8098077836 */ /* 0x000fe20000000000 */
[----:B------:R-:W-:Y:S01]  /*7c10*/  IABS R144, R144 ;  /* 0x0000009000907213 */ /* 0x000fe20000000000 */
[----:B------:R-:W-:Y:S01]  /*7c20*/  FFMA.FTZ R27, R27, -UR6, R174 ;  /* 0x800000061b1b7c23 */ /* 0x000fe200080100ae */
[----:B------:R-:W-:Y:S01]  /*7c30*/  IADD3 R30, PT, PT, R181, 0x7f, -R151 ;  /* 0x0000007fb51e7810 */ /* 0x000fe20007ffe897 */
[----:B-----5:R-:W-:Y:S01]  /*7c40*/  ULEA UR5, UR5, UR7, 0x18 ;  /* 0x0000000705057291 */ /* 0x020fe2000f8ec0ff */
[----:B------:R-:W-:Y:S02]  /*7c50*/  ISETP.GT.AND P4, PT, R150, R7, PT ;  /* 0x000000079600720c */ /* 0x000fe40003f84270 */
[----:B------:R-:W-:-:S02]  /*7c60*/  ISETP.GE.AND P5, PT, R7, R197, PT ;  /* 0x000000c50700720c */ /* 0x000fc40003fa6270 */
[----:B------:R-:W-:Y:S02]  /*7c70*/  FSEL R18, R18, -INF , !P4 ;  /* 0xff80000012127808 */ /* 0x000fe40006000000 */
[----:B------:R-:W-:Y:S02]  /*7c80*/  ISETP.GT.AND P4, PT, R147, R7, PT ;  /* 0x000000079300720c */ /* 0x000fe40003f84270 */
[----:B------:R-:W-:Y:S02]  /*7c90*/  FSEL R18, R18, -INF , !P5 ;  /* 0xff80000012127808 */ /* 0x000fe40006800000 */
[----:B------:R-:W-:Y:S02]  /*7ca0*/  I2FP.F32.S32 R144, R144 ;  /* 0x0000009000907245 */ /* 0x000fe40000201400 */
[----:B------:R-:W-:Y:S01]  /*7cb0*/  ISETP.GE.AND P5, PT, R7, R196, PT ;  /* 0x000000c40700720c */ /* 0x000fe20003fa6270 */
[----:B------:R-:W-:Y:S01]  /*7cc0*/  VIADD R7, R152, 0xffffff81 ;  /* 0xffffff8198077836 */ /* 0x000fe20000000000 */
[----:B------:R-:W-:Y:S01]  /*7cd0*/  IADD3 R19, PT, PT, R198, 0x78, -R151 ;  /* 0x00000078c6137810 */ /* 0x000fe20007ffe897 */
[----:B------:R-:W-:Y:S01]  /*7ce0*/  FFMA.FTZ R144, R144, -UR6, R173 ;  /* 0x8000000690907c23 */ /* 0x000fe200080100ad */
[----:B------:R-:W-:-:S02]  /*7cf0*/  FSEL R27, R27, -INF , !P4 ;  /* 0xff8000001b1b7808 */ /* 0x000fc40006000000 */
[----:B------:R-:W-:Y:S02]  /*7d00*/  ISETP.GT.AND P4, PT, R150, R7, PT ;  /* 0x000000079600720c */ /* 0x000fe40003f84270 */
[----:B------:R-:W-:Y:S02]  /*7d10*/  IABS R30, R30 ;  /* 0x0000001e001e7213 */ /* 0x000fe40000000000 */
[----:B------:R-:W-:Y:S02]  /*7d20*/  IABS R19, R19 ;  /* 0x0000001300137213 */ /* 0x000fe40000000000 */
[----:B------:R-:W-:Y:S02]  /*7d30*/  FSEL R27, R27, -INF , !P5 ;  /* 0xff8000001b1b7808 */ /* 0x000fe40006800000 */
[----:B------:R-:W-:Y:S02]  /*7d40*/  ISETP.GE.AND P5, PT, R7, R197, PT ;  /* 0x000000c50700720c */ /* 0x000fe40003fa6270 */
[----:B------:R-:W-:-:S02]  /*7d50*/  FSEL R144, R144, -INF , !P4 ;  /* 0xff80000090907808 */ /* 0x000fc40006000000 */
[----:B------:R-:W-:Y:S02]  /*7d60*/  I2FP.F32.S32 R30, R30 ;  /* 0x0000001e001e7245 */ /* 0x000fe40000201400 */
[----:B------:R-:W-:Y:S02]  /*7d70*/  I2FP.F32.S32 R19, R19 ;  /* 0x0000001300137245 */ /* 0x000fe40000201400 */
[----:B------:R-:W-:Y:S02]  /*7d80*/  FSEL R144, R144, -INF , !P5 ;  /* 0xff80000090907808 */ /* 0x000fe40006800000 */
[----:B------:R-:W-:Y:S02]  /*7d90*/  ISETP.GT.AND P4, PT, R147, R7, PT ;  /* 0x000000079300720c */ /* 0x000fe40003f84270 */
[----:B------:R-:W-:Y:S01]  /*7da0*/  ISETP.GE.AND P5, PT, R7, R196, PT ;  /* 0x000000c40700720c */ /* 0x000fe20003fa6270 */
[----:B------:R-:W-:Y:S01]  /*7db0*/  FFMA.FTZ R7, R30, -UR6, R175 ;  /* 0x800000061e077c23 */ /* 0x000fe200080100af */
[----:B------:R-:W-:Y:S01]  /*7dc0*/  FFMA.FTZ R30, R19, -UR6, R20 ;  /* 0x80000006131e7c23 */ /* 0x000fe20008010014 */
[----:B------:R-:W-:Y:S01]  /*7dd0*/  VIADD R19, R152, 0xffffff88 ;  /* 0xffffff8898137836 */ /* 0x000fe20000000000 */
[----:B------:R-:W-:-:S02]  /*7de0*/  IADD3 R17, PT, PT, R181, 0x78, -R151 ;  /* 0x00000078b5117810 */ /* 0x000fc40007ffe897 */
[----:B------:R-:W-:Y:S02]  /*7df0*/  FSEL R7, R7, -INF , !P4 ;  /* 0xff80000007077808 */ /* 0x000fe40006000000 */
[----:B------:R-:W-:Y:S02]  /*7e00*/  IABS R17, R17 ;  /* 0x0000001100117213 */ /* 0x000fe40000000000 */
[----:B------:R-:W-:Y:S02]  /*7e10*/  ISETP.GT.AND P4, PT, R150, R19, PT ;  /* 0x000000139600720c */ /* 0x000fe40003f84270 */
[----:B------:R-:W-:Y:S02]  /*7e20*/  IADD3 R20, PT, PT, R198, 0x77, -R151 ;  /* 0x00000077c6147810 */ /* 0x000fe40007ffe897 */
[----:B------:R-:W-:Y:S02]  /*7e30*/  FSEL R7, R7, -INF , !P5 ;  /* 0xff80000007077808 */ /* 0x000fe40006800000 */
[----:B------:R-:W-:-:S02]  /*7e40*/  ISETP.GE.AND P5, PT, R19, R197, PT ;  /* 0x000000c51300720c */ /* 0x000fc40003fa6270 */
[----:B------:R-:W-:Y:S02]  /*7e50*/  FSEL R30, R30, -INF , !P4 ;  /* 0xff8000001e1e7808 */ /* 0x000fe40006000000 */
[----:B------:R-:W-:Y:S02]  /*7e60*/  I2FP.F32.S32 R17, R17 ;  /* 0x0000001100117245 */ /* 0x000fe40000201400 */
[----:B------:R-:W-:Y:S02]  /*7e70*/  IABS R20, R20 ;  /* 0x0000001400147213 */ /* 0x000fe40000000000 */
[----:B------:R-:W-:Y:S01]  /*7e80*/  FSEL R30, R30, -INF , !P5 ;  /* 0xff8000001e1e7808 */ /* 0x000fe20006800000 */
[----:B------:R-:W-:Y:S01]  /*7e90*/  FFMA.FTZ R17, R17, -UR6, R22 ;  /* 0x8000000611117c23 */ /* 0x000fe20008010016 */
[----:B------:R-:W-:Y:S02]  /*7ea0*/  ISETP.GT.AND P4, PT, R147, R19, PT ;  /* 0x000000139300720c */ /* 0x000fe40003f84270 */
[----:B------:R-:W-:-:S02]  /*7eb0*/  I2FP.F32.S32 R20, R20 ;  /* 0x0000001400147245 */ /* 0x000fc40000201400 */
[----:B------:R-:W-:Y:S01]  /*7ec0*/  ISETP.GE.AND P5, PT, R19, R196, PT ;  /* 0x000000c41300720c */ /* 0x000fe20003fa6270 */
[----:B------:R-:W-:Y:S01]  /*7ed0*/  VIADD R19, R152, 0xffffff89 ;  /* 0xffffff8998137836 */ /* 0x000fe20000000000 */
[----:B------:R-:W-:Y:S01]  /*7ee0*/  IADD3 R22, PT, PT, R181, 0x77, -R151 ;  /* 0x00000077b5167810 */ /* 0x000fe20007ffe897 */
[----:B------:R-:W-:Y:S01]  /*7ef0*/  FFMA.FTZ R20, R20, -UR6, R21 ;  /* 0x8000000614147c23 */ /* 0x000fe20008010015 */
[----:B------:R-:W-:Y:S02]  /*7f00*/  IADD3 R33, PT, PT, R198, 0x70, -R151 ;  /* 0x00000070c6217810 */ /* 0x000fe40007ffe897 */
[----:B------:R-:W-:Y:S02]  /*7f10*/  FSEL R17, R17, -INF , !P4 ;  /* 0xff80000011117808 */ /* 0x000fe40006000000 */
[----:B------:R-:W-:Y:S02]  /*7f20*/  ISETP.GT.AND P4, PT, R150, R19, PT ;  /* 0x000000139600720c */ /* 0x000fe40003f84270 */
[----:B------:R-:W-:-:S02]  /*7f30*/  IABS R22, R22 ;  /* 0x0000001600167213 */ /* 0x000fc40000000000 */
[----:B------:R-:W-:Y:S02]  /*7f40*/  IABS R33, R33 ;  /* 0x0000002100217213 */ /* 0x000fe40000000000 */
[----:B------:R-:W-:Y:S02]  /*7f50*/  FSEL R17, R17, -INF , !P5 ;  /* 0xff80000011117808 */ /* 0x000fe40006800000 */
[----:B------:R-:W-:Y:S02]  /*7f60*/  ISETP.GE.AND P5, PT, R19, R197, PT ;  /* 0x000000c51300720c */ /* 0x000fe40003fa6270 */
[----:B------:R-:W-:Y:S02]  /*7f70*/  FSEL R20, R20, -INF , !P4 ;  /* 0xff80000014147808 */ /* 0x000fe40006000000 */
[----:B------:R-:W-:Y:S02]  /*7f80*/  I2FP.F32.S32 R22, R22 ;  /* 0x0000001600167245 */ /* 0x000fe40000201400 */
[----:B------:R-:W-:-:S02]  /*7f90*/  I2FP.F32.S32 R33, R33 ;  /* 0x0000002100217245 */ /* 0x000fc40000201400 */
[----:B------:R-:W-:Y:S02]  /*7fa0*/  IADD3 R21, PT, PT, R181, 0x70, -R151 ;  /* 0x00000070b5157810 */ /* 0x000fe40007ffe897 */
[----:B------:R-:W-:Y:S01]  /*7fb0*/  FSEL R20, R20, -INF , !P5 ;  /* 0xff80000014147808 */ /* 0x000fe20006800000 */
[----:B------:R-:W-:Y:S01]  /*7fc0*/  FFMA.FTZ R168, R33, -UR6, R24 ;  /* 0x8000000621a87c23 */ /* 0x000fe20008010018 */
[----:B------:R-:W-:Y:S02]  /*7fd0*/  ISETP.GT.AND P4, PT, R147, R19, PT ;  /* 0x000000139300720c */ /* 0x000fe40003f84270 */
[----:B------:R-:W-:Y:S01]  /*7fe0*/  ISETP.GE.AND P5, PT, R19, R196, PT ;  /* 0x000000c41300720c */ /* 0x000fe20003fa6270 */
[----:B------:R-:W-:Y:S01]  /*7ff0*/  FFMA.FTZ R19, R22, -UR6, R23 ;  /* 0x8000000616137c23 */ /* 0x000fe20008010017 */
[C---:B------:R-:W-:Y:S01]  /*8000*/  VIADD R22, R152.reuse, 0xffffff90 ;  /* 0xffffff9098167836 */ /* 0x040fe20000000000 */
[----:B------:R-:W-:Y:S01]  /*8010*/  IABS R21, R21 ;  /* 0x0000001500157213 */ /* 0x000fe20000000000 */
[----:B------:R-:W-:Y:S01]  /*8020*/  VIADD R23, R152, 0xffffff91 ;  /* 0xffffff9198177836 */ /* 0x000fe20000000000 */
[----:B------:R-:W-:-:S02]  /*8030*/  IADD3 R24, PT, PT, R198, 0x6f, -R151 ;  /* 0x0000006fc6187810 */ /* 0x000fc40007ffe897 */
[----:B------:R-:W-:Y:S02]  /*8040*/  FSEL R19, R19, -INF , !P4 ;  /* 0xff80000013137808 */ /* 0x000fe40006000000 */
[----:B------:R-:W-:Y:S02]  /*8050*/  I2FP.F32.S32 R21, R21 ;  /* 0x0000001500157245 */ /* 0x000fe40000201400 */
[----:B------:R-:W-:Y:S02]  /*8060*/  ISETP.GT.AND P4, PT, R150, R22, PT ;  /* 0x000000169600720c */ /* 0x000fe40003f84270 */
[----:B------:R-:W-:Y:S01]  /*8070*/  IABS R24, R24 ;  /* 0x0000001800187213 */ /* 0x000fe20000000000 */
[----:B------:R-:W-:Y:S01]  /*8080*/  FFMA.FTZ R28, R21, -UR6, R28 ;  /* 0x80000006151c7c23 */ /* 0x000fe2000801001c */
[----:B------:R-:W-:Y:S02]  /*8090*/  FSEL R19, R19, -INF , !P5 ;  /* 0xff80000013137808 */ /* 0x000fe40006800000 */
[----:B------:R-:W-:-:S02]  /*80a0*/  ISETP.GE.AND P5, PT, R22, R197, PT ;  /* 0x000000c51600720c */ /* 0x000fc40003fa6270 */
[----:B------:R-:W-:Y:S02]  /*80b0*/  FSEL R168, R168, -INF , !P4 ;  /* 0xff800000a8a87808 */ /* 0x000fe40006000000 */
[----:B------:R-:W-:Y:S02]  /*80c0*/  I2FP.F32.S32 R24, R24 ;  /* 0x0000001800187245 */ /* 0x000fe40000201400 */
[----:B------:R-:W-:Y:S02]  /*80d0*/  ISETP.GT.AND P4, PT, R147, R22, PT ;  /* 0x000000169300720c */ /* 0x000fe40003f84270 */
[----:B------:R-:W-:Y:S01]  /*80e0*/  FSEL R168, R168, -INF , !P5 ;  /* 0xff800000a8a87808 */ /* 0x000fe20006800000 */
[----:B------:R-:W-:Y:S01]  /*80f0*/  FFMA.FTZ R25, R24, -UR6, R25 ;  /* 0x8000000618197c23 */ /* 0x000fe20008010019 */
[----:B------:R-:W-:Y:S02]  /*8100*/  ISETP.GE.AND P5, PT, R22, R196, PT ;  /* 0x000000c41600720c */ /* 0x000fe40003fa6270 */
[----:B------:R-:W-:-:S02]  /*8110*/  FSEL R33, R28, -INF , !P4 ;  /* 0xff8000001c217808 */ /* 0x000fc40006000000 */
[--C-:B------:R-:W-:Y:S02]  /*8120*/  IADD3 R21, PT, PT, R198, 0x68, -R151.reuse ;  /* 0x00000068c6157810 */ /* 0x100fe40007ffe897 */
[----:B------:R-:W-:Y:S02]  /*8130*/  ISETP.GT.AND P4, PT, R150, R23, PT ;  /* 0x000000179600720c */ /* 0x000fe40003f84270 */
[----:B------:R-:W-:Y:S02]  /*8140*/  FSEL R33, R33, -INF , !P5 ;  /* 0xff80000021217808 */ /* 0x000fe40006800000 */
[----:B------:R-:W-:Y:S02]  /*8150*/  IADD3 R22, PT, PT, R181, 0x6f, -R151 ;  /* 0x0000006fb5167810 */ /* 0x000fe40007ffe897 */
[----:B------:R-:W-:Y:S02]  /*8160*/  IABS R21, R21 ;  /* 0x0000001500157213 */ /* 0x000fe40000000000 */
[----:B------:R-:W-:-:S02]  /*8170*/  ISETP.GE.AND P5, PT, R23, R197, PT ;  /* 0x000000c51700720c */ /* 0x000fc40003fa6270 */
[----:B------:R-:W-:Y:S02]  /*8180*/  FSEL R166, R25, -INF , !P4 ;  /* 0xff80000019a67808 */ /* 0x000fe40006000000 */
[----:B------:R-:W-:Y:S02]  /*8190*/  IABS R22, R22 ;  /* 0x0000001600167213 */ /* 0x000fe40000000000 */
[----:B------:R-:W-:Y:S02]  /*81a0*/  I2FP.F32.S32 R21, R21 ;  /* 0x0000001500157245 */ /* 0x000fe40000201400 */
[----:B------:R-:W-:Y:S02]  /*81b0*/  FSEL R166, R166, -INF , !P5 ;  /* 0xff800000a6a67808 */ /* 0x000fe40006800000 */
[----:B------:R-:W-:Y:S01]  /*81c0*/  ISETP.GT.AND P4, PT, R147, R23, PT ;  /* 0x000000179300720c */ /* 0x000fe20003f84270 */
[----:B------:R-:W-:Y:S01]  /*81d0*/  FFMA.FTZ R34, R21, -UR6, R12 ;  /* 0x8000000615227c23 */ /* 0x000fe2000801000c */
[----:B------:R-:W-:-:S02]  /*81e0*/  ISETP.GE.AND P5, PT, R23, R196, PT ;  /* 0x000000c41700720c */ /* 0x000fc40003fa6270 */
[--C-:B------:R-:W-:Y:S02]  /*81f0*/  IADD3 R23, PT, PT, R181, 0x68, -R151.reuse ;  /* 0x00000068b5177810 */ /* 0x100fe40007ffe897 */
[----:B------:R-:W-:Y:S02]  /*8200*/  I2FP.F32.S32 R22, R22 ;  /* 0x0000001600167245 */ /* 0x000fe40000201400 */
[----:B------:R-:W-:Y:S02]  /*8210*/  IADD3 R21, PT, PT, R198, 0x67, -R151 ;  /* 0x00000067c6157810 */ /* 0x000fe40007ffe897 */
[----:B------:R-:W-:Y:S01]  /*8220*/  IABS R12, R23 ;  /* 0x00000017000c7213 */ /* 0x000fe20000000000 */
[----:B------:R-:W-:Y:S01]  /*8230*/  FFMA.FTZ R29, R22, -UR6, R29 ;  /* 0x80000006161d7c23 */ /* 0x000fe2000801001d */
[----:B------:R-:W-:Y:S01]  /*8240*/  VIADD R22, R152, 0xffffff98 ;  /* 0xffffff9898167836 */ /* 0x000fe20000000000 */
[----:B------:R-:W-:Y:S02]  /*8250*/  IABS R21, R21 ;  /* 0x0000001500157213 */ /* 0x000fe40000000000 */
[----:B------:R-:W-:-:S02]  /*8260*/  I2FP.F32.S32 R12, R12 ;  /* 0x0000000c000c7245 */ /* 0x000fc40000201400 */
[----:B------:R-:W-:Y:S02]  /*8270*/  FSEL R173, R29, -INF , !P4 ;  /* 0xff8000001dad7808 */ /* 0x000fe40006000000 */
[----:B------:R-:W-:Y:S01]  /*8280*/  I2FP.F32.S32 R21, R21 ;  /* 0x0000001500157245 */ /* 0x000fe20000201400 */
[----:B------:R-:W-:Y:S01]  /*8290*/  FFMA.FTZ R169, R12, -UR6, R9 ;  /* 0x800000060ca97c23 */ /* 0x000fe20008010009 */
[----:B------:R-:W-:Y:S02]  /*82a0*/  ISETP.GT.AND P4, PT, R150, R22, PT ;  /* 0x000000169600720c */ /* 0x000fe40003f84270 */
[--C-:B------:R-:W-:Y:S01]  /*82b0*/  IADD3 R9, PT, PT, R181, 0x67, -R151.reuse ;  /* 0x00000067b5097810 */ /* 0x100fe20007ffe897 */
[----:B------:R-:W-:Y:S01]  /*82c0*/  FFMA.FTZ R32, R21, -UR6, R8 ;  /* 0x8000000615207c23 */ /* 0x000fe20008010008 */
[----:B------:R-:W-:Y:S01]  /*82d0*/  IADD3 R142, PT, PT, R198, 0x60, -R151 ;  /* 0x00000060c68e7810 */ /* 0x000fe20007ffe897 */
[----:B------:R-:W-:Y:S01]  /*82e0*/  VIADD R8, R152, 0xffffff99 ;  /* 0xffffff9998087836 */ /* 0x000fe20000000000 */
[----:B------:R-:W-:-:S02]  /*82f0*/  FSEL R173, R173, -INF , !P5 ;  /* 0xff800000adad7808 */ /* 0x000fc40006800000 */
[----:B------:R-:W-:Y:S02]  /*8300*/  ISETP.GE.AND P5, PT, R22, R197, PT ;  /* 0x000000c51600720c */ /* 0x000fe40003fa6270 */
[----:B------:R-:W-:Y:S02]  /*8310*/  FSEL R34, R34, -INF , !P4 ;  /* 0xff80000022227808 */ /* 0x000fe40006000000 */
[----:B------:R-:W-:Y:S02]  /*8320*/  ISETP.GT.AND P4, PT, R147, R22, PT ;  /* 0x000000169300720c */ /* 0x000fe40003f84270 */
[----:B------:R-:W-:Y:S02]  /*8330*/  IABS R9, R9 ;  /* 0x0000000900097213 */ /* 0x000fe40000000000 */
[----:B------:R-:W-:Y:S02]  /*8340*/  IABS R142, R142 ;  /* 0x0000008e008e7213 */ /* 0x000fe40000000000 */
[----:B------:R-:W-:-:S02]  /*8350*/  FSEL R34, R34, -INF , !P5 ;  /* 0xff80000022227808 */ /* 0x000fc40006800000 */
[----:B------:R-:W-:Y:S02]  /*8360*/  ISETP.GE.AND P5, PT, R22, R196, PT ;  /* 0x000000c41600720c */ /* 0x000fe40003fa6270 */
[----:B------:R-:W-:Y:S02]  /*8370*/  FSEL R169, R169, -INF , !P4 ;  /* 0xff800000a9a97808 */ /* 0x000fe40006000000 */
[----:B------:R-:W-:Y:S02]  /*8380*/  I2FP.F32.S32 R9, R9 ;  /* 0x0000000900097245 */ /* 0x000fe40000201400 */
[----:B------:R-:W-:Y:S02]  /*8390*/  I2FP.F32.S32 R142, R142 ;  /* 0x0000008e008e7245 */ /* 0x000fe40000201400 */
[----:B------:R-:W-:Y:S01]  /*83a0*/  ISETP.GT.AND P4, PT, R150, R8, PT ;  /* 0x000000089600720c */ /* 0x000fe20003f84270 */
[----:B-1----:R-:W-:Y:S01]  /*83b0*/  FFMA.FTZ R4, R9, -UR6, R4 ;  /* 0x8000000609047c23 */ /* 0x002fe20008010004 */
[----:B------:R-:W-:Y:S01]  /*83c0*/  FSEL R169, R169, -INF , !P5 ;  /* 0xff800000a9a97808 */ /* 0x000fe20006800000 */
[----:B------:R-:W-:Y:S01]  /*83d0*/  FFMA.FTZ R142, R142, -UR6, R5 ;  /* 0x800000068e8e7c23 */ /* 0x000fe20008010005 */
[----:B------:R-:W-:Y:S01]  /*83e0*/  ISETP.GE.AND P5, PT, R8, R197, PT ;  /* 0x000000c50800720c */ /* 0x000fe20003fa6270 */
[----:B------:R-:W-:Y:S01]  /*83f0*/  VIADD R5, R152, 0xffffffa0 ;  /* 0xffffffa098057836 */ /* 0x000fe20000000000 */
[----:B------:R-:W-:-:S02]  /*8400*/  FSEL R32, R32, -INF , !P4 ;  /* 0xff80000020207808 */ /* 0x000fc40006000000 */
[----:B------:R-:W-:Y:S02]  /*8410*/  ISETP.GT.AND P4, PT, R147, R8, PT ;  /* 0x000000089300720c */ /* 0x000fe40003f84270 */
[----:B------:R-:W-:Y:S02]  /*8420*/  FSEL R32, R32, -INF , !P5 ;  /* 0xff80000020207808 */ /* 0x000fe40006800000 */
[----:B------:R-:W-:Y:S02]  /*8430*/  ISETP.GE.AND P5, PT, R8, R196, PT ;  /* 0x000000c40800720c */ /* 0x000fe40003fa6270 */
[----:B------:R-:W-:Y:S02]  /*8440*/  FSEL R167, R4, -INF , !P4 ;  /* 0xff80000004a77808 */ /* 0x000fe40006000000 */
[--C-:B------:R-:W-:Y:S02]  /*8450*/  IADD3 R8, PT, PT, R181, 0x60, -R151.reuse ;  /* 0x00000060b5087810 */ /* 0x100fe40007ffe897 */
[----:B------:R-:W-:-:S02]  /*8460*/  IADD3 R9, PT, PT, R198, 0x5f, -R151 ;  /* 0x0000005fc6097810 */ /* 0x000fc40007ffe897 */
[----:B------:R-:W-:Y:S02]  /*8470*/  ISETP.GT.AND P4, PT, R150, R5, PT ;  /* 0x000000059600720c */ /* 0x000fe40003f84270 */
[----:B------:R-:W-:Y:S02]  /*8480*/  FSEL R167, R167, -INF , !P5 ;  /* 0xff800000a7a77808 */ /* 0x000fe40006800000 */
[----:B------:R-:W-:Y:S02]  /*8490*/  IABS R8, R8 ;  /* 0x0000000800087213 */ /* 0x000fe40000000000 */
[----:B------:R-:W-:Y:S02]  /*84a0*/  IABS R4, R9 ;  /* 0x0000000900047213 */ /* 0x000fe40000000000 */
[----:B------:R-:W-:Y:S02]  /*84b0*/  ISETP.GE.AND P5, PT, R5, R197, PT ;  /* 0x000000c50500720c */ /* 0x000fe40003fa6270 */
[----:B------:R-:W-:-:S02]  /*84c0*/  FSEL R142, R142, -INF , !P4 ;  /* 0xff8000008e8e7808 */ /* 0x000fc40006000000 */
[----:B------:R-:W-:Y:S02]  /*84d0*/  I2FP.F32.S32 R8, R8 ;  /* 0x0000000800087245 */ /* 0x000fe40000201400 */
[----:B------:R-:W-:Y:S02]  /*84e0*/  I2FP.F32.S32 R4, R4 ;  /* 0x0000000400047245 */ /* 0x000fe40000201400 */
[----:B------:R-:W-:Y:S01]  /*84f0*/  FSEL R142, R142, -INF , !P5 ;  /* 0xff8000008e8e7808 */ /* 0x000fe20006800000 */
[----:B------:R-:W-:Y:S01]  /*8500*/  FFMA.FTZ R13, R8, -UR6, R13 ;  /* 0x80000006080d7c23 */ /* 0x000fe2000801000d */
[----:B------:R-:W-:Y:S01]  /*8510*/  ISETP.GT.AND P4, PT, R147, R5, PT ;  /* 0x000000059300720c */ /* 0x000fe20003f84270 */
[----:B------:R-:W-:Y:S01]  /*8520*/  FFMA.FTZ R11, R4, -UR6, R11 ;  /* 0x80000006040b7c23 */ /* 0x000fe2000801000b */
[----:B------:R-:W-:Y:S01]  /*8530*/  ISETP.GE.AND P5, PT, R5, R196, PT ;  /* 0x000000c40500720c */ /* 0x000fe20003fa6270 */
[C---:B------:R-:W-:Y:S01]  /*8540*/  VIADD R4, R152.reuse, 0xffffffa1 ;  /* 0xffffffa198047836 */ /* 0x040fe20000000000 */
[--C-:B------:R-:W-:Y:S01]  /*8550*/  IADD3 R5, PT, PT, R181, 0x5f, -R151.reuse ;  /* 0x0000005fb5057810 */ /* 0x100fe20007ffe897 */
[----:B------:R-:W-:Y:S01]  /*8560*/  VIADD R8, R152, 0xffffffa8 ;  /* 0xffffffa898087836 */ /* 0x000fe20000000000 */
[----:B------:R-:W-:-:S02]  /*8570*/  IADD3 R9, PT, PT, R198, 0x58, -R151 ;  /* 0x00000058c6097810 */ /* 0x000fc40007ffe897 */
[----:B------:R-:W-:Y:S02]  /*8580*/  IABS R5, R5 ;  /* 0x0000000500057213 */ /* 0x000fe40000000000 */
[----:B------:R-:W-:Y:S02]  /*8590*/  FSEL R143, R13, -INF , !P4 ;  /* 0xff8000000d8f7808 */ /* 0x000fe40006000000 */
[----:B------:R-:W-:Y:S02]  /*85a0*/  I2FP.F32.S32 R5, R5 ;  /* 0x0000000500057245 */ /* 0x000fe40000201400 */
[----:B------:R-:W-:Y:S02]  /*85b0*/  ISETP.GT.AND P4, PT, R150, R4, PT ;  /* 0x000000049600720c */ /* 0x000fe40003f84270 */
[----:B------:R-:W-:Y:S01]  /*85c0*/  IABS R9, R9 ;  /* 0x0000000900097213 */ /* 0x000fe20000000000 */
[----:B------:R-:W-:Y:S01]  /*85d0*/  FFMA.FTZ R10, R5, -UR6, R10 ;  /* 0x80000006050a7c23 */ /* 0x000fe2000801000a */
[----:B------:R-:W-:-:S02]  /*85e0*/  FSEL R143, R143, -INF , !P5 ;  /* 0xff8000008f8f7808 */ /* 0x000fc40006800000 */
[----:B------:R-:W-:Y:S02]  /*85f0*/  ISETP.GE.AND P5, PT, R4, R197, PT ;  /* 0x000000c50400720c */ /* 0x000fe40003fa6270 */
[----:B--2---:R-:W-:Y:S02]  /*8600*/  FSEL R140, R11, -INF , !P4 ;  /* 0xff8000000b8c7808 */ /* 0x004fe40006000000 */
[----:B------:R-:W-:Y:S02]  /*8610*/  I2FP.F32.S32 R9, R9 ;  /* 0x0000000900097245 */ /* 0x000fe40000201400 */
[----:B------:R-:W-:Y:S02]  /*8620*/  ISETP.GT.AND P4, PT, R147, R4, PT ;  /* 0x000000049300720c */ /* 0x000fe40003f84270 */
[----:B------:R-:W-:Y:S01]  /*8630*/  IADD3 R5, PT, PT, R181, 0x58, -R151 ;  /* 0x00000058b5057810 */ /* 0x000fe20007ffe897 */
[----:B------:R-:W-:Y:S01]  /*8640*/  FFMA.FTZ R14, R9, -UR6, R14 ;  /* 0x80000006090e7c23 */ /* 0x000fe2000801000e */
[----:B------:R-:W-:-:S02]  /*8650*/  FSEL R140, R140, -INF , !P5 ;  /* 0xff8000008c8c7808 */ /* 0x000fc40006800000 */
[----:B------:R-:W-:Y:S02]  /*8660*/  ISETP.GE.AND P5, PT, R4, R196, PT ;  /* 0x000000c40400720c */ /* 0x000fe40003fa6270 */
[----:B------:R-:W-:Y:S02]  /*8670*/  FSEL R141, R10, -INF , !P4 ;  /* 0xff8000000a8d7808 */ /* 0x000fe40006000000 */
[----:B------:R-:W-:Y:S02]  /*8680*/  IABS R5, R5 ;  /* 0x0000000500057213 */ /* 0x000fe40000000000 */
[----:B------:R-:W-:Y:S02]  /*8690*/  ISETP.GT.AND P4, PT, R150, R8, PT ;  /* 0x000000089600720c */ /* 0x000fe40003f84270 */
[----:B------:R-:W-:Y:S02]  /*86a0*/  IADD3 R4, PT, PT, R198, 0x57, -R151 ;  /* 0x00000057c6047810 */ /* 0x000fe40007ffe897 */
[----:B------:R-:W-:-:S02]  /*86b0*/  FSEL R141, R141, -INF , !P5 ;  /* 0xff8000008d8d7808 */ /* 0x000fc40006800000 */
[----:B------:R-:W-:Y:S02]  /*86c0*/  ISETP.GE.AND P5, PT, R8, R197, PT ;  /* 0x000000c50800720c */ /* 0x000fe40003fa6270 */
[----:B----4-:R-:W-:Y:S02]  /*86d0*/  FSEL R138, R14, -INF , !P4 ;  /* 0xff8000000e8a7808 */ /* 0x010fe40006000000 */
        /* <DEDUP_REMOVED lines=8> */
[----:B------:R-:W-:Y:S01]  /*8760*/  IADD3 R5, PT, PT, R181, 0x57, -R151 ;  /* 0x00000057b5057810 */ /* 0x000fe20007ffe897 */
[----:B------:R-:W-:Y:S01]  /*8770*/  FFMA.FTZ R15, R4, -UR6, R15 ;  /* 0x80000006040f7c23 */ /* 0x000fe2000801000f */
[----:B------:R-:W-:Y:S02]  /*8780*/  FSEL R139, R26, -INF , !P4 ;  /* 0xff8000001a8b7808 */ /* 0x000fe40006000000 */
[----:B------:R-:W-:Y:S02]  /*8790*/  IABS R5, R5 ;  /* 0x0000000500057213 */ /* 0x000fe40000000000 */
[----:B------:R-:W-:-:S02]  /*87a0*/  IADD3 R9, PT, PT, R198, 0x50, -R151 ;  /* 0x00000050c6097810 */ /* 0x000fc40007ffe897 */
[----:B------:R-:W-:Y:S02]  /*87b0*/  ISETP.GT.AND P4, PT, R150, R8, PT ;  /* 0x000000089600720c */ /* 0x000fe40003f84270 */
[----:B------:R-:W-:Y:S02]  /*87c0*/  IADD3 R4, PT, PT, R181, 0x50, -R151 ;  /* 0x00000050b5047810 */ /* 0x000fe40007ffe897 */
[----:B------:R-:W-:Y:S02]  /*87d0*/  FSEL R139, R139, -INF , !P5 ;  /* 0xff8000008b8b7808 */ /* 0x000fe40006800000 */
[----:B------:R-:W-:Y:S02]  /*87e0*/  I2FP.F32.S32 R5, R5 ;  /* 0x0000000500057245 */ /* 0x000fe40000201400 */
[----:B------:R-:W-:Y:S02]  /*87f0*/  IABS R9, R9 ;  /* 0x0000000900097213 */ /* 0x000fe40000000000 */
[----:B------:R-:W-:Y:S01]  /*8800*/  ISETP.GE.AND P5, PT, R8, R197, PT ;  /* 0x000000c50800720c */ /* 0x000fe20003fa6270 */
[----:B------:R-:W-:Y:S01]  /*8810*/  FFMA.FTZ R5, R5, -UR6, R6 ;  /* 0x8000000605057c23 */ /* 0x000fe20008010006 */
[----:B------:R-:W-:Y:S01]  /*8820*/  FSEL R136, R15, -INF , !P4 ;  /* 0xff8000000f887808 */ /* 0x000fe20006000000 */
[----:B------:R-:W-:Y:S01]  /*8830*/  VIADD R6, R152, 0xffffffb0 ;  /* 0xffffffb098067836 */ /* 0x000fe20000000000 */
[----:B------:R-:W-:-:S02]  /*8840*/  IABS R4, R4 ;  /* 0x0000000400047213 */ /* 0x000fc40000000000 */
[----:B------:R-:W-:Y:S02]  /*8850*/  I2FP.F32.S32 R9, R9 ;  /* 0x0000000900097245 */ /* 0x000fe40000201400 */
[----:B------:R-:W-:Y:S02]  /*8860*/  FSEL R136, R136, -INF , !P5 ;  /* 0xff80000088887808 */ /* 0x000fe40006800000 */
[----:B------:R-:W-:Y:S01]  /*8870*/  ISETP.GT.AND P4, PT, R147, R8, PT ;  /* 0x000000089300720c */ /* 0x000fe20003f84270 */
[----:B------:R-:W-:Y:S01]  /*8880*/  FFMA.FTZ R9, R9, -UR6, R16 ;  /* 0x8000000609097c23 */ /* 0x000fe20008010010 */
[----:B------:R-:W-:Y:S02]  /*8890*/  ISETP.GE.AND P5, PT, R8, R196, PT ;  /* 0x000000c40800720c */ /* 0x000fe40003fa6270 */
[----:B------:R-:W-:Y:S02]  /*88a0*/  IADD3 R8, PT, PT, R198, 0x4f, -R151 ;  /* 0x0000004fc6087810 */ /* 0x000fe40007ffe897 */
[----:B------:R-:W-:-:S02]  /*88b0*/  I2FP.F32.S32 R4, R4 ;  /* 0x0000000400047245 */ /* 0x000fc40000201400 */
[----:B------:R-:W-:Y:S02]  /*88c0*/  FSEL R5, R5, -INF , !P4 ;  /* 0xff80000005057808 */ /* 0x000fe40006000000 */
[----:B------:R-:W-:Y:S01]  /*88d0*/  IABS R10, R8 ;  /* 0x00000008000a7213 */ /* 0x000fe20000000000 */
[----:B------:R-:W-:Y:S01]  /*88e0*/  FFMA.FTZ R4, R4, -UR6, R137 ;  /* 0x8000000604047c23 */ /* 0x000fe20008010089 */
[----:B------:R-:W-:Y:S02]  /*88f0*/  ISETP.GT.AND P4, PT, R150, R6, PT ;  /* 0x000000069600720c */ /* 0x000fe40003f84270 */
[----:B------:R-:W-:Y:S01]  /*8900*/  FSEL R137, R5, -INF , !P5 ;  /* 0xff80000005897808 */ /* 0x000fe20006800000 */
[----:B------:R-:W-:Y:S01]  /*8910*/  VIADD R5, R152, 0xffffffb1 ;  /* 0xffffffb198057836 */ /* 0x000fe20000000000 */
[----:B------:R-:W-:Y:S02]  /*8920*/  ISETP.GE.AND P5, PT, R6, R197, PT ;  /* 0x000000c50600720c */ /* 0x000fe40003fa6270 */
[----:B------:R-:W-:-:S02]  /*8930*/  FSEL R9, R9, -INF , !P4 ;  /* 0xff80000009097808 */ /* 0x000fc40006000000 */
[----:B------:R-:W-:Y:S02]  /*8940*/  I2FP.F32.S32 R10, R10 ;  /* 0x0000000a000a7245 */ /* 0x000fe40000201400 */
[----:B------:R-:W-:Y:S02]  /*8950*/  ISETP.GT.AND P4, PT, R147, R6, PT ;  /* 0x000000069300720c */ /* 0x000fe40003f84270 */
[----:B------:R-:W-:Y:S01]  /*8960*/  IADD3 R8, PT, PT, R181, 0x4f, -R151 ;  /* 0x0000004fb5087810 */ /* 0x000fe20007ffe897 */
[----:B------:R-:W-:Y:S01]  /*8970*/  FFMA.FTZ R10, R10, -UR6, R145 ;  /* 0x800000060a0a7c23 */ /* 0x000fe20008010091 */
[----:B------:R-:W-:Y:S02]  /*8980*/  FSEL R164, R9, -INF , !P5 ;  /* 0xff80000009a47808 */ /* 0x000fe40006800000 */
[----:B------:R-:W-:Y:S02]  /*8990*/  ISETP.GE.AND P5, PT, R6, R196, PT ;  /* 0x000000c40600720c */ /* 0x000fe40003fa6270 */
[----:B------:R-:W-:-:S02]  /*89a0*/  FSEL R4, R4, -INF , !P4 ;  /* 0xff80000004047808 */ /* 0x000fc40006000000 */
[----:B------:R-:W-:Y:S02]  /*89b0*/  ISETP.GT.AND P4, PT, R150, R5, PT ;  /* 0x000000059600720c */ /* 0x000fe40003f84270 */
[----:B------:R-:W-:Y:S02]  /*89c0*/  IABS R8, R8 ;  /* 0x0000000800087213 */ /* 0x000fe40000000000 */
[----:B------:R-:W-:Y:S02]  /*89d0*/  IADD3 R6, PT, PT, R198, 0x48, -R151 ;  /* 0x00000048c6067810 */ /* 0x000fe40007ffe897 */
[----:B------:R-:W-:Y:S01]  /*89e0*/  FSEL R157, R4, -INF , !P5 ;  /* 0xff800000049d7808 */ /* 0x000fe20006800000 */
[C---:B------:R-:W-:Y:S01]  /*89f0*/  VIADD R4, R152.reuse, 0xffffffb8 ;  /* 0xffffffb898047836 */ /* 0x040fe20000000000 */
[----:B------:R-:W-:Y:S01]  /*8a00*/  ISETP.GE.AND P5, PT, R5, R197, PT ;  /* 0x000000c50500720c */ /* 0x000fe20003fa6270 */
[----:B------:R-:W-:Y:S01]  /*8a10*/  VIADD R152, R152, 0xffffffb9 ;  /* 0xffffffb998987836 */ /* 0x000fe20000000000 */
[----:B------:R-:W-:-:S02]  /*8a20*/  FSEL R10, R10, -INF , !P4 ;  /* 0xff8000000a0a7808 */ /* 0x000fc40006000000 */
[----:B------:R-:W-:Y:S02]  /*8a30*/  I2FP.F32.S32 R8, R8 ;  /* 0x0000000800087245 */ /* 0x000fe40000201400 */
[----:B------:R-:W-:Y:S02]  /*8a40*/  IABS R6, R6 ;  /* 0x0000000600067213 */ /* 0x000fe40000000000 */
[----:B------:R-:W-:Y:S01]  /*8a50*/  FSEL R158, R10, -INF , !P5 ;  /* 0xff8000000a9e7808 */ /* 0x000fe20006800000 */
[----:B------:R-:W-:Y:S01]  /*8a60*/  FFMA.FTZ R35, R8, -UR6, R35 ;  /* 0x8000000608237c23 */ /* 0x000fe20008010023 */
[----:B------:R-:W-:Y:S02]  /*8a70*/  ISETP.GT.AND P4, PT, R147, R5, PT ;  /* 0x000000059300720c */ /* 0x000fe40003f84270 */
[----:B------:R-:W-:Y:S02]  /*8a80*/  ISETP.GE.AND P5, PT, R5, R196, PT ;  /* 0x000000c40500720c */ /* 0x000fe40003fa6270 */
[----:B------:R-:W-:-:S02]  /*8a90*/  IADD3 R5, PT, PT, R181, 0x48, -R151 ;  /* 0x00000048b5057810 */ /* 0x000fc40007ffe897 */
[----:B------:R-:W-:Y:S02]  /*8aa0*/  I2FP.F32.S32 R6, R6 ;  /* 0x0000000600067245 */ /* 0x000fe40000201400 */
[--C-:B------:R-:W-:Y:S02]  /*8ab0*/  IADD3 R181, PT, PT, R181, 0x47, -R151.reuse ;  /* 0x00000047b5b57810 */ /* 0x100fe40007ffe897 */
[----:B------:R-:W-:Y:S01]  /*8ac0*/  IADD3 R151, PT, PT, R198, 0x47, -R151 ;  /* 0x00000047c6977810 */ /* 0x000fe20007ffe897 */
[----:B------:R-:W-:Y:S01]  /*8ad0*/  FFMA.FTZ R6, R6, -UR6, R31 ;  /* 0x8000000606067c23 */ /* 0x000fe2000801001f */
[----:B------:R-:W-:Y:S02]  /*8ae0*/  FSEL R35, R35, -INF , !P4 ;  /* 0xff80000023237808 */ /* 0x000fe40006000000 */
[----:B------:R-:W-:Y:S02]  /*8af0*/  ISETP.GT.AND P4, PT, R150, R4, PT ;  /* 0x000000049600720c */ /* 0x000fe40003f84270 */
[----:B------:R-:W-:-:S02]  /*8b00*/  IABS R151, R151 ;  /* 0x0000009700977213 */ /* 0x000fc40000000000 */
[----:B------:R-:W-:Y:S02]  /*8b10*/  IABS R5, R5 ;  /* 0x0000000500057213 */ /* 0x000fe40000000000 */
[----:B------:R-:W-:Y:S02]  /*8b20*/  I2FP.F32.S32 R151, R151 ;  /* 0x0000009700977245 */ /* 0x000fe40000201400 */
[----:B------:R-:W-:Y:S02]  /*8b30*/  FMNMX3.FTZ R9, R132, R18, R144, !PT ;  /* 0x0000001284097276 */ /* 0x000fe40007810090 */
[----:B------:R-:W-:Y:S01]  /*8b40*/  I2FP.F32.S32 R5, R5 ;  /* 0x0000000500057245 */ /* 0x000fe20000201400 */
[----:B------:R-:W-:Y:S01]  /*8b50*/  FFMA.FTZ R146, R151, -UR6, R146 ;  /* 0x8000000697927c23 */ /* 0x000fe20008010092 */
[----:B------:R-:W-:Y:S02]  /*8b60*/  FSEL R162, R6, -INF , !P4 ;  /* 0xff80000006a27808 */ /* 0x000fe40006000000 */
[----:B------:R-:W-:Y:S01]  /*8b70*/  FMNMX3.FTZ R6, R3, R27, R7, !PT ;  /* 0x0000001b03067276 */ /* 0x000fe20007810007 */
[----:B------:R-:W-:Y:S01]  /*8b80*/  FFMA.FTZ R5, R5, -UR6, R148 ;  /* 0x8000000605057c23 */ /* 0x000fe20008010094 */
[----:B------:R-:W-:-:S02]  /*8b90*/  FMNMX3.FTZ R9, R9, R30, R20, !PT ;  /* 0x0000001e09097276 */ /* 0x000fc40007810014 */
[----:B------:R-:W-:Y:S02]  /*8ba0*/  FSEL R159, R35, -INF , !P5 ;  /* 0xff800000239f7808 */ /* 0x000fe40006800000 */
[----:B------:R-:W-:Y:S02]  /*8bb0*/  FMNMX3.FTZ R6, R6, R17, R19, !PT ;  /* 0x0000001106067276 */ /* 0x000fe40007810013 */
[----:B------:R-:W-:Y:S02]  /*8bc0*/  ISETP.GT.AND P5, PT, R150, R152, PT ;  /* 0x000000989600720c */ /* 0x000fe40003fa4270 */
[----:B------:R-:W-:Y:S02]  /*8bd0*/  IABS R181, R181 ;  /* 0x000000b500b57213 */ /* 0x000fe40000000000 */
[----:B------:R-:W-:Y:S02]  /*8be0*/  ISETP.GT.AND P4, PT, R147, R4, PT ;  /* 0x000000049300720c */ /* 0x000fe40003f84270 */
[----:B------:R-:W-:-:S02]  /*8bf0*/  FMNMX3.FTZ R9, R9, R168, R166, !PT ;  /* 0x000000a809097276 */ /* 0x000fc400078100a6 */
[----:B------:R-:W-:Y:S02]  /*8c00*/  FMNMX3.FTZ R6, R6, R33, R173, !PT ;  /* 0x0000002106067276 */ /* 0x000fe400078100ad */
[----:B------:R-:W-:Y:S02]  /*8c10*/  I2FP.F32.S32 R8, R181 ;  /* 0x000000b500087245 */ /* 0x000fe40000201400 */
[----:B------:R-:W-:Y:S02]  /*8c20*/  FSEL R146, R146, -INF , !P5 ;  /* 0xff80000092927808 */ /* 0x000fe40006800000 */
[----:B------:R-:W-:Y:S01]  /*8c30*/  FSEL R155, R5, -INF , !P4 ;  /* 0xff800000059b7808 */ /* 0x000fe20006000000 */
[----:B------:R-:W-:Y:S01]  /*8c40*/  FFMA.FTZ R8, R8, -UR6, R149 ;  /* 0x8000000608087c23 */ /* 0x000fe20008010095 */
[-C--:B------:R-:W-:Y:S02]  /*8c50*/  ISETP.GE.AND P5, PT, R4, R197.reuse, PT ;  /* 0x000000c50400720c */ /* 0x080fe40003fa6270 */
[----:B------:R-:W-:-:S02]  /*8c60*/  ISETP.GE.AND P4, PT, R152, R197, PT ;  /* 0x000000c59800720c */ /* 0x000fc40003f86270 */
[----:B------:R-:W-:Y:S02]  /*8c70*/  FMNMX3.FTZ R9, R9, R34, R32, !PT ;  /* 0x0000002209097276 */ /* 0x000fe40007810020 */
[----:B------:R-:W-:Y:S02]  /*8c80*/  FMNMX3.FTZ R6, R6, R169, R167, !PT ;  /* 0x000000a906067276 */ /* 0x000fe400078100a7 */
[----:B------:R-:W-:Y:S02]  /*8c90*/  FSEL R162, R162, -INF , !P5 ;  /* 0xff800000a2a27808 */ /* 0x000fe40006800000 */
[----:B------:R-:W-:Y:S02]  /*8ca0*/  FSEL R160, R146, -INF , !P4 ;  /* 0xff80000092a07808 */ /* 0x000fe40006000000 */
[----:B------:R-:W-:Y:S02]  /*8cb0*/  FMNMX3.FTZ R9, R9, R142, R140, !PT ;  /* 0x0000008e09097276 */ /* 0x000fe4000781008c */
[----:B------:R-:W-:-:S02]  /*8cc0*/  ISETP.GT.AND P4, PT, R147, R152, PT ;  /* 0x000000989300720c */ /* 0x000fc40003f84270 */
[----:B------:R-:W-:Y:S02]  /*8cd0*/  ISETP.GE.AND P5, PT, R4, R196, PT ;  /* 0x000000c40400720c */ /* 0x000fe40003fa6270 */
[----:B------:R-:W-:Y:S02]  /*8ce0*/  FMNMX3.FTZ R4, R6, R143, R141, !PT ;  /* 0x0000008f06047276 */ /* 0x000fe4000781008d */
[----:B------:R-:W-:Y:S02]  /*8cf0*/  FMNMX3.FTZ R5, R9, R138, R136, !PT ;  /* 0x0000008a09057276 */ /* 0x000fe40007810088 */
[----:B------:R-:W-:Y:S02]  /*8d00*/  FSEL R8, R8, -INF , !P4 ;  /* 0xff80000008087808 */ /* 0x000fe40006000000 */
[----:B------:R-:W-:Y:S02]  /*8d10*/  ISETP.GE.AND P4, PT, R152, R196, PT ;  /* 0x000000c49800720c */ /* 0x000fe40003f86270 */
[----:B------:R-:W-:-:S02]  /*8d20*/  FMNMX3.FTZ R4, R4, R139, R137, !PT ;  /* 0x0000008b04047276 */ /* 0x000fc40007810089 */
[----:B------:R-:W-:Y:S02]  /*8d30*/  FMNMX3.FTZ R5, R5, R164, R158, !PT ;  /* 0x000000a405057276 */ /* 0x000fe4000781009e */
[----:B------:R-:W-:Y:S02]  /*8d40*/  FSEL R155, R155, -INF , !P5 ;  /* 0xff8000009b9b7808 */ /* 0x000fe40006800000 */
[----:B------:R-:W-:Y:S02]  /*8d50*/  FSEL R153, R8, -INF , !P4 ;  /* 0xff80000008997808 */ /* 0x000fe40006000000 */
[----:B------:R-:W-:Y:S02]  /*8d60*/  FMNMX3.FTZ R4, R4, R157, R159, !PT ;  /* 0x0000009d04047276 */ /* 0x000fe4000781009f */
[----:B------:R-:W-:Y:S02]  /*8d70*/  FMNMX3.FTZ R6, R5, R162, R160, !PT ;  /* 0x000000a205067276 */ /* 0x000fe400078100a0 */
[----:B------:R-:W-:-:S02]  /*8d80*/  FMNMX3.FTZ R8, R4, R155, R153, !PT ;  /* 0x0000009b04087276 */ /* 0x000fc40007810099 */
[----:B------:R-:W-:Y:S01]  /*8d90*/  LOP3.LUT R181, R176, 0x200, R135, 0xf8, !PT ;  /* 0x00000200b0b57812 */ /* 0x000fe200078ef887 */
[----:B------:R-:W1:Y:S01]  /*8da0*/  SHFL.BFLY PT, R9, R6, 0x2, 0x1f ;  /* 0x0c401f0006097f89 */ /* 0x000e6200000e0000 */
[----:B------:R-:W-:Y:S01]  /*8db0*/  SEL R21, R134, 0xffffffe0, !P6 ;  /* 0xffffffe086157807 */ /* 0x000fe20007000000 */
[----:B------:R-:W-:Y:S01]  /*8dc0*/  IMAD.MOV.U32 R176, RZ, RZ, 0x20 ;  /* 0x00000020ffb07424 */ /* 0x000fe200078e00ff */
[----:B------:R-:W-:Y:S01]  /*8dd0*/  LEA R156, R181, UR5, 0x1 ;  /* 0x00000005b59c7c11 */ /* 0x000fe2000f8e08ff */
[----:B------:R-:W2:Y:S03]  /*8de0*/  SHFL.BFLY PT, R5, R8, 0x2, 0x1f ;  /* 0x0c401f0008057f89 */ /* 0x000ea600000e0000 */
[----:B------:R-:W-:Y:S01]  /*8df0*/  SEL R187, R176, 0xffffffe0, !P6 ;  /* 0xffffffe0b0bb7807 */ /* 0x000fe20007000000 */
[----:B------:R-:W-:Y:S02]  /*8e00*/  IMAD.IADD R171, R21, 0x1, R156 ;  /* 0x0000000115ab7824 */ /* 0x000fe400078e029c */
[----:B------:R-:W-:-:S02]  /*8e10*/  VIADD R152, R156, 0x12040 ;  /* 0x000120409c987836 */ /* 0x000fc40000000000 */
[----:B------:R-:W-:Y:S01]  /*8e20*/  IMAD.IADD R187, R187, 0x1, R156 ;  /* 0x00000001bbbb7824 */ /* 0x000fe200078e029c */
[----:B-1----:R-:W-:Y:S02]  /*8e30*/  FMNMX.FTZ R4, R6, R9, !PT ;  /* 0x0000000906047209 */ /* 0x002fe40007810000 */
[----:B--2---:R-:W-:-:S03]  /*8e40*/  FMNMX.FTZ R5, R8, R5, !PT ;  /* 0x0000000508057209 */ /* 0x004fc60007810000 */
[----:B------:R-:W1:Y:S04]  /*8e50*/  SHFL.BFLY PT, R183, R4, 0x1, 0x1f ;  /* 0x0c201f0004b77f89 */ /* 0x000e6800000e0000 */
[----:B------:R-:W2:Y:S04]  /*8e60*/  SHFL.BFLY PT, R182, R5, 0x1, 0x1f ;  /* 0x0c201f0005b67f89 */ /* 0x000ea800000e0000 */
[----:B------:R-:W-:Y:S01]  /*8e70*/  LDSM.16.MT88.4 R8, [R156+0x12000] ;  /* 0x012000009c08783b */ /* 0x000fe20000004200 */
        /* <DEDUP_REMOVED lines=9> */
[--C-:B------:R-:W-:Y:S01]  /*8f10*/  FFMA.FTZ R147, R144, UR4, -R161.reuse ;  /* 0x0000000490937c23 */ /* 0x100fe200080108a1 */
[----:B------:R-:W-:Y:S01]  /*8f20*/  FFMA.FTZ R148, R18, UR4, -R161 ;  /* 0x0000000412947c23 */ /* 0x000fe200080108a1 */
[----:B------:R-:W-:Y:S01]  /*8f30*/  FSEL R4, R182, RZ, P4 ;  /* 0x000000ffb6047208 */ /* 0x000fe20002000000 */
[----:B------:R-:W-:Y:S01]  /*8f40*/  FADD.FTZ R5, R132, -R5 ;  /* 0x8000000584057221 */ /* 0x000fe20000010000 */
[--C-:B------:R-:W-:Y:S01]  /*8f50*/  FFMA.FTZ R144, R7, UR4, -R154.reuse ;  /* 0x0000000407907c23 */ /* 0x100fe2000801089a */
[--C-:B------:R-:W-:Y:S01]  /*8f60*/  FFMA.FTZ R6, R17, UR4, -R154.reuse ;  /* 0x0000000411067c23 */ /* 0x100fe2000801089a */
[----:B------:R-:W-:Y:S01]  /*8f70*/  FFMA.FTZ R7, R19, UR4, -R154 ;  /* 0x0000000413077c23 */ /* 0x000fe2000801089a */
[----:B------:R-:W-:Y:S01]  /*8f80*/  FADD.FTZ R4, R3, -R4 ;  /* 0x8000000403047221 */ /* 0x000fe20000010000 */
[----:B------:R-:W1:Y:S01]  /*8f90*/  LDSM.16.MT88.4 R16, [R171+0x12000] ;  /* 0x01200000ab10783b */ /* 0x000e620000004200 */
[--C-:B------:R-:W-:Y:S01]  /*8fa0*/  FFMA.FTZ R146, R30, UR4, -R161.reuse ;  /* 0x000000041e927c23 */ /* 0x100fe200080108a1 */
[----:B------:R-:W-:Y:S01]  /*8fb0*/  FFMA.FTZ R145, R20, UR4, -R161 ;  /* 0x0000000414917c23 */ /* 0x000fe200080108a1 */
[----:B------:R-:W-:Y:S01]  /*8fc0*/  FFMA.FTZ R150, R27, UR4, -R154 ;  /* 0x000000041b967c23 */ /* 0x000fe2000801089a */
[----:B------:R-:W-:Y:S01]  /*8fd0*/  FMUL.FTZ R151, R5, UR4 ;  /* 0x0000000405977c20 */ /* 0x000fe20008410000 */
[----:B------:R-:W-:Y:S01]  /*8fe0*/  FMUL.FTZ R149, R4, UR4 ;  /* 0x0000000404957c20 */ /* 0x000fe20008410000 */
[----:B------:R-:W-:Y:S01]  /*8ff0*/  MUFU.EX2 R148, R148 ;  /* 0x0000009400947308 */ /* 0x000fe20000000800 */
[----:B------:R-:W-:-:S02]  /*9000*/  VIADD R20, R156, 0x12000 ;  /* 0x000120009c147836 */ /* 0x000fc40000000000 */
[--C-:B------:R-:W-:Y:S01]  /*9010*/  FFMA.FTZ R165, R166, UR4, -R161.reuse ;  /* 0x00000004a6a57c23 */ /* 0x100fe200080108a1 */
[--C-:B------:R-:W-:Y:S01]  /*9020*/  FFMA.FTZ R163, R34, UR4, -R161.reuse ;  /* 0x0000000422a37c23 */ /* 0x100fe200080108a1 */
[----:B------:R-:W2:Y:S01]  /*9030*/  MUFU.EX2 R147, R147 ;  /* 0x0000009300937308 */ /* 0x000ea20000000800 */
[----:B------:R-:W-:Y:S02]  /*9040*/  @P2 VIADD R152, R20, 0xffffffc0 ;  /* 0xffffffc014982836 */ /* 0x000fe40000000000 */
[--C-:B------:R-:W-:Y:S01]  /*9050*/  FFMA.FTZ R166, R32, UR4, -R161.reuse ;  /* 0x0000000420a67c23 */ /* 0x100fe200080108a1 */
[--C-:B------:R-:W-:Y:S01]  /*9060*/  FFMA.FTZ R170, R33, UR4, -R154.reuse ;  /* 0x0000000421aa7c23 */ /* 0x100fe2000801089a */
[----:B------:R-:W-:Y:S01]  /*9070*/  MUFU.EX2 R146, R146 ;  /* 0x0000009200927308 */ /* 0x000fe20000000800 */
[--C-:B------:R-:W-:Y:S01]  /*9080*/  FFMA.FTZ R168, R168, UR4, -R161.reuse ;  /* 0x00000004a8a87c23 */ /* 0x100fe200080108a1 */
[----:B------:R-:W3:Y:S01]  /*9090*/  LDSM.16.MT88.4 R24, [R152] ;  /* 0x000000009818783b */ /* 0x000ee20000004200 */
[--C-:B------:R-:W-:Y:S01]  /*90a0*/  FFMA.FTZ R172, R167, UR4, -R154.reuse ;  /* 0x00000004a7ac7c23 */ /* 0x100fe2000801089a */
[----:B------:R-:W4:Y:S01]  /*90b0*/  MUFU.EX2 R145, R145 ;  /* 0x0000009100917308 */ /* 0x000f220000000800 */
[--C-:B------:R-:W-:Y:S01]  /*90c0*/  FFMA.FTZ R173, R173, UR4, -R154.reuse ;  /* 0x00000004adad7c23 */ /* 0x100fe2000801089a */
[--C-:B------:R-:W-:Y:S01]  /*90d0*/  FFMA.FTZ R174, R142, UR4, -R161.reuse ;  /* 0x000000048eae7c23 */ /* 0x100fe200080108a1 */
[--C-:B------:R-:W-:Y:S01]  /*90e0*/  FFMA.FTZ R184, R138, UR4, -R161.reuse ;  /* 0x000000048ab87c23 */ /* 0x100fe200080108a1 */
[----:B------:R-:W-:Y:S01]  /*90f0*/  MUFU.EX2 R150, R150 ;  /* 0x0000009600967308 */ /* 0x000fe20000000800 */
[--C-:B------:R-:W-:Y:S01]  /*9100*/  FFMA.FTZ R175, R143, UR4, -R154.reuse ;  /* 0x000000048faf7c23 */ /* 0x100fe2000801089a */
[----:B--2---:R-:W-:Y:S01]  /*9110*/  F2FP.F16.F32.PACK_AB R12, R147, R148 ;  /* 0x00000094930c723e */ /* 0x004fe200000000ff */
[--C-:B------:R-:W-:Y:S01]  /*9120*/  FFMA.FTZ R186, R141, UR4, -R154.reuse ;  /* 0x000000048dba7c23 */ /* 0x100fe2000801089a */
[----:B------:R-:W2:Y:S01]  /*9130*/  MUFU.EX2 R144, R144 ;  /* 0x0000009000907308 */ /* 0x000ea20000000800 */
[--C-:B------:R-:W-:Y:S01]  /*9140*/  FFMA.FTZ R185, R139, UR4, -R154.reuse ;  /* 0x000000048bb97c23 */ /* 0x100fe2000801089a */
[--C-:B------:R-:W-:Y:S01]  /*9150*/  FFMA.FTZ R188, R137, UR4, -R154.reuse ;  /* 0x0000000489bc7c23 */ /* 0x100fe2000801089a */
[----:B------:R-:W-:Y:S01]  /*9160*/  FFMA.FTZ R155, R155, UR4, -R154 ;  /* 0x000000049b9b7c23 */ /* 0x000fe2000801089a */
[----:B------:R-:W-:Y:S01]  /*9170*/  MUFU.EX2 R132, R6 ;  /* 0x0000000600847308 */ /* 0x000fe20000000800 */
[--C-:B------:R-:W-:Y:S01]  /*9180*/  FFMA.FTZ R189, R164, UR4, -R161.reuse ;  /* 0x00000004a4bd7c23 */ /* 0x100fe200080108a1 */
[----:B----4-:R-:W-:Y:S01]  /*9190*/  F2FP.F16.F32.PACK_AB R14, R145, R146 ;  /* 0x00000092910e723e */ /* 0x010fe200000000ff */
[----:B------:R-:W-:Y:S01]  /*91a0*/  FFMA.FTZ R158, R158, UR4, -R161 ;  /* 0x000000049e9e7c23 */ /* 0x000fe200080108a1 */
[----:B------:R-:W4:Y:S04]  /*91b0*/  MUFU.EX2 R3, R7 ;  /* 0x0000000700037308 */ /* 0x000f280000000800 */
[----:B------:R-:W5:Y:S01]  /*91c0*/  MUFU.EX2 R151, R151 ;  /* 0x0000009700977308 */ /* 0x000f620000000800 */
[----:B--2---:R-:W-:-:S03]  /*91d0*/  F2FP.F16.F32.PACK_AB R13, R144, R150 ;  /* 0x00000096900d723e */ /* 0x004fc600000000ff */
[----:B------:R-:W2:Y:S04]  /*91e0*/  MUFU.EX2 R149, R149 ;  /* 0x0000009500957308 */ /* 0x000ea80000000800 */
[----:B------:R-:W-:Y:S01]  /*91f0*/  MUFU.EX2 R168, R168 ;  /* 0x000000a800a87308 */ /* 0x000fe20000000800 */
[----:B----4-:R-:W-:-:S03]  /*9200*/  F2FP.F16.F32.PACK_AB R15, R3, R132 ;  /* 0x00000084030f723e */ /* 0x010fc600000000ff */
[----:B------:R-:W4:Y:S01]  /*9210*/  MUFU.EX2 R165, R165 ;  /* 0x000000a500a57308 */ /* 0x000f220000000800 */
[-C--:B-----5:R-:W-:Y:S01]  /*9220*/  FMUL.FTZ R120, R120, R151.reuse ;  /* 0x0000009778787220 */ /* 0x0a0fe20000410000 */
[-C--:B------:R-:W-:Y:S01]  /*9230*/  FMUL.FTZ R121, R121, R151.reuse ;  /* 0x0000009779797220 */ /* 0x080fe20000410000 */
[-C--:B------:R-:W-:Y:S01]  /*9240*/  FMUL.FTZ R116, R116, R151.reuse ;  /* 0x0000009774747220 */ /* 0x080fe20000410000 */
[----:B------:R-:W-:Y:S01]  /*9250*/  FMUL.FTZ R117, R117, R151 ;  /* 0x0000009775757220 */ /* 0x000fe20000410000 */
[-C--:B--2---:R-:W-:Y:S01]  /*9260*/  FMUL.FTZ R122, R122, R149.reuse ;  /* 0x000000957a7a7220 */ /* 0x084fe20000410000 */
        /* <DEDUP_REMOVED lines=42> */
[----:B------:R-:W5:Y:S01]  /*9510*/  LDSM.16.MT88.4 R24, [R171+0x14000] ;  /* 0x01400000ab18783b */ /* 0x000f620000004200 */
        /* <DEDUP_REMOVED lines=68> */
[----:B------:R-:W-:Y:S01]  /*9960*/  LDSM.16.MT88.4 R32, [R128+0x2800] ;  /* 0x002800008020783b */ /* 0x000fe20000004200 */
[----:B------:R-:W-:Y:S01]  /*9970*/  FFMA.FTZ R129, R169, UR4, -R154 ;  /* 0x00000004a9817c23 */ /* 0x000fe2000801089a */
[C---:B------:R-:W-:Y:S01]  /*9980*/  HMMA.16816.F32 R56, R12.reuse, R22, R56 ;  /* 0x000000160c38723c */ /* 0x040fe20000001838 */
[----:B------:R-:W-:Y:S01]  /*9990*/  MUFU.EX2 R163, R163 ;  /* 0x000000a300a37308 */ /* 0x000fe20000000800 */
[----:B------:R-:W1:Y:S01]  /*99a0*/  LDSM.16.MT88.4 R20, [R171+0x16000] ;  /* 0x01600000ab14783b */ /* 0x000e620000004200 */
[----:B------:R-:W-:Y:S01]  /*99b0*/  FFMA.FTZ R148, R207, R151, R148 ;  /* 0x00000097cf947223 */ /* 0x000fe20000010094 */
[----:B------:R-:W-:Y:S01]  /*99c0*/  FFMA.FTZ R149, R205, R149, R150 ;  /* 0x00000095cd957223 */ /* 0x000fe20000010096 */
[----:B------:R-:W5:Y:S02]  /*99d0*/  MUFU.EX2 R166, R166 ;  /* 0x000000a600a67308 */ /* 0x000f640000000800 */
[----:B------:R-:W-:Y:S01]  /*99e0*/  FADD.FTZ R147, R147, R148 ;  /* 0x0000009493937221 */ /* 0x000fe20000010000 */
[----:B--2---:R-:W-:Y:S01]  /*99f0*/  HMMA.16816.F32 R60, R12, R16, R60 ;  /* 0x000000100c3c723c */ /* 0x004fe2000000183c */
[----:B------:R-:W-:Y:S01]  /*9a00*/  MUFU.EX2 R170, R170 ;  /* 0x000000aa00aa7308 */ /* 0x000fe20000000800 */
[----:B------:R-:W-:Y:S01]  /*9a10*/  FADD.FTZ R149, R144, R149 ;  /* 0x0000009590957221 */ /* 0x000fe20000010000 */
[----:B------:R-:W-:-:S02]  /*9a20*/  FADD.FTZ R146, R146, R147 ;  /* 0x0000009392927221 */ /* 0x000fc40000010000 */
[----:B------:R2:W5:Y:S01]  /*9a30*/  MUFU.EX2 R169, R173 ;  /* 0x000000ad00a97308 */ /* 0x0005620000000800 */
[----:B------:R-:W-:Y:S01]  /*9a40*/  FADD.FTZ R132, R132, R149 ;  /* 0x0000009584847221 */ /* 0x000fe20000010000 */
[----:B------:R-:W-:Y:S01]  /*9a50*/  FADD.FTZ R145, R145, R146 ;  /* 0x0000009291917221 */ /* 0x000fe20000010000 */
[C---:B------:R-:W-:Y:S01]  /*9a60*/  HMMA.16816.F32 R64, R12.reuse, R18, R64 ;  /* 0x000000120c40723c */ /* 0x040fe20000001840 */
[----:B------:R-:W4:Y:S01]  /*9a70*/  LDSM.16.MT88.4 R16, [R152+0x4000] ;  /* 0x004000009810783b */ /* 0x000f220000004200 */
[----:B------:R-:W-:Y:S01]  /*9a80*/  MUFU.EX2 R167, R129 ;  /* 0x0000008100a77308 */ /* 0x000fe20000000800 */
[----:B------:R-:W-:Y:S01]  /*9a90*/  FADD.FTZ R3, R3, R132 ;  /* 0x0000008403037221 */ /* 0x000fe20000010000 */
[----:B------:R-:W-:Y:S02]  /*9aa0*/  IMAD.MOV.U32 R132, RZ, RZ, R183 ;  /* 0x000000ffff847224 */ /* 0x000fe400078e00b7 */
[----:B------:R-:W5:Y:S02]  /*9ab0*/  MUFU.EX2 R172, R172 ;  /* 0x000000ac00ac7308 */ /* 0x000f640000000800 */
        /* <DEDUP_REMOVED lines=9> */
[----:B------:R2:W2:Y:S01]  /*9b50*/  LDSM.16.MT88.4 R124, [R128+0x800] ;  /* 0x00080000807c783b */ /* 0x0004a20000004200 */
[----:B------:R-:W-:Y:S04]  /*9b60*/  MUFU.EX2 R186, R186 ;  /* 0x000000ba00ba7308 */ /* 0x000fe80000000800 */
[----:B------:R-:W-:Y:S02]  /*9b70*/  MUFU.EX2 R185, R185 ;  /* 0x000000b900b97308 */ /* 0x000fe40000000800 */
[C---:B---3--:R-:W-:Y:S02]  /*9b80*/  HMMA.16816.F32 R68, R12.reuse, R24, R68 ;  /* 0x000000180c44723c */ /* 0x048fe40000001844 */
[----:B------:R-:W-:Y:S04]  /*9b90*/  MUFU.EX2 R188, R188 ;  /* 0x000000bc00bc7308 */ /* 0x000fe80000000800 */
[----:B------:R-:W-:Y:S02]  /*9ba0*/  MUFU.EX2 R189, R189 ;  /* 0x000000bd00bd7308 */ /* 0x000fe40000000800 */
[C---:B------:R-:W-:Y:S01]  /*9bb0*/  HMMA.16816.F32 R72, R12.reuse, R26, R72 ;  /* 0x0000001a0c48723c */ /* 0x040fe20000001848 */
[----:B------:R-:W3:Y:S01]  /*9bc0*/  LDSM.16.MT88.4 R24, [R171+0x12800] ;  /* 0x01280000ab18783b */ /* 0x000ee20000004200 */
[----:B------:R-:W-:Y:S06]  /*9bd0*/  MUFU.EX2 R158, R158 ;  /* 0x0000009e009e7308 */ /* 0x000fec0000000800 */
[C---:B-1----:R-:W-:Y:S08]  /*9be0*/  HMMA.16816.F32 R76, R12.reuse, R20, R76 ;  /* 0x000000140c4c723c */ /* 0x042ff0000000184c */
[C---:B------:R-:W-:Y:S01]  /*9bf0*/  HMMA.16816.F32 R80, R12.reuse, R22, R80 ;  /* 0x000000160c50723c */ /* 0x040fe20000001850 */
[----:B------:R-:W1:Y:S07]  /*9c00*/  LDSM.16.MT88.4 R20, [R171+0x14800] ;  /* 0x01480000ab14783b */ /* 0x000e6e0000004200 */
[C---:B----4-:R-:W-:Y:S08]  /*9c10*/  HMMA.16816.F32 R84, R12.reuse, R16, R84 ;  /* 0x000000100c54723c */ /* 0x050ff00000001854 */
[----:B------:R-:W-:Y:S01]  /*9c20*/  HMMA.16816.F32 R88, R12, R18, R88 ;  /* 0x000000120c58723c */ /* 0x000fe20000001858 */
[----:B------:R4:W1:Y:S01]  /*9c30*/  LDSM.16.MT88.4 R16, [R171+0x16800] ;  /* 0x01680000ab10783b */ /* 0x0008620000004200 */
[----:B------:R-:W-:Y:S01]  /*9c40*/  F2FP.F16.F32.PACK_AB R12, R165, R168 ;  /* 0x000000a8a50c723e */ /* 0x000fe200000000ff */
[----:B------:R-:W-:Y:S01]  /*9c50*/  FADD.FTZ R168, R168, R145 ;  /* 0x00000091a8a87221 */ /* 0x000fe20000010000 */
[----:B-----5:R-:W-:-:S02]  /*9c60*/  F2FP.F16.F32.PACK_AB R14, R166, R163 ;  /* 0x000000a3a60e723e */ /* 0x020fc400000000ff */
[----:B------:R-:W-:Y:S01]  /*9c70*/  F2FP.F16.F32.PACK_AB R13, R169, R170 ;  /* 0x000000aaa90d723e */ /* 0x000fe200000000ff */
[----:B------:R-:W-:Y:S01]  /*9c80*/  FADD.FTZ R170, R170, R3 ;  /* 0x00000003aaaa7221 */ /* 0x000fe20000010000 */
[----:B------:R-:W-:Y:S01]  /*9c90*/  F2FP.F16.F32.PACK_AB R15, R172, R167 ;  /* 0x000000a7ac0f723e */ /* 0x000fe200000000ff */
[----:B------:R-:W-:Y:S01]  /*9ca0*/  FADD.FTZ R168, R165, R168 ;  /* 0x000000a8a5a87221 */ /* 0x000fe20000010000 */
[----:B------:R-:W-:Y:S02]  /*9cb0*/  IMAD.MOV.U32 R3, RZ, RZ, R182 ;  /* 0x000000ffff037224 */ /* 0x000fe400078e00b6 */
[----:B------:R-:W-:Y:S01]  /*9cc0*/  FADD.FTZ R170, R169, R170 ;  /* 0x000000aaa9aa7221 */ /* 0x000fe20000010000 */
[----:B------:R-:W-:Y:S02]  /*9cd0*/  FADD.FTZ R163, R163, R168 ;  /* 0x000000a8a3a37221 */ /* 0x000fe40000010000 */
[----:B--2---:R-:W-:Y:S01]  /*9ce0*/  HMMA.16816.F32 R128, R12, R28, R4 ;  /* 0x0000001c0c80723c */ /* 0x004fe20000001804 */
[----:B------:R-:W-:Y:S01]  /*9cf0*/  SEL R5, R134, 0xffffffe0, !P6 ;  /* 0xffffffe086057807 */ /* 0x000fe20007000000 */
[----:B------:R-:W-:Y:S01]  /*9d00*/  FADD.FTZ R167, R167, R170 ;  /* 0x000000aaa7a77221 */ /* 0x000fe20000010000 */
[----:B------:R-:W-:-:S03]  /*9d10*/  FADD.FTZ R163, R166, R163 ;  /* 0x000000a3a6a37221 */ /* 0x000fc60000010000 */
[----:B------:R-:W-:Y:S02]  /*9d20*/  IMAD.IADD R134, R5, 0x1, R152 ;  /* 0x0000000105867824 */ /* 0x000fe400078e0298 */
[----:B------:R-:W-:Y:S01]  /*9d30*/  FADD.FTZ R172, R172, R167 ;  /* 0x000000a7acac7221 */ /* 0x000fe20000010000 */
[C---:B------:R-:W-:Y:S01]  /*9d40*/  HMMA.16816.F32 R104, R12.reuse, R124, R104 ;  /* 0x0000007c0c68723c */ /* 0x040fe20000001868 */
[----:B----4-:R-:W-:Y:S01]  /*9d50*/  FFMA.FTZ R171, R140, UR4, -R161 ;  /* 0x000000048cab7c23 */ /* 0x010fe200080108a1 */
[----:B------:R-:W-:Y:S05]  /*9d60*/  LDSM.16.MT88.4 R4, [R134+0x4800] ;  /* 0x004800008604783b */ /* 0x000fea0000004200 */
[----:B------:R-:W2:Y:S01]  /*9d70*/  MUFU.EX2 R171, R171 ;  /* 0x000000ab00ab7308 */ /* 0x000ea20000000800 */
[C---:B------:R-:W-:Y:S01]  /*9d80*/  HMMA.16816.F32 R100, R12.reuse, R126, R100 ;  /* 0x0000007e0c64723c */ /* 0x040fe20000001864 */
[----:B------:R-:W4:Y:S04]  /*9d90*/  LDSM.16.MT88.4 R124, [R152+0x800] ;  /* 0x00080000987c783b */ /* 0x000f280000004200 */
[----:B------:R-:W-:Y:S03]  /*9da0*/  LDSM.16.MT88.4 R140, [R152+0x1000] ;  /* 0x00100000988c783b */ /* 0x000fe60000004200 */
[C---:B------:R-:W-:Y:S01]  /*9db0*/  HMMA.16816.F32 R60, R12.reuse, R32, R60 ;  /* 0x000000200c3c723c */ /* 0x040fe2000000183c */
[----:B------:R-:W-:Y:S07]  /*9dc0*/  LDSM.16.MT88.4 R136, [R134+0x1000] ;  /* 0x001000008688783b */ /* 0x000fee0000004200 */
[C---:B------:R-:W-:Y:S01]  /*9dd0*/  HMMA.16816.F32 R64, R12.reuse, R34, R64 ;  /* 0x000000220c40723c */ /* 0x040fe20000001840 */
[----:B------:R-:W5:Y:S07]  /*9de0*/  LDSM.16.MT88.4 R32, [R156+0x14800] ;  /* 0x014800009c20783b */ /* 0x000f6e0000004200 */
[C---:B---3--:R-:W-:Y:S08]  /*9df0*/  HMMA.16816.F32 R120, R12.reuse, R24, R120 ;  /* 0x000000180c78723c */ /* 0x048ff00000001878 */
[C---:B------:R-:W-:Y:S01]  /*9e00*/  HMMA.16816.F32 R116, R12.reuse, R26, R116 ;  /* 0x0000001a0c74723c */ /* 0x040fe20000001874 */
[----:B------:R-:W3:Y:S07]  /*9e10*/  LDSM.16.MT88.4 R24, [R152+0x2800] ;  /* 0x002800009818783b */ /* 0x000eee0000004200 */
[C---:B-1----:R-:W-:Y:S08]  /*9e20*/  HMMA.16816.F32 R44, R12.reuse, R20, R44 ;  /* 0x000000140c2c723c */ /* 0x042ff0000000182c */
[C---:B------:R-:W-:Y:S01]  /*9e30*/  HMMA.16816.F32 R48, R12.reuse, R22, R48 ;  /* 0x000000160c30723c */ /* 0x040fe20000001830 */
[----:B------:R-:W1:Y:S07]  /*9e40*/  LDSM.16.MT88.4 R20, [R156+0x16800] ;  /* 0x016800009c14783b */ /* 0x000e6e0000004200 */
[C---:B------:R-:W-:Y:S08]  /*9e50*/  HMMA.16816.F32 R76, R12.reuse, R16, R76 ;  /* 0x000000100c4c723c */ /* 0x040ff0000000184c */
[C---:B------:R-:W-:Y:S01]  /*9e60*/  HMMA.16816.F32 R80, R12.reuse, R18, R80 ;  /* 0x000000120c50723c */ /* 0x040fe20000001850 */
[----:B------:R-:W2:Y:S07]  /*9e70*/  LDSM.16.MT88.4 R16, [R152+0x4800] ;  /* 0x004800009810783b */ /* 0x000eae0000004200 */
[C---:B----4-:R-:W-:Y:S08]  /*9e80*/  HMMA.16816.F32 R112, R12.reuse, R124, R112 ;  /* 0x0000007c0c70723c */ /* 0x050ff00000001870 */
[C---:B------:R-:W-:Y:S01]  /*9e90*/  HMMA.16816.F32 R108, R12.reuse, R126, R108 ;  /* 0x0000007e0c6c723c */ /* 0x040fe2000000186c */
[----:B------:R-:W4:Y:S07]  /*9ea0*/  LDSM.16.MT88.4 R124, [R156+0x13000] ;  /* 0x013000009c7c783b */ /* 0x000f2e0000004200 */
        /* <DEDUP_REMOVED lines=8> */
[C---:B-1----:R-:W-:Y:S08]  /*9f30*/  HMMA.16816.F32 R68, R12.reuse, R20, R68 ;  /* 0x000000140c44723c */ /* 0x042ff00000001844 */
[C---:B------:R-:W-:Y:S01]  /*9f40*/  HMMA.16816.F32 R72, R12.reuse, R22, R72 ;  /* 0x000000160c48723c */ /* 0x040fe20000001848 */
[----:B------:R-:W-:Y:S07]  /*9f50*/  LDSM.16.MT88.4 R20, [R156+0x17000] ;  /* 0x017000009c14783b */ /* 0x000fee0000004200 */
[C---:B--2---:R-:W-:Y:S08]  /*9f60*/  HMMA.16816.F32 R84, R12.reuse, R16, R84 ;  /* 0x000000100c54723c */ /* 0x044ff00000001854 */
[C---:B------:R-:W-:Y:S01]  /*9f70*/  HMMA.16816.F32 R88, R12.reuse, R18, R88 ;  /* 0x000000120c58723c */ /* 0x040fe20000001858 */
[----:B------:R-:W1:Y:S07]  /*9f80*/  LDSM.16.MT88.4 R16, [R187+0x13000] ;  /* 0x01300000bb10783b */ /* 0x000e6e0000004200 */
[----:B------:R-:W-:Y:S01]  /*9f90*/  HMMA.16816.F32 R92, R12, R4, R92 ;  /* 0x000000040c5c723c */ /* 0x000fe2000000185c */
[----:B------:R-:W-:Y:S01]  /*9fa0*/  F2FP.F16.F32.PACK_AB R4, R171, R174 ;  /* 0x000000aeab04723e */ /* 0x000fe200000000ff */
[----:B------:R-:W-:Y:S01]  /*9fb0*/  FADD.FTZ R174, R174, R163 ;  /* 0x000000a3aeae7221 */ /* 0x000fe20000010000 */
[----:B------:R-:W-:Y:S01]  /*9fc0*/  F2FP.F16.F32.PACK_AB R5, R186, R175 ;  /* 0x000000afba05723e */ /* 0x000fe200000000ff */
[----:B------:R-:W-:-:S02]  /*9fd0*/  FADD.FTZ R175, R175, R172 ;  /* 0x000000acafaf7221 */ /* 0x000fc40000010000 */
[----:B------:R-:W-:Y:S02]  /*9fe0*/  FADD.FTZ R171, R171, R174 ;  /* 0x000000aeabab7221 */ /* 0x000fe40000010000 */
[----:B------:R-:W-:Y:S01]  /*9ff0*/  HMMA.16816.F32 R96, R12, R6, R96 ;  /* 0x000000060c60723c */ /* 0x000fe20000001860 */
[----:B------:R-:W2:Y:S01]  /*a000*/  LDSM.16.MT88.4 R12, [R187+0x15000] ;  /* 0x01500000bb0c783b */ /* 0x000ea20000004200 */
[----:B------:R-:W-:Y:S01]  /*a010*/  F2FP.F16.F32.PACK_AB R6, R173, R184 ;  /* 0x000000b8ad06723e */ /* 0x000fe200000000ff */
[----:B------:R-:W-:Y:S01]  /*a020*/  FADD.FTZ R186, R186, R175 ;  /* 0x000000afbaba7221 */ /* 0x000fe20000010000 */
[----:B------:R-:W-:Y:S01]  /*a030*/  F2FP.F16.F32.PACK_AB R7, R188, R185 ;  /* 0x000000b9bc07723e */ /* 0x000fe200000000ff */
[----:B------:R-:W-:Y:S02]  /*a040*/  FADD.FTZ R184, R184, R171 ;  /* 0x000000abb8b87221 */ /* 0x000fe40000010000 */
[----:B------:R-:W-:Y:S02]  /*a050*/  FADD.FTZ R185, R185, R186 ;  /* 0x000000bab9b97221 */ /* 0x000fe40000010000 */
[----:B------:R-:W-:-:S02]  /*a060*/  FADD.FTZ R184, R173, R184 ;  /* 0x000000b8adb87221 */ /* 0x000fc40000010000 */
[----:B----4-:R-:W-:Y:S01]  /*a070*/  HMMA.16816.F32 R128, R4, R124, R128 ;  /* 0x0000007c0480723c */ /* 0x010fe20000001880 */
[----:B------:R-:W-:-:S07]  /*a080*/  FADD.FTZ R188, R188, R185 ;  /* 0x000000b9bcbc7221 */ /* 0x000fce0000010000 */
[C---:B------:R-:W-:Y:S01]  /*a090*/  HMMA.16816.F32 R124, R4.reuse, R126, R8 ;  /* 0x0000007e047c723c */ /* 0x040fe20000001808 */
[----:B------:R-:W3:Y:S07]  /*a0a0*/  LDSM.16.MT88.4 R8, [R187+0x17000] ;  /* 0x01700000bb08783b */ /* 0x000eee0000004200 */
[C---:B-1----:R-:W-:Y:S08]  /*a0b0*/  HMMA.16816.F32 R120, R4.reuse, R16, R120 ;  /* 0x000000100478723c */ /* 0x042ff00000001878 */
[C---:B------:R-:W-:Y:S01]  /*a0c0*/  HMMA.16816.F32 R116, R4.reuse, R18, R116 ;  /* 0x000000120474723c */ /* 0x040fe20000001874 */
[----:B------:R-:W-:Y:S07]  /*a0d0*/  LDSM.16.MT88.4 R16, [R152+0x5000] ;  /* 0x005000009810783b */ /* 0x000fee0000004200 */
[C---:B--2---:R-:W-:Y:S08]  /*a0e0*/  HMMA.16816.F32 R44, R4.reuse, R12, R44 ;  /* 0x0000000c042c723c */ /* 0x044ff0000000182c */
[C---:B------:R-:W-:Y:S01]  /*a0f0*/  HMMA.16816.F32 R48, R4.reuse, R14, R48 ;  /* 0x0000000e0430723c */ /* 0x040fe20000001830 */
[----:B------:R-:W1:Y:S07]  /*a100*/  LDSM.16.MT88.4 R12, [R134+0x5000] ;  /* 0x00500000860c783b */ /* 0x000e6e0000004200 */
[C---:B------:R-:W-:Y:S08]  /*a110*/  HMMA.16816.F32 R60, R4.reuse, R24, R60 ;  /* 0x00000018043c723c */ /* 0x040ff0000000183c */
[C---:B------:R-:W-:Y:S01]  /*a120*/  HMMA.16816.F32 R64, R4.reuse, R26, R64 ;  /* 0x0000001a0440723c */ /* 0x040fe20000001840 */
[----:B------:R-:W-:Y:S07]  /*a130*/  LDSM.16.MT88.4 R24, [R187+0x17800] ;  /* 0x01780000bb18783b */ /* 0x000fee0000004200 */
[C---:B---3--:R-:W-:Y:S08]  /*a140*/  HMMA.16816.F32 R76, R4.reuse, R8, R76 ;  /* 0x00000008044c723c */ /* 0x048ff0000000184c */
[C---:B------:R-:W-:Y:S01]  /*a150*/  HMMA.16816.F32 R80, R4.reuse, R10, R80 ;  /* 0x0000000a0450723c */ /* 0x040fe20000001850 */
[----:B------:R-:W2:Y:S07]  /*a160*/  LDSM.16.MT88.4 R8, [R156+0x15800] ;  /* 0x015800009c08783b */ /* 0x000eae0000004200 */
[----:B------:R-:W-:Y:S01]  /*a170*/  HMMA.16816.F32 R68, R4, R20, R68 ;  /* 0x000000140444723c */ /* 0x000fe20000001844 */
[--C-:B------:R-:W-:Y:S01]  /*a180*/  FFMA.FTZ R20, R162, UR4, -R161.reuse ;  /* 0x00000004a2147c23 */ /* 0x100fe200080108a1 */
[----:B------:R-:W-:Y:S01]  /*a190*/  FFMA.FTZ R162, R159, UR4, -R154 ;  /* 0x000000049fa27c23 */ /* 0x000fe2000801089a */
[----:B------:R-:W-:-:S02]  /*a1a0*/  FFMA.FTZ R161, R160, UR4, -R161 ;  /* 0x00000004a0a17c23 */ /* 0x000fc400080108a1 */
[----:B------:R-:W-:Y:S03]  /*a1b0*/  MUFU.EX2 R160, R20 ;  /* 0x0000001400a07308 */ /* 0x000fe60000000800 */
[C---:B-1----:R-:W-:Y:S01]  /*a1c0*/  HMMA.16816.F32 R92, R4.reuse, R12, R92 ;  /* 0x0000000c045c723c */ /* 0x042fe2000000185c */
[----:B------:R-:W-:Y:S07]  /*a1d0*/  MUFU.EX2 R162, R162 ;  /* 0x000000a200a27308 */ /* 0x000fee0000000800 */
[C---:B------:R-:W-:Y:S01]  /*a1e0*/  HMMA.16816.F32 R96, R4.reuse, R14, R96 ;  /* 0x0000000e0460723c */ /* 0x040fe20000001860 */
[----:B------:R-:W1:Y:S07]  /*a1f0*/  LDSM.16.MT88.4 R12, [R152+0x5800] ;  /* 0x00580000980c783b */ /* 0x000e6e0000004200 */
[C---:B------:R-:W-:Y:S01]  /*a200*/  HMMA.16816.F32 R84, R4.reuse, R16, R84 ;  /* 0x000000100454723c */ /* 0x040fe20000001854 */
[--C-:B------:R-:W-:Y:S01]  /*a210*/  FFMA.FTZ R16, R157, UR4, -R154.reuse ;  /* 0x000000049d107c23 */ /* 0x100fe2000801089a */
[----:B------:R-:W-:Y:S01]  /*a220*/  FFMA.FTZ R154, R153, UR4, -R154 ;  /* 0x00000004999a7c23 */ /* 0x000fe2000801089a */
[----:B------:R-:W3:Y:S04]  /*a230*/  MUFU.EX2 R157, R161 ;  /* 0x000000a1009d7308 */ /* 0x000ee80000000800 */
[----:B------:R4:W5:Y:S01]  /*a240*/  MUFU.EX2 R159, R16 ;  /* 0x00000010009f7308 */ /* 0x0009620000000800 */
[C---:B------:R-:W-:Y:S03]  /*a250*/  HMMA.16816.F32 R36, R4.reuse, R32, R36 ;  /* 0x000000200424723c */ /* 0x040fe60000001824 */
[----:B------:R-:W-:Y:S04]  /*a260*/  MUFU.EX2 R153, R155 ;  /* 0x0000009b00997308 */ /* 0x000fe80000000800 */
[----:B------:R-:W2:Y:S01]  /*a270*/  MUFU.EX2 R154, R154 ;  /* 0x0000009a009a7308 */ /* 0x000ea20000000800 */
        /* <DEDUP_REMOVED lines=13> */
[----:B------:R-:W-:Y:S01]  /*a350*/  HMMA.16816.F32 R72, R4, R22, R72 ;  /* 0x000000160448723c */ /* 0x000fe20000001848 */
[----:B------:R-:W-:Y:S01]  /*a360*/  F2FP.F16.F32.PACK_AB R4, R158, R189 ;  /* 0x000000bd9e04723e */ /* 0x000fe200000000ff */
[----:B------:R-:W4:Y:S01]  /*a370*/  LDSM.16.MT88.4 R20, [R152+0x1800] ;  /* 0x001800009814783b */ /* 0x000f220000004200 */
[----:B---3--:R-:W-:Y:S01]  /*a380*/  F2FP.F16.F32.PACK_AB R6, R157, R160 ;  /* 0x000000a09d06723e */ /* 0x008fe200000000ff */
[----:B------:R-:W-:Y:S01]  /*a390*/  FADD.FTZ R189, R189, R184 ;  /* 0x000000b8bdbd7221 */ /* 0x000fe20000010000 */
[----:B-----5:R-:W-:Y:S01]  /*a3a0*/  F2FP.F16.F32.PACK_AB R5, R162, R159 ;  /* 0x0000009fa205723e */ /* 0x020fe200000000ff */
[----:B------:R-:W-:Y:S01]  /*a3b0*/  FADD.FTZ R159, R159, R188 ;  /* 0x000000bc9f9f7221 */ /* 0x000fe20000010000 */
[----:B--2---:R-:W-:Y:S01]  /*a3c0*/  F2FP.F16.F32.PACK_AB R7, R154, R153 ;  /* 0x000000999a07723e */ /* 0x004fe200000000ff */
[----:B------:R-:W-:-:S02]  /*a3d0*/  FADD.FTZ R189, R158, R189 ;  /* 0x000000bd9ebd7221 */ /* 0x000fc40000010000 */
[----:B------:R-:W-:Y:S02]  /*a3e0*/  FADD.FTZ R162, R162, R159 ;  /* 0x0000009fa2a27221 */ /* 0x000fe40000010000 */
[----:B------:R-:W-:Y:S02]  /*a3f0*/  FADD.FTZ R160, R160, R189 ;  /* 0x000000bda0a07221 */ /* 0x000fe40000010000 */
[----:B------:R-:W-:Y:S01]  /*a400*/  HMMA.16816.F32 R36, R4, R8, R36 ;  /* 0x000000080424723c */ /* 0x000fe20000001824 */
[----:B------:R-:W-:Y:S01]  /*a410*/  FADD.FTZ R153, R153, R162 ;  /* 0x000000a299997221 */ /* 0x000fe20000010000 */
[----:B------:R-:W-:-:S03]  /*a420*/  FADD.FTZ R207, R157, R160 ;  /* 0x000000a09dcf7221 */ /* 0x000fc60000010000 */
[----:B------:R-:W-:-:S03]  /*a430*/  FADD.FTZ R205, R154, R153 ;  /* 0x000000999acd7221 */ /* 0x000fc60000010000 */
        /* <DEDUP_REMOVED lines=33> */
[----:B------:R-:W-:Y:S01]  /*a650*/  VIADD R20, R0, UR5 ;  /* 0x0000000500147c36 */ /* 0x000fe20008000000 */
        /* <DEDUP_REMOVED lines=12> */
[----:B------:R-:W-:Y:S01]  /*a720*/  LEA.HI.X R15, R10, R199, R8, 0x7, P5 ;  /* 0x000000c70a0f7211 */ /* 0x000fe200028f3c08 */
[----:B------:R-:W1:Y:S01]  /*a730*/  LDCU.64 UR8, c[0x0][0x358] ;  /* 0x00006b00ff0877ac */ /* 0x000e620008000a00 */
[----:B------:R-:W-:Y:S01]  /*a740*/  LOP3.LUT R135, R180, 0x200, R135, 0xf8, !PT ;  /* 0x00000200b4877812 */ /* 0x000fe200078ef887 */
[----:B------:R-:W-:Y:S01]  /*a750*/  IMAD.U32 R6, RZ, RZ, UR7 ;  /* 0x00000007ff067e24 */ /* 0x000fe2000f8e00ff */
[----:B------:R-:W-:Y:S01]  /*a760*/  LEA R12, P4, R3, R200, 0x1 ;  /* 0x000000c8030c7211 */ /* 0x000fe200078808ff */
[----:B------:R-:W-:Y:S01]  /*a770*/  IMAD.U32 R11, RZ, RZ, UR17 ;  /* 0x00000011ff0b7e24 */ /* 0x000fe2000f8e00ff */
[----:B------:R-:W-:Y:S01]  /*a780*/  LOP3.LUT R4, R135, R133, R4, 0xf6, !PT ;  /* 0x0000008587047212 */ /* 0x000fe200078ef604 */
[----:B------:R-:W2:Y:S01]  /*a790*/  LDCU UR4, c[0x0][0x504] ;  /* 0x0000a080ff0477ac */ /* 0x000ea20008000800 */
[----:B------:R-:W-:Y:S01]  /*a7a0*/  LEA.HI.X R13, R3, R199, R6, 0x1, P4 ;  /* 0x000000c7030d7211 */ /* 0x000fe200020f0c06 */
[----:B------:R-:W-:Y:S01]  /*a7b0*/  IMAD.MOV.U32 R3, RZ, RZ, 0x20 ;  /* 0x00000020ff037424 */ /* 0x000fe200078e00ff */
[----:B------:R-:W-:Y:S01]  /*a7c0*/  LEA R209, R4, UR5, 0x1 ;  /* 0x0000000504d17c11 */ /* 0x000fe2000f8e08ff */
[----:B------:R-:W3:Y:S03]  /*a7d0*/  LDCU UR7, c[0x0][0x50c] ;  /* 0x0000a180ff0777ac */ /* 0x000ee60008000800 */
[----:B------:R-:W-:Y:S01]  /*a7e0*/  SEL R3, R3, 0xffffffe0, !P6 ;  /* 0xffffffe003037807 */ /* 0x000fe20007000000 */
[--C-:B------:R-:W-:Y:S01]  /*a7f0*/  IMAD.IADD R204, R2, 0x1, R209.reuse ;  /* 0x0000000102cc7824 */ /* 0x100fe200078e02d1 */
[----:B------:R-:W-:Y:S01]  /*a800*/  UIADD3 UR17, UPT, UPT, UR21, -0x3, URZ ;  /* 0xfffffffd15117890 */ /* 0x000fe2000fffe0ff */
[C---:B------:R-:W-:Y:S01]  /*a810*/  IMAD.IADD R2, R20.reuse, 0x1, R2 ;  /* 0x0000000114027824 */ /* 0x040fe200078e0202 */
[----:B------:R-:W-:Y:S01]  /*a820*/  @!PT LDS RZ, [RZ] ;  /* 0x00000000fffff984 */ /* 0x000fe20000000800 */
[----:B------:R-:W-:Y:S01]  /*a830*/  @!PT LDS RZ, [RZ] ;  /* 0x00000000fffff984 */ /* 0x000fe20000000800 */
[----:B------:R-:W-:Y:S01]  /*a840*/  @!PT LDS RZ, [RZ] ;  /* 0x00000000fffff984 */ /* 0x000fe20000000800 */
[----:B-1----:R-:W-:Y:S01]  /*a850*/  @!P3 LDGSTS.E.BYPASS.LTC128B.128 [R203+0x12000], desc[UR8][R14.64] ;  /* 0x120000000ecbbfae */ /* 0x002fe2000b981a08 */
[C---:B------:R-:W-:Y:S01]  /*a860*/  IMAD.IADD R220, R3.reuse, 0x1, R209 ;  /* 0x0000000103dc7824 */ /* 0x040fe200078e02d1 */
[----:B------:R-:W-:Y:S01]  /*a870*/  UISETP.GT.U32.AND UP1, UPT, UR17, UR18, UPT ;  /* 0x000000121100728c */ /* 0x000fe2000bf24070 */
        /* <DEDUP_REMOVED lines=33> */
[----:B------:R-:W3:Y:S04]  /*aa90*/  LDSM.16.M88.4 R8, [R0+UR5+0xd800] ;  /* 0x00d800050008783b */ /* 0x000ee80008000200 */
[----:B------:R-:W-:Y:S04]  /*aaa0*/  LDSM.16.M88.4 R168, [R220] ;  /* 0x00000000dca8783b */ /* 0x000fe80000000200 */
[----:B------:R-:W3:Y:S04]  /*aab0*/  LDSM.16.M88.4 R16, [R192+0xc800] ;  /* 0x00c80000c010783b */ /* 0x000ee80000000200 */
[----:B------:R-:W3:Y:S04]  /*aac0*/  LDSM.16.M88.4 R32, [R192+0xc000] ;  /* 0x00c00000c020783b */ /* 0x000ee80000000200 */
[----:B------:R-:W3:Y:S04]  /*aad0*/  LDSM.16.M88.4 R28, [R192+0xd000] ;  /* 0x00d00000c01c783b */ /* 0x000ee80000000200 */
[----:B-1----:R-:W1:Y:S04]  /*aae0*/  LDSM.16.M88.4 R12, [R192+0xd800] ;  /* 0x00d80000c00c783b */ /* 0x002e680000000200 */
[----:B------:R-:W-:Y:S01]  /*aaf0*/  LDSM.16.M88.4 R20, [R2+0xc000] ;  /* 0x00c000000214783b */ /* 0x000fe20000000200 */
[C---:B----4-:R-:W-:Y:S03]  /*ab00*/  HMMA.16816.F32 R144, R4.reuse, R140, RZ ;  /* 0x0000008c0490723c */ /* 0x050fe600000018ff */
[----:B------:R-:W-:Y:S04]  /*ab10*/  LDSM.16.M88.4 R152, [R220+0x4000] ;  /* 0x00400000dc98783b */ /* 0x000fe80000000200 */
[----:B------:R-:W-:Y:S01]  /*ab20*/  LDSM.16.M88.4 R184, [R192+0xe000] ;  /* 0x00e00000c0b8783b */ /* 0x000fe20000000200 */
[C---:B-----5:R-:W-:Y:S03]  /*ab30*/  HMMA.16816.F32 R24, R4.reuse, R148, RZ ;  /* 0x000000940418723c */ /* 0x060fe600000018ff */
[----:B------:R-:W-:Y:S04]  /*ab40*/  LDSM.16.M88.4 R164, [R0+UR5+0xe800] ;  /* 0x00e8000500a4783b */ /* 0x000fe80008000200 */
[----:B------:R-:W-:Y:S01]  /*ab50*/  LDSM.16.M88.4 R160, [R2+0xe000] ;  /* 0x00e0000002a0783b */ /* 0x000fe20000000200 */
[C---:B------:R-:W-:Y:S03]  /*ab60*/  HMMA.16816.F32 R140, R4.reuse, R142, RZ ;  /* 0x0000008e048c723c */ /* 0x040fe600000018ff */
[----:B------:R-:W-:Y:S04]  /*ab70*/  LDSM.16.M88.4 R188, [R206+0x4000] ;  /* 0x00400000cebc783b */ /* 0x000fe80000000200 */
[----:B------:R-:W-:Y:S01]  /*ab80*/  LDSM.16.M88.4 R156, [R192+0xf800] ;  /* 0x00f80000c09c783b */ /* 0x000fe20000000200 */
[C---:B--2---:R-:W-:Y:S03]  /*ab90*/  HMMA.16816.F32 R136, R4.reuse, R132, RZ ;  /* 0x000000840488723c */ /* 0x044fe600000018ff */
[----:B------:R-:W-:Y:S04]  /*aba0*/  LDSM.16.M88.4 R216, [R0+UR5+0x10000] ;  /* 0x0100000500d8783b */ /* 0x000fe80008000200 */
[----:B------:R-:W-:Y:S01]  /*abb0*/  LDSM.16.M88.4 R212, [R3+0xf000] ;  /* 0x00f0000003d4783b */ /* 0x000fe20000000200 */
[C---:B------:R-:W-:Y:S03]  /*abc0*/  HMMA.16816.F32 R148, R4.reuse, R150, RZ ;  /* 0x000000960494723c */ /* 0x040fe600000018ff */
[----:B------:R-:W0:Y:S05]  /*abd0*/  LDGDEPBAR ;  /* 0x00000000000079af */ /* 0x000e2a0000000000 */
[C---:B------:R-:W-:Y:S08]  /*abe0*/  HMMA.16816.F32 R132, R4.reuse, R134, RZ ;  /* 0x000000860484723c */ /* 0x040ff000000018ff */
[C---:B---3--:R-:W-:Y:S08]  /*abf0*/  HMMA.16816.F32 R172, R4.reuse, R8, RZ ;  /* 0x0000000804ac723c */ /* 0x048ff000000018ff */
[----:B------:R-:W-:Y:S01]  /*ac00*/  HMMA.16816.F32 R4, R4, R10, RZ ;  /* 0x0000000a0404723c */ /* 0x000fe200000018ff */
[----:B------:R-:W2:Y:S07]  /*ac10*/  LDSM.16.M88.4 R8, [R204] ;  /* 0x00000000cc08783b */ /* 0x000eae0000000200 */
[C---:B------:R-:W-:Y:S08]  /*ac20*/  HMMA.16816.F32 R144, R168.reuse, R16, R144 ;  /* 0x00000010a890723c */ /* 0x040ff00000001890 */
[C---:B------:R-:W-:Y:S01]  /*ac30*/  HMMA.16816.F32 R140, R168.reuse, R18, R140 ;  /* 0x00000012a88c723c */ /* 0x040fe2000000188c */
[----:B------:R-:W3:Y:S07]  /*ac40*/  LDSM.16.M88.4 R16, [R2+0xd000] ;  /* 0x00d000000210783b */ /* 0x000eee0000000200 */
[C---:B------:R-:W-:Y:S08]  /*ac50*/  HMMA.16816.F32 R24, R168.reuse, R32, R24 ;  /* 0x00000020a818723c */ /* 0x040ff00000001818 */
[C---:B------:R-:W-:Y:S01]  /*ac60*/  HMMA.16816.F32 R148, R168.reuse, R34, R148 ;  /* 0x00000022a894723c */ /* 0x040fe20000001894 */
[----:B------:R-:W4:Y:S07]  /*ac70*/  LDSM.16.M88.4 R32, [R2+0xc800] ;  /* 0x00c800000220783b */ /* 0x000f2e0000000200 */
[C---:B------:R-:W-:Y:S08]  /*ac80*/  HMMA.16816.F32 R136, R168.reuse, R28, R136 ;  /* 0x0000001ca888723c */ /* 0x040ff00000001888 */
[C---:B------:R-:W-:Y:S01]  /*ac90*/  HMMA.16816.F32 R132, R168.reuse, R30, R132 ;  /* 0x0000001ea884723c */ /* 0x040fe20000001884 */
[----:B------:R-:W5:Y:S07]  /*aca0*/  LDSM.16.M88.4 R28, [R2+0xd800] ;  /* 0x00d80000021c783b */ /* 0x000f6e0000000200 */
[C---:B-1----:R-:W-:Y:S08]  /*acb0*/  HMMA.16816.F32 R172, R168.reuse, R12, R172 ;  /* 0x0000000ca8ac723c */ /* 0x042ff000000018ac */
[----:B------:R-:W-:Y:S01]  /*acc0*/  HMMA.16816.F32 R168, R168, R14, R4 ;  /* 0x0000000ea8a8723c */ /* 0x000fe20000001804 */
[----:B------:R-:W-:Y:S04]  /*acd0*/  LDSM.16.M88.4 R4, [R206] ;  /* 0x00000000ce04783b */ /* 0x000fe80000000200 */
        /* <DEDUP_REMOVED lines=9> */
[----:B------:R-:W-:Y:S07]  /*ad70*/  LDSM.16.M88.4 R32, [R0+UR5+0xe000] ;  /* 0x00e000050020783b */ /* 0x000fee0008000200 */
[C---:B-----5:R-:W-:Y:S08]  /*ad80*/  HMMA.16816.F32 R172, R8.reuse, R28, R172 ;  /* 0x0000001c08ac723c */ /* 0x060ff000000018ac */
[----:B------:R-:W-:Y:S01]  /*ad90*/  HMMA.16816.F32 R168, R8, R30, R168 ;  /* 0x0000001e08a8723c */ /* 0x000fe200000018a8 */
[----:B------:R-:W4:Y:S04]  /*ada0*/  LDSM.16.M88.4 R8, [R209+0x4000] ;  /* 0x00400000d108783b */ /* 0x000f280000000200 */
[----:B------:R-:W-:Y:S03]  /*adb0*/  LDSM.16.M88.4 R28, [R0+UR5+0xf000] ;  /* 0x00f00005001c783b */ /* 0x000fe60008000200 */
[C---:B-1----:R-:W-:Y:S08]  /*adc0*/  HMMA.16816.F32 R24, R4.reuse, R12, R24 ;  /* 0x0000000c0418723c */ /* 0x042ff00000001818 */
[C---:B------:R-:W-:Y:S01]  /*add0*/  HMMA.16816.F32 R148, R4.reuse, R14, R148 ;  /* 0x0000000e0494723c */ /* 0x040fe20000001894 */
[----:B------:R-:W1:Y:S07]  /*ade0*/  LDSM.16.M88.4 R12, [R3+0xd800] ;  /* 0x00d80000030c783b */ /* 0x000e6e0000000200 */
[C---:B--2---:R-:W-:Y:S08]  /*adf0*/  HMMA.16816.F32 R144, R4.reuse, R20, R144 ;  /* 0x000000140490723c */ /* 0x044ff00000001890 */
[C---:B------:R-:W-:Y:S01]  /*ae00*/  HMMA.16816.F32 R140, R4.reuse, R22, R140 ;  /* 0x00000016048c723c */ /* 0x040fe2000000188c */
[----:B------:R-:W2:Y:S07]  /*ae10*/  LDSM.16.M88.4 R20, [R0+UR5+0xf800] ;  /* 0x00f800050014783b */ /* 0x000eae0008000200 */
[C---:B---3--:R-:W-:Y:S08]  /*ae20*/  HMMA.16816.F32 R136, R4.reuse, R16, R136 ;  /* 0x000000100488723c */ /* 0x048ff00000001888 */
[----:B------:R-:W-:Y:S01]  /*ae30*/  HMMA.16816.F32 R132, R4, R18, R132 ;  /* 0x000000120484723c */ /* 0x000fe20000001884 */
[----:B------:R-:W3:Y:S07]  /*ae40*/  LDSM.16.M88.4 R16, [R204+0x4000] ;  /* 0x00400000cc10783b */ /* 0x000eee0000000200 */
[----:B----4-:R-:W-:Y:S08]  /*ae50*/  HMMA.16816.F32 R24, R8, R32, R24 ;  /* 0x000000200818723c */ /* 0x010ff00000001818 */
[C---:B-1----:R-:W-:Y:S08]  /*ae60*/  HMMA.16816.F32 R172, R4.reuse, R12, R172 ;  /* 0x0000000c04ac723c */ /* 0x042ff000000018ac */
[----:B------:R-:W-:Y:S01]  /*ae70*/  HMMA.16816.F32 R168, R4, R14, R168 ;  /* 0x0000000e04a8723c */ /* 0x000fe200000018a8 */
[----:B------:R-:W1:Y:S04]  /*ae80*/  LDSM.16.M88.4 R4, [R192+0xf000] ;  /* 0x00f00000c004783b */ /* 0x000e680000000200 */
[----:B------:R-:W4:Y:S03]  /*ae90*/  LDSM.16.M88.4 R12, [R192+0xe800] ;  /* 0x00e80000c00c783b */ /* 0x000f260000000200 */
[----:B------:R-:W-:Y:S01]  /*aea0*/  HMMA.16816.F32 R148, R8, R34, R148 ;  /* 0x000000220894723c */ /* 0x000fe20000001894 */
[----:B------:R-:W5:Y:S07]  /*aeb0*/  LDSM.16.M88.4 R32, [R3+0xe000] ;  /* 0x00e000000320783b */ /* 0x000f6e0000000200 */
[----:B------:R-:W-:Y:S08]  /*aec0*/  HMMA.16816.F32 R24, R152, R184, R24 ;  /* 0x000000b89818723c */ /* 0x000ff00000001818 */
[C---:B------:R-:W-:Y:S08]  /*aed0*/  HMMA.16816.F32 R144, R8.reuse, R164, R144 ;  /* 0x000000a40890723c */ /* 0x040ff00000001890 */
[C---:B------:R-:W-:Y:S01]  /*aee0*/  HMMA.16816.F32 R140, R8.reuse, R166, R140 ;  /* 0x000000a6088c723c */ /* 0x040fe2000000188c */
[----:B------:R-:W-:Y:S04]  /*aef0*/  LDSM.16.M88.4 R164, [R209+0x8000] ;  /* 0x00800000d1a4783b */ /* 0x000fe80000000200 */
[----:B------:R-:W-:Y:S03]  /*af00*/  LDSM.16.M88.4 R208, [R192+0x10000] ;  /* 0x01000000c0d0783b */ /* 0x000fe60000000200 */
[C---:B------:R-:W-:Y:S08]  /*af10*/  HMMA.16816.F32 R136, R8.reuse, R28, R136 ;  /* 0x0000001c0888723c */ /* 0x040ff00000001888 */
[C---:B------:R-:W-:Y:S01]  /*af20*/  HMMA.16816.F32 R132, R8.reuse, R30, R132 ;  /* 0x0000001e0884723c */ /* 0x040fe20000001884 */
[----:B------:R-:W-:Y:S07]  /*af30*/  LDSM.16.M88.4 R28, [R2+0xf800] ;  /* 0x00f80000021c783b */ /* 0x000fee0000000200 */
[C---:B--2---:R-:W-:Y:S08]  /*af40*/  HMMA.16816.F32 R172, R8.reuse, R20, R172 ;  /* 0x0000001408ac723c */ /* 0x044ff000000018ac */
[----:B------:R-:W-:Y:S01]  /*af50*/  HMMA.16816.F32 R168, R8, R22, R168 ;  /* 0x0000001608a8723c */ /* 0x000fe200000018a8 */
[----:B------:R-:W2:Y:S04]  /*af60*/  LDSM.16.M88.4 R20, [R2+0xe800] ;  /* 0x00e800000214783b */ /* 0x000ea80000000200 */
[----:B------:R-:W2:Y:S03]  /*af70*/  LDSM.16.M88.4 R8, [R2+0xf000] ;  /* 0x00f000000208783b */ /* 0x000ea60000000200 */
[----:B---3--:R-:W-:Y:S08]  /*af80*/  HMMA.16816.F32 R24, R16, R160, R24 ;  /* 0x000000a01018723c */ /* 0x008ff00000001818 */
[C---:B------:R-:W-:Y:S01]  /*af90*/  HMMA.16816.F32 R148, R152.reuse, R186, R148 ;  /* 0x000000ba9894723c */ /* 0x040fe20000001894 */
[----:B------:R-:W-:Y:S07]  /*afa0*/  LDSM.16.M88.4 R184, [R3+0xf800] ;  /* 0x00f8000003b8783b */ /* 0x000fee0000000200 */
[C---:B-1----:R-:W-:Y:S08]  /*afb0*/  HMMA.16816.F32 R136, R152.reuse, R4, R136 ;  /* 0x000000049888723c */ /* 0x042ff00000001888 */
[C---:B------:R-:W-:Y:S01]  /*afc0*/  HMMA.16816.F32 R132, R152.reuse, R6, R132 ;  /* 0x000000069884723c */ /* 0x040fe20000001884 */
[----:B------:R-:W1:Y:S07]  /*afd0*/  LDSM.16.M88.4 R4, [R3+0xe800] ;  /* 0x00e800000304783b */ /* 0x000e6e0000000200 */
[C---:B----4-:R-:W-:Y:S08]  /*afe0*/  HMMA.16816.F32 R144, R152.reuse, R12, R144 ;  /* 0x0000000c9890723c */ /* 0x050ff00000001890 */
[----:B------:R-:W-:Y:S01]  /*aff0*/  HMMA.16816.F32 R140, R152, R14, R140 ;  /* 0x0000000e988c723c */ /* 0x000fe2000000188c */
[----:B------:R-:W3:Y:S07]  /*b000*/  LDSM.16.M88.4 R12, [R220+0x8000] ;  /* 0x00800000dc0c783b */ /* 0x000eee0000000200 */
[----:B-----5:R-:W-:Y:S08]  /*b010*/  HMMA.16816.F32 R24, R188, R32, R24 ;  /* 0x00000020bc18723c */ /* 0x020ff00000001818 */
[----:B------:R-:W-:Y:S01]  /*b020*/  HMMA.16816.F32 R148, R16, R162, R148 ;  /* 0x000000a21094723c */ /* 0x000fe20000001894 */
[----:B------:R-:W4:Y:S07]  /*b030*/  LDSM.16.M88.4 R160, [R0+UR5+0x10800] ;  /* 0x0108000500a0783b */ /* 0x000f2e0008000200 */
[C---:B------:R-:W-:Y:S08]  /*b040*/  HMMA.16816.F32 R172, R152.reuse, R156, R172 ;  /* 0x0000009c98ac723c */ /* 0x040ff000000018ac */
[----:B------:R-:W-:Y:S01]  /*b050*/  HMMA.16816.F32 R168, R152, R158, R168 ;  /* 0x0000009e98a8723c */ /* 0x000fe200000018a8 */
[----:B------:R-:W-:Y:S04]  /*b060*/  LDSM.16.M88.4 R156, [R0+UR5+0x11000] ;  /* 0x01100005009c783b */ /* 0x000fe80008000200 */
[----:B------:R5:W-:Y:S03]  /*b070*/  LDSM.16.M88.4 R152, [R0+UR5+0x11800] ;  /* 0x011800050098783b */ /* 0x000be60008000200 */
[C---:B--2---:R-:W-:Y:S08]  /*b080*/  HMMA.16816.F32 R144, R16.reuse, R20, R144 ;  /* 0x000000141090723c */ /* 0x044ff00000001890 */
[C---:B------:R-:W-:Y:S01]  /*b090*/  HMMA.16816.F32 R140, R16.reuse, R22, R140 ;  /* 0x00000016108c723c */ /* 0x040fe2000000188c */
[----:B------:R-:W-:Y:S07]  /*b0a0*/  LDSM.16.M88.4 R20, [R2+0x10000] ;  /* 0x010000000214783b */ /* 0x000fee0000000200 */
[----:B------:R-:W-:Y:S01]  /*b0b0*/  HMMA.16816.F32 R136, R16, R8, R136 ;  /* 0x000000081088723c */ /* 0x000fe20000001888 */
[----:B-----5:R-:W-:-:S07]  /*b0c0*/  IMAD.U32 R0, RZ, RZ, UR21 ;  /* 0x00000015ff007e24 */ /* 0x020fce000f8e00ff */
[----:B------:R-:W-:Y:S01]  /*b0d0*/  HMMA.16816.F32 R132, R16, R10, R132 ;  /* 0x0000000a1084723c */ /* 0x000fe20000001884 */
[----:B------:R2:W5:Y:S07]  /*b0e0*/  LDSM.16.M88.4 R8, [R204+0x8000] ;  /* 0x00800000cc08783b */ /* 0x00056e0000000200 */
[----:B------:R-:W-:Y:S08]  /*b0f0*/  HMMA.16816.F32 R24, R164, R216, R24 ;  /* 0x000000d8a418723c */ /* 0x000ff00000001818 */
[----:B------:R-:W-:Y:S01]  /*b100*/  HMMA.16816.F32 R148, R188, R34, R148 ;  /* 0x00000022bc94723c */ /* 0x000fe20000001894 */
[----:B------:R-:W-:Y:S07]  /*b110*/  LDSM.16.M88.4 R32, [R192+0x10800] ;  /* 0x01080000c020783b */ /* 0x000fee0000000200 */
[----:B------:R-:W-:Y:S01]  /*b120*/  HMMA.16816.F32 R172, R16, R28, R172 ;  /* 0x0000001c10ac723c */ /* 0x000fe200000018ac */
[----:B--2---:R-:W-:-:S07]  /*b130*/  IMAD.SHL.U32 R204, R177, 0x2, RZ ;  /* 0x00000002b1cc7824 */ /* 0x004fce00078e00ff */
[----:B------:R-:W-:Y:S01]  /*b140*/  HMMA.16816.F32 R168, R16, R30, R168 ;  /* 0x0000001e10a8723c */ /* 0x000fe200000018a8 */
[----:B------:R-:W-:Y:S04]  /*b150*/  LDSM.16.M88.4 R16, [R3+0x10000] ;  /* 0x010000000310783b */ /* 0x000fe80000000200 */
[----:B------:R-:W-:Y:S03]  /*b160*/  LDSM.16.M88.4 R28, [R192+0x11000] ;  /* 0x01100000c01c783b */ /* 0x000fe60000000200 */
[C---:B-1----:R-:W-:Y:S08]  /*b170*/  HMMA.16816.F32 R144, R188.reuse, R4, R144 ;  /* 0x00000004bc90723c */ /* 0x042ff00000001890 */
[----:B------:R-:W-:Y:S01]  /*b180*/  HMMA.16816.F32 R140, R188, R6, R140 ;  /* 0x00000006bc8c723c */ /* 0x000fe2000000188c */
[----:B------:R-:W1:Y:S07]  /*b190*/  LDSM.16.M88.4 R4, [R206+0x8000] ;  /* 0x00800000ce04783b */ /* 0x000e6e0000000200 */
[----:B---3--:R-:W-:Y:S01]  /*b1a0*/  HMMA.16816.F32 R24, R12, R208, R24 ;  /* 0x000000d00c18723c */ /* 0x008fe20000001818 */
[----:B------:R-:W-:-:S05]  /*b1b0*/  LOP3.LUT R209, R204, 0x6, RZ, 0xc0, !PT ;  /* 0x00000006ccd17812 */ /* 0x000fca00078ec0ff */
[----:B------:R-:W-:Y:S02]  /*b1c0*/  IMAD R0, R0, 0x40, R209 ;  /* 0x0000004000007824 */ /* 0x000fe400078e02d1 */
[C---:B------:R-:W-:Y:S08]  /*b1d0*/  HMMA.16816.F32 R148, R164.reuse, R218, R148 ;  /* 0x000000daa494723c */ /* 0x040ff00000001894 */
[C---:B----4-:R-:W-:Y:S08]  /*b1e0*/  HMMA.16816.F32 R144, R164.reuse, R160, R144 ;  /* 0x000000a0a490723c */ /* 0x050ff00000001890 */
[----:B------:R-:W-:Y:S08]  /*b1f0*/  HMMA.16816.F32 R140, R164, R162, R140 ;  /* 0x000000a2a48c723c */ /* 0x000ff0000000188c */
[----:B-----5:R-:W-:Y:S01]  /*b200*/  HMMA.16816.F32 R160, R8, R20, R24 ;  /* 0x0000001408a0723c */ /* 0x020fe20000001818 */
[----:B------:R-:W2:Y:S07]  /*b210*/  LDSM.16.M88.4 R24, [R192+0x11800] ;  /* 0x01180000c018783b */ /* 0x000eae0000000200 */
[C---:B------:R-:W-:Y:S08]  /*b220*/  HMMA.16816.F32 R136, R188.reuse, R212, R136 ;  /* 0x000000d4bc88723c */ /* 0x040ff00000001888 */
[C---:B------:R-:W-:Y:S08]  /*b230*/  HMMA.16816.F32 R132, R188.reuse, R214, R132 ;  /* 0x000000d6bc84723c */ /* 0x040ff00000001884 */
[C---:B------:R-:W-:Y:S08]  /*b240*/  HMMA.16816.F32 R172, R188.reuse, R184, R172 ;  /* 0x000000b8bcac723c */ /* 0x040ff000000018ac */
[----:B------:R-:W-:Y:S08]  /*b250*/  HMMA.16816.F32 R168, R188, R186, R168 ;  /* 0x000000babca8723c */ /* 0x000ff000000018a8 */
[----:B------:R-:W-:Y:S08]  /*b260*/  HMMA.16816.F32 R148, R12, R210, R148 ;  /* 0x000000d20c94723c */ /* 0x000ff00000001894 */
[----:B-1----:R-:W-:Y:S08]  /*b270*/  HMMA.16816.F32 R160, R4, R16, R160 ;  /* 0x0000001004a0723c */ /* 0x002ff000000018a0 */
[C---:B------:R-:W-:Y:S08]  /*b280*/  HMMA.16816.F32 R136, R164.reuse, R156, R136 ;  /* 0x0000009ca488723c */ /* 0x040ff00000001888 */
[----:B------:R-:W-:Y:S03]  /*b290*/  HMMA.16816.F32 R132, R164, R158, R132 ;  /* 0x0000009ea484723c */ /* 0x000fe60000001884 */
[----:B------:R-:W-:Y:S01]  /*b2a0*/  FMUL.FTZ R16, R160, UR7 ;  /* 0x00000007a0107c20 */ /* 0x000fe20008410000 */
[----:B------:R-:W-:-:S04]  /*b2b0*/  FMUL.FTZ R162, R162, UR7 ;  /* 0x00000007a2a27c20 */ /* 0x000fc80008410000 */
[C---:B------:R-:W-:Y:S01]  /*b2c0*/  HMMA.16816.F32 R172, R164.reuse, R152, R172 ;  /* 0x00000098a4ac723c */ /* 0x040fe200000018ac */
[----:B------:R-:W1:Y:S07]  /*b2d0*/  MUFU.TANH R16, R16 ;  /* 0x0000001000107308 */ /* 0x000e6e0000002400 */
[----:B------:R-:W-:Y:S08]  /*b2e0*/  HMMA.16816.F32 R168, R164, R154, R168 ;  /* 0x0000009aa4a8723c */ /* 0x000ff000000018a8 */
[----:B------:R-:W-:Y:S01]  /*b2f0*/  HMMA.16816.F32 R148, R8, R22, R148 ;  /* 0x000000160894723c */ /* 0x000fe20000001894 */
[----:B------:R-:W3:Y:S07]  /*b300*/  LDSM.16.M88.4 R20, [R2+0x10800] ;  /* 0x010800000214783b */ /* 0x000eee0000000200 */
[----:B------:R-:W-:Y:S01]  /*b310*/  HMMA.16816.F32 R136, R12, R28, R136 ;  /* 0x0000001c0c88723c */ /* 0x000fe20000001888 */
[----:B------:R-:W-:-:S05]  /*b320*/  VIADD R29, R0, UR20 ;  /* 0x00000014001d7c36 */ /* 0x000fca0008000000 */
[C-C-:B------:R-:W-:Y:S02]  /*b330*/  IADD3 R17, PT, PT, R198.reuse, 0xc0, -R29.reuse ;  /* 0x000000c0c6117810 */ /* 0x140fe40007ffe81d */
[----:B------:R-:W-:Y:S01]  /*b340*/  HMMA.16816.F32 R144, R12, R32, R144 ;  /* 0x000000200c90723c */ /* 0x000fe20000001890 */
[----:B------:R-:W-:Y:S02]  /*b350*/  IADD3 R32, PT, PT, R198, 0xb0, -R29 ;  /* 0x000000b0c6207810 */ /* 0x000fe40007ffe81d */
[----:B------:R-:W-:Y:S02]  /*b360*/  IABS R17, R17 ;  /* 0x0000001100117213 */ /* 0x000fe40000000000 */
[----:B------:R-:W-:-:S03]  /*b370*/  IABS R32, R32 ;  /* 0x0000002000207213 */ /* 0x000fc60000000000 */
[C---:B------:R-:W-:Y:S08]  /*b380*/  HMMA.16816.F32 R140, R12.reuse, R34, R140 ;  /* 0x000000220c8c723c */ /* 0x040ff0000000188c */
[----:B------:R-:W-:Y:S01]  /*b390*/  HMMA.16816.F32 R132, R12, R30, R132 ;  /* 0x0000001e0c84723c */ /* 0x000fe20000001884 */
[----:B------:R-:W-:Y:S02]  /*b3a0*/  VIADD R30, R198, 0x8 ;  /* 0x00000008c61e7836 */ /* 0x000fe40000000000 */
[----:B------:R-:W-:-:S03]  /*b3b0*/  VIADD R31, R0, 0xffffff49 ;  /* 0xffffff49001f7836 */ /* 0x000fc60000000000 */
[--C-:B------:R-:W-:Y:S02]  /*b3c0*/  IADD3 R33, PT, PT, R30, 0xb7, -R29.reuse ;  /* 0x000000b71e217810 */ /* 0x100fe40007ffe81d */
[C---:B--2---:R-:W-:Y:S01]  /*b3d0*/  HMMA.16816.F32 R172, R12.reuse, R24, R172 ;  /* 0x000000180cac723c */ /* 0x044fe200000018ac */
[----:B------:R-:W-:Y:S02]  /*b3e0*/  I2FP.F32.S32 R25, R17 ;  /* 0x0000001100197245 */ /* 0x000fe40000201400 */
[----:B------:R-:W-:Y:S02]  /*b3f0*/  IADD3 R17, PT, PT, R198, 0xbf, -R29 ;  /* 0x000000bfc6117810 */ /* 0x000fe40007ffe81d */
[----:B------:R-:W-:Y:S01]  /*b400*/  IABS R33, R33 ;  /* 0x0000002100217213 */ /* 0x000fe20000000000 */
[----:B-1----:R-:W-:Y:S01]  /*b410*/  FFMA.FTZ R25, R25, -UR6, R16 ;  /* 0x8000000619197c23 */ /* 0x002fe20008010010 */
[----:B------:R-:W-:Y:S01]  /*b420*/  IABS R17, R17 ;  /* 0x0000001100117213 */ /* 0x000fe20000000000 */
[----:B------:R-:W-:Y:S01]  /*b430*/  HMMA.16816.F32 R168, R12, R26, R168 ;  /* 0x0000001a0ca8723c */ /* 0x000fe200000018a8 */
[----:B------:R-:W-:Y:S01]  /*b440*/  IMAD.U32 R13, RZ, RZ, UR4 ;  /* 0x00000004ff0d7e24 */ /* 0x000fe2000f8e00ff */
[----:B------:R-:W1:Y:S01]  /*b450*/  MUFU.TANH R16, R162 ;  /* 0x000000a200107308 */ /* 0x000e620000002400 */
[----:B------:R-:W-:Y:S01]  /*b460*/  VIADD R27, R0, 0xffffff40 ;  /* 0xffffff40001b7836 */ /* 0x000fe20000000000 */
[----:B------:R-:W-:-:S02]  /*b470*/  I2FP.F32.S32 R17, R17 ;  /* 0x0000001100117245 */ /* 0x000fc40000201400 */
[--C-:B------:R-:W-:Y:S02]  /*b480*/  IADD3 R26, PT, PT, R198, -UR20, -R13.reuse ;  /* 0x80000014c61a7c10 */ /* 0x100fe4000fffe80d */
[C---:B------:R-:W-:Y:S01]  /*b490*/  IADD3 R24, PT, PT, R30.reuse, -UR20, -R13 ;  /* 0x800000141e187c10 */ /* 0x040fe2000fffe80d */
[----:B------:R-:W-:Y:S01]  /*b4a0*/  HMMA.16816.F32 R148, R4, R18, R148 ;  /* 0x000000120494723c */ /* 0x000fe20000001894 */
[----:B------:R-:W2:Y:S01]  /*b4b0*/  LDSM.16.M88.4 R12, [R3+0x10800] ;  /* 0x01080000030c783b */ /* 0x000ea20000000200 */
[----:B------:R-:W-:Y:S01]  /*b4c0*/  IADD3 R19, PT, PT, R30, 0xc0, -R29 ;  /* 0x000000c01e137810 */ /* 0x000fe20007ffe81d */
[----:B------:R-:W-:Y:S01]  /*b4d0*/  FMUL.FTZ R18, R161, UR7 ;  /* 0x00000007a1127c20 */ /* 0x000fe20008410000 */
[----:B------:R-:W-:Y:S02]  /*b4e0*/  ISETP.GT.AND P4, PT, R26, R27, PT ;  /* 0x0000001b1a00720c */ /* 0x000fe40003f84270 */
[----:B------:R-:W-:Y:S02]  /*b4f0*/  IABS R19, R19 ;  /* 0x0000001300137213 */ /* 0x000fe40000000000 */
[----:B---3--:R-:W-:Y:S01]  /*b500*/  HMMA.16816.F32 R144, R8, R20, R144 ;  /* 0x000000140890723c */ /* 0x008fe20000001890 */
[----:B------:R-:W3:Y:S01]  /*b510*/  MUFU.TANH R18, R18 ;  /* 0x0000001200127308 */ /* 0x000ee20000002400 */
[----:B------:R-:W-:-:S02]  /*b520*/  I2FP.F32.S32 R19, R19 ;  /* 0x0000001300137245 */ /* 0x000fc40000201400 */
[----:B------:R-:W-:Y:S02]  /*b530*/  ISETP.GE.AND P5, PT, R27, R197, PT ;  /* 0x000000c51b00720c */ /* 0x000fe40003fa6270 */
[----:B------:R-:W-:Y:S01]  /*b540*/  FSEL R25, R25, -INF , !P4 ;  /* 0xff80000019197808 */ /* 0x000fe20006000000 */
[----:B-1----:R-:W-:Y:S01]  /*b550*/  FFMA.FTZ R16, R19, -UR6, R16 ;  /* 0x8000000613107c23 */ /* 0x002fe20008010010 */
[----:B------:R-:W-:Y:S01]  /*b560*/  FMUL.FTZ R19, R163, UR7 ;  /* 0x00000007a3137c20 */ /* 0x000fe20008410000 */
[----:B------:R-:W-:Y:S01]  /*b570*/  ISETP.GE.AND P4, PT, R27, R196, PT ;  /* 0x000000c41b00720c */ /* 0x000fe20003f86270 */
[----:B------:R-:W-:Y:S01]  /*b580*/  HMMA.16816.F32 R140, R8, R22, R140 ;  /* 0x00000016088c723c */ /* 0x000fe2000000188c */
[----:B------:R-:W-:Y:S01]  /*b590*/  FSEL R25, R25, -INF , !P5 ;  /* 0xff80000019197808 */ /* 0x000fe20006800000 */
[----:B------:R-:W-:Y:S01]  /*b5a0*/  FMUL.FTZ R148, R148, UR7 ;  /* 0x0000000794947c20 */ /* 0x000fe20008410000 */
[----:B------:R-:W-:Y:S01]  /*b5b0*/  ISETP.GT.AND P5, PT, R24, R27, PT ;  /* 0x0000001b1800720c */ /* 0x000fe20003fa4270 */
[----:B------:R-:W1:Y:S01]  /*b5c0*/  MUFU.TANH R19, R19 ;  /* 0x0000001300137308 */ /* 0x000e620000002400 */
[----:B------:R-:W-:-:S02]  /*b5d0*/  VIADD R27, R0, 0xffffff41 ;  /* 0xffffff41001b7836 */ /* 0x000fc40000000000 */
[----:B------:R-:W-:Y:S01]  /*b5e0*/  FMUL.FTZ R149, R149, UR7 ;  /* 0x0000000795957c20 */ /* 0x000fe20008410000 */
[----:B------:R-:W-:Y:S02]  /*b5f0*/  FSEL R20, R16, -INF , !P5 ;  /* 0xff80000010147808 */ /* 0x000fe40006800000 */
[--C-:B------:R-:W-:Y:S01]  /*b600*/  IADD3 R16, PT, PT, R30, 0xbf, -R29.reuse ;  /* 0x000000bf1e107810 */ /* 0x100fe20007ffe81d */
[----:B---3--:R-:W-:Y:S01]  /*b610*/  FFMA.FTZ R18, R17, -UR6, R18 ;  /* 0x8000000611127c23 */ /* 0x008fe20008010012 */
[----:B------:R-:W-:Y:S01]  /*b620*/  ISETP.GT.AND P5, PT, R26, R27, PT ;  /* 0x0000001b1a00720c */ /* 0x000fe20003fa4270 */
[----:B------:R-:W3:Y:S01]  /*b630*/  MUFU.TANH R148, R148 ;  /* 0x0000009400947308 */ /* 0x000ee20000002400 */
[----:B------:R-:W-:Y:S02]  /*b640*/  IABS R16, R16 ;  /* 0x0000001000107213 */ /* 0x000fe40000000000 */
[----:B------:R-:W-:Y:S02]  /*b650*/  IADD3 R17, PT, PT, R198, 0xb8, -R29 ;  /* 0x000000b8c6117810 */ /* 0x000fe40007ffe81d */
[----:B------:R-:W-:-:S02]  /*b660*/  FSEL R20, R20, -INF , !P4 ;  /* 0xff80000014147808 */ /* 0x000fc40006000000 */
[----:B------:R-:W-:Y:S02]  /*b670*/  I2FP.F32.S32 R16, R16 ;  /* 0x0000001000107245 */ /* 0x000fe40000201400 */
[----:B------:R-:W-:Y:S01]  /*b680*/  ISETP.GE.AND P4, PT, R27, R197, PT ;  /* 0x000000c51b00720c */ /* 0x000fe20003f86270 */
[C---:B--2---:R-:W-:Y:S01]  /*b690*/  HMMA.16816.F32 R144, R4.reuse, R12, R144 ;  /* 0x0000000c0490723c */ /* 0x044fe20000001890 */
[----:B------:R-:W-:Y:S01]  /*b6a0*/  FMUL.FTZ R13, R150, UR7 ;  /* 0x00000007960d7c20 */ /* 0x000fe20008410000 */
[----:B------:R-:W-:Y:S01]  /*b6b0*/  FSEL R21, R18, -INF , !P5 ;  /* 0xff80000012157808 */ /* 0x000fe20006800000 */
[----:B-1----:R-:W-:Y:S01]  /*b6c0*/  FFMA.FTZ R16, R16, -UR6, R19 ;  /* 0x8000000610107c23 */ /* 0x002fe20008010013 */
[----:B------:R-:W-:Y:S01]  /*b6d0*/  IABS R17, R17 ;  /* 0x0000001100117213 */ /* 0x000fe20000000000 */
[----:B------:R-:W-:Y:S01]  /*b6e0*/  VIADD R19, R0, 0xffffff48 ;  /* 0xffffff4800137836 */ /* 0x000fe20000000000 */
[----:B------:R-:W-:Y:S01]  /*b6f0*/  FSEL R21, R21, -INF , !P4 ;  /* 0xff80000015157808 */ /* 0x000fe20006000000 */
[----:B------:R-:W1:Y:S01]  /*b700*/  MUFU.TANH R13, R13 ;  /* 0x0000000d000d7308 */ /* 0x000e620000002400 */
[----:B------:R-:W-:Y:S01]  /*b710*/  I2FP.F32.S32 R17, R17 ;  /* 0x0000001100117245 */ /* 0x000fe20000201400 */
[----:B------:R-:W-:Y:S01]  /*b720*/  HMMA.16816.F32 R140, R4, R14, R140 ;  /* 0x0000000e048c723c */ /* 0x000fe2000000188c */
[----:B------:R-:W-:-:S02]  /*b730*/  ISETP.GT.AND P4, PT, R24, R27, PT ;  /* 0x0000001b1800720c */ /* 0x000fc40003f84270 */
[----:B------:R-:W-:Y:S01]  /*b740*/  IADD3 R12, PT, PT, R30, 0xb8, -R29 ;  /* 0x000000b81e0c7810 */ /* 0x000fe20007ffe81d */
[----:B---3--:R-:W-:Y:S01]  /*b750*/  FFMA.FTZ R17, R17, -UR6, R148 ;  /* 0x8000000611117c23 */ /* 0x008fe20008010094 */
[----:B------:R-:W-:Y:S02]  /*b760*/  FSEL R28, R16, -INF , !P4 ;  /* 0xff800000101c7808 */ /* 0x000fe40006000000 */
[----:B------:R-:W-:Y:S01]  /*b770*/  ISETP.GE.AND P5, PT, R27, R196, PT ;  /* 0x000000c41b00720c */ /* 0x000fe20003fa6270 */
[----:B------:R-:W2:Y:S01]  /*b780*/  MUFU.TANH R16, R149 ;  /* 0x0000009500107308 */ /* 0x000ea20000002400 */
[----:B------:R-:W-:Y:S01]  /*b790*/  IABS R18, R12 ;  /* 0x0000000c00127213 */ /* 0x000fe20000000000 */
[----:B------:R-:W-:Y:S01]  /*b7a0*/  FMUL.FTZ R144, R144, UR7 ;  /* 0x0000000790907c20 */ /* 0x000fe20008410000 */
[----:B------:R-:W-:Y:S01]  /*b7b0*/  ISETP.GT.AND P4, PT, R26, R19, PT ;  /* 0x000000131a00720c */ /* 0x000fe20003f84270 */
[----:B------:R-:W-:Y:S01]  /*b7c0*/  FMUL.FTZ R35, R146, UR7 ;  /* 0x0000000792237c20 */ /* 0x000fe20008410000 */
[----:B------:R-:W-:-:S02]  /*b7d0*/  FSEL R28, R28, -INF , !P5 ;  /* 0xff8000001c1c7808 */ /* 0x000fc40006800000 */
[----:B------:R-:W-:Y:S02]  /*b7e0*/  I2FP.F32.S32 R18, R18 ;  /* 0x0000001200127245 */ /* 0x000fe40000201400 */
[----:B------:R-:W-:Y:S01]  /*b7f0*/  IADD3 R12, PT, PT, R198, 0xb7, -R29 ;  /* 0x000000b7c60c7810 */ /* 0x000fe20007ffe81d */
[----:B------:R-:W-:Y:S01]  /*b800*/  MUFU.TANH R35, R35 ;  /* 0x0000002300237308 */ /* 0x000fe20000002400 */
[----:B------:R-:W-:Y:S01]  /*b810*/  ISETP.GE.AND P5, PT, R19, R197, PT ;  /* 0x000000c51300720c */ /* 0x000fe20003fa6270 */
[----:B-1----:R-:W-:Y:S01]  /*b820*/  FFMA.FTZ R13, R18, -UR6, R13 ;  /* 0x80000006120d7c23 */ /* 0x002fe2000801000d */
[----:B------:R-:W-:Y:S01]  /*b830*/  FSEL R17, R17, -INF , !P4 ;  /* 0xff80000011117808 */ /* 0x000fe20006000000 */
[----:B------:R-:W-:Y:S01]  /*b840*/  FMUL.FTZ R142, R142, UR7 ;  /* 0x000000078e8e7c20 */ /* 0x000fe20008410000 */
[----:B------:R-:W-:Y:S02]  /*b850*/  IABS R12, R12 ;  /* 0x0000000c000c7213 */ /* 0x000fe40000000000 */
[----:B------:R-:W-:-:S02]  /*b860*/  FSEL R27, R17, -INF , !P5 ;  /* 0xff800000111b7808 */ /* 0x000fc40006800000 */
[----:B------:R-:W-:Y:S01]  /*b870*/  ISETP.GT.AND P5, PT, R24, R19, PT ;  /* 0x000000131800720c */ /* 0x000fe20003fa4270 */
[----:B------:R-:W-:Y:S01]  /*b880*/  MUFU.TANH R142, R142 ;  /* 0x0000008e008e7308 */ /* 0x000fe20000002400 */
[----:B------:R-:W-:Y:S02]  /*b890*/  I2FP.F32.S32 R23, R12 ;  /* 0x0000000c00177245 */ /* 0x000fe40000201400 */
[----:B------:R-:W-:Y:S01]  /*b8a0*/  FSEL R22, R13, -INF , !P5 ;  /* 0xff8000000d167808 */ /* 0x000fe20006800000 */
[----:B------:R-:W-:Y:S01]  /*b8b0*/  FMUL.FTZ R13, R151, UR7 ;  /* 0x00000007970d7c20 */ /* 0x000fe20008410000 */
[----:B------:R-:W-:Y:S01]  /*b8c0*/  ISETP.GE.AND P4, PT, R19, R196, PT ;  /* 0x000000c41300720c */ /* 0x000fe20003f86270 */
[----:B--2---:R-:W-:Y:S01]  /*b8d0*/  FFMA.FTZ R23, R23, -UR6, R16 ;  /* 0x8000000617177c23 */ /* 0x004fe20008010010 */
[----:B------:R-:W-:Y:S01]  /*b8e0*/  ISETP.GT.AND P5, PT, R26, R31, PT ;  /* 0x0000001f1a00720c */ /* 0x000fe20003fa4270 */
[----:B------:R-:W1:Y:S01]  /*b8f0*/  LDSM.16.M88.4 R16, [R2+0x11000] ;  /* 0x011000000210783b */ /* 0x000e620000000200 */
[----:B------:R-:W2:Y:S01]  /*b900*/  MUFU.TANH R12, R144 ;  /* 0x00000090000c7308 */ /* 0x000ea20000002400 */
[----:B------:R-:W-:-:S02]  /*b910*/  FSEL R22, R22, -INF , !P4 ;  /* 0xff80000016167808 */ /* 0x000fc40006000000 */
[----:B------:R-:W-:Y:S02]  /*b920*/  ISETP.GE.AND P4, PT, R31, R197, PT ;  /* 0x000000c51f00720c */ /* 0x000fe40003f86270 */
[----:B------:R-:W-:Y:S02]  /*b930*/  FSEL R23, R23, -INF , !P5 ;  /* 0xff80000017177808 */ /* 0x000fe40006800000 */
[----:B------:R-:W-:Y:S01]  /*b940*/  ISETP.GE.AND P5, PT, R31, R196, PT ;  /* 0x000000c41f00720c */ /* 0x000fe20003fa6270 */
[----:B------:R-:W3:Y:S01]  /*b950*/  MUFU.TANH R13, R13 ;  /* 0x0000000d000d7308 */ /* 0x000ee20000002400 */
[----:B------:R-:W-:Y:S02]  /*b960*/  FSEL R23, R23, -INF , !P4 ;  /* 0xff80000017177808 */ /* 0x000fe40006000000 */
[----:B------:R-:W-:Y:S01]  /*b970*/  ISETP.GT.AND P4, PT, R24, R31, PT ;  /* 0x0000001f1800720c */ /* 0x000fe20003f84270 */
[----:B------:R-:W-:Y:S02]  /*b980*/  IMAD.MOV.U32 R31, RZ, RZ, R33 ;  /* 0x000000ffff1f7224 */ /* 0x000fe400078e0021 */
[----:B------:R-:W-:Y:S01]  /*b990*/  FMUL.FTZ R33, R145, UR7 ;  /* 0x0000000791217c20 */ /* 0x000fe20008410000 */
[----:B------:R-:W-:Y:S01]  /*b9a0*/  I2FP.F32.S32 R163, R32 ;  /* 0x0000002000a37245 */ /* 0x000fe20000201400 */
[----:B------:R-:W-:Y:S01]  /*b9b0*/  VIADD R145, R0, 0xffffff50 ;  /* 0xffffff5000917836 */ /* 0x000fe20000000000 */
[----:B------:R-:W-:-:S02]  /*b9c0*/  IADD3 R34, PT, PT, R30, 0xb0, -R29 ;  /* 0x000000b01e227810 */ /* 0x000fc40007ffe81d */
[----:B------:R-:W-:Y:S01]  /*b9d0*/  I2FP.F32.S32 R32, R31 ;  /* 0x0000001f00207245 */ /* 0x000fe20000201400 */
[----:B------:R-:W4:Y:S01]  /*b9e0*/  MUFU.TANH R33, R33 ;  /* 0x0000002100217308 */ /* 0x000f220000002400 */
[----:B--2---:R-:W-:Y:S01]  /*b9f0*/  FFMA.FTZ R163, R163, -UR6, R12 ;  /* 0x80000006a3a37c23 */ /* 0x004fe2000801000c */
[----:B------:R-:W-:Y:S01]  /*ba00*/  IADD3 R144, PT, PT, R198, 0xaf, -R29 ;  /* 0x000000afc6907810 */ /* 0x000fe20007ffe81d */
[----:B------:R-:W-:Y:S01]  /*ba10*/  FMUL.FTZ R31, R147, UR7 ;  /* 0x00000007931f7c20 */ /* 0x000fe20008410000 */
[----:B------:R-:W-:Y:S02]  /*ba20*/  IABS R34, R34 ;  /* 0x0000002200227213 */ /* 0x000fe40000000000 */
[----:B------:R-:W-:Y:S01]  /*ba30*/  IABS R144, R144 ;  /* 0x0000009000907213 */ /* 0x000fe20000000000 */
[----:B---3--:R-:W-:Y:S01]  /*ba40*/  FFMA.FTZ R32, R32, -UR6, R13 ;  /* 0x8000000620207c23 */ /* 0x008fe2000801000d */
[----:B------:R-:W-:Y:S01]  /*ba50*/  I2FP.F32.S32 R34, R34 ;  /* 0x0000002200227245 */ /* 0x000fe20000201400 */
[----:B------:R-:W2:Y:S01]  /*ba60*/  LDSM.16.M88.4 R12, [R3+0x11000] ;  /* 0x01100000030c783b */ /* 0x000ea20000000200 */
[----:B------:R-:W-:Y:S01]  /*ba70*/  I2FP.F32.S32 R144, R144 ;  /* 0x0000009000907245 */ /* 0x000fe20000201400 */
[----:B------:R-:W3:Y:S01]  /*ba80*/  MUFU.TANH R31, R31 ;  /* 0x0000001f001f7308 */ /* 0x000ee20000002400 */
[----:B------:R-:W-:Y:S01]  /*ba90*/  FSEL R32, R32, -INF , !P4 ;  /* 0xff80000020207808 */ /* 0x000fe20006000000 */
[----:B------:R-:W-:Y:S01]  /*baa0*/  FFMA.FTZ R35, R34, -UR6, R35 ;  /* 0x8000000622237c23 */ /* 0x000fe20008010023 */
[----:B------:R-:W-:Y:S01]  /*bab0*/  ISETP.GT.AND P4, PT, R26, R145, PT ;  /* 0x000000911a00720c */ /* 0x000fe20003f84270 */
[----:B------:R-:W-:Y:S01]  /*bac0*/  FMUL.FTZ R34, R140, UR7 ;  /* 0x000000078c227c20 */ /* 0x000fe20008410000 */
[----:B------:R-:W-:-:S02]  /*bad0*/  FSEL R32, R32, -INF , !P5 ;  /* 0xff80000020207808 */ /* 0x000fc40006800000 */
[----:B------:R-:W-:Y:S01]  /*bae0*/  ISETP.GE.AND P5, PT, R145, R197, PT ;  /* 0x000000c59100720c */ /* 0x000fe20003fa6270 */
[----:B----4-:R-:W-:Y:S01]  /*baf0*/  FFMA.FTZ R144, R144, -UR6, R33 ;  /* 0x8000000690907c23 */ /* 0x010fe20008010021 */
[----:B------:R-:W-:Y:S01]  /*bb00*/  FSEL R163, R163, -INF , !P4 ;  /* 0xff800000a3a37808 */ /* 0x000fe20006000000 */
[----:B------:R-:W-:Y:S01]  /*bb10*/  VIADD R33, R0, 0xffffff51 ;  /* 0xffffff5100217836 */ /* 0x000fe20000000000 */
[C---:B-1----:R-:W-:Y:S01]  /*bb20*/  HMMA.16816.F32 R136, R8.reuse, R16, R136 ;  /* 0x000000100888723c */ /* 0x042fe20000001888 */
[----:B------:R-:W-:Y:S01]  /*bb30*/  ISETP.GE.AND P4, PT, R145, R196, PT ;  /* 0x000000c49100720c */ /* 0x000fe20003f86270 */
[----:B------:R-:W1:Y:S01]  /*bb40*/  MUFU.TANH R34, R34 ;  /* 0x0000002200227308 */ /* 0x000e620000002400 */
[----:B------:R-:W-:Y:S02]  /*bb50*/  FSEL R163, R163, -INF , !P5 ;  /* 0xff800000a3a37808 */ /* 0x000fe40006800000 */
[----:B------:R-:W-:Y:S02]  /*bb60*/  ISETP.GT.AND P5, PT, R24, R145, PT ;  /* 0x000000911800720c */ /* 0x000fe40003fa4270 */
[----:B------:R-:W-:Y:S01]  /*bb70*/  IADD3 R16, PT, PT, R30, 0xaf, -R29 ;  /* 0x000000af1e107810 */ /* 0x000fe20007ffe81d */
[----:B------:R-:W-:Y:S01]  /*bb80*/  HMMA.16816.F32 R132, R8, R18, R132 ;  /* 0x000000120884723c */ /* 0x000fe20000001884 */
[----:B------:R-:W-:-:S02]  /*bb90*/  FSEL R190, R35, -INF , !P5 ;  /* 0xff80000023be7808 */ /* 0x000fc40006800000 */
[----:B------:R-:W-:Y:S02]  /*bba0*/  ISETP.GT.AND P5, PT, R26, R33, PT ;  /* 0x000000211a00720c */ /* 0x000fe40003fa4270 */
[----:B------:R-:W-:Y:S02]  /*bbb0*/  FSEL R190, R190, -INF , !P4 ;  /* 0xff800000bebe7808 */ /* 0x000fe40006000000 */
[----:B------:R-:W-:Y:S02]  /*bbc0*/  ISETP.GE.AND P4, PT, R33, R197, PT ;  /* 0x000000c52100720c */ /* 0x000fe40003f86270 */
[----:B------:R-:W-:Y:S02]  /*bbd0*/  FSEL R165, R144, -INF , !P5 ;  /* 0xff80000090a57808 */ /* 0x000fe40006800000 */
[----:B------:R-:W-:Y:S02]  /*bbe0*/  IADD3 R17, PT, PT, R198, 0xa8, -R29 ;  /* 0x000000a8c6117810 */ /* 0x000fe40007ffe81d */
[----:B------:R-:W-:-:S02]  /*bbf0*/  IABS R16, R16 ;  /* 0x0000001000107213 */ /* 0x000fc40000000000 */
[----:B------:R-:W-:Y:S02]  /*bc00*/  FSEL R165, R165, -INF , !P4 ;  /* 0xff800000a5a57808 */ /* 0x000fe40006000000 */
[----:B------:R-:W-:Y:S02]  /*bc10*/  ISETP.GE.AND P5, PT, R33, R196, PT ;  /* 0x000000c42100720c */ /* 0x000fe40003fa6270 */
[----:B------:R-:W-:Y:S01]  /*bc20*/  ISETP.GT.AND P4, PT, R24, R33, PT ;  /* 0x000000211800720c */ /* 0x000fe20003f84270 */
[----:B------:R-:W-:Y:S01]  /*bc30*/  FMUL.FTZ R33, R141, UR7 ;  /* 0x000000078d217c20 */ /* 0x000fe20008410000 */
[----:B------:R-:W-:Y:S01]  /*bc40*/  IABS R17, R17 ;  /* 0x0000001100117213 */ /* 0x000fe20000000000 */
[----:B--2---:R-:W-:Y:S01]  /*bc50*/  HMMA.16816.F32 R136, R4, R12, R136 ;  /* 0x0000000c0488723c */ /* 0x004fe20000001888 */
[----:B------:R-:W-:Y:S01]  /*bc60*/  I2FP.F32.S32 R16, R16 ;  /* 0x0000001000107245 */ /* 0x000fe20000201400 */
[----:B------:R-:W-:Y:S01]  /*bc70*/  FMUL.FTZ R12, R143, UR7 ;  /* 0x000000078f0c7c20 */ /* 0x000fe20008410000 */
[----:B------:R-:W-:Y:S01]  /*bc80*/  I2FP.F32.S32 R17, R17 ;  /* 0x0000001100117245 */ /* 0x000fe20000201400 */
[----:B------:R-:W2:Y:S01]  /*bc90*/  MUFU.TANH R33, R33 ;  /* 0x0000002100217308 */ /* 0x000ea20000002400 */
[----:B------:R-:W-:Y:S01]  /*bca0*/  IADD3 R13, PT, PT, R30, 0xa8, -R29 ;  /* 0x000000a81e0d7810 */ /* 0x000fe20007ffe81d */
[----:B---3--:R-:W-:Y:S01]  /*bcb0*/  FFMA.FTZ R16, R16, -UR6, R31 ;  /* 0x8000000610107c23 */ /* 0x008fe2000801001f */
[----:B------:R-:W-:-:S02]  /*bcc0*/  VIADD R31, R0, 0xffffff59 ;  /* 0xffffff59001f7836 */ /* 0x000fc40000000000 */
[----:B-1----:R-:W-:Y:S01]  /*bcd0*/  FFMA.FTZ R34, R17, -UR6, R34 ;  /* 0x8000000611227c23 */ /* 0x002fe20008010022 */
[----:B------:R-:W-:Y:S01]  /*bce0*/  VIADD R17, R0, 0xffffff58 ;  /* 0xffffff5800117836 */ /* 0x000fe20000000000 */
[----:B------:R-:W-:Y:S01]  /*bcf0*/  IABS R13, R13 ;  /* 0x0000000d000d7213 */ /* 0x000fe20000000000 */
[----:B------:R-:W-:Y:S01]  /*bd00*/  HMMA.16816.F32 R132, R4, R14, R132 ;  /* 0x0000000e0484723c */ /* 0x000fe20000001884 */
[----:B------:R-:W-:Y:S01]  /*bd10*/  FSEL R140, R16, -INF , !P4 ;  /* 0xff800000108c7808 */ /* 0x000fe20006000000 */
[----:B------:R-:W1:Y:S01]  /*bd20*/  MUFU.TANH R12, R12 ;  /* 0x0000000c000c7308 */ /* 0x000e620000002400 */
[----:B------:R-:W-:Y:S02]  /*bd30*/  IADD3 R16, PT, PT, R198, 0xa7, -R29 ;  /* 0x000000a7c6107810 */ /* 0x000fe40007ffe81d */
[----:B------:R-:W-:Y:S02]  /*bd40*/  ISETP.GT.AND P4, PT, R26, R17, PT ;  /* 0x000000111a00720c */ /* 0x000fe40003f84270 */
[----:B------:R-:W-:-:S02]  /*bd50*/  IABS R16, R16 ;  /* 0x0000001000107213 */ /* 0x000fc40000000000 */
[----:B------:R-:W-:Y:S02]  /*bd60*/  FSEL R140, R140, -INF , !P5 ;  /* 0xff8000008c8c7808 */ /* 0x000fe40006800000 */
[----:B------:R-:W-:Y:S02]  /*bd70*/  ISETP.GE.AND P5, PT, R17, R197, PT ;  /* 0x000000c51100720c */ /* 0x000fe40003fa6270 */
[----:B------:R-:W-:Y:S02]  /*bd80*/  FSEL R141, R34, -INF , !P4 ;  /* 0xff800000228d7808 */ /* 0x000fe40006000000 */
[----:B------:R-:W-:Y:S02]  /*bd90*/  I2FP.F32.S32 R16, R16 ;  /* 0x0000001000107245 */ /* 0x000fe40000201400 */
[----:B------:R-:W-:Y:S02]  /*bda0*/  I2FP.F32.S32 R13, R13 ;  /* 0x0000000d000d7245 */ /* 0x000fe40000201400 */
[----:B------:R-:W-:Y:S01]  /*bdb0*/  FSEL R141, R141, -INF , !P5 ;  /* 0xff8000008d8d7808 */ /* 0x000fe20006800000 */
[----:B--2---:R-:W-:Y:S01]  /*bdc0*/  FFMA.FTZ R33, R16, -UR6, R33 ;  /* 0x8000000610217c23 */ /* 0x004fe20008010021 */
[----:B------:R-:W-:Y:S01]  /*bdd0*/  ISETP.GE.AND P4, PT, R17, R196, PT ;  /* 0x000000c41100720c */ /* 0x000fe20003f86270 */
[----:B------:R-:W-:Y:S01]  /*bde0*/  FFMA.FTZ R34, R13, -UR6, R142 ;  /* 0x800000060d227c23 */ /* 0x000fe2000801008e */
[----:B------:R-:W-:Y:S01]  /*bdf0*/  ISETP.GT.AND P5, PT, R24, R17, PT ;  /* 0x000000111800720c */ /* 0x000fe20003fa4270 */
[----:B------:R-:W-:Y:S01]  /*be00*/  FMUL.FTZ R13, R136, UR7 ;  /* 0x00000007880d7c20 */ /* 0x000fe20008410000 */
[----:B------:R2:W3:Y:S01]  /*be10*/  LDSM.16.M88.4 R16, [R2+0x11800] ;  /* 0x011800000210783b */ /* 0x0004e20000000200 */
[----:B------:R-:W-:Y:S01]  /*be20*/  IADD3 R142, PT, PT, R30, 0xa7, -R29 ;  /* 0x000000a71e8e7810 */ /* 0x000fe20007ffe81d */
[----:B------:R-:W-:Y:S01]  /*be30*/  FMUL.FTZ R134, R134, UR7 ;  /* 0x0000000786867c20 */ /* 0x000fe20008410000 */
[----:B------:R-:W-:Y:S01]  /*be40*/  FSEL R34, R34, -INF , !P5 ;  /* 0xff80000022227808 */ /* 0x000fe20006800000 */
[----:B------:R-:W-:Y:S01]  /*be50*/  FMUL.FTZ R135, R135, UR7 ;  /* 0x0000000787877c20 */ /* 0x000fe20008410000 */
[----:B------:R-:W4:Y:S01]  /*be60*/  MUFU.TANH R13, R13 ;  /* 0x0000000d000d7308 */ /* 0x000f220000002400 */
[----:B------:R-:W-:-:S02]  /*be70*/  ISETP.GT.AND P5, PT, R26, R31, PT ;  /* 0x0000001f1a00720c */ /* 0x000fc40003fa4270 */
[----:B------:R-:W-:Y:S02]  /*be80*/  IABS R142, R142 ;  /* 0x0000008e008e7213 */ /* 0x000fe40000000000 */
[----:B------:R-:W-:Y:S02]  /*be90*/  IADD3 R35, PT, PT, R198, 0xa0, -R29 ;  /* 0x000000a0c6237810 */ /* 0x000fe40007ffe81d */
[----:B------:R-:W-:Y:S01]  /*bea0*/  FSEL R143, R33, -INF , !P5 ;  /* 0xff800000218f7808 */ /* 0x000fe20006800000 */
[----:B------:R-:W-:Y:S01]  /*beb0*/  MUFU.TANH R135, R135 ;  /* 0x0000008700877308 */ /* 0x000fe20000002400 */
[----:B------:R-:W-:Y:S02]  /*bec0*/  FSEL R136, R34, -INF , !P4 ;  /* 0xff80000022887808 */ /* 0x000fe40006000000 */
[----:B------:R-:W-:Y:S02]  /*bed0*/  I2FP.F32.S32 R33, R142 ;  /* 0x0000008e00217245 */ /* 0x000fe40000201400 */
[----:B------:R-:W-:-:S02]  /*bee0*/  ISETP.GE.AND P4, PT, R31, R197, PT ;  /* 0x000000c51f00720c */ /* 0x000fc40003f86270 */
[----:B------:R-:W-:Y:S01]  /*bef0*/  IABS R35, R35 ;  /* 0x0000002300237213 */ /* 0x000fe20000000000 */
[----:B-1----:R-:W-:Y:S01]  /*bf00*/  FFMA.FTZ R12, R33, -UR6, R12 ;  /* 0x80000006210c7c23 */ /* 0x002fe2000801000c */
[----:B------:R-:W-:Y:S01]  /*bf10*/  FSEL R143, R143, -INF , !P4 ;  /* 0xff8000008f8f7808 */ /* 0x000fe20006000000 */
[----:B------:R-:W-:Y:S01]  /*bf20*/  FMUL.FTZ R33, R138, UR7 ;  /* 0x000000078a217c20 */ /* 0x000fe20008410000 */
[----:B--2---:R-:W-:Y:S01]  /*bf30*/  I2FP.F32.S32 R2, R35 ;  /* 0x0000002300027245 */ /* 0x004fe20000201400 */
[----:B------:R-:W-:Y:S01]  /*bf40*/  VIADD R35, R0, 0xffffff60 ;  /* 0xffffff6000237836 */ /* 0x000fe20000000000 */
[----:B------:R-:W-:Y:S02]  /*bf50*/  ISETP.GT.AND P4, PT, R24, R31, PT ;  /* 0x0000001f1800720c */ /* 0x000fe40003f84270 */
[----:B------:R-:W-:Y:S01]  /*bf60*/  ISETP.GE.AND P5, PT, R31, R196, PT ;  /* 0x000000c41f00720c */ /* 0x000fe20003fa6270 */
[----:B------:R-:W-:Y:S01]  /*bf70*/  FMUL.FTZ R31, R137, UR7 ;  /* 0x00000007891f7c20 */ /* 0x000fe20008410000 */
[----:B----4-:R-:W-:Y:S01]  /*bf80*/  FFMA.FTZ R2, R2, -UR6, R13 ;  /* 0x8000000602027c23 */ /* 0x010fe2000801000d */
[----:B------:R-:W-:Y:S01]  /*bf90*/  FSEL R137, R12, -INF , !P4 ;  /* 0xff8000000c897808 */ /* 0x000fe20006000000 */
[----:B------:R-:W-:Y:S01]  /*bfa0*/  MUFU.TANH R33, R33 ;  /* 0x0000002100217308 */ /* 0x000fe20000002400 */
[----:B------:R1:W2:Y:S01]  /*bfb0*/  LDSM.16.M88.4 R12, [R3+0x11800] ;  /* 0x01180000030c783b */ /* 0x0002a20000000200 */
[----:B------:R-:W-:Y:S01]  /*bfc0*/  ISETP.GT.AND P4, PT, R26, R35, PT ;  /* 0x000000231a00720c */ /* 0x000fe20003f84270 */
[----:B------:R-:W-:-:S04]  /*bfd0*/  DEPBAR.LE SB0, 0x0 ;  /* 0x000080000000791a */ /* 0x000fc80000000000 */
[----:B------:R-:W-:Y:S01]  /*bfe0*/  FSEL R151, R2, -INF , !P4 ;  /* 0xff80000002977808 */ /* 0x000fe20006000000 */
[----:B------:R-:W-:Y:S01]  /*bff0*/  FMUL.FTZ R2, R132, UR7 ;  /* 0x0000000784027c20 */ /* 0x000fe20008410000 */
[----:B------:R-:W4:Y:S01]  /*c000*/  MUFU.TANH R31, R31 ;  /* 0x0000001f001f7308 */ /* 0x000f220000002400 */
[C---:B---3--:R-:W-:Y:S01]  /*c010*/  HMMA.16816.F32 R172, R8.reuse, R16, R172 ;  /* 0x0000001008ac723c */ /* 0x048fe200000018ac */
[----:B------:R-:W-:Y:S01]  /*c020*/  FMUL.FTZ R16, R139, UR7 ;  /* 0x000000078b107c20 */ /* 0x000fe20008410000 */
[--C-:B------:R-:W-:Y:S02]  /*c030*/  IADD3 R142, PT, PT, R198, 0x9f, -R29.reuse ;  /* 0x0000009fc68e7810 */ /* 0x100fe40007ffe81d */
[--C-:B------:R-:W-:Y:S02]  /*c040*/  IADD3 R34, PT, PT, R30, 0xa0, -R29.reuse ;  /* 0x000000a01e227810 */ /* 0x100fe40007ffe81d */
[----:B------:R-:W-:Y:S01]  /*c050*/  FSEL R138, R137, -INF , !P5 ;  /* 0xff800000898a7808 */ /* 0x000fe20006800000 */
[----:B------:R-:W3:Y:S01]  /*c060*/  MUFU.TANH R2, R2 ;  /* 0x0000000200027308 */ /* 0x000ee20000002400 */
[----:B------:R-:W-:Y:S01]  /*c070*/  IABS R137, R142 ;  /* 0x0000008e00897213 */ /* 0x000fe20000000000 */
[----:B------:R-:W-:Y:S01]  /*c080*/  HMMA.16816.F32 R168, R8, R18, R168 ;  /* 0x0000001208a8723c */ /* 0x000fe200000018a8 */
[----:B------:R-:W-:Y:S01]  /*c090*/  IABS R34, R34 ;  /* 0x0000002200227213 */ /* 0x000fe20000000000 */
[----:B------:R-:W-:Y:S01]  /*c0a0*/  VIADD R9, R0, 0xffffff69 ;  /* 0xffffff6900097836 */ /* 0x000fe20000000000 */
[----:B------:R-:W-:-:S02]  /*c0b0*/  IADD3 R17, PT, PT, R198, 0x98, -R29 ;  /* 0x00000098c6117810 */ /* 0x000fc40007ffe81d */
[----:B------:R-:W-:Y:S01]  /*c0c0*/  I2FP.F32.S32 R132, R137 ;  /* 0x0000008900847245 */ /* 0x000fe20000201400 */
[----:B------:R-:W5:Y:S01]  /*c0d0*/  MUFU.TANH R16, R16 ;  /* 0x0000001000107308 */ /* 0x000f620000002400 */
[----:B------:R-:W-:Y:S02]  /*c0e0*/  I2FP.F32.S32 R34, R34 ;  /* 0x0000002200227245 */ /* 0x000fe40000201400 */
[----:B------:R-:W-:Y:S01]  /*c0f0*/  ISETP.GE.AND P5, PT, R35, R197, PT ;  /* 0x000000c52300720c */ /* 0x000fe20003fa6270 */
[----:B----4-:R-:W-:Y:S01]  /*c100*/  FFMA.FTZ R132, R132, -UR6, R31 ;  /* 0x8000000684847c23 */ /* 0x010fe2000801001f */
[----:B------:R-:W-:Y:S01]  /*c110*/  IABS R17, R17 ;  /* 0x0000001100117213 */ /* 0x000fe20000000000 */
[----:B------:R-:W-:Y:S01]  /*c120*/  FFMA.FTZ R33, R34, -UR6, R33 ;  /* 0x8000000622217c23 */ /* 0x000fe20008010021 */
[----:B-1----:R-:W-:Y:S01]  /*c130*/  IADD3 R3, PT, PT, R30, 0x9f, -R29 ;  /* 0x0000009f1e037810 */ /* 0x002fe20007ffe81d */
[----:B------:R-:W-:Y:S01]  /*c140*/  VIADD R31, R0, 0xffffff61 ;  /* 0xffffff61001f7836 */ /* 0x000fe20000000000 */
[----:B------:R-:W-:-:S02]  /*c150*/  FSEL R151, R151, -INF , !P5 ;  /* 0xff80000097977808 */ /* 0x000fc40006800000 */
[----:B------:R-:W-:Y:S02]  /*c160*/  I2FP.F32.S32 R17, R17 ;  /* 0x0000001100117245 */ /* 0x000fe40000201400 */
[----:B------:R-:W-:Y:S02]  /*c170*/  ISETP.GT.AND P5, PT, R24, R35, PT ;  /* 0x000000231800720c */ /* 0x000fe40003fa4270 */
[----:B------:R-:W-:Y:S01]  /*c180*/  IABS R3, R3 ;  /* 0x0000000300037213 */ /* 0x000fe20000000000 */
[----:B---3--:R-:W-:Y:S01]  /*c190*/  FFMA.FTZ R17, R17, -UR6, R2 ;  /* 0x8000000611117c23 */ /* 0x008fe20008010002 */
[----:B------:R-:W-:Y:S01]  /*c1a0*/  ISETP.GE.AND P4, PT, R35, R196, PT ;  /* 0x000000c42300720c */ /* 0x000fe20003f86270 */
[----:B------:R-:W-:Y:S01]  /*c1b0*/  FMUL.FTZ R2, R133, UR7 ;  /* 0x0000000785027c20 */ /* 0x000fe20008410000 */
[----:B------:R-:W-:Y:S01]  /*c1c0*/  FSEL R184, R33, -INF , !P5 ;  /* 0xff80000021b87808 */ /* 0x000fe20006800000 */
[----:B--2---:R-:W-:Y:S01]  /*c1d0*/  HMMA.16816.F32 R172, R4, R12, R172 ;  /* 0x0000000c04ac723c */ /* 0x004fe200000018ac */
[----:B------:R-:W-:-:S02]  /*c1e0*/  I2FP.F32.S32 R3, R3 ;  /* 0x0000000300037245 */ /* 0x000fc40000201400 */
[----:B------:R-:W-:Y:S01]  /*c1f0*/  ISETP.GT.AND P5, PT, R26, R31, PT ;  /* 0x0000001f1a00720c */ /* 0x000fe20003fa4270 */
[----:B------:R-:W-:Y:S01]  /*c200*/  MUFU.TANH R2, R2 ;  /* 0x0000000200027308 */ /* 0x000fe20000002400 */
[----:B------:R-:W-:Y:S01]  /*c210*/  FSEL R184, R184, -INF , !P4 ;  /* 0xff800000b8b87808 */ /* 0x000fe20006000000 */
[----:B-----5:R-:W-:Y:S01]  /*c220*/  FFMA.FTZ R16, R3, -UR6, R16 ;  /* 0x8000000603107c23 */ /* 0x020fe20008010010 */
[C---:B------:R-:W-:Y:S01]  /*c230*/  ISETP.GE.AND P4, PT, R31.reuse, R197, PT ;  /* 0x000000c51f00720c */ /* 0x040fe20003f86270 */
[----:B------:R-:W-:Y:S01]  /*c240*/  HMMA.16816.F32 R168, R4, R14, R168 ;  /* 0x0000000e04a8723c */ /* 0x000fe200000018a8 */
[----:B------:R-:W-:Y:S02]  /*c250*/  FSEL R185, R132, -INF , !P5 ;  /* 0xff80000084b97808 */ /* 0x000fe40006800000 */
[----:B------:R-:W-:Y:S01]  /*c260*/  ISETP.GE.AND P5, PT, R31, R196, PT ;  /* 0x000000c41f00720c */ /* 0x000fe20003fa6270 */
[----:B------:R-:W1:Y:S01]  /*c270*/  MUFU.TANH R3, R134 ;  /* 0x0000008600037308 */ /* 0x000e620000002400 */
[----:B------:R-:W-:-:S02]  /*c280*/  FSEL R185, R185, -INF , !P4 ;  /* 0xff800000b9b97808 */ /* 0x000fc40006000000 */
[----:B------:R-:W-:Y:S01]  /*c290*/  ISETP.GT.AND P4, PT, R24, R31, PT ;  /* 0x0000001f1800720c */ /* 0x000fe20003f84270 */
[----:B------:R-:W-:Y:S01]  /*c2a0*/  VIADD R31, R0, 0xffffff68 ;  /* 0xffffff68001f7836 */ /* 0x000fe20000000000 */
[--C-:B------:R-:W-:Y:S02]  /*c2b0*/  IADD3 R12, PT, PT, R30, 0x98, -R29.reuse ;  /* 0x000000981e0c7810 */ /* 0x100fe40007ffe81d */
[----:B------:R-:W-:Y:S01]  /*c2c0*/  IADD3 R13, PT, PT, R198, 0x97, -R29 ;  /* 0x00000097c60d7810 */ /* 0x000fe20007ffe81d */
[----:B------:R-:W-:Y:S01]  /*c2d0*/  FMUL.FTZ R10, R174, UR7 ;  /* 0x00000007ae0a7c20 */ /* 0x000fe20008410000 */
[----:B------:R-:W-:Y:S01]  /*c2e0*/  FSEL R186, R16, -INF , !P4 ;  /* 0xff80000010ba7808 */ /* 0x000fe20006000000 */
[----:B------:R-:W-:Y:S01]  /*c2f0*/  FMUL.FTZ R4, R173, UR7 ;  /* 0x00000007ad047c20 */ /* 0x000fe20008410000 */
[----:B------:R-:W-:Y:S01]  /*c300*/  IABS R12, R12 ;  /* 0x0000000c000c7213 */ /* 0x000fe20000000000 */
[----:B------:R-:W-:Y:S01]  /*c310*/  FMUL.FTZ R175, R175, UR7 ;  /* 0x00000007afaf7c20 */ /* 0x000fe20008410000 */
[----:B------:R-:W-:Y:S01]  /*c320*/  ISETP.GT.AND P4, PT, R26, R31, PT ;  /* 0x0000001f1a00720c */ /* 0x000fe20003f84270 */
[----:B------:R-:W-:Y:S01]  /*c330*/  MUFU.TANH R10, R10 ;  /* 0x0000000a000a7308 */ /* 0x000fe20000002400 */
[----:B------:R-:W-:Y:S01]  /*c340*/  IABS R13, R13 ;  /* 0x0000000d000d7213 */ /* 0x000fe20000000000 */
[----:B------:R-:W-:Y:S01]  /*c350*/  FMUL.FTZ R168, R168, UR7 ;  /* 0x00000007a8a87c20 */ /* 0x000fe20008410000 */
[----:B------:R-:W-:Y:S01]  /*c360*/  FSEL R186, R186, -INF , !P5 ;  /* 0xff800000baba7808 */ /* 0x000fe20006800000 */
[----:B------:R-:W-:Y:S01]  /*c370*/  FMUL.FTZ R169, R169, UR7 ;  /* 0x00000007a9a97c20 */ /* 0x000fe20008410000 */
[----:B------:R-:W-:Y:S01]  /*c380*/  I2FP.F32.S32 R12, R12 ;  /* 0x0000000c000c7245 */ /* 0x000fe20000201400 */
[----:B------:R-:W-:Y:S01]  /*c390*/  FMUL.FTZ R170, R170, UR7 ;  /* 0x00000007aaaa7c20 */ /* 0x000fe20008410000 */
[----:B------:R-:W-:Y:S01]  /*c3a0*/  ISETP.GE.AND P5, PT, R31, R197, PT ;  /* 0x000000c51f00720c */ /* 0x000fe20003fa6270 */
[----:B------:R-:W-:Y:S01]  /*c3b0*/  MUFU.TANH R4, R4 ;  /* 0x0000000400047308 */ /* 0x000fe20000002400 */
[----:B------:R-:W-:Y:S01]  /*c3c0*/  FSEL R17, R17, -INF , !P4 ;  /* 0xff80000011117808 */ /* 0x000fe20006000000 */
[----:B-1----:R-:W-:Y:S01]  /*c3d0*/  FFMA.FTZ R3, R12, -UR6, R3 ;  /* 0x800000060c037c23 */ /* 0x002fe20008010003 */
[----:B------:R-:W-:Y:S01]  /*c3e0*/  I2FP.F32.S32 R13, R13 ;  /* 0x0000000d000d7245 */ /* 0x000fe20000201400 */
[----:B------:R-:W-:Y:S01]  /*c3f0*/  FMUL.FTZ R171, R171, UR7 ;  /* 0x00000007abab7c20 */ /* 0x000fe20008410000 */
[----:B------:R-:W-:-:S02]  /*c400*/  FSEL R187, R17, -INF , !P5 ;  /* 0xff80000011bb7808 */ /* 0x000fc40006800000 */
[----:B------:R-:W-:Y:S01]  /*c410*/  ISETP.GT.AND P5, PT, R24, R31, PT ;  /* 0x0000001f1800720c */ /* 0x000fe20003fa4270 */
[----:B------:R-:W-:Y:S01]  /*c420*/  FFMA.FTZ R13, R13, -UR6, R2 ;  /* 0x800000060d0d7c23 */ /* 0x000fe20008010002 */
[----:B------:R-:W-:Y:S01]  /*c430*/  FMUL.FTZ R2, R172, UR7 ;  /* 0x00000007ac027c20 */ /* 0x000fe20008410000 */
[----:B------:R-:W-:Y:S01]  /*c440*/  ISETP.GE.AND P4, PT, R31, R196, PT ;  /* 0x000000c41f00720c */ /* 0x000fe20003f86270 */
[----:B------:R-:W-:Y:S01]  /*c450*/  MUFU.TANH R170, R170 ;  /* 0x000000aa00aa7308 */ /* 0x000fe20000002400 */
[----:B------:R-:W-:Y:S01]  /*c460*/  FSEL R3, R3, -INF , !P5 ;  /* 0xff80000003037808 */ /* 0x000fe20006800000 */
[----:B------:R-:W-:Y:S01]  /*c470*/  BAR.SYNC.DEFER_BLOCKING 0x0 ;  /* 0x0000000000007b1d */ /* 0x000fe20000010000 */
[----:B------:R-:W-:Y:S02]  /*c480*/  ISETP.GT.AND P5, PT, R26, R9, PT ;  /* 0x000000091a00720c */ /* 0x000fe40003fa4270 */
[--C-:B------:R-:W-:Y:S02]  /*c490*/  IADD3 R11, PT, PT, R198, 0x90, -R29.reuse ;  /* 0x00000090c60b7810 */ /* 0x100fe40007ffe81d */
[----:B------:R-:W-:Y:S01]  /*c4a0*/  IADD3 R8, PT, PT, R30, 0x97, -R29 ;  /* 0x000000971e087810 */ /* 0x000fe20007ffe81d */
[----:B------:R-:W1:Y:S01]  /*c4b0*/  MUFU.TANH R2, R2 ;  /* 0x0000000200027308 */ /* 0x000e620000002400 */
[----:B------:R-:W-:-:S02]  /*c4c0*/  FSEL R188, R3, -INF , !P4 ;  /* 0xff80000003bc7808 */ /* 0x000fc40006000000 */
[----:B------:R-:W-:Y:S02]  /*c4d0*/  ISETP.GE.AND P4, PT, R9, R197, PT ;  /* 0x000000c50900720c */ /* 0x000fe40003f86270 */
[----:B------:R-:W-:Y:S02]  /*c4e0*/  FSEL R189, R13, -INF , !P5 ;  /* 0xff8000000dbd7808 */ /* 0x000fe40006800000 */
[----:B------:R-:W-:Y:S01]  /*c4f0*/  IABS R11, R11 ;  /* 0x0000000b000b7213 */ /* 0x000fe20000000000 */
[----:B------:R-:W-:Y:S01]  /*c500*/  MUFU.TANH R171, R171 ;  /* 0x000000ab00ab7308 */ /* 0x000fe20000002400 */
[----:B------:R-:W-:Y:S02]  /*c510*/  IABS R8, R8 ;  /* 0x0000000800087213 */ /* 0x000fe40000000000 */
[----:B------:R-:W-:Y:S02]  /*c520*/  IADD3 R3, PT, PT, R30, 0x90, -R29 ;  /* 0x000000901e037810 */ /* 0x000fe40007ffe81d */
[----:B------:R-:W-:-:S02]  /*c530*/  FSEL R189, R189, -INF , !P4 ;  /* 0xff800000bdbd7808 */ /* 0x000fc40006000000 */
[----:B------:R-:W-:Y:S02]  /*c540*/  ISETP.GE.AND P5, PT, R9, R196, PT ;  /* 0x000000c40900720c */ /* 0x000fe40003fa6270 */
[----:B------:R-:W-:Y:S01]  /*c550*/  ISETP.GT.AND P4, PT, R24, R9, PT ;  /* 0x000000091800720c */ /* 0x000fe20003f84270 */
[----:B------:R-:W-:Y:S01]  /*c560*/  IMAD.MOV.U32 R9, RZ, RZ, R11 ;  /* 0x000000ffff097224 */ /* 0x000fe200078e000b */
[----:B------:R-:W-:Y:S02]  /*c570*/  I2FP.F32.S32 R8, R8 ;  /* 0x0000000800087245 */ /* 0x000fe40000201400 */
[----:B------:R-:W-:Y:S02]  /*c580*/  IABS R3, R3 ;  /* 0x0000000300037213 */ /* 0x000fe40000000000 */
[----:B------:R-:W-:Y:S01]  /*c590*/  I2FP.F32.S32 R9, R9 ;  /* 0x0000000900097245 */ /* 0x000fe20000201400 */
[----:B------:R-:W-:Y:S01]  /*c5a0*/  FFMA.FTZ R8, R8, -UR6, R135 ;  /* 0x8000000608087c23 */ /* 0x000fe20008010087 */
[----:B------:R-:W-:Y:S01]  /*c5b0*/  I2FP.F32.S32 R7, R3 ;  /* 0x0000000300077245 */ /* 0x000fe20000201400 */
[----:B------:R-:W-:Y:S01]  /*c5c0*/  VIADD R3, R0, 0xffffff70 ;  /* 0xffffff7000037836 */ /* 0x000fe20000000000 */
[----:B------:R-:W-:Y:S01]  /*c5d0*/  IADD3 R5, PT, PT, R198, 0x8f, -R29 ;  /* 0x0000008fc6057810 */ /* 0x000fe20007ffe81d */
[----:B-1----:R-:W-:Y:S01]  /*c5e0*/  FFMA.FTZ R2, R9, -UR6, R2 ;  /* 0x8000000609027c23 */ /* 0x002fe20008010002 */
[----:B------:R-:W-:Y:S01]  /*c5f0*/  FSEL R8, R8, -INF , !P4 ;  /* 0xff80000008087808 */ /* 0x000fe20006000000 */
[----:B------:R-:W-:Y:S01]  /*c600*/  FFMA.FTZ R10, R7, -UR6, R10 ;  /* 0x80000006070a7c23 */ /* 0x000fe2000801000a */
[----:B------:R-:W-:-:S02]  /*c610*/  ISETP.GT.AND P4, PT, R26, R3, PT ;  /* 0x000000031a00720c */ /* 0x000fc40003f84270 */
[----:B------:R-:W-:Y:S02]  /*c620*/  FSEL R174, R8, -INF , !P5 ;  /* 0xff80000008ae7808 */ /* 0x000fe40006800000 */
[----:B------:R-:W-:Y:S02]  /*c630*/  FSEL R149, R2, -INF , !P4 ;  /* 0xff80000002957808 */ /* 0x000fe40006000000 */
[----:B------:R-:W1:Y:S01]  /*c640*/  MUFU.TANH R2, R175 ;  /* 0x000000af00027308 */ /* 0x000e620000002400 */
[----:B------:R-:W-:Y:S02]  /*c650*/  ISETP.GE.AND P5, PT, R3, R197, PT ;  /* 0x000000c50300720c */ /* 0x000fe40003fa6270 */
[----:B------:R-:W-:Y:S02]  /*c660*/  IABS R7, R5 ;  /* 0x0000000500077213 */ /* 0x000fe40000000000 */
[----:B------:R-:W-:Y:S02]  /*c670*/  IADD3 R5, PT, PT, R30, 0x8f, -R29 ;  /* 0x0000008f1e057810 */ /* 0x000fe40007ffe81d */
[----:B------:R-:W-:-:S02]  /*c680*/  FSEL R149, R149, -INF , !P5 ;  /* 0xff80000095957808 */ /* 0x000fc40006800000 */
[----:B------:R-:W-:Y:S02]  /*c690*/  ISETP.GE.AND P4, PT, R3, R196, PT ;  /* 0x000000c40300720c */ /* 0x000fe40003f86270 */
[----:B------:R-:W-:Y:S02]  /*c6a0*/  I2FP.F32.S32 R7, R7 ;  /* 0x0000000700077245 */ /* 0x000fe40000201400 */
[----:B------:R-:W-:Y:S01]  /*c6b0*/  ISETP.GT.AND P5, PT, R24, R3, PT ;  /* 0x000000031800720c */ /* 0x000fe20003fa4270 */
[----:B------:R-:W-:Y:S01]  /*c6c0*/  VIADD R3, R0, 0xffffff71 ;  /* 0xffffff7100037836 */ /* 0x000fe20000000000 */
[----:B------:R-:W-:Y:S01]  /*c6d0*/  IABS R5, R5 ;  /* 0x0000000500057213 */ /* 0x000fe20000000000 */
[----:B------:R-:W-:Y:S01]  /*c6e0*/  FFMA.FTZ R4, R7, -UR6, R4 ;  /* 0x8000000607047c23 */ /* 0x000fe20008010004 */
[----:B------:R-:W-:Y:S01]  /*c6f0*/  FSEL R10, R10, -INF , !P5 ;  /* 0xff8000000a0a7808 */ /* 0x000fe20006800000 */
[----:B------:R-:W-:Y:S01]  /*c700*/  VIADD R7, R0, 0xffffff79 ;  /* 0xffffff7900077836 */ /* 0x000fe20000000000 */
[----:B------:R-:W-:-:S02]  /*c710*/  ISETP.GT.AND P5, PT, R26, R3, PT ;  /* 0x000000031a00720c */ /* 0x000fc40003fa4270 */
[----:B------:R-:W-:Y:S02]  /*c720*/  I2FP.F32.S32 R5, R5 ;  /* 0x0000000500057245 */ /* 0x000fe40000201400 */
[----:B------:R-:W-:Y:S02]  /*c730*/  FSEL R147, R4, -INF , !P5 ;  /* 0xff80000004937808 */ /* 0x000fe40006800000 */
[----:B------:R-:W2:Y:S01]  /*c740*/  MUFU.TANH R4, R168 ;  /* 0x000000a800047308 */ /* 0x000ea20000002400 */
[----:B-1----:R-:W-:Y:S01]  /*c750*/  FFMA.FTZ R6, R5, -UR6, R2 ;  /* 0x8000000605067c23 */ /* 0x002fe20008010002 */
[--C-:B------:R-:W-:Y:S02]  /*c760*/  IADD3 R5, PT, PT, R30, 0x88, -R29.reuse ;  /* 0x000000881e057810 */ /* 0x100fe40007ffe81d */
[----:B------:R-:W-:Y:S02]  /*c770*/  FSEL R164, R10, -INF , !P4 ;  /* 0xff8000000aa47808 */ /* 0x000fe40006000000 */
[----:B------:R-:W-:-:S02]  /*c780*/  IADD3 R30, PT, PT, R30, 0x87, -R29 ;  /* 0x000000871e1e7810 */ /* 0x000fc40007ffe81d */
[----:B------:R-:W1:Y:S01]  /*c790*/  MUFU.TANH R2, R169 ;  /* 0x000000a900027308 */ /* 0x000e620000002400 */
[C-C-:B------:R-:W-:Y:S02]  /*c7a0*/  IADD3 R8, PT, PT, R198.reuse, 0x88, -R29.reuse ;  /* 0x00000088c6087810 */ /* 0x140fe40007ffe81d */
[----:B------:R-:W-:Y:S02]  /*c7b0*/  ISETP.GE.AND P4, PT, R3, R197, PT ;  /* 0x000000c50300720c */ /* 0x000fe40003f86270 */
[----:B------:R-:W-:Y:S02]  /*c7c0*/  IADD3 R29, PT, PT, R198, 0x87, -R29 ;  /* 0x00000087c61d7810 */ /* 0x000fe40007ffe81d */
[----:B------:R-:W-:Y:S02]  /*c7d0*/  IABS R8, R8 ;  /* 0x0000000800087213 */ /* 0x000fe40000000000 */
[----:B------:R-:W-:Y:S02]  /*c7e0*/  FSEL R147, R147, -INF , !P4 ;  /* 0xff80000093937808 */ /* 0x000fe40006000000 */
[----:B------:R-:W-:-:S02]  /*c7f0*/  IABS R29, R29 ;  /* 0x0000001d001d7213 */ /* 0x000fc40000000000 */
[----:B------:R-:W-:Y:S02]  /*c800*/  ISETP.GT.AND P4, PT, R24, R3, PT ;  /* 0x000000031800720c */ /* 0x000fe40003f84270 */
[----:B------:R-:W-:Y:S01]  /*c810*/  ISETP.GE.AND P5, PT, R3, R196, PT ;  /* 0x000000c40300720c */ /* 0x000fe20003fa6270 */
[----:B------:R-:W-:Y:S01]  /*c820*/  VIADD R3, R0, 0xffffff78 ;  /* 0xffffff7800037836 */ /* 0x000fe20000000000 */
[----:B------:R-:W-:Y:S02]  /*c830*/  I2FP.F32.S32 R9, R8 ;  /* 0x0000000800097245 */ /* 0x000fe40000201400 */
[----:B------:R-:W-:Y:S02]  /*c840*/  I2FP.F32.S32 R29, R29 ;  /* 0x0000001d001d7245 */ /* 0x000fe40000201400 */
[----:B------:R-:W-:Y:S01]  /*c850*/  IABS R5, R5 ;  /* 0x0000000500057213 */ /* 0x000fe20000000000 */
[----:B--2---:R-:W-:Y:S01]  /*c860*/  FFMA.FTZ R4, R9, -UR6, R4 ;  /* 0x8000000609047c23 */ /* 0x004fe20008010004 */
[----:B------:R-:W-:Y:S01]  /*c870*/  FSEL R6, R6, -INF , !P4 ;  /* 0xff80000006067808 */ /* 0x000fe20006000000 */
[----:B-1----:R-:W-:Y:S01]  /*c880*/  FFMA.FTZ R2, R29, -UR6, R2 ;  /* 0x800000061d027c23 */ /* 0x002fe20008010002 */
[----:B------:R-:W-:-:S02]  /*c890*/  ISETP.GT.AND P4, PT, R26, R3, PT ;  /* 0x000000031a00720c */ /* 0x000fc40003f84270 */
[----:B------:R-:W-:Y:S02]  /*c8a0*/  FSEL R146, R6, -INF , !P5 ;  /* 0xff80000006927808 */ /* 0x000fe40006800000 */
[----:B------:R-:W-:Y:S02]  /*c8b0*/  I2FP.F32.S32 R5, R5 ;  /* 0x0000000500057245 */ /* 0x000fe40000201400 */
[----:B------:R-:W-:Y:S02]  /*c8c0*/  ISETP.GT.AND P5, PT, R26, R7, PT ;  /* 0x000000071a00720c */ /* 0x000fe40003fa4270 */
[----:B------:R-:W-:Y:S01]  /*c8d0*/  FSEL R4, R4, -INF , !P4 ;  /* 0xff80000004047808 */ /* 0x000fe20006000000 */
[----:B------:R-:W-:Y:S01]  /*c8e0*/  FFMA.FTZ R5, R5, -UR6, R170 ;  /* 0x8000000605057c23 */ /* 0x000fe200080100aa */
[----:B------:R-:W-:Y:S02]  /*c8f0*/  IABS R30, R30 ;  /* 0x0000001e001e7213 */ /* 0x000fe40000000000 */
        /* <DEDUP_REMOVED lines=64> */
.L_x_687:
[----:B------:R3:W-:Y:S02]  /*cd00*/  STS.128 [R203+0x11000], RZ ;  /* 0x011000ffcb007388 */ /* 0x0007e40000000c00 */
.L_x_688:
[----:B------:R-:W-:Y:S05]  /*cd10*/  BSYNC.RECONVERGENT B0 ;  /* 0x0000000000007941 */ /* 0x000fea0003800200 */
.L_x_686:
[----:B------:R-:W0:Y:S02]  /*cd20*/  LDGDEPBAR ;  /* 0x00000000000079af */ /* 0x000e240000000000 */
.L_x_685:
[----:B-12---:R-:W-:Y:S01]  /*cd30*/  FMNMX3.FTZ R7, R182, R20, R28, !PT ;  /* 0x00000014b6077276 */ /* 0x006fe2000781001c */
[----:B------:R-:W1:Y:S01]  /*cd40*/  LDCU UR4, c[0x0][0x45c] ;  /* 0x00008b80ff0477ac */ /* 0x000e620008000800 */
        /* <DEDUP_REMOVED lines=17> */
[----:B------:R-:W2:Y:S01]  /*ce60*/  SHFL.BFLY PT, R2, R7, 0x2, 0x1f ;  /* 0x0c401f0007027f89 */ /* 0x000ea200000e0000 */
[----:B------:R-:W-:-:S02]  /*ce70*/  SEL R157, R176, 0xffffffe0, !P6 ;  /* 0xffffffe0b09d7807 */ /* 0x000fc40007000000 */
[C---:B------:R-:W-:Y:S01]  /*ce80*/  IADD3 R16, PT, PT, R162.reuse, 0x12000, RZ ;  /* 0x00012000a2107810 */ /* 0x040fe20007ffe0ff */
[----:B------:R-:W4:Y:S01]  /*ce90*/  SHFL.BFLY PT, R5, R0, 0x2, 0x1f ;  /* 0x0c401f0000057f89 */ /* 0x000f2200000e0000 */
[----:B------:R-:W-:Y:S02]  /*cea0*/  IADD3 R158, PT, PT, R162, 0x12040, RZ ;  /* 0x00012040a29e7810 */ /* 0x000fe40007ffe0ff */
[----:B------:R-:W-:Y:S01]  /*ceb0*/  @P2 IADD3 R158, PT, PT, R16, -0x40, RZ ;  /* 0xffffffc0109e2810 */ /* 0x000fe20007ffe0ff */
[----:B------:R-:W-:Y:S01]  /*cec0*/  LDSM.16.MT88.4 R12, [R162+0x12000] ;  /* 0x01200000a20c783b */ /* 0x000fe20000004200 */
[C---:B------:R-:W-:Y:S02]  /*ced0*/  IADD3 R159, PT, PT, R157.reuse, R162, RZ ;  /* 0x000000a29d9f7210 */ /* 0x040fe40007ffe0ff */
[----:B------:R-:W-:Y:S02]  /*cee0*/  IADD3 R157, PT, PT, R157, R158, RZ ;  /* 0x0000009e9d9d7210 */ /* 0x000fe40007ffe0ff */
[----:B--2---:R-:W-:-:S02]  /*cef0*/  FMNMX.FTZ R2, R7, R2, !PT ;  /* 0x0000000207027209 */ /* 0x004fc40007810000 */
[----:B----4-:R-:W-:-:S03]  /*cf00*/  FMNMX.FTZ R5, R0, R5, !PT ;  /* 0x0000000500057209 */ /* 0x010fc60007810000 */
[----:B------:R-:W2:Y:S04]  /*cf10*/  SHFL.BFLY PT, R3, R2, 0x1, 0x1f ;  /* 0x0c201f0002037f89 */ /* 0x000ea800000e0000 */
[----:B------:R-:W4:Y:S01]  /*cf20*/  SHFL.BFLY PT, R132, R5, 0x1, 0x1f ;  /* 0x0c201f0005847f89 */ /* 0x000f2200000e0000 */
[----:B--2---:R-:W-:-:S04]  /*cf30*/  FMNMX.FTZ R3, R2, R3, !PT ;  /* 0x0000000302037209 */ /* 0x004fc80007810000 */
[C---:B------:R-:W-:Y:S01]  /*cf40*/  FSETP.NEU.FTZ.AND P0, PT, R3.reuse, -INF , PT ;  /* 0xff8000000300780b */ /* 0x040fe20003f1d000 */
[----:B-1----:R-:W-:Y:S01]  /*cf50*/  FMUL.FTZ R161, R3, UR4 ;  /* 0x0000000403a17c20 */ /* 0x002fe20008410000 */
[----:B----4-:R-:W-:Y:S02]  /*cf60*/  FMNMX.FTZ R132, R5, R132, !PT ;  /* 0x0000008405847209 */ /* 0x010fe40007810000 */
[----:B------:R-:W-:Y:S02]  /*cf70*/  FSEL R5, R3, RZ, P0 ;  /* 0x000000ff03057208 */ /* 0x000fe40000000000 */
[----:B------:R-:W-:Y:S01]  /*cf80*/  FSEL R161, R161, RZ, P0 ;  /* 0x000000ffa1a17208 */ /* 0x000fe20000000000 */
[C---:B------:R-:W-:Y:S01]  /*cf90*/  FMUL.FTZ R150, R132.reuse, UR4 ;  /* 0x0000000484967c20 */ /* 0x040fe20008410000 */
[----:B------:R-:W-:Y:S01]  /*cfa0*/  FSETP.NEU.FTZ.AND P1, PT, R132, -INF , PT ;  /* 0xff8000008400780b */ /* 0x000fe20003f3d000 */
[----:B------:R-:W-:Y:S02]  /*cfb0*/  FADD.FTZ R5, R182, -R5 ;  /* 0x80000005b6057221 */ /* 0x000fe40000010000 */
[--C-:B------:R-:W-:Y:S01]  /*cfc0*/  FFMA.FTZ R2, R28, UR4, -R161.reuse ;  /* 0x000000041c027c23 */ /* 0x100fe200080108a1 */
[----:B------:R-:W-:Y:S01]  /*cfd0*/  FSEL R4, R132, RZ, P1 ;  /* 0x000000ff84047208 */ /* 0x000fe20000800000 */
[----:B------:R-:W1:Y:S01]  /*cfe0*/  LDSM.16.MT88.4 R28, [R158] ;  /* 0x000000009e1c783b */ /* 0x000e620000004200 */
[----:B------:R-:W-:Y:S01]  /*cff0*/  FSEL R150, R150, RZ, P1 ;  /* 0x000000ff96967208 */ /* 0x000fe20000800000 */
[----:B------:R-:W-:Y:S01]  /*d000*/  FMUL.FTZ R153, R5, UR4 ;  /* 0x0000000405997c20 */ /* 0x000fe20008410000 */
[--C-:B------:R-:W-:Y:S01]  /*d010*/  FFMA.FTZ R134, R20, UR4, -R161.reuse ;  /* 0x0000000414867c23 */ /* 0x100fe200080108a1 */
[----:B------:R-:W-:Y:S01]  /*d020*/  FADD.FTZ R4, R183, -R4 ;  /* 0x80000004b7047221 */ /* 0x000fe20000010000 */
[--C-:B------:R-:W-:Y:S01]  /*d030*/  FFMA.FTZ R135, R22, UR4, -R161.reuse ;  /* 0x0000000416877c23 */ /* 0x100fe200080108a1 */
[--C-:B------:R-:W-:Y:S01]  /*d040*/  FFMA.FTZ R156, R25, UR4, -R150.reuse ;  /* 0x00000004199c7c23 */ /* 0x100fe20008010896 */
[--C-:B------:R-:W-:Y:S01]  /*d050*/  FFMA.FTZ R0, R21, UR4, -R150.reuse ;  /* 0x0000000415007c23 */ /* 0x100fe20008010896 */
[----:B------:R-:W-:Y:S01]  /*d060*/  FMUL.FTZ R155, R4, UR4 ;  /* 0x00000004049b7c20 */ /* 0x000fe20008410000 */
[--C-:B------:R-:W-:Y:S01]  /*d070*/  FFMA.FTZ R152, R27, UR4, -R150.reuse ;  /* 0x000000041b987c23 */ /* 0x100fe20008010896 */
[--C-:B------:R-:W-:Y:S01]  /*d080*/  FFMA.FTZ R133, R23, UR4, -R150.reuse ;  /* 0x0000000417857c23 */ /* 0x100fe20008010896 */
[--C-:B------:R-:W-:Y:S01]  /*d090*/  FFMA.FTZ R154, R32, UR4, -R161.reuse ;  /* 0x00000004209a7c23 */ /* 0x100fe200080108a1 */
[----:B------:R-:W2:Y:S01]  /*d0a0*/  MUFU.EX2 R153, R153 ;  /* 0x0000009900997308 */ /* 0x000ea20000000800 */
[----:B------:R-:W-:Y:S01]  /*d0b0*/  LDSM.16.MT88.4 R20, [R159+0x12000] ;  /* 0x012000009f14783b */ /* 0x000fe20000004200 */
        /* <DEDUP_REMOVED lines=11> */
[----:B------:R-:W-:Y:S01]  /*d170*/  LDSM.16.MT88.4 R136, [R157+0x800] ;  /* 0x000800009d88783b */ /* 0x000fe20000004200 */
        /* <DEDUP_REMOVED lines=10> */
[----:B------:R-:W-:Y:S01]  /*d220*/  MUFU.EX2 R134, R134 ;  /* 0x0000008600867308 */ /* 0x000fe20000000800 */
[----:B------:R-:W4:Y:S01]  /*d230*/  LDSM.16.MT88.4 R104, [R159+0x14000] ;  /* 0x014000009f68783b */ /* 0x000f220000004200 */
[----:B-----5:R-:W-:Y:S01]  /*d240*/  F2FP.F16.F32.PACK_AB R4, R0, R156 ;  /* 0x0000009c0004723e */ /* 0x020fe200000000ff */
[-C--:B------:R-:W-:Y:S01]  /*d250*/  FMUL.FTZ R108, R108, R155.reuse ;  /* 0x0000009b6c6c7220 */ /* 0x080fe20000410000 */
[----:B------:R-:W5:Y:S01]  /*d260*/  MUFU.EX2 R2, R2 ;  /* 0x0000000200027308 */ /* 0x000f620000000800 */
[----:B------:R-:W-:Y:S01]  /*d270*/  FMUL.FTZ R109, R109, R155 ;  /* 0x0000009b6d6d7220 */ /* 0x000fe20000410000 */
[-C--:B------:R-:W-:Y:S01]  /*d280*/  FMUL.FTZ R110, R110, R153.reuse ;  /* 0x000000996e6e7220 */ /* 0x080fe20000410000 */
[----:B------:R-:W-:Y:S01]  /*d290*/  FMUL.FTZ R111, R111, R153 ;  /* 0x000000996f6f7220 */ /* 0x000fe20000410000 */
[----:B------:R-:W-:Y:S01]  /*d2a0*/  MUFU.EX2 R135, R135 ;  /* 0x0000008700877308 */ /* 0x000fe20000000800 */
[----:B------:R-:W3:Y:S01]  /*d2b0*/  LDSM.16.MT88.4 R112, [R158+0x2000] ;  /* 0x002000009e70783b */ /* 0x000ee20000004200 */
        /* <DEDUP_REMOVED lines=36> */
[----:B------:R-:W-:Y:S01]  /*d500*/  LDSM.16.MT88.4 R120, [R157] ;  /* 0x000000009d78783b */ /* 0x000fe20000004200 */
        /* <DEDUP_REMOVED lines=57> */
[----:B------:R-:W-:Y:S01]  /*d8a0*/  MUFU.EX2 R165, R163 ;  /* 0x000000a300a57308 */ /* 0x000fe20000000800 */
[C---:B------:R-:W-:Y:S01]  /*d8b0*/  HMMA.16816.F32 R20, R4.reuse, R22, R116 ;  /* 0x000000160414723c */ /* 0x040fe20000001874 */
[----:B------:R-:W4:Y:S01]  /*d8c0*/  LDSM.16.MT88.4 R116, [R162+0x14000] ;  /* 0x01400000a274783b */ /* 0x000f220000004200 */
[-C--:B------:R-:W-:Y:S01]  /*d8d0*/  FMUL.FTZ R92, R92, R155.reuse ;  /* 0x0000009b5c5c7220 */ /* 0x080fe20000410000 */
[----:B------:R-:W5:Y:S01]  /*d8e0*/  MUFU.EX2 R168, R168 ;  /* 0x000000a800a87308 */ /* 0x000f620000000800 */
[----:B------:R-:W-:Y:S01]  /*d8f0*/  FMUL.FTZ R93, R93, R155 ;  /* 0x0000009b5d5d7220 */ /* 0x000fe20000410000 */
[-C--:B------:R-:W-:Y:S01]  /*d900*/  FMUL.FTZ R94, R94, R153.reuse ;  /* 0x000000995e5e7220 */ /* 0x080fe20000410000 */
[----:B------:R-:W-:Y:S01]  /*d910*/  FMUL.FTZ R95, R95, R153 ;  /* 0x000000995f5f7220 */ /* 0x000fe20000410000 */
[----:B------:R-:W-:Y:S01]  /*d920*/  MUFU.EX2 R166, R166 ;  /* 0x000000a600a67308 */ /* 0x000fe20000000800 */
[C---:B--2---:R-:W-:Y:S01]  /*d930*/  HMMA.16816.F32 R68, R4.reuse, R104, R68 ;  /* 0x000000680444723c */ /* 0x044fe20000001844 */
[-C--:B------:R-:W-:Y:S01]  /*d940*/  FMUL.FTZ R96, R96, R155.reuse ;  /* 0x0000009b60607220 */ /* 0x080fe20000410000 */
[----:B------:R-:W-:Y:S01]  /*d950*/  FMUL.FTZ R97, R97, R155 ;  /* 0x0000009b61617220 */ /* 0x000fe20000410000 */
[----:B------:R2:W-:Y:S01]  /*d960*/  MUFU.EX2 R163, R143 ;  /* 0x0000008f00a37308 */ /* 0x0005e20000000800 */
[-C--:B------:R-:W-:Y:S01]  /*d970*/  FMUL.FTZ R98, R98, R153.reuse ;  /* 0x0000009962627220 */ /* 0x080fe20000410000 */
[----:B------:R-:W-:Y:S01]  /*d980*/  FMUL.FTZ R99, R99, R153 ;  /* 0x0000009963637220 */ /* 0x000fe20000410000 */
[----:B------:R-:W-:Y:S01]  /*d990*/  LDSM.16.MT88.4 R128, [R159+0x14800] ;  /* 0x014800009f80783b */ /* 0x000fe20000004200 */
[----:B------:R-:W-:Y:S01]  /*d9a0*/  MUFU.EX2 R169, R169 ;  /* 0x000000a900a97308 */ /* 0x000fe20000000800 */
[C---:B------:R-:W-:Y:S01]  /*d9b0*/  HMMA.16816.F32 R72, R4.reuse, R106, R72 ;  /* 0x0000006a0448723c */ /* 0x040fe20000001848 */
[--C-:B------:R-:W-:Y:S01]  /*d9c0*/  FFMA.FTZ R175, R184, UR4, -R161.reuse ;  /* 0x00000004b8af7c23 */ /* 0x100fe200080108a1 */
[----:B------:R-:W5:Y:S01]  /*d9d0*/  LDSM.16.MT88.4 R104, [R157+0x4000] ;  /* 0x004000009d68783b */ /* 0x000f620000004200 */
[----:B------:R-:W5:Y:S01]  /*d9e0*/  MUFU.EX2 R170, R170 ;  /* 0x000000aa00aa7308 */ /* 0x000f620000000800 */
[--C-:B------:R-:W-:Y:S01]  /*d9f0*/  FFMA.FTZ R176, R151, UR4, -R150.reuse ;  /* 0x0000000497b07c23 */ /* 0x100fe20008010896 */
[--C-:B------:R-:W-:Y:S01]  /*da00*/  FFMA.FTZ R171, R185, UR4, -R150.reuse ;  /* 0x00000004b9ab7c23 */ /* 0x100fe20008010896 */
[--C-:B------:R-:W-:Y:S01]  /*da10*/  FFMA.FTZ R182, R187, UR4, -R150.reuse ;  /* 0x00000004bbb67c23 */ /* 0x100fe20008010896 */
[----:B------:R-:W-:Y:S01]  /*da20*/  MUFU.EX2 R167, R167 ;  /* 0x000000a700a77308 */ /* 0x000fe20000000800 */
[C---:B------:R-:W-:Y:S01]  /*da30*/  HMMA.16816.F32 R32, R4.reuse, R120, R32 ;  /* 0x000000780420723c */ /* 0x040fe20000001820 */
[----:B--2---:R-:W-:Y:S01]  /*da40*/  LDSM.16.MT88.4 R140, [R158+0x800] ;  /* 0x000800009e8c783b */ /* 0x004fe20000004200 */
[--C-:B------:R-:W-:Y:S01]  /*da50*/  FFMA.FTZ R173, R189, UR4, -R150.reuse ;  /* 0x00000004bdad7c23 */ /* 0x100fe20008010896 */
[----:B------:R-:W2:Y:S01]  /*da60*/  MUFU.EX2 R172, R172 ;  /* 0x000000ac00ac7308 */ /* 0x000ea20000000800 */
[--C-:B------:R-:W-:Y:S01]  /*da70*/  FFMA.FTZ R184, R186, UR4, -R161.reuse ;  /* 0x00000004bab87c23 */ /* 0x100fe200080108a1 */
[--C-:B------:R-:W-:Y:S01]  /*da80*/  FFMA.FTZ R181, R174, UR4, -R161.reuse ;  /* 0x00000004aeb57c23 */ /* 0x100fe200080108a1 */
[--C-:B------:R-:W-:Y:S01]  /*da90*/  FFMA.FTZ R188, R188, UR4, -R161.reuse ;  /* 0x00000004bcbc7c23 */ /* 0x100fe200080108a1 */
[----:B------:R-:W-:Y:S01]  /*daa0*/  MUFU.EX2 R176, R176 ;  /* 0x000000b000b07308 */ /* 0x000fe20000000800 */
[C---:B------:R-:W-:Y:S01]  /*dab0*/  HMMA.16816.F32 R100, R4.reuse, R122, R100 ;  /* 0x0000007a0464723c */ /* 0x040fe20000001864 */
[----:B------:R-:W-:Y:S01]  /*dac0*/  LDSM.16.MT88.4 R120, [R162+0x14800] ;  /* 0x01480000a278783b */ /* 0x000fe20000004200 */
[----:B------:R-:W-:Y:S01]  /*dad0*/  FFMA.FTZ R187, R164, UR4, -R161 ;  /* 0x00000004a4bb7c23 */ /* 0x000fe200080108a1 */
[----:B------:R-:W2:Y:S01]  /*dae0*/  MUFU.EX2 R171, R171 ;  /* 0x000000ab00ab7308 */ /* 0x000ea20000000800 */
[--C-:B------:R-:W-:Y:S01]  /*daf0*/  FFMA.FTZ R186, R149, UR4, -R150.reuse ;  /* 0x0000000495ba7c23 */ /* 0x100fe20008010896 */
[--C-:B------:R-:W-:Y:S01]  /*db00*/  FFMA.FTZ R183, R147, UR4, -R150.reuse ;  /* 0x0000000493b77c23 */ /* 0x100fe20008010896 */
[----:B------:R-:W-:Y:S01]  /*db10*/  FFMA.FTZ R185, R148, UR4, -R150 ;  /* 0x0000000494b97c23 */ /* 0x000fe20008010896 */
[----:B------:R-:W-:Y:S01]  /*db20*/  MUFU.EX2 R182, R182 ;  /* 0x000000b600b67308 */ /* 0x000fe20000000800 */
[C---:B---3--:R-:W-:Y:S01]  /*db30*/  HMMA.16816.F32 R76, R4.reuse, R112, R76 ;  /* 0x00000070044c723c */ /* 0x048fe2000000184c */
[----:B------:R-:W-:Y:S01]  /*db40*/  FFMA.FTZ R155, R207, R155, R156 ;  /* 0x0000009bcf9b7223 */ /* 0x000fe2000001009c */
[----:B------:R-:W-:Y:S01]  /*db50*/  FFMA.FTZ R153, R205, R153, R134 ;  /* 0x00000099cd997223 */ /* 0x000fe20000010086 */
[----:B------:R-:W-:Y:S02]  /*db60*/  MUFU.EX2 R173, R173 ;  /* 0x000000ad00ad7308 */ /* 0x000fe40000000800 */
[----:B------:R-:W-:Y:S01]  /*db70*/  FADD.FTZ R155, R0, R155 ;  /* 0x0000009b009b7221 */ /* 0x000fe20000010000 */
[----:B------:R-:W-:Y:S01]  /*db80*/  FADD.FTZ R2, R2, R153 ;  /* 0x0000009902027221 */ /* 0x000fe20000010000 */
[----:B------:R-:W-:Y:S01]  /*db90*/  MUFU.EX2 R175, R175 ;  /* 0x000000af00af7308 */ /* 0x000fe20000000800 */
[----:B------:R-:W-:Y:S01]  /*dba0*/  HMMA.16816.F32 R80, R4, R114, R80 ;  /* 0x000000720450723c */ /* 0x000fe20000001850 */
[----:B------:R-:W-:Y:S01]  /*dbb0*/  LDSM.16.MT88.4 R112, [R159+0x12800] ;  /* 0x012800009f70783b */ /* 0x000fe20000004200 */
[----:B------:R-:W-:Y:S01]  /*dbc0*/  FADD.FTZ R152, R152, R155 ;  /* 0x0000009b98987221 */ /* 0x000fe20000010000 */
[----:B------:R-:W3:Y:S01]  /*dbd0*/  MUFU.EX2 R184, R184 ;  /* 0x000000b800b87308 */ /* 0x000ee20000000800 */
[----:B------:R-:W-:-:S02]  /*dbe0*/  FADD.FTZ R135, R135, R2 ;  /* 0x0000000287877221 */ /* 0x000fc40000010000 */
[----:B------:R-:W-:Y:S01]  /*dbf0*/  FADD.FTZ R152, R133, R152 ;  /* 0x0000009885987221 */ /* 0x000fe20000010000 */
[----:B------:R4:W-:Y:S01]  /*dc00*/  MUFU.EX2 R174, R188 ;  /* 0x000000bc00ae7308 */ /* 0x0009e20000000800 */
[C---:B-1----:R-:W-:Y:S01]  /*dc10*/  HMMA.16816.F32 R84, R4.reuse, R108, R84 ;  /* 0x0000006c0454723c */ /* 0x042fe20000001854 */
[----:B------:R-:W-:Y:S02]  /*dc20*/  FADD.FTZ R154, R154, R135 ;  /* 0x000000879a9a7221 */ /* 0x000fe40000010000 */
[----:B------:R-:W1:Y:S04]  /*dc30*/  MUFU.EX2 R181, R181 ;  /* 0x000000b500b57308 */ /* 0x000e680000000800 */
[----:B------:R-:W-:Y:S01]  /*dc40*/  MUFU.EX2 R186, R186 ;  /* 0x000000ba00ba7308 */ /* 0x000fe20000000800 */
[----:B------:R-:W-:Y:S01]  /*dc50*/  HMMA.16816.F32 R88, R4, R110, R88 ;  /* 0x0000006e0458723c */ /* 0x000fe20000001858 */
[----:B------:R-:W3:Y:S02]  /*dc60*/  LDSM.16.MT88.4 R108, [R162+0x12800] ;  /* 0x01280000a26c783b */ /* 0x000ee40000004200 */
[----:B------:R-:W1:Y:S01]  /*dc70*/  MUFU.EX2 R183, R183 ;  /* 0x000000b700b77308 */ /* 0x000e620000000800 */
[----:B----4-:R-:W-:-:S03]  /*dc80*/  FFMA.FTZ R188, R146, UR4, -R161 ;  /* 0x0000000492bc7c23 */ /* 0x010fc600080108a1 */
[----:B------:R-:W-:Y:S01]  /*dc90*/  MUFU.EX2 R185, R185 ;  /* 0x000000b900b97308 */ /* 0x000fe20000000800 */
[C---:B------:R-:W-:Y:S03]  /*dca0*/  HMMA.16816.F32 R8, R4.reuse, R12, R8 ;  /* 0x0000000c0408723c */ /* 0x040fe60000001808 */
[----:B------:R-:W-:Y:S04]  /*dcb0*/  MUFU.EX2 R187, R187 ;  /* 0x000000bb00bb7308 */ /* 0x000fe80000000800 */
[----:B------:R-:W4:Y:S01]  /*dcc0*/  MUFU.EX2 R188, R188 ;  /* 0x000000bc00bc7308 */ /* 0x000f220000000800 */
[C---:B------:R-:W-:Y:S01]  /*dcd0*/  HMMA.16816.F32 R12, R4.reuse, R14, R124 ;  /* 0x0000000e040c723c */ /* 0x040fe2000000187c */
[----:B------:R-:W1:Y:S07]  /*dce0*/  LDSM.16.MT88.4 R124, [R158+0x2800] ;  /* 0x002800009e7c783b */ /* 0x000e6e0000004200 */
[C---:B------:R-:W-:Y:S08]  /*dcf0*/  HMMA.16816.F32 R36, R4.reuse, R116, R36 ;  /* 0x000000740424723c */ /* 0x040ff00000001824 */
[C---:B------:R-:W-:Y:S01]  /*dd00*/  HMMA.16816.F32 R40, R4.reuse, R118, R40 ;  /* 0x000000760428723c */ /* 0x040fe20000001828 */
[----:B------:R-:W4:Y:S07]  /*dd10*/  LDSM.16.MT88.4 R116, [R157+0x2800] ;  /* 0x002800009d74783b */ /* 0x000f2e0000004200 */
[C---:B-----5:R-:W-:Y:S08]  /*dd20*/  HMMA.16816.F32 R92, R4.reuse, R104, R92 ;  /* 0x00000068045c723c */ /* 0x060ff0000000185c */
[----:B------:R-:W-:Y:S01]  /*dd30*/  HMMA.16816.F32 R4, R4, R106, R96 ;  /* 0x0000006a0404723c */ /* 0x000fe20000001860 */
[----:B------:R-:W-:Y:S01]  /*dd40*/  F2FP.F16.F32.PACK_AB R96, R168, R165 ;  /* 0x000000a5a860723e */ /* 0x000fe200000000ff */
[----:B------:R-:W5:Y:S01]  /*dd50*/  LDSM.16.MT88.4 R104, [R162+0x16800] ;  /* 0x01680000a268783b */ /* 0x000f620000004200 */
[----:B------:R-:W-:Y:S01]  /*dd60*/  F2FP.F16.F32.PACK_AB R97, R170, R169 ;  /* 0x000000a9aa61723e */ /* 0x000fe200000000ff */
[----:B------:R-:W-:Y:S01]  /*dd70*/  FADD.FTZ R165, R165, R152 ;  /* 0x00000098a5a57221 */ /* 0x000fe20000010000 */
[----:B------:R-:W-:Y:S01]  /*dd80*/  F2FP.F16.F32.PACK_AB R98, R163, R166 ;  /* 0x000000a6a362723e */ /* 0x000fe200000000ff */
[----:B------:R-:W-:Y:S01]  /*dd90*/  FADD.FTZ R169, R169, R154 ;  /* 0x0000009aa9a97221 */ /* 0x000fe20000010000 */
[----:B--2---:R-:W-:Y:S01]  /*dda0*/  F2FP.F16.F32.PACK_AB R99, R172, R167 ;  /* 0x000000a7ac63723e */ /* 0x004fe200000000ff */
        /* <DEDUP_REMOVED lines=33> */
[C---:B--2---:R-:W-:Y:S08]  /*dfc0*/  HMMA.16816.F32 R76, R96.reuse, R108, R76 ;  /* 0x0000006c604c723c */ /* 0x044ff0000000184c */
[C---:B------:R-:W-:Y:S01]  /*dfd0*/  HMMA.16816.F32 R80, R96.reuse, R110, R80 ;  /* 0x0000006e6050723c */ /* 0x040fe20000001850 */
[----:B------:R-:W1:Y:S07]  /*dfe0*/  LDSM.16.MT88.4 R108, [R162+0x13000] ;  /* 0x01300000a26c783b */ /* 0x000e6e0000004200 */
[C---:B---3--:R-:W-:Y:S08]  /*dff0*/  HMMA.16816.F32 R84, R96.reuse, R112, R84 ;  /* 0x000000706054723c */ /* 0x048ff00000001854 */
        /* <DEDUP_REMOVED lines=25> */
[C---:B------:R-:W-:Y:S08]  /*e190*/  HMMA.16816.F32 R60, R4.reuse, R116, R60 ;  /* 0x00000074043c723c */ /* 0x040ff0000000183c */
[C---:B------:R-:W-:Y:S01]  /*e1a0*/  HMMA.16816.F32 R64, R4.reuse, R118, R64 ;  /* 0x000000760440723c */ /* 0x040fe20000001840 */
[----:B------:R-:W5:Y:S07]  /*e1b0*/  LDSM.16.MT88.4 R116, [R159+0x13800] ;  /* 0x013800009f74783b */ /* 0x000f6e0000004200 */
        /* <DEDUP_REMOVED lines=18> */
[----:B-1----:R-:W1:Y:S07]  /*e2e0*/  LDSM.16.MT88.4 R104, [R158+0x5800] ;  /* 0x005800009e68783b */ /* 0x002e6e0000004200 */
[C---:B------:R-:W-:Y:S08]  /*e2f0*/  HMMA.16816.F32 R76, R4.reuse, R108, R76 ;  /* 0x0000006c044c723c */ /* 0x040ff0000000184c */
        /* <DEDUP_REMOVED lines=15> */
[----:B------:R-:W3:Y:S01]  /*e3f0*/  LDSM.16.MT88.4 R8, [R157+0x1800] ;  /* 0x001800009d08783b */ /* 0x000ee20000004200 */
[----:B------:R-:W-:-:S06]  /*e400*/  FADD.FTZ R207, R164, R185 ;  /* 0x000000b9a4cf7221 */ /* 0x000fcc0000010000 */
[C---:B------:R-:W-:Y:S01]  /*e410*/  HMMA.16816.F32 R124, R4.reuse, R126, R12 ;  /* 0x0000007e047c723c */ /* 0x040fe2000000180c */
[----:B------:R-:W4:Y:S07]  /*e420*/  LDSM.16.MT88.4 R12, [R157+0x3800] ;  /* 0x003800009d0c783b */ /* 0x000f2e0000004200 */
[C---:B-----5:R-:W-:Y:S01]  /*e430*/  HMMA.16816.F32 R120, R4.reuse, R116, R16 ;  /* 0x000000740478723c */ /* 0x060fe20000001810 */
[----:B------:R-:W5:Y:S07]  /*e440*/  LDSM.16.MT88.4 R16, [R157+0x5800] ;  /* 0x005800009d10783b */ /* 0x000f6e0000004200 */
[C---:B-1----:R-:W-:Y:S08]  /*e450*/  HMMA.16816.F32 R84, R4.reuse, R104, R84 ;  /* 0x000000680454723c */ /* 0x042ff00000001854 */
[C---:B------:R-:W-:Y:S08]  /*e460*/  HMMA.16816.F32 R88, R4.reuse, R106, R88 ;  /* 0x0000006a0458723c */ /* 0x040ff00000001858 */
[C---:B--2---:R-:W-:Y:S08]  /*e470*/  HMMA.16816.F32 R44, R4.reuse, R112, R44 ;  /* 0x00000070042c723c */ /* 0x044ff0000000182c */
[----:B---3--:R-:W-:Y:S01]  /*e480*/  HMMA.16816.F32 R104, R4, R8, R32 ;  /* 0x000000080468723c */ /* 0x008fe20000001820 */
        /* <DEDUP_REMOVED lines=23> */
[C---:B-----5:R-:W-:Y:S08]  /*e600*/  HMMA.16816.F32 R92, R4.reuse, R16, R92 ;  /* 0x00000010045c723c */ /* 0x060ff0000000185c */
[----:B------:R-:W-:Y:S01]  /*e610*/  HMMA.16816.F32 R96, R4, R18, R96 ;  /* 0x000000120460723c */ /* 0x000fe20000001860 */
[----:B------:R-:W-:-:S04]  /*e620*/  NOP ;  /* 0x0000000000007918 */ /* 0x000fc80000000000 */
[----:B------:R-:W-:-:S15]  /*e630*/  BRA.U UP1, `(.L_x_689) ;  /* 0x0000000101047547 */ /* 0x000fde000b800000 */
.L_x_680:
[----:B------:R-:W-:-:S12]  /*e640*/  UIADD3 UR21, UPT, UPT, UR17, -0x1, URZ ;  /* 0xffffffff11157890 */ /* 0x000fd8000fffe0ff */
.L_x_689:
        /* <DEDUP_REMOVED lines=25> */
.L_x_693:
        /* <DEDUP_REMOVED lines=8> */
[C---:B------:R-:W-:Y:S01]  /*e860*/  LEA R132, P3, R138.reuse, R202, 0x7 ;  /* 0x000000ca8a847211 */ /* 0x040fe200078638ff */
[C---:B------:R-:W-:Y:S03]  /*e870*/  IMAD.SHL.U32 R3, R138.reuse, 0x40, RZ ;  /* 0x000000408a037824 */ /* 0x040fe600078e00ff */
[--C-:B------:R-:W-:Y:S02]  /*e880*/  LEA.HI.X R133, R138, R201, R136.reuse, 0x7, P3 ;  /* 0x000000c98a857211 */ /* 0x100fe400018f3c88 */
[----:B------:R-:W-:Y:S02]  /*e890*/  ISETP.GE.AND P3, PT, R178, UR11, PT ;  /* 0x0000000bb2007c0c */ /* 0x000fe4000bf66270 */
[----:B------:R-:W-:Y:S02]  /*e8a0*/  LEA R3, P4, R4, R3, 0x5 ;  /* 0x0000000304037211 */ /* 0x000fe400078828ff */
[----:B------:R-:W-:Y:S04]  /*e8b0*/  SHF.L.U64.HI R134, R138, 0x6, R136 ;  /* 0x000000068a867819 */ /* 0x000fe80000010288 */
        /* <DEDUP_REMOVED lines=35> */
.L_x_691:
[----:B------:R-:W-:Y:S04]  /*eaf0*/  DEPBAR.LE SB0, 0x0 ;  /* 0x000080000000791a */ /* 0x000fe80000000000 */
[----:B------:R-:W-:Y:S01]  /*eb00*/  BAR.SYNC.DEFER_BLOCKING 0x0 ;  /* 0x0000000000007b1d */ /* 0x000fe20000010000 */
[----:B-1----:R-:W-:Y:S01]  /*eb10*/  IMAD.WIDE.U32 R212, R190, UR21, RZ ;  /* 0x00000015bed47c25 */ /* 0x002fe2000f8e00ff */
[----:B------:R-:W-:Y:S01]  /*eb20*/  SHF.R.U32.HI R179, RZ, 0x1, R177 ;  /* 0x00000001ffb37819 */ /* 0x000fe200000116b1 */
[----:B------:R-:W-:Y:S01]  /*eb30*/  UISETP.GT.AND UP0, UPT, UR21, UR18, UPT ;  /* 0x000000121500728c */ /* 0x000fe2000bf04270 */
[----:B------:R-:W-:Y:S01]  /*eb40*/  LOP3.LUT R180, R192, 0x7c00, RZ, 0xc0, !PT ;  /* 0x00007c00c0b47812 */ /* 0x000fe200078ec0ff */
[----:B------:R-:W-:Y:S01]  /*eb50*/  IMAD.SHL.U32 R195, R177, 0x8, RZ ;  /* 0x00000008b1c37824 */ /* 0x000fe200078e00ff */
[C---:B------:R-:W-:Y:S01]  /*eb60*/  LEA R210, P1, R212.reuse, R200, 0x7 ;  /* 0x000000c8d4d27211 */ /* 0x040fe200078238ff */
[----:B------:R-:W-:Y:S01]  /*eb70*/  IMAD R194, R191, UR21, R213 ;  /* 0x00000015bfc27c24 */ /* 0x000fe2000f8e02d5 */
[----:B------:R-:W-:Y:S01]  /*eb80*/  LOP3.LUT R133, R179, 0x8, RZ, 0xc0, !PT ;  /* 0x00000008b3857812 */ /* 0x000fe200078ec0ff */
[C---:B------:R-:W-:Y:S01]  /*eb90*/  IMAD.SHL.U32 R193, R212.reuse, 0x40, RZ ;  /* 0x00000040d4c17824 */ /* 0x040fe200078e00ff */
[----:B------:R-:W-:Y:S01]  /*eba0*/  LOP3.LUT R178, R195, 0x38, RZ, 0xc0, !PT ;  /* 0x00000038c3b27812 */ /* 0x000fe200078ec0ff */
[----:B------:R-:W-:Y:S01]  /*ebb0*/  IMAD.U32 R206, RZ, RZ, UR21 ;  /* 0x00000015ffce7e24 */ /* 0x000fe2000f8e00ff */
[--C-:B------:R-:W-:Y:S01]  /*ebc0*/  SHF.L.U64.HI R204, R212, 0x6, R194.reuse ;  /* 0x00000006d4cc7819 */ /* 0x100fe200000102c2 */
[----:B------:R-:W-:Y:S01]  /*ebd0*/  IMAD.U32 R216, RZ, RZ, UR7 ;  /* 0x00000007ffd87e24 */ /* 0x000fe2000f8e00ff */
[----:B------:R-:W-:Y:S02]  /*ebe0*/  LEA R193, P0, R190, R193, 0x5 ;  /* 0x000000c1bec17211 */ /* 0x000fe400078028ff */
[-C--:B------:R-:W-:Y:S02]  /*ebf0*/  LEA.HI.X R211, R212, R199.reuse, R194, 0x7, P1 ;  /* 0x000000c7d4d37211 */ /* 0x080fe400008f3cc2 */
[----:B------:R-:W-:Y:S02]  /*ec00*/  LOP3.LUT R194, R178, 0x40, RZ, 0xfc, !PT ;  /* 0x00000040b2c27812 */ /* 0x000fe400078efcff */
[----:B------:R-:W-:Y:S02]  /*ec10*/  LEA.HI.X R204, R190, R204, R191, 0x5, P0 ;  /* 0x000000ccbecc7211 */ /* 0x000fe400000f2cbf */
[C---:B------:R-:W-:Y:S02]  /*ec20*/  LEA R208, P0, R193.reuse, R200, 0x1 ;  /* 0x000000c8c1d07211 */ /* 0x040fe400078008ff */
[----:B------:R-:W-:Y:S01]  /*ec30*/  ISETP.GE.AND P1, PT, R194, UR11, PT ;  /* 0x0000000bc2007c0c */ /* 0x000fe2000bf26270 */
[----:B------:R-:W-:Y:S01]  /*ec40*/  @!PT LDS RZ, [RZ] ;  /* 0x00000000fffff984 */ /* 0x000fe20000000800 */
[----:B------:R-:W-:Y:S01]  /*ec50*/  @!PT LDS RZ, [RZ] ;  /* 0x00000000fffff984 */ /* 0x000fe20000000800 */
[----:B------:R-:W-:Y:S01]  /*ec60*/  @!PT LDS RZ, [RZ] ;  /* 0x00000000fffff984 */ /* 0x000fe20000000800 */
[----:B------:R-:W-:Y:S01]  /*ec70*/  @!P3 LDGSTS.E.BYPASS.LTC128B.128 [R203+0x12000], desc[UR8][R210.64] ;  /* 0x12000000d2cbbfae */ /* 0x000fe2000b981a08 */
[----:B------:R-:W-:Y:S01]  /*ec80*/  LEA.HI.X R209, R193, R199, R204, 0x1, P0 ;  /* 0x000000c7c1d17211 */ /* 0x000fe200000f0ccc */
[----:B------:R-:W-:Y:S01]  /*ec90*/  IMAD.SHL.U32 R204, R177, 0x2, RZ ;  /* 0x00000002b1cc7824 */ /* 0x000fe200078e00ff */
[C---:B------:R-:W-:Y:S02]  /*eca0*/  LOP3.LUT R193, R178.reuse, 0x80, RZ, 0xfc, !PT ;  /* 0x00000080b2c17812 */ /* 0x040fe400078efcff */
[----:B------:R-:W-:Y:S01]  /*ecb0*/  @P3 STS.128 [R203+0x12000], RZ ;  /* 0x012000ffcb003388 */ /* 0x000fe20000000c00 */
[--C-:B------:R-:W-:Y:S02]  /*ecc0*/  LOP3.LUT R132, R178, 0x1c0, R175.reuse, 0xf8, !PT ;  /* 0x000001c0b2847812 */ /* 0x100fe400078ef8af */
[----:B------:R-:W-:Y:S02]  /*ecd0*/  ISETP.GE.AND P0, PT, R193, UR11, PT ;  /* 0x0000000bc1007c0c */ /* 0x000fe4000bf06270 */
[----:B------:R-:W-:Y:S02]  /*ece0*/  LOP3.LUT R182, R132, R133, RZ, 0x3c, !PT ;  /* 0x0000008584b67212 */ /* 0x000fe400078e3cff */
[----:B------:R-:W-:Y:S01]  /*ecf0*/  LOP3.LUT R3, R180, 0x200, R175, 0xf8, !PT ;  /* 0x00000200b4037812 */ /* 0x000fe200078ef8af */
[----:B------:R-:W-:Y:S01]  /*ed00*/  @!PT LDS RZ, [RZ] ;  /* 0x00000000fffff984 */ /* 0x000fe20000000800 */
[----:B------:R-:W-:Y:S01]  /*ed10*/  @!PT LDS RZ, [RZ] ;  /* 0x00000000fffff984 */ /* 0x000fe20000000800 */
[----:B------:R-:W-:Y:S01]  /*ed20*/  @!PT LDS RZ, [RZ] ;  /* 0x00000000fffff984 */ /* 0x000fe20000000800 */
[----:B------:R-:W-:Y:S01]  /*ed30*/  @!P1 LDGSTS.E.BYPASS.LTC128B.128 [R203+0x14000], desc[UR8][R210.64+0x80] ;  /* 0x14000080d2cb9fae */ /* 0x000fe2000b981a08 */
[----:B------:R-:W-:Y:S02]  /*ed40*/  LOP3.LUT R187, R132, 0x8, R177, 0x78, !PT ;  /* 0x0000000884bb7812 */ /* 0x000fe400078e78b1 */
[----:B------:R-:W-:Y:S02]  /*ed50*/  LOP3.LUT R188, R3, R182, RZ, 0xfc, !PT ;  /* 0x000000b603bc7212 */ /* 0x000fe400078efcff */
[----:B------:R-:W-:Y:S01]  /*ed60*/  @P1 STS.128 [R203+0x14000], RZ ;  /* 0x014000ffcb001388 */ /* 0x000fe20000000c00 */
[----:B------:R-:W-:Y:S01]  /*ed70*/  LOP3.LUT P2, RZ, R177, 0x4, RZ, 0xc0, !PT ;  /* 0x00000004b1ff7812 */ /* 0x000fe2000784c0ff */
[----:B------:R-:W-:Y:S01]  /*ed80*/  IMAD R187, R187, 0x2, R174 ;  /* 0x00000002bbbb7824 */ /* 0x000fe200078e02ae */
[----:B------:R-:W-:Y:S02]  /*ed90*/  LEA R188, R188, UR5, 0x1 ;  /* 0x00000005bcbc7c11 */ /* 0x000fe4000f8e08ff */
[----:B------:R-:W-:Y:S01]  /*eda0*/  @!PT LDS RZ, [RZ] ;  /* 0x00000000fffff984 */ /* 0x000fe20000000800 */
[----:B------:R-:W-:Y:S01]  /*edb0*/  @!PT LDS RZ, [RZ] ;  /* 0x00000000fffff984 */ /* 0x000fe20000000800 */
[----:B------:R-:W-:Y:S01]  /*edc0*/  @!PT LDS RZ, [RZ] ;  /* 0x00000000fffff984 */ /* 0x000fe20000000800 */
[----:B------:R-:W-:Y:S01]  /*edd0*/  @!P0 LDGSTS.E.BYPASS.LTC128B.128 [R203+0x16000], desc[UR8][R210.64+0x100] ;  /* 0x16000100d2cb8fae */ /* 0x000fe2000b981a08 */
[----:B------:R-:W-:Y:S01]  /*ede0*/  SEL R3, R176, 0xffffffc0, !P2 ;  /* 0xffffffc0b0037807 */ /* 0x000fe20005000000 */
[----:B------:R-:W-:Y:S03]  /*edf0*/  VIADD R184, R187, UR5 ;  /* 0x00000005bbb87c36 */ /* 0x000fe60008000000 */
[----:B------:R-:W-:Y:S01]  /*ee00*/  @P0 STS.128 [R203+0x16000], RZ ;  /* 0x016000ffcb000388 */ /* 0x000fe20000000c00 */
[--C-:B------:R-:W-:Y:S02]  /*ee10*/  IMAD.IADD R185, R173, 0x1, R188.reuse ;  /* 0x00000001adb97824 */ /* 0x100fe400078e02bc */
[C---:B------:R-:W-:Y:S02]  /*ee20*/  IMAD.IADD R183, R184.reuse, 0x1, R173 ;  /* 0x00000001b8b77824 */ /* 0x040fe400078e02ad */
[----:B------:R-:W-:Y:S01]  /*ee30*/  @!PT LDS RZ, [RZ] ;  /* 0x00000000fffff984 */ /* 0x000fe20000000800 */
[----:B------:R-:W-:Y:S01]  /*ee40*/  @!PT LDS RZ, [RZ] ;  /* 0x00000000fffff984 */ /* 0x000fe20000000800 */
[----:B------:R-:W-:Y:S01]  /*ee50*/  @!PT LDS RZ, [RZ] ;  /* 0x00000000fffff984 */ /* 0x000fe20000000800 */
[----:B------:R-:W-:Y:S01]  /*ee60*/  @!P3 LDGSTS.E.BYPASS.LTC128B.128 [R203+0x13000], desc[UR8][R208.64] ;  /* 0x13000000d0cbbfae */ /* 0x000fe2000b981a08 */
[----:B------:R-:W-:Y:S02]  /*ee70*/  IMAD.IADD R186, R3, 0x1, R188 ;  /* 0x0000000103ba7824 */ /* 0x000fe400078e02bc */
[----:B------:R-:W-:Y:S02]  /*ee80*/  IMAD.IADD R184, R184, 0x1, R3 ;  /* 0x00000001b8b87824 */ /* 0x000fe400078e0203 */
[----:B------:R-:W-:Y:S01]  /*ee90*/  @P3 STS.128 [R203+0x13000], RZ ;  /* 0x013000ffcb003388 */ /* 0x000fe20000000c00 */
[C---:B------:R-:W-:Y:S02]  /*eea0*/  IMAD.IADD R181, R173.reuse, 0x1, R186 ;  /* 0x00000001adb57824 */ /* 0x040fe400078e02ba */
[----:B------:R-:W-:Y:S02]  /*eeb0*/  IMAD.IADD R3, R173, 0x1, R184 ;  /* 0x00000001ad037824 */ /* 0x000fe400078e02b8 */
[----:B------:R-:W-:Y:S01]  /*eec0*/  @!PT LDS RZ, [RZ] ;  /* 0x00000000fffff984 */ /* 0x000fe20000000800 */
[----:B------:R-:W-:Y:S01]  /*eed0*/  @!PT LDS RZ, [RZ] ;  /* 0x00000000fffff984 */ /* 0x000fe20000000800 */
[----:B------:R-:W-:Y:S01]  /*eee0*/  @!PT LDS RZ, [RZ] ;  /* 0x00000000fffff984 */ /* 0x000fe20000000800 */
[----:B------:R-:W-:Y:S05]  /*eef0*/  @!P1 LDGSTS.E.BYPASS.LTC128B.128 [R203+0x15000], desc[UR8][R208.64+0x80] ;  /* 0x15000080d0cb9fae */ /* 0x000fea000b981a08 */
        /* <DEDUP_REMOVED lines=9> */
[----:B------:R-:W4:Y:S01]  /*ef90*/  LDSM.16.M88.4 R144, [R187+UR5+0xd000] ;  /* 0x00d00005bb90783b */ /* 0x000f220008000200 */
[----:B-1----:R-:W-:Y:S04]  /*efa0*/  LOP3.LUT R209, R204, 0x6, RZ, 0xc0, !PT ;  /* 0x00000006ccd17812 */ /* 0x002fe800078ec0ff */
[----:B------:R-:W0:Y:S01]  /*efb0*/  LDGDEPBAR ;  /* 0x00000000000079af */ /* 0x000e220000000000 */
[--C-:B------:R-:W-:Y:S04]  /*efc0*/  IADD3 R208, PT, PT, R198, -UR20, -R216.reuse ;  /* 0x80000014c6d07c10 */ /* 0x100fe8000fffe8d8 */
[----:B------:R-:W1:Y:S01]  /*efd0*/  LDSM.16.M88.4 R148, [R187+UR5+0xd800] ;  /* 0x00d80005bb94783b */ /* 0x000e620008000200 */
[----:B------:R-:W-:Y:S01]  /*efe0*/  IMAD R211, R206, 0x40, R209 ;  /* 0x00000040ced37824 */ /* 0x000fe200078e02d1 */
[----:B------:R-:W-:Y:S03]  /*eff0*/  IADD3 R206, PT, PT, R189, -UR20, -R216 ;  /* 0x80000014bdce7c10 */ /* 0x000fe6000fffe8d8 */
[----:B------:R-:W-:Y:S01]  /*f000*/  LDSM.16.M88.4 R152, [R185] ;  /* 0x00000000b998783b */ /* 0x000fe20000000200 */
[C---:B------:R-:W-:Y:S02]  /*f010*/  VIADD R214, R211.reuse, UR20 ;  /* 0x00000014d3d67c36 */ /* 0x040fe40008000000 */
[----:B------:R-:W-:Y:S02]  /*f020*/  VIADD R215, R211, 0x1 ;  /* 0x00000001d3d77836 */ /* 0x000fe40000000000 */
[----:B------:R-:W5:Y:S01]  /*f030*/  LDSM.16.M88.4 R156, [R183+0xc000] ;  /* 0x00c00000b79c783b */ /* 0x000f620000000200 */
[----:B------:R-:W-:Y:S02]  /*f040*/  IMAD.IADD R216, R198, 0x1, -R214 ;  /* 0x00000001c6d87824 */ /* 0x000fe400078e0ad6 */
[-C--:B------:R-:W-:Y:S02]  /*f050*/  ISETP.GT.AND P6, PT, R208, R215.reuse, PT ;  /* 0x000000d7d000720c */ /* 0x080fe40003fc4270 */
[----:B------:R-:W5:Y:S01]  /*f060*/  LDSM.16.M88.4 R160, [R183+0xc800] ;  /* 0x00c80000b7a0783b */ /* 0x000f620000000200 */
[----:B------:R-:W-:Y:S02]  /*f070*/  ISETP.GT.AND P5, PT, R206, R215, PT ;  /* 0x000000d7ce00720c */ /* 0x000fe40003fa4270 */
[----:B------:R-:W-:Y:S02]  /*f080*/  IABS R216, R216 ;  /* 0x000000d800d87213 */ /* 0x000fe40000000000 */
[----:B------:R-:W-:Y:S01]  /*f090*/  LDSM.16.M88.4 R164, [R184+0xd800] ;  /* 0x00d80000b8a4783b */ /* 0x000fe20000000200 */
[C---:B--2---:R-:W-:Y:S04]  /*f0a0*/  HMMA.16816.F32 R4, R132.reuse, R136, RZ ;  /* 0x000000888404723c */ /* 0x044fe800000018ff */
[----:B------:R-:W-:Y:S04]  /*f0b0*/  LDSM.16.M88.4 R168, [R3+0xc000] ;  /* 0x00c0000003a8783b */ /* 0x000fe80000000200 */
[C---:B------:R-:W-:Y:S01]  /*f0c0*/  HMMA.16816.F32 R8, R132.reuse, R138, RZ ;  /* 0x0000008a8408723c */ /* 0x040fe200000018ff */
[----:B------:R-:W-:Y:S07]  /*f0d0*/  LDSM.16.M88.4 R136, [R183+0xd800] ;  /* 0x00d80000b788783b */ /* 0x000fee0000000200 */
[C---:B---3--:R-:W-:Y:S08]  /*f0e0*/  HMMA.16816.F32 R12, R132.reuse, R140, RZ ;  /* 0x0000008c840c723c */ /* 0x048ff000000018ff */
[C---:B------:R-:W-:Y:S01]  /*f0f0*/  HMMA.16816.F32 R16, R132.reuse, R142, RZ ;  /* 0x0000008e8410723c */ /* 0x040fe200000018ff */
[----:B------:R-:W-:Y:S07]  /*f100*/  LDSM.16.M88.4 R140, [R186] ;  /* 0x00000000ba8c783b */ /* 0x000fee0000000200 */
[C---:B----4-:R-:W-:Y:S08]  /*f110*/  HMMA.16816.F32 R20, R132.reuse, R144, RZ ;  /* 0x000000908414723c */ /* 0x050ff000000018ff */
[C---:B------:R-:W-:Y:S01]  /*f120*/  HMMA.16816.F32 R24, R132.reuse, R146, RZ ;  /* 0x000000928418723c */ /* 0x040fe200000018ff */
[----:B------:R-:W-:Y:S07]  /*f130*/  LDSM.16.M88.4 R144, [R184+0xc000] ;  /* 0x00c00000b890783b */ /* 0x000fee0000000200 */
[C---:B-1----:R-:W-:Y:S08]  /*f140*/  HMMA.16816.F32 R28, R132.reuse, R148, RZ ;  /* 0x00000094841c723c */ /* 0x042ff000000018ff */
[----:B------:R-:W-:Y:S01]  /*f150*/  HMMA.16816.F32 R32, R132, R150, RZ ;  /* 0x000000968420723c */ /* 0x000fe200000018ff */
[----:B------:R-:W1:Y:S05]  /*f160*/  LDSM.16.M88.4 R132, [R183+0xd000] ;  /* 0x00d00000b784783b */ /* 0x000e6a0000000200 */
[----:B------:R-:W2:Y:S02]  /*f170*/  LDSM.16.M88.4 R148, [R184+0xc800] ;  /* 0x00c80000b894783b */ /* 0x000ea40000000200 */
[C---:B-----5:R-:W-:Y:S08]  /*f180*/  HMMA.16816.F32 R4, R152.reuse, R156, R4 ;  /* 0x0000009c9804723c */ /* 0x060ff00000001804 */
[C---:B------:R-:W-:Y:S01]  /*f190*/  HMMA.16816.F32 R8, R152.reuse, R158, R8 ;  /* 0x0000009e9808723c */ /* 0x040fe20000001808 */
[----:B------:R-:W3:Y:S07]  /*f1a0*/  LDSM.16.M88.4 R156, [R184+0xd000] ;  /* 0x00d00000b89c783b */ /* 0x000eee0000000200 */
[C---:B------:R-:W-:Y:S08]  /*f1b0*/  HMMA.16816.F32 R12, R152.reuse, R160, R12 ;  /* 0x000000a0980c723c */ /* 0x040ff0000000180c */
[C---:B------:R-:W-:Y:S01]  /*f1c0*/  HMMA.16816.F32 R16, R152.reuse, R162, R16 ;  /* 0x000000a29810723c */ /* 0x040fe20000001810 */
[----:B------:R-:W4:Y:S07]  /*f1d0*/  LDSM.16.M88.4 R160, [R181] ;  /* 0x00000000b5a0783b */ /* 0x000f2e0000000200 */
[C---:B-1----:R-:W-:Y:S08]  /*f1e0*/  HMMA.16816.F32 R20, R152.reuse, R132, R20 ;  /* 0x000000849814723c */ /* 0x042ff00000001814 */
[C---:B------:R-:W-:Y:S01]  /*f1f0*/  HMMA.16816.F32 R24, R152.reuse, R134, R24 ;  /* 0x000000869818723c */ /* 0x040fe20000001818 */
[----:B------:R-:W1:Y:S07]  /*f200*/  LDSM.16.M88.4 R132, [R3+0xc800] ;  /* 0x00c800000384783b */ /* 0x000e6e0000000200 */
[C---:B------:R-:W-:Y:S08]  /*f210*/  HMMA.16816.F32 R28, R152.reuse, R136, R28 ;  /* 0x00000088981c723c */ /* 0x040ff0000000181c */
[----:B------:R-:W-:Y:S01]  /*f220*/  HMMA.16816.F32 R32, R152, R138, R32 ;  /* 0x0000008a9820723c */ /* 0x000fe20000001820 */
[----:B------:R-:W5:Y:S05]  /*f230*/  LDSM.16.M88.4 R136, [R3+0xd000] ;  /* 0x00d000000388783b */ /* 0x000f6a0000000200 */
[----:B------:R-:W-:Y:S02]  /*f240*/  LDSM.16.M88.4 R152, [R187+UR5+0xe800] ;  /* 0x00e80005bb98783b */ /* 0x000fe40008000200 */
[C---:B------:R-:W-:Y:S08]  /*f250*/  HMMA.16816.F32 R4, R140.reuse, R144, R4 ;  /* 0x000000908c04723c */ /* 0x040ff00000001804 */
[C---:B------:R-:W-:Y:S01]  /*f260*/  HMMA.16816.F32 R8, R140.reuse, R146, R8 ;  /* 0x000000928c08723c */ /* 0x040fe20000001808 */
[----:B------:R-:W5:Y:S07]  /*f270*/  LDSM.16.M88.4 R144, [R3+0xd800] ;  /* 0x00d800000390783b */ /* 0x000f6e0000000200 */
[C---:B--2---:R-:W-:Y:S08]  /*f280*/  HMMA.16816.F32 R12, R140.reuse, R148, R12 ;  /* 0x000000948c0c723c */ /* 0x044ff0000000180c */
[C---:B------:R-:W-:Y:S01]  /*f290*/  HMMA.16816.F32 R16, R140.reuse, R150, R16 ;  /* 0x000000968c10723c */ /* 0x040fe20000001810 */
[----:B------:R-:W-:Y:S07]  /*f2a0*/  LDSM.16.M88.4 R148, [R187+UR5+0xe000] ;  /* 0x00e00005bb94783b */ /* 0x000fee0008000200 */
[C---:B---3--:R-:W-:Y:S08]  /*f2b0*/  HMMA.16816.F32 R20, R140.reuse, R156, R20 ;  /* 0x0000009c8c14723c */ /* 0x048ff00000001814 */
[C---:B------:R-:W-:Y:S01]  /*f2c0*/  HMMA.16816.F32 R24, R140.reuse, R158, R24 ;  /* 0x0000009e8c18723c */ /* 0x040fe20000001818 */
[----:B------:R-:W-:Y:S07]  /*f2d0*/  LDSM.16.M88.4 R156, [R183+0xe000] ;  /* 0x00e00000b79c783b */ /* 0x000fee0000000200 */
[C---:B------:R-:W-:Y:S08]  /*f2e0*/  HMMA.16816.F32 R28, R140.reuse, R164, R28 ;  /* 0x000000a48c1c723c */ /* 0x040ff0000000181c */
[----:B------:R-:W-:Y:S01]  /*f2f0*/  HMMA.16816.F32 R32, R140, R166, R32 ;  /* 0x000000a68c20723c */ /* 0x000fe20000001820 */
[----:B------:R-:W2:Y:S05]  /*f300*/  LDSM.16.M88.4 R140, [R188+0x4000] ;  /* 0x00400000bc8c783b */ /* 0x000eaa0000000200 */
[----:B------:R-:W-:Y:S02]  /*f310*/  LDSM.16.M88.4 R164, [R184+0xe000] ;  /* 0x00e00000b8a4783b */ /* 0x000fe40000000200 */
[C---:B----4-:R-:W-:Y:S08]  /*f320*/  HMMA.16816.F32 R4, R160.reuse, R168, R4 ;  /* 0x000000a8a004723c */ /* 0x050ff00000001804 */
[C---:B------:R-:W-:Y:S01]  /*f330*/  HMMA.16816.F32 R8, R160.reuse, R170, R8 ;  /* 0x000000aaa008723c */ /* 0x040fe20000001808 */
[----:B------:R-:W-:Y:S07]  /*f340*/  LDSM.16.M88.4 R168, [R187+UR5+0x10000] ;  /* 0x01000005bba8783b */ /* 0x000fee0008000200 */
[C---:B-1----:R-:W-:Y:S08]  /*f350*/  HMMA.16816.F32 R12, R160.reuse, R132, R12 ;  /* 0x00000084a00c723c */ /* 0x042ff0000000180c */
[C---:B------:R-:W-:Y:S01]  /*f360*/  HMMA.16816.F32 R16, R160.reuse, R134, R16 ;  /* 0x00000086a010723c */ /* 0x040fe20000001810 */
[----:B------:R-:W1:Y:S07]  /*f370*/  LDSM.16.M88.4 R132, [R187+UR5+0xf000] ;  /* 0x00f00005bb84783b */ /* 0x000e6e0008000200 */
[C---:B-----5:R-:W-:Y:S08]  /*f380*/  HMMA.16816.F32 R20, R160.reuse, R136, R20 ;  /* 0x00000088a014723c */ /* 0x060ff00000001814 */
[C---:B------:R-:W-:Y:S01]  /*f390*/  HMMA.16816.F32 R24, R160.reuse, R138, R24 ;  /* 0x0000008aa018723c */ /* 0x040fe20000001818 */
[----:B------:R-:W3:Y:S07]  /*f3a0*/  LDSM.16.M88.4 R136, [R187+UR5+0xf800] ;  /* 0x00f80005bb88783b */ /* 0x000eee0008000200 */
[C---:B------:R-:W-:Y:S08]  /*f3b0*/  HMMA.16816.F32 R28, R160.reuse, R144, R28 ;  /* 0x00000090a01c723c */ /* 0x040ff0000000181c */
[----:B------:R-:W-:Y:S01]  /*f3c0*/  HMMA.16816.F32 R32, R160, R146, R32 ;  /* 0x00000092a020723c */ /* 0x000fe20000001820 */
[----:B------:R-:W4:Y:S05]  /*f3d0*/  LDSM.16.M88.4 R144, [R185+0x4000] ;  /* 0x00400000b990783b */ /* 0x000f2a0000000200 */
[----:B------:R-:W-:Y:S02]  /*f3e0*/  LDSM.16.M88.4 R160, [R186+0x4000] ;  /* 0x00400000baa0783b */ /* 0x000fe40000000200 */
[C---:B--2---:R-:W-:Y:S08]  /*f3f0*/  HMMA.16816.F32 R4, R140.reuse, R148, R4 ;  /* 0x000000948c04723c */ /* 0x044ff00000001804 */
[C---:B------:R-:W-:Y:S01]  /*f400*/  HMMA.16816.F32 R8, R140.reuse, R150, R8 ;  /* 0x000000968c08723c */ /* 0x040fe20000001808 */
[----:B------:R-:W2:Y:S07]  /*f410*/  LDSM.16.M88.4 R148, [R183+0xe800] ;  /* 0x00e80000b794783b */ /* 0x000eae0000000200 */
[C---:B------:R-:W-:Y:S08]  /*f420*/  HMMA.16816.F32 R12, R140.reuse, R152, R12 ;  /* 0x000000988c0c723c */ /* 0x040ff0000000180c */
[C---:B------:R-:W-:Y:S01]  /*f430*/  HMMA.16816.F32 R16, R140.reuse, R154, R16 ;  /* 0x0000009a8c10723c */ /* 0x040fe20000001810 */
[----:B------:R-:W5:Y:S07]  /*f440*/  LDSM.16.M88.4 R152, [R183+0xf000] ;  /* 0x00f00000b798783b */ /* 0x000f6e0000000200 */
[C---:B-1----:R-:W-:Y:S08]  /*f450*/  HMMA.16816.F32 R20, R140.reuse, R132, R20 ;  /* 0x000000848c14723c */ /* 0x042ff00000001814 */
[C---:B------:R-:W-:Y:S01]  /*f460*/  HMMA.16816.F32 R24, R140.reuse, R134, R24 ;  /* 0x000000868c18723c */ /* 0x040fe20000001818 */
[----:B------:R-:W1:Y:S07]  /*f470*/  LDSM.16.M88.4 R132, [R183+0xf800] ;  /* 0x00f80000b784783b */ /* 0x000e6e0000000200 */
[C---:B---3--:R-:W-:Y:S08]  /*f480*/  HMMA.16816.F32 R28, R140.reuse, R136, R28 ;  /* 0x000000888c1c723c */ /* 0x048ff0000000181c */
[----:B------:R-:W-:Y:S01]  /*f490*/  HMMA.16816.F32 R32, R140, R138, R32 ;  /* 0x0000008a8c20723c */ /* 0x000fe20000001820 */
[----:B------:R-:W3:Y:S05]  /*f4a0*/  LDSM.16.M88.4 R136, [R184+0xe800] ;  /* 0x00e80000b888783b */ /* 0x000eea0000000200 */
[----:B------:R-:W3:Y:S02]  /*f4b0*/  LDSM.16.M88.4 R140, [R184+0xf000] ;  /* 0x00f00000b88c783b */ /* 0x000ee40000000200 */
        /* <DEDUP_REMOVED lines=9> */
[C---:B-1----:R-:W-:Y:S08]  /*f550*/  HMMA.16816.F32 R28, R144.reuse, R132, R28 ;  /* 0x00000084901c723c */ /* 0x042ff0000000181c */
[----:B------:R-:W-:Y:S01]  /*f560*/  HMMA.16816.F32 R32, R144, R134, R32 ;  /* 0x000000869020723c */ /* 0x000fe20000001820 */
[----:B------:R-:W-:Y:S05]  /*f570*/  LDSM.16.M88.4 R132, [R181+0x4000] ;  /* 0x00400000b584783b */ /* 0x000fea0000000200 */
[----:B------:R-:W1:Y:S02]  /*f580*/  LDSM.16.M88.4 R144, [R3+0xe000] ;  /* 0x00e000000390783b */ /* 0x000e640000000200 */
        /* <DEDUP_REMOVED lines=8> */
[----:B------:R-:W4:Y:S07]  /*f610*/  LDSM.16.M88.4 R140, [R187+UR5+0x10800] ;  /* 0x01080005bb8c783b */ /* 0x000f2e0008000200 */
[C---:B--2---:R-:W-:Y:S08]  /*f620*/  HMMA.16816.F32 R28, R160.reuse, R148, R28 ;  /* 0x00000094a01c723c */ /* 0x044ff0000000181c */
[----:B------:R-:W-:Y:S01]  /*f630*/  HMMA.16816.F32 R32, R160, R150, R32 ;  /* 0x00000096a020723c */ /* 0x000fe20000001820 */
[----:B------:R-:W2:Y:S05]  /*f640*/  LDSM.16.M88.4 R148, [R187+UR5+0x11000] ;  /* 0x01100005bb94783b */ /* 0x000eaa0008000200 */
[----:B------:R-:W-:Y:S02]  /*f650*/  LDSM.16.M88.4 R160, [R184+0x10000] ;  /* 0x01000000b8a0783b */ /* 0x000fe40000000200 */
[C---:B-1----:R-:W-:Y:S08]  /*f660*/  HMMA.16816.F32 R4, R132.reuse, R144, R4 ;  /* 0x000000908404723c */ /* 0x042ff00000001804 */
[C---:B------:R-:W-:Y:S01]  /*f670*/  HMMA.16816.F32 R8, R132.reuse, R146, R8 ;  /* 0x000000928408723c */ /* 0x040fe20000001808 */
[----:B------:R-:W1:Y:S07]  /*f680*/  LDSM.16.M88.4 R144, [R187+UR5+0x11800] ;  /* 0x01180005bb90783b */ /* 0x000e6e0008000200 */
[C---:B------:R-:W-:Y:S08]  /*f690*/  HMMA.16816.F32 R12, R132.reuse, R152, R12 ;  /* 0x00000098840c723c */ /* 0x040ff0000000180c */
[C---:B------:R-:W-:Y:S01]  /*f6a0*/  HMMA.16816.F32 R16, R132.reuse, R154, R16 ;  /* 0x0000009a8410723c */ /* 0x040fe20000001810 */
[----:B------:R-:W-:Y:S07]  /*f6b0*/  LDSM.16.M88.4 R152, [R185+0x8000] ;  /* 0x00800000b998783b */ /* 0x000fee0000000200 */
[C---:B------:R-:W-:Y:S08]  /*f6c0*/  HMMA.16816.F32 R20, R132.reuse, R156, R20 ;  /* 0x0000009c8414723c */ /* 0x040ff00000001814 */
[C---:B------:R-:W-:Y:S01]  /*f6d0*/  HMMA.16816.F32 R24, R132.reuse, R158, R24 ;  /* 0x0000009e8418723c */ /* 0x040fe20000001818 */
[----:B------:R-:W5:Y:S07]  /*f6e0*/  LDSM.16.M88.4 R156, [R183+0x10000] ;  /* 0x01000000b79c783b */ /* 0x000f6e0000000200 */
[C---:B---3--:R-:W-:Y:S08]  /*f6f0*/  HMMA.16816.F32 R28, R132.reuse, R136, R28 ;  /* 0x00000088841c723c */ /* 0x048ff0000000181c */
[----:B------:R-:W-:Y:S01]  /*f700*/  HMMA.16816.F32 R32, R132, R138, R32 ;  /* 0x0000008a8420723c */ /* 0x000fe20000001820 */
[----:B------:R-:W3:Y:S05]  /*f710*/  LDSM.16.M88.4 R132, [R183+0x10800] ;  /* 0x01080000b784783b */ /* 0x000eea0000000200 */
[----:B------:R-:W3:Y:S02]  /*f720*/  LDSM.16.M88.4 R136, [R183+0x11000] ;  /* 0x01100000b788783b */ /* 0x000ee40000000200 */
[C---:B------:R-:W-:Y:S08]  /*f730*/  HMMA.16816.F32 R4, R164.reuse, R168, R4 ;  /* 0x000000a8a404723c */ /* 0x040ff00000001804 */
[C---:B------:R-:W-:Y:S01]  /*f740*/  HMMA.16816.F32 R8, R164.reuse, R170, R8 ;  /* 0x000000aaa408723c */ /* 0x040fe20000001808 */
[----:B------:R-:W-:Y:S07]  /*f750*/  LDSM.16.M88.4 R168, [R3+0x10000] ;  /* 0x0100000003a8783b */ /* 0x000fee0000000200 */
[C---:B----4-:R-:W-:Y:S08]  /*f760*/  HMMA.16816.F32 R12, R164.reuse, R140, R12 ;  /* 0x0000008ca40c723c */ /* 0x050ff0000000180c */
[C---:B------:R-:W-:Y:S01]  /*f770*/  HMMA.16816.F32 R16, R164.reuse, R142, R16 ;  /* 0x0000008ea410723c */ /* 0x040fe20000001810 */
[----:B------:R-:W4:Y:S07]  /*f780*/  LDSM.16.M88.4 R140, [R183+0x11800] ;  /* 0x01180000b78c783b */ /* 0x000f2e0000000200 */
[C---:B--2---:R-:W-:Y:S08]  /*f790*/  HMMA.16816.F32 R20, R164.reuse, R148, R20 ;  /* 0x00000094a414723c */ /* 0x044ff00000001814 */
[C---:B------:R-:W-:Y:S01]  /*f7a0*/  HMMA.16816.F32 R24, R164.reuse, R150, R24 ;  /* 0x00000096a418723c */ /* 0x040fe20000001818 */
[----:B------:R-:W2:Y:S07]  /*f7b0*/  LDSM.16.M88.4 R148, [R186+0x8000] ;  /* 0x00800000ba94783b */ /* 0x000eae0000000200 */
[C---:B-1----:R-:W-:Y:S08]  /*f7c0*/  HMMA.16816.F32 R28, R164.reuse, R144, R28 ;  /* 0x00000090a41c723c */ /* 0x042ff0000000181c */
[----:B------:R-:W-:Y:S01]  /*f7d0*/  HMMA.16816.F32 R32, R164, R146, R32 ;  /* 0x00000092a420723c */ /* 0x000fe20000001820 */
[----:B------:R-:W1:Y:S05]  /*f7e0*/  LDSM.16.M88.4 R144, [R184+0x10800] ;  /* 0x01080000b890783b */ /* 0x000e6a0000000200 */
[----:B------:R-:W-:Y:S02]  /*f7f0*/  LDSM.16.M88.4 R164, [R181+0x8000] ;  /* 0x00800000b5a4783b */ /* 0x000fe40000000200 */
[C---:B-----5:R-:W-:Y:S08]  /*f800*/  HMMA.16816.F32 R4, R152.reuse, R156, R4 ;  /* 0x0000009c9804723c */ /* 0x060ff00000001804 */
[C---:B------:R-:W-:Y:S01]  /*f810*/  HMMA.16816.F32 R8, R152.reuse, R158, R8 ;  /* 0x0000009e9808723c */ /* 0x040fe20000001808 */
[----:B------:R-:W5:Y:S07]  /*f820*/  LDSM.16.M88.4 R156, [R184+0x11000] ;  /* 0x01100000b89c783b */ /* 0x000f6e0000000200 */
[C---:B---3--:R-:W-:Y:S08]  /*f830*/  HMMA.16816.F32 R12, R152.reuse, R132, R12 ;  /* 0x00000084980c723c */ /* 0x048ff0000000180c */
[C---:B------:R-:W-:Y:S01]  /*f840*/  HMMA.16816.F32 R16, R152.reuse, R134, R16 ;  /* 0x000000869810723c */ /* 0x040fe20000001810 */
[----:B------:R-:W3:Y:S07]  /*f850*/  LDSM.16.M88.4 R132, [R184+0x11800] ;  /* 0x01180000b884783b */ /* 0x000eee0000000200 */
[C---:B------:R-:W-:Y:S08]  /*f860*/  HMMA.16816.F32 R20, R152.reuse, R136, R20 ;  /* 0x000000889814723c */ /* 0x040ff00000001814 */
[C---:B------:R-:W-:Y:S01]  /*f870*/  HMMA.16816.F32 R24, R152.reuse, R138, R24 ;  /* 0x0000008a9818723c */ /* 0x040fe20000001818 */
[----:B------:R-:W3:Y:S07]  /*f880*/  LDSM.16.M88.4 R136, [R3+0x10800] ;  /* 0x010800000388783b */ /* 0x000eee0000000200 */
[C---:B----4-:R-:W-:Y:S08]  /*f890*/  HMMA.16816.F32 R28, R152.reuse, R140, R28 ;  /* 0x0000008c981c723c */ /* 0x050ff0000000181c */
[----:B------:R-:W-:Y:S01]  /*f8a0*/  HMMA.16816.F32 R32, R152, R142, R32 ;  /* 0x0000008e9820723c */ /* 0x000fe20000001820 */
[----:B------:R-:W4:Y:S07]  /*f8b0*/  LDSM.16.M88.4 R140, [R3+0x11000] ;  /* 0x01100000038c783b */ /* 0x000f2e0000000200 */
[C---:B--2---:R-:W-:Y:S08]  /*f8c0*/  HMMA.16816.F32 R4, R148.reuse, R160, R4 ;  /* 0x000000a09404723c */ /* 0x044ff00000001804 */
[C---:B------:R-:W-:Y:S08]  /*f8d0*/  HMMA.16816.F32 R8, R148.reuse, R162, R8 ;  /* 0x000000a29408723c */ /* 0x040ff00000001808 */
[C---:B-1----:R-:W-:Y:S08]  /*f8e0*/  HMMA.16816.F32 R12, R148.reuse, R144, R12 ;  /* 0x00000090940c723c */ /* 0x042ff0000000180c */
[C---:B------:R-:W-:Y:S01]  /*f8f0*/  HMMA.16816.F32 R16, R148.reuse, R146, R16 ;  /* 0x000000929410723c */ /* 0x040fe20000001810 */
[----:B------:R-:W1:Y:S01]  /*f900*/  LDSM.16.M88.4 R144, [R3+0x11800] ;  /* 0x011800000390783b */ /* 0x000e620000000200 */
[----:B------:R-:W-:Y:S04]  /*f910*/  DEPBAR.LE SB0, 0x0 ;  /* 0x000080000000791a */ /* 0x000fe80000000000 */
[----:B------:R-:W-:Y:S02]  /*f920*/  BAR.SYNC.DEFER_BLOCKING 0x0 ;  /* 0x0000000000007b1d */ /* 0x000fe40000010000 */
[C---:B-----5:R-:W-:Y:S08]  /*f930*/  HMMA.16816.F32 R20, R148.reuse, R156, R20 ;  /* 0x0000009c9414723c */ /* 0x060ff00000001814 */
[C---:B------:R-:W-:Y:S08]  /*f940*/  HMMA.16816.F32 R24, R148.reuse, R158, R24 ;  /* 0x0000009e9418723c */ /* 0x040ff00000001818 */
[C---:B---3--:R-:W-:Y:S08]  /*f950*/  HMMA.16816.F32 R28, R148.reuse, R132, R28 ;  /* 0x00000084941c723c */ /* 0x048ff0000000181c */
[----:B------:R-:W-:Y:S08]  /*f960*/  HMMA.16816.F32 R32, R148, R134, R32 ;  /* 0x000000869420723c */ /* 0x000ff00000001820 */
[C---:B------:R-:W-:Y:S08]  /*f970*/  HMMA.16816.F32 R4, R164.reuse, R168, R4 ;  /* 0x000000a8a404723c */ /* 0x040ff00000001804 */
[C---:B------:R-:W-:Y:S08]  /*f980*/  HMMA.16816.F32 R8, R164.reuse, R170, R8 ;  /* 0x000000aaa408723c */ /* 0x040ff00000001808 */
[C---:B------:R-:W-:Y:S03]  /*f990*/  HMMA.16816.F32 R12, R164.reuse, R136, R12 ;  /* 0x00000088a40c723c */ /* 0x040fe6000000180c */
[----:B------:R-:W-:Y:S01]  /*f9a0*/  FMUL.FTZ R210, R4, UR10 ;  /* 0x0000000a04d27c20 */ /* 0x000fe20008410000 */
[----:B------:R-:W-:Y:S01]  /*f9b0*/  FMUL.FTZ R212, R5, UR10 ;  /* 0x0000000a05d47c20 */ /* 0x000fe20008410000 */
[----:B------:R-:W-:Y:S03]  /*f9c0*/  FMUL.FTZ R213, R6, UR10 ;  /* 0x0000000a06d57c20 */ /* 0x000fe60008410000 */
[C---:B------:R-:W-:Y:S01]  /*f9d0*/  HMMA.16816.F32 R16, R164.reuse, R138, R16 ;  /* 0x0000008aa410723c */ /* 0x040fe20000001810 */
[----:B------:R-:W2:Y:S07]  /*f9e0*/  MUFU.TANH R210, R210 ;  /* 0x000000d200d27308 */ /* 0x000eae0000002400 */
[C---:B----4-:R-:W-:Y:S03]  /*f9f0*/  HMMA.16816.F32 R20, R164.reuse, R140, R20 ;  /* 0x0000008ca414723c */ /* 0x050fe60000001814 */
[----:B------:R-:W3:Y:S05]  /*fa00*/  MUFU.TANH R212, R212 ;  /* 0x000000d400d47308 */ /* 0x000eea0000002400 */
[C---:B------:R-:W-:Y:S05]  /*fa10*/  HMMA.16816.F32 R24, R164.reuse, R142, R24 ;  /* 0x0000008ea418723c */ /* 0x040fea0000001818 */
[----:B------:R-:W4:Y:S03]  /*fa20*/  MUFU.TANH R213, R213 ;  /* 0x000000d500d57308 */ /* 0x000f260000002400 */
[C---:B-1----:R-:W-:Y:S08]  /*fa30*/  HMMA.16816.F32 R28, R164.reuse, R144, R28 ;  /* 0x00000090a41c723c */ /* 0x042ff0000000181c */
[----:B------:R-:W-:Y:S01]  /*fa40*/  HMMA.16816.F32 R32, R164, R146, R32 ;  /* 0x00000092a420723c */ /* 0x000fe20000001820 */
[----:B------:R-:W-:Y:S08]  /*fa50*/  @!UPT UIADD3 URZ, UPT, UPT, URZ, URZ, URZ ;  /* 0x000000fffffff290 */ /* 0x000ff0000fffe0ff */
[----:B--23--:R-:W-:Y:S11]  /*fa60*/  BRA.U.ANY UP0, `(.L_x_693) ;  /* 0xffffffed005c7547 */ /* 0x00cff6000b93ffff */
.L_x_692:
[----:B------:R-:W-:Y:S02]  /*fa70*/  VIADD R3, R211, 0x38 ;  /* 0x00000038d3037836 */ /* 0x000fe40000000000 */
[----:B------:R-:W-:Y:S01]  /*fa80*/  FMUL.FTZ R6, R11, UR10 ;  /* 0x0000000a0b067c20 */ /* 0x000fe20008410000 */
[----:B-1----:R-:W-:Y:S01]  /*fa90*/  FMUL.FTZ R133, R8, UR10 ;  /* 0x0000000a08857c20 */ /* 0x002fe20008410000 */
[----:B------:R-:W-:Y:S01]  /*faa0*/  FMUL.FTZ R132, R10, UR10 ;  /* 0x0000000a0a847c20 */ /* 0x000fe20008410000 */
[----:B------:R-:W-:Y:S02]  /*fab0*/  VIADD R4, R3, UR20 ;  /* 0x0000001403047c36 */ /* 0x000fe40008000000 */
[----:B------:R-:W-:Y:S01]  /*fac0*/  FMUL.FTZ R8, R9, UR10 ;  /* 0x0000000a09087c20 */ /* 0x000fe20008410000 */
[----:B------:R-:W-:Y:S01]  /*fad0*/  FMUL.FTZ R5, R7, UR10 ;  /* 0x0000000a07057c20 */ /* 0x000fe20008410000 */
[----:B------:R1:W-:Y:S01]  /*fae0*/  MUFU.TANH R10, R133 ;  /* 0x00000085000a7308 */ /* 0x0003e20000002400 */
[----:B------:R-:W-:Y:S01]  /*faf0*/  I2FP.F32.S32 R7, R216 ;  /* 0x000000d800077245 */ /* 0x000fe20000201400 */
[----:B------:R-:W-:Y:S01]  /*fb00*/  IMAD.IADD R136, R189, 0x1, -R214 ;  /* 0x00000001bd887824 */ /* 0x000fe200078e0ad6 */
[--C-:B------:R-:W-:Y:S01]  /*fb10*/  IADD3 R11, PT, PT, R198, 0x37, -R4.reuse ;  /* 0x00000037c60b7810 */ /* 0x100fe20007ffe804 */
[----:B------:R-:W-:Y:S01]  /*fb20*/  FMUL.FTZ R163, R14, UR10 ;  /* 0x0000000a0ea37c20 */ /* 0x000fe20008410000 */
[----:B------:R-:W-:Y:S01]  /*fb30*/  IADD3 R9, PT, PT, R198, 0x2f, -R4 ;  /* 0x0000002fc6097810 */ /* 0x000fe20007ffe804 */
[----:B------:R-:W-:Y:S01]  /*fb40*/  FFMA.FTZ R210, R7, -UR6, R210 ;  /* 0x8000000607d27c23 */ /* 0x000fe200080100d2 */
[----:B------:R-:W-:Y:S03]  /*fb50*/  IABS R11, R11 ;  /* 0x0000000b000b7213 */ /* 0x000fe60000000000 */
[----:B------:R-:W2:Y:S01]  /*fb60*/  MUFU.TANH R8, R8 ;  /* 0x0000000800087308 */ /* 0x000ea20000002400 */
[----:B------:R-:W-:Y:S01]  /*fb70*/  IABS R136, R136 ;  /* 0x0000008800887213 */ /* 0x000fe20000000000 */
[----:B------:R-:W-:Y:S01]  /*fb80*/  FMUL.FTZ R160, R12, UR10 ;  /* 0x0000000a0ca07c20 */ /* 0x000fe20008410000 */
[----:B------:R-:W-:Y:S01]  /*fb90*/  I2FP.F32.S32 R11, R11 ;  /* 0x0000000b000b7245 */ /* 0x000fe20000201400 */
[----:B------:R-:W-:Y:S01]  /*fba0*/  FMUL.FTZ R162, R13, UR10 ;  /* 0x0000000a0da27c20 */ /* 0x000fe20008410000 */
[----:B------:R-:W-:Y:S01]  /*fbb0*/  IADD3 R7, PT, PT, R198, 0x30, -R4 ;  /* 0x00000030c6077810 */ /* 0x000fe20007ffe804 */
[----:B------:R-:W-:Y:S01]  /*fbc0*/  FMUL.FTZ R15, R15, UR10 ;  /* 0x0000000a0f0f7c20 */ /* 0x000fe20008410000 */
[----:B------:R-:W-:Y:S01]  /*fbd0*/  IABS R9, R9 ;  /* 0x0000000900097213 */ /* 0x000fe20000000000 */
[----:B------:R-:W-:Y:S02]  /*fbe0*/  FFMA.FTZ R212, R11, -UR6, R212 ;  /* 0x800000060bd47c23 */ /* 0x000fe400080100d4 */
[----:B------:R-:W3:Y:S01]  /*fbf0*/  MUFU.TANH R5, R5 ;  /* 0x0000000500057308 */ /* 0x000ee20000002400 */
[--C-:B------:R-:W-:Y:S01]  /*fc00*/  IADD3 R134, PT, PT, R189, 0x37, -R4.reuse ;  /* 0x00000037bd867810 */ /* 0x100fe20007ffe804 */
[----:B-1----:R-:W-:Y:S01]  /*fc10*/  VIADD R133, R211, 0x8 ;  /* 0x00000008d3857836 */ /* 0x002fe20000000000 */
[----:B------:R-:W-:Y:S01]  /*fc20*/  I2FP.F32.S32 R136, R136 ;  /* 0x0000008800887245 */ /* 0x000fe20000201400 */
[----:B------:R-:W-:Y:S01]  /*fc30*/  FMUL.FTZ R17, R17, UR10 ;  /* 0x0000000a11117c20 */ /* 0x000fe20008410000 */
[----:B------:R-:W-:Y:S01]  /*fc40*/  IABS R7, R7 ;  /* 0x0000000700077213 */ /* 0x000fe20000000000 */
[----:B------:R-:W-:Y:S01]  /*fc50*/  FMUL.FTZ R18, R18, UR10 ;  /* 0x0000000a12127c20 */ /* 0x000fe20008410000 */
[----:B------:R-:W-:Y:S03]  /*fc60*/  I2FP.F32.S32 R9, R9 ;  /* 0x0000000900097245 */ /* 0x000fe60000201400 */
[----:B------:R1:W5:Y:S01]  /*fc70*/  MUFU.TANH R11, R132 ;  /* 0x00000084000b7308 */ /* 0x0003620000002400 */
[----:B------:R-:W-:Y:S01]  /*fc80*/  ISETP.GT.AND P1, PT, R208, R211, PT ;  /* 0x000000d3d000720c */ /* 0x000fe20003f24270 */
[----:B----4-:R-:W-:Y:S01]  /*fc90*/  FFMA.FTZ R213, R136, -UR6, R213 ;  /* 0x8000000688d57c23 */ /* 0x010fe200080100d5 */
[----:B------:R-:W-:Y:S01]  /*fca0*/  IABS R134, R134 ;  /* 0x0000008600867213 */ /* 0x000fe20000000000 */
[----:B------:R-:W-:Y:S01]  /*fcb0*/  FMUL.FTZ R16, R16, UR10 ;  /* 0x0000000a10107c20 */ /* 0x000fe20008410000 */
[----:B------:R-:W-:Y:S01]  /*fcc0*/  I2FP.F32.S32 R7, R7 ;  /* 0x0000000700077245 */ /* 0x000fe20000201400 */
[----:B------:R-:W-:Y:S01]  /*fcd0*/  FMUL.FTZ R20, R20, UR10 ;  /* 0x0000000a14147c20 */ /* 0x000fe20008410000 */
[----:B------:R-:W-:Y:S03]  /*fce0*/  FSEL R210, R210, -INF , !P1 ;  /* 0xff800000d2d27808 */ /* 0x000fe60004800000 */
[----:B------:R-:W4:Y:S01]  /*fcf0*/  MUFU.TANH R6, R6 ;  /* 0x0000000600067308 */ /* 0x000f220000002400 */
[----:B------:R-:W-:Y:S01]  /*fd00*/  I2FP.F32.S32 R134, R134 ;  /* 0x0000008600867245 */ /* 0x000fe20000201400 */
[----:B------:R-:W-:Y:S01]  /*fd10*/  FMUL.FTZ R155, R26, UR10 ;  /* 0x0000000a1a9b7c20 */ /* 0x000fe20008410000 */
[----:B------:R-:W-:Y:S01]  /*fd20*/  ISETP.GT.AND P1, PT, R206, R211, PT ;  /* 0x000000d3ce00720c */ /* 0x000fe20003f24270 */
[----:B------:R-:W-:Y:S01]  /*fd30*/  FMUL.FTZ R25, R25, UR10 ;  /* 0x0000000a19197c20 */ /* 0x000fe20008410000 */
[--C-:B------:R-:W-:Y:S01]  /*fd40*/  IADD3 R135, PT, PT, R189, 0x2f, -R4.reuse ;  /* 0x0000002fbd877810 */ /* 0x100fe20007ffe804 */
[----:B------:R-:W-:Y:S01]  /*fd50*/  FMUL.FTZ R27, R27, UR10 ;  /* 0x0000000a1b1b7c20 */ /* 0x000fe20008410000 */
[----:B------:R-:W-:Y:S03]  /*fd60*/  FSEL R212, R212, -INF , !P6 ;  /* 0xff800000d4d47808 */ /* 0x000fe60007000000 */
[----:B------:R-:W4:Y:S01]  /*fd70*/  MUFU.TANH R163, R163 ;  /* 0x000000a300a37308 */ /* 0x000f220000002400 */
[----:B------:R-:W-:Y:S01]  /*fd80*/  ISETP.GT.AND P6, PT, R208, R133, PT ;  /* 0x00000085d000720c */ /* 0x000fe20003fc4270 */
[----:B------:R-:W-:Y:S01]  /*fd90*/  FMUL.FTZ R31, R31, UR10 ;  /* 0x0000000a1f1f7c20 */ /* 0x000fe20008410000 */
[--C-:B-1----:R-:W-:Y:S01]  /*fda0*/  IADD3 R132, PT, PT, R189, 0x30, -R4.reuse ;  /* 0x00000030bd847810 */ /* 0x102fe20007ffe804 */
[----:B------:R-:W-:Y:S01]  /*fdb0*/  FMUL.FTZ R29, R29, UR10 ;  /* 0x0000000a1d1d7c20 */ /* 0x000fe20008410000 */
[----:B------:R-:W-:Y:S01]  /*fdc0*/  IABS R135, R135 ;  /* 0x0000008700877213 */ /* 0x000fe20000000000 */
[----:B------:R-:W-:Y:S01]  /*fdd0*/  FMUL.FTZ R30, R30, UR10 ;  /* 0x0000000a1e1e7c20 */ /* 0x000fe20008410000 */
[----:B------:R-:W-:Y:S03]  /*fde0*/  IABS R12, R132 ;  /* 0x00000084000c7213 */ /* 0x000fe60000000000 */
[----:B------:R-:W-:Y:S01]  /*fdf0*/  MUFU.TANH R160, R160 ;  /* 0x000000a000a07308 */ /* 0x000fe20000002400 */
[----:B------:R-:W-:Y:S01]  /*fe00*/  I2FP.F32.S32 R135, R135 ;  /* 0x0000008700877245 */ /* 0x000fe20000201400 */
[----:B------:R-:W-:Y:S01]  /*fe10*/  FMUL.FTZ R132, R19, UR10 ;  /* 0x0000000a13847c20 */ /* 0x000fe20008410000 */
[----:B------:R-:W-:Y:S01]  /*fe20*/  I2FP.F32.S32 R12, R12 ;  /* 0x0000000c000c7245 */ /* 0x000fe20000201400 */
[----:B------:R-:W-:Y:S01]  /*fe30*/  FMUL.FTZ R34, R34, UR10 ;  /* 0x0000000a22227c20 */ /* 0x000fe20008410000 */
[--C-:B------:R-:W-:Y:S01]  /*fe40*/  IADD3 R14, PT, PT, R189, 0x28, -R4.reuse ;  /* 0x00000028bd0e7810 */ /* 0x100fe20007ffe804 */
[----:B------:R-:W-:Y:S01]  /*fe50*/  FMUL.FTZ R35, R35, UR10 ;  /* 0x0000000a23237c20 */ /* 0x000fe20008410000 */
[--C-:B------:R-:W-:Y:S03]  /*fe60*/  IADD3 R13, PT, PT, R198, 0x27, -R4.reuse ;  /* 0x00000027c60d7810 */ /* 0x100fe60007ffe804 */
[----:B------:R-:W1:Y:S01]  /*fe70*/  MUFU.TANH R162, R162 ;  /* 0x000000a200a27308 */ /* 0x000e620000002400 */
[----:B------:R-:W-:Y:S01]  /*fe80*/  IABS R14, R14 ;  /* 0x0000000e000e7213 */ /* 0x000fe20000000000 */
[----:B------:R-:W-:Y:S01]  /*fe90*/  UISETP.GT.AND UP0, UPT, UR21, UR18, UPT ;  /* 0x000000121500728c */ /* 0x000fe2000bf04270 */
[----:B------:R-:W-:Y:S01]  /*fea0*/  IABS R13, R13 ;  /* 0x0000000d000d7213 */ /* 0x000fe20000000000 */
[----:B------:R-:W-:Y:S01]  /*feb0*/  UIADD3 UR21, UPT, UPT, UR21, -0x1, URZ ;  /* 0xffffffff15157890 */ /* 0x000fe2000fffe0ff */
[----:B------:R-:W-:Y:S02]  /*fec0*/  I2FP.F32.S32 R14, R14 ;  /* 0x0000000e000e7245 */ /* 0x000fe40000201400 */
[----:B------:R-:W-:Y:S03]  /*fed0*/  I2FP.F32.S32 R13, R13 ;  /* 0x0000000d000d7245 */ /* 0x000fe60000201400 */
[----:B------:R-:W-:Y:S01]  /*fee0*/  MUFU.TANH R15, R15 ;  /* 0x0000000f000f7308 */ /* 0x000fe20000002400 */
[C---:B------:R-:W-:Y:S02]  /*fef0*/  ISETP.GE.AND P0, PT, R215.reuse, R196, PT ;  /* 0x000000c4d700720c */ /* 0x040fe40003f06270 */
[----:B------:R-:W-:Y:S02]  /*ff00*/  ISETP.GE.AND P4, PT, R215, R197, PT ;  /* 0x000000c5d700720c */ /* 0x000fe40003f86270 */
[C-C-:B------:R-:W-:Y:S02]  /*ff10*/  IADD3 R19, PT, PT, R189.reuse, 0x1f, -R4.reuse ;  /* 0x0000001fbd137810 */ /* 0x140fe40007ffe804 */
[----:B------:R-:W-:Y:S03]  /*ff20*/  IADD3 R26, PT, PT, R189, 0x10, -R4 ;  /* 0x00000010bd1a7810 */ /* 0x000fe60007ffe804 */
[----:B------:R-:W-:Y:S01]  /*ff30*/  MUFU.TANH R17, R17 ;  /* 0x0000001100117308 */ /* 0x000fe20000002400 */
[----:B------:R-:W-:Y:S02]  /*ff40*/  IABS R19, R19 ;  /* 0x0000001300137213 */ /* 0x000fe40000000000 */
[----:B------:R-:W-:Y:S02]  /*ff50*/  IABS R26, R26 ;  /* 0x0000001a001a7213 */ /* 0x000fe40000000000 */
[----:B------:R-:W-:Y:S02]  /*ff60*/  I2FP.F32.S32 R19, R19 ;  /* 0x0000001300137245 */ /* 0x000fe40000201400 */
[----:B------:R-:W-:Y:S03]  /*ff70*/  I2FP.F32.S32 R26, R26 ;  /* 0x0000001a001a7245 */ /* 0x000fe60000201400 */
[----:B------:R-:W1:Y:S01]  /*ff80*/  MUFU.TANH R132, R132 ;  /* 0x0000008400847308 */ /* 0x000e620000002400 */
[----:B------:R-:W-:Y:S04]  /*ff90*/  LOP3.LUT R182, R182, 0x200, R175, 0xf8, !PT ;  /* 0x00000200b6b67812 */ /* 0x000fe800078ef8af */
[----:B------:R-:W-:Y:S05]  /*ffa0*/  LEA R166, R182, UR5, 0x1 ;  /* 0x00000005b6a67c11 */ /* 0x000fea000f8e08ff */
[----:B------:R-:W-:Y:S01]  /*ffb0*/  MUFU.TANH R18, R18 ;  /* 0x0000001200127308 */ /* 0x000fe20000002400 */
[----:B------:R-:W-:Y:S09]  /*ffc0*/  VIADD R164, R166, 0x12040 ;  /* 0x00012040a6a47836 */ /* 0x000ff20000000000 */
[----:B------:R-:W-:Y:S10]  /*ffd0*/  MUFU.TANH R16, R16 ;  /* 0x0000001000107308 */ /* 0x000ff40000002400 */
[----:B------:R-:W-:Y:S10]  /*ffe0*/  MUFU.TANH R20, R20 ;  /* 0x0000001400147308 */ /* 0x000ff40000002400 */
[----:B------:R-:W1:Y:S10]  /*fff0*/  MUFU.TANH R155, R155 ;  /* 0x0000009b009b7308 */ /* 0x000e740000002400 */
[----:B------:R-:W-:Y:S10]  /*10000*/  MUFU.TANH R153, R27 ;  /* 0x0000001b00997308 */ /* 0x000ff40000002400 */
[----:B------:R-:W-:Y:S10]  /*10010*/  MUFU.TANH R145, R31 ;  /* 0x0000001f00917308 */ /* 0x000ff40000002400 */
[----:B------:R-:W-:Y:S10]  /*10020*/  MUFU.TANH R148, R29 ;  /* 0x0000001d00947308 */ /* 0x000ff40000002400 */
[----:B------:R-:W-:Y:S10]  /*10030*/  MUFU.TANH R147, R30 ;  /* 0x0000001e00937308 */ /* 0x000ff40000002400 */
[----:B------:R-:W-:Y:S10]  /*10040*/  MUFU.TANH R34, R34 ;  /* 0x0000002200227308 */ /* 0x000ff40000002400 */
[----:B------:R-:W-:Y:S01]  /*10050*/  MUFU.TANH R35, R35 ;  /* 0x0000002300237308 */ /* 0x000fe20000002400 */
[----:B--2---:R-:W-:Y:S01]  /*10060*/  FFMA.FTZ R8, R9, -UR6, R8 ;  /* 0x8000000609087c23 */ /* 0x004fe20008010008 */
[----:B------:R-:W-:Y:S02]  /*10070*/  VIADD R9, R211, 0x9 ;  /* 0x00000009d3097836 */ /* 0x000fe40000000000 */
[----:B------:R-:W-:Y:S01]  /*10080*/  FFMA.FTZ R10, R7, -UR6, R10 ;  /* 0x80000006070a7c23 */ /* 0x000fe2000801000a */
[----:B------:R-:W-:Y:S01]  /*10090*/  FSEL R7, R213, -INF , !P1 ;  /* 0xff800000d5077808 */ /* 0x000fe20004800000 */
[----:B---3--:R-:W-:Y:S01]  /*100a0*/  FFMA.FTZ R5, R134, -UR6, R5 ;  /* 0x8000000686057c23 */ /* 0x008fe20008010005 */
[----:B-----5:R-:W-:Y:S01]  /*100b0*/  FFMA.FTZ R11, R12, -UR6, R11 ;  /* 0x800000060c0b7c23 */ /* 0x020fe2000801000b */
[----:B------:R-:W-:Y:S01]  /*100c0*/  ISETP.GT.AND P1, PT, R208, R9, PT ;  /* 0x00000009d000720c */ /* 0x000fe20003f24270 */
[----:B----4-:R-:W-:Y:S01]  /*100d0*/  FFMA.FTZ R6, R135, -UR6, R6 ;  /* 0x8000000687067c23 */ /* 0x010fe20008010006 */
[----:B------:R-:W-:Y:S01]  /*100e0*/  FSEL R10, R10, -INF , !P6 ;  /* 0xff8000000a0a7808 */ /* 0x000fe20007000000 */
[----:B------:R-:W-:Y:S01]  /*100f0*/  FFMA.FTZ R163, R14, -UR6, R163 ;  /* 0x800000060ea37c23 */ /* 0x000fe200080100a3 */
[----:B------:R-:W-:Y:S01]  /*10100*/  FSEL R5, R5, -INF , !P5 ;  /* 0xff80000005057808 */ /* 0x000fe20006800000 */
[----:B-1----:R-:W-:Y:S01]  /*10110*/  FFMA.FTZ R162, R13, -UR6, R162 ;  /* 0x800000060da27c23 */ /* 0x002fe200080100a2 */
[----:B------:R-:W-:Y:S01]  /*10120*/  FSEL R8, R8, -INF , !P1 ;  /* 0xff80000008087808 */ /* 0x000fe20004800000 */
[----:B------:R-:W-:Y:S01]  /*10130*/  VIADD R13, R211, 0x11 ;  /* 0x00000011d30d7836 */ /* 0x000fe20000000000 */
[----:B------:R-:W-:Y:S01]  /*10140*/  ISETP.GT.AND P5, PT, R206, R133, PT ;  /* 0x00000085ce00720c */ /* 0x000fe20003fa4270 */
[----:B------:R-:W-:Y:S01]  /*10150*/  FFMA.FTZ R132, R19, -UR6, R132 ;  /* 0x8000000613847c23 */ /* 0x000fe20008010084 */
[----:B------:R-:W-:Y:S01]  /*10160*/  ISETP.GE.AND P6, PT, R133, R197, PT ;  /* 0x000000c58500720c */ /* 0x000fe20003fc6270 */
[----:B------:R-:W-:Y:S01]  /*10170*/  VIADD R19, R211, 0x19 ;  /* 0x00000019d3137836 */ /* 0x000fe20000000000 */
[-C--:B------:R-:W-:Y:S01]  /*10180*/  ISETP.GE.AND P1, PT, R133, R196.reuse, PT ;  /* 0x000000c48500720c */ /* 0x080fe20003f26270 */
[----:B------:R-:W-:Y:S01]  /*10190*/  FFMA.FTZ R155, R26, -UR6, R155 ;  /* 0x800000061a9b7c23 */ /* 0x000fe2000801009b */
[--C-:B------:R-:W-:Y:S02]  /*101a0*/  IADD3 R133, PT, PT, R198, 0x28, -R4.reuse ;  /* 0x00000028c6857810 */ /* 0x100fe40007ffe804 */
[----:B------:R-:W-:Y:S02]  /*101b0*/  FSEL R11, R11, -INF , !P5 ;  /* 0xff8000000b0b7808 */ /* 0x000fe40006800000 */
[----:B------:R-:W-:Y:S02]  /*101c0*/  ISETP.GT.AND P5, PT, R206, R9, PT ;  /* 0x00000009ce00720c */ /* 0x000fe40003fa4270 */
[----:B------:R-:W-:Y:S02]  /*101d0*/  IABS R133, R133 ;  /* 0x0000008500857213 */ /* 0x000fe40000000000 */
[----:B------:R-:W-:Y:S02]  /*101e0*/  FSEL R6, R6, -INF , !P5 ;  /* 0xff80000006067808 */ /* 0x000fe40006800000 */
[----:B------:R-:W-:Y:S02]  /*101f0*/  I2FP.F32.S32 R133, R133 ;  /* 0x0000008500857245 */ /* 0x000fe40000201400 */
[----:B------:R-:W-:Y:S02]  /*10200*/  ISETP.GE.AND P5, PT, R211, R197, PT ;  /* 0x000000c5d300720c */ /* 0x000fe40003fa6270 */
[----:B------:R-:W-:Y:S01]  /*10210*/  IADD3 R12, PT, PT, R189, 0x27, -R4 ;  /* 0x00000027bd0c7810 */ /* 0x000fe20007ffe804 */
[----:B------:R-:W-:Y:S01]  /*10220*/  FFMA.FTZ R160, R133, -UR6, R160 ;  /* 0x8000000685a07c23 */ /* 0x000fe200080100a0 */
[----:B------:R-:W-:Y:S01]  /*10230*/  FSEL R14, R210, -INF , !P5 ;  /* 0xff800000d20e7808 */ /* 0x000fe20006800000 */
[C---:B------:R-:W-:Y:S01]  /*10240*/  VIADD R133, R211.reuse, 0x10 ;  /* 0x00000010d3857836 */ /* 0x040fe20000000000 */
[----:B------:R-:W-:Y:S02]  /*10250*/  ISETP.GE.AND P5, PT, R211, R196, PT ;  /* 0x000000c4d300720c */ /* 0x000fe40003fa6270 */
[----:B------:R-:W-:Y:S02]  /*10260*/  IABS R12, R12 ;  /* 0x0000000c000c7213 */ /* 0x000fe40000000000 */
[----:B------:R-:W-:Y:S02]  /*10270*/  FSEL R7, R7, -INF , !P5 ;  /* 0xff80000007077808 */ /* 0x000fe40006800000 */
[----:B------:R-:W-:Y:S02]  /*10280*/  FSEL R5, R5, -INF , !P0 ;  /* 0xff80000005057808 */ /* 0x000fe40004000000 */
[----:B------:R-:W-:Y:S02]  /*10290*/  I2FP.F32.S32 R12, R12 ;  /* 0x0000000c000c7245 */ /* 0x000fe40000201400 */
[----:B------:R-:W-:Y:S02]  /*102a0*/  ISETP.GT.AND P5, PT, R208, R13, PT ;  /* 0x0000000dd000720c */ /* 0x000fe40003fa4270 */
[----:B------:R-:W-:Y:S01]  /*102b0*/  ISETP.GT.AND P0, PT, R206, R133, PT ;  /* 0x00000085ce00720c */ /* 0x000fe20003f04270 */
[----:B------:R-:W-:Y:S01]  /*102c0*/  FFMA.FTZ R15, R12, -UR6, R15 ;  /* 0x800000060c0f7c23 */ /* 0x000fe2000801000f */
[----:B------:R-:W-:Y:S02]  /*102d0*/  FSEL R162, R162, -INF , !P5 ;  /* 0xff800000a2a27808 */ /* 0x000fe40006800000 */
[----:B------:R-:W-:Y:S02]  /*102e0*/  FSEL R163, R163, -INF , !P0 ;  /* 0xff800000a3a37808 */ /* 0x000fe40004000000 */
[--C-:B------:R-:W-:Y:S02]  /*102f0*/  IADD3 R134, PT, PT, R198, 0x1f, -R4.reuse ;  /* 0x0000001fc6867810 */ /* 0x100fe40007ffe804 */
[C---:B------:R-:W-:Y:S02]  /*10300*/  ISETP.GE.AND P5, PT, R9.reuse, R197, PT ;  /* 0x000000c50900720c */ /* 0x040fe40003fa6270 */
[----:B------:R-:W-:Y:S02]  /*10310*/  ISETP.GE.AND P0, PT, R9, R196, PT ;  /* 0x000000c40900720c */ /* 0x000fe40003f06270 */
[----:B------:R-:W-:Y:S02]  /*10320*/  FSEL R12, R212, -INF , !P4 ;  /* 0xff800000d40c7808 */ /* 0x000fe40006000000 */
[----:B------:R-:W-:Y:S02]  /*10330*/  IADD3 R9, PT, PT, R189, 0x20, -R4 ;  /* 0x00000020bd097810 */ /* 0x000fe40007ffe804 */
[----:B------:R-:W-:Y:S02]  /*10340*/  ISETP.GT.AND P4, PT, R208, R133, PT ;  /* 0x00000085d000720c */ /* 0x000fe40003f84270 */
[----:B------:R-:W-:Y:S02]  /*10350*/  IABS R134, R134 ;  /* 0x0000008600867213 */ /* 0x000fe40000000000 */
[----:B------:R-:W-:Y:S02]  /*10360*/  IABS R9, R9 ;  /* 0x0000000900097213 */ /* 0x000fe40000000000 */
[----:B------:R-:W-:Y:S02]  /*10370*/  FSEL R160, R160, -INF , !P4 ;  /* 0xff800000a0a07808 */ /* 0x000fe40006000000 */
[----:B------:R-:W-:Y:S02]  /*10380*/  ISETP.GT.AND P4, PT, R206, R13, PT ;  /* 0x0000000dce00720c */ /* 0x000fe40003f84270 */
[----:B------:R-:W-:Y:S02]  /*10390*/  I2FP.F32.S32 R134, R134 ;  /* 0x0000008600867245 */ /* 0x000fe40000201400 */
[----:B------:R-:W-:Y:S02]  /*103a0*/  I2FP.F32.S32 R9, R9 ;  /* 0x0000000900097245 */ /* 0x000fe40000201400 */
[----:B------:R-:W-:Y:S01]  /*103b0*/  FSEL R15, R15, -INF , !P4 ;  /* 0xff8000000f0f7808 */ /* 0x000fe20006000000 */
[----:B------:R-:W-:Y:S01]  /*103c0*/  FFMA.FTZ R17, R134, -UR6, R17 ;  /* 0x8000000686117c23 */ /* 0x000fe20008010011 */
[----:B------:R-:W-:Y:S01]  /*103d0*/  FSEL R10, R10, -INF , !P6 ;  /* 0xff8000000a0a7808 */ /* 0x000fe20007000000 */
[----:B------:R-:W-:Y:S01]  /*103e0*/  FMUL.FTZ R134, R21, UR10 ;  /* 0x0000000a15867c20 */ /* 0x000fe20008410000 */
[----:B------:R-:W-:Y:S01]  /*103f0*/  ISETP.GE.AND P4, PT, R133, R197, PT ;  /* 0x000000c58500720c */ /* 0x000fe20003f86270 */
[----:B------:R-:W-:Y:S01]  /*10400*/  FFMA.FTZ R18, R9, -UR6, R18 ;  /* 0x8000000609127c23 */ /* 0x000fe20008010012 */
[-C--:B------:R-:W-:Y:S01]  /*10410*/  ISETP.GE.AND P6, PT, R133, R196.reuse, PT ;  /* 0x000000c48500720c */ /* 0x080fe20003fc6270 */
[----:B------:R-:W-:Y:S01]  /*10420*/  VIADD R133, R211, 0x18 ;  /* 0x00000018d3857836 */ /* 0x000fe20000000000 */
[----:B------:R-:W-:Y:S01]  /*10430*/  FSEL R9, R6, -INF , !P0 ;  /* 0xff80000006097808 */ /* 0x000fe20004000000 */
[----:B------:R-:W-:Y:S01]  /*10440*/  FMUL.FTZ R21, R22, UR10 ;  /* 0x0000000a16157c20 */ /* 0x000fe20008410000 */
[----:B------:R-:W-:Y:S01]  /*10450*/  FSEL R11, R11, -INF , !P1 ;  /* 0xff8000000b0b7808 */ /* 0x000fe20004800000 */
[----:B------:R1:W-:Y:S01]  /*10460*/  MUFU.TANH R6, R134 ;  /* 0x0000008600067308 */ /* 0x0003e20000002400 */
[----:B------:R-:W-:Y:S02]  /*10470*/  ISETP.GT.AND P1, PT, R208, R19, PT ;  /* 0x00000013d000720c */ /* 0x000fe40003f24270 */
[----:B------:R-:W-:Y:S02]  /*10480*/  ISETP.GT.AND P0, PT, R206, R133, PT ;  /* 0x00000085ce00720c */ /* 0x000fe40003f04270 */
[----:B------:R-:W-:Y:S02]  /*10490*/  FSEL R17, R17, -INF , !P1 ;  /* 0xff80000011117808 */ /* 0x000fe40004800000 */
[----:B------:R-:W-:Y:S03]  /*104a0*/  FSEL R18, R18, -INF , !P0 ;  /* 0xff80000012127808 */ /* 0x000fe60004000000 */
[----:B------:R-:W2:Y:S01]  /*104b0*/  MUFU.TANH R21, R21 ;  /* 0x0000001500157308 */ /* 0x000ea20000002400 */
[C---:B------:R-:W-:Y:S02]  /*104c0*/  ISETP.GE.AND P1, PT, R13.reuse, R197, PT ;  /* 0x000000c50d00720c */ /* 0x040fe40003f26270 */
[----:B------:R-:W-:Y:S01]  /*104d0*/  ISETP.GE.AND P0, PT, R13, R196, PT ;  /* 0x000000c40d00720c */ /* 0x000fe20003f06270 */
[----:B------:R-:W-:Y:S01]  /*104e0*/  FMUL.FTZ R13, R23, UR10 ;  /* 0x0000000a170d7c20 */ /* 0x000fe20008410000 */
[C-C-:B------:R-:W-:Y:S02]  /*104f0*/  IADD3 R22, PT, PT, R189.reuse, 0x18, -R4.reuse ;  /* 0x00000018bd167810 */ /* 0x140fe40007ffe804 */
[C-C-:B------:R-:W-:Y:S02]  /*10500*/  IADD3 R135, PT, PT, R198.reuse, 0x20, -R4.reuse ;  /* 0x00000020c6877810 */ /* 0x140fe40007ffe804 */
[--C-:B------:R-:W-:Y:S01]  /*10510*/  IADD3 R23, PT, PT, R198, 0x17, -R4.reuse ;  /* 0x00000017c6177810 */ /* 0x100fe20007ffe804 */
[----:B------:R-:W3:Y:S01]  /*10520*/  MUFU.TANH R13, R13 ;  /* 0x0000000d000d7308 */ /* 0x000ee20000002400 */
[----:B-1----:R-:W-:Y:S02]  /*10530*/  IADD3 R134, PT, PT, R189, 0x17, -R4 ;  /* 0x00000017bd867810 */ /* 0x002fe40007ffe804 */
[----:B------:R-:W-:Y:S02]  /*10540*/  IABS R22, R22 ;  /* 0x0000001600167213 */ /* 0x000fe40000000000 */
[----:B------:R-:W-:Y:S02]  /*10550*/  IABS R135, R135 ;  /* 0x0000008700877213 */ /* 0x000fe40000000000 */
[----:B------:R-:W-:Y:S02]  /*10560*/  IABS R23, R23 ;  /* 0x0000001700177213 */ /* 0x000fe40000000000 */
[----:B------:R-:W-:Y:S02]  /*10570*/  IABS R134, R134 ;  /* 0x0000008600867213 */ /* 0x000fe40000000000 */
[----:B------:R-:W-:Y:S02]  /*10580*/  I2FP.F32.S32 R22, R22 ;  /* 0x0000001600167245 */ /* 0x000fe40000201400 */
[----:B------:R-:W-:Y:S02]  /*10590*/  I2FP.F32.S32 R135, R135 ;  /* 0x0000008700877245 */ /* 0x000fe40000201400 */
[----:B------:R-:W-:Y:S01]  /*105a0*/  I2FP.F32.S32 R23, R23 ;  /* 0x0000001700177245 */ /* 0x000fe20000201400 */
[----:B--2---:R-:W-:Y:S01]  /*105b0*/  FFMA.FTZ R21, R22, -UR6, R21 ;  /* 0x8000000616157c23 */ /* 0x004fe20008010015 */
[----:B------:R-:W-:Y:S01]  /*105c0*/  I2FP.F32.S32 R134, R134 ;  /* 0x0000008600867245 */ /* 0x000fe20000201400 */
[----:B------:R-:W-:Y:S01]  /*105d0*/  FMUL.FTZ R22, R24, UR10 ;  /* 0x0000000a18167c20 */ /* 0x000fe20008410000 */
[----:B------:R-:W-:Y:S01]  /*105e0*/  FFMA.FTZ R16, R135, -UR6, R16 ;  /* 0x8000000687107c23 */ /* 0x000fe20008010010 */
[----:B------:R-:W-:Y:S01]  /*105f0*/  FFMA.FTZ R6, R23, -UR6, R6 ;  /* 0x8000000617067c23 */ /* 0x000fe20008010006 */
[C---:B------:R-:W-:Y:S02]  /*10600*/  VIADD R23, R211.reuse, 0x20 ;  /* 0x00000020d3177836 */ /* 0x040fe40000000000 */
[----:B---3--:R-:W-:Y:S01]  /*10610*/  FFMA.FTZ R24, R134, -UR6, R13 ;  /* 0x8000000686187c23 */ /* 0x008fe2000801000d */
[----:B------:R-:W-:Y:S01]  /*10620*/  VIADD R13, R211, 0x21 ;  /* 0x00000021d30d7836 */ /* 0x000fe20000000000 */
[----:B------:R-:W-:Y:S01]  /*10630*/  IADD3 R135, PT, PT, R198, 0x18, -R4 ;  /* 0x00000018c6877810 */ /* 0x000fe20007ffe804 */
[----:B------:R-:W1:Y:S01]  /*10640*/  MUFU.TANH R22, R22 ;  /* 0x0000001600167308 */ /* 0x000e620000002400 */
[----:B------:R-:W-:Y:S02]  /*10650*/  FSEL R163, R163, -INF , !P6 ;  /* 0xff800000a3a37808 */ /* 0x000fe40007000000 */
[----:B------:R-:W-:Y:S02]  /*10660*/  FSEL R161, R15, -INF , !P0 ;  /* 0xff8000000fa17808 */ /* 0x000fe40004000000 */
[----:B------:R-:W-:Y:S02]  /*10670*/  FSEL R8, R8, -INF , !P5 ;  /* 0xff80000008087808 */ /* 0x000fe40006800000 */
[----:B------:R-:W-:Y:S03]  /*10680*/  IABS R135, R135 ;  /* 0x0000008700877213 */ /* 0x000fe60000000000 */
[----:B------:R-:W2:Y:S01]  /*10690*/  MUFU.TANH R15, R25 ;  /* 0x00000019000f7308 */ /* 0x000ea20000002400 */
[C---:B------:R-:W-:Y:S02]  /*106a0*/  ISETP.GT.AND P5, PT, R208.reuse, R133, PT ;  /* 0x00000085d000720c */ /* 0x040fe40003fa4270 */
[----:B------:R-:W-:Y:S02]  /*106b0*/  ISETP.GT.AND P6, PT, R208, R13, PT ;  /* 0x0000000dd000720c */ /* 0x000fe40003fc4270 */
[----:B------:R-:W-:Y:S02]  /*106c0*/  ISETP.GT.AND P0, PT, R206, R23, PT ;  /* 0x00000017ce00720c */ /* 0x000fe40003f04270 */
[----:B------:R-:W-:Y:S02]  /*106d0*/  I2FP.F32.S32 R135, R135 ;  /* 0x0000008700877245 */ /* 0x000fe40000201400 */
[----:B------:R-:W-:Y:S02]  /*106e0*/  FSEL R21, R21, -INF , !P0 ;  /* 0xff80000015157808 */ /* 0x000fe40004000000 */
[----:B------:R-:W-:Y:S01]  /*106f0*/  FSEL R16, R16, -INF , !P5 ;  /* 0xff80000010107808 */ /* 0x000fe20006800000 */
[----:B------:R-:W-:Y:S01]  /*10700*/  FFMA.FTZ R20, R135, -UR6, R20 ;  /* 0x8000000687147c23 */ /* 0x000fe20008010014 */
[----:B------:R-:W-:Y:S01]  /*10710*/  FSEL R6, R6, -INF , !P6 ;  /* 0xff80000006067808 */ /* 0x000fe20007000000 */
[----:B------:R-:W-:Y:S01]  /*10720*/  IMAD.IADD R135, R173, 0x1, R166 ;  /* 0x00000001ad877824 */ /* 0x000fe200078e02a6 */
[----:B------:R-:W-:Y:S02]  /*10730*/  ISETP.GT.AND P5, PT, R206, R19, PT ;  /* 0x00000013ce00720c */ /* 0x000fe40003fa4270 */
[C---:B------:R-:W-:Y:S02]  /*10740*/  ISETP.GE.AND P6, PT, R19.reuse, R197, PT ;  /* 0x000000c51300720c */ /* 0x040fe40003fc6270 */
[----:B------:R-:W-:Y:S02]  /*10750*/  ISETP.GE.AND P0, PT, R19, R196, PT ;  /* 0x000000c41300720c */ /* 0x000fe40003f06270 */
[--C-:B------:R-:W-:Y:S02]  /*10760*/  IADD3 R19, PT, PT, R198, 0x10, -R4.reuse ;  /* 0x00000010c6137810 */ /* 0x100fe40007ffe804 */
[----:B------:R-:W-:Y:S02]  /*10770*/  FSEL R162, R162, -INF , !P1 ;  /* 0xff800000a2a27808 */ /* 0x000fe40004800000 */
[----:B------:R-:W-:Y:S02]  /*10780*/  ISETP.GT.AND P1, PT, R208, R23, PT ;  /* 0x00000017d000720c */ /* 0x000fe40003f24270 */
[----:B------:R-:W-:Y:S02]  /*10790*/  IABS R19, R19 ;  /* 0x0000001300137213 */ /* 0x000fe40000000000 */
[----:B------:R-:W-:Y:S02]  /*107a0*/  IADD3 R134, PT, PT, R198, 0xf, -R4 ;  /* 0x0000000fc6867810 */ /* 0x000fe40007ffe804 */
[----:B------:R-:W-:Y:S02]  /*107b0*/  FSEL R132, R132, -INF , !P5 ;  /* 0xff80000084847808 */ /* 0x000fe40006800000 */
[----:B------:R-:W-:Y:S02]  /*107c0*/  FSEL R20, R20, -INF , !P1 ;  /* 0xff80000014147808 */ /* 0x000fe40004800000 */
[----:B------:R-:W-:Y:S02]  /*107d0*/  ISETP.GE.AND P5, PT, R133, R197, PT ;  /* 0x000000c58500720c */ /* 0x000fe40003fa6270 */
[----:B------:R-:W-:Y:S02]  /*107e0*/  ISETP.GT.AND P1, PT, R206, R13, PT ;  /* 0x0000000dce00720c */ /* 0x000fe40003f24270 */
[----:B------:R-:W-:Y:S02]  /*107f0*/  I2FP.F32.S32 R19, R19 ;  /* 0x0000001300137245 */ /* 0x000fe40000201400 */
[----:B------:R-:W-:Y:S02]  /*10800*/  IABS R134, R134 ;  /* 0x0000008600867213 */ /* 0x000fe40000000000 */
[----:B------:R-:W-:Y:S01]  /*10810*/  FSEL R142, R16, -INF , !P5 ;  /* 0xff800000108e7808 */ /* 0x000fe20006800000 */
[----:B-1----:R-:W-:Y:S01]  /*10820*/  FFMA.FTZ R22, R19, -UR6, R22 ;  /* 0x8000000613167c23 */ /* 0x002fe20008010016 */
[----:B------:R-:W-:Y:S01]  /*10830*/  FSEL R24, R24, -INF , !P1 ;  /* 0xff80000018187808 */ /* 0x000fe20004800000 */
[----:B------:R-:W-:Y:S01]  /*10840*/  VIADD R19, R211, 0x29 ;  /* 0x00000029d3137836 */ /* 0x000fe20000000000 */
[----:B------:R-:W-:Y:S02]  /*10850*/  FSEL R160, R160, -INF , !P4 ;  /* 0xff800000a0a07808 */ /* 0x000fe40006000000 */
[C---:B------:R-:W-:Y:S02]  /*10860*/  ISETP.GE.AND P1, PT, R23.reuse, R197, PT ;  /* 0x000000c51700720c */ /* 0x040fe40003f26270 */
[----:B------:R-:W-:Y:S01]  /*10870*/  ISETP.GE.AND P5, PT, R23, R196, PT ;  /* 0x000000c41700720c */ /* 0x000fe20003fa6270 */
[----:B------:R-:W-:Y:S01]  /*10880*/  VIADD R23, R211, 0x28 ;  /* 0x00000028d3177836 */ /* 0x000fe20000000000 */
[----:B------:R-:W-:Y:S02]  /*10890*/  I2FP.F32.S32 R134, R134 ;  /* 0x0000008600867245 */ /* 0x000fe40000201400 */
[-C--:B------:R-:W-:Y:S02]  /*108a0*/  ISETP.GE.AND P4, PT, R133, R196.reuse, PT ;  /* 0x000000c48500720c */ /* 0x080fe40003f86270 */
[----:B------:R-:W-:Y:S01]  /*108b0*/  FSEL R141, R132, -INF , !P0 ;  /* 0xff800000848d7808 */ /* 0x000fe20004000000 */
[----:B--2---:R-:W-:Y:S01]  /*108c0*/  FFMA.FTZ R15, R134, -UR6, R15 ;  /* 0x80000006860f7c23 */ /* 0x004fe2000801000f */
[----:B------:R-:W-:Y:S02]  /*108d0*/  FSEL R143, R18, -INF , !P4 ;  /* 0xff800000128f7808 */ /* 0x000fe40006000000 */
[----:B------:R-:W-:Y:S02]  /*108e0*/  ISETP.GT.AND P4, PT, R208, R19, PT ;  /* 0x00000013d000720c */ /* 0x000fe40003f84270 */
[----:B------:R-:W-:Y:S02]  /*108f0*/  ISETP.GT.AND P0, PT, R206, R23, PT ;  /* 0x00000017ce00720c */ /* 0x000fe40003f04270 */
[--C-:B------:R-:W-:Y:S02]  /*10900*/  IADD3 R25, PT, PT, R189, 0xf, -R4.reuse ;  /* 0x0000000fbd197810 */ /* 0x100fe40007ffe804 */
[----:B------:R-:W-:Y:S02]  /*10910*/  FSEL R15, R15, -INF , !P4 ;  /* 0xff8000000f0f7808 */ /* 0x000fe40006000000 */
[----:B------:R-:W-:Y:S02]  /*10920*/  IABS R25, R25 ;  /* 0x0000001900197213 */ /* 0x000fe40000000000 */
[----:B------:R-:W-:Y:S02]  /*10930*/  FSEL R155, R155, -INF , !P0 ;  /* 0xff8000009b9b7808 */ /* 0x000fe40004000000 */
[C---:B------:R-:W-:Y:S02]  /*10940*/  ISETP.GE.AND P4, PT, R13.reuse, R197, PT ;  /* 0x000000c50d00720c */ /* 0x040fe40003f86270 */
[----:B------:R-:W-:Y:S02]  /*10950*/  ISETP.GE.AND P0, PT, R13, R196, PT ;  /* 0x000000c40d00720c */ /* 0x000fe40003f06270 */
[--C-:B------:R-:W-:Y:S02]  /*10960*/  IADD3 R13, PT, PT, R189, 0x7, -R4.reuse ;  /* 0x00000007bd0d7810 */ /* 0x100fe40007ffe804 */
[----:B------:R-:W-:Y:S02]  /*10970*/  I2FP.F32.S32 R16, R25 ;  /* 0x0000001900107245 */ /* 0x000fe40000201400 */
[----:B------:R-:W-:Y:S02]  /*10980*/  IABS R13, R13 ;  /* 0x0000000d000d7213 */ /* 0x000fe40000000000 */
[----:B------:R-:W-:Y:S01]  /*10990*/  FSEL R140, R17, -INF , !P6 ;  /* 0xff800000118c7808 */ /* 0x000fe20007000000 */
[----:B------:R-:W-:Y:S01]  /*109a0*/  FFMA.FTZ R153, R16, -UR6, R153 ;  /* 0x8000000610997c23 */ /* 0x000fe20008010099 */
[----:B------:R-:W-:Y:S01]  /*109b0*/  FMUL.FTZ R16, R28, UR10 ;  /* 0x0000000a1c107c20 */ /* 0x000fe20008410000 */
[----:B------:R-:W-:Y:S01]  /*109c0*/  ISETP.GT.AND P6, PT, R208, R23, PT ;  /* 0x00000017d000720c */ /* 0x000fe20003fc4270 */
[----:B------:R-:W-:Y:S01]  /*109d0*/  IMAD.MOV.U32 R18, RZ, RZ, R13 ;  /* 0x000000ffff127224 */ /* 0x000fe200078e000d */
[----:B------:R-:W-:Y:S01]  /*109e0*/  FSEL R158, R6, -INF , !P4 ;  /* 0xff800000069e7808 */ /* 0x000fe20006000000 */
[----:B------:R-:W-:Y:S01]  /*109f0*/  VIADD R13, R211, 0x31 ;  /* 0x00000031d30d7836 */ /* 0x000fe20000000000 */
[----:B------:R-:W-:Y:S01]  /*10a00*/  FSEL R22, R22, -INF , !P6 ;  /* 0xff80000016167808 */ /* 0x000fe20007000000 */
[----:B------:R-:W1:Y:S01]  /*10a10*/  MUFU.TANH R16, R16 ;  /* 0x0000001000107308 */ /* 0x000e620000002400 */
[----:B------:R-:W-:Y:S02]  /*10a20*/  ISETP.GT.AND P6, PT, R206, R19, PT ;  /* 0x00000013ce00720c */ /* 0x000fe40003fc4270 */
[----:B------:R-:W-:Y:S02]  /*10a30*/  I2FP.F32.S32 R18, R18 ;  /* 0x0000001200127245 */ /* 0x000fe40000201400 */
[--C-:B------:R-:W-:Y:S02]  /*10a40*/  IADD3 R17, PT, PT, R198, 0x7, -R4.reuse ;  /* 0x00000007c6117810 */ /* 0x100fe40007ffe804 */
[--C-:B------:R-:W-:Y:S01]  /*10a50*/  IADD3 R6, PT, PT, R189, 0x8, -R4.reuse ;  /* 0x00000008bd067810 */ /* 0x100fe20007ffe804 */
[----:B------:R-:W-:Y:S01]  /*10a60*/  FFMA.FTZ R145, R18, -UR6, R145 ;  /* 0x8000000612917c23 */ /* 0x000fe20008010091 */
[----:B------:R-:W-:Y:S01]  /*10a70*/  FSEL R156, R20, -INF , !P1 ;  /* 0xff800000149c7808 */ /* 0x000fe20004800000 */
[----:B------:R-:W-:Y:S01]  /*10a80*/  FMUL.FTZ R18, R33, UR10 ;  /* 0x0000000a21127c20 */ /* 0x000fe20008410000 */
[----:B------:R-:W-:Y:S02]  /*10a90*/  FSEL R153, R153, -INF , !P6 ;  /* 0xff80000099997808 */ /* 0x000fe40007000000 */
[C---:B------:R-:W-:Y:S02]  /*10aa0*/  ISETP.GE.AND P6, PT, R23.reuse, R197, PT ;  /* 0x000000c51700720c */ /* 0x040fe40003fc6270 */
[----:B------:R-:W-:Y:S01]  /*10ab0*/  ISETP.GE.AND P1, PT, R23, R196, PT ;  /* 0x000000c41700720c */ /* 0x000fe20003f26270 */
[----:B------:R-:W2:Y:S01]  /*10ac0*/  MUFU.TANH R18, R18 ;  /* 0x0000001200127308 */ /* 0x000ea20000002400 */
[----:B------:R-:W-:Y:S02]  /*10ad0*/  IABS R17, R17 ;  /* 0x0000001100117213 */ /* 0x000fe40000000000 */
[----:B------:R-:W-:Y:S02]  /*10ae0*/  IADD3 R23, PT, PT, R198, 0x8, -R4 ;  /* 0x00000008c6177810 */ /* 0x000fe40007ffe804 */
[----:B------:R-:W-:Y:S02]  /*10af0*/  IABS R6, R6 ;  /* 0x0000000600067213 */ /* 0x000fe40000000000 */
[----:B------:R-:W-:Y:S02]  /*10b00*/  I2FP.F32.S32 R17, R17 ;  /* 0x0000001100117245 */ /* 0x000fe40000201400 */
[----:B------:R-:W-:Y:S02]  /*10b10*/  IABS R23, R23 ;  /* 0x0000001700177213 */ /* 0x000fe40000000000 */
[----:B------:R-:W-:Y:S01]  /*10b20*/  I2FP.F32.S32 R6, R6 ;  /* 0x0000000600067245 */ /* 0x000fe20000201400 */
[----:B------:R-:W-:Y:S01]  /*10b30*/  FFMA.FTZ R148, R17, -UR6, R148 ;  /* 0x8000000611947c23 */ /* 0x000fe20008010094 */
[----:B------:R-:W-:Y:S01]  /*10b40*/  I2FP.F32.S32 R23, R23 ;  /* 0x0000001700177245 */ /* 0x000fe20000201400 */
[----:B------:R-:W-:Y:S01]  /*10b50*/  VIADD R17, R211, 0x30 ;  /* 0x00000030d3117836 */ /* 0x000fe20000000000 */
[----:B------:R-:W-:Y:S01]  /*10b60*/  ISETP.GE.AND P4, PT, R19, R197, PT ;  /* 0x000000c51300720c */ /* 0x000fe20003f86270 */
[----:B------:R-:W-:Y:S01]  /*10b70*/  FFMA.FTZ R147, R6, -UR6, R147 ;  /* 0x8000000606937c23 */ /* 0x000fe20008010093 */
[----:B------:R-:W-:Y:S01]  /*10b80*/  FMUL.FTZ R6, R32, UR10 ;  /* 0x0000000a20067c20 */ /* 0x000fe20008410000 */
[----:B------:R-:W-:Y:S01]  /*10b90*/  IADD3 R20, PT, PT, R198, -0x1, -R4 ;  /* 0xffffffffc6147810 */ /* 0x000fe20007ffe804 */
[----:B-1----:R-:W-:Y:S01]  /*10ba0*/  FFMA.FTZ R16, R23, -UR6, R16 ;  /* 0x8000000617107c23 */ /* 0x002fe20008010010 */
[----:B------:R-:W-:Y:S01]  /*10bb0*/  FSEL R157, R24, -INF , !P0 ;  /* 0xff800000189d7808 */ /* 0x000fe20004000000 */
[----:B------:R-:W-:Y:S01]  /*10bc0*/  VIADD R211, R211, 0x39 ;  /* 0x00000039d3d37836 */ /* 0x000fe20000000000 */
[----:B------:R-:W-:Y:S01]  /*10bd0*/  ISETP.GT.AND P0, PT, R208, R17, PT ;  /* 0x00000011d000720c */ /* 0x000fe20003f04270 */
[----:B------:R-:W1:Y:S01]  /*10be0*/  MUFU.TANH R6, R6 ;  /* 0x0000000600067308 */ /* 0x000e620000002400 */
[----:B------:R-:W-:Y:S02]  /*10bf0*/  FSEL R152, R15, -INF , !P4 ;  /* 0xff8000000f987808 */ /* 0x000fe40006000000 */
[----:B------:R-:W-:Y:S01]  /*10c00*/  IABS R15, R20 ;  /* 0x00000014000f7213 */ /* 0x000fe20000000000 */
[--C-:B------:R-:W-:Y:S01]  /*10c10*/  IMAD.IADD R20, R189, 0x1, -R4.reuse ;  /* 0x00000001bd147824 */ /* 0x100fe200078e0a04 */
[----:B------:R-:W-:Y:S02]  /*10c20*/  FSEL R159, R21, -INF , !P5 ;  /* 0xff800000159f7808 */ /* 0x000fe40006800000 */
[----:B------:R-:W-:Y:S02]  /*10c30*/  FSEL R16, R16, -INF , !P0 ;  /* 0xff80000010107808 */ /* 0x000fe40004000000 */
[----:B------:R-:W-:Y:S01]  /*10c40*/  ISETP.GE.AND P5, PT, R19, R196, PT ;  /* 0x000000c41300720c */ /* 0x000fe20003fa6270 */
[----:B------:R-:W-:Y:S01]  /*10c50*/  IMAD.IADD R19, R198, 0x1, -R4 ;  /* 0x00000001c6137824 */ /* 0x000fe200078e0a04 */
[----:B------:R-:W-:Y:S02]  /*10c60*/  ISETP.GT.AND P0, PT, R208, R13, PT ;  /* 0x0000000dd000720c */ /* 0x000fe40003f04270 */
[----:B------:R-:W-:Y:S02]  /*10c70*/  I2FP.F32.S32 R15, R15 ;  /* 0x0000000f000f7245 */ /* 0x000fe40000201400 */
[----:B------:R-:W-:Y:S02]  /*10c80*/  FSEL R148, R148, -INF , !P0 ;  /* 0xff80000094947808 */ /* 0x000fe40004000000 */
[----:B------:R-:W-:Y:S01]  /*10c90*/  ISETP.GT.AND P0, PT, R206, R17, PT ;  /* 0x00000011ce00720c */ /* 0x000fe20003f04270 */
[----:B--2---:R-:W-:Y:S01]  /*10ca0*/  FFMA.FTZ R18, R15, -UR6, R18 ;  /* 0x800000060f127c23 */ /* 0x004fe20008010012 */
[----:B------:R-:W-:Y:S02]  /*10cb0*/  IABS R19, R19 ;  /* 0x0000001300137213 */ /* 0x000fe40000000000 */
[----:B------:R-:W-:Y:S02]  /*10cc0*/  FMNMX3.FTZ R15, R0, R14, R12, !PT ;  /* 0x0000000e000f7276 */ /* 0x000fe4000781000c */
[----:B------:R-:W-:Y:S02]  /*10cd0*/  FSEL R153, R153, -INF , !P5 ;  /* 0xff80000099997808 */ /* 0x000fe40006800000 */
[----:B------:R-:W-:Y:S02]  /*10ce0*/  FSEL R147, R147, -INF , !P0 ;  /* 0xff80000093937808 */ /* 0x000fe40004000000 */
[----:B------:R-:W-:Y:S02]  /*10cf0*/  ISETP.GE.AND P5, PT, R17, R197, PT ;  /* 0x000000c51100720c */ /* 0x000fe40003fa6270 */
[----:B------:R-:W-:Y:S02]  /*10d00*/  ISETP.GT.AND P0, PT, R208, R211, PT ;  /* 0x000000d3d000720c */ /* 0x000fe40003f04270 */
[----:B------:R-:W-:Y:S02]  /*10d10*/  I2FP.F32.S32 R19, R19 ;  /* 0x0000001300137245 */ /* 0x000fe40000201400 */
[----:B------:R-:W-:Y:S02]  /*10d20*/  FMNMX3.FTZ R15, R15, R10, R8, !PT ;  /* 0x0000000a0f0f7276 */ /* 0x000fe40007810008 */
[----:B------:R-:W-:Y:S01]  /*10d30*/  FSEL R150, R16, -INF , !P5 ;  /* 0xff80000010967808 */ /* 0x000fe20006800000 */
[----:B-1----:R-:W-:Y:S01]  /*10d40*/  FFMA.FTZ R6, R19, -UR6, R6 ;  /* 0x8000000613067c23 */ /* 0x002fe20008010006 */
[----:B------:R-:W-:Y:S02]  /*10d50*/  FSEL R18, R18, -INF , !P0 ;  /* 0xff80000012127808 */ /* 0x000fe40004000000 */
[----:B------:R-:W-:Y:S02]  /*10d60*/  FMNMX3.FTZ R16, R2, R7, R5, !PT ;  /* 0x0000000702107276 */ /* 0x000fe40007810005 */
[----:B------:R-:W-:Y:S02]  /*10d70*/  FMNMX3.FTZ R15, R15, R160, R162, !PT ;  /* 0x000000a00f0f7276 */ /* 0x000fe400078100a2 */
[----:B------:R-:W-:Y:S02]  /*10d80*/  ISETP.GE.AND P0, PT, R13, R197, PT ;  /* 0x000000c50d00720c */ /* 0x000fe40003f06270 */
[----:B------:R-:W-:Y:S02]  /*10d90*/  ISETP.GT.AND P4, PT, R208, R3, PT ;  /* 0x00000003d000720c */ /* 0x000fe40003f84270 */
[----:B------:R-:W-:Y:S02]  /*10da0*/  IADD3 R4, PT, PT, R189, -0x1, -R4 ;  /* 0xffffffffbd047810 */ /* 0x000fe40007ffe804 */
[----:B------:R-:W-:Y:S02]  /*10db0*/  FMNMX3.FTZ R16, R16, R11, R9, !PT ;  /* 0x0000000b10107276 */ /* 0x000fe40007810009 */
[----:B------:R-:W-:Y:S02]  /*10dc0*/  IABS R20, R20 ;  /* 0x0000001400147213 */ /* 0x000fe40000000000 */
[----:B------:R-:W-:Y:S02]  /*10dd0*/  FSEL R148, R148, -INF , !P0 ;  /* 0xff80000094947808 */ /* 0x000fe40004000000 */
[----:B------:R-:W-:Y:S02]  /*10de0*/  FMNMX3.FTZ R15, R15, R142, R140, !PT ;  /* 0x0000008e0f0f7276 */ /* 0x000fe4000781008c */
[----:B------:R-:W-:Y:S02]  /*10df0*/  FSEL R6, R6, -INF , !P4 ;  /* 0xff80000006067808 */ /* 0x000fe40006000000 */
[----:B------:R-:W-:Y:S02]  /*10e00*/  ISETP.GE.AND P0, PT, R3, R197, PT ;  /* 0x000000c50300720c */ /* 0x000fe40003f06270 */
[----:B------:R-:W-:Y:S02]  /*10e10*/  IABS R4, R4 ;  /* 0x0000000400047213 */ /* 0x000fe40000000000 */
[----:B------:R-:W-:Y:S02]  /*10e20*/  FMNMX3.FTZ R16, R16, R163, R161, !PT ;  /* 0x000000a310107276 */ /* 0x000fe400078100a1 */
[----:B------:R-:W-:Y:S02]  /*10e30*/  ISETP.GE.AND P4, PT, R17, R196, PT ;  /* 0x000000c41100720c */ /* 0x000fe40003f86270 */
[----:B------:R-:W-:Y:S02]  /*10e40*/  FSEL R154, R22, -INF , !P6 ;  /* 0xff800000169a7808 */ /* 0x000fe40007000000 */
[----:B------:R-:W-:Y:S02]  /*10e50*/  I2FP.F32.S32 R17, R20 ;  /* 0x0000001400117245 */ /* 0x000fe40000201400 */
[----:B------:R-:W-:Y:S01]  /*10e60*/  FMNMX3.FTZ R15, R15, R156, R158, !PT ;  /* 0x0000009c0f0f7276 */ /* 0x000fe2000781009e */
[----:B------:R-:W-:Y:S01]  /*10e70*/  LDSM.16.MT88.4 R20, [R135+0x12000] ;  /* 0x012000008714783b */ /* 0x000fe20000004200 */
[----:B------:R-:W-:Y:S01]  /*10e80*/  FSEL R149, R6, -INF , !P0 ;  /* 0xff80000006957808 */ /* 0x000fe20004000000 */
[----:B------:R-:W-:Y:S01]  /*10e90*/  FFMA.FTZ R34, R17, -UR6, R34 ;  /* 0x8000000611227c23 */ /* 0x000fe20008010022 */
[----:B------:R-:W-:Y:S02]  /*10ea0*/  ISETP.GT.AND P6, PT, R206, R13, PT ;  /* 0x0000000dce00720c */ /* 0x000fe40003fc4270 */
[----:B------:R-:W-:Y:S02]  /*10eb0*/  I2FP.F32.S32 R4, R4 ;  /* 0x0000000400047245 */ /* 0x000fe40000201400 */
[----:B------:R-:W-:Y:S02]  /*10ec0*/  ISETP.GE.AND P0, PT, R211, R197, PT ;  /* 0x000000c5d300720c */ /* 0x000fe40003f06270 */
[----:B------:R-:W-:Y:S01]  /*10ed0*/  FMNMX3.FTZ R16, R16, R143, R141, !PT ;  /* 0x0000008f10107276 */ /* 0x000fe2000781008d */
[----:B------:R-:W-:Y:S01]  /*10ee0*/  FFMA.FTZ R35, R4, -UR6, R35 ;  /* 0x8000000604237c23 */ /* 0x000fe20008010023 */
[----:B------:R-:W-:Y:S02]  /*10ef0*/  FMNMX3.FTZ R15, R15, R154, R152, !PT ;  /* 0x0000009a0f0f7276 */ /* 0x000fe40007810098 */
[----:B------:R-:W-:Y:S02]  /*10f00*/  FSEL R145, R145, -INF , !P6 ;  /* 0xff80000091917808 */ /* 0x000fe40007000000 */
[----:B------:R-:W-:Y:S02]  /*10f10*/  FSEL R155, R155, -INF , !P1 ;  /* 0xff8000009b9b7808 */ /* 0x000fe40004800000 */
[----:B------:R-:W-:Y:S02]  /*10f20*/  FSEL R146, R18, -INF , !P0 ;  /* 0xff80000012927808 */ /* 0x000fe40004000000 */
[----:B------:R-:W-:Y:S02]  /*10f30*/  ISETP.GT.AND P6, PT, R206, R3, PT ;  /* 0x00000003ce00720c */ /* 0x000fe40003fc4270 */
[----:B------:R-:W-:Y:S02]  /*10f40*/  FMNMX3.FTZ R18, R16, R159, R157, !PT ;  /* 0x0000009f10127276 */ /* 0x000fe4000781009d */
[----:B------:R-:W-:Y:S02]  /*10f50*/  ISETP.GT.AND P1, PT, R206, R211, PT ;  /* 0x000000d3ce00720c */ /* 0x000fe40003f24270 */
[----:B------:R-:W-:Y:S02]  /*10f60*/  ISETP.GE.AND P5, PT, R13, R196, PT ;  /* 0x000000c40d00720c */ /* 0x000fe40003fa6270 */
[----:B------:R-:W-:Y:S02]  /*10f70*/  FMNMX3.FTZ R15, R15, R150, R148, !PT ;  /* 0x000000960f0f7276 */ /* 0x000fe40007810094 */
[----:B------:R-:W-:Y:S02]  /*10f80*/  FSEL R34, R34, -INF , !P6 ;  /* 0xff80000022227808 */ /* 0x000fe40007000000 */
        /* <DEDUP_REMOVED lines=8> */
[----:B------:R-:W-:Y:S01]  /*11010*/  FSEL R134, R34, -INF , !P6 ;  /* 0xff80000022867808 */ /* 0x000fe20007000000 */
[----:B------:R-:W1:Y:S01]  /*11020*/  SHFL.BFLY PT, R16, R13, 0x2, 0x1f ;  /* 0x0c401f000d107f89 */ /* 0x000e6200000e0000 */
[----:B------:R-:W-:Y:S04]  /*11030*/  FSEL R133, R35, -INF , !P0 ;  /* 0xff80000023857808 */ /* 0x000fe80004000000 */
[----:B------:R-:W-:Y:S05]  /*11040*/  FMNMX3.FTZ R6, R3, R134, R133, !PT ;  /* 0x0000008603067276 */ /* 0x000fea0007810085 */
[----:B------:R-:W2:Y:S01]  /*11050*/  SHFL.BFLY PT, R3, R6, 0x2, 0x1f ;  /* 0x0c401f0006037f89 */ /* 0x000ea200000e0000 */
[----:B-1----:R-:W-:Y:S07]  /*11060*/  FMNMX.FTZ R15, R13, R16, !PT ;  /* 0x000000100d0f7209 */ /* 0x002fee0007810000 */
[----:B------:R-:W1:Y:S01]  /*11070*/  SHFL.BFLY PT, R132, R15, 0x1, 0x1f ;  /* 0x0c201f000f847f89 */ /* 0x000e6200000e0000 */
[----:B--2---:R-:W-:Y:S07]  /*11080*/  FMNMX.FTZ R4, R6, R3, !PT ;  /* 0x0000000306047209 */ /* 0x004fee0007810000 */
[----:B------:R-:W2:Y:S01]  /*11090*/  SHFL.BFLY PT, R3, R4, 0x1, 0x1f ;  /* 0x0c201f0004037f89 */ /* 0x000ea200000e0000 */
[----:B-1----:R-:W-:Y:S04]  /*110a0*/  FMNMX.FTZ R132, R15, R132, !PT ;  /* 0x000000840f847209 */ /* 0x002fe80007810000 */
[C---:B------:R-:W-:Y:S01]  /*110b0*/  FSETP.NEU.FTZ.AND P1, PT, R132.reuse, -INF , PT ;  /* 0xff8000008400780b */ /* 0x040fe20003f3d000 */
[----:B------:R-:W-:Y:S01]  /*110c0*/  FMUL.FTZ R151, R132, UR4 ;  /* 0x0000000484977c20 */ /* 0x000fe20008410000 */
[----:B--2---:R-:W-:Y:S04]  /*110d0*/  FMNMX.FTZ R3, R4, R3, !PT ;  /* 0x0000000304037209 */ /* 0x004fe80007810000 */
[----:B------:R-:W-:Y:S02]  /*110e0*/  FSEL R151, R151, RZ, P1 ;  /* 0x000000ff97977208 */ /* 0x000fe40000800000 */
[C---:B------:R-:W-:Y:S01]  /*110f0*/  FSETP.NEU.FTZ.AND P0, PT, R3.reuse, -INF , PT ;  /* 0xff8000000300780b */ /* 0x040fe20003f1d000 */
[----:B------:R-:W-:Y:S02]  /*11100*/  FMUL.FTZ R144, R3, UR4 ;  /* 0x0000000403907c20 */ /* 0x000fe40008410000 */
[--C-:B------:R-:W-:Y:S01]  /*11110*/  FFMA.FTZ R181, R14, UR4, -R151.reuse ;  /* 0x000000040eb57c23 */ /* 0x100fe20008010897 */
[--C-:B------:R-:W-:Y:S01]  /*11120*/  FFMA.FTZ R167, R12, UR4, -R151.reuse ;  /* 0x000000040ca77c23 */ /* 0x100fe20008010897 */
[--C-:B------:R-:W-:Y:S01]  /*11130*/  FFMA.FTZ R170, R10, UR4, -R151.reuse ;  /* 0x000000040aaa7c23 */ /* 0x100fe20008010897 */
[----:B------:R-:W1:Y:S01]  /*11140*/  LDSM.16.MT88.4 R12, [R166+0x12000] ;  /* 0x01200000a60c783b */ /* 0x000e620000004200 */
[----:B------:R-:W-:Y:S01]  /*11150*/  FSEL R144, R144, RZ, P0 ;  /* 0x000000ff90907208 */ /* 0x000fe20000000000 */
[--C-:B------:R-:W-:Y:S01]  /*11160*/  FFMA.FTZ R169, R8, UR4, -R151.reuse ;  /* 0x0000000408a97c23 */ /* 0x100fe20008010897 */
[----:B------:R-:W-:Y:S01]  /*11170*/  MUFU.EX2 R181, R181 ;  /* 0x000000b500b57308 */ /* 0x000fe20000000800 */
[----:B------:R-:W-:Y:S02]  /*11180*/  VIADD R8, R166, 0x12000 ;  /* 0x00012000a6087836 */ /* 0x000fe40000000000 */
[--C-:B------:R-:W-:Y:S01]  /*11190*/  FFMA.FTZ R184, R160, UR4, -R151.reuse ;  /* 0x00000004a0b87c23 */ /* 0x100fe20008010897 */
[--C-:B------:R-:W-:Y:S01]  /*111a0*/  FFMA.FTZ R183, R7, UR4, -R144.reuse ;  /* 0x0000000407b77c23 */ /* 0x100fe20008010890 */
[--C-:B------:R-:W-:Y:S01]  /*111b0*/  FFMA.FTZ R168, R5, UR4, -R144.reuse ;  /* 0x0000000405a87c23 */ /* 0x100fe20008010890 */
[----:B------:R-:W-:Y:S01]  /*111c0*/  FSEL R5, R3, RZ, P0 ;  /* 0x000000ff03057208 */ /* 0x000fe20000000000 */
[--C-:B------:R-:W-:Y:S01]  /*111d0*/  FFMA.FTZ R171, R11, UR4, -R144.reuse ;  /* 0x000000040bab7c23 */ /* 0x100fe20008010890 */
[----:B------:R-:W-:Y:S01]  /*111e0*/  FSEL R7, R132, RZ, P1 ;  /* 0x000000ff84077208 */ /* 0x000fe20000800000 */
[----:B------:R-:W-:Y:S01]  /*111f0*/  FFMA.FTZ R182, R9, UR4, -R144 ;  /* 0x0000000409b67c23 */ /* 0x000fe20008010890 */
[----:B------:R-:W2:Y:S01]  /*11200*/  MUFU.EX2 R167, R167 ;  /* 0x000000a700a77308 */ /* 0x000ea20000000800 */
[----:B------:R-:W-:Y:S01]  /*11210*/  FADD.FTZ R2, -R5, R2 ;  /* 0x0000000205027221 */ /* 0x000fe20000010100 */
[----:B------:R-:W-:Y:S02]  /*11220*/  @P2 VIADD R164, R8, 0xffffffc0 ;  /* 0xffffffc008a42836 */ /* 0x000fe40000000000 */
[----:B------:R-:W-:Y:S06]  /*11230*/  FADD.FTZ R0, -R7, R0 ;  /* 0x0000000007007221 */ /* 0x000fec0000010100 */
[----:B------:R-:W-:Y:S01]  /*11240*/  MUFU.EX2 R170, R170 ;  /* 0x000000aa00aa7308 */ /* 0x000fe20000000800 */
[----:B------:R-:W-:Y:S01]  /*11250*/  FMUL.FTZ R7, R2, UR4 ;  /* 0x0000000402077c20 */ /* 0x000fe20008410000 */
[----:B------:R-:W-:Y:S02]  /*11260*/  IMAD.IADD R165, R173, 0x1, R164 ;  /* 0x00000001ada57824 */ /* 0x000fe400078e02a4 */
[----:B------:R-:W-:Y:S06]  /*11270*/  FMUL.FTZ R6, R0, UR4 ;  /* 0x0000000400067c20 */ /* 0x000fec0008410000 */
[----:B------:R-:W3:Y:S01]  /*11280*/  MUFU.EX2 R169, R169 ;  /* 0x000000a900a97308 */ /* 0x000ee20000000800 */
[----:B------:R-:W4:Y:S01]  /*11290*/  LDSM.16.MT88.4 R28, [R164] ;  /* 0x00000000a41c783b */ /* 0x000f220000004200 */
[--C-:B------:R-:W-:Y:S01]  /*112a0*/  FFMA.FTZ R187, R162, UR4, -R151.reuse ;  /* 0x00000004a2bb7c23 */ /* 0x100fe20008010897 */
[--C-:B------:R-:W-:Y:S07]  /*112b0*/  FFMA.FTZ R186, R142, UR4, -R151.reuse ;  /* 0x000000048eba7c23 */ /* 0x100fee0008010897 */
[----:B------:R-:W-:Y:S01]  /*112c0*/  MUFU.EX2 R183, R183 ;  /* 0x000000b700b77308 */ /* 0x000fe20000000800 */
[--C-:B------:R-:W-:Y:S01]  /*112d0*/  FFMA.FTZ R185, R140, UR4, -R151.reuse ;  /* 0x000000048cb97c23 */ /* 0x100fe20008010897 */
[----:B--2---:R-:W-:Y:S01]  /*112e0*/  F2FP.F16.F32.PACK_AB R136, R167, R181 ;  /* 0x000000b5a788723e */ /* 0x004fe200000000ff */
[--C-:B------:R-:W-:Y:S07]  /*112f0*/  FFMA.FTZ R211, R163, UR4, -R144.reuse ;  /* 0x00000004a3d37c23 */ /* 0x100fee0008010890 */
[----:B------:R-:W2:Y:S01]  /*11300*/  MUFU.EX2 R168, R168 ;  /* 0x000000a800a87308 */ /* 0x000ea20000000800 */
[--C-:B------:R-:W-:Y:S01]  /*11310*/  FFMA.FTZ R206, R161, UR4, -R144.reuse ;  /* 0x00000004a1ce7c23 */ /* 0x100fe20008010890 */
[--C-:B------:R-:W-:Y:S01]  /*11320*/  FFMA.FTZ R188, R143, UR4, -R144.reuse ;  /* 0x000000048fbc7c23 */ /* 0x100fe20008010890 */
[----:B------:R-:W-:Y:S07]  /*11330*/  LDSM.16.MT88.4 R160, [R166+0x17800] ;  /* 0x01780000a6a0783b */ /* 0x000fee0000004200 */
[----:B------:R-:W-:Y:S01]  /*11340*/  MUFU.EX2 R171, R171 ;  /* 0x000000ab00ab7308 */ /* 0x000fe20000000800 */
[--C-:B------:R-:W-:Y:S01]  /*11350*/  FFMA.FTZ R213, R141, UR4, -R144.reuse ;  /* 0x000000048dd57c23 */ /* 0x100fe20008010890 */
[----:B---3--:R-:W-:Y:S01]  /*11360*/  F2FP.F16.F32.PACK_AB R138, R169, R170 ;  /* 0x000000aaa98a723e */ /* 0x008fe200000000ff */
[--C-:B------:R-:W-:Y:S07]  /*11370*/  FFMA.FTZ R215, R156, UR4, -R151.reuse ;  /* 0x000000049cd77c23 */ /* 0x100fee0008010897 */
[----:B------:R-:W3:Y:S01]  /*11380*/  MUFU.EX2 R182, R182 ;  /* 0x000000b600b67308 */ /* 0x000ee20000000800 */
[--C-:B------:R-:W-:Y:S01]  /*11390*/  FFMA.FTZ R208, R158, UR4, -R151.reuse ;  /* 0x000000049ed07c23 */ /* 0x100fe20008010897 */
[--C-:B------:R-:W-:Y:S01]  /*113a0*/  FFMA.FTZ R217, R154, UR4, -R151.reuse ;  /* 0x000000049ad97c23 */ /* 0x100fe20008010897 */
[----:B------:R-:W-:Y:S07]  /*113b0*/  LDSM.16.MT88.4 R140, [R166+0x16800] ;  /* 0x01680000a68c783b */ /* 0x000fee0000004200 */
[----:B------:R-:W5:Y:S01]  /*113c0*/  MUFU.EX2 R2, R6 ;  /* 0x0000000600027308 */ /* 0x000f620000000800 */
[--C-:B------:R-:W-:Y:S01]  /*113d0*/  FFMA.FTZ R210, R152, UR4, -R151.reuse ;  /* 0x0000000498d27c23 */ /* 0x100fe20008010897 */
[----:B--2---:R-:W-:Y:S01]  /*113e0*/  F2FP.F16.F32.PACK_AB R137, R168, R183 ;  /* 0x000000b7a889723e */ /* 0x004fe200000000ff */
[--C-:B------:R-:W-:Y:S07]  /*113f0*/  FFMA.FTZ R212, R159, UR4, -R144.reuse ;  /* 0x000000049fd47c23 */ /* 0x100fee0008010890 */
[----:B------:R-:W2:Y:S01]  /*11400*/  MUFU.EX2 R0, R7 ;  /* 0x0000000700007308 */ /* 0x000ea20000000800 */
[--C-:B------:R-:W-:Y:S01]  /*11410*/  FFMA.FTZ R219, R157, UR4, -R144.reuse ;  /* 0x000000049ddb7c23 */ /* 0x100fe20008010890 */
[--C-:B------:R-:W-:Y:S01]  /*11420*/  FFMA.FTZ R214, R155, UR4, -R144.reuse ;  /* 0x000000049bd67c23 */ /* 0x100fe20008010890 */
[----:B------:R-:W-:Y:S01]  /*11430*/  LDSM.16.MT88.4 R156, [R165+0x3800] ;  /* 0x00380000a59c783b */ /* 0x000fe20000004200 */
[--C-:B------:R-:W-:Y:S01]  /*11440*/  FFMA.FTZ R221, R153, UR4, -R144.reuse ;  /* 0x0000000499dd7c23 */ /* 0x100fe20008010890 */
[--C-:B------:R-:W-:Y:S01]  /*11450*/  FFMA.FTZ R223, R150, UR4, -R151.reuse ;  /* 0x0000000496df7c23 */ /* 0x100fe20008010897 */
[----:B---3--:R-:W-:Y:S01]  /*11460*/  F2FP.F16.F32.PACK_AB R139, R182, R171 ;  /* 0x000000abb68b723e */ /* 0x008fe200000000ff */
[--C-:B------:R-:W-:Y:S01]  /*11470*/  FFMA.FTZ R216, R148, UR4, -R151.reuse ;  /* 0x0000000494d87c23 */ /* 0x100fe20008010897 */
[--C-:B------:R-:W-:Y:S01]  /*11480*/  FFMA.FTZ R218, R149, UR4, -R151.reuse ;  /* 0x0000000495da7c23 */ /* 0x100fe20008010897 */
[--C-:B------:R-:W-:Y:S01]  /*11490*/  FFMA.FTZ R220, R147, UR4, -R144.reuse ;  /* 0x0000000493dc7c23 */ /* 0x100fe20008010890 */
[C---:B-----5:R-:W-:Y:S01]  /*114a0*/  FMUL.FTZ R4, R2.reuse, R128 ;  /* 0x0000008002047220 */ /* 0x060fe20000410000 */
[C---:B------:R-:W-:Y:S01]  /*114b0*/  FMUL.FTZ R5, R2.reuse, R129 ;  /* 0x0000008102057220 */ /* 0x040fe20000410000 */
[C---:B------:R-:W-:Y:S01]  /*114c0*/  FMUL.FTZ R8, R2.reuse, R124 ;  /* 0x0000007c02087220 */ /* 0x040fe20000410000 */
[----:B------:R-:W-:Y:S01]  /*114d0*/  FMUL.FTZ R9, R2, R125 ;  /* 0x0000007d02097220 */ /* 0x000fe20000410000 */
[C---:B--2---:R-:W-:Y:S01]  /*114e0*/  FMUL.FTZ R6, R0.reuse, R130 ;  /* 0x0000008200067220 */ /* 0x044fe20000410000 */
[C---:B------:R-:W-:Y:S01]  /*114f0*/  FMUL.FTZ R7, R0.reuse, R131 ;  /* 0x0000008300077220 */ /* 0x040fe20000410000 */
[----:B------:R-:W-:Y:S01]  /*11500*/  LDSM.16.MT88.4 R152, [R164+0x3800] ;  /* 0x00380000a498783b */ /* 0x000fe20000004200 */
[C---:B------:R-:W-:Y:S01]  /*11510*/  FMUL.FTZ R10, R0.reuse, R126 ;  /* 0x0000007e000a7220 */ /* 0x040fe20000410000 */
[----:B------:R-:W-:Y:S01]  /*11520*/  FMUL.FTZ R11, R0, R127 ;  /* 0x0000007f000b7220 */ /* 0x000fe20000410000 */
[C---:B------:R-:W-:Y:S01]  /*11530*/  FMUL.FTZ R16, R2.reuse, R116 ;  /* 0x0000007402107220 */ /* 0x040fe20000410000 */
[----:B------:R-:W-:Y:S01]  /*11540*/  FMUL.FTZ R17, R2, R117 ;  /* 0x0000007502117220 */ /* 0x000fe20000410000 */
[----:B------:R-:W-:Y:S01]  /*11550*/  FMUL.FTZ R18, R0, R118 ;  /* 0x0000007600127220 */ /* 0x000fe20000410000 */
[C---:B-1----:R-:W-:Y:S01]  /*11560*/  HMMA.16816.F32 R4, R136.reuse, R12, R4 ;  /* 0x0000000c8804723c */ /* 0x042fe20000001804 */
[----:B------:R-:W-:Y:S01]  /*11570*/  MUFU.EX2 R184, R184 ;  /* 0x000000b800b87308 */ /* 0x000fe20000000800 */
[----:B------:R-:W-:Y:S03]  /*11580*/  LDSM.16.MT88.4 R124, [R135+0x14800] ;  /* 0x01480000877c783b */ /* 0x000fe60000004200 */
[C---:B------:R-:W-:Y:S01]  /*11590*/  FMUL.FTZ R12, R2.reuse, R120 ;  /* 0x00000078020c7220 */ /* 0x040fe20000410000 */
[----:B------:R-:W-:Y:S01]  /*115a0*/  FMUL.FTZ R13, R2, R121 ;  /* 0x00000079020d7220 */ /* 0x000fe20000410000 */
[C---:B------:R-:W-:Y:S01]  /*115b0*/  FMUL.FTZ R19, R0.reuse, R119 ;  /* 0x0000007700137220 */ /* 0x040fe20000410000 */
[C---:B------:R-:W-:Y:S03]  /*115c0*/  HMMA.16816.F32 R8, R136.reuse, R14, R8 ;  /* 0x0000000e8808723c */ /* 0x040fe60000001808 */
[----:B------:R-:W1:Y:S01]  /*115d0*/  MUFU.EX2 R187, R187 ;  /* 0x000000bb00bb7308 */ /* 0x000e620000000800 */
        /* <DEDUP_REMOVED lines=8> */
[----:B------:R-:W2:Y:S01]  /*11660*/  LDSM.16.MT88.4 R120, [R165] ;  /* 0x00000000a578783b */ /* 0x000ea20000004200 */
        /* <DEDUP_REMOVED lines=12> */
[----:B------:R-:W-:Y:S01]  /*11730*/  FFMA.FTZ R227, R145, UR4, -R144 ;  /* 0x0000000491e37c23 */ /* 0x000fe20008010890 */
[----:B------:R-:W3:Y:S01]  /*11740*/  LDSM.16.MT88.4 R112, [R166+0x14000] ;  /* 0x01400000a670783b */ /* 0x000ee20000004200 */
[----:B------:R-:W-:Y:S01]  /*11750*/  FFMA.FTZ R151, R146, UR4, -R151 ;  /* 0x0000000492977c23 */ /* 0x000fe20008010897 */
[C---:B------:R-:W-:Y:S01]  /*11760*/  FMUL.FTZ R36, R2.reuse, R36 ;  /* 0x0000002402247220 */ /* 0x040fe20000410000 */
[C---:B------:R-:W-:Y:S01]  /*11770*/  FMUL.FTZ R37, R2.reuse, R37 ;  /* 0x0000002502257220 */ /* 0x040fe20000410000 */
[C---:B----4-:R-:W-:Y:S01]  /*11780*/  HMMA.16816.F32 R20, R136.reuse, R28, R20 ;  /* 0x0000001c8814723c */ /* 0x050fe20000001814 */
[----:B------:R4:W-:Y:S02]  /*11790*/  MUFU.EX2 R225, R151 ;  /* 0x0000009700e17308 */ /* 0x0009e40000000800 */
[C---:B------:R-:W-:Y:S01]  /*117a0*/  FMUL.FTZ R28, R2.reuse, R104 ;  /* 0x00000068021c7220 */ /* 0x040fe20000410000 */
[----:B------:R-:W-:Y:S01]  /*117b0*/  LDSM.16.MT88.4 R100, [R164+0x2000] ;  /* 0x00200000a464783b */ /* 0x000fe20000004200 */
[----:B------:R-:W-:Y:S01]  /*117c0*/  FMUL.FTZ R29, R2, R105 ;  /* 0x00000069021d7220 */ /* 0x000fe20000410000 */
[C---:B------:R-:W-:Y:S01]  /*117d0*/  FMUL.FTZ R38, R0.reuse, R38 ;  /* 0x0000002600267220 */ /* 0x040fe20000410000 */
        /* <DEDUP_REMOVED lines=11> */
[----:B------:R-:W-:Y:S01]  /*11890*/  FMUL.FTZ R45, R2, R45 ;  /* 0x0000002d022d7220 */ /* 0x000fe20000410000 */
[C---:B--2---:R-:W-:Y:S01]  /*118a0*/  HMMA.16816.F32 R28, R136.reuse, R120, R28 ;  /* 0x00000078881c723c */ /* 0x044fe2000000181c */
[----:B------:R-:W2:Y:S01]  /*118b0*/  LDSM.16.MT88.4 R104, [R135+0x14000] ;  /* 0x014000008768783b */ /* 0x000ea20000004200 */
[----:B------:R-:W5:Y:S01]  /*118c0*/  MUFU.EX2 R206, R206 ;  /* 0x000000ce00ce7308 */ /* 0x000f620000000800 */
[C---:B------:R-:W-:Y:S01]  /*118d0*/  FMUL.FTZ R46, R0.reuse, R46 ;  /* 0x0000002e002e7220 */ /* 0x040fe20000410000 */
[----:B------:R-:W-:Y:S01]  /*118e0*/  FMUL.FTZ R47, R0, R47 ;  /* 0x0000002f002f7220 */ /* 0x000fe20000410000 */
[C---:B------:R-:W-:Y:S01]  /*118f0*/  FMUL.FTZ R48, R2.reuse, R48 ;  /* 0x0000003002307220 */ /* 0x040fe20000410000 */
[----:B------:R-:W-:Y:S01]  /*11900*/  FMUL.FTZ R49, R2, R49 ;  /* 0x0000003102317220 */ /* 0x000fe20000410000 */
[C---:B------:R-:W-:Y:S01]  /*11910*/  FMUL.FTZ R50, R0.reuse, R50 ;  /* 0x0000003200327220 */ /* 0x040fe20000410000 */
[C---:B------:R-:W-:Y:S01]  /*11920*/  HMMA.16816.F32 R32, R136.reuse, R122, R32 ;  /* 0x0000007a8820723c */ /* 0x040fe20000001820 */
[----:B------:R-:W-:Y:S03]  /*11930*/  LDSM.16.MT88.4 R120, [R166+0x14800] ;  /* 0x01480000a678783b */ /* 0x000fe60000004200 */
[----:B------:R-:W-:Y:S01]  /*11940*/  MUFU.EX2 R188, R188 ;  /* 0x000000bc00bc7308 */ /* 0x000fe20000000800 */
[----:B------:R-:W-:Y:S01]  /*11950*/  FMUL.FTZ R51, R0, R51 ;  /* 0x0000003300337220 */ /* 0x000fe20000410000 */
[C---:B------:R-:W-:Y:S01]  /*11960*/  FMUL.FTZ R52, R2.reuse, R52 ;  /* 0x0000003402347220 */ /* 0x040fe20000410000 */
[----:B------:R-:W-:Y:S01]  /*11970*/  FMUL.FTZ R53, R2, R53 ;  /* 0x0000003502357220 */ /* 0x000fe20000410000 */
[C---:B------:R-:W-:Y:S01]  /*11980*/  FMUL.FTZ R54, R0.reuse, R54 ;  /* 0x0000003600367220 */ /* 0x040fe20000410000 */
[----:B------:R-:W-:Y:S01]  /*11990*/  FMUL.FTZ R55, R0, R55 ;  /* 0x0000003700377220 */ /* 0x000fe20000410000 */
[C---:B---3--:R-:W-:Y:S01]  /*119a0*/  HMMA.16816.F32 R36, R136.reuse, R112, R36 ;  /* 0x000000708824723c */ /* 0x048fe20000001824 */
[----:B----4-:R-:W-:Y:S03]  /*119b0*/  LDSM.16.MT88.4 R148, [R135+0x15800] ;  /* 0x015800008794783b */ /* 0x010fe60000004200 */
[----:B------:R-:W3:Y:S01]  /*119c0*/  MUFU.EX2 R213, R213 ;  /* 0x000000d500d57308 */ /* 0x000ee20000000800 */
        /* <DEDUP_REMOVED lines=22> */
[C---:B--2---:R-:W-:Y:S01]  /*11b30*/  HMMA.16816.F32 R44, R136.reuse, R104, R44 ;  /* 0x00000068882c723c */ /* 0x044fe2000000182c */
[----:B------:R-:W2:Y:S02]  /*11b40*/  MUFU.EX2 R208, R208 ;  /* 0x000000d000d07308 */ /* 0x000ea40000000800 */
[----:B------:R-:W-:Y:S01]  /*11b50*/  FMUL.FTZ R75, R0, R75 ;  /* 0x0000004b004b7220 */ /* 0x000fe20000410000 */
[C---:B------:R-:W-:Y:S01]  /*11b60*/  FMUL.FTZ R76, R2.reuse, R76 ;  /* 0x0000004c024c7220 */ /* 0x040fe20000410000 */
[----:B------:R-:W-:Y:S01]  /*11b70*/  FMUL.FTZ R77, R2, R77 ;  /* 0x0000004d024d7220 */ /* 0x000fe20000410000 */
[C---:B------:R-:W-:Y:S01]  /*11b80*/  FMUL.FTZ R78, R0.reuse, R78 ;  /* 0x0000004e004e7220 */ /* 0x040fe20000410000 */
[----:B------:R-:W-:Y:S01]  /*11b90*/  FMUL.FTZ R79, R0, R79 ;  /* 0x0000004f004f7220 */ /* 0x000fe20000410000 */
[C---:B------:R-:W-:Y:S01]  /*11ba0*/  HMMA.16816.F32 R48, R136.reuse, R106, R48 ;  /* 0x0000006a8830723c */ /* 0x040fe20000001830 */
[----:B------:R-:W4:Y:S02]  /*11bb0*/  LDSM.16.MT88.4 R104, [R166+0x16000] ;  /* 0x01600000a668783b */ /* 0x000f240000004200 */
[----:B------:R-:W-:Y:S01]  /*11bc0*/  MUFU.EX2 R217, R217 ;  /* 0x000000d900d97308 */ /* 0x000fe20000000800 */
[C---:B------:R-:W-:Y:S01]  /*11bd0*/  FMUL.FTZ R80, R2.reuse, R80 ;  /* 0x0000005002507220 */ /* 0x040fe20000410000 */
[----:B------:R-:W-:Y:S01]  /*11be0*/  FMUL.FTZ R81, R2, R81 ;  /* 0x0000005102517220 */ /* 0x000fe20000410000 */
[C---:B------:R-:W-:Y:S01]  /*11bf0*/  FMUL.FTZ R82, R0.reuse, R82 ;  /* 0x0000005200527220 */ /* 0x040fe20000410000 */
[----:B------:R-:W-:Y:S01]  /*11c00*/  FMUL.FTZ R83, R0, R83 ;  /* 0x0000005300537220 */ /* 0x000fe20000410000 */
[C---:B------:R-:W-:Y:S01]  /*11c10*/  FMUL.FTZ R84, R2.reuse, R84 ;  /* 0x0000005402547220 */ /* 0x040fe20000410000 */
[C---:B------:R-:W-:Y:S04]  /*11c20*/  HMMA.16816.F32 R52, R136.reuse, R100, R52 ;  /* 0x000000648834723c */ /* 0x040fe80000001834 */
[----:B------:R-:W2:Y:S01]  /*11c30*/  MUFU.EX2 R210, R210 ;  /* 0x000000d200d27308 */ /* 0x000ea20000000800 */
[----:B------:R-:W-:Y:S01]  /*11c40*/  FMUL.FTZ R85, R2, R85 ;  /* 0x0000005502557220 */ /* 0x000fe20000410000 */
[C---:B------:R-:W-:Y:S01]  /*11c50*/  FMUL.FTZ R86, R0.reuse, R86 ;  /* 0x0000005600567220 */ /* 0x040fe20000410000 */
[----:B------:R-:W-:Y:S01]  /*11c60*/  FMUL.FTZ R87, R0, R87 ;  /* 0x0000005700577220 */ /* 0x000fe20000410000 */
[C---:B------:R-:W-:Y:S01]  /*11c70*/  FMUL.FTZ R88, R2.reuse, R88 ;  /* 0x0000005802587220 */ /* 0x040fe20000410000 */
[----:B------:R-:W-:Y:S01]  /*11c80*/  FMUL.FTZ R89, R2, R89 ;  /* 0x0000005902597220 */ /* 0x000fe20000410000 */
[C---:B------:R-:W-:Y:S01]  /*11c90*/  HMMA.16816.F32 R56, R136.reuse, R102, R56 ;  /* 0x000000668838723c */ /* 0x040fe20000001838 */
[----:B------:R-:W1:Y:S03]  /*11ca0*/  LDSM.16.MT88.4 R100, [R135+0x16000] ;  /* 0x016000008764783b */ /* 0x000e660000004200 */
        /* <DEDUP_REMOVED lines=14> */
[----:B------:R-:W2:Y:S03]  /*11d90*/  LDSM.16.MT88.4 R108, [R164+0x4000] ;  /* 0x00400000a46c783b */ /* 0x000ea60000004200 */
[----:B------:R-:W-:Y:S01]  /*11da0*/  MUFU.EX2 R214, R214 ;  /* 0x000000d600d67308 */ /* 0x000fe20000000800 */
[----:B------:R-:W-:Y:S01]  /*11db0*/  FFMA.FTZ R181, R2, R207, R181 ;  /* 0x000000cf02b57223 */ /* 0x000fe200000100b5 */
[----:B------:R-:W-:Y:S02]  /*11dc0*/  IMAD.MOV.U32 R2, RZ, RZ, R3 ;  /* 0x000000ffff027224 */ /* 0x000fe400078e0003 */
[----:B------:R-:W-:Y:S06]  /*11dd0*/  FFMA.FTZ R183, R0, R205, R183 ;  /* 0x000000cd00b77223 */ /* 0x000fec00000100b7 */
[----:B------:R-:W2:Y:S01]  /*11de0*/  MUFU.EX2 R221, R221 ;  /* 0x000000dd00dd7308 */ /* 0x000ea20000000800 */
[----:B------:R-:W-:Y:S01]  /*11df0*/  FADD.FTZ R181, R167, R181 ;  /* 0x000000b5a7b57221 */ /* 0x000fe20000010000 */
[----:B------:R-:W-:Y:S01]  /*11e00*/  IMAD.MOV.U32 R0, RZ, RZ, R132 ;  /* 0x000000ffff007224 */ /* 0x000fe200078e0084 */
[C---:B----4-:R-:W-:Y:S07]  /*11e10*/  HMMA.16816.F32 R68, R136.reuse, R104, R68 ;  /* 0x000000688844723c */ /* 0x050fee0000001844 */
[----:B------:R-:W-:Y:S01]  /*11e20*/  MUFU.EX2 R223, R223 ;  /* 0x000000df00df7308 */ /* 0x000fe20000000800 */
[----:B------:R-:W-:Y:S01]  /*11e30*/  FADD.FTZ R168, R168, R183 ;  /* 0x000000b7a8a87221 */ /* 0x000fe20000010000 */
[----:B------:R-:W-:Y:S08]  /*11e40*/  FADD.FTZ R170, R170, R181 ;  /* 0x000000b5aaaa7221 */ /* 0x000ff00000010000 */
[----:B------:R-:W4:Y:S01]  /*11e50*/  MUFU.EX2 R216, R216 ;  /* 0x000000d800d87308 */ /* 0x000f220000000800 */
[----:B------:R-:W-:Y:S01]  /*11e60*/  FADD.FTZ R171, R171, R168 ;  /* 0x000000a8abab7221 */ /* 0x000fe20000010000 */
[C---:B------:R-:W-:Y:S01]  /*11e70*/  HMMA.16816.F32 R72, R136.reuse, R106, R72 ;  /* 0x0000006a8848723c */ /* 0x040fe20000001848 */
[----:B------:R-:W4:Y:S07]  /*11e80*/  LDSM.16.MT88.4 R104, [R165+0x4000] ;  /* 0x00400000a568783b */ /* 0x000f2e0000004200 */
[----:B------:R-:W-:Y:S01]  /*11e90*/  MUFU.EX2 R218, R218 ;  /* 0x000000da00da7308 */ /* 0x000fe20000000800 */
[----:B------:R-:W-:Y:S01]  /*11ea0*/  FADD.FTZ R169, R169, R170 ;  /* 0x000000aaa9a97221 */ /* 0x000fe20000010000 */
[----:B------:R-:W-:Y:S08]  /*11eb0*/  FADD.FTZ R182, R182, R171 ;  /* 0x000000abb6b67221 */ /* 0x000ff00000010000 */
[----:B------:R-:W-:Y:S01]  /*11ec0*/  MUFU.EX2 R220, R220 ;  /* 0x000000dc00dc7308 */ /* 0x000fe20000000800 */
[C---:B-1----:R-:W-:Y:S09]  /*11ed0*/  HMMA.16816.F32 R76, R136.reuse, R100, R76 ;  /* 0x00000064884c723c */ /* 0x042ff2000000184c */
[----:B------:R-:W1:Y:S01]  /*11ee0*/  MUFU.EX2 R227, R227 ;  /* 0x000000e300e37308 */ /* 0x000e620000000800 */
[----:B------:R-:W-:Y:S01]  /*11ef0*/  F2FP.F16.F32.PACK_AB R100, R187, R184 ;  /* 0x000000b8bb64723e */ /* 0x000fe200000000ff */
[----:B------:R-:W-:Y:S01]  /*11f00*/  FADD.FTZ R184, R184, R169 ;  /* 0x000000a9b8b87221 */ /* 0x000fe20000010000 */
[C---:B-----5:R-:W-:Y:S01]  /*11f10*/  F2FP.F16.F32.PACK_AB R101, R206.reuse, R211 ;  /* 0x000000d3ce65723e */ /* 0x060fe200000000ff */
[----:B------:R-:W-:Y:S01]  /*11f20*/  FADD.FTZ R211, R211, R182 ;  /* 0x000000b6d3d37221 */ /* 0x000fe20000010000 */
[C---:B------:R-:W-:Y:S03]  /*11f30*/  HMMA.16816.F32 R80, R136.reuse, R102, R80 ;  /* 0x000000668850723c */ /* 0x040fe60000001850 */
[----:B------:R-:W-:Y:S01]  /*11f40*/  F2FP.F16.F32.PACK_AB R102, R185, R186 ;  /* 0x000000bab966723e */ /* 0x000fe200000000ff */
[----:B------:R-:W-:Y:S01]  /*11f50*/  FADD.FTZ R187, R187, R184 ;  /* 0x000000b8bbbb7221 */ /* 0x000fe20000010000 */
[----:B---3--:R-:W-:Y:S01]  /*11f60*/  F2FP.F16.F32.PACK_AB R103, R213, R188 ;  /* 0x000000bcd567723e */ /* 0x008fe200000000ff */
[----:B------:R-:W-:Y:S02]  /*11f70*/  FADD.FTZ R211, R206, R211 ;  /* 0x000000d3ced37221 */ /* 0x000fe40000010000 */
[C---:B--2---:R-:W-:Y:S03]  /*11f80*/  HMMA.16816.F32 R84, R136.reuse, R108, R84 ;  /* 0x0000006c8854723c */ /* 0x044fe60000001854 */
[----:B------:R-:W-:Y:S01]  /*11f90*/  FADD.FTZ R186, R186, R187 ;  /* 0x000000bbbaba7221 */ /* 0x000fe20000010000 */
[----:B------:R-:W-:Y:S03]  /*11fa0*/  FADD.FTZ R188, R188, R211 ;  /* 0x000000d3bcbc7221 */ /* 0x000fe60000010000 */
[----:B------:R-:W-:Y:S01]  /*11fb0*/  FADD.FTZ R186, R185, R186 ;  /* 0x000000bab9ba7221 */ /* 0x000fe20000010000 */
[C---:B------:R-:W-:Y:S01]  /*11fc0*/  HMMA.16816.F32 R88, R136.reuse, R110, R88 ;  /* 0x0000006e8858723c */ /* 0x040fe20000001858 */
[----:B------:R-:W2:Y:S02]  /*11fd0*/  LDSM.16.MT88.4 R108, [R166+0x12800] ;  /* 0x01280000a66c783b */ /* 0x000ea40000004200 */
[----:B------:R-:W-:Y:S05]  /*11fe0*/  FADD.FTZ R213, R213, R188 ;  /* 0x000000bcd5d57221 */ /* 0x000fea0000010000 */
[C---:B----4-:R-:W-:Y:S08]  /*11ff0*/  HMMA.16816.F32 R92, R136.reuse, R104, R92 ;  /* 0x00000068885c723c */ /* 0x050ff0000000185c */
[----:B------:R-:W-:Y:S01]  /*12000*/  HMMA.16816.F32 R96, R136, R106, R96 ;  /* 0x0000006a8860723c */ /* 0x000fe20000001860 */
[----:B------:R-:W3:Y:S08]  /*12010*/  LDSM.16.MT88.4 R104, [R165+0x800] ;  /* 0x00080000a568783b */ /* 0x000ef00000004200 */
[----:B------:R-:W4:Y:S01]  /*12020*/  LDSM.16.MT88.4 R136, [R165+0x2800] ;  /* 0x00280000a588783b */ /* 0x000f220000004200 */
[C---:B--2---:R-:W-:Y:S08]  /*12030*/  HMMA.16816.F32 R4, R100.reuse, R108, R4 ;  /* 0x0000006c6404723c */ /* 0x044ff00000001804 */
[C---:B------:R-:W-:Y:S01]  /*12040*/  HMMA.16816.F32 R8, R100.reuse, R110, R8 ;  /* 0x0000006e6408723c */ /* 0x040fe20000001808 */
[----:B------:R-:W2:Y:S07]  /*12050*/  LDSM.16.MT88.4 R108, [R135+0x16800] ;  /* 0x01680000876c783b */ /* 0x000eae0000004200 */
[C---:B------:R-:W-:Y:S08]  /*12060*/  HMMA.16816.F32 R12, R100.reuse, R112, R12 ;  /* 0x00000070640c723c */ /* 0x040ff0000000180c */
[C---:B------:R-:W-:Y:S01]  /*12070*/  HMMA.16816.F32 R16, R100.reuse, R114, R16 ;  /* 0x000000726410723c */ /* 0x040fe20000001810 */
[----:B------:R-:W5:Y:S07]  /*12080*/  LDSM.16.MT88.4 R112, [R164+0x4800] ;  /* 0x00480000a470783b */ /* 0x000f6e0000004200 */
[C---:B------:R-:W-:Y:S08]  /*12090*/  HMMA.16816.F32 R20, R100.reuse, R116, R20 ;  /* 0x000000746414723c */ /* 0x040ff00000001814 */
[C---:B------:R-:W-:Y:S01]  /*120a0*/  HMMA.16816.F32 R24, R100.reuse, R118, R24 ;  /* 0x000000766418723c */ /* 0x040fe20000001818 */
[----:B------:R-:W-:Y:S07]  /*120b0*/  LDSM.16.MT88.4 R116, [R164+0x1000] ;  /* 0x00100000a474783b */ /* 0x000fee0000004200 */
        /* <DEDUP_REMOVED lines=21> */
[C---:B-----5:R-:W-:Y:S08]  /*12210*/  HMMA.16816.F32 R84, R100.reuse, R112, R84 ;  /* 0x000000706454723c */ /* 0x060ff00000001854 */
[C---:B------:R-:W-:Y:S01]  /*12220*/  HMMA.16816.F32 R88, R100.reuse, R114, R88 ;  /* 0x000000726458723c */ /* 0x040fe20000001858 */
[----:B------:R-:W4:Y:S07]  /*12230*/  LDSM.16.MT88.4 R112, [R135+0x13000] ;  /* 0x013000008770783b */ /* 0x000f2e0000004200 */
[C---:B---3--:R-:W-:Y:S08]  /*12240*/  HMMA.16816.F32 R92, R100.reuse, R104, R92 ;  /* 0x00000068645c723c */ /* 0x048ff0000000185c */
[----:B------:R-:W-:Y:S01]  /*12250*/  HMMA.16816.F32 R96, R100, R106, R96 ;  /* 0x0000006a6460723c */ /* 0x000fe20000001860 */
[----:B------:R-:W3:Y:S02]  /*12260*/  LDSM.16.MT88.4 R104, [R165+0x1000] ;  /* 0x00100000a568783b */ /* 0x000ee40000004200 */
[----:B------:R-:W-:Y:S01]  /*12270*/  F2FP.F16.F32.PACK_AB R100, R208, R215 ;  /* 0x000000d7d064723e */ /* 0x000fe200000000ff */
[----:B------:R-:W-:Y:S01]  /*12280*/  FADD.FTZ R215, R215, R186 ;  /* 0x000000bad7d77221 */ /* 0x000fe20000010000 */
[----:B------:R-:W-:Y:S02]  /*12290*/  F2FP.F16.F32.PACK_AB R102, R210, R217 ;  /* 0x000000d9d266723e */ /* 0x000fe400000000ff */
[----:B------:R-:W-:Y:S01]  /*122a0*/  F2FP.F16.F32.PACK_AB R101, R219, R212 ;  /* 0x000000d4db65723e */ /* 0x000fe200000000ff */
[----:B------:R-:W-:Y:S01]  /*122b0*/  FADD.FTZ R212, R212, R213 ;  /* 0x000000d5d4d47221 */ /* 0x000fe20000010000 */
[----:B------:R-:W-:Y:S01]  /*122c0*/  F2FP.F16.F32.PACK_AB R103, R221, R214 ;  /* 0x000000d6dd67723e */ /* 0x000fe200000000ff */
[----:B------:R-:W-:Y:S02]  /*122d0*/  FADD.FTZ R208, R208, R215 ;  /* 0x000000d7d0d07221 */ /* 0x000fe40000010000 */
[----:B------:R-:W-:Y:S02]  /*122e0*/  FADD.FTZ R219, R219, R212 ;  /* 0x000000d4dbdb7221 */ /* 0x000fe40000010000 */
[----:B------:R-:W-:Y:S02]  /*122f0*/  FADD.FTZ R217, R217, R208 ;  /* 0x000000d0d9d97221 */ /* 0x000fe40000010000 */
[C---:B--2---:R-:W-:Y:S03]  /*12300*/  HMMA.16816.F32 R4, R100.reuse, R108, R4 ;  /* 0x0000006c6404723c */ /* 0x044fe60000001804 */
[----:B------:R-:W-:Y:S01]  /*12310*/  FADD.FTZ R214, R214, R219 ;  /* 0x000000dbd6d67221 */ /* 0x000fe20000010000 */
[----:B------:R-:W-:Y:S03]  /*12320*/  FADD.FTZ R210, R210, R217 ;  /* 0x000000d9d2d27221 */ /* 0x000fe60000010000 */
[----:B------:R-:W-:Y:S01]  /*12330*/  FADD.FTZ R221, R221, R214 ;  /* 0x000000d6dddd7221 */ /* 0x000fe20000010000 */
[C---:B------:R-:W-:Y:S01]  /*12340*/  HMMA.16816.F32 R8, R100.reuse, R110, R8 ;  /* 0x0000006e6408723c */ /* 0x040fe20000001808 */
[----:B------:R-:W2:Y:S07]  /*12350*/  LDSM.16.MT88.4 R108, [R135+0x17000] ;  /* 0x01700000876c783b */ /* 0x000eae0000004200 */
[C---:B----4-:R-:W-:Y:S08]  /*12360*/  HMMA.16816.F32 R12, R100.reuse, R112, R12 ;  /* 0x00000070640c723c */ /* 0x050ff0000000180c */
[C---:B------:R-:W-:Y:S01]  /*12370*/  HMMA.16816.F32 R16, R100.reuse, R114, R16 ;  /* 0x000000726410723c */ /* 0x040fe20000001810 */
[----:B------:R-:W4:Y:S07]  /*12380*/  LDSM.16.MT88.4 R112, [R164+0x5000] ;  /* 0x00500000a470783b */ /* 0x000f2e0000004200 */
[C---:B------:R-:W-:Y:S08]  /*12390*/  HMMA.16816.F32 R20, R100.reuse, R116, R20 ;  /* 0x000000746414723c */ /* 0x040ff00000001814 */
[C---:B------:R-:W-:Y:S01]  /*123a0*/  HMMA.16816.F32 R24, R100.reuse, R118, R24 ;  /* 0x000000766418723c */ /* 0x040fe20000001818 */
[----:B------:R-:W-:Y:S07]  /*123b0*/  LDSM.16.MT88.4 R116, [R135+0x13800] ;  /* 0x013800008774783b */ /* 0x000fee0000004200 */
[C---:B---3--:R-:W-:Y:S08]  /*123c0*/  HMMA.16816.F32 R28, R100.reuse, R104, R28 ;  /* 0x00000068641c723c */ /* 0x048ff0000000181c */
[C---:B------:R-:W-:Y:S01]  /*123d0*/  HMMA.16816.F32 R32, R100.reuse, R106, R32 ;  /* 0x0000006a6420723c */ /* 0x040fe20000001820 */
[----:B------:R-:W3:Y:S07]  /*123e0*/  LDSM.16.MT88.4 R104, [R165+0x5000] ;  /* 0x00500000a568783b */ /* 0x000eee0000004200 */
[C---:B------:R-:W-:Y:S08]  /*123f0*/  HMMA.16816.F32 R36, R100.reuse, R120, R36 ;  /* 0x000000786424723c */ /* 0x040ff00000001824 */
[C---:B------:R-:W-:Y:S08]  /*12400*/  HMMA.16816.F32 R40, R100.reuse, R122, R40 ;  /* 0x0000007a6428723c */ /* 0x040ff00000001828 */
[C---:B------:R-:W-:Y:S08]  /*12410*/  HMMA.16816.F32 R44, R100.reuse, R124, R44 ;  /* 0x0000007c642c723c */ /* 0x040ff0000000182c */
[C---:B------:R-:W-:Y:S01]  /*12420*/  HMMA.16816.F32 R48, R100.reuse, R126, R48 ;  /* 0x0000007e6430723c */ /* 0x040fe20000001830 */
[----:B------:R-:W5:Y:S07]  /*12430*/  LDSM.16.MT88.4 R124, [R166+0x13800] ;  /* 0x01380000a67c783b */ /* 0x000f6e0000004200 */
[C---:B------:R-:W-:Y:S08]  /*12440*/  HMMA.16816.F32 R52, R100.reuse, R128, R52 ;  /* 0x000000806434723c */ /* 0x040ff00000001834 */
[C---:B------:R-:W-:Y:S08]  /*12450*/  HMMA.16816.F32 R56, R100.reuse, R130, R56 ;  /* 0x000000826438723c */ /* 0x040ff00000001838 */
[C---:B------:R-:W-:Y:S03]  /*12460*/  HMMA.16816.F32 R60, R100.reuse, R136, R60 ;  /* 0x00000088643c723c */ /* 0x040fe6000000183c */
[----:B------:R-:W-:Y:S01]  /*12470*/  F2FP.F16.F32.PACK_AB R136, R216, R223 ;  /* 0x000000dfd888723e */ /* 0x000fe200000000ff */
[----:B------:R-:W-:Y:S01]  /*12480*/  FADD.FTZ R223, R223, R210 ;  /* 0x000000d2dfdf7221 */ /* 0x000fe20000010000 */
[----:B-1----:R-:W-:Y:S01]  /*12490*/  F2FP.F16.F32.PACK_AB R137, R227, R220 ;  /* 0x000000dce389723e */ /* 0x002fe200000000ff */
[----:B------:R-:W-:Y:S02]  /*124a0*/  FADD.FTZ R220, R220, R221 ;  /* 0x000000dddcdc7221 */ /* 0x000fe40000010000 */
[C---:B------:R-:W-:Y:S03]  /*124b0*/  HMMA.16816.F32 R64, R100.reuse, R138, R64 ;  /* 0x0000008a6440723c */ /* 0x040fe60000001840 */
[----:B------:R-:W-:Y:S01]  /*124c0*/  F2FP.F16.F32.PACK_AB R138, R225, R218 ;  /* 0x000000dae18a723e */ /* 0x000fe200000000ff */
[----:B------:R-:W-:Y:S01]  /*124d0*/  FADD.FTZ R223, R216, R223 ;  /* 0x000000dfd8df7221 */ /* 0x000fe20000010000 */
[----:B------:R-:W-:Y:S03]  /*124e0*/  FADD.FTZ R220, R227, R220 ;  /* 0x000000dce3dc7221 */ /* 0x000fe60000010000 */
[C---:B------:R-:W-:Y:S03]  /*124f0*/  HMMA.16816.F32 R68, R100.reuse, R140, R68 ;  /* 0x0000008c6444723c */ /* 0x040fe60000001844 */
[----:B------:R-:W-:Y:S04]  /*12500*/  FADD.FTZ R218, R218, R223 ;  /* 0x000000dfdada7221 */ /* 0x000fe80000010000 */
[----:B------:R-:W-:Y:S01]  /*12510*/  FADD.FTZ R207, R225, R218 ;  /* 0x000000dae1cf7221 */ /* 0x000fe20000010000 */
[C---:B------:R-:W-:Y:S01]  /*12520*/  HMMA.16816.F32 R72, R100.reuse, R142, R72 ;  /* 0x0000008e6448723c */ /* 0x040fe20000001848 */
[----:B------:R-:W-:Y:S07]  /*12530*/  LDSM.16.MT88.4 R140, [R165+0x1800] ;  /* 0x00180000a58c783b */ /* 0x000fee0000004200 */
[C---:B--2---:R-:W-:Y:S08]  /*12540*/  HMMA.16816.F32 R76, R100.reuse, R108, R76 ;  /* 0x0000006c644c723c */ /* 0x044ff0000000184c */
[C---:B------:R-:W-:Y:S01]  /*12550*/  HMMA.16816.F32 R80, R100.reuse, R110, R80 ;  /* 0x0000006e6450723c */ /* 0x040fe20000001850 */
[----:B------:R-:W1:Y:S07]  /*12560*/  LDSM.16.MT88.4 R108, [R164+0x1800] ;  /* 0x00180000a46c783b */ /* 0x000e6e0000004200 */
[C---:B----4-:R-:W-:Y:S03]  /*12570*/  HMMA.16816.F32 R84, R100.reuse, R112, R84 ;  /* 0x000000706454723c */ /* 0x050fe60000001854 */
[--C-:B------:R-:W-:Y:S01]  /*12580*/  FFMA.FTZ R112, R134, UR4, -R144.reuse ;  /* 0x0000000486707c23 */ /* 0x100fe20008010890 */
[----:B------:R-:W-:Y:S02]  /*12590*/  FFMA.FTZ R134, R133, UR4, -R144 ;  /* 0x0000000485867c23 */ /* 0x000fe40008010890 */
[----:B------:R-:W2:Y:S01]  /*125a0*/  LDSM.16.MT88.4 R144, [R166+0x15800] ;  /* 0x01580000a690783b */ /* 0x000ea20000004200 */
[----:B------:R-:W-:Y:S01]  /*125b0*/  MUFU.EX2 R133, R112 ;  /* 0x0000007000857308 */ /* 0x000fe20000000800 */
[C---:B------:R-:W-:Y:S09]  /*125c0*/  HMMA.16816.F32 R88, R100.reuse, R114, R88 ;  /* 0x000000726458723c */ /* 0x040ff20000001858 */
[----:B------:R-:W4:Y:S01]  /*125d0*/  MUFU.EX2 R134, R134 ;  /* 0x0000008600867308 */ /* 0x000f220000000800 */
[C---:B---3--:R-:W-:Y:S08]  /*125e0*/  HMMA.16816.F32 R92, R100.reuse, R104, R92 ;  /* 0x00000068645c723c */ /* 0x048ff0000000185c */
[----:B------:R-:W-:Y:S03]  /*125f0*/  HMMA.16816.F32 R96, R100, R106, R96 ;  /* 0x0000006a6460723c */ /* 0x000fe60000001860 */
[C---:B----4-:R-:W-:Y:S01]  /*12600*/  F2FP.F16.F32.PACK_AB R139, R134.reuse, R133 ;  /* 0x00000085868b723e */ /* 0x050fe200000000ff */
[----:B------:R-:W-:Y:S04]  /*12610*/  FADD.FTZ R133, R133, R220 ;  /* 0x000000dc85857221 */ /* 0x000fe80000010000 */
[----:B------:R-:W-:Y:S02]  /*12620*/  FADD.FTZ R205, R134, R133 ;  /* 0x0000008586cd7221 */ /* 0x000fe40000010000 */
[C---:B-----5:R-:W-:Y:S01]  /*12630*/  HMMA.16816.F32 R128, R136.reuse, R124, R4 ;  /* 0x0000007c8880723c */ /* 0x060fe20000001804 */
[----:B------:R-:W3:Y:S07]  /*12640*/  LDSM.16.MT88.4 R4, [R135+0x17800] ;  /* 0x017800008704783b */ /* 0x000eee0000004200 */
[C---:B------:R-:W-:Y:S01]  /*12650*/  HMMA.16816.F32 R124, R136.reuse, R126, R8 ;  /* 0x0000007e887c723c */ /* 0x040fe20000001808 */
[----:B------:R-:W4:Y:S07]  /*12660*/  LDSM.16.MT88.4 R8, [R164+0x5800] ;  /* 0x00580000a408783b */ /* 0x000f2e0000004200 */
[C---:B------:R-:W-:Y:S01]  /*12670*/  HMMA.16816.F32 R120, R136.reuse, R116, R12 ;  /* 0x000000748878723c */ /* 0x040fe2000000180c */
[----:B------:R-:W5:Y:S07]  /*12680*/  LDSM.16.MT88.4 R12, [R165+0x5800] ;  /* 0x00580000a50c783b */ /* 0x000f6e0000004200 */
[C---:B------:R-:W-:Y:S08]  /*12690*/  HMMA.16816.F32 R116, R136.reuse, R118, R16 ;  /* 0x000000768874723c */ /* 0x040ff00000001810 */
[C---:B-1----:R-:W-:Y:S08]  /*126a0*/  HMMA.16816.F32 R112, R136.reuse, R108, R20 ;  /* 0x0000006c8870723c */ /* 0x042ff00000001814 */
        /* <DEDUP_REMOVED lines=16> */
[C---:B------:R-:W-:Y:S08]  /*127b0*/  HMMA.16816.F32 R88, R136.reuse, R10, R88 ;  /* 0x0000000a8858723c */ /* 0x040ff00000001858 */
[C---:B-----5:R-:W-:Y:S08]  /*127c0*/  HMMA.16816.F32 R92, R136.reuse, R12, R92 ;  /* 0x0000000c885c723c */ /* 0x060ff0000000185c */
[----:B------:R-:W-:Y:S01]  /*127d0*/  HMMA.16816.F32 R96, R136, R14, R96 ;  /* 0x0000000e8860723c */ /* 0x000fe20000001860 */
[----:B------:R-:W-:Y:S08]  /*127e0*/  @!UPT UIADD3 URZ, UPT, UPT, URZ, URZ, URZ ;  /* 0x000000fffffff290 */ /* 0x000ff0000fffe0ff */
[----:B------:R-:W-:Y:S11]  /*127f0*/  BRA.U UP0, `(.L_x_691) ;  /* 0xffffffc100bc7547 */ /* 0x000ff6000b83ffff */
.L_x_690:
[----:B------:R-:W2:Y:S01]  /*12800*/  SHFL.BFLY PT, R0, R205, 0x2, 0x1f ;  /* 0x0c401f00cd007f89 */ /* 0x000ea200000e0000 */
[----:B------:R-:W-:Y:S01]  /*12810*/  LOP3.LUT P0, RZ, R177, 0x8, RZ, 0xc0, !PT ;  /* 0x00000008b1ff7812 */ /* 0x000fe2000780c0ff */
[----:B------:R-:W-:Y:S01]  /*12820*/  UISETP.NE.AND UP3, UPT, UR19, -0x1, UPT ;  /* 0xffffffff1300788c */ /* 0x000fe2000bf65270 */
[----:B------:R-:W3:Y:S01]  /*12830*/  S2UR UR15, SR_CTAID.Y ;  /* 0x00000000000f79c3 */ /* 0x000ee20000002600 */
[----:B------:R-:W4:Y:S01]  /*12840*/  SHFL.BFLY PT, R8, R207, 0x2, 0x1f ;  /* 0x0c401f00cf087f89 */ /* 0x000f2200000e0000 */
[----:B------:R-:W-:Y:S01]  /*12850*/  SEL R172, R172, 0xffffffe0, !P0 ;  /* 0xffffffe0acac7807 */ /* 0x000fe20004000000 */
[----:B------:R-:W5:Y:S01]  /*12860*/  LDCU.U8 UR4, c[0x0][0x549] ;  /* 0x0000a920ff0477ac */ /* 0x000f620008000000 */
[----:B------:R-:W1:Y:S06]  /*12870*/  LDCU UR12, c[0x0][0x434] ;  /* 0x00008680ff0c77ac */ /* 0x000e6c0008000800 */
[----:B------:R-:W3:Y:S01]  /*12880*/  @!UP3 LDCU.64 UR10, c[0x0][0x400] ;  /* 0x00008000ff0ab7ac */ /* 0x000ee20008000a00 */
[----:B------:R-:W1:Y:S01]  /*12890*/  @UP3 LDCU.64 UR6, c[0x0][0x408] ;  /* 0x00008100ff0637ac */ /* 0x000e620008000a00 */
[----:B------:R-:W1:Y:S01]  /*128a0*/  LDCU.U8 UR13, c[0x0][0x548] ;  /* 0x0000a900ff0d77ac */ /* 0x000e620008000000 */
[----:B--2---:R-:W-:Y:S01]  /*128b0*/  FADD.FTZ R7, R0, R205 ;  /* 0x000000cd00077221 */ /* 0x004fe20000010000 */
[----:B-----5:R-:W-:Y:S01]  /*128c0*/  UISETP.NE.AND UP1, UPT, UR4, URZ, UPT ;  /* 0x000000ff0400728c */ /* 0x020fe2000bf25270 */
[----:B----4-:R-:W-:-:S03]  /*128d0*/  FADD.FTZ R8, R8, R207 ;  /* 0x000000cf08087221 */ /* 0x010fc60000010000 */
[----:B------:R-:W2:Y:S01]  /*128e0*/  SHFL.BFLY PT, R0, R7, 0x1, 0x1f ;  /* 0x0c201f0007007f89 */ /* 0x000ea200000e0000 */
[----:B------:R-:W-:Y:S02]  /*128f0*/  UISETP.NE.AND UP2, UPT, UR19, -0x1, UPT ;  /* 0xffffffff1300788c */ /* 0x000fe4000bf45270 */
[----:B---3--:R-:W-:Y:S01]  /*12900*/  @!UP3 UIMAD.WIDE.U32 UR16, UR15, UR10, URZ ;  /* 0x0000000a0f10b2a5 */ /* 0x008fe2000f8e00ff */
[----:B------:R-:W3:Y:S01]  /*12910*/  SHFL.BFLY PT, R5, R8, 0x1, 0x1f ;  /* 0x0c201f0008057f89 */ /* 0x000ee200000e0000 */
[----:B------:R-:W4:Y:S01]  /*12920*/  S2UR UR10, SR_CTAID.X ;  /* 0x00000000000a79c3 */ /* 0x000f220000002500 */
[----:B-1----:R-:W-:Y:S01]  /*12930*/  @UP3 UIMAD.WIDE.U32 UR20, UR19, UR6, URZ ;  /* 0x00000006131432a5 */ /* 0x002fe2000f8e00ff */
[----:B------:R-:W1:Y:S06]  /*12940*/  @UP1 LDCU UR4, c[0x0][0x430] ;  /* 0x00008600ff0417ac */ /* 0x000e6c0008000800 */
[----:B------:R-:W1:Y:S01]  /*12950*/  S2UR UR6, SR_CTAID.Z ;  /* 0x00000000000679c3 */ /* 0x000e620000002700 */
[----:B------:R-:W-:-:S02]  /*12960*/  @!UP3 UIMAD UR11, UR15, UR11, UR17 ;  /* 0x0000000b0f0bb2a4 */ /* 0x000fc4000f8e0211 */
[----:B------:R-:W-:Y:S02]  /*12970*/  @UP3 UIMAD UR11, UR19, UR7, UR21 ;  /* 0x00000007130b32a4 */ /* 0x000fe4000f8e0215 */
[----:B------:R-:W-:Y:S01]  /*12980*/  @!UP2 UIMAD UR19, UR15, UR12, URZ ;  /* 0x0000000c0f13a2a4 */ /* 0x000fe2000f8e02ff */
[----:B------:R-:W1:Y:S01]  /*12990*/  LDCU UR17, c[0x0][0x434] ;  /* 0x00008680ff1177ac */ /* 0x000e620008000800 */
[----:B--2---:R-:W-:Y:S01]  /*129a0*/  FADD.FTZ R0, R7, R0 ;  /* 0x0000000007007221 */ /* 0x004fe20000010000 */
[----:B------:R-:W-:Y:S02]  /*129b0*/  UISETP.NE.AND UP0, UPT, UR13, URZ, !UP1 ;  /* 0x000000ff0d00728c */ /* 0x000fe4000cf05270 */
[----:B-1----:R-:W-:Y:S01]  /*129c0*/  @UP1 UIMAD UR17, UR4, UR12, URZ ;  /* 0x0000000c041112a4 */ /* 0x002fe2000f8e02ff */
[----:B------:R-:W1:Y:S01]  /*129d0*/  MUFU.RCP R4, R0 ;  /* 0x0000000000047308 */ /* 0x000e620000001000 */
[----:B---3--:R-:W-:Y:S01]  /*129e0*/  FADD.FTZ R2, R8, R5 ;  /* 0x0000000508027221 */ /* 0x008fe20000010000 */
[----:B------:R-:W-:Y:S01]  /*129f0*/  FSETP.NE.FTZ.AND P1, PT, R0, RZ, PT ;  /* 0x000000ff0000720b */ /* 0x000fe20003f35000 */
[----:B------:R-:W2:Y:S01]  /*12a00*/  @UP1 LDCU UR18, c[0x0][0x430] ;  /* 0x00008600ff1217ac */ /* 0x000ea20008000800 */
[----:B------:R-:W-:-:S02]  /*12a10*/  SHF.L.U32 R5, R177, 0x4, RZ ;  /* 0x00000004b1057819 */ /* 0x000fc400000006ff */
[----:B------:R-:W-:Y:S01]  /*12a20*/  FSETP.NE.FTZ.AND P3, PT, R2, RZ, PT ;  /* 0x000000ff0200720b */ /* 0x000fe20003f75000 */
[----:B------:R-:W-:Y:S01]  /*12a30*/  @UP1 UMOV UR7, 0x1 ;  /* 0x0000000100071882 */ /* 0x000fe20000000000 */
[----:B------:R-:W3:Y:S01]  /*12a40*/  MUFU.RCP R6, R2 ;  /* 0x0000000200067308 */ /* 0x000ee20000001000 */
[----:B------:R-:W-:Y:S01]  /*12a50*/  LOP3.LUT R5, R5, 0x1c0, RZ, 0xc0, !PT ;  /* 0x000001c005057812 */ /* 0x000fe200078ec0ff */
[----:B------:R-:W-:Y:S01]  /*12a60*/  @UP3 UMOV UR16, UR20 ;  /* 0x0000001400103c82 */ /* 0x000fe20008000000 */
[----:B------:R-:W-:Y:S02]  /*12a70*/  USHF.R.S32.HI UR4, URZ, 0x1f, UR19 ;  /* 0x0000001fff047899 */ /* 0x000fe40008011413 */
[----:B------:R-:W-:-:S04]  /*12a80*/  LOP3.LUT R5, R5, 0x38, R204, 0xf8, !PT ;  /* 0x0000003805057812 */ /* 0x000fc800078ef8cc */
[----:B------:R-:W-:Y:S02]  /*12a90*/  LOP3.LUT R5, R5, R209, R180, 0xfe, !PT ;  /* 0x000000d105057212 */ /* 0x000fe400078efeb4 */
[----:B-1----:R-:W-:Y:S02]  /*12aa0*/  FSEL R4, R4, 1, P1 ;  /* 0x3f80000004047808 */ /* 0x002fe40000800000 */
[----:B------:R-:W-:-:S03]  /*12ab0*/  LEA R5, R5, UR5, 0x1 ;  /* 0x0000000505057c11 */ /* 0x000fc6000f8e08ff */
        /* <DEDUP_REMOVED lines=49> */
[----:B---3--:R-:W-:Y:S02]  /*12dd0*/  FSEL R6, R6, 1, P3 ;  /* 0x3f80000006067808 */ /* 0x008fe40001800000 */
        /* <DEDUP_REMOVED lines=10> */
[C---:B------:R-:W-:Y:S01]  /*12e80*/  IADD3 R11, PT, PT, R5.reuse, 0x40, RZ ;  /* 0x00000040050b7810 */ /* 0x040fe20007ffe0ff */
[C---:B------:R-:W-:Y:S01]  /*12e90*/  FMUL.FTZ R112, R6.reuse, R112 ;  /* 0x0000007006707220 */ /* 0x040fe20000410000 */
[C---:B------:R-:W-:Y:S01]  /*12ea0*/  FMUL.FTZ R113, R6.reuse, R113 ;  /* 0x0000007106717220 */ /* 0x040fe20000410000 */
[C---:B------:R-:W-:Y:S01]  /*12eb0*/  IADD3 R9, PT, PT, R5.reuse, R172, RZ ;  /* 0x000000ac05097210 */ /* 0x040fe20007ffe0ff */
[C---:B------:R-:W-:Y:S01]  /*12ec0*/  FMUL.FTZ R108, R6.reuse, R108 ;  /* 0x0000006c066c7220 */ /* 0x040fe20000410000 */
[----:B------:R-:W-:Y:S01]  /*12ed0*/  @P2 IADD3 R11, PT, PT, R5, -0x40, RZ ;  /* 0xffffffc0050b2810 */ /* 0x000fe20007ffe0ff */
[C---:B------:R-:W-:Y:S01]  /*12ee0*/  FMUL.FTZ R109, R6.reuse, R109 ;  /* 0x0000006d066d7220 */ /* 0x040fe20000410000 */
[----:B------:R-:W-:Y:S01]  /*12ef0*/  F2FP.F16.F32.PACK_AB R128, R129, R128 ;  /* 0x000000808180723e */ /* 0x000fe200000000ff */
[C---:B------:R-:W-:Y:S01]  /*12f00*/  FMUL.FTZ R104, R6.reuse, R104 ;  /* 0x0000006806687220 */ /* 0x040fe20000410000 */
[----:B------:R-:W-:Y:S01]  /*12f10*/  F2FP.F16.F32.PACK_AB R130, R131, R130 ;  /* 0x000000828382723e */ /* 0x000fe200000000ff */
[C---:B------:R-:W-:Y:S01]  /*12f20*/  FMUL.FTZ R105, R6.reuse, R105 ;  /* 0x0000006906697220 */ /* 0x040fe20000410000 */
[----:B------:R-:W-:Y:S01]  /*12f30*/  F2FP.F16.F32.PACK_AB R124, R125, R124 ;  /* 0x0000007c7d7c723e */ /* 0x000fe200000000ff */
[C---:B------:R-:W-:Y:S01]  /*12f40*/  FMUL.FTZ R100, R6.reuse, R100 ;  /* 0x0000006406647220 */ /* 0x040fe20000410000 */
[----:B------:R-:W-:Y:S01]  /*12f50*/  F2FP.F16.F32.PACK_AB R126, R127, R126 ;  /* 0x0000007e7f7e723e */ /* 0x000fe200000000ff */
[C---:B------:R-:W-:Y:S01]  /*12f60*/  FMUL.FTZ R101, R6.reuse, R101 ;  /* 0x0000006506657220 */ /* 0x040fe20000410000 */
[----:B------:R-:W-:Y:S01]  /*12f70*/  IADD3 R7, PT, PT, R5, R4, RZ ;  /* 0x0000000405077210 */ /* 0x000fe20007ffe0ff */
        /* <DEDUP_REMOVED lines=8> */
[----:B------:R-:W-:Y:S01]  /*13000*/  FMUL.FTZ R44, R6, R44 ;  /* 0x0000002c062c7220 */ /* 0x000fe20000410000 */
[----:B------:R-:W-:Y:S01]  /*13010*/  IADD3 R13, PT, PT, R4, R9, RZ ;  /* 0x00000009040d7210 */ /* 0x000fe20007ffe0ff */
[----:B------:R-:W-:Y:S01]  /*13020*/  FMUL.FTZ R45, R6, R45 ;  /* 0x0000002d062d7220 */ /* 0x000fe20000410000 */
[----:B------:R-:W-:Y:S01]  /*13030*/  IADD3 R17, PT, PT, R172, R11, RZ ;  /* 0x0000000bac117210 */ /* 0x000fe20007ffe0ff */
[----:B------:R1:W-:Y:S01]  /*13040*/  STS [R5], R128 ;  /* 0x0000008005007388 */ /* 0x0003e20000000800 */
[----:B------:R-:W-:Y:S01]  /*13050*/  F2FP.F16.F32.PACK_AB R112, R113, R112 ;  /* 0x000000707170723e */ /* 0x000fe200000000ff */
[C---:B------:R-:W-:Y:S01]  /*13060*/  FMUL.FTZ R48, R6.reuse, R48 ;  /* 0x0000003006307220 */ /* 0x040fe20000410000 */
[----:B------:R-:W-:Y:S01]  /*13070*/  F2FP.F16.F32.PACK_AB R114, R115, R114 ;  /* 0x000000727372723e */ /* 0x000fe200000000ff */
[----:B------:R1:W-:Y:S01]  /*13080*/  STS [R5+0x400], R130 ;  /* 0x0004008205007388 */ /* 0x0003e20000000800 */
[----:B------:R-:W-:Y:S01]  /*13090*/  F2FP.F16.F32.PACK_AB R108, R109, R108 ;  /* 0x0000006c6d6c723e */ /* 0x000fe200000000ff */
[----:B------:R-:W-:Y:S01]  /*130a0*/  FMUL.FTZ R49, R6, R49 ;  /* 0x0000003106317220 */ /* 0x000fe20000410000 */
[----:B------:R-:W-:Y:S01]  /*130b0*/  F2FP.F16.F32.PACK_AB R110, R111, R110 ;  /* 0x0000006e6f6e723e */ /* 0x000fe200000000ff */
[----:B------:R1:W-:Y:S01]  /*130c0*/  STS [R7], R124 ;  /* 0x0000007c07007388 */ /* 0x0003e20000000800 */
[----:B------:R-:W-:Y:S01]  /*130d0*/  IADD3 R15, PT, PT, R4, R11, RZ ;  /* 0x0000000b040f7210 */ /* 0x000fe20007ffe0ff */
[C---:B------:R-:W-:Y:S01]  /*130e0*/  FMUL.FTZ R52, R6.reuse, R52 ;  /* 0x0000003406347220 */ /* 0x040fe20000410000 */
[----:B------:R-:W-:Y:S01]  /*130f0*/  F2FP.F16.F32.PACK_AB R104, R105, R104 ;  /* 0x000000686968723e */ /* 0x000fe200000000ff */
[----:B------:R1:W-:Y:S01]  /*13100*/  STS [R7+0x400], R126 ;  /* 0x0004007e07007388 */ /* 0x0003e20000000800 */
[----:B------:R-:W-:Y:S01]  /*13110*/  F2FP.F16.F32.PACK_AB R106, R107, R106 ;  /* 0x0000006a6b6a723e */ /* 0x000fe200000000ff */
[C---:B------:R-:W-:Y:S01]  /*13120*/  FMUL.FTZ R53, R6.reuse, R53 ;  /* 0x0000003506357220 */ /* 0x040fe20000410000 */
[----:B------:R-:W-:Y:S01]  /*13130*/  F2FP.F16.F32.PACK_AB R100, R101, R100 ;  /* 0x000000646564723e */ /* 0x000fe200000000ff */
[----:B------:R1:W-:Y:S01]  /*13140*/  STS [R9], R120 ;  /* 0x0000007809007388 */ /* 0x0003e20000000800 */
[----:B------:R-:W-:Y:S01]  /*13150*/  F2FP.F16.F32.PACK_AB R102, R103, R102 ;  /* 0x000000666766723e */ /* 0x000fe200000000ff */
[----:B------:R-:W-:Y:S01]  /*13160*/  FMUL.FTZ R56, R6, R56 ;  /* 0x0000003806387220 */ /* 0x000fe20000410000 */
[----:B------:R-:W-:Y:S01]  /*13170*/  IADD3 R19, PT, PT, R4, R17, RZ ;  /* 0x0000001104137210 */ /* 0x000fe20007ffe0ff */
[----:B------:R1:W-:Y:S01]  /*13180*/  STS [R9+0x400], R122 ;  /* 0x0004007a09007388 */ /* 0x0003e20000000800 */
[C---:B------:R-:W-:Y:S01]  /*13190*/  FMUL.FTZ R57, R6.reuse, R57 ;  /* 0x0000003906397220 */ /* 0x040fe20000410000 */
[----:B------:R-:W-:Y:S01]  /*131a0*/  F2FP.F16.F32.PACK_AB R36, R37, R36 ;  /* 0x000000242524723e */ /* 0x000fe200000000ff */
[C---:B------:R-:W-:Y:S01]  /*131b0*/  FMUL.FTZ R60, R6.reuse, R60 ;  /* 0x0000003c063c7220 */ /* 0x040fe20000410000 */
[----:B------:R-:W-:Y:S01]  /*131c0*/  F2FP.F16.F32.PACK_AB R38, R39, R38 ;  /* 0x000000262726723e */ /* 0x000fe200000000ff */
[----:B------:R1:W-:Y:S01]  /*131d0*/  STS [R13], R116 ;  /* 0x000000740d007388 */ /* 0x0003e20000000800 */
[C---:B------:R-:W-:Y:S01]  /*131e0*/  FMUL.FTZ R61, R6.reuse, R61 ;  /* 0x0000003d063d7220 */ /* 0x040fe20000410000 */
[----:B------:R-:W-:Y:S01]  /*131f0*/  F2FP.F16.F32.PACK_AB R40, R41, R40 ;  /* 0x000000282928723e */ /* 0x000fe200000000ff */
[C---:B------:R-:W-:Y:S01]  /*13200*/  FMUL.FTZ R64, R6.reuse, R64 ;  /* 0x0000004006407220 */ /* 0x040fe20000410000 */
[----:B------:R1:W-:Y:S01]  /*13210*/  STS [R13+0x400], R118 ;  /* 0x000400760d007388 */ /* 0x0003e20000000800 */
[----:B------:R-:W-:Y:S01]  /*13220*/  F2FP.F16.F32.PACK_AB R42, R43, R42 ;  /* 0x0000002a2b2a723e */ /* 0x000fe200000000ff */
[C---:B------:R-:W-:Y:S01]  /*13230*/  FMUL.FTZ R65, R6.reuse, R65 ;  /* 0x0000004106417220 */ /* 0x040fe20000410000 */
[----:B------:R-:W-:Y:S01]  /*13240*/  F2FP.F16.F32.PACK_AB R44, R45, R44 ;  /* 0x0000002c2d2c723e */ /* 0x000fe200000000ff */
[----:B------:R1:W-:Y:S01]  /*13250*/  STS [R11], R112 ;  /* 0x000000700b007388 */ /* 0x0003e20000000800 */
[----:B------:R-:W-:Y:S01]  /*13260*/  F2FP.F16.F32.PACK_AB R46, R47, R46 ;  /* 0x0000002e2f2e723e */ /* 0x000fe200000000ff */
[C---:B------:R-:W-:Y:S01]  /*13270*/  FMUL.FTZ R68, R6.reuse, R68 ;  /* 0x0000004406447220 */ /* 0x040fe20000410000 */
[C---:B------:R-:W-:Y:S01]  /*13280*/  FMUL.FTZ R69, R6.reuse, R69 ;  /* 0x0000004506457220 */ /* 0x040fe20000410000 */
[----:B------:R1:W-:Y:S01]  /*13290*/  STS [R11+0x400], R114 ;  /* 0x000400720b007388 */ /* 0x0003e20000000800 */
        /* <DEDUP_REMOVED lines=27> */
[----:B------:R1:W-:Y:S01]  /*13450*/  STS [R5+0x4000], R36 ;  /* 0x0040002405007388 */ /* 0x0003e20000000800 */
[----:B------:R-:W-:Y:S01]  /*13460*/  F2FP.F16.F32.PACK_AB R70, R71, R70 ;  /* 0x000000464746723e */ /* 0x000fe200000000ff */
[C---:B------:R-:W-:Y:S01]  /*13470*/  FMUL.FTZ R92, R6.reuse, R92 ;  /* 0x0000005c065c7220 */ /* 0x040fe20000410000 */
[C---:B------:R-:W-:Y:S01]  /*13480*/  FMUL.FTZ R93, R6.reuse, R93 ;  /* 0x0000005d065d7220 */ /* 0x040fe20000410000 */
[----:B------:R1:W-:Y:S01]  /*13490*/  STS [R5+0x4400], R38 ;  /* 0x0044002605007388 */ /* 0x0003e20000000800 */
[----:B------:R-:W-:Y:S01]  /*134a0*/  F2FP.F16.F32.PACK_AB R72, R73, R72 ;  /* 0x000000484948723e */ /* 0x000fe200000000ff */
[C---:B------:R-:W-:Y:S01]  /*134b0*/  FMUL.FTZ R96, R6.reuse, R96 ;  /* 0x0000006006607220 */ /* 0x040fe20000410000 */
[----:B------:R-:W-:Y:S01]  /*134c0*/  F2FP.F16.F32.PACK_AB R74, R75, R74 ;  /* 0x0000004a4b4a723e */ /* 0x000fe200000000ff */
[----:B------:R1:W-:Y:S01]  /*134d0*/  STS [R7+0x4000], R40 ;  /* 0x0040002807007388 */ /* 0x0003e20000000800 */
[----:B------:R-:W-:Y:S01]  /*134e0*/  FMUL.FTZ R97, R6, R97 ;  /* 0x0000006106617220 */ /* 0x000fe20000410000 */
[----:B------:R-:W-:-:S02]  /*134f0*/  F2FP.F16.F32.PACK_AB R76, R77, R76 ;  /* 0x0000004c4d4c723e */ /* 0x000fc400000000ff */
[----:B------:R1:W-:Y:S01]  /*13500*/  STS [R7+0x4400], R42 ;  /* 0x0044002a07007388 */ /* 0x0003e20000000800 */
[----:B------:R-:W-:Y:S02]  /*13510*/  F2FP.F16.F32.PACK_AB R78, R79, R78 ;  /* 0x0000004e4f4e723e */ /* 0x000fe400000000ff */
        /* <DEDUP_REMOVED lines=15> */
[----:B------:R-:W-:Y:S01]  /*13610*/  LOP3.LUT R4, R195, 0x1f8, RZ, 0xc0, !PT ;  /* 0x000001f8c3047812 */ /* 0x000fe200078ec0ff */
[----:B------:R1:W-:Y:S03]  /*13620*/  STS [R11+0x4400], R54 ;  /* 0x004400360b007388 */ /* 0x0003e60000000800 */
[----:B------:R-:W-:Y:S01]  /*13630*/  LOP3.LUT R4, R4, 0x38, R177, 0x78, !PT ;  /* 0x0000003804047812 */ /* 0x000fe200078e78b1 */
[----:B------:R1:W-:Y:S03]  /*13640*/  STS [R15+0x4000], R56 ;  /* 0x004000380f007388 */ /* 0x0003e60000000800 */
[----:B------:R-:W-:Y:S01]  /*13650*/  LOP3.LUT R4, R4, 0x1e00, R195, 0xf8, !PT ;  /* 0x00001e0004047812 */ /* 0x000fe200078ef8c3 */
[----:B------:R1:W-:Y:S03]  /*13660*/  STS [R15+0x4400], R58 ;  /* 0x0044003a0f007388 */ /* 0x0003e60000000800 */
[----:B------:R-:W-:Y:S01]  /*13670*/  LEA R8, R4, UR5, 0x1 ;  /* 0x0000000504087c11 */ /* 0x000fe2000f8e08ff */
        /* <DEDUP_REMOVED lines=29> */
.L_x_694:
        /* <DEDUP_REMOVED lines=45> */
.L_x_696:
[----:B------:R-:W-:Y:S05]  /*13b20*/  BSYNC.RECONVERGENT B0 ;  /* 0x0000000000007941 */ /* 0x000fea0003800200 */
.L_x_695:
        /* <DEDUP_REMOVED lines=39> */
.L_x_698:
[----:B------:R-:W-:Y:S05]  /*13da0*/  BSYNC.RECONVERGENT B0 ;  /* 0x0000000000007941 */ /* 0x000fea0003800200 */
.L_x_697:
        /* <DEDUP_REMOVED lines=24> */
.L_x_700:
[----:B------:R-:W-:Y:S05]  /*13f30*/  BSYNC.RECONVERGENT B0 ;  /* 0x0000000000007941 */ /* 0x000fea0003800200 */
.L_x_699:
        /* <DEDUP_REMOVED lines=24> */
.L_x_702:
[----:B------:R-:W-:Y:S05]  /*140c0*/  BSYNC.RECONVERGENT B0 ;  /* 0x0000000000007941 */ /* 0x000fea0003800200 */
.L_x_701:
        /* <DEDUP_REMOVED lines=23> */
.L_x_703:
        /* <DEDUP_REMOVED lines=12> */
.L_x_1813:


//--------------------- .text._ZN5flash16flash_fwd_kernelI23Flash_fwd_kernel_traitsILi192ELi64ELi64ELi4ELb0ELb0EN7cutlass6half_tE19Flash_kernel_traitsILi192ELi64ELi64ELi4ES3_EELb1ELb0ELb0ELb0ELb0ELb0ELb0ELb0EEEvNS_16Flash_fwd_paramsE --------------------------
	.section	.text._ZN5flash16flash_fwd_kernelI23Flash_fwd_kernel_traitsILi192ELi64ELi64ELi4ELb0ELb0EN7cutlass6half_tE19Flash_kernel_traitsILi192ELi64ELi64ELi4ES3_EELb1ELb0ELb0ELb0ELb0ELb0ELb0ELb0EEEvNS_16Flash_fwd_paramsE,"ax",@progbits
	.align	128
        .global         _ZN5flash16flash_fwd_kernelI23Flash_fwd_kernel_traitsILi192ELi64ELi64ELi4ELb0ELb0EN7cutlass6half_tE19Flash_kernel_traitsILi192ELi64ELi64ELi4ES3_EELb1ELb0ELb0ELb0ELb0ELb0ELb0ELb0EEEvNS_16Flash_fwd_paramsE
        .type           _ZN5flash16flash_fwd_kernelI23Flash_fwd_kernel_traitsILi192ELi64ELi64ELi4ELb0ELb0EN7cutlass6half_tE19Flash_kernel_traitsILi192ELi64ELi64ELi4ES3_EELb1ELb0ELb0ELb0ELb0ELb0ELb0ELb0EEEvNS_16Flash_fwd_paramsE,@function
        .size           _ZN5flash16flash_fwd_kernelI23Flash_fwd_kernel_traitsILi192ELi64ELi64ELi4ELb0ELb0EN7cutlass6half_tE19Flash_kernel_traitsILi192ELi64ELi64ELi4ES3_EELb1ELb0ELb0ELb0ELb0ELb0ELb0ELb0EEEvNS_16Flash_fwd_paramsE,(.L_x_1814 - _ZN5flash16flash_fwd_kernelI23Flash_fwd_kernel_traitsILi192ELi64ELi64ELi4ELb0ELb0EN7cutlass6half_tE19Flash_kernel_traitsILi192ELi64ELi64ELi4ES3_EELb1ELb0ELb0ELb0ELb0ELb0ELb0ELb0EEEvNS_16Flash_fwd_paramsE)
        .other          _ZN5flash16flash_fwd_kernelI23Flash_fwd_kernel_traitsILi192ELi64ELi64ELi4ELb0ELb0EN7cutlass6half_tE19Flash_kernel_traitsILi192ELi64ELi64ELi4ES3_EELb1ELb0ELb0ELb0ELb0ELb0ELb0ELb0EEEvNS_16Flash_fwd_paramsE,@"STO_CUDA_ENTRY STV_DEFAULT"
_ZN5flash16flash_fwd_kernelI23Flash_fwd_kernel_traitsILi192ELi64ELi64ELi4ELb0ELb0EN7cutlass6half_tE19Flash_kernel_traitsILi192ELi64ELi64ELi4ES3_EELb1ELb0ELb0ELb0ELb0ELb0ELb0ELb0EEEvNS_16Flash_fwd_paramsE:
.text._ZN5flash16flash_fwd_kernelI23Flash_fwd_kernel_traitsILi192ELi64ELi64ELi4ELb0ELb0EN7cutlass6half_tE19Flash_kernel_traitsILi192ELi64ELi64ELi4ES3_EELb1ELb0ELb0ELb0ELb0ELb0ELb0ELb0EEEvNS_16Flash_fwd_paramsE:
[----:B------:R-:W-:Y:S01]  /*0000*/  LDC R1, c[0x0][0x37c] ;  /* 0x0000df00ff017b82 */ /* 0x000fe20000000800 */
[----:B------:R-:W1:Y:S07]  /*0010*/  LDCU.U8 UR4, c[0x0][0x524] ;  /* 0x0000a480ff0477ac */ /* 0x000e6e0008000000 */
[----:B------:R-:W2:Y:S01]  /*0020*/  LDC R90, c[0x0][0x518] ;  /* 0x00014600ff5a7b82 */ /* 0x000ea20000000800 */
[----:B------:R-:W3:Y:S07]  /*0030*/  LDCU.64 UR14, c[0x0][0x358] ;  /* 0x00006b00ff0e77ac */ /* 0x000eee0008000a00 */
[----:B------:R-:W3:Y:S01]  /*0040*/  LDC R87, c[0x0][0x51c] ;  /* 0x00014700ff577b82 */ /* 0x000ee20000000800 */
[----:B------:R-:W4:Y:S01]  /*0050*/  S2R R96, SR_CTAID.X ;  /* 0x0000000000607919 */ /* 0x000f220000002500 */
[----:B------:R-:W3:Y:S01]  /*0060*/  LDCU.64 UR8, c[0x0][0x460] ;  /* 0x00008c00ff0877ac */ /* 0x000ee20008000a00 */
[----:B------:R-:W4:Y:S01]  /*0070*/  S2R R95, SR_CTAID.Y ;  /* 0x00000000005f7919 */ /* 0x000f220000002600 */
[----:B------:R-:W4:Y:S04]  /*0080*/  LDCU.64 UR6, c[0x0][0x470] ;  /* 0x00008e00ff0677ac */ /* 0x000f280008000a00 */
[----:B------:R-:W4:Y:S01]  /*0090*/  LDC.64 R10, c[0x0][0x460] ;  /* 0x00011800ff0a7b82 */ /* 0x000f220000000a00 */
[----:B-1----:R-:W-:Y:S01]  /*00a0*/  ISETP.NE.AND P5, PT, RZ, UR4, PT ;  /* 0x00000004ff007c0c */ /* 0x002fe2000bfa5270 */
[----:B------:R-:W1:-:S12]  /*00b0*/  LDCU.64 UR4, c[0x0][0x510] ;  /* 0x0000a200ff0477ac */ /* 0x000e580008000a00 */
[----:B--2---:R-:W-:Y:S01]  /*00c0*/  @P5 IMAD.MOV.U32 R86, RZ, RZ, R90 ;  /* 0x000000ffff565224 */ /* 0x004fe200078e005a */
[----:B------:R-:W2:Y:S01]  /*00d0*/  S2R R94, SR_CTAID.Z ;  /* 0x00000000005e7919 */ /* 0x000ea20000002700 */
[----:B------:R-:W2:Y:S03]  /*00e0*/  @P5 LDC R0, c[0x0][0x520] ;  /* 0x00014800ff005b82 */ /* 0x000ea60000000800 */
[----:B---3--:R-:W3:Y:S01]  /*00f0*/  @P5 LDG.E.64 R4, desc[UR14][R86.64] ;  /* 0x0000000e56045981 */ /* 0x008ee2000c1e1b00 */
[----:B-1----:R-:W-:Y:S02]  /*0100*/  IMAD.U32 R222, RZ, RZ, UR4 ;  /* 0x00000004ffde7e24 */ /* 0x002fe4000f8e00ff */
[----:B------:R-:W-:Y:S01]  /*0110*/  IMAD.U32 R223, RZ, RZ, UR5 ;  /* 0x00000005ffdf7e24 */ /* 0x000fe2000f8e00ff */
[----:B------:R-:W1:Y:S01]  /*0120*/  S2R R180, SR_TID.X ;  /* 0x0000000000b47919 */ /* 0x000e620000002100 */
[----:B------:R-:W2:Y:S04]  /*0130*/  LDCU.64 UR4, c[0x0][0x478] ;  /* 0x00008f00ff0477ac */ /* 0x000ea80008000a00 */
[----:B------:R-:W3:Y:S01]  /*0140*/  @P5 LDG.E.64 R222, desc[UR14][R222.64] ;  /* 0x0000000edede5981 */ /* 0x000ee2000c1e1b00 */
[----:B------:R-:W-:Y:S01]  /*0150*/  ISETP.NE.U32.AND P3, PT, RZ, UR8, PT ;  /* 0x00000008ff007c0c */ /* 0x000fe2000bf65070 */
[----:B------:R-:W-:Y:S01]  /*0160*/  IMAD.MOV.U32 R207, RZ, RZ, -0x1 ;  /* 0xffffffffffcf7424 */ /* 0x000fe200078e00ff */
[----:B------:R-:W-:Y:S01]  /*0170*/  ISETP.NE.U32.AND P2, PT, RZ, UR8, PT ;  /* 0x00000008ff007c0c */ /* 0x000fe2000bf45070 */
[----:B----4-:R-:W-:Y:S01]  /*0180*/  IMAD.WIDE.U32 R10, R95, 0x4, R10 ;  /* 0x000000045f0a7825 */ /* 0x010fe200078e000a */
[----:B------:R-:W-:-:S02]  /*0190*/  ISETP.NE.AND.EX P3, PT, RZ, UR9, PT, P3 ;  /* 0x00000009ff007c0c */ /* 0x000fc4000bf65330 */
[----:B------:R-:W-:Y:S01]  /*01a0*/  ISETP.NE.AND.EX P2, PT, RZ, UR9, PT, P2 ;  /* 0x00000009ff007c0c */ /* 0x000fe2000bf45320 */
[----:B------:R-:W-:Y:S01]  /*01b0*/  IMAD.SHL.U32 R15, R95, 0x4, RZ ;  /* 0x000000045f0f7824 */ /* 0x000fe200078e00ff */
[----:B------:R-:W-:-:S04]  /*01c0*/  ISETP.NE.U32.AND P1, PT, RZ, UR6, PT ;  /* 0x00000006ff007c0c */ /* 0x000fc8000bf25070 */
[----:B------:R-:W-:Y:S02]  /*01d0*/  ISETP.NE.AND.EX P1, PT, RZ, UR7, PT, P1 ;  /* 0x00000007ff007c0c */ /* 0x000fe4000bf25310 */
[----:B--2---:R-:W-:Y:S02]  /*01e0*/  ISETP.NE.U32.AND P0, PT, RZ, UR4, PT ;  /* 0x00000004ff007c0c */ /* 0x004fe4000bf05070 */
[----:B------:R-:W-:Y:S02]  /*01f0*/  LOP3.LUT R3, R94, R96, R95, 0xfe, !PT ;  /* 0x000000605e037212 */ /* 0x000fe400078efe5f */
[----:B------:R-:W-:Y:S02]  /*0200*/  ISETP.NE.AND.EX P0, PT, RZ, UR5, PT, P0 ;  /* 0x00000005ff007c0c */ /* 0x000fe4000bf05300 */
[----:B-1----:R-:W-:-:S13]  /*0210*/  LOP3.LUT P6, RZ, R3, R180, RZ, 0xfc, !PT ;  /* 0x000000b403ff7212 */ /* 0x002fda00078cfcff */
[----:B------:R-:W1:Y:S01]  /*0220*/  @!P6 LDC.64 R12, c[0x0][0x528] ;  /* 0x00014a00ff0ceb82 */ /* 0x000e620000000a00 */
[----:B------:R-:W-:Y:S01]  /*0230*/  IMAD.MOV.U32 R7, RZ, RZ, RZ ;  /* 0x000000ffff077224 */ /* 0x000fe200078e00ff */
[----:B---3--:R-:W-:Y:S02]  /*0240*/  @P5 IADD3 R90, P4, PT, R4, R0, RZ ;  /* 0x00000000045a5210 */ /* 0x008fe40007f9e0ff */
[----:B------:R-:W-:-:S03]  /*0250*/  SHF.R.U32.HI R0, RZ, 0x1e, R95 ;  /* 0x0000001eff007819 */ /* 0x000fc6000001165f */
[----:B------:R-:W-:Y:S01]  /*0260*/  @P5 IMAD.X R87, RZ, RZ, R5, P4 ;  /* 0x000000ffff575224 */ /* 0x000fe200020e0605 */
[C---:B------:R-:W-:Y:S01]  /*0270*/  @P1 IADD3 R2, P4, PT, R15.reuse, UR6, RZ ;  /* 0x000000060f021c10 */ /* 0x040fe2000ff9e0ff */
[----:B------:R-:W-:Y:S01]  /*0280*/  @!P6 IMAD.MOV.U32 R86, RZ, RZ, R90 ;  /* 0x000000ffff56e224 */ /* 0x000fe200078e005a */
[----:B------:R-:W2:Y:S01]  /*0290*/  LDC.64 R4, c[0x0][0x468] ;  /* 0x00011a00ff047b82 */ /* 0x000ea20000000a00 */
[----:B-1----:R-:W-:Y:S04]  /*02a0*/  @!P6 STG.E.64 desc[UR14][R12.64], R222 ;  /* 0x000000de0c00e986 */ /* 0x002fe8000c101b0e */
[----:B------:R1:W-:Y:S04]  /*02b0*/  @!P6 STG.E.64 desc[UR14][R12.64+0x8], R86 ;  /* 0x000008560c00e986 */ /* 0x0003e8000c101b0e */
[----:B------:R3:W4:Y:S04]  /*02c0*/  @P3 LDG.E R207, desc[UR14][R10.64] ;  /* 0x0000000e0acf3981 */ /* 0x000728000c1e1900 */
[----:B------:R-:W4:Y:S01]  /*02d0*/  @P2 LDG.E R8, desc[UR14][R10.64+0x4] ;  /* 0x0000040e0a082981 */ /* 0x000f22000c1e1900 */
[----:B------:R-:W-:-:S02]  /*02e0*/  @P0 IADD3 R16, P3, PT, R15, UR4, RZ ;  /* 0x000000040f100c10 */ /* 0x000fc4000ff7e0ff */
[C---:B------:R-:W-:Y:S02]  /*02f0*/  @P1 IADD3.X R3, PT, PT, R0.reuse, UR7, RZ, P4, !PT ;  /* 0x0000000700031c10 */ /* 0x040fe4000a7fe4ff */
[----:B------:R-:W-:-:S03]  /*0300*/  @P0 IADD3.X R17, PT, PT, R0, UR5, RZ, P3, !PT ;  /* 0x0000000500110c10 */ /* 0x000fc60009ffe4ff */
[----:B------:R3:W4:Y:S01]  /*0310*/  @P1 LDG.E R7, desc[UR14][R2.64] ;  /* 0x0000000e02071981 */ /* 0x000722000c1e1900 */
[----:B------:R-:W3:Y:S03]  /*0320*/  LDCU.U8 UR4, c[0x0][0x532] ;  /* 0x0000a640ff0477ac */ /* 0x000ee60008000000 */
[----:B------:R-:W4:Y:S01]  /*0330*/  @P0 LDG.E R6, desc[UR14][R16.64] ;  /* 0x0000000e10060981 */ /* 0x000f22000c1e1900 */
[----:B--2---:R-:W-:Y:S02]  /*0340*/  IADD3 R14, P1, PT, R15, R4, RZ ;  /* 0x000000040f0e7210 */ /* 0x004fe40007f3e0ff */
[----:B------:R-:W-:-:S03]  /*0350*/  ISETP.EQ.U32.AND P4, PT, R4, RZ, PT ;  /* 0x000000ff0400720c */ /* 0x000fc60003f82070 */
[----:B------:R-:W-:Y:S02]  /*0360*/  IMAD.X R15, R0, 0x1, R5, P1 ;  /* 0x00000001000f7824 */ /* 0x000fe400008e0605 */
[----:B-1----:R-:W-:Y:S01]  /*0370*/  IMAD.MOV.U32 R12, RZ, RZ, -0x1 ;  /* 0xffffffffff0c7424 */ /* 0x002fe200078e00ff */
[----:B---3--:R-:W1:Y:S08]  /*0380*/  @!P2 LDC R10, c[0x0][0x434] ;  /* 0x00010d00ff0aab82 */ /* 0x008e700000000800 */
[----:B------:R-:W2:Y:S01]  /*0390*/  @!P0 LDC.64 R2, c[0x0][0x488] ;  /* 0x00012200ff028b82 */ /* 0x000ea20000000a00 */
[----:B------:R-:W-:-:S02]  /*03a0*/  ISETP.NE.U32.AND P1, PT, R4, RZ, PT ;  /* 0x000000ff0400720c */ /* 0x000fc40003f25070 */
[----:B------:R-:W-:Y:S02]  /*03b0*/  ISETP.NE.AND P3, PT, RZ, UR4, PT ;  /* 0x00000004ff007c0c */ /* 0x000fe4000bf65270 */
[C---:B------:R-:W-:Y:S02]  /*03c0*/  ISETP.NE.AND.EX P1, PT, R5.reuse, RZ, PT, P1 ;  /* 0x000000ff0500720c */ /* 0x040fe40003f25310 */
[----:B------:R-:W-:Y:S01]  /*03d0*/  ISETP.EQ.OR.EX P4, PT, R5, RZ, !P3, P4 ;  /* 0x000000ff0500720c */ /* 0x000fe20005f82740 */
[----:B------:R-:W3:Y:S01]  /*03e0*/  @!P0 LDC R0, c[0x0][0x43c] ;  /* 0x00010f00ff008b82 */ /* 0x000ee20000000800 */
[----:B------:R-:W-:-:S11]  /*03f0*/  IMAD.SHL.U32 R193, R96, 0x40, RZ ;  /* 0x0000004060c17824 */ /* 0x000fd600078e00ff */
[----:B------:R1:W5:Y:S01]  /*0400*/  @!P4 LDG.E R12, desc[UR14][R14.64] ;  /* 0x0000000e0e0cc981 */ /* 0x000362000c1e1900 */
[----:B----4-:R-:W-:Y:S01]  /*0410*/  @P2 IMAD.IADD R10, R8, 0x1, -R207 ;  /* 0x00000001080a2824 */ /* 0x010fe200078e0acf */
[----:B--2---:R-:W-:-:S04]  /*0420*/  @!P0 ISETP.NE.U32.AND P2, PT, R2, RZ, PT ;  /* 0x000000ff0200820c */ /* 0x004fc80003f45070 */
[----:B------:R-:W-:Y:S02]  /*0430*/  @!P0 ISETP.NE.AND.EX P2, PT, R3, RZ, PT, P2 ;  /* 0x000000ff0300820c */ /* 0x000fe40003f45320 */
[----:B------:R-:W2:Y:S01]  /*0440*/  @!P1 LDC R3, c[0x0][0x438] ;  /* 0x00010e00ff039b82 */ /* 0x000ea20000000800 */
[----:B-1----:R-:W-:Y:S02]  /*0450*/  ISETP.GT.AND P4, PT, R10, R193, PT ;  /* 0x000000c10a00720c */ /* 0x002fe40003f84270 */
[----:B---3--:R-:W-:Y:S01]  /*0460*/  @!P0 SEL R0, R0, RZ, P2 ;  /* 0x000000ff00008207 */ /* 0x008fe20001000000 */
[----:B------:R-:W-:Y:S01]  /*0470*/  @P0 IMAD.IADD R99, R6, 0x1, -R7 ;  /* 0x0000000106630824 */ /* 0x000fe200078e0a07 */
[----:B------:R-:W-:Y:S09]  /*0480*/  @!P1 BRA `(.L_x_704) ;  /* 0x00000000000c9947 */ /* 0x000ff20003800000 */
[----:B--2---:R-:W2:Y:S02]  /*0490*/  @P3 LDG.E R3, desc[UR14][R14.64+0x4] ;  /* 0x0000040e0e033981 */ /* 0x004ea4000c1e1900 */
[----:B--2--5:R-:W-:-:S06]  /*04a0*/  @P3 IADD3 R3, PT, PT, R3, -R12, RZ ;  /* 0x8000000c03033210 */ /* 0x024fcc0007ffe0ff */
[----:B------:R1:W5:Y:S02]  /*04b0*/  @!P3 LDG.E R3, desc[UR14][R14.64] ;  /* 0x0000000e0e03b981 */ /* 0x000364000c1e1900 */
.L_x_704:
[----:B--2--5:R-:W-:Y:S01]  /*04c0*/  @!P0 IADD3 R99, PT, PT, R0, R3, -R7 ;  /* 0x0000000300638210 */ /* 0x024fe20007ffe807 */
[----:B------:R-:W-:Y:S06]  /*04d0*/  @!P4 EXIT ;  /* 0x000000000000c94d */ /* 0x000fec0003800000 */
[C---:B------:R-:W-:Y:S01]  /*04e0*/  ISETP.GT.AND P0, PT, R99.reuse, RZ, PT ;  /* 0x000000ff6300720c */ /* 0x040fe20003f04270 */
[----:B------:R-:W-:-:S05]  /*04f0*/  VIADD R3, R99, 0x3f ;  /* 0x0000003f63037836 */ /* 0x000fca0000000000 */
[----:B------:R-:W-:-:S04]  /*0500*/  SHF.R.S32.HI R0, RZ, 0x1f, R3 ;  /* 0x0000001fff007819 */ /* 0x000fc80000011403 */
[----:B------:R-:W-:-:S04]  /*0510*/  LEA.HI R0, R0, R3, RZ, 0x6 ;  /* 0x0000000300007211 */ /* 0x000fc800078f30ff */
[----:B------:R-:W-:Y:S01]  /*0520*/  SHF.R.S32.HI R0, RZ, 0x6, R0 ;  /* 0x00000006ff007819 */ /* 0x000fe20000011400 */
[----:B------:R-:W-:Y:S06]  /*0530*/  @P0 BRA `(.L_x_705) ;  /* 0x0000000c00080947 */ /* 0x000fec0003800000 */
[----:B------:R-:W2:Y:S01]  /*0540*/  LDC.U8 R0, c[0x0][0x549] ;  /* 0x00015240ff007b82 */ /* 0x000ea20000000000 */
[----:B------:R-:W-:-:S07]  /*0550*/  ISETP.NE.AND P1, PT, R207, -0x1, PT ;  /* 0xffffffffcf00780c */ /* 0x000fce0003f25270 */
[----:B------:R-:W3:Y:S08]  /*0560*/  LDC.U8 R8, c[0x0][0x548] ;  /* 0x00015200ff087b82 */ /* 0x000ef00000000000 */
[----:B------:R-:W4:Y:S01]  /*0570*/  @!P1 LDC.64 R6, c[0x0][0x400] ;  /* 0x00010000ff069b82 */ /* 0x000f220000000a00 */
[----:B--2---:R-:W-:-:S07]  /*0580*/  ISETP.NE.AND P6, PT, R0, RZ, PT ;  /* 0x000000ff0000720c */ /* 0x004fce0003fc5270 */
[----:B------:R-:W1:Y:S08]  /*0590*/  @P1 LDC.64 R4, c[0x0][0x408] ;  /* 0x00010200ff041b82 */ /* 0x000e700000000a00 */
[----:B------:R-:W2:Y:S01]  /*05a0*/  @P6 LDC.64 R2, c[0x0][0x430] ;  /* 0x00010c00ff026b82 */ /* 0x000ea20000000a00 */
[----:B------:R-:W-:Y:S01]  /*05b0*/  @P6 MOV R0, 0x1 ;  /* 0x0000000100006802 */ /* 0x000fe20000000f00 */
[----:B----4-:R-:W-:Y:S01]  /*05c0*/  @!P1 IMAD.WIDE.U32 R12, R95, R6, RZ ;  /* 0x000000065f0c9225 */ /* 0x010fe200078e00ff */
[----:B------:R-:W-:-:S02]  /*05d0*/  SHF.L.U32 R6, R180, 0x3, RZ ;  /* 0x00000003b4067819 */ /* 0x000fc400000006ff */
[----:B------:R-:W-:Y:S01]  /*05e0*/  @!P1 MOV R9, R12 ;  /* 0x0000000c00099202 */ /* 0x000fe20000000f00 */
[----:B-1----:R-:W-:-:S04]  /*05f0*/  @P1 IMAD.WIDE.U32 R14, R207, R4, RZ ;  /* 0x00000004cf0e1225 */ /* 0x002fc800078e00ff */
[----:B--2---:R-:W-:Y:S02]  /*0600*/  @P6 IMAD R3, R2, R3, RZ ;  /* 0x0000000302036224 */ /* 0x004fe400078e02ff */
[----:B------:R-:W1:Y:S01]  /*0610*/  @P6 LDC R2, c[0x0][0x430] ;  /* 0x00010c00ff026b82 */ /* 0x000e620000000800 */
[----:B---3--:R-:W-:Y:S05]  /*0620*/  @P6 BRA `(.L_x_706) ;  /* 0x0000000000286947 */ /* 0x008fea0003800000 */
        /* <DEDUP_REMOVED lines=10> */
.L_x_706:
[----:B------:R-:W2:Y:S01]  /*06d0*/  LDCU.64 UR4, c[0x0][0x410] ;  /* 0x00008200ff0477ac */ /* 0x000ea20008000a00 */
[----:B------:R-:W-:Y:S01]  /*06e0*/  @P1 IMAD.MOV.U32 R9, RZ, RZ, R14 ;  /* 0x000000ffff091224 */ /* 0x000fe200078e000e */
[----:B------:R-:W-:Y:S01]  /*06f0*/  LOP3.LUT R4, R6, 0x38, RZ, 0xc0, !PT ;  /* 0x0000003806047812 */ /* 0x000fe200078ec0ff */
[----:B------:R-:W-:Y:S01]  /*0700*/  @!P1 IMAD R7, R95, R7, R13 ;  /* 0x000000075f079224 */ /* 0x000fe200078e020d */
[----:B------:R-:W3:Y:S01]  /*0710*/  LDC R6, c[0x0][0x434] ;  /* 0x00010d00ff067b82 */ /* 0x000ee20000000800 */
[C---:B------:R-:W-:Y:S01]  /*0720*/  @P1 IMAD R7, R207.reuse, R5, R15 ;  /* 0x00000005cf071224 */ /* 0x040fe200078e020f */
[----:B------:R-:W-:Y:S01]  /*0730*/  IADD3 R12, P0, PT, R4, R9, RZ ;  /* 0x00000009040c7210 */ /* 0x000fe20007f1e0ff */
[----:B------:R-:W-:Y:S01]  /*0740*/  IMAD.IADD R10, R10, 0x1, -R193 ;  /* 0x000000010a0a7824 */ /* 0x000fe200078e0ac1 */
[----:B------:R-:W-:Y:S01]  /*0750*/  SHF.R.U32.HI R180, RZ, 0x3, R180 ;  /* 0x00000003ffb47819 */ /* 0x000fe200000116b4 */
[----:B------:R-:W-:Y:S01]  /*0760*/  IMAD.MOV.U32 R181, RZ, RZ, RZ ;  /* 0x000000ffffb57224 */ /* 0x000fe200078e00ff */
[----:B------:R-:W-:Y:S01]  /*0770*/  IADD3.X R13, PT, PT, RZ, R7, RZ, P0, !PT ;  /* 0x00000007ff0d7210 */ /* 0x000fe200007fe4ff */
[----:B------:R-:W-:Y:S01]  /*0780*/  BSSY.RECONVERGENT B0, `(.L_x_707) ;  /* 0x000001d000007945 */ /* 0x000fe20003800200 */
[C---:B------:R-:W-:Y:S01]  /*0790*/  ISETP.GE.AND P0, PT, R180.reuse, R10, PT ;  /* 0x0000000ab400720c */ /* 0x040fe20003f06270 */
[----:B------:R-:W-:Y:S01]  /*07a0*/  VIADD R5, R180, 0x10 ;  /* 0x00000010b4057836 */ /* 0x000fe20000000000 */
[----:B------:R-:W-:Y:S01]  /*07b0*/  ISETP.NE.AND P6, PT, R8, RZ, !P6 ;  /* 0x000000ff0800720c */ /* 0x000fe200077c5270 */
[----:B------:R-:W-:Y:S01]  /*07c0*/  IMAD.WIDE.U32 R96, R96, 0x40, R180 ;  /* 0x0000004060607825 */ /* 0x000fe200078e00b4 */
[----:B------:R-:W-:-:S02]  /*07d0*/  ISETP.NE.AND P1, PT, R207, -0x1, PT ;  /* 0xffffffffcf00780c */ /* 0x000fc40003f25270 */
[----:B------:R-:W-:Y:S01]  /*07e0*/  ISETP.GE.AND P2, PT, R5, R10, PT ;  /* 0x0000000a0500720c */ /* 0x000fe20003f46270 */
[----:B--2---:R-:W-:Y:S01]  /*07f0*/  IMAD.WIDE.U32 R12, R94, UR4, R12 ;  /* 0x000000045e0c7c25 */ /* 0x004fe2000f8e000c */
[----:B------:R-:W-:Y:S02]  /*0800*/  IADD3 R9, PT, PT, R180, 0x20, RZ ;  /* 0x00000020b4097810 */ /* 0x000fe40007ffe0ff */
[----:B------:R-:W-:Y:S01]  /*0810*/  LOP3.LUT R11, R4, 0x40, RZ, 0xfc, !PT ;  /* 0x00000040040b7812 */ /* 0x000fe200078efcff */
[----:B------:R-:W-:Y:S01]  /*0820*/  IMAD R17, R94, UR5, R13 ;  /* 0x000000055e117c24 */ /* 0x000fe2000f8e020d */
[----:B------:R-:W-:Y:S01]  /*0830*/  LOP3.LUT R8, R4, 0x80, RZ, 0xfc, !PT ;  /* 0x0000008004087812 */ /* 0x000fe200078efcff */
[----:B------:R-:W-:Y:S06]  /*0840*/  @P0 BRA `(.L_x_708) ;  /* 0x0000000000400947 */ /* 0x000fec0003800000 */
[----:B------:R-:W2:Y:S01]  /*0850*/  LDCU.64 UR4, c[0x0][0x408] ;  /* 0x00008100ff0477ac */ /* 0x000ea20008000a00 */
[----:B------:R-:W-:Y:S01]  /*0860*/  IMAD.MOV.U32 R16, RZ, RZ, R12 ;  /* 0x000000ffff107224 */ /* 0x000fe200078e000c */
[----:B------:R-:W5:Y:S01]  /*0870*/  LDCU UR8, c[0x0][0x440] ;  /* 0x00008800ff0877ac */ /* 0x000f620008000800 */
[----:B------:R-:W4:Y:S01]  /*0880*/  LDCU.64 UR6, c[0x0][0x3f0] ;  /* 0x00007e00ff0677ac */ /* 0x000f220008000a00 */
[----:B--2---:R-:W-:Y:S02]  /*0890*/  IMAD R7, R97, UR4, RZ ;  /* 0x0000000461077c24 */ /* 0x004fe4000f8e02ff */
[----:B------:R-:W-:Y:S01]  /*08a0*/  IMAD.WIDE.U32 R14, R96, UR4, R16 ;  /* 0x00000004600e7c25 */ /* 0x000fe2000f8e0010 */
[----:B-----5:R-:W-:-:S03]  /*08b0*/  ISETP.GE.AND P5, PT, R4, UR8, PT ;  /* 0x0000000804007c0c */ /* 0x020fc6000bfa6270 */
[----:B------:R-:W-:Y:S01]  /*08c0*/  IMAD R7, R96, UR5, R7 ;  /* 0x0000000560077c24 */ /* 0x000fe2000f8e0207 */
[----:B------:R-:W-:Y:S02]  /*08d0*/  ISETP.GE.AND P4, PT, R11, UR8, PT ;  /* 0x000000080b007c0c */ /* 0x000fe4000bf86270 */
[----:B------:R-:W-:Y:S01]  /*08e0*/  ISETP.GE.AND P3, PT, R8, UR8, PT ;  /* 0x0000000808007c0c */ /* 0x000fe2000bf66270 */
[----:B------:R-:W-:Y:S01]  /*08f0*/  IMAD.IADD R7, R15, 0x1, R7 ;  /* 0x000000010f077824 */ /* 0x000fe200078e0207 */
[----:B----4-:R-:W-:-:S04]  /*0900*/  LEA R18, P0, R14, UR6, 0x1 ;  /* 0x000000060e127c11 */ /* 0x010fc8000f8008ff */
[----:B------:R-:W-:-:S05]  /*0910*/  LEA.HI.X R19, R14, UR7, R7, 0x1, P0 ;  /* 0x000000070e137c11 */ /* 0x000fca00080f0c07 */
[----:B------:R2:W-:Y:S04]  /*0920*/  @!P5 STG.E.128 desc[UR14][R18.64], RZ ;  /* 0x000000ff1200d986 */ /* 0x0005e8000c101d0e */
[----:B------:R2:W-:Y:S04]  /*0930*/  @!P4 STG.E.128 desc[UR14][R18.64+0x80], RZ ;  /* 0x000080ff1200c986 */ /* 0x0005e8000c101d0e */
[----:B------:R2:W-:Y:S02]  /*0940*/  @!P3 STG.E.128 desc[UR14][R18.64+0x100], RZ ;  /* 0x000100ff1200b986 */ /* 0x0005e4000c101d0e */
.L_x_708:
[----:B------:R-:W-:Y:S05]  /*0950*/  BSYNC.RECONVERGENT B0 ;  /* 0x0000000000007941 */ /* 0x000fea0003800200 */
.L_x_707:
[----:B------:R-:W-:Y:S01]  /*0960*/  BSSY.RECONVERGENT B0, `(.L_x_709) ;  /* 0x0000016000007945 */ /* 0x000fe20003800200 */
[----:B------:R-:W-:-:S03]  /*0970*/  ISETP.GE.AND P0, PT, R9, R10, PT ;  /* 0x0000000a0900720c */ /* 0x000fc60003f06270 */
[----:B------:R-:W-:Y:S10]  /*0980*/  @P2 BRA `(.L_x_710) ;  /* 0x00000000004c2947 */ /* 0x000ff40003800000 */
[----:B------:R-:W5:Y:S01]  /*0990*/  LDCU.64 UR6, c[0x0][0x408] ;  /* 0x00008100ff0677ac */ /* 0x000f620008000a00 */
[----:B------:R-:W-:Y:S01]  /*09a0*/  IADD3 R14, P2, PT, R96, 0x10, RZ ;  /* 0x00000010600e7810 */ /* 0x000fe20007f5e0ff */
[----:B--2---:R-:W-:Y:S01]  /*09b0*/  IMAD.MOV.U32 R18, RZ, RZ, R12 ;  /* 0x000000ffff127224 */ /* 0x004fe200078e000c */
        /* <DEDUP_REMOVED lines=16> */
.L_x_710:
[----:B------:R-:W-:Y:S05]  /*0ac0*/  BSYNC.RECONVERGENT B0 ;  /* 0x0000000000007941 */ /* 0x000fea0003800200 */
.L_x_709:
[----:B------:R-:W-:Y:S01]  /*0ad0*/  BSSY.RECONVERGENT B0, `(.L_x_711) ;  /* 0x0000018000007945 */ /* 0x000fe20003800200 */
[----:B------:R-:W-:Y:S01]  /*0ae0*/  ISETP.NE.AND P2, PT, R4, RZ, PT ;  /* 0x000000ff0400720c */ /* 0x000fe20003f45270 */
[----:B-1-3--:R-:W-:Y:S01]  /*0af0*/  IMAD R14, R95, R6, RZ ;  /* 0x000000065f0e7224 */ /* 0x00afe200078e02ff */
[----:B------:R-:W-:Y:S01]  /*0b00*/  IADD3 R7, PT, PT, R180, 0x30, RZ ;  /* 0x00000030b4077810 */ /* 0x000fe20007ffe0ff */
[----:B------:R-:W-:Y:S10]  /*0b10*/  @P0 BRA `(.L_x_712) ;  /* 0x00000000004c0947 */ /* 0x000ff40003800000 */
[----:B------:R-:W1:Y:S01]  /*0b20*/  LDCU.64 UR6, c[0x0][0x408] ;  /* 0x00008100ff0677ac */ /* 0x000e620008000a00 */
[----:B------:R-:W-:Y:S01]  /*0b30*/  IADD3 R15, P0, PT, R96, 0x20, RZ ;  /* 0x00000020600f7810 */ /* 0x000fe20007f1e0ff */
[----:B--2---:R-:W-:Y:S01]  /*0b40*/  IMAD.MOV.U32 R18, RZ, RZ, R12 ;  /* 0x000000ffff127224 */ /* 0x004fe200078e000c */
[----:B------:R-:W-:Y:S01]  /*0b50*/  MOV R19, R17 ;  /* 0x0000001100137202 */ /* 0x000fe20000000f00 */
[----:B------:R-:W2:Y:S02]  /*0b60*/  LDCU UR8, c[0x0][0x440] ;  /* 0x00008800ff0877ac */ /* 0x000ea40008000800 */
[----:B------:R-:W-:Y:S01]  /*0b70*/  IMAD.X R6, RZ, RZ, R97, P0 ;  /* 0x000000ffff067224 */ /* 0x000fe200000e0661 */
        /* <DEDUP_REMOVED lines=13> */
.L_x_712:
[----:B------:R-:W-:Y:S05]  /*0c50*/  BSYNC.RECONVERGENT B0 ;  /* 0x0000000000007941 */ /* 0x000fea0003800200 */
.L_x_711:
[-C--:B------:R-:W-:Y:S01]  /*0c60*/  ISETP.GE.AND P0, PT, R7, R10.reuse, PT ;  /* 0x0000000a0700720c */ /* 0x080fe20003f06270 */
[----:B----4-:R-:W-:Y:S01]  /*0c70*/  IMAD R3, R94, R3, RZ ;  /* 0x000000035e037224 */ /* 0x010fe200078e02ff */
[----:B------:R-:W-:Y:S01]  /*0c80*/  SEL R14, R14, R207, !P1 ;  /* 0x000000cf0e0e7207 */ /* 0x000fe20004800000 */
[----:B------:R-:W-:Y:S01]  /*0c90*/  BSSY.RECONVERGENT B0, `(.L_x_713) ;  /* 0x000001c000007945 */ /* 0x000fe20003800200 */
[----:B------:R-:W-:Y:S01]  /*0ca0*/  ISETP.GE.OR P5, PT, R180, R10, P2 ;  /* 0x0000000ab400720c */ /* 0x000fe200017a6670 */
[----:B------:R-:W-:Y:S01]  /*0cb0*/  @!P6 IMAD R3, R95, R0, R3 ;  /* 0x000000005f03e224 */ /* 0x000fe200078e0203 */
[----:B------:R-:W-:Y:S01]  /*0cc0*/  ISETP.GE.OR P4, PT, R5, R10, P2 ;  /* 0x0000000a0500720c */ /* 0x000fe20001786670 */
[----:B------:R-:W-:Y:S01]  /*0cd0*/  IMAD R193, R193, R2, RZ ;  /* 0x00000002c1c17224 */ /* 0x000fe200078e02ff */
[----:B------:R-:W-:Y:S02]  /*0ce0*/  ISETP.GE.OR P3, PT, R9, R10, P2 ;  /* 0x0000000a0900720c */ /* 0x000fe40001766670 */
[----:B------:R-:W-:-:S02]  /*0cf0*/  SHF.R.S32.HI R0, RZ, 0x1f, R14 ;  /* 0x0000001fff007819 */ /* 0x000fc4000001140e */
[----:B------:R-:W-:Y:S02]  /*0d00*/  ISETP.GE.OR P2, PT, R7, R10, P2 ;  /* 0x0000000a0700720c */ /* 0x000fe40001746670 */
[----:B------:R-:W-:Y:S01]  /*0d10*/  SEL R14, R14, RZ, P6 ;  /* 0x000000ff0e0e7207 */ /* 0x000fe20003000000 */
[----:B------:R-:W-:Y:S10]  /*0d20*/  @P0 BRA `(.L_x_714) ;  /* 0x0000000000480947 */ /* 0x000ff40003800000 */
[----:B------:R-:W3:Y:S01]  /*0d30*/  LDCU.64 UR6, c[0x0][0x408] ;  /* 0x00008100ff0677ac */ /* 0x000ee20008000a00 */
[----:B------:R-:W-:Y:S01]  /*0d40*/  IADD3 R6, P0, PT, R96, 0x30, RZ ;  /* 0x0000003060067810 */ /* 0x000fe20007f1e0ff */
[----:B------:R-:W-:Y:S01]  /*0d50*/  IMAD.MOV.U32 R16, RZ, RZ, R12 ;  /* 0x000000ffff107224 */ /* 0x000fe200078e000c */
[----:B------:R-:W4:Y:S03]  /*0d60*/  LDCU UR8, c[0x0][0x440] ;  /* 0x00008800ff0877ac */ /* 0x000f260008000800 */
[----:B------:R-:W-:Y:S01]  /*0d70*/  IMAD.X R13, RZ, RZ, R97, P0 ;  /* 0x000000ffff0d7224 */ /* 0x000fe200000e0661 */
[----:B------:R-:W5:Y:S03]  /*0d80*/  LDCU.64 UR4, c[0x0][0x3f0] ;  /* 0x00007e00ff0477ac */ /* 0x000f660008000a00 */
[----:B---3--:R-:W-:-:S02]  /*0d90*/  IMAD R13, R13, UR6, RZ ;  /* 0x000000060d0d7c24 */ /* 0x008fc4000f8e02ff */
        /* <DEDUP_REMOVED lines=11> */
.L_x_714:
[----:B------:R-:W-:Y:S05]  /*0e50*/  BSYNC.RECONVERGENT B0 ;  /* 0x0000000000007941 */ /* 0x000fea0003800200 */
.L_x_713:
[----:B------:R-:W-:Y:S01]  /*0e60*/  IADD3 R14, P1, P0, R193, R14, R3 ;  /* 0x0000000ec10e7210 */ /* 0x000fe2000783e003 */
        /* <DEDUP_REMOVED lines=14> */
.L_x_716:
[----:B------:R-:W-:Y:S05]  /*0f50*/  BSYNC.RECONVERGENT B0 ;  /* 0x0000000000007941 */ /* 0x000fea0003800200 */
.L_x_715:
        /* <DEDUP_REMOVED lines=10> */
.L_x_718:
[----:B------:R-:W-:Y:S05]  /*1000*/  BSYNC.RECONVERGENT B0 ;  /* 0x0000000000007941 */ /* 0x000fea0003800200 */
.L_x_717:
        /* <DEDUP_REMOVED lines=10> */
.L_x_720:
[----:B------:R-:W-:Y:S05]  /*10b0*/  BSYNC.RECONVERGENT B0 ;  /* 0x0000000000007941 */ /* 0x000fea0003800200 */
.L_x_719:
        /* <DEDUP_REMOVED lines=10> */
.L_x_705:
        /* <DEDUP_REMOVED lines=12> */
[----:B------:R-:W1:Y:S01]  /*1220*/  LDCU.64 UR6, c[0x0][0x3a0] ;  /* 0x00007400ff0677ac */ /* 0x000e620008000a00 */
[----:B--2---:R-:W-:Y:S02]  /*1230*/  MOV R2, UR4 ;  /* 0x0000000400027c02 */ /* 0x004fe40008000f00 */
[----:B------:R-:W-:-:S03]  /*1240*/  MOV R3, UR5 ;  /* 0x0000000500037c02 */ /* 0x000fc60008000f00 */
[-C--:B------:R-:W-:Y:S02]  /*1250*/  IMAD R4, R5, R2.reuse, RZ ;  /* 0x0000000205047224 */ /* 0x080fe400078e02ff */
[----:B------:R-:W-:-:S04]  /*1260*/  IMAD.WIDE.U32 R8, R7, R2, RZ ;  /* 0x0000000207087225 */ /* 0x000fc800078e00ff */
[----:B------:R-:W-:-:S05]  /*1270*/  IMAD R4, R7, R3, R4 ;  /* 0x0000000307047224 */ /* 0x000fca00078e0204 */
[----:B------:R-:W-:-:S03]  /*1280*/  IADD3 R9, PT, PT, R9, R4, RZ ;  /* 0x0000000409097210 */ /* 0x000fc60007ffe0ff */
[----:B-1----:R-:W-:-:S04]  /*1290*/  IMAD.WIDE.U32 R14, R95, UR6, R8 ;  /* 0x000000065f0e7c25 */ /* 0x002fc8000f8e0008 */
[----:B------:R-:W-:Y:S01]  /*12a0*/  IMAD R9, R95, UR7, R15 ;  /* 0x000000075f097c24 */ /* 0x000fe2000f8e020f */
[----:B------:R-:W-:Y:S06]  /*12b0*/  BRA `(.L_x_722) ;  /* 0x0000000000147947 */ /* 0x000fec0003800000 */
.L_x_721:
[----:B------:R-:W2:Y:S01]  /*12c0*/  LDC.64 R2, c[0x0][0x3b8] ;  /* 0x0000ee00ff027b82 */ /* 0x000ea20000000a00 */
[----:B-1----:R-:W-:-:S05]  /*12d0*/  IADD3 R14, PT, PT, R7, R12, RZ ;  /* 0x0000000c070e7210 */ /* 0x002fca0007ffe0ff */
[C---:B--2---:R-:W-:Y:S02]  /*12e0*/  IMAD R9, R14.reuse, R3, RZ ;  /* 0x000000030e097224 */ /* 0x044fe400078e02ff */
[----:B------:R-:W-:-:S05]  /*12f0*/  IMAD.WIDE.U32 R14, R14, R2, RZ ;  /* 0x000000020e0e7225 */ /* 0x000fca00078e00ff */
[----:B------:R-:W-:-:S07]  /*1300*/  IADD3 R9, PT, PT, R15, R9, RZ ;  /* 0x000000090f097210 */ /* 0x000fce0007ffe0ff */
.L_x_722:
        /* <DEDUP_REMOVED lines=39> */
.L_x_723:
[----:B------:R-:W1:Y:S01]  /*1580*/  LDC.64 R4, c[0x0][0x3c0] ;  /* 0x0000f000ff047b82 */ /* 0x000e620000000a00 */
[----:B------:R-:W-:-:S05]  /*1590*/  IADD3 R7, PT, PT, R7, R12, RZ ;  /* 0x0000000c07077210 */ /* 0x000fca0007ffe0ff */
[C---:B-1----:R-:W-:Y:S02]  /*15a0*/  IMAD R11, R7.reuse, R5, RZ ;  /* 0x00000005070b7224 */ /* 0x042fe400078e02ff */
[----:B------:R-:W-:-:S05]  /*15b0*/  IMAD.WIDE.U32 R12, R7, R4, RZ ;  /* 0x00000004070c7225 */ /* 0x000fca00078e00ff */
[----:B------:R-:W-:-:S07]  /*15c0*/  IADD3 R7, PT, PT, R13, R11, RZ ;  /* 0x0000000b0d077210 */ /* 0x000fce0007ffe0ff */
.L_x_724:
[----:B------:R-:W-:Y:S01]  /*15d0*/  IMAD.SHL.U32 R196, R180, 0x8, RZ ;  /* 0x00000008b4c47824 */ /* 0x000fe200078e00ff */
[----:B------:R-:W1:Y:S01]  /*15e0*/  LDCU.128 UR4, c[0x0][0x3d0] ;  /* 0x00007a00ff0477ac */ /* 0x000e620008000c00 */
[----:B------:R-:W-:Y:S01]  /*15f0*/  SHF.R.U32.HI R16, RZ, 0x3, R180 ;  /* 0x00000003ff107819 */ /* 0x000fe200000116b4 */
[----:B------:R-:W-:Y:S01]  /*1600*/  IMAD.IADD R193, R10, 0x1, -R193 ;  /* 0x000000010ac17824 */ /* 0x000fe200078e0ac1 */
[----:B------:R-:W-:Y:S01]  /*1610*/  SHF.R.S32.HI R203, RZ, 0x1f, R8 ;  /* 0x0000001fffcb7819 */ /* 0x000fe20000011408 */
[----:B------:R-:W2:Y:S01]  /*1620*/  LDCU.64 UR10, c[0x0][0x390] ;  /* 0x00007200ff0a77ac */ /* 0x000ea20008000a00 */
[C---:B------:R-:W-:Y:S01]  /*1630*/  LOP3.LUT R179, R196.reuse, 0x38, RZ, 0xc0, !PT ;  /* 0x00000038c4b37812 */ /* 0x040fe200078ec0ff */
[----:B------:R-:W3:Y:S01]  /*1640*/  S2UR UR16, SR_CgaCtaId ;  /* 0x00000000001079c3 */ /* 0x000ee20000008800 */
[----:B------:R-:W-:Y:S01]  /*1650*/  LOP3.LUT R209, R196, 0x1f8, RZ, 0xc0, !PT ;  /* 0x000001f8c4d17812 */ /* 0x000fe200078ec0ff */
[----:B------:R-:W4:Y:S01]  /*1660*/  LDCU.64 UR12, c[0x0][0x388] ;  /* 0x00007100ff0c77ac */ /* 0x000f220008000a00 */
[C---:B------:R-:W-:Y:S01]  /*1670*/  IADD3 R14, P1, PT, R179.reuse, R14, RZ ;  /* 0x0000000eb30e7210 */ /* 0x040fe20007f3e0ff */
[----:B------:R-:W-:Y:S01]  /*1680*/  IMAD.MOV.U32 R17, RZ, RZ, RZ ;  /* 0x000000ffff117224 */ /* 0x000fe200078e00ff */
[----:B------:R-:W-:Y:S01]  /*1690*/  IADD3 R12, P0, PT, R179, R12, RZ ;  /* 0x0000000cb30c7210 */ /* 0x000fe20007f1e0ff */
[----:B------:R-:W5:Y:S01]  /*16a0*/  LDCU.64 UR8, c[0x0][0x3c8] ;  /* 0x00007900ff0877ac */ /* 0x000f620008000a00 */
[--C-:B------:R-:W-:Y:S01]  /*16b0*/  LOP3.LUT R209, R209, 0x38, R180.reuse, 0x78, !PT ;  /* 0x00000038d1d17812 */ /* 0x100fe200078e78b4 */
[----:B------:R-:W-:Y:S01]  /*16c0*/  IMAD.X R15, RZ, RZ, R9, P1 ;  /* 0x000000ffff0f7224 */ /* 0x000fe200008e0609 */
[----:B------:R-:W-:Y:S01]  /*16d0*/  SHF.R.U32.HI R182, RZ, 0x1, R180 ;  /* 0x00000001ffb67819 */ /* 0x000fe200000116b4 */
[----:B------:R-:W-:Y:S01]  /*16e0*/  IMAD.X R13, RZ, RZ, R7, P0 ;  /* 0x000000ffff0d7224 */ /* 0x000fe200000e0607 */
[----:B------:R-:W-:Y:S01]  /*16f0*/  IADD3 R18, P0, PT, R179, R18, RZ ;  /* 0x00000012b3127210 */ /* 0x000fe20007f1e0ff */
[----:B------:R-:W-:Y:S01]  /*1700*/  IMAD.WIDE.U32 R14, R16, R2, R14 ;  /* 0x00000002100e7225 */ /* 0x000fe200078e000e */
[----:B------:R-:W-:Y:S01]  /*1710*/  SHF.L.U32 R88, R180, 0x6, RZ ;  /* 0x00000006b4587819 */ /* 0x000fe200000006ff */
[----:B------:R-:W-:Y:S01]  /*1720*/  BSSY.RECONVERGENT B0, `(.L_x_725) ;  /* 0x000003f000007945 */ /* 0x000fe20003800200 */
[----:B------:R-:W-:Y:S01]  /*1730*/  IADD3.X R19, PT, PT, RZ, R6, RZ, P0, !PT ;  /* 0x00000006ff137210 */ /* 0x000fe200007fe4ff */
[----:B------:R-:W-:Y:S01]  /*1740*/  IMAD.WIDE.U32 R12, R16, R4, R12 ;  /* 0x00000004100c7225 */ /* 0x000fe200078e000c */
[----:B------:R-:W-:-:S02]  /*1750*/  LOP3.LUT R6, R196, 0x1e00, RZ, 0xc0, !PT ;  /* 0x00001e00c4067812 */ /* 0x000fc400078ec0ff */
[----:B------:R-:W-:Y:S01]  /*1760*/  LOP3.LUT R7, R182, 0x8, RZ, 0xc0, !PT ;  /* 0x00000008b6077812 */ /* 0x000fe200078ec0ff */
[----:B-1----:R-:W-:Y:S01]  /*1770*/  IMAD R205, R203, UR4, RZ ;  /* 0x00000004cbcd7c24 */ /* 0x002fe2000f8e02ff */
[----:B------:R-:W-:Y:S01]  /*1780*/  LOP3.LUT R209, R209, R6, RZ, 0xfc, !PT ;  /* 0x00000006d1d17212 */ /* 0x000fe200078efcff */
[C---:B------:R-:W-:Y:S01]  /*1790*/  IMAD R11, R16.reuse, R3, R15 ;  /* 0x00000003100b7224 */ /* 0x040fe200078e020f */
[C---:B------:R-:W-:Y:S01]  /*17a0*/  LOP3.LUT R6, R179.reuse, 0x1c0, R88, 0xf8, !PT ;  /* 0x000001c0b3067812 */ /* 0x040fe200078ef858 */
[----:B------:R-:W-:Y:S01]  /*17b0*/  IMAD.MOV.U32 R10, RZ, RZ, R14 ;  /* 0x000000ffff0a7224 */ /* 0x000fe200078e000e */
[----:B------:R-:W-:Y:S01]  /*17c0*/  LOP3.LUT R195, R179, 0x40, RZ, 0xfc, !PT ;  /* 0x00000040b3c37812 */ /* 0x000fe200078efcff */
[----:B------:R-:W-:Y:S01]  /*17d0*/  IMAD R203, R203, UR6, RZ ;  /* 0x00000006cbcb7c24 */ /* 0x000fe2000f8e02ff */
[----:B------:R-:W-:Y:S01]  /*17e0*/  LOP3.LUT R194, R179, 0x80, RZ, 0xfc, !PT ;  /* 0x00000080b3c27812 */ /* 0x000fe200078efcff */
[----:B------:R-:W-:Y:S01]  /*17f0*/  IMAD R13, R16, R5, R13 ;  /* 0x00000005100d7224 */ /* 0x000fe200078e020d */
[----:B------:R-:W-:Y:S01]  /*1800*/  LOP3.LUT R86, R6, R7, RZ, 0x3c, !PT ;  /* 0x0000000706567212 */ /* 0x000fe200078e3cff */
[C---:B------:R-:W-:Y:S01]  /*1810*/  IMAD R205, R8.reuse, UR5, R205 ;  /* 0x0000000508cd7c24 */ /* 0x040fe2000f8e02cd */
[----:B------:R-:W-:Y:S01]  /*1820*/  UMOV UR5, 0x400 ;  /* 0x0000040000057882 */ /* 0x000fe20000000000 */
[C---:B------:R-:W-:Y:S01]  /*1830*/  IMAD R203, R8.reuse, UR7, R203 ;  /* 0x0000000708cb7c24 */ /* 0x040fe2000f8e02cb */
[----:B---3--:R-:W-:Y:S01]  /*1840*/  ULEA UR5, UR16, UR5, 0x18 ;  /* 0x0000000510057291 */ /* 0x008fe2000f8ec0ff */
[----:B------:R-:W-:-:S04]  /*1850*/  IMAD.WIDE.U32 R10, R8, UR4, R10 ;  /* 0x00000004080a7c25 */ /* 0x000fc8000f8e000a */
[----:B------:R-:W-:Y:S01]  /*1860*/  IMAD.WIDE.U32 R8, R8, UR6, R12 ;  /* 0x0000000608087c25 */ /* 0x000fe2000f8e000c */
[----:B----4-:R-:W-:Y:S02]  /*1870*/  LEA R206, P1, R10, UR12, 0x1 ;  /* 0x0000000c0ace7c11 */ /* 0x010fe4000f8208ff */
[----:B------:R-:W-:Y:S01]  /*1880*/  LEA R209, R209, UR5, 0x1 ;  /* 0x00000005d1d17c11 */ /* 0x000fe2000f8e08ff */
[----:B------:R-:W-:Y:S01]  /*1890*/  IMAD.IADD R203, R9, 0x1, R203 ;  /* 0x0000000109cb7824 */ /* 0x000fe200078e02cb */
[----:B--2---:R-:W-:Y:S01]  /*18a0*/  LEA R204, P0, R8, UR10, 0x1 ;  /* 0x0000000a08cc7c11 */ /* 0x004fe2000f8008ff */
[----:B------:R-:W-:Y:S02]  /*18b0*/  IMAD.IADD R205, R11, 0x1, R205 ;  /* 0x000000010bcd7824 */ /* 0x000fe400078e02cd */
[----:B-----5:R-:W-:Y:S01]  /*18c0*/  IMAD.WIDE.U32 R18, R94, UR8, R18 ;  /* 0x000000085e127c25 */ /* 0x020fe2000f8e0012 */
[----:B------:R-:W-:Y:S02]  /*18d0*/  LEA.HI.X R203, R8, UR11, R203, 0x1, P0 ;  /* 0x0000000b08cb7c11 */ /* 0x000fe400080f0ccb */
[----:B------:R-:W-:Y:S01]  /*18e0*/  ISETP.GE.AND P0, PT, R16, R193, PT ;  /* 0x000000c11000720c */ /* 0x000fe20003f06270 */
[----:B------:R-:W-:Y:S01]  /*18f0*/  IMAD R15, R94, UR9, R19 ;  /* 0x000000095e0f7c24 */ /* 0x000fe2000f8e0213 */
[----:B------:R-:W-:Y:S01]  /*1900*/  LEA.HI.X R205, R10, UR13, R205, 0x1, P1 ;  /* 0x0000000d0acd7c11 */ /* 0x000fe200088f0ccd */
[----:B------:R-:W-:-:S10]  /*1910*/  IMAD.WIDE.U32 R20, R96, 0x40, R16 ;  /* 0x0000004060147825 */ /* 0x000fd400078e0010 */
        /* <DEDUP_REMOVED lines=30> */
.L_x_727:
[----:B------:R2:W-:Y:S02]  /*1b00*/  STS.128 [R209+0x4000], RZ ;  /* 0x004000ffd1007388 */ /* 0x0005e40000000c00 */
.L_x_726:
[----:B------:R-:W-:Y:S05]  /*1b10*/  BSYNC.RECONVERGENT B0 ;  /* 0x0000000000007941 */ /* 0x000fea0003800200 */
.L_x_725:
        /* <DEDUP_REMOVED lines=36> */
.L_x_730:
[----:B------:R3:W-:Y:S02]  /*1d60*/  STS.128 [R209+0x4800], RZ ;  /* 0x004800ffd1007388 */ /* 0x0007e40000000c00 */
.L_x_729:
[----:B------:R-:W-:Y:S05]  /*1d70*/  BSYNC.RECONVERGENT B0 ;  /* 0x0000000000007941 */ /* 0x000fea0003800200 */
.L_x_728:
[----:B-1-3--:R-:W-:Y:S01]  /*1d80*/  IADD3 R10, PT, PT, R16, 0x20, RZ ;  /* 0x00000020100a7810 */ /* 0x00afe20007ffe0ff */
[----:B------:R-:W-:Y:S03]  /*1d90*/  BSSY.RECONVERGENT B0, `(.L_x_731) ;  /* 0x0000024000007945 */ /* 0x000fe60003800200 */
[----:B------:R-:W-:-:S13]  /*1da0*/  ISETP.GE.AND P0, PT, R10, R193, PT ;  /* 0x000000c10a00720c */ /* 0x000fda0003f06270 */
[----:B------:R-:W-:Y:S05]  /*1db0*/  @P0 BRA `(.L_x_732) ;  /* 0x0000000000840947 */ /* 0x000fea0003800000 */
[----:B------:R-:W1:Y:S01]  /*1dc0*/  LDCU.64 UR8, c[0x0][0x3b0] ;  /* 0x00007600ff0877ac */ /* 0x000e620008000a00 */
[----:B----4-:R-:W-:Y:S01]  /*1dd0*/  IADD3 R8, P0, PT, R20, 0x20, RZ ;  /* 0x0000002014087810 */ /* 0x010fe20007f1e0ff */
[----:B------:R-:W-:Y:S01]  /*1de0*/  IMAD.MOV.U32 R22, RZ, RZ, R18 ;  /* 0x000000ffff167224 */ /* 0x000fe200078e0012 */
[----:B------:R-:W-:Y:S01]  /*1df0*/  MOV R23, R15 ;  /* 0x0000000f00177202 */ /* 0x000fe20000000f00 */
[----:B------:R-:W3:Y:S02]  /*1e00*/  LDCU UR4, c[0x0][0x440] ;  /* 0x00008800ff0477ac */ /* 0x000ee40008000800 */
[----:B------:R-:W-:Y:S01]  /*1e10*/  IMAD.X R7, RZ, RZ, R21, P0 ;  /* 0x000000ffff077224 */ /* 0x000fe200000e0615 */
        /* <DEDUP_REMOVED lines=26> */
.L_x_733:
[----:B------:R3:W-:Y:S02]  /*1fc0*/  STS.128 [R209+0x5000], RZ ;  /* 0x005000ffd1007388 */ /* 0x0007e40000000c00 */
.L_x_732:
[----:B------:R-:W-:Y:S05]  /*1fd0*/  BSYNC.RECONVERGENT B0 ;  /* 0x0000000000007941 */ /* 0x000fea0003800200 */
.L_x_731:
[----:B-1-34-:R-:W-:Y:S01]  /*1fe0*/  VIADD R8, R16, 0x30 ;  /* 0x0000003010087836 */ /* 0x01afe20000000000 */
[----:B------:R-:W-:Y:S01]  /*1ff0*/  BSSY.RECONVERGENT B0, `(.L_x_734) ;  /* 0x0000025000007945 */ /* 0x000fe20003800200 */
[C---:B------:R-:W-:Y:S01]  /*2000*/  SHF.L.U64.HI R89, R2.reuse, 0x6, R3 ;  /* 0x0000000602597819 */ /* 0x040fe20000010203 */
[----:B------:R-:W-:Y:S02]  /*2010*/  IMAD.SHL.U32 R91, R2, 0x40, RZ ;  /* 0x00000040025b7824 */ /* 0x000fe400078e00ff */
[----:B------:R-:W-:-:S13]  /*2020*/  ISETP.GE.AND P0, PT, R8, R193, PT ;  /* 0x000000c10800720c */ /* 0x000fda0003f06270 */
[----:B------:R-:W-:Y:S05]  /*2030*/  @P0 BRA `(.L_x_735) ;  /* 0x0000000000800947 */ /* 0x000fea0003800000 */
[----:B------:R-:W1:Y:S01]  /*2040*/  LDCU.64 UR8, c[0x0][0x3b0] ;  /* 0x00007600ff0877ac */ /* 0x000e620008000a00 */
[----:B------:R-:W-:Y:S01]  /*2050*/  IADD3 R9, P0, PT, R20, 0x30, RZ ;  /* 0x0000003014097810 */ /* 0x000fe20007f1e0ff */
[----:B------:R-:W-:Y:S01]  /*2060*/  IMAD.MOV.U32 R19, RZ, RZ, R15 ;  /* 0x000000ffff137224 */ /* 0x000fe200078e000f */
[----:B------:R-:W3:Y:S03]  /*2070*/  LDCU UR4, c[0x0][0x440] ;  /* 0x00008800ff0477ac */ /* 0x000ee60008000800 */
        /* <DEDUP_REMOVED lines=27> */
.L_x_736:
[----:B------:R4:W-:Y:S02]  /*2230*/  STS.128 [R209+0x5800], RZ ;  /* 0x005800ffd1007388 */ /* 0x0009e40000000c00 */
.L_x_735:
[----:B------:R-:W-:Y:S05]  /*2240*/  BSYNC.RECONVERGENT B0 ;  /* 0x0000000000007941 */ /* 0x000fea0003800200 */
.L_x_734:
[----:B------:R-:W-:Y:S01]  /*2250*/  IADD3 R98, PT, PT, R0, -0x1, RZ ;  /* 0xffffffff00627810 */ /* 0x000fe20007ffe0ff */
[----:B------:R-:W-:Y:S03]  /*2260*/  BSSY.RECONVERGENT B0, `(.L_x_737) ;  /* 0x0000020000007945 */ /* 0x000fe60003800200 */
[----:B------:R-:W-:Y:S01]  /*2270*/  SHF.R.S32.HI R14, RZ, 0x1f, R98 ;  /* 0x0000001fff0e7819 */ /* 0x000fe20000011462 */
[----:B------:R-:W-:Y:S02]  /*2280*/  IMAD R7, R98, -0x40, R99 ;  /* 0xffffffc062077824 */ /* 0x000fe400078e0263 */
[-C--:B------:R-:W-:Y:S02]  /*2290*/  IMAD R9, R89, R98.reuse, RZ ;  /* 0x0000006259097224 */ /* 0x080fe400078e02ff */
[----:B------:R-:W-:Y:S01]  /*22a0*/  IMAD.WIDE.U32 R18, R91, R98, RZ ;  /* 0x000000625b127225 */ /* 0x000fe200078e00ff */
[----:B------:R-:W-:-:S03]  /*22b0*/  ISETP.GE.AND P3, PT, R16, R7, PT ;  /* 0x000000071000720c */ /* 0x000fc60003f66270 */
[----:B------:R-:W-:-:S05]  /*22c0*/  IMAD R9, R14, R91, R9 ;  /* 0x0000005b0e097224 */ /* 0x000fca00078e0209 */
[----:B-1-3--:R-:W-:-:S05]  /*22d0*/  IADD3 R21, PT, PT, R19, R9, RZ ;  /* 0x0000000913157210 */ /* 0x00afca0007ffe0ff */
        /* <DEDUP_REMOVED lines=23> */
.L_x_739:
[----:B------:R3:W-:Y:S02]  /*2450*/  STS.128 [R209+0xa000], RZ ;  /* 0x00a000ffd1007388 */ /* 0x0007e40000000c00 */
.L_x_738:
[----:B------:R-:W-:Y:S05]  /*2460*/  BSYNC.RECONVERGENT B0 ;  /* 0x0000000000007941 */ /* 0x000fea0003800200 */
.L_x_737:
[----:B------:R-:W-:Y:S01]  /*2470*/  ISETP.GE.AND P0, PT, R12, R7, PT ;  /* 0x000000070c00720c */ /* 0x000fe20003f06270 */
[----:B------:R-:W-:Y:S01]  /*2480*/  BSSY.RECONVERGENT B0, `(.L_x_740) ;  /* 0x000001d000007945 */ /* 0x000fe20003800200 */
[C---:B------:R-:W-:Y:S01]  /*2490*/  SHF.L.U64.HI R92, R2.reuse, 0x4, R3 ;  /* 0x00000004025c7819 */ /* 0x040fe20000010203 */
[----:B------:R-:W-:-:S10]  /*24a0*/  IMAD.SHL.U32 R93, R2, 0x10, RZ ;  /* 0x00000010025d7824 */ /* 0x000fd400078e00ff */
[----:B------:R-:W-:Y:S05]  /*24b0*/  @P0 BRA `(.L_x_741) ;  /* 0x0000000000640947 */ /* 0x000fea0003800000 */
[----:B------:R-:W5:Y:S01]  /*24c0*/  LDCU UR4, c[0x0][0x440] ;  /* 0x00008800ff0477ac */ /* 0x000f620008000800 */
[----:B------:R-:W-:-:S05]  /*24d0*/  IADD3 R9, P2, PT, R93, R18, RZ ;  /* 0x000000125d097210 */ /* 0x000fca0007f5e0ff */
[----:B-1-3--:R-:W-:Y:S01]  /*24e0*/  IMAD.X R16, R92, 0x1, R21, P2 ;  /* 0x000000015c107824 */ /* 0x00afe200010e0615 */
        /* <DEDUP_REMOVED lines=21> */
.L_x_742:
[----:B------:R3:W-:Y:S02]  /*2640*/  STS.128 [R209+0xa800], RZ ;  /* 0x00a800ffd1007388 */ /* 0x0007e40000000c00 */
.L_x_741:
[----:B------:R-:W-:Y:S05]  /*2650*/  BSYNC.RECONVERGENT B0 ;  /* 0x0000000000007941 */ /* 0x000fea0003800200 */
.L_x_740:
[----:B------:R-:W-:Y:S01]  /*2660*/  ISETP.GE.AND P0, PT, R10, R7, PT ;  /* 0x000000070a00720c */ /* 0x000fe20003f06270 */
[----:B------:R-:W-:-:S12]  /*2670*/  BSSY.RECONVERGENT B0, `(.L_x_743) ;  /* 0x000001d000007945 */ /* 0x000fd80003800200 */
[----:B------:R-:W-:Y:S05]  /*2680*/  @P0 BRA `(.L_x_744) ;  /* 0x00000000006c0947 */ /* 0x000fea0003800000 */
[----:B------:R-:W5:Y:S01]  /*2690*/  LDCU UR4, c[0x0][0x440] ;  /* 0x00008800ff0477ac */ /* 0x000f620008000800 */
[----:B-1-3--:R-:W-:-:S04]  /*26a0*/  IMAD.WIDE.U32 R16, R2, 0x20, RZ ;  /* 0x0000002002107825 */ /* 0x00afc800078e00ff */
[----:B------:R-:W-:Y:S01]  /*26b0*/  IMAD.SHL.U32 R9, R3, 0x20, RZ ;  /* 0x0000002003097824 */ /* 0x000fe200078e00ff */
[----:B------:R-:W-:-:S04]  /*26c0*/  IADD3 R11, P2, PT, R18, R16, RZ ;  /* 0x00000010120b7210 */ /* 0x000fc80007f5e0ff */
[----:B------:R-:W-:Y:S02]  /*26d0*/  IADD3.X R16, PT, PT, R21, R17, R9, P2, !PT ;  /* 0x0000001115107210 */ /* 0x000fe400017fe409 */
        /* <DEDUP_REMOVED lines=21> */
.L_x_745:
[----:B------:R3:W-:Y:S02]  /*2830*/  STS.128 [R209+0xb000], RZ ;  /* 0x00b000ffd1007388 */ /* 0x0007e40000000c00 */
.L_x_744:
[----:B------:R-:W-:Y:S05]  /*2840*/  BSYNC.RECONVERGENT B0 ;  /* 0x0000000000007941 */ /* 0x000fea0003800200 */
.L_x_743:
[----:B------:R-:W-:Y:S01]  /*2850*/  ISETP.GE.AND P0, PT, R8, R7, PT ;  /* 0x000000070800720c */ /* 0x000fe20003f06270 */
[----:B------:R-:W-:Y:S01]  /*2860*/  BSSY.RECONVERGENT B0, `(.L_x_746) ;  /* 0x000001f000007945 */ /* 0x000fe20003800200 */
[C---:B------:R-:W-:Y:S01]  /*2870*/  SHF.L.U64.HI R9, R4.reuse, 0x6, R5 ;  /* 0x0000000604097819 */ /* 0x040fe20000010205 */
[----:B------:R-:W-:-:S10]  /*2880*/  IMAD.SHL.U32 R11, R4, 0x40, RZ ;  /* 0x00000040040b7824 */ /* 0x000fd400078e00ff */
[----:B------:R-:W-:Y:S05]  /*2890*/  @P0 BRA `(.L_x_747) ;  /* 0x00000000006c0947 */ /* 0x000fea0003800000 */
[----:B------:R-:W5:Y:S01]  /*28a0*/  LDCU UR4, c[0x0][0x440] ;  /* 0x00008800ff0477ac */ /* 0x000f620008000800 */
[----:B------:R-:W-:Y:S02]  /*28b0*/  IMAD.MOV.U32 R20, RZ, RZ, R18 ;  /* 0x000000ffff147224 */ /* 0x000fe400078e0012 */
[----:B------:R-:W-:Y:S02]  /*28c0*/  IMAD R13, R3, 0x30, RZ ;  /* 0x00000030030d7824 */ /* 0x000fe400078e02ff */
[----:B------:R-:W-:-:S04]  /*28d0*/  IMAD.WIDE.U32 R20, R2, 0x30, R20 ;  /* 0x0000003002147825 */ /* 0x000fc800078e0014 */
[----:B-1-3--:R-:W-:Y:S01]  /*28e0*/  IMAD.IADD R16, R21, 0x1, R13 ;  /* 0x0000000115107824 */ /* 0x00afe200078e020d */
        /* <DEDUP_REMOVED lines=21> */
.L_x_748:
[----:B------:R3:W-:Y:S02]  /*2a40*/  STS.128 [R209+0xb800], RZ ;  /* 0x00b800ffd1007388 */ /* 0x0007e40000000c00 */
.L_x_747:
[----:B------:R-:W-:Y:S05]  /*2a50*/  BSYNC.RECONVERGENT B0 ;  /* 0x0000000000007941 */ /* 0x000fea0003800200 */
.L_x_746:
[----:B------:R-:W0:Y:S01]  /*2a60*/  LDGDEPBAR ;  /* 0x00000000000079af */ /* 0x000e220000000000 */
[-C--:B------:R-:W-:Y:S01]  /*2a70*/  IMAD R9, R9, R98.reuse, RZ ;  /* 0x0000006209097224 */ /* 0x080fe200078e02ff */
[----:B------:R-:W-:Y:S01]  /*2a80*/  BSSY.RECONVERGENT B0, `(.L_x_749) ;  /* 0x0000022000007945 */ /* 0x000fe20003800200 */
[----:B-1-3--:R-:W-:-:S04]  /*2a90*/  IMAD.WIDE.U32 R16, R11, R98, RZ ;  /* 0x000000620b107225 */ /* 0x00afc800078e00ff */
[----:B------:R-:W-:-:S05]  /*2aa0*/  IMAD R9, R14, R11, R9 ;  /* 0x0000000b0e097224 */ /* 0x000fca00078e0209 */
[----:B------:R-:W-:Y:S01]  /*2ab0*/  IADD3 R11, PT, PT, R17, R9, RZ ;  /* 0x00000009110b7210 */ /* 0x000fe20007ffe0ff */
[----:B------:R-:W-:-:S04]  /*2ac0*/  DEPBAR.LE SB0, 0x0 ;  /* 0x000080000000791a */ /* 0x000fc80000000000 */
[----:B------:R-:W-:Y:S06]  /*2ad0*/  BAR.SYNC.DEFER_BLOCKING 0x0 ;  /* 0x0000000000007b1d */ /* 0x000fec0000010000 */
        /* <DEDUP_REMOVED lines=23> */
.L_x_751:
[----:B------:R3:W-:Y:S01]  /*2c50*/  STS.128 [R209+0x10000], RZ ;  /* 0x010000ffd1007388 */ /* 0x0007e20000000c00 */
[----:B------:R-:W-:Y:S05]  /*2c60*/  BRA `(.L_x_752) ;  /* 0x00000000000c7947 */ /* 0x000fea0003800000 */
.L_x_750:
[----:B------:R1:W-:Y:S04]  /*2c70*/  STS.128 [R209+0xc000], RZ ;  /* 0x00c000ffd1007388 */ /* 0x0003e80000000c00 */
[----:B------:R1:W-:Y:S04]  /*2c80*/  STS.128 [R209+0xe000], RZ ;  /* 0x00e000ffd1007388 */ /* 0x0003e80000000c00 */
[----:B------:R1:W-:Y:S02]  /*2c90*/  STS.128 [R209+0x10000], RZ ;  /* 0x010000ffd1007388 */ /* 0x0003e40000000c00 */
.L_x_752:
[----:B------:R-:W-:Y:S05]  /*2ca0*/  BSYNC.RECONVERGENT B0 ;  /* 0x0000000000007941 */ /* 0x000fea0003800200 */
.L_x_749:
[----:B------:R-:W-:Y:S01]  /*2cb0*/  ISETP.GE.AND P0, PT, R12, R7, PT ;  /* 0x000000070c00720c */ /* 0x000fe20003f06270 */
[----:B------:R-:W-:-:S12]  /*2cc0*/  BSSY.RECONVERGENT B0, `(.L_x_753) ;  /* 0x000001e000007945 */ /* 0x000fd80003800200 */
[----:B------:R1:W-:Y:S04]  /*2cd0*/  @P0 STS.128 [R209+0xc800], RZ ;  /* 0x00c800ffd1000388 */ /* 0x0003e80000000c00 */
[----:B------:R1:W-:Y:S04]  /*2ce0*/  @P0 STS.128 [R209+0xe800], RZ ;  /* 0x00e800ffd1000388 */ /* 0x0003e80000000c00 */
[----:B------:R1:W-:Y:S01]  /*2cf0*/  @P0 STS.128 [R209+0x10800], RZ ;  /* 0x010800ffd1000388 */ /* 0x0003e20000000c00 */
[----:B------:R-:W-:Y:S05]  /*2d00*/  @P0 BRA `(.L_x_754) ;  /* 0x0000000000640947 */ /* 0x000fea0003800000 */
[----:B------:R-:W5:Y:S01]  /*2d10*/  LDCU UR4, c[0x0][0x440] ;  /* 0x00008800ff0477ac */ /* 0x000f620008000800 */
[----:B------:R-:W-:-:S04]  /*2d20*/  LEA R9, P2, R4, R16, 0x4 ;  /* 0x0000001004097211 */ /* 0x000fc800078420ff */
[----:B------:R-:W-:Y:S02]  /*2d30*/  LEA.HI.X R12, R4, R11, R5, 0x4, P2 ;  /* 0x0000000b040c7211 */ /* 0x000fe400010f2405 */
        /* <DEDUP_REMOVED lines=21> */
.L_x_755:
[----:B------:R3:W-:Y:S02]  /*2e90*/  STS.128 [R209+0x10800], RZ ;  /* 0x010800ffd1007388 */ /* 0x0007e40000000c00 */
.L_x_754:
[----:B------:R-:W-:Y:S05]  /*2ea0*/  BSYNC.RECONVERGENT B0 ;  /* 0x0000000000007941 */ /* 0x000fea0003800200 */
.L_x_753:
[----:B------:R-:W-:Y:S01]  /*2eb0*/  ISETP.GE.AND P0, PT, R10, R7, PT ;  /* 0x000000070a00720c */ /* 0x000fe20003f06270 */
[----:B------:R-:W-:-:S12]  /*2ec0*/  BSSY.RECONVERGENT B0, `(.L_x_756) ;  /* 0x0000020000007945 */ /* 0x000fd80003800200 */
[----:B------:R1:W-:Y:S04]  /*2ed0*/  @P0 STS.128 [R209+0xd000], RZ ;  /* 0x00d000ffd1000388 */ /* 0x0003e80000000c00 */
[----:B------:R1:W-:Y:S04]  /*2ee0*/  @P0 STS.128 [R209+0xf000], RZ ;  /* 0x00f000ffd1000388 */ /* 0x0003e80000000c00 */
[----:B------:R1:W-:Y:S01]  /*2ef0*/  @P0 STS.128 [R209+0x11000], RZ ;  /* 0x011000ffd1000388 */ /* 0x0003e20000000c00 */
[----:B------:R-:W-:Y:S05]  /*2f00*/  @P0 BRA `(.L_x_757) ;  /* 0x00000000006c0947 */ /* 0x000fea0003800000 */
[----:B------:R-:W5:Y:S01]  /*2f10*/  LDCU UR4, c[0x0][0x440] ;  /* 0x00008800ff0477ac */ /* 0x000f620008000800 */
[----:B------:R-:W-:-:S04]  /*2f20*/  IMAD.WIDE.U32 R12, R4, 0x20, RZ ;  /* 0x00000020040c7825 */ /* 0x000fc800078e00ff */
[----:B------:R-:W-:Y:S01]  /*2f30*/  IMAD.SHL.U32 R9, R5, 0x20, RZ ;  /* 0x0000002005097824 */ /* 0x000fe200078e00ff */
[----:B------:R-:W-:-:S04]  /*2f40*/  IADD3 R12, P2, PT, R16, R12, RZ ;  /* 0x0000000c100c7210 */ /* 0x000fc80007f5e0ff */
[----:B------:R-:W-:Y:S02]  /*2f50*/  IADD3.X R9, PT, PT, R11, R13, R9, P2, !PT ;  /* 0x0000000d0b097210 */ /* 0x000fe400017fe409 */
        /* <DEDUP_REMOVED lines=21> */
.L_x_758:
[----:B------:R3:W-:Y:S02]  /*30b0*/  STS.128 [R209+0x11000], RZ ;  /* 0x011000ffd1007388 */ /* 0x0007e40000000c00 */
.L_x_757:
[----:B------:R-:W-:Y:S05]  /*30c0*/  BSYNC.RECONVERGENT B0 ;  /* 0x0000000000007941 */ /* 0x000fea0003800200 */
.L_x_756:
        /* <DEDUP_REMOVED lines=11> */
[----:B------:R-:W-:Y:S02]  /*3180*/  IMAD.MOV.U32 R10, RZ, RZ, R16 ;  /* 0x000000ffff0a7224 */ /* 0x000fe400078e0010 */
[----:B------:R-:W-:Y:S02]  /*3190*/  IMAD R5, R5, 0x30, RZ ;  /* 0x0000003005057824 */ /* 0x000fe400078e02ff */
[----:B------:R-:W-:-:S04]  /*31a0*/  IMAD.WIDE.U32 R10, R4, 0x30, R10 ;  /* 0x00000030040a7825 */ /* 0x000fc800078e000a */
[----:B------:R-:W-:Y:S01]  /*31b0*/  IMAD.IADD R4, R11, 0x1, R5 ;  /* 0x000000010b047824 */ /* 0x000fe200078e0205 */
        /* <DEDUP_REMOVED lines=21> */
.L_x_761:
[----:B------:R1:W-:Y:S02]  /*3310*/  STS.128 [R209+0x11800], RZ ;  /* 0x011800ffd1007388 */ /* 0x0003e40000000c00 */
.L_x_760:
[----:B------:R-:W-:Y:S05]  /*3320*/  BSYNC.RECONVERGENT B0 ;  /* 0x0000000000007941 */ /* 0x000fea0003800200 */
.L_x_759:
[----:B------:R-:W-:Y:S01]  /*3330*/  LOP3.LUT R9, R6, R9, RZ, 0x3c, !PT ;  /* 0x0000000906097212 */ /* 0x000fe200078e3cff */
[----:B------:R-:W-:Y:S01]  /*3340*/  IMAD.IADD R7, R86, 0x1, R7 ;  /* 0x0000000156077824 */ /* 0x000fe200078e0207 */
[----:B------:R-:W-:Y:S01]  /*3350*/  LOP3.LUT R4, R88, 0x400, RZ, 0xc0, !PT ;  /* 0x0000040058047812 */ /* 0x000fe200078ec0ff */
[----:B------:R-:W-:Y:S01]  /*3360*/  IMAD.MOV.U32 R178, RZ, RZ, 0x20 ;  /* 0x00000020ffb27424 */ /* 0x000fe200078e00ff */
[----:B------:R-:W-:Y:S01]  /*3370*/  R2P PR, R180, 0x6 ;  /* 0x00000006b4007804 */ /* 0x000fe20000000000 */
[----:B------:R-:W-:Y:S01]  /*3380*/  IMAD.MOV.U32 R85, RZ, RZ, 0x40 ;  /* 0x00000040ff557424 */ /* 0x000fe200078e00ff */
[----:B------:R-:W-:Y:S01]  /*3390*/  LEA R80, R7, UR5, 0x1 ;  /* 0x0000000507507c11 */ /* 0x000fe2000f8e08ff */
[----:B------:R-:W-:Y:S01]  /*33a0*/  IMAD R105, R9, 0x2, R4 ;  /* 0x0000000209697824 */ /* 0x000fe200078e0204 */
[----:B------:R-:W0:Y:S01]  /*33b0*/  LDGDEPBAR ;  /* 0x00000000000079af */ /* 0x000e220000000000 */
[----:B------:R-:W-:Y:S02]  /*33c0*/  SEL R84, R178, 0xffffffe0, !P1 ;  /* 0xffffffe0b2547807 */ /* 0x000fe40004800000 */
[----:B------:R-:W-:Y:S01]  /*33d0*/  VIADD R101, R105, UR5 ;  /* 0x0000000569657c36 */ /* 0x000fe20008000000 */
[----:B------:R-:W-:Y:S01]  /*33e0*/  LDSM.16.M88.4 R36, [R80] ;  /* 0x000000005024783b */ /* 0x000fe20000000200 */
[----:B------:R-:W-:Y:S01]  /*33f0*/  SEL R85, R85, 0xffffffc0, !P2 ;  /* 0xffffffc055557807 */ /* 0x000fe20005000000 */
[----:B------:R-:W-:-:S02]  /*3400*/  IMAD.IADD R104, R80, 0x1, R84 ;  /* 0x0000000150687824 */ /* 0x000fc400078e0254 */
[----:B------:R-:W1:Y:S01]  /*3410*/  LDSM.16.M88.4 R60, [R105+UR5+0x6000] ;  /* 0x00600005693c783b */ /* 0x000e620008000200 */
[C---:B------:R-:W-:Y:S02]  /*3420*/  IMAD.IADD R102, R101.reuse, 0x1, R84 ;  /* 0x0000000165667824 */ /* 0x040fe400078e0254 */
[--C-:B------:R-:W-:Y:S01]  /*3430*/  IMAD.IADD R103, R80, 0x1, R85.reuse ;  /* 0x0000000150677824 */ /* 0x100fe200078e0255 */
[----:B------:R-:W5:Y:S01]  /*3440*/  LDSM.16.M88.4 R52, [R105+UR5+0x6800] ;  /* 0x006800056934783b */ /* 0x000f620008000200 */
[----:B------:R-:W-:Y:S02]  /*3450*/  IMAD.IADD R101, R101, 0x1, R85 ;  /* 0x0000000165657824 */ /* 0x000fe400078e0255 */
[C---:B------:R-:W-:Y:S01]  /*3460*/  IMAD.IADD R100, R84.reuse, 0x1, R103 ;  /* 0x0000000154647824 */ /* 0x040fe200078e0267 */
[----:B------:R-:W2:Y:S01]  /*3470*/  LDSM.16.M88.4 R44, [R105+UR5+0x7000] ;  /* 0x00700005692c783b */ /* 0x000ea20008000200 */
[----:B------:R-:W-:-:S03]  /*3480*/  IMAD.IADD R97, R84, 0x1, R101 ;  /* 0x0000000154617824 */ /* 0x000fc600078e0265 */
[----:B------:R-:W4:Y:S04]  /*3490*/  LDSM.16.M88.4 R64, [R105+UR5+0x7800] ;  /* 0x007800056940783b */ /* 0x000f280008000200 */
[----:B------:R-:W-:Y:S04]  /*34a0*/  LDSM.16.M88.4 R20, [R104] ;  /* 0x000000006814783b */ /* 0x000fe80000000200 */
[----:B------:R-:W4:Y:S04]  /*34b0*/  LDSM.16.M88.4 R24, [R102+0x6000] ;  /* 0x006000006618783b */ /* 0x000f280000000200 */
[----:B------:R-:W4:Y:S04]  /*34c0*/  LDSM.16.M88.4 R8, [R102+0x6800] ;  /* 0x006800006608783b */ /* 0x000f280000000200 */
[----:B------:R-:W4:Y:S04]  /*34d0*/  LDSM.16.M88.4 R32, [R102+0x7000] ;  /* 0x007000006620783b */ /* 0x000f280000000200 */
[----:B------:R-:W4:Y:S04]  /*34e0*/  LDSM.16.M88.4 R28, [R102+0x7800] ;  /* 0x00780000661c783b */ /* 0x000f280000000200 */
[----:B------:R-:W-:Y:S01]  /*34f0*/  LDSM.16.M88.4 R68, [R103] ;  /* 0x000000006744783b */ /* 0x000fe20000000200 */
[C---:B-1-3--:R-:W-:Y:S03]  /*3500*/  HMMA.16816.F32 R12, R36.reuse, R60, RZ ;  /* 0x0000003c240c723c */ /* 0x04afe600000018ff */
[----:B------:R-:W1:Y:S04]  /*3510*/  LDSM.16.M88.4 R4, [R101+0x6000] ;  /* 0x006000006504783b */ /* 0x000e680000000200 */
[----:B------:R-:W3:Y:S01]  /*3520*/  LDSM.16.M88.4 R16, [R101+0x6800] ;  /* 0x006800006510783b */ /* 0x000ee20000000200 */
[C---:B-----5:R-:W-:Y:S03]  /*3530*/  HMMA.16816.F32 R56, R36.reuse, R52, RZ ;  /* 0x000000342438723c */ /* 0x060fe600000018ff */
[----:B------:R-:W-:Y:S04]  /*3540*/  LDSM.16.M88.4 R76, [R101+0x7000] ;  /* 0x00700000654c783b */ /* 0x000fe80000000200 */
[----:B------:R-:W-:Y:S01]  /*3550*/  LDSM.16.M88.4 R72, [R101+0x7800] ;  /* 0x007800006548783b */ /* 0x000fe20000000200 */
[C---:B------:R-:W-:Y:S08]  /*3560*/  HMMA.16816.F32 R60, R36.reuse, R62, RZ ;  /* 0x0000003e243c723c */ /* 0x040ff000000018ff */
[C---:B------:R-:W-:Y:S08]  /*3570*/  HMMA.16816.F32 R52, R36.reuse, R54, RZ ;  /* 0x000000362434723c */ /* 0x040ff000000018ff */
[C---:B--2---:R-:W-:Y:S08]  /*3580*/  HMMA.16816.F32 R48, R36.reuse, R44, RZ ;  /* 0x0000002c2430723c */ /* 0x044ff000000018ff */
[C---:B------:R-:W-:Y:S08]  /*3590*/  HMMA.16816.F32 R44, R36.reuse, R46, RZ ;  /* 0x0000002e242c723c */ /* 0x040ff000000018ff */
[----:B----4-:R-:W-:Y:S08]  /*35a0*/  HMMA.16816.F32 R40, R36, R64, RZ ;  /* 0x000000402428723c */ /* 0x010ff000000018ff */
[C---:B------:R-:W-:Y:S08]  /*35b0*/  HMMA.16816.F32 R12, R20.reuse, R24, R12 ;  /* 0x00000018140c723c */ /* 0x040ff0000000180c */
[C---:B------:R-:W-:Y:S01]  /*35c0*/  HMMA.16816.F32 R60, R20.reuse, R26, R60 ;  /* 0x0000001a143c723c */ /* 0x040fe2000000183c */
[----:B------:R-:W-:Y:S07]  /*35d0*/  LDSM.16.M88.4 R24, [R100] ;  /* 0x000000006418783b */ /* 0x000fee0000000200 */
[C---:B------:R-:W-:Y:S08]  /*35e0*/  HMMA.16816.F32 R56, R20.reuse, R8, R56 ;  /* 0x000000081438723c */ /* 0x040ff00000001838 */
[----:B------:R-:W-:Y:S01]  /*35f0*/  HMMA.16816.F32 R52, R20, R10, R52 ;  /* 0x0000000a1434723c */ /* 0x000fe20000001834 */
[----:B------:R-:W2:Y:S07]  /*3600*/  LDSM.16.M88.4 R8, [R97+0x6000] ;  /* 0x006000006108783b */ /* 0x000eae0000000200 */
[----:B------:R-:W-:Y:S01]  /*3610*/  HMMA.16816.F32 R36, R36, R66, RZ ;  /* 0x000000422424723c */ /* 0x000fe200000018ff */
[----:B------:R-:W4:Y:S07]  /*3620*/  LDSM.16.M88.4 R64, [R97+0x6800] ;  /* 0x006800006140783b */ /* 0x000f2e0000000200 */
[C---:B------:R-:W-:Y:S08]  /*3630*/  HMMA.16816.F32 R48, R20.reuse, R32, R48 ;  /* 0x000000201430723c */ /* 0x040ff00000001830 */
[C---:B------:R-:W-:Y:S01]  /*3640*/  HMMA.16816.F32 R44, R20.reuse, R34, R44 ;  /* 0x00000022142c723c */ /* 0x040fe2000000182c */
[----:B------:R-:W5:Y:S07]  /*3650*/  LDSM.16.M88.4 R32, [R97+0x7000] ;  /* 0x007000006120783b */ /* 0x000f6e0000000200 */
[C---:B------:R-:W-:Y:S08]  /*3660*/  HMMA.16816.F32 R40, R20.reuse, R28, R40 ;  /* 0x0000001c1428723c */ /* 0x040ff00000001828 */
[----:B------:R-:W-:Y:S01]  /*3670*/  HMMA.16816.F32 R36, R20, R30, R36 ;  /* 0x0000001e1424723c */ /* 0x000fe20000001824 */
[----:B------:R-:W5:Y:S04]  /*3680*/  LDSM.16.M88.4 R28, [R97+0x7800] ;  /* 0x00780000611c783b */ /* 0x000f680000000200 */
[----:B------:R-:W-:Y:S03]  /*3690*/  LDSM.16.M88.4 R20, [R105+UR5+0x8000] ;  /* 0x008000056914783b */ /* 0x000fe60008000200 */
[C---:B-1----:R-:W-:Y:S08]  /*36a0*/  HMMA.16816.F32 R12, R68.reuse, R4, R12 ;  /* 0x00000004440c723c */ /* 0x042ff0000000180c */
[C---:B------:R-:W-:Y:S01]  /*36b0*/  HMMA.16816.F32 R60, R68.reuse, R6, R60 ;  /* 0x00000006443c723c */ /* 0x040fe2000000183c */
[----:B------:R-:W1:Y:S07]  /*36c0*/  LDSM.16.M88.4 R4, [R80+0x2000] ;  /* 0x002000005004783b */ /* 0x000e6e0000000200 */
[C---:B---3--:R-:W-:Y:S08]  /*36d0*/  HMMA.16816.F32 R56, R68.reuse, R16, R56 ;  /* 0x000000104438723c */ /* 0x048ff00000001838 */
[----:B------:R-:W-:Y:S01]  /*36e0*/  HMMA.16816.F32 R52, R68, R18, R52 ;  /* 0x000000124434723c */ /* 0x000fe20000001834 */
[----:B------:R-:W3:Y:S07]  /*36f0*/  LDSM.16.M88.4 R16, [R105+UR5+0x8800] ;  /* 0x008800056910783b */ /* 0x000eee0008000200 */
[C---:B--2---:R-:W-:Y:S08]  /*3700*/  HMMA.16816.F32 R12, R24.reuse, R8, R12 ;  /* 0x00000008180c723c */ /* 0x044ff0000000180c */
[----:B------:R-:W-:Y:S01]  /*3710*/  HMMA.16816.F32 R60, R24, R10, R60 ;  /* 0x0000000a183c723c */ /* 0x000fe2000000183c */
[----:B------:R-:W2:Y:S07]  /*3720*/  LDSM.16.M88.4 R8, [R105+UR5+0x9000] ;  /* 0x009000056908783b */ /* 0x000eae0008000200 */
[C---:B------:R-:W-:Y:S08]  /*3730*/  HMMA.16816.F32 R48, R68.reuse, R76, R48 ;  /* 0x0000004c4430723c */ /* 0x040ff00000001830 */
[C---:B------:R-:W-:Y:S01]  /*3740*/  HMMA.16816.F32 R44, R68.reuse, R78, R44 ;  /* 0x0000004e442c723c */ /* 0x040fe2000000182c */
[----:B------:R-:W-:Y:S07]  /*3750*/  LDSM.16.M88.4 R76, [R104+0x4000] ;  /* 0x00400000684c783b */ /* 0x000fee0000000200 */
[C---:B------:R-:W-:Y:S08]  /*3760*/  HMMA.16816.F32 R40, R68.reuse, R72, R40 ;  /* 0x000000484428723c */ /* 0x040ff00000001828 */
[----:B------:R-:W-:Y:S01]  /*3770*/  HMMA.16816.F32 R36, R68, R74, R36 ;  /* 0x0000004a4424723c */ /* 0x000fe20000001824 */
[----:B------:R-:W2:Y:S04]  /*3780*/  LDSM.16.M88.4 R68, [R105+UR5+0x9800] ;  /* 0x009800056944783b */ /* 0x000ea80008000200 */
[----:B------:R-:W-:Y:S03]  /*3790*/  LDSM.16.M88.4 R72, [R101+0x9000] ;  /* 0x009000006548783b */ /* 0x000fe60000000200 */
[C---:B----4-:R-:W-:Y:S08]  /*37a0*/  HMMA.16816.F32 R56, R24.reuse, R64, R56 ;  /* 0x000000401838723c */ /* 0x050ff00000001838 */
[C---:B------:R-:W-:Y:S01]  /*37b0*/  HMMA.16816.F32 R52, R24.reuse, R66, R52 ;  /* 0x000000421834723c */ /* 0x040fe20000001834 */
[----:B------:R-:W-:Y:S07]  /*37c0*/  LDSM.16.M88.4 R64, [R102+0x8000] ;  /* 0x008000006640783b */ /* 0x000fee0000000200 */
[C---:B-----5:R-:W-:Y:S08]  /*37d0*/  HMMA.16816.F32 R48, R24.reuse, R32, R48 ;  /* 0x000000201830723c */ /* 0x060ff00000001830 */
        /* <DEDUP_REMOVED lines=9> */
[C---:B---3--:R-:W-:Y:S08]  /*3870*/  HMMA.16816.F32 R56, R4.reuse, R16, R56 ;  /* 0x000000100438723c */ /* 0x048ff00000001838 */
[C---:B------:R-:W-:Y:S01]  /*3880*/  HMMA.16816.F32 R52, R4.reuse, R18, R52 ;  /* 0x000000120434723c */ /* 0x040fe20000001834 */
[----:B------:R-:W-:Y:S07]  /*3890*/  LDSM.16.M88.4 R16, [R103+0x2000] ;  /* 0x002000006710783b */ /* 0x000fee0000000200 */
[C---:B--2---:R-:W-:Y:S08]  /*38a0*/  HMMA.16816.F32 R48, R4.reuse, R8, R48 ;  /* 0x000000080430723c */ /* 0x044ff00000001830 */
[C---:B------:R-:W-:Y:S01]  /*38b0*/  HMMA.16816.F32 R44, R4.reuse, R10, R44 ;  /* 0x0000000a042c723c */ /* 0x040fe2000000182c */
[----:B------:R-:W2:Y:S07]  /*38c0*/  LDSM.16.M88.4 R8, [R101+0x8000] ;  /* 0x008000006508783b */ /* 0x000eae0000000200 */
[C---:B------:R-:W-:Y:S08]  /*38d0*/  HMMA.16816.F32 R40, R4.reuse, R68, R40 ;  /* 0x000000440428723c */ /* 0x040ff00000001828 */
[----:B------:R-:W-:Y:S01]  /*38e0*/  HMMA.16816.F32 R36, R4, R70, R36 ;  /* 0x000000460424723c */ /* 0x000fe20000001824 */
[----:B------:R-:W3:Y:S04]  /*38f0*/  LDSM.16.M88.4 R4, [R101+0x8800] ;  /* 0x008800006504783b */ /* 0x000ee80000000200 */
[----:B------:R-:W-:Y:S03]  /*3900*/  LDSM.16.M88.4 R68, [R97+0x8000] ;  /* 0x008000006144783b */ /* 0x000fe60000000200 */
[C---:B-1----:R-:W-:Y:S08]  /*3910*/  HMMA.16816.F32 R12, R20.reuse, R64, R12 ;  /* 0x00000040140c723c */ /* 0x042ff0000000180c */
[C---:B------:R-:W-:Y:S01]  /*3920*/  HMMA.16816.F32 R60, R20.reuse, R66, R60 ;  /* 0x00000042143c723c */ /* 0x040fe2000000183c */
[----:B------:R-:W-:Y:S07]  /*3930*/  LDSM.16.M88.4 R64, [R97+0x8800] ;  /* 0x008800006140783b */ /* 0x000fee0000000200 */
        /* <DEDUP_REMOVED lines=15> */
[----:B------:R-:W3:Y:S04]  /*3a30*/  LDSM.16.M88.4 R4, [R80+0x4000] ;  /* 0x004000005004783b */ /* 0x000ee80000000200 */
[----:B------:R-:W-:Y:S03]  /*3a40*/  LDSM.16.M88.4 R80, [R102+0xa000] ;  /* 0x00a000006650783b */ /* 0x000fe60000000200 */
[C---:B------:R-:W-:Y:S08]  /*3a50*/  HMMA.16816.F32 R48, R16.reuse, R72, R48 ;  /* 0x000000481030723c */ /* 0x040ff00000001830 */
[C---:B------:R-:W-:Y:S01]  /*3a60*/  HMMA.16816.F32 R44, R16.reuse, R74, R44 ;  /* 0x0000004a102c723c */ /* 0x040fe2000000182c */
[----:B------:R-:W-:Y:S07]  /*3a70*/  LDSM.16.M88.4 R72, [R102+0xa800] ;  /* 0x00a800006648783b */ /* 0x000fee0000000200 */
[C---:B-1----:R-:W-:Y:S08]  /*3a80*/  HMMA.16816.F32 R40, R16.reuse, R20, R40 ;  /* 0x000000141028723c */ /* 0x042ff00000001828 */
[----:B------:R-:W-:Y:S01]  /*3a90*/  HMMA.16816.F32 R36, R16, R22, R36 ;  /* 0x000000161024723c */ /* 0x000fe20000001824 */
[----:B------:R-:W1:Y:S04]  /*3aa0*/  LDSM.16.M88.4 R20, [R105+UR5+0xa800] ;  /* 0x00a800056914783b */ /* 0x000e680008000200 */
[----:B------:R-:W4:Y:S03]  /*3ab0*/  LDSM.16.M88.4 R16, [R105+UR5+0xb000] ;  /* 0x00b000056910783b */ /* 0x000f260008000200 */
[C---:B--2---:R-:W-:Y:S08]  /*3ac0*/  HMMA.16816.F32 R12, R8.reuse, R68, R12 ;  /* 0x00000044080c723c */ /* 0x044ff0000000180c */
        /* <DEDUP_REMOVED lines=10> */
[----:B------:R-:W2:Y:S04]  /*3b70*/  LDSM.16.M88.4 R8, [R105+UR5+0xb800] ;  /* 0x00b800056908783b */ /* 0x000ea80008000200 */
[----:B------:R-:W5:Y:S03]  /*3b80*/  LDSM.16.M88.4 R28, [R101+0xa000] ;  /* 0x00a00000651c783b */ /* 0x000f660000000200 */
[C---:B---3--:R-:W-:Y:S08]  /*3b90*/  HMMA.16816.F32 R12, R4.reuse, R24, R12 ;  /* 0x00000018040c723c */ /* 0x048ff0000000180c */
[C---:B------:R-:W-:Y:S01]  /*3ba0*/  HMMA.16816.F32 R60, R4.reuse, R26, R60 ;  /* 0x0000001a043c723c */ /* 0x040fe2000000183c */
[----:B------:R-:W-:Y:S07]  /*3bb0*/  LDSM.16.M88.4 R24, [R101+0xa800] ;  /* 0x00a800006518783b */ /* 0x000fee0000000200 */
[C---:B-1----:R-:W-:Y:S08]  /*3bc0*/  HMMA.16816.F32 R56, R4.reuse, R20, R56 ;  /* 0x000000140438723c */ /* 0x042ff00000001838 */
[C---:B------:R-:W-:Y:S01]  /*3bd0*/  HMMA.16816.F32 R52, R4.reuse, R22, R52 ;  /* 0x000000160434723c */ /* 0x040fe20000001834 */
[----:B------:R-:W1:Y:S07]  /*3be0*/  LDSM.16.M88.4 R20, [R101+0xb000] ;  /* 0x00b000006514783b */ /* 0x000e6e0000000200 */
[C---:B----4-:R-:W-:Y:S08]  /*3bf0*/  HMMA.16816.F32 R48, R4.reuse, R16, R48 ;  /* 0x000000100430723c */ /* 0x050ff00000001830 */
[C---:B------:R-:W-:Y:S01]  /*3c00*/  HMMA.16816.F32 R44, R4.reuse, R18, R44 ;  /* 0x00000012042c723c */ /* 0x040fe2000000182c */
[----:B------:R-:W3:Y:S07]  /*3c10*/  LDSM.16.M88.4 R16, [R101+0xb800] ;  /* 0x00b800006510783b */ /* 0x000eee0000000200 */
[C---:B--2---:R-:W-:Y:S08]  /*3c20*/  HMMA.16816.F32 R40, R4.reuse, R8, R40 ;  /* 0x000000080428723c */ /* 0x044ff00000001828 */
[----:B------:R-:W-:Y:S01]  /*3c30*/  HMMA.16816.F32 R36, R4, R10, R36 ;  /* 0x0000000a0424723c */ /* 0x000fe20000001824 */
[----:B------:R-:W-:Y:S04]  /*3c40*/  LDSM.16.M88.4 R8, [R100+0x4000] ;  /* 0x004000006408783b */ /* 0x000fe80000000200 */
[----:B------:R-:W2:Y:S03]  /*3c50*/  LDSM.16.M88.4 R4, [R97+0xa000] ;  /* 0x00a000006104783b */ /* 0x000ea60000000200 */
[C---:B------:R-:W-:Y:S08]  /*3c60*/  HMMA.16816.F32 R12, R76.reuse, R80, R12 ;  /* 0x000000504c0c723c */ /* 0x040ff0000000180c */
[C---:B------:R-:W-:Y:S08]  /*3c70*/  HMMA.16816.F32 R60, R76.reuse, R82, R60 ;  /* 0x000000524c3c723c */ /* 0x040ff0000000183c */
[C---:B------:R-:W-:Y:S08]  /*3c80*/  HMMA.16816.F32 R48, R76.reuse, R68, R48 ;  /* 0x000000444c30723c */ /* 0x040ff00000001830 */
[C---:B------:R-:W-:Y:S08]  /*3c90*/  HMMA.16816.F32 R40, R76.reuse, R64, R40 ;  /* 0x000000404c28723c */ /* 0x040ff00000001828 */
[----:B------:R-:W-:Y:S01]  /*3ca0*/  HMMA.16816.F32 R64, R76, R66, R36 ;  /* 0x000000424c40723c */ /* 0x000fe20000001824 */
[----:B------:R-:W4:Y:S07]  /*3cb0*/  LDSM.16.M88.4 R36, [R97+0xa800] ;  /* 0x00a800006124783b */ /* 0x000f2e0000000200 */
[C---:B-----5:R-:W-:Y:S08]  /*3cc0*/  HMMA.16816.F32 R12, R32.reuse, R28, R12 ;  /* 0x0000001c200c723c */ /* 0x060ff0000000180c */
[C---:B------:R-:W-:Y:S08]  /*3cd0*/  HMMA.16816.F32 R60, R32.reuse, R30, R60 ;  /* 0x0000001e203c723c */ /* 0x040ff0000000183c */
[----:B-1----:R-:W-:Y:S01]  /*3ce0*/  HMMA.16816.F32 R48, R32, R20, R48 ;  /* 0x000000142030723c */ /* 0x002fe20000001830 */
[----:B------:R-:W-:-:S07]  /*3cf0*/  IMAD.SHL.U32 R20, R180, 0x2, RZ ;  /* 0x00000002b4147824 */ /* 0x000fce00078e00ff */
[----:B------:R-:W-:Y:S08]  /*3d00*/  HMMA.16816.F32 R56, R76, R72, R56 ;  /* 0x000000484c38723c */ /* 0x000ff00000001838 */
[C---:B---3--:R-:W-:Y:S08]  /*3d10*/  HMMA.16816.F32 R40, R32.reuse, R16, R40 ;  /* 0x000000102028723c */ /* 0x048ff00000001828 */
[----:B------:R-:W-:Y:S01]  /*3d20*/  HMMA.16816.F32 R64, R32, R18, R64 ;  /* 0x000000122040723c */ /* 0x000fe20000001840 */
[----:B------:R-:W1:Y:S07]  /*3d30*/  LDSM.16.M88.4 R16, [R97+0xb000] ;  /* 0x00b000006110783b */ /* 0x000e6e0000000200 */
[----:B--2---:R-:W-:Y:S01]  /*3d40*/  HMMA.16816.F32 R12, R8, R4, R12 ;  /* 0x00000004080c723c */ /* 0x004fe2000000180c */
[----:B------:R-:W-:-:S05]  /*3d50*/  LOP3.LUT R5, R20, 0x6, RZ, 0xc0, !PT ;  /* 0x0000000614057812 */ /* 0x000fca00078ec0ff */
[----:B------:R-:W-:Y:S02]  /*3d60*/  IMAD R98, R98, 0x40, R5 ;  /* 0x0000004062627824 */ /* 0x000fe400078e0205 */
[----:B------:R-:W-:Y:S02]  /*3d70*/  HMMA.16816.F32 R52, R76, R74, R52 ;  /* 0x0000004a4c34723c */ /* 0x000fe40000001834 */
[C---:B------:R-:W-:Y:S01]  /*3d80*/  VIADD R4, R98.reuse, 0x8 ;  /* 0x0000000862047836 */ /* 0x040fe20000000000 */
[C---:B------:R-:W-:Y:S01]  /*3d90*/  ISETP.GE.AND P4, PT, R98.reuse, R99, PT ;  /* 0x000000636200720c */ /* 0x040fe20003f86270 */
[----:B------:R-:W-:-:S03]  /*3da0*/  VIADD R20, R98, 0x9 ;  /* 0x0000000962147836 */ /* 0x000fc60000000000 */
[-C--:B------:R-:W-:Y:S01]  /*3db0*/  ISETP.GE.AND P1, PT, R4, R99.reuse, PT ;  /* 0x000000630400720c */ /* 0x080fe20003f26270 */
[----:B------:R-:W-:Y:S01]  /*3dc0*/  HMMA.16816.F32 R60, R8, R6, R60 ;  /* 0x00000006083c723c */ /* 0x000fe2000000183c */
[----:B------:R-:W-:Y:S01]  /*3dd0*/  VIADD R6, R98, 0x1 ;  /* 0x0000000162067836 */ /* 0x000fe20000000000 */
[-C--:B------:R-:W-:Y:S01]  /*3de0*/  ISETP.GE.AND P6, PT, R20, R99.reuse, PT ;  /* 0x000000631400720c */ /* 0x080fe20003fc6270 */
[----:B------:R-:W-:Y:S01]  /*3df0*/  VIADD R20, R98, 0x10 ;  /* 0x0000001062147836 */ /* 0x000fe20000000000 */
[----:B------:R-:W-:Y:S01]  /*3e00*/  FSEL R29, R14, -INF , !P4 ;  /* 0xff8000000e1d7808 */ /* 0x000fe20006000000 */
[----:B------:R-:W-:Y:S01]  /*3e10*/  VIADD R14, R98, 0x19 ;  /* 0x00000019620e7836 */ /* 0x000fe20000000000 */
[-C--:B------:R-:W-:Y:S02]  /*3e20*/  ISETP.GE.AND P3, PT, R6, R99.reuse, PT ;  /* 0x000000630600720c */ /* 0x080fe40003f66270 */
[----:B------:R-:W-:Y:S01]  /*3e30*/  HMMA.16816.F32 R44, R76, R70, R44 ;  /* 0x000000464c2c723c */ /* 0x000fe2000000182c */
[----:B------:R-:W2:Y:S01]  /*3e40*/  LDSM.16.M88.4 R4, [R97+0xb800] ;  /* 0x00b800006104783b */ /* 0x000ea20000000200 */
[----:B------:R-:W-:Y:S01]  /*3e50*/  ISETP.GE.AND P0, PT, R20, R99, PT ;  /* 0x000000631400720c */ /* 0x000fe20003f06270 */
[----:B------:R-:W-:Y:S01]  /*3e60*/  VIADD R20, R98, 0x18 ;  /* 0x0000001862147836 */ /* 0x000fe20000000000 */
[----:B------:R-:W-:-:S04]  /*3e70*/  DEPBAR.LE SB0, 0x0 ;  /* 0x000080000000791a */ /* 0x000fc80000000000 */
[C---:B------:R-:W-:Y:S03]  /*3e80*/  HMMA.16816.F32 R56, R32.reuse, R24, R56 ;  /* 0x000000182038723c */ /* 0x040fe60000001838 */
[----:B------:R-:W-:Y:S02]  /*3e90*/  FSEL R31, R62, -INF , !P1 ;  /* 0xff8000003e1f7808 */ /* 0x000fe40004800000 */
[----:B------:R-:W-:Y:S02]  /*3ea0*/  FSEL R63, R63, -INF , !P6 ;  /* 0xff8000003f3f7808 */ /* 0x000fe40007000000 */
[----:B------:R-:W-:Y:S01]  /*3eb0*/  FSEL R61, R61, -INF , !P6 ;  /* 0xff8000003d3d7808 */ /* 0x000fe20007000000 */
[----:B------:R-:W-:Y:S01]  /*3ec0*/  HMMA.16816.F32 R52, R32, R26, R52 ;  /* 0x0000001a2034723c */ /* 0x000fe20000001834 */
[----:B------:R-:W-:-:S07]  /*3ed0*/  FSEL R27, R15, -INF , !P3 ;  /* 0xff8000000f1b7808 */ /* 0x000fce0005800000 */
[----:B------:R-:W-:Y:S01]  /*3ee0*/  HMMA.16816.F32 R44, R32, R22, R44 ;  /* 0x00000016202c723c */ /* 0x000fe2000000182c */
[----:B------:R-:W-:Y:S01]  /*3ef0*/  FSEL R33, R12, -INF , !P4 ;  /* 0xff8000000c217808 */ /* 0x000fe20006000000 */
[----:B------:R-:W-:Y:S01]  /*3f00*/  VIADD R12, R98, 0x20 ;  /* 0x00000020620c7836 */ /* 0x000fe20000000000 */
[-C--:B------:R-:W-:Y:S01]  /*3f10*/  ISETP.GE.AND P4, PT, R20, R99.reuse, PT ;  /* 0x000000631400720c */ /* 0x080fe20003f86270 */
[----:B------:R-:W-:Y:S01]  /*3f20*/  VIADD R22, R98, 0x11 ;  /* 0x0000001162167836 */ /* 0x000fe20000000000 */
[----:B------:R-:W-:Y:S02]  /*3f30*/  FSEL R35, R13, -INF , !P3 ;  /* 0xff8000000d237808 */ /* 0x000fe40005800000 */
[-C--:B------:R-:W-:Y:S01]  /*3f40*/  ISETP.GE.AND P3, PT, R14, R99.reuse, PT ;  /* 0x000000630e00720c */ /* 0x080fe20003f66270 */
[----:B----4-:R-:W-:Y:S01]  /*3f50*/  HMMA.16816.F32 R56, R8, R36, R56 ;  /* 0x000000240838723c */ /* 0x010fe20000001838 */
[----:B------:R-:W-:Y:S01]  /*3f60*/  FSEL R37, R60, -INF , !P1 ;  /* 0xff8000003c257808 */ /* 0x000fe20004800000 */
[----:B------:R-:W-:Y:S01]  /*3f70*/  VIADD R14, R98, 0x29 ;  /* 0x00000029620e7836 */ /* 0x000fe20000000000 */
[-C--:B------:R-:W-:Y:S01]  /*3f80*/  ISETP.GE.AND P1, PT, R12, R99.reuse, PT ;  /* 0x000000630c00720c */ /* 0x080fe20003f26270 */
[----:B------:R-:W-:Y:S01]  /*3f90*/  VIADD R12, R98, 0x21 ;  /* 0x00000021620c7836 */ /* 0x000fe20000000000 */
[----:B------:R-:W-:-:S03]  /*3fa0*/  ISETP.GE.AND P5, PT, R22, R99, PT ;  /* 0x000000631600720c */ /* 0x000fc60003fa6270 */
[----:B-1----:R-:W-:Y:S01]  /*3fb0*/  HMMA.16816.F32 R48, R8, R16, R48 ;  /* 0x000000100830723c */ /* 0x002fe20000001830 */
[----:B------:R-:W-:Y:S01]  /*3fc0*/  ISETP.GE.AND P6, PT, R12, R99, PT ;  /* 0x000000630c00720c */ /* 0x000fe20003fc6270 */
[----:B------:R-:W-:-:S06]  /*3fd0*/  VIADD R12, R98, 0x28 ;  /* 0x00000028620c7836 */ /* 0x000fcc0000000000 */
[C---:B------:R-:W-:Y:S03]  /*3fe0*/  HMMA.16816.F32 R52, R8.reuse, R38, R52 ;  /* 0x000000260834723c */ /* 0x040fe60000001834 */
[----:B------:R-:W-:Y:S02]  /*3ff0*/  FSEL R15, R58, -INF , !P0 ;  /* 0xff8000003a0f7808 */ /* 0x000fe40004000000 */
[----:B------:R-:W-:Y:S02]  /*4000*/  FSEL R21, R56, -INF , !P0 ;  /* 0xff80000038157808 */ /* 0x000fe40004000000 */
[----:B------:R-:W-:Y:S01]  /*4010*/  ISETP.GE.AND P0, PT, R12, R99, PT ;  /* 0x000000630c00720c */ /* 0x000fe20003f06270 */
[----:B------:R-:W-:Y:S01]  /*4020*/  HMMA.16816.F32 R44, R8, R18, R44 ;  /* 0x00000012082c723c */ /* 0x000fe2000000182c */
[----:B------:R-:W-:Y:S01]  /*4030*/  VIADD R12, R98, 0x30 ;  /* 0x00000030620c7836 */ /* 0x000fe20000000000 */
[----:B------:R-:W-:-:S02]  /*4040*/  FSEL R13, R59, -INF , !P5 ;  /* 0xff8000003b0d7808 */ /* 0x000fc40006800000 */
[----:B------:R-:W-:Y:S02]  /*4050*/  FSEL R219, R51, -INF , !P6 ;  /* 0xff80000033db7808 */ /* 0x000fe40007000000 */
[----:B------:R-:W-:Y:S02]  /*4060*/  FSEL R147, R49, -INF , !P6 ;  /* 0xff80000031937808 */ /* 0x000fe40007000000 */
[C---:B--2---:R-:W-:Y:S01]  /*4070*/  HMMA.16816.F32 R40, R8.reuse, R4, R40 ;  /* 0x000000040828723c */ /* 0x044fe20000001828 */
[----:B------:R-:W-:Y:S01]  /*4080*/  ISETP.GE.U32.AND P6, PT, R99, 0x41, PT ;  /* 0x000000416300780c */ /* 0x000fe20003fc6070 */
[----:B------:R-:W-:Y:S01]  /*4090*/  VIADD R4, R98, 0x38 ;  /* 0x0000003862047836 */ /* 0x000fe20000000000 */
[----:B------:R-:W-:Y:S02]  /*40a0*/  FSEL R19, R54, -INF , !P4 ;  /* 0xff80000036137808 */ /* 0x000fe40006000000 */
[----:B------:R-:W-:Y:S02]  /*40b0*/  FSEL R25, R52, -INF , !P4 ;  /* 0xff80000034197808 */ /* 0x000fe40006000000 */
[----:B------:R-:W-:Y:S01]  /*40c0*/  ISETP.GE.AND P4, PT, R12, R99, PT ;  /* 0x000000630c00720c */ /* 0x000fe20003f86270 */
[----:B------:R-:W-:Y:S01]  /*40d0*/  HMMA.16816.F32 R64, R8, R6, R64 ;  /* 0x000000060840723c */ /* 0x000fe20000001840 */
[C---:B------:R-:W-:Y:S01]  /*40e0*/  VIADD R12, R98.reuse, 0x31 ;  /* 0x00000031620c7836 */ /* 0x040fe20000000000 */
[----:B------:R-:W-:Y:S01]  /*40f0*/  FSEL R23, R57, -INF , !P5 ;  /* 0xff80000039177808 */ /* 0x000fe20006800000 */
[----:B------:R-:W-:Y:S01]  /*4100*/  VIADD R98, R98, 0x39 ;  /* 0x0000003962627836 */ /* 0x000fe20000000000 */
[----:B------:R-:W-:-:S02]  /*4110*/  FSEL R17, R55, -INF , !P3 ;  /* 0xff80000037117808 */ /* 0x000fc40005800000 */
[----:B------:R-:W-:Y:S02]  /*4120*/  FSEL R5, R53, -INF , !P3 ;  /* 0xff80000035057808 */ /* 0x000fe40005800000 */
[----:B------:R-:W-:Y:S02]  /*4130*/  FSEL R217, R50, -INF , !P1 ;  /* 0xff80000032d97808 */ /* 0x000fe40004800000 */
[----:B------:R-:W-:Y:S02]  /*4140*/  FSEL R153, R48, -INF , !P1 ;  /* 0xff80000030997808 */ /* 0x000fe40004800000 */
[----:B------:R-:W-:Y:S02]  /*4150*/  FSEL R141, R46, -INF , !P0 ;  /* 0xff8000002e8d7808 */ /* 0x000fe40004000000 */
[----:B------:R-:W-:Y:S01]  /*4160*/  FSEL R145, R44, -INF , !P0 ;  /* 0xff8000002c917808 */ /* 0x000fe20004000000 */
[----:B------:R-:W-:Y:S01]  /*4170*/  BAR.SYNC.DEFER_BLOCKING 0x0 ;  /* 0x0000000000007b1d */ /* 0x000fe20000010000 */
[----:B------:R-:W-:-:S02]  /*4180*/  ISETP.GE.AND P5, PT, R14, R99, PT ;  /* 0x000000630e00720c */ /* 0x000fc40003fa6270 */
[-C--:B------:R-:W-:Y:S02]  /*4190*/  ISETP.GE.AND P3, PT, R12, R99.reuse, PT ;  /* 0x000000630c00720c */ /* 0x080fe40003f66270 */
[-C--:B------:R-:W-:Y:S02]  /*41a0*/  ISETP.GE.AND P1, PT, R4, R99.reuse, PT ;  /* 0x000000630400720c */ /* 0x080fe40003f26270 */
[----:B------:R-:W-:Y:S02]  /*41b0*/  ISETP.GE.AND P0, PT, R98, R99, PT ;  /* 0x000000636200720c */ /* 0x000fe40003f06270 */
[----:B------:R-:W-:Y:S02]  /*41c0*/  FSEL R185, R47, -INF , !P5 ;  /* 0xff8000002fb97808 */ /* 0x000fe40006800000 */
[----:B------:R-:W-:Y:S02]  /*41d0*/  FSEL R143, R45, -INF , !P5 ;  /* 0xff8000002d8f7808 */ /* 0x000fe40006800000 */
        /* <DEDUP_REMOVED lines=10> */
[----:B------:R-:W-:Y:S01]  /*4280*/  VIADD R6, R0, 0xfffffffe ;  /* 0xfffffffe00067836 */ /* 0x000fe20000000000 */
[----:B------:R-:W-:Y:S03]  /*4290*/  BSSY.RECONVERGENT B0, `(.L_x_763) ;  /* 0x0000053000007945 */ /* 0x000fe60003800200 */
[-C--:B------:R-:W-:Y:S02]  /*42a0*/  IMAD R89, R89, R6.reuse, RZ ;  /* 0x0000000659597224 */ /* 0x080fe400078e02ff */
[----:B------:R-:W-:-:S04]  /*42b0*/  IMAD.WIDE.U32 R6, R91, R6, RZ ;  /* 0x000000065b067225 */ /* 0x000fc800078e00ff */
[----:B------:R-:W-:Y:S01]  /*42c0*/  IMAD.IADD R4, R7, 0x1, R89 ;  /* 0x0000000107047824 */ /* 0x000fe200078e0259 */
[C---:B------:R-:W-:Y:S02]  /*42d0*/  LEA R10, P1, R6.reuse, R206, 0x1 ;  /* 0x000000ce060a7211 */ /* 0x040fe400078208ff */
[----:B------:R-:W-:Y:S02]  /*42e0*/  IADD3 R7, P0, PT, R93, R6, RZ ;  /* 0x000000065d077210 */ /* 0x000fe40007f1e0ff */
[--C-:B------:R-:W-:Y:S02]  /*42f0*/  LEA.HI.X R11, R6, R205, R4.reuse, 0x1, P1 ;  /* 0x000000cd060b7211 */ /* 0x100fe400008f0c04 */
[----:B-1----:R-:W-:Y:S01]  /*4300*/  ISETP.GE.AND P3, PT, R179, UR4, PT ;  /* 0x00000004b3007c0c */ /* 0x002fe2000bf66270 */
[----:B------:R-:W-:Y:S01]  /*4310*/  IMAD.X R4, R92, 0x1, R4, P0 ;  /* 0x000000015c047824 */ /* 0x000fe200000e0604 */
[----:B------:R-:W-:Y:S02]  /*4320*/  IADD3 R93, P0, PT, R93, R7, RZ ;  /* 0x000000075d5d7210 */ /* 0x000fe40007f1e0ff */
[----:B------:R-:W-:-:S02]  /*4330*/  ISETP.GE.AND P1, PT, R195, UR4, PT ;  /* 0x00000004c3007c0c */ /* 0x000fc4000bf26270 */
[CC--:B------:R-:W-:Y:S01]  /*4340*/  LEA R8, P5, R7.reuse, R206.reuse, 0x1 ;  /* 0x000000ce07087211 */ /* 0x0c0fe200078a08ff */
[--C-:B------:R-:W-:Y:S01]  /*4350*/  IMAD.X R92, R92, 0x1, R4.reuse, P0 ;  /* 0x000000015c5c7824 */ /* 0x100fe200000e0604 */
[----:B------:R-:W-:Y:S02]  /*4360*/  ISETP.GE.AND P0, PT, R194, UR4, PT ;  /* 0x00000004c2007c0c */ /* 0x000fe4000bf06270 */
[----:B------:R-:W-:Y:S02]  /*4370*/  LEA.HI.X R9, R7, R205, R4, 0x1, P5 ;  /* 0x000000cd07097211 */ /* 0x000fe400028f0c04 */
[C---:B------:R-:W-:Y:S01]  /*4380*/  LEA R38, P5, R93.reuse, R206, 0x1 ;  /* 0x000000ce5d267211 */ /* 0x040fe200078a08ff */
[----:B------:R-:W-:Y:S01]  /*4390*/  @!PT LDS RZ, [RZ] ;  /* 0x00000000fffff984 */ /* 0x000fe20000000800 */
[----:B------:R-:W-:Y:S01]  /*43a0*/  @!PT LDS RZ, [RZ] ;  /* 0x00000000fffff984 */ /* 0x000fe20000000800 */
[----:B------:R-:W-:Y:S01]  /*43b0*/  @!PT LDS RZ, [RZ] ;  /* 0x00000000fffff984 */ /* 0x000fe20000000800 */
[----:B------:R1:W-:Y:S01]  /*43c0*/  @!P3 LDGSTS.E.BYPASS.LTC128B.128 [R209+0x6000], desc[UR14][R10.64] ;  /* 0x060000000ad1bfae */ /* 0x0003e2000b981a0e */
[C---:B------:R-:W-:Y:S02]  /*43d0*/  LEA R6, P4, R2.reuse, R7, 0x5 ;  /* 0x0000000702067211 */ /* 0x040fe400078828ff */
[----:B------:R-:W-:Y:S01]  /*43e0*/  LEA.HI.X R39, R93, R205, R92, 0x1, P5 ;  /* 0x000000cd5d277211 */ /* 0x000fe200028f0c5c */
[----:B------:R1:W-:Y:S01]  /*43f0*/  @P3 STS.128 [R209+0x6000], RZ ;  /* 0x006000ffd1003388 */ /* 0x0003e20000000c00 */
[----:B------:R-:W-:-:S02]  /*4400*/  LEA.HI.X R2, R2, R4, R3, 0x5, P4 ;  /* 0x0000000402027211 */ /* 0x000fc400020f2c03 */
[C---:B------:R-:W-:Y:S01]  /*4410*/  LEA R40, P4, R6.reuse, R206, 0x1 ;  /* 0x000000ce06287211 */ /* 0x040fe200078808ff */
        /* <DEDUP_REMOVED lines=57> */
.L_x_764:
[----:B------:R3:W-:Y:S02]  /*47b0*/  STS.128 [R209+0xb800], RZ ;  /* 0x00b800ffd1007388 */ /* 0x0007e40000000c00 */
.L_x_765:
[----:B------:R-:W-:Y:S05]  /*47c0*/  BSYNC.RECONVERGENT B0 ;  /* 0x0000000000007941 */ /* 0x000fea0003800200 */
.L_x_763:
[----:B------:R-:W0:Y:S02]  /*47d0*/  LDGDEPBAR ;  /* 0x00000000000079af */ /* 0x000e240000000000 */
.L_x_762:
[----:B------:R-:W4:Y:S01]  /*47e0*/  LDCU UR4, c[0x0][0x3e0] ;  /* 0x00007c00ff0477ac */ /* 0x000f220008000800 */
[----:B------:R-:W-:Y:S01]  /*47f0*/  FMNMX3.FTZ R2, R29, R27, R31, !PT ;  /* 0x0000001b1d027276 */ /* 0x000fe2000781001f */
[----:B------:R-:W-:Y:S01]  /*4800*/  IMAD.SHL.U32 R146, R0, 0x2, RZ ;  /* 0x0000000200927824 */ /* 0x000fe200078e00ff */
[----:B------:R-:W-:Y:S01]  /*4810*/  FMNMX3.FTZ R4, R33, R35, R37, !PT ;  /* 0x0000002321047276 */ /* 0x000fe20007810025 */
[----:B------:R-:W-:Y:S01]  /*4820*/  VIADD R202, R222, 0x9e3779b9 ;  /* 0x9e3779b9deca7836 */ /* 0x000fe20000000000 */
[----:B------:R-:W-:Y:S01]  /*4830*/  FMNMX3.FTZ R2, R2, R63, R15, !PT ;  /* 0x0000003f02027276 */ /* 0x000fe2000781000f */
[----:B------:R-:W-:Y:S01]  /*4840*/  VIADD R201, R222, 0x3c6ef372 ;  /* 0x3c6ef372dec97836 */ /* 0x000fe20000000000 */
[----:B------:R-:W-:Y:S01]  /*4850*/  FMNMX3.FTZ R4, R4, R61, R21, !PT ;  /* 0x0000003d04047276 */ /* 0x000fe20007810015 */
[C---:B------:R-:W-:Y:S01]  /*4860*/  VIADD R155, R223.reuse, 0x76cf5d0a ;  /* 0x76cf5d0adf9b7836 */ /* 0x040fe20000000000 */
[----:B------:R-:W-:Y:S01]  /*4870*/  FMNMX3.FTZ R2, R2, R13, R19, !PT ;  /* 0x0000000d02027276 */ /* 0x000fe20007810013 */
[C---:B------:R-:W-:Y:S01]  /*4880*/  VIADD R144, R223.reuse, 0x32370b8f ;  /* 0x32370b8fdf907836 */ /* 0x040fe20000000000 */
[----:B------:R-:W-:Y:S01]  /*4890*/  FMNMX3.FTZ R4, R4, R23, R25, !PT ;  /* 0x0000001704047276 */ /* 0x000fe20007810019 */
[----:B------:R-:W-:Y:S01]  /*48a0*/  VIADD R200, R222, 0xdaa66d2b ;  /* 0xdaa66d2bdec87836 */ /* 0x000fe20000000000 */
[----:B------:R-:W-:Y:S01]  /*48b0*/  FMNMX3.FTZ R2, R2, R17, R217, !PT ;  /* 0x0000001102027276 */ /* 0x000fe200078100d9 */
[----:B------:R-:W-:Y:S01]  /*48c0*/  VIADD R199, R222, 0x78dde6e4 ;  /* 0x78dde6e4dec77836 */ /* 0x000fe20000000000 */
[----:B------:R-:W-:Y:S01]  /*48d0*/  SHF.R.U32.HI R7, RZ, 0x5, R180 ;  /* 0x00000005ff077819 */ /* 0x000fe200000116b4 */
[----:B------:R-:W-:Y:S01]  /*48e0*/  VIADD R140, R223, 0xa9066899 ;  /* 0xa9066899df8c7836 */ /* 0x000fe20000000000 */
[----:B------:R-:W-:Y:S01]  /*48f0*/  FMNMX3.FTZ R4, R4, R5, R153, !PT ;  /* 0x0000000504047276 */ /* 0x000fe20007810099 */
[----:B----4-:R-:W-:Y:S01]  /*4900*/  IMAD R3, R95, UR4, R94 ;  /* 0x000000045f037c24 */ /* 0x010fe2000f8e025e */
[----:B------:R-:W-:Y:S01]  /*4910*/  FMNMX3.FTZ R2, R2, R219, R141, !PT ;  /* 0x000000db02027276 */ /* 0x000fe2000781008d */
[----:B------:R-:W-:Y:S01]  /*4920*/  IMAD R220, R96, 0x4, R7 ;  /* 0x0000000460dc7824 */ /* 0x000fe200078e0207 */
[----:B------:R-:W-:Y:S01]  /*4930*/  LOP3.LUT R214, R180, 0x1f, RZ, 0xc0, !PT ;  /* 0x0000001fb4d67812 */ /* 0x000fe200078ec0ff */
[----:B------:R-:W-:Y:S01]  /*4940*/  IMAD.SHL.U32 R3, R3, 0x20, RZ ;  /* 0x0000002003037824 */ /* 0x000fe200078e00ff */
[----:B------:R-:W-:Y:S01]  /*4950*/  FMNMX3.FTZ R4, R4, R147, R145, !PT ;  /* 0x0000009304047276 */ /* 0x000fe20007810091 */
[----:B------:R-:W-:Y:S01]  /*4960*/  IMAD.WIDE.U32 R220, R220, -0x326172a9, RZ ;  /* 0xcd9e8d57dcdc7825 */ /* 0x000fe200078e00ff */
[----:B------:R-:W-:Y:S01]  /*4970*/  FMNMX3.FTZ R2, R2, R185, R183, !PT ;  /* 0x000000b902027276 */ /* 0x000fe200078100b7 */
[----:B------:R-:W4:Y:S01]  /*4980*/  LDCU UR4, c[0x0][0x45c] ;  /* 0x00008b80ff0477ac */ /* 0x000f220008000800 */
[----:B------:R-:W-:Y:S01]  /*4990*/  IADD3 R214, P1, P0, R3, R90, R214 ;  /* 0x0000005a03d67210 */ /* 0x000fe2000783e0d6 */
[----:B------:R-:W-:Y:S01]  /*49a0*/  VIADD R7, R146, 0xfffffffe ;  /* 0xfffffffe92077836 */ /* 0x000fe20000000000 */
[----:B------:R-:W-:Y:S01]  /*49b0*/  SHF.R.S32.HI R6, RZ, 0x1f, R3 ;  /* 0x0000001fff067819 */ /* 0x000fe20000011403 */
[----:B------:R-:W-:Y:S01]  /*49c0*/  VIADD R3, R223, 0xbb67ae85 ;  /* 0xbb67ae85df037836 */ /* 0x000fe20000000000 */
[----:B------:R-:W-:Y:S01]  /*49d0*/  FMNMX3.FTZ R4, R4, R143, R192, !PT ;  /* 0x0000008f04047276 */ /* 0x000fe200078100c0 */
[----:B------:R-:W-:Y:S01]  /*49e0*/  IMAD.WIDE.U32 R214, R214, -0x2daee0ad, RZ ;  /* 0xd2511f53d6d67825 */ /* 0x000fe200078e00ff */
[----:B------:R-:W-:-:S02]  /*49f0*/  FMNMX3.FTZ R2, R2, R177, R176, !PT ;  /* 0x000000b102027276 */ /* 0x000fc400078100b0 */
[----:B------:R-:W-:Y:S01]  /*4a00*/  IADD3.X R87, PT, PT, R6, R87, RZ, P1, P0 ;  /* 0x0000005706577210 */ /* 0x000fe20000fe04ff */
[----:B------:R-:W-:Y:S01]  /*4a10*/  VIADD R142, R223, 0xed9eba14 ;  /* 0xed9eba14df8e7836 */ /* 0x000fe20000000000 */
[----:B------:R-:W-:Y:S01]  /*4a20*/  FMNMX3.FTZ R4, R4, R191, R190, !PT ;  /* 0x000000bf04047276 */ /* 0x000fe200078100be */
[C---:B------:R-:W-:Y:S01]  /*4a30*/  VIADD R197, R222.reuse, 0xb54cda56 ;  /* 0xb54cda56dec57836 */ /* 0x040fe20000000000 */
[----:B------:R-:W-:Y:S01]  /*4a40*/  FMNMX.FTZ R2, R175, R2, !PT ;  /* 0x00000002af027209 */ /* 0x000fe20007810000 */
[C---:B------:R-:W-:Y:S01]  /*4a50*/  VIADD R198, R222.reuse, 0x1715609d ;  /* 0x1715609ddec67836 */ /* 0x040fe20000000000 */
[----:B------:R-:W-:Y:S01]  /*4a60*/  LOP3.LUT R212, R222, R87, R221, 0x96, !PT ;  /* 0x00000057ded47212 */ /* 0x000fe200078e96dd */
[----:B------:R-:W-:Y:S01]  /*4a70*/  VIADD R218, R223, 0x646e171e ;  /* 0x646e171edfda7836 */ /* 0x000fe20000000000 */
[----:B-1----:R-:W-:Y:S01]  /*4a80*/  FMNMX.FTZ R11, R189, R4, !PT ;  /* 0x00000004bd0b7209 */ /* 0x002fe20007810000 */
[----:B------:R-:W1:Y:S01]  /*4a90*/  SHFL.BFLY PT, R9, R2, 0x2, 0x1f ;  /* 0x0c401f0002097f89 */ /* 0x000e6200000e0000 */
[----:B------:R-:W-:Y:S01]  /*4aa0*/  LOP3.LUT R38, R223, R7, R215, 0x96, !PT ;  /* 0x00000007df267212 */ /* 0x000fe200078e96d7 */
[----:B------:R-:W-:Y:S01]  /*4ab0*/  IMAD.WIDE.U32 R212, R212, -0x2daee0ad, RZ ;  /* 0xd2511f53d4d47825 */ /* 0x000fe200078e00ff */
[----:B------:R-:W-:Y:S01]  /*4ac0*/  LOP3.LUT R172, R86, 0x200, R88, 0xf8, !PT ;  /* 0x0000020056ac7812 */ /* 0x000fe200078ef858 */
[----:B------:R-:W5:Y:S02]  /*4ad0*/  SHFL.BFLY PT, R4, R11, 0x2, 0x1f ;  /* 0x0c401f000b047f89 */ /* 0x000f6400000e0000 */
[----:B------:R-:W-:Y:S01]  /*4ae0*/  IMAD.WIDE.U32 R38, R38, -0x326172a9, RZ ;  /* 0xcd9e8d5726267825 */ /* 0x000fe200078e00ff */
[----:B------:R-:W-:-:S02]  /*4af0*/  LOP3.LUT R210, R3, R214, R213, 0x96, !PT ;  /* 0x000000d603d27212 */ /* 0x000fc400078e96d5 */
[----:B------:R-:W-:Y:S02]  /*4b00*/  LEA R172, R172, UR5, 0x1 ;  /* 0x00000005acac7c11 */ /* 0x000fe4000f8e08ff */
[----:B------:R-:W-:Y:S01]  /*4b10*/  LOP3.LUT R3, R202, R220, R39, 0x96, !PT ;  /* 0x000000dcca037212 */ /* 0x000fe200078e9627 */
[----:B------:R-:W-:Y:S02]  /*4b20*/  IMAD.WIDE.U32 R210, R210, -0x326172a9, RZ ;  /* 0xcd9e8d57d2d27825 */ /* 0x000fe400078e00ff */
[----:B------:R-:W-:Y:S02]  /*4b30*/  LDSM.16.MT88.4 R64, [R172+0xe000] ;  /* 0x00e00000ac40783b */ /* 0x000fe40000004200 */
[----:B------:R-:W-:Y:S01]  /*4b40*/  IMAD.WIDE.U32 R6, R3, -0x2daee0ad, RZ ;  /* 0xd2511f5303067825 */ /* 0x000fe200078e00ff */
[----:B------:R-:W-:Y:S01]  /*4b50*/  LOP3.LUT R38, R201, R38, R211, 0x96, !PT ;  /* 0x00000026c9267212 */ /* 0x000fe200078e96d3 */
[----:B------:R-:W-:Y:S02]  /*4b60*/  LDSM.16.MT88.4 R96, [R172+0x10000] ;  /* 0x01000000ac60783b */ /* 0x000fe40000004200 */
[----:B------:R-:W-:-:S02]  /*4b70*/  IMAD.IADD R170, R84, 0x1, R172 ;  /* 0x0000000154aa7824 */ /* 0x000fc400078e02ac */
[----:B------:R-:W-:Y:S01]  /*4b80*/  IMAD.WIDE.U32 R38, R38, -0x2daee0ad, RZ ;  /* 0xd2511f5326267825 */ /* 0x000fe200078e00ff */
[----:B------:R-:W-:Y:S01]  /*4b90*/  LDSM.16.MT88.4 R124, [R172+0xc000] ;  /* 0x00c00000ac7c783b */ /* 0x000fe20000004200 */
[----:B-1----:R-:W-:Y:S02]  /*4ba0*/  FMNMX.FTZ R9, R2, R9, !PT ;  /* 0x0000000902097209 */ /* 0x002fe40007810000 */
[----:B------:R-:W-:Y:S01]  /*4bb0*/  LOP3.LUT R2, R155, R212, R7, 0x96, !PT ;  /* 0x000000d49b027212 */ /* 0x000fe200078e9607 */
[----:B------:R-:W-:Y:S01]  /*4bc0*/  IMAD.IADD R169, R85, 0x1, R172 ;  /* 0x0000000155a97824 */ /* 0x000fe200078e02ac */
[----:B------:R-:W-:Y:S01]  /*4bd0*/  LOP3.LUT R6, R144, R6, R39, 0x96, !PT ;  /* 0x0000000690067212 */ /* 0x000fe200078e9627 */
[----:B------:R-:W-:Y:S01]  /*4be0*/  LDSM.16.MT88.4 R104, [R170+0x10000] ;  /* 0x01000000aa68783b */ /* 0x000fe20000004200 */
[----:B-----5:R-:W-:Y:S01]  /*4bf0*/  FMNMX.FTZ R11, R11, R4, !PT ;  /* 0x000000040b0b7209 */ /* 0x020fe20007810000 */
[----:B------:R-:W-:Y:S02]  /*4c00*/  IMAD.WIDE.U32 R2, R2, -0x326172a9, RZ ;  /* 0xcd9e8d5702027825 */ /* 0x000fe400078e00ff */
[----:B------:R-:W1:Y:S02]  /*4c10*/  SHFL.BFLY PT, R4, R9, 0x1, 0x1f ;  /* 0x0c201f0009047f89 */ /* 0x000e6400000e0000 */
[----:B------:R-:W-:Y:S01]  /*4c20*/  IMAD.WIDE.U32 R6, R6, -0x326172a9, RZ ;  /* 0xcd9e8d5706067825 */ /* 0x000fe200078e00ff */
[----:B------:R-:W-:Y:S01]  /*4c30*/  LOP3.LUT R3, R200, R210, R3, 0x96, !PT ;  /* 0x000000d2c8037212 */ /* 0x000fe200078e9603 */
[----:B------:R-:W5:Y:S02]  /*4c40*/  SHFL.BFLY PT, R132, R11, 0x1, 0x1f ;  /* 0x0c201f000b847f89 */ /* 0x000f6400000e0000 */
[----:B------:R-:W-:Y:S01]  /*4c50*/  IMAD.IADD R168, R84, 0x1, R169 ;  /* 0x0000000154a87824 */ /* 0x000fe200078e02a9 */
[----:B------:R-:W-:Y:S01]  /*4c60*/  LOP3.LUT R2, R199, R2, R7, 0x96, !PT ;  /* 0x00000002c7027212 */ /* 0x000fe200078e9607 */
[----:B--2---:R-:W-:Y:S01]  /*4c70*/  IMAD.WIDE.U32 R40, R3, -0x2daee0ad, RZ ;  /* 0xd2511f5303287825 */ /* 0x004fe200078e00ff */
[----:B------:R-:W-:Y:S03]  /*4c80*/  LDSM.16.MT88.4 R80, [R169+0xe000] ;  /* 0x00e00000a950783b */ /* 0x000fe60000004200 */
[----:B------:R-:W-:Y:S01]  /*4c90*/  IMAD.WIDE.U32 R2, R2, -0x2daee0ad, RZ ;  /* 0xd2511f5302027825 */ /* 0x000fe200078e00ff */
[----:B------:R-:W-:Y:S01]  /*4ca0*/  LOP3.LUT R8, R142, R38, R41, 0x96, !PT ;  /* 0x000000268e087212 */ /* 0x000fe200078e9629 */
[----:B------:R-:W-:Y:S03]  /*4cb0*/  LDSM.16.MT88.4 R136, [R168+0x10000] ;  /* 0x01000000a888783b */ /* 0x000fe60000004200 */
[----:B------:R-:W-:Y:S01]  /*4cc0*/  LOP3.LUT R3, R140, R40, R3, 0x96, !PT ;  /* 0x000000288c037212 */ /* 0x000fe200078e9603 */
[----:B------:R-:W-:Y:S04]  /*4cd0*/  LDSM.16.MT88.4 R88, [R168+0xe000] ;  /* 0x00e00000a858783b */ /* 0x000fe80000004200 */
[----:B------:R-:W-:Y:S01]  /*4ce0*/  IMAD.WIDE.U32 R38, R3, -0x326172a9, RZ ;  /* 0xcd9e8d5703267825 */ /* 0x000fe200078e00ff */
[----:B------:R-:W2:Y:S01]  /*4cf0*/  LDSM.16.MT88.4 R40, [R170+0xc000] ;  /* 0x00c00000aa28783b */ /* 0x000ea20000004200 */
[----:B-1----:R-:W-:-:S02]  /*4d00*/  FMNMX.FTZ R3, R9, R4, !PT ;  /* 0x0000000409037209 */ /* 0x002fc40007810000 */
[----:B------:R-:W-:Y:S01]  /*4d10*/  IMAD.WIDE.U32 R8, R8, -0x326172a9, RZ ;  /* 0xcd9e8d5708087825 */ /* 0x000fe200078e00ff */
[C---:B------:R-:W-:Y:S01]  /*4d20*/  PRMT R7, R38.reuse, 0x7773, RZ ;  /* 0x0000777326077816 */ /* 0x040fe200000000ff */
[----:B------:R-:W-:Y:S01]  /*4d30*/  LDSM.16.MT88.4 R120, [R169+0x10000] ;  /* 0x01000000a978783b */ /* 0x000fe20000004200 */
[----:B-----5:R-:W-:Y:S01]  /*4d40*/  FMNMX.FTZ R132, R11, R132, !PT ;  /* 0x000000840b847209 */ /* 0x020fe20007810000 */
[----:B----4-:R-:W-:Y:S01]  /*4d50*/  FMUL.FTZ R186, R3, UR4 ;  /* 0x0000000403ba7c20 */ /* 0x010fe20008410000 */
[----:B------:R-:W-:Y:S01]  /*4d60*/  PRMT R4, R38, 0x7772, RZ ;  /* 0x0000777226047816 */ /* 0x000fe200000000ff */
[----:B------:R-:W-:Y:S01]  /*4d70*/  IMAD.MOV.U32 R10, RZ, RZ, R38 ;  /* 0x000000ffff0a7224 */ /* 0x000fe200078e0026 */
[C---:B------:R-:W-:Y:S01]  /*4d80*/  FSETP.NEU.FTZ.AND P0, PT, R132.reuse, -INF , PT ;  /* 0xff8000008400780b */ /* 0x040fe20003f1d000 */
[----:B------:R-:W-:Y:S01]  /*4d90*/  FMUL.FTZ R216, R132, UR4 ;  /* 0x0000000484d87c20 */ /* 0x000fe20008410000 */
[----:B------:R-:W-:Y:S01]  /*4da0*/  PRMT R4, R4, 0x5410, R7 ;  /* 0x0000541004047816 */ /* 0x000fe20000000007 */
[----:B------:R-:W-:Y:S01]  /*4db0*/  LDSM.16.MT88.4 R48, [R169+0xc000] ;  /* 0x00c00000a930783b */ /* 0x000fe20000004200 */
[----:B------:R-:W1:Y:S01]  /*4dc0*/  LDC R7, c[0x0][0x4f8] ;  /* 0x00013e00ff077b82 */ /* 0x000e620000000800 */
[----:B------:R-:W-:-:S02]  /*4dd0*/  LOP3.LUT R8, R197, R8, R39, 0x96, !PT ;  /* 0x00000008c5087212 */ /* 0x000fc400078e9627 */
[----:B------:R-:W-:Y:S01]  /*4de0*/  FSEL R216, R216, RZ, P0 ;  /* 0x000000ffd8d87208 */ /* 0x000fe20000000000 */
[----:B------:R-:W-:Y:S01]  /*4df0*/  LDSM.16.MT88.4 R56, [R168+0xc000] ;  /* 0x00c00000a838783b */ /* 0x000fe20000004200 */
[----:B------:R-:W-:Y:S02]  /*4e00*/  FSETP.NEU.FTZ.AND P0, PT, R3, -INF , PT ;  /* 0xff8000000300780b */ /* 0x000fe40003f1d000 */
[----:B------:R-:W-:Y:S01]  /*4e10*/  LOP3.LUT R4, R4, 0xff00ff, RZ, 0xc0, !PT ;  /* 0x00ff00ff04047812 */ /* 0x000fe200078ec0ff */
[--C-:B------:R-:W-:Y:S01]  /*4e20*/  FFMA.FTZ R167, R33, UR4, -R216.reuse ;  /* 0x0000000421a77c23 */ /* 0x100fe200080108d8 */
[----:B------:R-:W-:Y:S01]  /*4e30*/  FSEL R186, R186, RZ, P0 ;  /* 0x000000ffbaba7208 */ /* 0x000fe20000000000 */
[--C-:B------:R-:W-:Y:S01]  /*4e40*/  FFMA.FTZ R166, R35, UR4, -R216.reuse ;  /* 0x0000000423a67c23 */ /* 0x100fe200080108d8 */
[--C-:B------:R-:W-:Y:S01]  /*4e50*/  FFMA.FTZ R165, R37, UR4, -R216.reuse ;  /* 0x0000000425a57c23 */ /* 0x100fe200080108d8 */
[----:B------:R-:W-:Y:S01]  /*4e60*/  FFMA.FTZ R162, R61, UR4, -R216 ;  /* 0x000000043da27c23 */ /* 0x000fe200080108d8 */
[C---:B------:R-:W-:Y:S01]  /*4e70*/  LOP3.LUT R112, R8.reuse, 0xffff, RZ, 0xc0, !PT ;  /* 0x0000ffff08707812 */ /* 0x040fe200078ec0ff */
[--C-:B------:R-:W-:Y:S01]  /*4e80*/  FFMA.FTZ R160, R31, UR4, -R186.reuse ;  /* 0x000000041fa07c23 */ /* 0x100fe200080108ba */
[--C-:B------:R-:W-:Y:S01]  /*4e90*/  FFMA.FTZ R159, R63, UR4, -R186.reuse ;  /* 0x000000043f9f7c23 */ /* 0x100fe200080108ba */
[--C-:B------:R-:W-:Y:S01]  /*4ea0*/  FFMA.FTZ R164, R29, UR4, -R186.reuse ;  /* 0x000000041da47c23 */ /* 0x100fe200080108ba */
[--C-:B------:R-:W-:Y:S01]  /*4eb0*/  FFMA.FTZ R163, R27, UR4, -R186.reuse ;  /* 0x000000041ba37c23 */ /* 0x100fe200080108ba */
[----:B------:R-:W-:Y:S01]  /*4ec0*/  MUFU.EX2 R167, R167 ;  /* 0x000000a700a77308 */ /* 0x000fe20000000800 */
[----:B------:R-:W-:Y:S01]  /*4ed0*/  PRMT R11, R8, 0x7632, R11 ;  /* 0x00007632080b7816 */ /* 0x000fe2000000000b */
[----:B------:R-:W-:Y:S01]  /*4ee0*/  FFMA.FTZ R133, R19, UR4, -R186 ;  /* 0x0000000413857c23 */ /* 0x000fe200080108ba */
[----:B------:R-:W-:Y:S01]  /*4ef0*/  LOP3.LUT R29, R10, 0xff, RZ, 0xc0, !PT ;  /* 0x000000ff0a1d7812 */ /* 0x000fe200078ec0ff */
[----:B------:R-:W-:Y:S01]  /*4f00*/  MUFU.EX2 R160, R160 ;  /* 0x000000a000a07308 */ /* 0x000fe20000000800 */
[----:B------:R-:W-:Y:S01]  /*4f10*/  LOP3.LUT R27, R8, 0xff, RZ, 0xc0, !PT ;  /* 0x000000ff081b7812 */ /* 0x000fe200078ec0ff */
[----:B------:R-:W-:Y:S01]  /*4f20*/  FFMA.FTZ R157, R25, UR4, -R216 ;  /* 0x00000004199d7c23 */ /* 0x000fe200080108d8 */
[----:B-1----:R-:W-:Y:S01]  /*4f30*/  LOP3.LUT R7, R7, 0xff, RZ, 0xc0, !PT ;  /* 0x000000ff07077812 */ /* 0x002fe200078ec0ff */
[----:B------:R-:W1:Y:S01]  /*4f40*/  MUFU.EX2 R159, R159 ;  /* 0x0000009f009f7308 */ /* 0x000e620000000800 */
[----:B------:R-:W-:Y:S01]  /*4f50*/  SHF.R.U32.HI R10, RZ, 0x18, R8 ;  /* 0x00000018ff0a7819 */ /* 0x000fe20000011608 */
[----:B------:R-:W-:Y:S01]  /*4f60*/  FFMA.FTZ R134, R5, UR4, -R216 ;  /* 0x0000000405867c23 */ /* 0x000fe200080108d8 */
[----:B------:R-:W-:Y:S01]  /*4f70*/  SHF.R.U32.HI R112, RZ, 0x8, R112 ;  /* 0x00000008ff707819 */ /* 0x000fe20000011670 */
[----:B------:R-:W-:Y:S01]  /*4f80*/  IMAD R171, R7, 0x10000, R7 ;  /* 0x0001000007ab7824 */ /* 0x000fe200078e0207 */
[----:B------:R-:W4:Y:S01]  /*4f90*/  MUFU.EX2 R166, R166 ;  /* 0x000000a600a67308 */ /* 0x000f220000000800 */
[----:B------:R-:W-:Y:S01]  /*4fa0*/  LOP3.LUT R11, R11, 0xff, RZ, 0xc0, !PT ;  /* 0x000000ff0b0b7812 */ /* 0x000fe200078ec0ff */
[--C-:B------:R-:W-:Y:S01]  /*4fb0*/  FFMA.FTZ R161, R21, UR4, -R216.reuse ;  /* 0x0000000415a17c23 */ /* 0x100fe200080108d8 */
[----:B------:R-:W-:Y:S01]  /*4fc0*/  PRMT R114, R38, 0x7771, RZ ;  /* 0x0000777126727816 */ /* 0x000fe200000000ff */
[----:B------:R-:W-:Y:S01]  /*4fd0*/  MUFU.EX2 R165, R165 ;  /* 0x000000a500a57308 */ /* 0x000fe20000000800 */
[--C-:B------:R-:W-:Y:S01]  /*4fe0*/  HSET2.LE.AND R115, R4, R171.reuse, PT ;  /* 0x000000ab04737233 */ /* 0x100fe20003803000 */
[----:B------:R-:W-:Y:S01]  /*4ff0*/  FFMA.FTZ R158, R23, UR4, -R216 ;  /* 0x00000004179e7c23 */ /* 0x000fe200080108d8 */
[----:B------:R-:W-:Y:S01]  /*5000*/  PRMT R112, R27, 0x5410, R112 ;  /* 0x000054101b707816 */ /* 0x000fe20000000070 */
[----:B------:R-:W5:Y:S01]  /*5010*/  MUFU.EX2 R162, R162 ;  /* 0x000000a200a27308 */ /* 0x000f620000000800 */
[----:B-1----:R-:W-:Y:S01]  /*5020*/  F2FP.F16.F32.PACK_AB R8, R159, R160 ;  /* 0x000000a09f08723e */ /* 0x002fe200000000ff */
[----:B------:R-:W-:Y:S01]  /*5030*/  FFMA.FTZ R156, R15, UR4, -R186 ;  /* 0x000000040f9c7c23 */ /* 0x000fe200080108ba */
[----:B------:R-:W-:Y:S01]  /*5040*/  PRMT R10, R11, 0x5410, R10 ;  /* 0x000054100b0a7816 */ /* 0x000fe2000000000a */
[----:B------:R-:W-:Y:S01]  /*5050*/  MUFU.EX2 R164, R164 ;  /* 0x000000a400a47308 */ /* 0x000fe20000000800 */
[----:B------:R-:W-:Y:S01]  /*5060*/  LOP3.LUT R115, R8, R115, RZ, 0xc0, !PT ;  /* 0x0000007308737212 */ /* 0x000fe200078ec0ff */
[----:B------:R-:W-:Y:S01]  /*5070*/  FFMA.FTZ R135, R13, UR4, -R186 ;  /* 0x000000040d877c23 */ /* 0x000fe200080108ba */
[----:B------:R-:W-:Y:S01]  /*5080*/  PRMT R114, R29, 0x5410, R114 ;  /* 0x000054101d727816 */ /* 0x000fe20000000072 */
[----:B------:R-:W1:Y:S01]  /*5090*/  MUFU.EX2 R163, R163 ;  /* 0x000000a300a37308 */ /* 0x000e620000000800 */
[----:B------:R-:W-:Y:S01]  /*50a0*/  LOP3.LUT R8, R198, R6, R9, 0x96, !PT ;  /* 0x00000006c6087212 */ /* 0x000fe200078e9609 */
[----:B------:R-:W-:Y:S01]  /*50b0*/  LDSM.16.MT88.4 R72, [R170+0xe000] ;  /* 0x00e00000aa48783b */ /* 0x000fe20000004200 */
[--C-:B------:R-:W-:Y:S01]  /*50c0*/  HSET2.LE.AND R112, R112, R171.reuse, PT ;  /* 0x000000ab70707233 */ /* 0x100fe20003803000 */
[----:B------:R-:W-:Y:S01]  /*50d0*/  MUFU.EX2 R133, R133 ;  /* 0x0000008500857308 */ /* 0x000fe20000000800 */
[--C-:B------:R-:W-:Y:S01]  /*50e0*/  HSET2.LE.AND R113, R10, R171.reuse, PT ;  /* 0x000000ab0a717233 */ /* 0x100fe20003803000 */
[----:B------:R-:W-:Y:S01]  /*50f0*/  IMAD.WIDE.U32 R8, R8, -0x2daee0ad, RZ ;  /* 0xd2511f5308087825 */ /* 0x000fe200078e00ff */
[----:B----4-:R-:W-:Y:S01]  /*5100*/  F2FP.F16.F32.PACK_AB R7, R166, R167 ;  /* 0x000000a7a607723e */ /* 0x010fe200000000ff */
[----:B------:R-:W-:Y:S01]  /*5110*/  MUFU.EX2 R157, R157 ;  /* 0x0000009d009d7308 */ /* 0x000fe20000000800 */
[----:B-----5:R-:W-:Y:S01]  /*5120*/  F2FP.F16.F32.PACK_AB R11, R162, R165 ;  /* 0x000000a5a20b723e */ /* 0x020fe200000000ff */
[----:B------:R-:W-:Y:S01]  /*5130*/  LDSM.16.MT88.4 R28, [R169+0xc800] ;  /* 0x00c80000a91c783b */ /* 0x000fe20000004200 */
[--C-:B------:R-:W-:Y:S01]  /*5140*/  HSET2.LE.AND R114, R114, R171.reuse, PT ;  /* 0x000000ab72727233 */ /* 0x100fe20003803000 */
[----:B------:R-:W-:Y:S01]  /*5150*/  MUFU.EX2 R134, R134 ;  /* 0x0000008600867308 */ /* 0x000fe20000000800 */
[----:B------:R-:W-:Y:S01]  /*5160*/  LOP3.LUT R112, R7, R112, RZ, 0xc0, !PT ;  /* 0x0000007007707212 */ /* 0x000fe200078ec0ff */
[----:B------:R-:W-:Y:S01]  /*5170*/  FFMA.FTZ R187, R153, UR4, -R216 ;  /* 0x0000000499bb7c23 */ /* 0x000fe200080108d8 */
[----:B-1----:R-:W-:Y:S01]  /*5180*/  F2FP.F16.F32.PACK_AB R4, R163, R164 ;  /* 0x000000a4a304723e */ /* 0x002fe200000000ff */
[----:B------:R-:W-:Y:S01]  /*5190*/  MUFU.EX2 R161, R161 ;  /* 0x000000a100a17308 */ /* 0x000fe20000000800 */
[----:B------:R-:W-:Y:S01]  /*51a0*/  LOP3.LUT R114, R11, R114, RZ, 0xc0, !PT ;  /* 0x000000720b727212 */ /* 0x000fe200078ec0ff */
[----:B------:R-:W-:Y:S01]  /*51b0*/  LDSM.16.MT88.4 R32, [R172+0xc800] ;  /* 0x00c80000ac20783b */ /* 0x000fe20000004200 */
[----:B------:R-:W-:Y:S01]  /*51c0*/  LOP3.LUT R113, R4, R113, RZ, 0xc0, !PT ;  /* 0x0000007104717212 */ /* 0x000fe200078ec0ff */
[----:B------:R-:W-:Y:S01]  /*51d0*/  IMAD.MOV.U32 R4, RZ, RZ, R8 ;  /* 0x000000ffff047224 */ /* 0x000fe200078e0008 */
[C---:B------:R-:W-:Y:S01]  /*51e0*/  PRMT R7, R8.reuse, 0x7773, RZ ;  /* 0x0000777308077816 */ /* 0x040fe200000000ff */
[----:B------:R-:W-:Y:S01]  /*51f0*/  MUFU.EX2 R158, R158 ;  /* 0x0000009e009e7308 */ /* 0x000fe20000000800 */
[C---:B------:R-:W-:Y:S01]  /*5200*/  PRMT R14, R8.reuse, 0x7772, RZ ;  /* 0x00007772080e7816 */ /* 0x040fe200000000ff */
[----:B------:R-:W-:Y:S01]  /*5210*/  LDSM.16.MT88.4 R20, [R170+0xe800] ;  /* 0x00e80000aa14783b */ /* 0x000fe20000004200 */
[----:B------:R-:W-:Y:S01]  /*5220*/  PRMT R12, R8, 0x7771, RZ ;  /* 0x00007771080c7816 */ /* 0x000fe200000000ff */
[----:B------:R-:W-:Y:S01]  /*5230*/  MUFU.EX2 R156, R156 ;  /* 0x0000009c009c7308 */ /* 0x000fe20000000800 */
[----:B------:R-:W-:Y:S01]  /*5240*/  LOP3.LUT R16, R218, R2, R9, 0x96, !PT ;  /* 0x00000002da107212 */ /* 0x000fe200078e9609 */
[----:B------:R-:W-:Y:S01]  /*5250*/  FFMA.FTZ R2, R17, UR4, -R186 ;  /* 0x0000000411027c23 */ /* 0x000fe200080108ba */
[----:B------:R-:W1:Y:S01]  /*5260*/  LDSM.16.MT88.4 R8, [R170+0xc800] ;  /* 0x00c80000aa08783b */ /* 0x000e620000004200 */
[----:B------:R-:W-:Y:S01]  /*5270*/  LOP3.LUT R5, R4, 0xff, RZ, 0xc0, !PT ;  /* 0x000000ff04057812 */ /* 0x000fe200078ec0ff */
[----:B------:R-:W-:Y:S01]  /*5280*/  MUFU.EX2 R135, R135 ;  /* 0x0000008700877308 */ /* 0x000fe20000000800 */
[----:B------:R-:W-:Y:S01]  /*5290*/  PRMT R14, R14, 0x5410, R7 ;  /* 0x000054100e0e7816 */ /* 0x000fe20000000007 */
[C---:B--2---:R-:W-:Y:S01]  /*52a0*/  HMMA.16816.F32 R36, R112.reuse, R40, RZ ;  /* 0x000000287024723c */ /* 0x044fe200000018ff */
[----:B------:R-:W-:Y:S01]  /*52b0*/  PRMT R13, R16, 0x7632, R13 ;  /* 0x00007632100d7816 */ /* 0x000fe2000000000d */
[----:B------:R-:W2:Y:S01]  /*52c0*/  MUFU.EX2 R2, R2 ;  /* 0x0000000200027308 */ /* 0x000ea20000000800 */
[----:B------:R-:W-:Y:S01]  /*52d0*/  PRMT R12, R5, 0x5410, R12 ;  /* 0x00005410050c7816 */ /* 0x000fe2000000000c */
[----:B------:R-:W-:Y:S01]  /*52e0*/  LDSM.16.MT88.4 R24, [R168+0xc800] ;  /* 0x00c80000a818783b */ /* 0x000fe20000004200 */
[----:B------:R-:W-:Y:S01]  /*52f0*/  LOP3.LUT R14, R14, 0xff00ff, RZ, 0xc0, !PT ;  /* 0x00ff00ff0e0e7812 */ /* 0x000fe200078ec0ff */
[----:B------:R-:W-:Y:S01]  /*5300*/  FFMA.FTZ R174, R147, UR4, -R216 ;  /* 0x0000000493ae7c23 */ /* 0x000fe200080108d8 */
[C---:B------:R-:W-:Y:S01]  /*5310*/  LOP3.LUT R15, R16.reuse, 0xffff, RZ, 0xc0, !PT ;  /* 0x0000ffff100f7812 */ /* 0x040fe200078ec0ff */
[C---:B------:R-:W-:Y:S01]  /*5320*/  HMMA.16816.F32 R40, R112.reuse, R42, RZ ;  /* 0x0000002a7028723c */ /* 0x040fe200000018ff */
[----:B------:R-:W-:Y:S01]  /*5330*/  LOP3.LUT R148, R16, 0xff, RZ, 0xc0, !PT ;  /* 0x000000ff10947812 */ /* 0x000fe200078ec0ff */
[----:B------:R-:W4:Y:S01]  /*5340*/  LDSM.16.MT88.4 R4, [R172+0xe800] ;  /* 0x00e80000ac04783b */ /* 0x000f220000004200 */
[----:B------:R-:W-:Y:S01]  /*5350*/  SHF.R.U32.HI R16, RZ, 0x18, R16 ;  /* 0x00000018ff107819 */ /* 0x000fe20000011610 */
[--C-:B------:R-:W-:Y:S01]  /*5360*/  FFMA.FTZ R173, R145, UR4, -R216.reuse ;  /* 0x0000000491ad7c23 */ /* 0x100fe200080108d8 */
[----:B------:R-:W-:Y:S01]  /*5370*/  LOP3.LUT R13, R13, 0xff, RZ, 0xc0, !PT ;  /* 0x000000ff0d0d7812 */ /* 0x000fe200078ec0ff */
[----:B------:R-:W-:Y:S01]  /*5380*/  FFMA.FTZ R188, R143, UR4, -R216 ;  /* 0x000000048fbc7c23 */ /* 0x000fe200080108d8 */
[----:B------:R-:W-:Y:S01]  /*5390*/  SHF.R.U32.HI R15, RZ, 0x8, R15 ;  /* 0x00000008ff0f7819 */ /* 0x000fe2000001160f */
[C---:B------:R-:W-:Y:S01]  /*53a0*/  HMMA.16816.F32 R116, R112.reuse, R136, RZ ;  /* 0x000000887074723c */ /* 0x040fe200000018ff */
[--C-:B------:R-:W-:Y:S01]  /*53b0*/  HSET2.LE.AND R17, R12, R171.reuse, PT ;  /* 0x000000ab0c117233 */ /* 0x100fe20003803000 */
[--C-:B------:R-:W-:Y:S01]  /*53c0*/  FFMA.FTZ R184, R185, UR4, -R186.reuse ;  /* 0x00000004b9b87c23 */ /* 0x100fe200080108ba */
[--C-:B------:R-:W-:Y:S01]  /*53d0*/  HSET2.LE.AND R151, R14, R171.reuse, PT ;  /* 0x000000ab0e977233 */ /* 0x100fe20003803000 */
[--C-:B------:R-:W-:Y:S01]  /*53e0*/  FFMA.FTZ R217, R217, UR4, -R186.reuse ;  /* 0x00000004d9d97c23 */ /* 0x100fe200080108ba */
[----:B--2---:R-:W-:Y:S01]  /*53f0*/  F2FP.F16.F32.PACK_AB R14, R2, R133 ;  /* 0x00000085020e723e */ /* 0x004fe200000000ff */
[----:B------:R-:W-:Y:S01]  /*5400*/  FFMA.FTZ R208, R219, UR4, -R186 ;  /* 0x00000004dbd07c23 */ /* 0x000fe200080108ba */
[----:B------:R-:W-:Y:S01]  /*5410*/  PRMT R12, R13, 0x5410, R16 ;  /* 0x000054100d0c7816 */ /* 0x000fe20000000010 */
[C---:B------:R-:W-:Y:S01]  /*5420*/  HMMA.16816.F32 R60, R112.reuse, R64, RZ ;  /* 0x00000040703c723c */ /* 0x040fe200000018ff */
[----:B------:R-:W-:Y:S01]  /*5430*/  PRMT R148, R148, 0x5410, R15 ;  /* 0x0000541094947816 */ /* 0x000fe2000000000f */
[----:B------:R-:W-:Y:S01]  /*5440*/  MUFU.EX2 R187, R187 ;  /* 0x000000bb00bb7308 */ /* 0x000fe20000000800 */
[----:B------:R-:W-:Y:S01]  /*5450*/  LOP3.LUT R151, R14, R151, RZ, 0xc0, !PT ;  /* 0x000000970e977212 */ /* 0x000fe200078ec0ff */
[----:B------:R-:W-:Y:S01]  /*5460*/  FFMA.FTZ R219, R189, UR4, -R216 ;  /* 0x00000004bddb7c23 */ /* 0x000fe200080108d8 */
[--C-:B------:R-:W-:Y:S01]  /*5470*/  HSET2.LE.AND R149, R12, R171.reuse, PT ;  /* 0x000000ab0c957233 */ /* 0x100fe20003803000 */
[----:B------:R-:W-:Y:S01]  /*5480*/  MUFU.EX2 R174, R174 ;  /* 0x000000ae00ae7308 */ /* 0x000fe20000000800 */
[----:B------:R-:W-:Y:S01]  /*5490*/  F2FP.F16.F32.PACK_AB R150, R134, R157 ;  /* 0x0000009d8696723e */ /* 0x000fe200000000ff */
[----:B------:R-:W2:Y:S01]  /*54a0*/  LDSM.16.MT88.4 R12, [R168+0xe800] ;  /* 0x00e80000a80c783b */ /* 0x000ea20000004200 */
[----:B------:R-:W-:Y:S01]  /*54b0*/  HSET2.LE.AND R148, R148, R171, PT ;  /* 0x000000ab94947233 */ /* 0x000fe20003803000 */
[C---:B------:R-:W-:Y:S01]  /*54c0*/  HMMA.16816.F32 R64, R112.reuse, R66, RZ ;  /* 0x000000427040723c */ /* 0x040fe200000018ff */
[----:B------:R-:W-:Y:S01]  /*54d0*/  F2FP.F16.F32.PACK_AB R137, R158, R161 ;  /* 0x000000a19e89723e */ /* 0x000fe200000000ff */
[----:B------:R-:W-:Y:S01]  /*54e0*/  MUFU.EX2 R173, R173 ;  /* 0x000000ad00ad7308 */ /* 0x000fe20000000800 */
[----:B------:R-:W-:Y:S01]  /*54f0*/  F2FP.F16.F32.PACK_AB R136, R135, R156 ;  /* 0x0000009c8788723e */ /* 0x000fe200000000ff */
[----:B------:R-:W-:Y:S01]  /*5500*/  FADD.FTZ R166, R167, R166 ;  /* 0x000000a6a7a67221 */ /* 0x000fe20000010000 */
[----:B------:R-:W-:Y:S01]  /*5510*/  LOP3.LUT R150, R150, R17, RZ, 0xc0, !PT ;  /* 0x0000001196967212 */ /* 0x000fe200078ec0ff */
[----:B------:R-:W5:Y:S01]  /*5520*/  MUFU.EX2 R188, R188 ;  /* 0x000000bc00bc7308 */ /* 0x000f620000000800 */
[----:B------:R-:W3:Y:S01]  /*5530*/  LDSM.16.MT88.4 R16, [R169+0xe800] ;  /* 0x00e80000a910783b */ /* 0x000ee20000004200 */
[----:B------:R-:W-:Y:S01]  /*5540*/  LOP3.LUT R148, R137, R148, RZ, 0xc0, !PT ;  /* 0x0000009489947212 */ /* 0x000fe200078ec0ff */
[----:B------:R-:W-:Y:S01]  /*5550*/  HMMA.16816.F32 R84, R112, R88, RZ ;  /* 0x000000587054723c */ /* 0x000fe200000018ff */
[----:B------:R-:W-:Y:S01]  /*5560*/  LOP3.LUT R149, R136, R149, RZ, 0xc0, !PT ;  /* 0x0000009588957212 */ /* 0x000fe200078ec0ff */
[----:B------:R-:W-:Y:S01]  /*5570*/  MUFU.EX2 R184, R184 ;  /* 0x000000b800b87308 */ /* 0x000fe20000000800 */
[----:B------:R-:W-:Y:S01]  /*5580*/  FADD.FTZ R163, R164, R163 ;  /* 0x000000a3a4a37221 */ /* 0x000fe20000010000 */
[----:B------:R-:W-:-:S02]  /*5590*/  FADD.FTZ R165, R165, R166 ;  /* 0x000000a6a5a57221 */ /* 0x000fc40000010000 */
[----:B------:R-:W-:Y:S01]  /*55a0*/  MUFU.EX2 R217, R217 ;  /* 0x000000d900d97308 */ /* 0x000fe20000000800 */
[----:B------:R-:W-:Y:S01]  /*55b0*/  FADD.FTZ R160, R160, R163 ;  /* 0x000000a3a0a07221 */ /* 0x000fe20000010000 */
[C---:B-1----:R-:W-:Y:S01]  /*55c0*/  HMMA.16816.F32 R36, R148.reuse, R8, R36 ;  /* 0x000000089424723c */ /* 0x042fe20000001824 */
[----:B------:R-:W-:Y:S01]  /*55d0*/  FADD.FTZ R162, R162, R165 ;  /* 0x000000a5a2a27221 */ /* 0x000fe20000010000 */
[----:B------:R-:W-:Y:S01]  /*55e0*/  MUFU.EX2 R208, R208 ;  /* 0x000000d000d07308 */ /* 0x000fe20000000800 */
[----:B------:R-:W-:Y:S02]  /*55f0*/  FADD.FTZ R159, R159, R160 ;  /* 0x000000a09f9f7221 */ /* 0x000fe40000010000 */
[----:B------:R-:W-:Y:S01]  /*5600*/  FADD.FTZ R161, R161, R162 ;  /* 0x000000a2a1a17221 */ /* 0x000fe20000010000 */
[----:B------:R-:W-:Y:S02]  /*5610*/  MUFU.EX2 R219, R219 ;  /* 0x000000db00db7308 */ /* 0x000fe40000000800 */
[----:B------:R-:W-:Y:S01]  /*5620*/  HMMA.16816.F32 R40, R148, R10, R40 ;  /* 0x0000000a9428723c */ /* 0x000fe20000001828 */
[----:B------:R-:W1:Y:S01]  /*5630*/  LDSM.16.MT88.4 R8, [R172+0x10800] ;  /* 0x01080000ac08783b */ /* 0x000e620000004200 */
[----:B------:R-:W-:-:S04]  /*5640*/  FADD.FTZ R158, R158, R161 ;  /* 0x000000a19e9e7221 */ /* 0x000fc80000010000 */
[----:B------:R-:W-:Y:S02]  /*5650*/  FADD.FTZ R157, R157, R158 ;  /* 0x0000009e9d9d7221 */ /* 0x000fe40000010000 */
[----:B------:R-:W-:Y:S02]  /*5660*/  HMMA.16816.F32 R76, R112, R80, RZ ;  /* 0x00000050704c723c */ /* 0x000fe400000018ff */
[----:B------:R-:W-:-:S06]  /*5670*/  FADD.FTZ R134, R134, R157 ;  /* 0x0000009d86867221 */ /* 0x000fcc0000010000 */
[----:B------:R-:W-:Y:S08]  /*5680*/  HMMA.16816.F32 R92, R112, R96, RZ ;  /* 0x00000060705c723c */ /* 0x000ff000000018ff */
[C---:B----4-:R-:W-:Y:S08]  /*5690*/  HMMA.16816.F32 R60, R148.reuse, R4, R60 ;  /* 0x00000004943c723c */ /* 0x050ff0000000183c */
[C---:B------:R-:W-:Y:S01]  /*56a0*/  HMMA.16816.F32 R64, R148.reuse, R6, R64 ;  /* 0x000000069440723c */ /* 0x040fe20000001840 */
[----:B------:R-:W4:Y:S07]  /*56b0*/  LDSM.16.MT88.4 R4, [R170+0x10800] ;  /* 0x01080000aa04783b */ /* 0x000f2e0000004200 */
[----:B--2---:R-:W-:Y:S01]  /*56c0*/  HMMA.16816.F32 R84, R148, R12, R84 ;  /* 0x0000000c9454723c */ /* 0x004fe20000001854 */
[----:B------:R-:W-:-:S07]  /*56d0*/  VIADD R13, R146, 0xffffffff ;  /* 0xffffffff920d7836 */ /* 0x000fce0000000000 */
[----:B---3--:R-:W-:Y:S01]  /*56e0*/  HMMA.16816.F32 R76, R148, R16, R76 ;  /* 0x00000010944c723c */ /* 0x008fe2000000184c */
[----:B------:R-:W-:-:S05]  /*56f0*/  LOP3.LUT R16, R223, R13, R215, 0x96, !PT ;  /* 0x0000000ddf107212 */ /* 0x000fca00078e96d7 */
[----:B------:R-:W-:Y:S02]  /*5700*/  IMAD.WIDE.U32 R16, R16, -0x326172a9, RZ ;  /* 0xcd9e8d5710107825 */ /* 0x000fe400078e00ff */
[----:B-1----:R-:W-:Y:S03]  /*5710*/  HMMA.16816.F32 R92, R148, R8, R92 ;  /* 0x00000008945c723c */ /* 0x002fe6000000185c */
[----:B------:R-:W-:Y:S02]  /*5720*/  LOP3.LUT R9, R202, R220, R17, 0x96, !PT ;  /* 0x000000dcca097212 */ /* 0x000fe400078e9611 */
[----:B------:R-:W-:-:S03]  /*5730*/  LOP3.LUT R8, R201, R16, R211, 0x96, !PT ;  /* 0x00000010c9087212 */ /* 0x000fc600078e96d3 */
[----:B------:R-:W-:Y:S01]  /*5740*/  HMMA.16816.F32 R88, R112, R90, RZ ;  /* 0x0000005a7058723c */ /* 0x000fe200000018ff */
[----:B------:R-:W-:-:S04]  /*5750*/  IMAD.WIDE.U32 R226, R9, -0x2daee0ad, RZ ;  /* 0xd2511f5309e27825 */ /* 0x000fc800078e00ff */
[----:B------:R-:W-:Y:S01]  /*5760*/  IMAD.WIDE.U32 R8, R8, -0x2daee0ad, RZ ;  /* 0xd2511f5308087825 */ /* 0x000fe200078e00ff */
[----:B------:R-:W-:Y:S02]  /*5770*/  LOP3.LUT R155, R155, R212, R227, 0x96, !PT ;  /* 0x000000d49b9b7212 */ /* 0x000fe400078e96e3 */
[C---:B------:R-:W-:Y:S02]  /*5780*/  HMMA.16816.F32 R100, R112.reuse, R104, RZ ;  /* 0x000000687064723c */ /* 0x040fe400000018ff */
[----:B------:R-:W-:Y:S01]  /*5790*/  LOP3.LUT R226, R144, R226, R9, 0x96, !PT ;  /* 0x000000e290e27212 */ /* 0x000fe200078e9609 */
[----:B------:R-:W-:Y:S01]  /*57a0*/  IMAD.WIDE.U32 R224, R155, -0x326172a9, RZ ;  /* 0xcd9e8d579be07825 */ /* 0x000fe200078e00ff */
[----:B------:R-:W-:Y:S03]  /*57b0*/  LDSM.16.MT88.4 R144, [R172+0xd000] ;  /* 0x00d00000ac90783b */ /* 0x000fe60000004200 */
[----:B------:R-:W-:Y:S01]  /*57c0*/  IMAD.WIDE.U32 R226, R226, -0x326172a9, RZ ;  /* 0xcd9e8d57e2e27825 */ /* 0x000fe200078e00ff */
[----:B------:R-:W-:Y:S01]  /*57d0*/  HMMA.16816.F32 R96, R112, R98, RZ ;  /* 0x000000627060723c */ /* 0x000fe200000018ff */
[----:B------:R-:W-:Y:S03]  /*57e0*/  LDSM.16.MT88.4 R152, [R168+0x10800] ;  /* 0x01080000a898783b */ /* 0x000fe60000004200 */
[----:B------:R-:W-:-:S04]  /*57f0*/  LOP3.LUT R224, R199, R224, R227, 0x96, !PT ;  /* 0x000000e0c7e07212 */ /* 0x000fc800078e96e3 */
[C---:B------:R-:W-:Y:S01]  /*5800*/  HMMA.16816.F32 R88, R148.reuse, R14, R88 ;  /* 0x0000000e9458723c */ /* 0x040fe20000001858 */
[----:B------:R-:W1:Y:S07]  /*5810*/  LDSM.16.MT88.4 R12, [R169+0x10800] ;  /* 0x01080000a90c783b */ /* 0x000e6e0000004200 */
[----:B----4-:R-:W-:Y:S01]  /*5820*/  HMMA.16816.F32 R100, R148, R4, R100 ;  /* 0x000000049464723c */ /* 0x010fe20000001864 */
[----:B------:R-:W-:Y:S01]  /*5830*/  LOP3.LUT R4, R200, R210, R225, 0x96, !PT ;  /* 0x000000d2c8047212 */ /* 0x000fe200078e96e1 */
[----:B------:R-:W-:-:S04]  /*5840*/  IMAD.WIDE.U32 R224, R224, -0x2daee0ad, RZ ;  /* 0xd2511f53e0e07825 */ /* 0x000fc800078e00ff */
[----:B------:R-:W-:Y:S02]  /*5850*/  IMAD.WIDE.U32 R4, R4, -0x2daee0ad, RZ ;  /* 0xd2511f5304047825 */ /* 0x000fe400078e00ff */
[----:B------:R-:W-:Y:S01]  /*5860*/  HMMA.16816.F32 R104, R112, R106, RZ ;  /* 0x0000006a7068723c */ /* 0x000fe200000018ff */
[----:B------:R-:W-:Y:S02]  /*5870*/  LOP3.LUT R140, R140, R4, R225, 0x96, !PT ;  /* 0x000000048c8c7212 */ /* 0x000fe400078e96e1 */
[----:B------:R-:W-:-:S03]  /*5880*/  LOP3.LUT R228, R142, R8, R5, 0x96, !PT ;  /* 0x000000088ee47212 */ /* 0x000fc600078e9605 */
[----:B------:R-:W-:Y:S02]  /*5890*/  IMAD.WIDE.U32 R8, R140, -0x326172a9, RZ ;  /* 0xcd9e8d578c087825 */ /* 0x000fe400078e00ff */
[----:B------:R-:W-:Y:S02]  /*58a0*/  HMMA.16816.F32 R108, R112, R120, RZ ;  /* 0x00000078706c723c */ /* 0x000fe400000018ff */
[----:B------:R-:W-:Y:S02]  /*58b0*/  IMAD.MOV.U32 R4, RZ, RZ, R8 ;  /* 0x000000ffff047224 */ /* 0x000fe400078e0008 */
[----:B------:R-:W-:-:S04]  /*58c0*/  IMAD.WIDE.U32 R228, R228, -0x326172a9, RZ ;  /* 0xcd9e8d57e4e47825 */ /* 0x000fc800078e00ff */
[C---:B------:R-:W-:Y:S01]  /*58d0*/  HMMA.16816.F32 R96, R148.reuse, R10, R96 ;  /* 0x0000000a9460723c */ /* 0x040fe20000001860 */
[----:B------:R-:W-:Y:S02]  /*58e0*/  PRMT R10, R8, 0x7771, RZ ;  /* 0x00007771080a7816 */ /* 0x000fe400000000ff */
[----:B------:R-:W-:Y:S02]  /*58f0*/  LOP3.LUT R5, R4, 0xff, RZ, 0xc0, !PT ;  /* 0x000000ff04057812 */ /* 0x000fe400078ec0ff */
[----:B------:R-:W-:Y:S02]  /*5900*/  LOP3.LUT R9, R197, R228, R9, 0x96, !PT ;  /* 0x000000e4c5097212 */ /* 0x000fe400078e9609 */
[----:B------:R-:W-:Y:S01]  /*5910*/  PRMT R10, R5, 0x5410, R10 ;  /* 0x00005410050a7816 */ /* 0x000fe2000000000a */
[----:B------:R-:W-:Y:S01]  /*5920*/  HMMA.16816.F32 R104, R148, R6, R104 ;  /* 0x000000069468723c */ /* 0x000fe20000001868 */
[C---:B------:R-:W-:Y:S02]  /*5930*/  PRMT R7, R8.reuse, 0x7773, RZ ;  /* 0x0000777308077816 */ /* 0x040fe400000000ff */
[----:B------:R-:W-:-:S02]  /*5940*/  PRMT R8, R8, 0x7772, RZ ;  /* 0x0000777208087816 */ /* 0x000fc400000000ff */
[C---:B------:R-:W-:Y:S02]  /*5950*/  PRMT R11, R9.reuse, 0x7632, R11 ;  /* 0x00007632090b7816 */ /* 0x040fe4000000000b */
[----:B------:R-:W-:Y:S01]  /*5960*/  PRMT R8, R8, 0x5410, R7 ;  /* 0x0000541008087816 */ /* 0x000fe20000000007 */
[C---:B------:R-:W-:Y:S01]  /*5970*/  HMMA.16816.F32 R44, R112.reuse, R48, RZ ;  /* 0x00000030702c723c */ /* 0x040fe200000018ff */
[----:B------:R-:W2:Y:S01]  /*5980*/  LDSM.16.MT88.4 R4, [R169+0xd000] ;  /* 0x00d00000a904783b */ /* 0x000ea20000004200 */
[----:B------:R-:W-:Y:S02]  /*5990*/  LOP3.LUT R228, R9, 0xff, RZ, 0xc0, !PT ;  /* 0x000000ff09e47812 */ /* 0x000fe400078ec0ff */
[----:B------:R-:W-:Y:S02]  /*59a0*/  SHF.R.U32.HI R16, RZ, 0x18, R9 ;  /* 0x00000018ff107819 */ /* 0x000fe40000011609 */
[----:B------:R-:W-:Y:S02]  /*59b0*/  HSET2.LE.AND R10, R10, R171, PT ;  /* 0x000000ab0a0a7233 */ /* 0x000fe40003803000 */
[----:B------:R-:W-:Y:S01]  /*59c0*/  HMMA.16816.F32 R48, R112, R50, RZ ;  /* 0x000000327030723c */ /* 0x000fe200000018ff */
[----:B------:R-:W-:-:S05]  /*59d0*/  LOP3.LUT R226, R198, R226, R229, 0x96, !PT ;  /* 0x000000e2c6e27212 */ /* 0x000fca00078e96e5 */
[----:B------:R-:W-:Y:S02]  /*59e0*/  IMAD.WIDE.U32 R226, R226, -0x2daee0ad, RZ ;  /* 0xd2511f53e2e27825 */ /* 0x000fe400078e00ff */
[----:B------:R-:W-:Y:S03]  /*59f0*/  HMMA.16816.F32 R120, R112, R122, RZ ;  /* 0x0000007a7078723c */ /* 0x000fe600000018ff */
[----:B------:R-:W-:-:S05]  /*5a00*/  LOP3.LUT R218, R218, R224, R227, 0x96, !PT ;  /* 0x000000e0dada7212 */ /* 0x000fca00078e96e3 */
[----:B------:R-:W-:Y:S08]  /*5a10*/  HMMA.16816.F32 R80, R112, R82, RZ ;  /* 0x000000527050723c */ /* 0x000ff000000018ff */
[----:B-1----:R-:W-:Y:S01]  /*5a20*/  HMMA.16816.F32 R108, R148, R12, R108 ;  /* 0x0000000c946c723c */ /* 0x002fe2000000186c */
[----:B------:R-:W-:Y:S01]  /*5a30*/  FFMA.FTZ R12, R141, UR4, -R186 ;  /* 0x000000048d0c7c23 */ /* 0x000fe200080108ba */
[----:B------:R-:W-:Y:S01]  /*5a40*/  LOP3.LUT R13, R9, 0xffff, RZ, 0xc0, !PT ;  /* 0x0000ffff090d7812 */ /* 0x000fe200078ec0ff */
[----:B------:R-:W-:Y:S01]  /*5a50*/  LDSM.16.MT88.4 R140, [R170+0xd000] ;  /* 0x00d00000aa8c783b */ /* 0x000fe20000004200 */
[----:B------:R-:W-:Y:S01]  /*5a60*/  LOP3.LUT R9, R11, 0xff, RZ, 0xc0, !PT ;  /* 0x000000ff0b097812 */ /* 0x000fe200078ec0ff */
[----:B------:R-:W1:Y:S01]  /*5a70*/  MUFU.EX2 R185, R12 ;  /* 0x0000000c00b97308 */ /* 0x000e620000000800 */
[----:B------:R-:W-:-:S02]  /*5a80*/  SHF.R.U32.HI R13, RZ, 0x8, R13 ;  /* 0x00000008ff0d7819 */ /* 0x000fc4000001160d */
[C---:B------:R-:W-:Y:S01]  /*5a90*/  HMMA.16816.F32 R128, R112.reuse, R124, RZ ;  /* 0x0000007c7080723c */ /* 0x040fe200000018ff */
[----:B------:R-:W-:Y:S02]  /*5aa0*/  PRMT R16, R9, 0x5410, R16 ;  /* 0x0000541009107816 */ /* 0x000fe40000000010 */
[----:B------:R-:W-:Y:S02]  /*5ab0*/  PRMT R228, R228, 0x5410, R13 ;  /* 0x00005410e4e47816 */ /* 0x000fe4000000000d */
[----:B-----5:R-:W-:Y:S02]  /*5ac0*/  F2FP.F16.F32.PACK_AB R11, R188, R173 ;  /* 0x000000adbc0b723e */ /* 0x020fe400000000ff */
[--C-:B------:R-:W-:Y:S01]  /*5ad0*/  HSET2.LE.AND R17, R16, R171.reuse, PT ;  /* 0x000000ab10117233 */ /* 0x100fe20003803000 */
[----:B------:R-:W-:Y:S01]  /*5ae0*/  HMMA.16816.F32 R124, R112, R126, RZ ;  /* 0x0000007e707c723c */ /* 0x000fe200000018ff */
[----:B------:R-:W-:Y:S02]  /*5af0*/  HSET2.LE.AND R228, R228, R171, PT ;  /* 0x000000abe4e47233 */ /* 0x000fe40003803000 */
[----:B-1----:R-:W-:-:S05]  /*5b00*/  F2FP.F16.F32.PACK_AB R230, R184, R185 ;  /* 0x000000b9b8e6723e */ /* 0x002fca00000000ff */
[C---:B------:R-:W-:Y:S08]  /*5b10*/  HMMA.16816.F32 R52, R112.reuse, R56, RZ ;  /* 0x000000387034723c */ /* 0x040ff000000018ff */
[C---:B------:R-:W-:Y:S08]  /*5b20*/  HMMA.16816.F32 R68, R112.reuse, R72, RZ ;  /* 0x000000487044723c */ /* 0x040ff000000018ff */
[C---:B------:R-:W-:Y:S08]  /*5b30*/  HMMA.16816.F32 R56, R112.reuse, R58, RZ ;  /* 0x0000003a7038723c */ /* 0x040ff000000018ff */
[----:B------:R-:W-:Y:S08]  /*5b40*/  HMMA.16816.F32 R72, R112, R74, RZ ;  /* 0x0000004a7048723c */ /* 0x000ff000000018ff */
[C---:B------:R-:W-:Y:S08]  /*5b50*/  HMMA.16816.F32 R44, R148.reuse, R28, R44 ;  /* 0x0000001c942c723c */ /* 0x040ff0000000182c */
[C---:B------:R-:W-:Y:S01]  /*5b60*/  HMMA.16816.F32 R48, R148.reuse, R30, R48 ;  /* 0x0000001e9430723c */ /* 0x040fe20000001830 */
[----:B------:R-:W-:Y:S07]  /*5b70*/  LDSM.16.MT88.4 R28, [R170+0xf000] ;  /* 0x00f00000aa1c783b */ /* 0x000fee0000004200 */
[----:B------:R-:W-:Y:S01]  /*5b80*/  HMMA.16816.F32 R116, R148, R152, R116 ;  /* 0x000000989474723c */ /* 0x000fe20000001874 */
[----:B------:R-:W-:-:S02]  /*5b90*/  LOP3.LUT R152, R8, 0xff00ff, RZ, 0xc0, !PT ;  /* 0x00ff00ff08987812 */ /* 0x000fc400078ec0ff */
[----:B------:R-:W-:Y:S01]  /*5ba0*/  F2FP.F16.F32.PACK_AB R153, R174, R187 ;  /* 0x000000bbae99723e */ /* 0x000fe200000000ff */
[----:B------:R-:W-:-:S03]  /*5bb0*/  FADD.FTZ R187, R187, R134 ;  /* 0x00000086bbbb7221 */ /* 0x000fc60000010000 */
[----:B------:R-:W-:Y:S01]  /*5bc0*/  LOP3.LUT R16, R153, R228, RZ, 0xc0, !PT ;  /* 0x000000e499107212 */ /* 0x000fe200078ec0ff */
[----:B------:R-:W-:Y:S01]  /*5bd0*/  HMMA.16816.F32 R120, R148, R14, R120 ;  /* 0x0000000e9478723c */ /* 0x000fe20000001878 */
[----:B------:R-:W1:Y:S01]  /*5be0*/  LDSM.16.MT88.4 R12, [R172+0x11000] ;  /* 0x01100000ac0c783b */ /* 0x000e620000004200 */
[----:B------:R-:W-:Y:S01]  /*5bf0*/  FFMA.FTZ R153, R177, UR4, -R186 ;  /* 0x00000004b1997c23 */ /* 0x000fe200080108ba */
[----:B------:R-:W-:-:S04]  /*5c00*/  FADD.FTZ R174, R174, R187 ;  /* 0x000000bbaeae7221 */ /* 0x000fc80000010000 */
[----:B------:R-:W-:Y:S01]  /*5c10*/  FADD.FTZ R173, R173, R174 ;  /* 0x000000aeadad7221 */ /* 0x000fe20000010000 */
[C---:B------:R-:W-:Y:S01]  /*5c20*/  HMMA.16816.F32 R80, R148.reuse, R18, R80 ;  /* 0x000000129450723c */ /* 0x040fe20000001850 */
[----:B------:R-:W-:Y:S01]  /*5c30*/  HSET2.LE.AND R19, R152, R171, PT ;  /* 0x000000ab98137233 */ /* 0x000fe20003803000 */
[----:B------:R-:W-:Y:S01]  /*5c40*/  MUFU.EX2 R153, R153 ;  /* 0x0000009900997308 */ /* 0x000fe20000000800 */
[----:B------:R-:W-:Y:S01]  /*5c50*/  F2FP.F16.F32.PACK_AB R152, R208, R217 ;  /* 0x000000d9d098723e */ /* 0x000fe200000000ff */
[----:B------:R-:W-:Y:S01]  /*5c60*/  FADD.FTZ R188, R188, R173 ;  /* 0x000000adbcbc7221 */ /* 0x000fe20000010000 */
[----:B------:R-:W-:Y:S02]  /*5c70*/  LOP3.LUT R18, R11, R10, RZ, 0xc0, !PT ;  /* 0x0000000a0b127212 */ /* 0x000fe400078ec0ff */
[----:B------:R-:W-:Y:S01]  /*5c80*/  LOP3.LUT R19, R230, R19, RZ, 0xc0, !PT ;  /* 0x00000013e6137212 */ /* 0x000fe200078ec0ff */
[----:B------:R-:W-:Y:S01]  /*5c90*/  HMMA.16816.F32 R128, R148, R32, R128 ;  /* 0x000000209480723c */ /* 0x000fe20000001880 */
[----:B------:R-:W-:Y:S01]  /*5ca0*/  LOP3.LUT R17, R152, R17, RZ, 0xc0, !PT ;  /* 0x0000001198117212 */ /* 0x000fe200078ec0ff */
[----:B------:R-:W3:Y:S01]  /*5cb0*/  LDSM.16.MT88.4 R8, [R170+0x11000] ;  /* 0x01100000aa08783b */ /* 0x000ee20000004200 */
[----:B------:R-:W-:-:S05]  /*5cc0*/  FFMA.FTZ R152, R176, UR4, -R186 ;  /* 0x00000004b0987c23 */ /* 0x000fca00080108ba */
[C---:B------:R-:W-:Y:S01]  /*5cd0*/  HMMA.16816.F32 R124, R148.reuse, R34, R124 ;  /* 0x00000022947c723c */ /* 0x040fe2000000187c */
[----:B------:R-:W-:Y:S01]  /*5ce0*/  LDSM.16.MT88.4 R32, [R172+0xf000] ;  /* 0x00f00000ac20783b */ /* 0x000fe20000004200 */
[----:B------:R-:W-:Y:S06]  /*5cf0*/  MUFU.EX2 R152, R152 ;  /* 0x0000009800987308 */ /* 0x000fec0000000800 */
[C---:B------:R-:W-:Y:S08]  /*5d00*/  HMMA.16816.F32 R52, R148.reuse, R24, R52 ;  /* 0x000000189434723c */ /* 0x040ff00000001834 */
[C---:B------:R-:W-:Y:S01]  /*5d10*/  HMMA.16816.F32 R56, R148.reuse, R26, R56 ;  /* 0x0000001a9438723c */ /* 0x040fe20000001838 */
[----:B------:R-:W4:Y:S07]  /*5d20*/  LDSM.16.MT88.4 R24, [R169+0xf000] ;  /* 0x00f00000a918783b */ /* 0x000f2e0000004200 */
[C---:B------:R-:W-:Y:S08]  /*5d30*/  HMMA.16816.F32 R68, R148.reuse, R20, R68 ;  /* 0x000000149444723c */ /* 0x040ff00000001844 */
[----:B------:R-:W-:Y:S01]  /*5d40*/  HMMA.16816.F32 R72, R148, R22, R72 ;  /* 0x000000169448723c */ /* 0x000fe20000001848 */
[----:B------:R-:W5:Y:S07]  /*5d50*/  LDSM.16.MT88.4 R20, [R168+0xf000] ;  /* 0x00f00000a814783b */ /* 0x000f6e0000004200 */
[C---:B--2---:R-:W-:Y:S08]  /*5d60*/  HMMA.16816.F32 R44, R16.reuse, R4, R44 ;  /* 0x00000004102c723c */ /* 0x044ff0000000182c */
[C---:B------:R-:W-:Y:S01]  /*5d70*/  HMMA.16816.F32 R48, R16.reuse, R6, R48 ;  /* 0x000000061030723c */ /* 0x040fe20000001830 */
[----:B------:R-:W2:Y:S07]  /*5d80*/  LDSM.16.MT88.4 R4, [R169+0x11000] ;  /* 0x01100000a904783b */ /* 0x000eae0000004200 */
[C---:B------:R-:W-:Y:S08]  /*5d90*/  HMMA.16816.F32 R128, R16.reuse, R144, R128 ;  /* 0x000000901080723c */ /* 0x040ff00000001880 */
[----:B------:R-:W-:Y:S01]  /*5da0*/  HMMA.16816.F32 R124, R16, R146, R124 ;  /* 0x00000092107c723c */ /* 0x000fe2000000187c */
[----:B------:R-:W2:Y:S07]  /*5db0*/  LDSM.16.MT88.4 R144, [R168+0x11000] ;  /* 0x01100000a890783b */ /* 0x000eae0000004200 */
[----:B------:R-:W-:Y:S01]  /*5dc0*/  HMMA.16816.F32 R112, R112, R138, RZ ;  /* 0x0000008a7070723c */ /* 0x000fe200000018ff */
[----:B------:R-:W-:Y:S07]  /*5dd0*/  LDSM.16.MT88.4 R136, [R168+0xd000] ;  /* 0x00d00000a888783b */ /* 0x000fee0000004200 */
[C---:B-1----:R-:W-:Y:S08]  /*5de0*/  HMMA.16816.F32 R92, R16.reuse, R12, R92 ;  /* 0x0000000c105c723c */ /* 0x042ff0000000185c */
[----:B------:R-:W-:Y:S01]  /*5df0*/  HMMA.16816.F32 R96, R16, R14, R96 ;  /* 0x0000000e1060723c */ /* 0x000fe20000001860 */
[----:B------:R-:W1:Y:S07]  /*5e00*/  LDSM.16.MT88.4 R12, [R172+0xd800] ;  /* 0x00d80000ac0c783b */ /* 0x000e6e0000004200 */
[----:B------:R-:W-:Y:S01]  /*5e10*/  HMMA.16816.F32 R112, R148, R154, R112 ;  /* 0x0000009a9470723c */ /* 0x000fe20000001870 */
[--C-:B------:R-:W-:Y:S01]  /*5e20*/  FFMA.FTZ R149, R192, UR4, -R216.reuse ;  /* 0x00000004c0957c23 */ /* 0x100fe200080108d8 */
[--C-:B------:R-:W-:Y:S01]  /*5e30*/  FFMA.FTZ R148, R191, UR4, -R216.reuse ;  /* 0x00000004bf947c23 */ /* 0x100fe200080108d8 */
[----:B------:R-:W-:Y:S01]  /*5e40*/  FFMA.FTZ R150, R190, UR4, -R216 ;  /* 0x00000004be967c23 */ /* 0x000fe200080108d8 */
[--C-:B------:R-:W-:Y:S01]  /*5e50*/  FFMA.FTZ R154, R183, UR4, -R186.reuse ;  /* 0x00000004b79a7c23 */ /* 0x100fe200080108ba */
[----:B------:R-:W-:-:S02]  /*5e60*/  FFMA.FTZ R151, R175, UR4, -R186 ;  /* 0x00000004af977c23 */ /* 0x000fc400080108ba */
[----:B------:R-:W-:Y:S01]  /*5e70*/  MUFU.EX2 R149, R149 ;  /* 0x0000009500957308 */ /* 0x000fe20000000800 */
[C---:B---3--:R-:W-:Y:S01]  /*5e80*/  HMMA.16816.F32 R104, R16.reuse, R10, R104 ;  /* 0x0000000a1068723c */ /* 0x048fe20000001868 */
[----:B------:R-:W-:Y:S02]  /*5e90*/  IMAD.MOV.U32 R10, RZ, RZ, R226 ;  /* 0x000000ffff0a7224 */ /* 0x000fe400078e00e2 */
[----:B------:R-:W-:Y:S03]  /*5ea0*/  MUFU.EX2 R148, R148 ;  /* 0x0000009400947308 */ /* 0x000fe60000000800 */
[----:B------:R-:W-:Y:S01]  /*5eb0*/  LOP3.LUT R11, R10, 0xff, RZ, 0xc0, !PT ;  /* 0x000000ff0a0b7812 */ /* 0x000fe200078ec0ff */
[----:B------:R-:W3:Y:S01]  /*5ec0*/  MUFU.EX2 R150, R150 ;  /* 0x0000009600967308 */ /* 0x000ee20000000800 */
[----:B----4-:R-:W-:Y:S01]  /*5ed0*/  HMMA.16816.F32 R76, R16, R24, R76 ;  /* 0x00000018104c723c */ /* 0x010fe2000000184c */
[----:B------:R-:W-:-:S02]  /*5ee0*/  PRMT R24, R226, 0x7772, RZ ;  /* 0x00007772e2187816 */ /* 0x000fc400000000ff */
[----:B------:R-:W4:Y:S04]  /*5ef0*/  MUFU.EX2 R151, R151 ;  /* 0x0000009700977308 */ /* 0x000f280000000800 */
[----:B------:R-:W1:Y:S01]  /*5f00*/  MUFU.EX2 R154, R154 ;  /* 0x0000009a009a7308 */ /* 0x000e620000000800 */
[----:B-----5:R-:W-:Y:S01]  /*5f10*/  HMMA.16816.F32 R84, R16, R20, R84 ;  /* 0x000000141054723c */ /* 0x020fe20000001854 */
[----:B------:R-:W-:Y:S02]  /*5f20*/  LOP3.LUT R21, R218, 0xffff, RZ, 0xc0, !PT ;  /* 0x0000ffffda157812 */ /* 0x000fe400078ec0ff */
[----:B------:R-:W-:Y:S02]  /*5f30*/  SHF.R.U32.HI R20, RZ, 0x18, R218 ;  /* 0x00000018ff147819 */ /* 0x000fe400000116da */
[----:B------:R-:W-:-:S03]  /*5f40*/  SHF.R.U32.HI R21, RZ, 0x8, R21 ;  /* 0x00000008ff157819 */ /* 0x000fc60000011615 */
[----:B------:R-:W-:Y:S01]  /*5f50*/  HMMA.16816.F32 R100, R16, R8, R100 ;  /* 0x000000081064723c */ /* 0x000fe20000001864 */
[C---:B------:R-:W-:Y:S02]  /*5f60*/  PRMT R9, R226.reuse, 0x7773, RZ ;  /* 0x00007773e2097816 */ /* 0x040fe400000000ff */
[----:B------:R-:W-:Y:S02]  /*5f70*/  PRMT R8, R226, 0x7771, RZ ;  /* 0x00007771e2087816 */ /* 0x000fe400000000ff */
[----:B------:R-:W-:-:S03]  /*5f80*/  PRMT R24, R24, 0x5410, R9 ;  /* 0x0000541018187816 */ /* 0x000fc60000000009 */
[C---:B--2---:R-:W-:Y:S01]  /*5f90*/  HMMA.16816.F32 R108, R16.reuse, R4, R108 ;  /* 0x00000004106c723c */ /* 0x044fe2000000186c */
[----:B------:R-:W-:Y:S02]  /*5fa0*/  PRMT R5, R218, 0x7632, R5 ;  /* 0x00007632da057816 */ /* 0x000fe40000000005 */
[----:B------:R-:W-:Y:S02]  /*5fb0*/  PRMT R4, R11, 0x5410, R8 ;  /* 0x000054100b047816 */ /* 0x000fe40000000008 */
[----:B------:R-:W-:Y:S01]  /*5fc0*/  LOP3.LUT R5, R5, 0xff, RZ, 0xc0, !PT ;  /* 0x000000ff05057812 */ /* 0x000fe200078ec0ff */
[----:B------:R-:W2:Y:S01]  /*5fd0*/  LDSM.16.MT88.4 R8, [R170+0xf800] ;  /* 0x00f80000aa08783b */ /* 0x000ea20000004200 */
[----:B------:R-:W-:Y:S01]  /*5fe0*/  LOP3.LUT R24, R24, 0xff00ff, RZ, 0xc0, !PT ;  /* 0x00ff00ff18187812 */ /* 0x000fe200078ec0ff */
[----:B------:R-:W-:Y:S01]  /*5ff0*/  HMMA.16816.F32 R88, R16, R22, R88 ;  /* 0x000000161058723c */ /* 0x000fe20000001858 */
[----:B------:R-:W-:Y:S02]  /*6000*/  LOP3.LUT R22, R218, 0xff, RZ, 0xc0, !PT ;  /* 0x000000ffda167812 */ /* 0x000fe400078ec0ff */
[----:B------:R-:W-:-:S02]  /*6010*/  PRMT R20, R5, 0x5410, R20 ;  /* 0x0000541005147816 */ /* 0x000fc40000000014 */
[----:B------:R-:W-:Y:S02]  /*6020*/  PRMT R22, R22, 0x5410, R21 ;  /* 0x0000541016167816 */ /* 0x000fe40000000015 */
[----:B---3--:R-:W-:Y:S01]  /*6030*/  F2FP.F16.F32.PACK_AB R21, R219, R150 ;  /* 0x00000096db15723e */ /* 0x008fe200000000ff */
[C---:B------:R-:W-:Y:S01]  /*6040*/  HMMA.16816.F32 R120, R16.reuse, R6, R120 ;  /* 0x000000061078723c */ /* 0x040fe20000001878 */
[--C-:B------:R-:W-:Y:S02]  /*6050*/  HSET2.LE.AND R6, R4, R171.reuse, PT ;  /* 0x000000ab04067233 */ /* 0x100fe40003803000 */
[--C-:B------:R-:W-:Y:S02]  /*6060*/  HSET2.LE.AND R7, R24, R171.reuse, PT ;  /* 0x000000ab18077233 */ /* 0x100fe40003803000 */
[--C-:B------:R-:W-:Y:S02]  /*6070*/  HSET2.LE.AND R4, R22, R171.reuse, PT ;  /* 0x000000ab16047233 */ /* 0x100fe40003803000 */
[----:B------:R-:W-:Y:S01]  /*6080*/  HSET2.LE.AND R5, R20, R171, PT ;  /* 0x000000ab14057233 */ /* 0x000fe20003803000 */
[----:B------:R-:W-:Y:S01]  /*6090*/  HMMA.16816.F32 R116, R16, R144, R116 ;  /* 0x000000901074723c */ /* 0x000fe20000001874 */
[----:B----4-:R-:W-:-:S02]  /*60a0*/  F2FP.F16.F32.PACK_AB R20, R151, R152 ;  /* 0x000000989714723e */ /* 0x010fc400000000ff */
[----:B------:R-:W-:Y:S01]  /*60b0*/  F2FP.F16.F32.PACK_AB R23, R148, R149 ;  /* 0x000000959417723e */ /* 0x000fe200000000ff */
[----:B------:R-:W-:Y:S01]  /*60c0*/  FADD.FTZ R149, R149, R188 ;  /* 0x000000bc95957221 */ /* 0x000fe20000010000 */
[----:B-1----:R-:W-:Y:S02]  /*60d0*/  F2FP.F16.F32.PACK_AB R144, R153, R154 ;  /* 0x0000009a9990723e */ /* 0x002fe400000000ff */
[----:B------:R-:W-:Y:S01]  /*60e0*/  LOP3.LUT R6, R21, R6, RZ, 0xc0, !PT ;  /* 0x0000000615067212 */ /* 0x000fe200078ec0ff */
[C---:B------:R-:W-:Y:S01]  /*60f0*/  HMMA.16816.F32 R36, R16.reuse, R140, R36 ;  /* 0x0000008c1024723c */ /* 0x040fe20000001824 */
[----:B------:R-:W-:Y:S01]  /*6100*/  LOP3.LUT R7, R20, R7, RZ, 0xc0, !PT ;  /* 0x0000000714077212 */ /* 0x000fe200078ec0ff */
[----:B------:R-:W-:Y:S01]  /*6110*/  FADD.FTZ R149, R148, R149 ;  /* 0x0000009594957221 */ /* 0x000fe20000010000 */
[----:B------:R-:W-:Y:S02]  /*6120*/  LOP3.LUT R4, R23, R4, RZ, 0xc0, !PT ;  /* 0x0000000417047212 */ /* 0x000fe400078ec0ff */
[----:B------:R-:W-:Y:S01]  /*6130*/  LOP3.LUT R5, R144, R5, RZ, 0xc0, !PT ;  /* 0x0000000590057212 */ /* 0x000fe200078ec0ff */
[----:B------:R-:W-:Y:S01]  /*6140*/  LDSM.16.MT88.4 R20, [R169+0xf800] ;  /* 0x00f80000a914783b */ /* 0x000fe20000004200 */
[----:B------:R-:W-:Y:S01]  /*6150*/  FADD.FTZ R150, R150, R149 ;  /* 0x0000009596967221 */ /* 0x000fe20000010000 */
[----:B------:R-:W-:Y:S02]  /*6160*/  HMMA.16816.F32 R40, R16, R142, R40 ;  /* 0x0000008e1028723c */ /* 0x000fe40000001828 */
[----:B------:R-:W-:Y:S01]  /*6170*/  LDSM.16.MT88.4 R140, [R172+0xf800] ;  /* 0x00f80000ac8c783b */ /* 0x000fe20000004200 */
[----:B------:R-:W-:-:S05]  /*6180*/  FADD.FTZ R219, R219, R150 ;  /* 0x00000096dbdb7221 */ /* 0x000fca0000010000 */
[C---:B------:R-:W-:Y:S08]  /*6190*/  HMMA.16816.F32 R128, R4.reuse, R12, R128 ;  /* 0x0000000c0480723c */ /* 0x040ff00000001880 */
[----:B------:R-:W-:Y:S01]  /*61a0*/  HMMA.16816.F32 R124, R4, R14, R124 ;  /* 0x0000000e047c723c */ /* 0x000fe2000000187c */
        /* <DEDUP_REMOVED lines=11> */
[----:B------:R-:W-:Y:S07]  /*6260*/  LDSM.16.MT88.4 R24, [R169+0xd800] ;  /* 0x00d80000a918783b */ /* 0x000fee0000004200 */
[----:B------:R-:W-:Y:S01]  /*6270*/  HMMA.16816.F32 R112, R16, R146, R112 ;  /* 0x000000921070723c */ /* 0x000fe20000001870 */
[----:B------:R-:W3:Y:S07]  /*6280*/  LDSM.16.MT88.4 R16, [R169+0x11800] ;  /* 0x01180000a910783b */ /* 0x000eee0000004200 */
[C---:B--2---:R-:W-:Y:S08]  /*6290*/  HMMA.16816.F32 R68, R4.reuse, R8, R68 ;  /* 0x000000080444723c */ /* 0x044ff00000001844 */
[C---:B------:R-:W-:Y:S01]  /*62a0*/  HMMA.16816.F32 R72, R4.reuse, R10, R72 ;  /* 0x0000000a0448723c */ /* 0x040fe20000001848 */
[----:B------:R-:W2:Y:S07]  /*62b0*/  LDSM.16.MT88.4 R8, [R168+0xf800] ;  /* 0x00f80000a808783b */ /* 0x000eae0000004200 */
        /* <DEDUP_REMOVED lines=9> */
[C---:B---3--:R-:W-:Y:S08]  /*6350*/  HMMA.16816.F32 R108, R4.reuse, R16, R108 ;  /* 0x00000010046c723c */ /* 0x048ff0000000186c */
[C---:B------:R-:W-:Y:S01]  /*6360*/  HMMA.16816.F32 R120, R4.reuse, R18, R120 ;  /* 0x000000120478723c */ /* 0x040fe20000001878 */
[----:B------:R-:W1:Y:S07]  /*6370*/  LDSM.16.MT88.4 R16, [R168+0x11800] ;  /* 0x01180000a810783b */ /* 0x000e6e0000004200 */
        /* <DEDUP_REMOVED lines=20> */
[----:B------:R-:W-:Y:S01]  /*64c0*/  HMMA.16816.F32 R112, R4, R18, R112 ;  /* 0x000000120470723c */ /* 0x000fe20000001870 */
[----:B------:R-:W-:-:S04]  /*64d0*/  NOP ;  /* 0x0000000000007918 */ /* 0x000fc80000000000 */
[----:B------:R-:W-:-:S15]  /*64e0*/  @!P6 BRA `(.L_x_766) ;  /* 0x000000380070e947 */ /* 0x000fde0003800000 */
[----:B------:R-:W1:Y:S01]  /*64f0*/  S2R R180, SR_TID.X ;  /* 0x0000000000b47919 */ /* 0x000e620000002100 */
[----:B------:R-:W2:Y:S01]  /*6500*/  S2UR UR5, SR_CgaCtaId ;  /* 0x00000000000579c3 */ /* 0x000ea20000008800 */
[----:B------:R-:W3:Y:S01]  /*6510*/  LDCU UR4, c[0x0][0x440] ;  /* 0x00008800ff0477ac */ /* 0x000ee20008000800 */
[----:B------:R-:W-:Y:S02]  /*6520*/  VIADD R208, R0, 0xfffffffe ;  /* 0xfffffffe00d07836 */ /* 0x000fe40000000000 */
[----:B------:R-:W-:Y:S01]  /*6530*/  IMAD.MOV.U32 R0, RZ, RZ, R3 ;  /* 0x000000ffff007224 */ /* 0x000fe200078e0003 */
[----:B------:R-:W-:Y:S01]  /*6540*/  UMOV UR7, 0x400 ;  /* 0x0000040000077882 */ /* 0x000fe20000000000 */
[----:B------:R-:W-:Y:S01]  /*6550*/  IMAD.MOV.U32 R133, RZ, RZ, R132 ;  /* 0x000000ffff857224 */ /* 0x000fe200078e0084 */
[----:B------:R-:W4:Y:S01]  /*6560*/  LDCU UR6, c[0x0][0x440] ;  /* 0x00008800ff0677ac */ /* 0x000f220008000800 */
[----:B------:R-:W4:Y:S01]  /*6570*/  LDC.64 R190, c[0x0][0x3c0] ;  /* 0x0000f000ffbe7b82 */ /* 0x000f220000000a00 */
[----:B------:R-:W-:Y:S01]  /*6580*/  IMAD.MOV.U32 R177, RZ, RZ, 0x40 ;  /* 0x00000040ffb17424 */ /* 0x000fe200078e00ff */
[----:B---3--:R-:W-:Y:S01]  /*6590*/  ISETP.GE.AND P1, PT, R179, UR4, PT ;  /* 0x00000004b3007c0c */ /* 0x008fe2000bf26270 */
[----:B------:R-:W3:Y:S01]  /*65a0*/  LDCU UR4, c[0x0][0x45c] ;  /* 0x00008b80ff0477ac */ /* 0x000ee20008000800 */
[----:B--2---:R-:W-:Y:S01]  /*65b0*/  ULEA UR5, UR5, UR7, 0x18 ;  /* 0x0000000705057291 */ /* 0x004fe2000f8ec0ff */
[----:B-1----:R-:W-:-:S02]  /*65c0*/  LOP3.LUT P0, RZ, R180, 0x2, RZ, 0xc0, !PT ;  /* 0x00000002b4ff7812 */ /* 0x002fc4000780c0ff */
[C---:B------:R-:W-:Y:S02]  /*65d0*/  SHF.L.U32 R176, R180.reuse, 0x6, RZ ;  /* 0x00000006b4b07819 */ /* 0x040fe400000006ff */
[----:B------:R-:W-:Y:S02]  /*65e0*/  SHF.L.U32 R192, R180, 0x5, RZ ;  /* 0x00000005b4c07819 */ /* 0x000fe400000006ff */
[----:B------:R-:W-:Y:S02]  /*65f0*/  LOP3.LUT R135, R176, 0x400, RZ, 0xc0, !PT ;  /* 0x00000400b0877812 */ /* 0x000fe400078ec0ff */
[----:B------:R-:W-:Y:S01]  /*6600*/  SEL R134, R178, 0xffffffe0, !P0 ;  /* 0xffffffe0b2867807 */ /* 0x000fe20004000000 */
[----:B---3--:R-:W-:Y:S06]  /*6610*/  BRA `(.L_x_767) ;  /* 0x0000000400587947 */ /* 0x008fec0003800000 */
.L_x_769:
[----:B------:R-:W1:Y:S01]  /*6620*/  LDC.64 R136, c[0x0][0x3b8] ;  /* 0x0000ee00ff887b82 */ /* 0x000e620000000a00 */
[----:B------:R-:W-:Y:S04]  /*6630*/  VIADD R139, R208, 0xffffffff ;  /* 0xffffffffd08b7836 */ /* 0x000fe80000000000 */
[C---:B-1----:R-:W-:Y:S01]  /*6640*/  IMAD.WIDE.U32 R142, R139.reuse, R136, RZ ;  /* 0x000000888b8e7225 */ /* 0x042fe200078e00ff */
[----:B------:R-:W-:Y:S03]  /*6650*/  SHF.L.U64.HI R141, R136, 0x4, R137 ;  /* 0x00000004888d7819 */ /* 0x000fe60000010289 */
[----:B------:R-:W-:Y:S01]  /*6660*/  IMAD R140, R139, R137, R143 ;  /* 0x000000898b8c7224 */ /* 0x000fe200078e028f */
[----:B------:R-:W-:Y:S01]  /*6670*/  LOP3.LUT R143, R196, 0x1f8, RZ, 0xc0, !PT ;  /* 0x000001f8c48f7812 */ /* 0x000fe200078ec0ff */
[----:B------:R-:W-:Y:S01]  /*6680*/  IMAD.SHL.U32 R138, R136, 0x10, RZ ;  /* 0x00000010888a7824 */ /* 0x000fe200078e00ff */
[C---:B------:R-:W-:Y:S02]  /*6690*/  LEA R144, P4, R142.reuse, R206, 0x7 ;  /* 0x000000ce8e907211 */ /* 0x040fe400078838ff */
[----:B------:R-:W-:Y:S02]  /*66a0*/  LOP3.LUT R143, R143, 0x38, R180, 0x78, !PT ;  /* 0x000000388f8f7812 */ /* 0x000fe400078e78b4 */
[C---:B------:R-:W-:Y:S02]  /*66b0*/  LEA.HI.X R145, R142.reuse, R205, R140, 0x7, P4 ;  /* 0x000000cd8e917211 */ /* 0x040fe400020f3c8c */
[----:B------:R-:W-:Y:S02]  /*66c0*/  LOP3.LUT R143, R143, 0x1e00, R196, 0xf8, !PT ;  /* 0x00001e008f8f7812 */ /* 0x000fe400078ef8c4 */
[C---:B------:R-:W-:Y:S02]  /*66d0*/  LEA R139, P5, R142.reuse, R138, 0x6 ;  /* 0x0000008a8e8b7211 */ /* 0x040fe400078a30ff */
[----:B------:R-:W-:Y:S02]  /*66e0*/  LEA R209, R143, UR5, 0x1 ;  /* 0x000000058fd17c11 */ /* 0x000fe4000f8e08ff */
[----:B------:R-:W-:Y:S02]  /*66f0*/  LEA.HI.X R2, R142, R141, R140, 0x6, P5 ;  /* 0x0000008d8e027211 */ /* 0x000fe400028f348c */
[CC--:B------:R-:W-:Y:S01]  /*6700*/  LEA R142, P6, R139.reuse, R206.reuse, 0x1 ;  /* 0x000000ce8b8e7211 */ /* 0x0c0fe200078c08ff */
[----:B------:R-:W-:Y:S01]  /*6710*/  @!PT LDS RZ, [RZ] ;  /* 0x00000000fffff984 */ /* 0x000fe20000000800 */
[----:B------:R-:W-:Y:S01]  /*6720*/  @!PT LDS RZ, [RZ] ;  /* 0x00000000fffff984 */ /* 0x000fe20000000800 */
[----:B------:R-:W-:Y:S01]  /*6730*/  @!PT LDS RZ, [RZ] ;  /* 0x00000000fffff984 */ /* 0x000fe20000000800 */
[----:B------:R1:W-:Y:S01]  /*6740*/  @!P1 LDGSTS.E.BYPASS.LTC128B.128 [R209+0x6000], desc[UR14][R144.64] ;  /* 0x0600000090d19fae */ /* 0x0003e2000b981a0e */
[----:B------:R-:W-:Y:S02]  /*6750*/  IADD3 R138, P4, PT, R138, R139, RZ ;  /* 0x0000008b8a8a7210 */ /* 0x000fe40007f9e0ff */
[--C-:B------:R-:W-:Y:S01]  /*6760*/  LEA.HI.X R143, R139, R205, R2.reuse, 0x1, P6 ;  /* 0x000000cd8b8f7211 */ /* 0x100fe200030f0c02 */
[----:B------:R1:W-:Y:S01]  /*6770*/  @P1 STS.128 [R209+0x6000], RZ ;  /* 0x006000ffd1001388 */ /* 0x0003e20000000c00 */
[----:B------:R-:W-:Y:S01]  /*6780*/  LEA R132, P5, R136, R139, 0x5 ;  /* 0x0000008b88847211 */ /* 0x000fe200078a28ff */
[----:B------:R-:W-:Y:S02]  /*6790*/  IMAD.X R141, R141, 0x1, R2, P4 ;  /* 0x000000018d8d7824 */ /* 0x000fe400020e0602 */
[----:B------:R-:W-:Y:S01]  /*67a0*/  @!PT LDS RZ, [RZ] ;  /* 0x00000000fffff984 */ /* 0x000fe20000000800 */
[----:B------:R-:W-:Y:S01]  /*67b0*/  @!PT LDS RZ, [RZ] ;  /* 0x00000000fffff984 */ /* 0x000fe20000000800 */
[----:B------:R-:W-:Y:S01]  /*67c0*/  @!PT LDS RZ, [RZ] ;  /* 0x00000000fffff984 */ /* 0x000fe20000000800 */
[----:B------:R1:W-:Y:S01]  /*67d0*/  @!P3 LDGSTS.E.BYPASS.LTC128B.128 [R209+0x8000], desc[UR14][R144.64+0x80] ;  /* 0x0800008090d1bfae */ /* 0x0003e2000b981a0e */
[----:B------:R-:W-:Y:S02]  /*67e0*/  LEA R140, P4, R132, R206, 0x1 ;  /* 0x000000ce848c7211 */ /* 0x000fe400078808ff */
[----:B------:R-:W-:Y:S01]  /*67f0*/  LEA.HI.X R136, R136, R2, R137, 0x5, P5 ;  /* 0x0000000288887211 */ /* 0x000fe200028f2c89 */
[----:B------:R1:W-:Y:S01]  /*6800*/  @P3 STS.128 [R209+0x8000], RZ ;  /* 0x008000ffd1003388 */ /* 0x0003e20000000c00 */
[C---:B------:R-:W-:Y:S03]  /*6810*/  LEA R146, P5, R138.reuse, R206, 0x1 ;  /* 0x000000ce8a927211 */ /* 0x040fe600078a08ff */
[----:B------:R-:W-:Y:S01]  /*6820*/  @!PT LDS RZ, [RZ] ;  /* 0x00000000fffff984 */ /* 0x000fe20000000800 */
[----:B------:R-:W-:Y:S01]  /*6830*/  @!PT LDS RZ, [RZ] ;  /* 0x00000000fffff984 */ /* 0x000fe20000000800 */
[----:B------:R-:W-:Y:S01]  /*6840*/  @!PT LDS RZ, [RZ] ;  /* 0x00000000fffff984 */ /* 0x000fe20000000800 */
[----:B------:R1:W-:Y:S01]  /*6850*/  @!P0 LDGSTS.E.BYPASS.LTC128B.128 [R209+0xa000], desc[UR14][R144.64+0x100] ;  /* 0x0a00010090d18fae */ /* 0x0003e2000b981a0e */
[-C--:B------:R-:W-:Y:S02]  /*6860*/  LEA.HI.X R147, R138, R205.reuse, R141, 0x1, P5 ;  /* 0x000000cd8a937211 */ /* 0x080fe400028f0c8d */
        /* <DEDUP_REMOVED lines=49> */
.L_x_767:
[----:B------:R-:W-:Y:S04]  /*6b80*/  DEPBAR.LE SB0, 0x0 ;  /* 0x000080000000791a */ /* 0x000fe80000000000 */
[----:B------:R-:W-:Y:S01]  /*6b90*/  BAR.SYNC.DEFER_BLOCKING 0x0 ;  /* 0x0000000000007b1d */ /* 0x000fe20000010000 */
[----:B------:R-:W-:Y:S01]  /*6ba0*/  IMAD.SHL.U32 R196, R180, 0x8, RZ ;  /* 0x00000008b4c47824 */ /* 0x000fe200078e00ff */
[----:B------:R-:W-:Y:S01]  /*6bb0*/  SHF.R.U32.HI R182, RZ, 0x1, R180 ;  /* 0x00000001ffb67819 */ /* 0x000fe200000116b4 */
[----:B----4-:R-:W-:Y:S01]  /*6bc0*/  IMAD.WIDE.U32 R170, R208, R190, RZ ;  /* 0x000000bed0aa7225 */ /* 0x010fe200078e00ff */
[----:B------:R-:W-:Y:S02]  /*6bd0*/  LOP3.LUT R181, R192, 0x7c00, RZ, 0xc0, !PT ;  /* 0x00007c00c0b57812 */ /* 0x000fe400078ec0ff */
[----:B------:R-:W-:Y:S01]  /*6be0*/  LOP3.LUT R179, R196, 0x38, RZ, 0xc0, !PT ;  /* 0x00000038c4b37812 */ /* 0x000fe200078ec0ff */
[----:B------:R-:W-:Y:S01]  /*6bf0*/  IMAD R168, R208, R191, R171 ;  /* 0x000000bfd0a87224 */ /* 0x000fe200078e02ab */
[C---:B------:R-:W-:Y:S01]  /*6c00*/  LEA R226, P0, R170.reuse, R204, 0x7 ;  /* 0x000000ccaae27211 */ /* 0x040fe200078038ff */
[C---:B------:R-:W-:Y:S01]  /*6c10*/  IMAD.SHL.U32 R171, R170.reuse, 0x40, RZ ;  /* 0x00000040aaab7824 */ /* 0x040fe200078e00ff */
[----:B------:R-:W-:Y:S02]  /*6c20*/  LOP3.LUT R195, R179, 0x40, RZ, 0xfc, !PT ;  /* 0x00000040b3c37812 */ /* 0x000fe400078efcff */
[C-C-:B------:R-:W-:Y:S02]  /*6c30*/  LEA.HI.X R227, R170.reuse, R203, R168.reuse, 0x7, P0 ;  /* 0x000000cbaae37211 */ /* 0x140fe400000f3ca8 */
[----:B------:R-:W-:Y:S02]  /*6c40*/  ISETP.GE.AND P3, PT, R195, UR6, PT ;  /* 0x00000006c3007c0c */ /* 0x000fe4000bf66270 */
[----:B------:R-:W-:Y:S02]  /*6c50*/  SHF.L.U64.HI R174, R170, 0x6, R168 ;  /* 0x00000006aaae7819 */ /* 0x000fe400000102a8 */
[C---:B------:R-:W-:Y:S02]  /*6c60*/  LEA R171, P0, R190.reuse, R171, 0x4 ;  /* 0x000000abbeab7211 */ /* 0x040fe400078020ff */
[----:B------:R-:W-:Y:S02]  /*6c70*/  LOP3.LUT R194, R179, 0x80, RZ, 0xfc, !PT ;  /* 0x00000080b3c27812 */ /* 0x000fe400078efcff */
[--C-:B------:R-:W-:Y:S01]  /*6c80*/  LEA.HI.X R174, R190, R174, R191.reuse, 0x4, P0 ;  /* 0x000000aebeae7211 */ /* 0x100fe200000f24bf */
[----:B------:R-:W-:Y:S01]  /*6c90*/  @!PT LDS RZ, [RZ] ;  /* 0x00000000fffff984 */ /* 0x000fe20000000800 */
[----:B------:R-:W-:Y:S01]  /*6ca0*/  @!PT LDS RZ, [RZ] ;  /* 0x00000000fffff984 */ /* 0x000fe20000000800 */
[----:B------:R-:W-:Y:S01]  /*6cb0*/  @!PT LDS RZ, [RZ] ;  /* 0x00000000fffff984 */ /* 0x000fe20000000800 */
[----:B------:R-:W-:Y:S01]  /*6cc0*/  @!P1 LDGSTS.E.BYPASS.LTC128B.128 [R209+0xc000], desc[UR14][R226.64] ;  /* 0x0c000000e2d19fae */ /* 0x000fe2000b981a0e */
[----:B------:R-:W-:Y:S02]  /*6cd0*/  ISETP.GE.AND P0, PT, R194, UR6, PT ;  /* 0x00000006c2007c0c */ /* 0x000fe4000bf06270 */
[----:B------:R-:W-:Y:S01]  /*6ce0*/  LEA R224, P5, R171, R204, 0x1 ;  /* 0x000000ccabe07211 */ /* 0x000fe200078a08ff */
[----:B------:R-:W-:Y:S01]  /*6cf0*/  @P1 STS.128 [R209+0xc000], RZ ;  /* 0x00c000ffd1001388 */ /* 0x000fe20000000c00 */
[----:B------:R-:W-:Y:S02]  /*6d00*/  ISETP.GE.AND P1, PT, R179, UR6, PT ;  /* 0x00000006b3007c0c */ /* 0x000fe4000bf26270 */
[----:B------:R-:W-:Y:S01]  /*6d10*/  LEA.HI.X R225, R171, R203, R174, 0x1, P5 ;  /* 0x000000cbabe17211 */ /* 0x000fe200028f0cae */
[----:B------:R-:W-:Y:S01]  /*6d20*/  @!PT LDS RZ, [RZ] ;  /* 0x00000000fffff984 */ /* 0x000fe20000000800 */
[----:B------:R-:W-:Y:S01]  /*6d30*/  @!PT LDS RZ, [RZ] ;  /* 0x00000000fffff984 */ /* 0x000fe20000000800 */
[----:B------:R-:W-:Y:S01]  /*6d40*/  @!PT LDS RZ, [RZ] ;  /* 0x00000000fffff984 */ /* 0x000fe20000000800 */
[----:B------:R-:W-:Y:S01]  /*6d50*/  @!P3 LDGSTS.E.BYPASS.LTC128B.128 [R209+0xe000], desc[UR14][R226.64+0x80] ;  /* 0x0e000080e2d1bfae */ /* 0x000fe2000b981a0e */
[CC--:B------:R-:W-:Y:S02]  /*6d60*/  LEA R3, P4, R190.reuse, R171.reuse, 0x4 ;  /* 0x000000abbe037211 */ /* 0x0c0fe400078820ff */
[C---:B------:R-:W-:Y:S01]  /*6d70*/  LEA R169, P2, R190.reuse, R171, 0x5 ;  /* 0x000000abbea97211 */ /* 0x040fe200078428ff */
[----:B------:R-:W-:Y:S01]  /*6d80*/  @P3 STS.128 [R209+0xe000], RZ ;  /* 0x00e000ffd1003388 */ /* 0x000fe20000000c00 */
[C-C-:B------:R-:W-:Y:S02]  /*6d90*/  LEA.HI.X R172, R190.reuse, R174, R191.reuse, 0x4, P4 ;  /* 0x000000aebeac7211 */ /* 0x140fe400020f24bf */
[C---:B------:R-:W-:Y:S01]  /*6da0*/  LEA R170, P4, R3.reuse, R204, 0x1 ;  /* 0x000000cc03aa7211 */ /* 0x040fe200078808ff */
[----:B------:R-:W-:Y:S01]  /*6db0*/  @!PT LDS RZ, [RZ] ;  /* 0x00000000fffff984 */ /* 0x000fe20000000800 */
[----:B------:R-:W-:Y:S01]  /*6dc0*/  @!PT LDS RZ, [RZ] ;  /* 0x00000000fffff984 */ /* 0x000fe20000000800 */
[----:B------:R-:W-:Y:S01]  /*6dd0*/  @!PT LDS RZ, [RZ] ;  /* 0x00000000fffff984 */ /* 0x000fe20000000800 */
[----:B------:R1:W-:Y:S01]  /*6de0*/  @!P0 LDGSTS.E.BYPASS.LTC128B.128 [R209+0x10000], desc[UR14][R226.64+0x100] ;  /* 0x10000100e2d18fae */ /* 0x0003e2000b981a0e */
[----:B------:R-:W-:Y:S02]  /*6df0*/  LEA.HI.X R174, R190, R174, R191, 0x5, P2 ;  /* 0x000000aebeae7211 */ /* 0x000fe400010f2cbf */
[-C--:B------:R-:W-:Y:S01]  /*6e00*/  LEA.HI.X R171, R3, R203.reuse, R172, 0x1, P4 ;  /* 0x000000cb03ab7211 */ /* 0x080fe200020f0cac */
[----:B------:R-:W-:Y:S01]  /*6e10*/  @P0 STS.128 [R209+0x10000], RZ ;  /* 0x010000ffd1000388 */ /* 0x000fe20000000c00 */
[----:B------:R-:W-:Y:S02]  /*6e20*/  LEA R168, P2, R169, R204, 0x1 ;  /* 0x000000cca9a87211 */ /* 0x000fe400078408ff */
[----:B------:R-:W-:Y:S01]  /*6e30*/  LOP3.LUT R137, R179, 0x1c0, R176, 0xf8, !PT ;  /* 0x000001c0b3897812 */ /* 0x000fe200078ef8b0 */
[----:B------:R-:W-:Y:S01]  /*6e40*/  @!PT LDS RZ, [RZ] ;  /* 0x00000000fffff984 */ /* 0x000fe20000000800 */
[----:B------:R-:W-:Y:S01]  /*6e50*/  @!PT LDS RZ, [RZ] ;  /* 0x00000000fffff984 */ /* 0x000fe20000000800 */
[----:B------:R-:W-:Y:S01]  /*6e60*/  @!PT LDS RZ, [RZ] ;  /* 0x00000000fffff984 */ /* 0x000fe20000000800 */
[----:B------:R-:W-:Y:S01]  /*6e70*/  @!P1 LDGSTS.E.BYPASS.LTC128B.128 [R209+0xc800], desc[UR14][R224.64] ;  /* 0x0c800000e0d19fae */ /* 0x000fe2000b981a0e */
[----:B------:R-:W-:Y:S02]  /*6e80*/  LEA.HI.X R169, R169, R203, R174, 0x1, P2 ;  /* 0x000000cba9a97211 */ /* 0x000fe400010f0cae */
[----:B------:R-:W-:Y:S01]  /*6e90*/  LOP3.LUT R132, R182, 0x8, RZ, 0xc0, !PT ;  /* 0x00000008b6847812 */ /* 0x000fe200078ec0ff */
[----:B------:R-:W-:Y:S01]  /*6ea0*/  @P1 STS.128 [R209+0xc800], RZ ;  /* 0x00c800ffd1001388 */ /* 0x000fe20000000c00 */
[----:B------:R-:W-:Y:S02]  /*6eb0*/  LOP3.LUT R2, R181, 0x200, R176, 0xf8, !PT ;  /* 0x00000200b5027812 */ /* 0x000fe400078ef8b0 */
[C---:B------:R-:W-:Y:S01]  /*6ec0*/  LOP3.LUT R183, R137.reuse, R132, RZ, 0x3c, !PT ;  /* 0x0000008489b77212 */ /* 0x040fe200078e3cff */
[----:B------:R-:W-:Y:S01]  /*6ed0*/  @!PT LDS RZ, [RZ] ;  /* 0x00000000fffff984 */ /* 0x000fe20000000800 */
[----:B------:R-:W-:Y:S01]  /*6ee0*/  @!PT LDS RZ, [RZ] ;  /* 0x00000000fffff984 */ /* 0x000fe20000000800 */
[----:B------:R-:W-:Y:S01]  /*6ef0*/  @!PT LDS RZ, [RZ] ;  /* 0x00000000fffff984 */ /* 0x000fe20000000800 */
[----:B------:R-:W-:Y:S01]  /*6f00*/  @!P3 LDGSTS.E.BYPASS.LTC128B.128 [R209+0xe800], desc[UR14][R224.64+0x80] ;  /* 0x0e800080e0d1bfae */ /* 0x000fe2000b981a0e */
[----:B------:R-:W-:Y:S02]  /*6f10*/  LOP3.LUT R188, R137, 0x8, R180, 0x78, !PT ;  /* 0x0000000889bc7812 */ /* 0x000fe400078e78b4 */
[----:B------:R-:W-:Y:S01]  /*6f20*/  LOP3.LUT R189, R2, R183, RZ, 0xfc, !PT ;  /* 0x000000b702bd7212 */ /* 0x000fe200078efcff */
[----:B------:R-:W-:Y:S01]  /*6f30*/  @P3 STS.128 [R209+0xe800], RZ ;  /* 0x00e800ffd1003388 */ /* 0x000fe20000000c00 */
        /* <DEDUP_REMOVED lines=8> */
[----:B------:R-:W-:Y:S01]  /*6fc0*/  VIADD R185, R188, UR5 ;  /* 0x00000005bcb97c36 */ /* 0x000fe20008000000 */
[----:B------:R-:W-:Y:S01]  /*6fd0*/  ISETP.NE.AND P4, PT, R208, RZ, PT ;  /* 0x000000ffd000720c */ /* 0x000fe20003f85270 */
[----:B------:R-:W-:Y:S01]  /*6fe0*/  @P0 STS.128 [R209+0x10800], RZ ;  /* 0x010800ffd1000388 */ /* 0x000fe20000000c00 */
[--C-:B------:R-:W-:Y:S02]  /*6ff0*/  IMAD.IADD R186, R134, 0x1, R189.reuse ;  /* 0x0000000186ba7824 */ /* 0x100fe400078e02bd */
[C---:B------:R-:W-:Y:S01]  /*7000*/  IMAD.IADD R184, R185.reuse, 0x1, R134 ;  /* 0x00000001b9b87824 */ /* 0x040fe200078e0286 */
[----:B------:R-:W-:Y:S01]  /*7010*/  @!PT LDS RZ, [RZ] ;  /* 0x00000000fffff984 */ /* 0x000fe20000000800 */
[----:B------:R-:W-:Y:S01]  /*7020*/  @!PT LDS RZ, [RZ] ;  /* 0x00000000fffff984 */ /* 0x000fe20000000800 */
[----:B------:R-:W-:Y:S01]  /*7030*/  @!PT LDS RZ, [RZ] ;  /* 0x00000000fffff984 */ /* 0x000fe20000000800 */
[----:B------:R-:W-:Y:S01]  /*7040*/  @!P1 LDGSTS.E.BYPASS.LTC128B.128 [R209+0xd000], desc[UR14][R170.64] ;  /* 0x0d000000aad19fae */ /* 0x000fe2000b981a0e */
[----:B------:R-:W-:Y:S02]  /*7050*/  IMAD.IADD R187, R2, 0x1, R189 ;  /* 0x0000000102bb7824 */ /* 0x000fe400078e02bd */
[----:B------:R-:W-:Y:S01]  /*7060*/  IMAD.IADD R185, R185, 0x1, R2 ;  /* 0x00000001b9b97824 */ /* 0x000fe200078e0202 */
[----:B------:R-:W-:Y:S01]  /*7070*/  @P1 STS.128 [R209+0xd000], RZ ;  /* 0x00d000ffd1001388 */ /* 0x000fe20000000c00 */
[C---:B------:R-:W-:Y:S02]  /*7080*/  IMAD.IADD R132, R134.reuse, 0x1, R187 ;  /* 0x0000000186847824 */ /* 0x040fe400078e02bb */
[----:B------:R-:W-:Y:S01]  /*7090*/  IMAD.IADD R2, R134, 0x1, R185 ;  /* 0x0000000186027824 */ /* 0x000fe200078e02b9 */
[----:B------:R-:W-:Y:S01]  /*70a0*/  @!PT LDS RZ, [RZ] ;  /* 0x00000000fffff984 */ /* 0x000fe20000000800 */
[----:B------:R-:W-:Y:S01]  /*70b0*/  @!PT LDS RZ, [RZ] ;  /* 0x00000000fffff984 */ /* 0x000fe20000000800 */
[----:B------:R-:W-:Y:S01]  /*70c0*/  @!PT LDS RZ, [RZ] ;  /* 0x00000000fffff984 */ /* 0x000fe20000000800 */
[----:B------:R-:W-:Y:S01]  /*70d0*/  @!P3 LDGSTS.E.BYPASS.LTC128B.128 [R209+0xf000], desc[UR14][R170.64+0x80] ;  /* 0x0f000080aad1bfae */ /* 0x000fe2000b981a0e */
[----:B-1----:R-:W-:Y:S03]  /*70e0*/  IMAD.SHL.U32 R227, R208, 0x2, RZ ;  /* 0x00000002d0e37824 */ /* 0x002fe600078e00ff */
        /* <DEDUP_REMOVED lines=25> */
[----:B------:R-:W0:Y:S04]  /*7280*/  LDGDEPBAR ;  /* 0x00000000000079af */ /* 0x000e280000000000 */
[----:B------:R-:W5:Y:S04]  /*7290*/  LDSM.16.M88.4 R152, [R188+UR5+0x7800] ;  /* 0x00780005bc98783b */ /* 0x000f680008000200 */
[----:B------:R-:W-:Y:S04]  /*72a0*/  LDSM.16.M88.4 R156, [R186] ;  /* 0x00000000ba9c783b */ /* 0x000fe80000000200 */
[----:B------:R-:W5:Y:S04]  /*72b0*/  LDSM.16.M88.4 R160, [R184+0x6000] ;  /* 0x00600000b8a0783b */ /* 0x000f680000000200 */
[----:B------:R-:W-:Y:S04]  /*72c0*/  LDSM.16.M88.4 R164, [R132] ;  /* 0x0000000084a4783b */ /* 0x000fe80000000200 */
[----:B-1----:R-:W-:Y:S04]  /*72d0*/  LDSM.16.M88.4 R168, [R2+0x6000] ;  /* 0x0060000002a8783b */ /* 0x002fe80000000200 */
[----:B------:R-:W-:Y:S01]  /*72e0*/  LDSM.16.M88.4 R172, [R2+0x6800] ;  /* 0x0068000002ac783b */ /* 0x000fe20000000200 */
[C---:B--2---:R-:W-:Y:S08]  /*72f0*/  HMMA.16816.F32 R4, R136.reuse, R140, RZ ;  /* 0x0000008c8804723c */ /* 0x044ff000000018ff */
        /* <DEDUP_REMOVED lines=10> */
[----:B------:R-:W3:Y:S04]  /*73a0*/  LDSM.16.M88.4 R136, [R184+0x7800] ;  /* 0x00780000b888783b */ /* 0x000ee80000000200 */
[----:B------:R-:W4:Y:S03]  /*73b0*/  LDSM.16.M88.4 R152, [R185+0x6000] ;  /* 0x00600000b998783b */ /* 0x000f260000000200 */
        /* <DEDUP_REMOVED lines=12> */
[----:B------:R-:W-:Y:S03]  /*7480*/  LDSM.16.M88.4 R156, [R188+UR5+0x9000] ;  /* 0x00900005bc9c783b */ /* 0x000fe60008000200 */
        /* <DEDUP_REMOVED lines=11> */
[----:B------:R-:W2:Y:S04]  /*7540*/  LDSM.16.M88.4 R148, [R188+UR5+0x8800] ;  /* 0x00880005bc94783b */ /* 0x000ea80008000200 */
[----:B------:R-:W-:Y:S03]  /*7550*/  LDSM.16.M88.4 R160, [R184+0x8000] ;  /* 0x00800000b8a0783b */ /* 0x000fe60000000200 */
        /* <DEDUP_REMOVED lines=24> */
[----:B------:R-:W-:Y:S04]  /*76e0*/  LDSM.16.M88.4 R136, [R187+0x2000] ;  /* 0x00200000bb88783b */ /* 0x000fe80000000200 */
[----:B------:R-:W3:Y:S03]  /*76f0*/  LDSM.16.M88.4 R140, [R185+0x8000] ;  /* 0x00800000b98c783b */ /* 0x000ee60000000200 */
        /* <DEDUP_REMOVED lines=24> */
[----:B------:R-:W1:Y:S04]  /*7880*/  LDSM.16.M88.4 R136, [R189+0x4000] ;  /* 0x00400000bd88783b */ /* 0x000e680000000200 */
[----:B------:R-:W-:Y:S03]  /*7890*/  LDSM.16.M88.4 R148, [R188+UR5+0xb000] ;  /* 0x00b00005bc94783b */ /* 0x000fe60008000200 */
        /* <DEDUP_REMOVED lines=24> */
[----:B------:R-:W2:Y:S04]  /*7a20*/  LDSM.16.M88.4 R136, [R187+0x4000] ;  /* 0x00400000bb88783b */ /* 0x000ea80000000200 */
[----:B------:R-:W-:Y:S03]  /*7a30*/  LDSM.16.M88.4 R160, [R185+0xb800] ;  /* 0x00b80000b9a0783b */ /* 0x000fe60000000200 */
        /* <DEDUP_REMOVED lines=10> */
[----:B------:R-:W1:Y:S04]  /*7ae0*/  LDSM.16.M88.4 R144, [R2+0xa800] ;  /* 0x00a800000290783b */ /* 0x000e680000000200 */
[----:B------:R-:W4:Y:S03]  /*7af0*/  LDSM.16.M88.4 R152, [R2+0xb000] ;  /* 0x00b000000298783b */ /* 0x000f260000000200 */
        /* <DEDUP_REMOVED lines=33> */
[----:B------:R-:W-:Y:S01]  /*7d10*/  FMNMX3.FTZ R168, R168, R32, R33, !PT ;  /* 0x00000020a8a87276 */ /* 0x000fe20007810021 */
[----:B------:R-:W-:Y:S06]  /*7d20*/  @P4 BRA `(.L_x_769) ;  /* 0xffffffe8003c4947 */ /* 0x000fec000383ffff */
.L_x_768:
[----:B------:R-:W2:Y:S01]  /*7d30*/  SHFL.BFLY PT, R137, R168, 0x2, 0x1f ;  /* 0x0c401f00a8897f89 */ /* 0x000ea200000e0000 */
[----:B------:R-:W-:Y:S02]  /*7d40*/  LOP3.LUT R2, R227, R215, R223, 0x96, !PT ;  /* 0x000000d7e3027212 */ /* 0x000fe400078e96df */
[----:B------:R-:W-:Y:S02]  /*7d50*/  FMNMX3.FTZ R3, R3, R34, R35, !PT ;  /* 0x0000002203037276 */ /* 0x000fe40007810023 */
[C---:B------:R-:W-:Y:S01]  /*7d60*/  IADD3 R161, PT, PT, R223.reuse, 0x76cf5d0a, RZ ;  /* 0x76cf5d0adfa17810 */ /* 0x040fe20007ffe0ff */
[----:B------:R-:W-:Y:S01]  /*7d70*/  IMAD.WIDE.U32 R152, R2, -0x326172a9, RZ ;  /* 0xcd9e8d5702987825 */ /* 0x000fe200078e00ff */
[C---:B------:R-:W-:Y:S01]  /*7d80*/  IADD3 R159, PT, PT, R223.reuse, 0x32370b8f, RZ ;  /* 0x32370b8fdf9f7810 */ /* 0x040fe20007ffe0ff */
[----:B------:R-:W3:Y:S01]  /*7d90*/  SHFL.BFLY PT, R2, R3, 0x2, 0x1f ;  /* 0x0c401f0003027f89 */ /* 0x000ee200000e0000 */
[----:B------:R-:W-:Y:S02]  /*7da0*/  IADD3 R157, PT, PT, R223, -0x56f99767, RZ ;  /* 0xa9066899df9d7810 */ /* 0x000fe40007ffe0ff */
[----:B------:R-:W-:Y:S02]  /*7db0*/  LOP3.LUT R132, R220, R202, R153, 0x96, !PT ;  /* 0x000000cadc847212 */ /* 0x000fe400078e9699 */
[----:B------:R-:W-:Y:S02]  /*7dc0*/  LOP3.LUT R152, R211, R201, R152, 0x96, !PT ;  /* 0x000000c9d3987212 */ /* 0x000fe400078e9698 */
[----:B------:R-:W-:Y:S01]  /*7dd0*/  IADD3 R158, PT, PT, R223, -0x126145ec, RZ ;  /* 0xed9eba14df9e7810 */ /* 0x000fe20007ffe0ff */
[----:B------:R-:W-:Y:S01]  /*7de0*/  IMAD.WIDE.U32 R150, R132, -0x2daee0ad, RZ ;  /* 0xd2511f5384967825 */ /* 0x000fe200078e00ff */
[----:B------:R-:W-:Y:S02]  /*7df0*/  LOP3.LUT R165, R183, 0x200, R176, 0xf8, !PT ;  /* 0x00000200b7a57812 */ /* 0x000fe400078ef8b0 */
[----:B------:R-:W-:Y:S01]  /*7e00*/  IADD3 R224, PT, PT, R223, 0x646e171e, RZ ;  /* 0x646e171edfe07810 */ /* 0x000fe20007ffe0ff */
[----:B------:R-:W-:Y:S01]  /*7e10*/  IMAD.WIDE.U32 R152, R152, -0x2daee0ad, RZ ;  /* 0xd2511f5398987825 */ /* 0x000fe200078e00ff */
[----:B------:R-:W-:Y:S02]  /*7e20*/  LOP3.LUT R132, R212, R161, R151, 0x96, !PT ;  /* 0x000000a1d4847212 */ /* 0x000fe400078e9697 */
[----:B------:R-:W-:Y:S02]  /*7e30*/  LEA R165, R165, UR5, 0x1 ;  /* 0x00000005a5a57c11 */ /* 0x000fe4000f8e08ff */
[----:B------:R-:W-:Y:S01]  /*7e40*/  LOP3.LUT R150, R159, R150, R153, 0x96, !PT ;  /* 0x000000969f967212 */ /* 0x000fe200078e9699 */
[----:B------:R-:W-:Y:S01]  /*7e50*/  IMAD.WIDE.U32 R148, R132, -0x326172a9, RZ ;  /* 0xcd9e8d5784947825 */ /* 0x000fe200078e00ff */
[----:B------:R-:W-:Y:S02]  /*7e60*/  IADD3 R164, PT, PT, R134, R165, RZ ;  /* 0x000000a586a47210 */ /* 0x000fe40007ffe0ff */
[----:B------:R-:W-:Y:S01]  /*7e70*/  IADD3 R227, PT, PT, R227, 0x1, RZ ;  /* 0x00000001e3e37810 */ /* 0x000fe20007ffe0ff */
[----:B------:R-:W-:Y:S01]  /*7e80*/  IMAD.WIDE.U32 R150, R150, -0x326172a9, RZ ;  /* 0xcd9e8d5796967825 */ /* 0x000fe200078e00ff */
[----:B------:R-:W-:Y:S01]  /*7e90*/  LOP3.LUT R136, R210, R200, R149, 0x96, !PT ;  /* 0x000000c8d2887212 */ /* 0x000fe200078e9695 */
[----:B-1----:R-:W-:Y:S03]  /*7ea0*/  LDSM.16.MT88.4 R144, [R164+0xc000] ;  /* 0x00c00000a490783b */ /* 0x002fe60000004200 */
[----:B------:R-:W-:Y:S01]  /*7eb0*/  LOP3.LUT R148, R199, R148, R151, 0x96, !PT ;  /* 0x00000094c7947212 */ /* 0x000fe200078e9697 */
[----:B------:R-:W-:Y:S04]  /*7ec0*/  IMAD.WIDE.U32 R138, R136, -0x2daee0ad, RZ ;  /* 0xd2511f53888a7825 */ /* 0x000fe800078e00ff */
[----:B------:R-:W-:Y:S01]  /*7ed0*/  IMAD.WIDE.U32 R148, R148, -0x2daee0ad, RZ ;  /* 0xd2511f5394947825 */ /* 0x000fe200078e00ff */
[----:B------:R-:W-:Y:S04]  /*7ee0*/  LOP3.LUT R152, R158, R152, R139, 0x96, !PT ;  /* 0x000000989e987212 */ /* 0x000fe800078e968b */
[----:B------:R-:W-:Y:S01]  /*7ef0*/  LOP3.LUT R136, R157, R138, R149, 0x96, !PT ;  /* 0x0000008a9d887212 */ /* 0x000fe200078e9695 */
[----:B------:R-:W-:Y:S04]  /*7f00*/  IMAD.WIDE.U32 R152, R152, -0x326172a9, RZ ;  /* 0xcd9e8d5798987825 */ /* 0x000fe800078e00ff */
[----:B------:R-:W-:Y:S01]  /*7f10*/  IMAD.WIDE.U32 R142, R136, -0x326172a9, RZ ;  /* 0xcd9e8d57888e7825 */ /* 0x000fe200078e00ff */
[----:B------:R-:W-:Y:S02]  /*7f20*/  LOP3.LUT R150, R198, R150, R153, 0x96, !PT ;  /* 0x00000096c6967212 */ /* 0x000fe400078e9699 */
[----:B------:R-:W-:Y:S03]  /*7f30*/  PRMT R139, R142, 0x7773, RZ ;  /* 0x000077738e8b7816 */ /* 0x000fe600000000ff */
[----:B------:R-:W-:Y:S01]  /*7f40*/  IMAD.WIDE.U32 R150, R150, -0x2daee0ad, RZ ;  /* 0xd2511f5396967825 */ /* 0x000fe200078e00ff */
[----:B------:R-:W-:Y:S02]  /*7f50*/  PRMT R138, R142, 0x7772, RZ ;  /* 0x000077728e8a7816 */ /* 0x000fe400000000ff */
[----:B------:R-:W-:Y:S02]  /*7f60*/  LOP3.LUT R136, R197, R152, R143, 0x96, !PT ;  /* 0x00000098c5887212 */ /* 0x000fe400078e968f */
[----:B------:R-:W-:Y:S01]  /*7f70*/  MOV R140, R142 ;  /* 0x0000008e008c7202 */ /* 0x000fe20000000f00 */
[----:B------:R-:W-:Y:S01]  /*7f80*/  LDSM.16.MT88.4 R152, [R164+0xe800] ;  /* 0x00e80000a498783b */ /* 0x000fe20000004200 */
[----:B------:R-:W-:Y:S02]  /*7f90*/  LOP3.LUT R148, R224, R148, R151, 0x96, !PT ;  /* 0x00000094e0947212 */ /* 0x000fe400078e9697 */
[----:B------:R-:W-:Y:S02]  /*7fa0*/  LOP3.LUT R140, R140, 0xff, RZ, 0xc0, !PT ;  /* 0x000000ff8c8c7812 */ /* 0x000fe400078ec0ff */
[----:B------:R-:W-:Y:S02]  /*7fb0*/  LOP3.LUT R149, R148, 0xff, RZ, 0xc0, !PT ;  /* 0x000000ff94957812 */ /* 0x000fe400078ec0ff */
[----:B------:R-:W-:Y:S02]  /*7fc0*/  SHF.R.U32.HI R163, RZ, 0x18, R148 ;  /* 0x00000018ffa37819 */ /* 0x000fe40000011694 */
[----:B--2---:R-:W-:Y:S02]  /*7fd0*/  FMNMX.FTZ R137, R168, R137, !PT ;  /* 0x00000089a8897209 */ /* 0x004fe40007810000 */
[----:B---3--:R-:W-:Y:S03]  /*7fe0*/  FMNMX.FTZ R2, R3, R2, !PT ;  /* 0x0000000203027209 */ /* 0x008fe60007810000 */
[----:B------:R-:W1:Y:S08]  /*7ff0*/  SHFL.BFLY PT, R132, R137, 0x1, 0x1f ;  /* 0x0c201f0089847f89 */ /* 0x000e7000000e0000 */
[----:B------:R-:W2:Y:S01]  /*8000*/  SHFL.BFLY PT, R3, R2, 0x1, 0x1f ;  /* 0x0c201f0002037f89 */ /* 0x000ea200000e0000 */
[----:B-1----:R-:W-:Y:S02]  /*8010*/  FMNMX.FTZ R132, R137, R132, !PT ;  /* 0x0000008489847209 */ /* 0x002fe40007810000 */
[----:B------:R-:W-:Y:S02]  /*8020*/  PRMT R137, R142, 0x7771, RZ ;  /* 0x000077718e897816 */ /* 0x000fe400000000ff */
[C---:B------:R-:W-:Y:S01]  /*8030*/  FSETP.NEU.FTZ.AND P0, PT, R132.reuse, -INF , PT ;  /* 0xff8000008400780b */ /* 0x040fe20003f1d000 */
[----:B------:R-:W-:Y:S01]  /*8040*/  FMUL.FTZ R185, R132, UR4 ;  /* 0x0000000484b97c20 */ /* 0x000fe20008410000 */
[----:B--2---:R-:W-:Y:S02]  /*8050*/  FMNMX.FTZ R3, R2, R3, !PT ;  /* 0x0000000302037209 */ /* 0x004fe40007810000 */
[----:B------:R-:W-:Y:S02]  /*8060*/  PRMT R2, R138, 0x5410, R139 ;  /* 0x000054108a027816 */ /* 0x000fe4000000008b */
[----:B------:R-:W-:Y:S01]  /*8070*/  FSEL R185, R185, RZ, P0 ;  /* 0x000000ffb9b97208 */ /* 0x000fe20000000000 */
[----:B------:R-:W1:Y:S01]  /*8080*/  LDC R138, c[0x0][0x4f8] ;  /* 0x00013e00ff8a7b82 */ /* 0x000e620000000800 */
[----:B------:R-:W-:Y:S01]  /*8090*/  LOP3.LUT R139, R136, 0xffff, RZ, 0xc0, !PT ;  /* 0x0000ffff888b7812 */ /* 0x000fe200078ec0ff */
[C---:B------:R-:W-:Y:S01]  /*80a0*/  FMUL.FTZ R184, R3.reuse, UR4 ;  /* 0x0000000403b87c20 */ /* 0x040fe20008410000 */
[----:B------:R-:W-:Y:S01]  /*80b0*/  FSETP.NEU.FTZ.AND P0, PT, R3, -INF , PT ;  /* 0xff8000000300780b */ /* 0x000fe20003f1d000 */
[--C-:B------:R-:W-:Y:S01]  /*80c0*/  FFMA.FTZ R167, R8, UR4, -R185.reuse ;  /* 0x0000000408a77c23 */ /* 0x100fe200080108b9 */
[--C-:B------:R-:W-:Y:S01]  /*80d0*/  FFMA.FTZ R168, R9, UR4, -R185.reuse ;  /* 0x0000000409a87c23 */ /* 0x100fe200080108b9 */
[----:B------:R-:W-:Y:S01]  /*80e0*/  LOP3.LUT R8, R136, 0xff, RZ, 0xc0, !PT ;  /* 0x000000ff88087812 */ /* 0x000fe200078ec0ff */
[----:B------:R-:W-:Y:S01]  /*80f0*/  FFMA.FTZ R173, R4, UR4, -R185 ;  /* 0x0000000404ad7c23 */ /* 0x000fe200080108b9 */
[----:B------:R-:W-:Y:S01]  /*8100*/  SHF.R.U32.HI R9, RZ, 0x8, R139 ;  /* 0x00000008ff097819 */ /* 0x000fe2000001168b */
[----:B------:R-:W-:Y:S01]  /*8110*/  FFMA.FTZ R172, R5, UR4, -R185 ;  /* 0x0000000405ac7c23 */ /* 0x000fe200080108b9 */
[----:B------:R-:W-:Y:S01]  /*8120*/  FSEL R184, R184, RZ, P0 ;  /* 0x000000ffb8b87208 */ /* 0x000fe20000000000 */
[----:B------:R-:W-:Y:S01]  /*8130*/  FADD.FTZ R5, -R132, R133 ;  /* 0x0000008584057221 */ /* 0x000fe20000010100 */
[----:B------:R-:W-:Y:S01]  /*8140*/  PRMT R9, R8, 0x5410, R9 ;  /* 0x0000541008097816 */ /* 0x000fe20000000009 */
[----:B------:R-:W-:Y:S01]  /*8150*/  MUFU.EX2 R167, R167 ;  /* 0x000000a700a77308 */ /* 0x000fe20000000800 */
[----:B------:R-:W-:Y:S01]  /*8160*/  PRMT R8, R136, 0x7632, R8 ;  /* 0x0000763288087816 */ /* 0x000fe20000000008 */
[--C-:B------:R-:W-:Y:S01]  /*8170*/  FFMA.FTZ R170, R11, UR4, -R184.reuse ;  /* 0x000000040baa7c23 */ /* 0x100fe200080108b8 */
[----:B------:R-:W-:Y:S01]  /*8180*/  PRMT R137, R140, 0x5410, R137 ;  /* 0x000054108c897816 */ /* 0x000fe20000000089 */
[----:B------:R-:W-:Y:S01]  /*8190*/  FFMA.FTZ R169, R10, UR4, -R184 ;  /* 0x000000040aa97c23 */ /* 0x000fe200080108b8 */
[----:B------:R-:W2:Y:S01]  /*81a0*/  LDSM.16.MT88.4 R140, [R165+0xc000] ;  /* 0x00c00000a58c783b */ /* 0x000ea20000004200 */
[----:B------:R-:W-:Y:S01]  /*81b0*/  SHF.R.U32.HI R11, RZ, 0x18, R136 ;  /* 0x00000018ff0b7819 */ /* 0x000fe20000011688 */
[--C-:B------:R-:W-:Y:S01]  /*81c0*/  FFMA.FTZ R175, R6, UR4, -R184.reuse ;  /* 0x0000000406af7c23 */ /* 0x100fe200080108b8 */
[----:B------:R-:W-:Y:S01]  /*81d0*/  LOP3.LUT R4, R8, 0xff, RZ, 0xc0, !PT ;  /* 0x000000ff08047812 */ /* 0x000fe200078ec0ff */
[----:B------:R-:W-:Y:S01]  /*81e0*/  FFMA.FTZ R171, R7, UR4, -R184 ;  /* 0x0000000407ab7c23 */ /* 0x000fe200080108b8 */
[----:B------:R-:W-:Y:S01]  /*81f0*/  LOP3.LUT R139, R2, 0xff00ff, RZ, 0xc0, !PT ;  /* 0x00ff00ff028b7812 */ /* 0x000fe200078ec0ff */
[----:B------:R-:W-:Y:S01]  /*8200*/  FMUL.FTZ R2, R5, UR4 ;  /* 0x0000000405027c20 */ /* 0x000fe20008410000 */
[----:B------:R-:W-:Y:S01]  /*8210*/  PRMT R11, R4, 0x5410, R11 ;  /* 0x00005410040b7816 */ /* 0x000fe2000000000b */
[----:B------:R-:W-:Y:S01]  /*8220*/  FADD.FTZ R4, -R3, R0 ;  /* 0x0000000003047221 */ /* 0x000fe20000010100 */
[----:B------:R-:W3:Y:S01]  /*8230*/  MUFU.EX2 R168, R168 ;  /* 0x000000a800a87308 */ /* 0x000ee20000000800 */
[----:B-1----:R-:W-:Y:S01]  /*8240*/  LOP3.LUT R138, R138, 0xff, RZ, 0xc0, !PT ;  /* 0x000000ff8a8a7812 */ /* 0x002fe200078ec0ff */
[--C-:B------:R-:W-:Y:S01]  /*8250*/  FFMA.FTZ R230, R24, UR4, -R185.reuse ;  /* 0x0000000418e67c23 */ /* 0x100fe200080108b9 */
[----:B------:R-:W-:Y:S07]  /*8260*/  FMUL.FTZ R0, R4, UR4 ;  /* 0x0000000404007c20 */ /* 0x000fee0008410000 */
[----:B------:R-:W-:Y:S01]  /*8270*/  MUFU.EX2 R169, R169 ;  /* 0x000000a900a97308 */ /* 0x000fe20000000800 */
[----:B------:R-:W-:Y:S01]  /*8280*/  LEA R174, R138, R138, 0x10 ;  /* 0x0000008a8aae7211 */ /* 0x000fe200078e80ff */
[--C-:B------:R-:W-:Y:S01]  /*8290*/  FFMA.FTZ R233, R25, UR4, -R185.reuse ;  /* 0x0000000419e97c23 */ /* 0x100fe200080108b9 */
[C---:B------:R-:W-:Y:S07]  /*82a0*/  IADD3 R8, PT, PT, R165.reuse, 0xc000, RZ ;  /* 0x0000c000a5087810 */ /* 0x040fee0007ffe0ff */
[----:B------:R-:W1:Y:S01]  /*82b0*/  MUFU.EX2 R170, R170 ;  /* 0x000000aa00aa7308 */ /* 0x000e620000000800 */
[----:B------:R-:W-:Y:S01]  /*82c0*/  IADD3 R133, PT, PT, R165, 0xc040, RZ ;  /* 0x0000c040a5857810 */ /* 0x000fe20007ffe0ff */
[--C-:B------:R-:W-:Y:S01]  /*82d0*/  FFMA.FTZ R232, R26, UR4, -R184.reuse ;  /* 0x000000041ae87c23 */ /* 0x100fe200080108b8 */
[--C-:B------:R-:W-:Y:S07]  /*82e0*/  HSET2.LE.AND R138, R137, R174.reuse, PT ;  /* 0x000000ae898a7233 */ /* 0x100fee0003803000 */
[----:B------:R-:W-:Y:S01]  /*82f0*/  MUFU.EX2 R173, R173 ;  /* 0x000000ad00ad7308 */ /* 0x000fe20000000800 */
[--C-:B------:R-:W-:Y:S01]  /*8300*/  HSET2.LE.AND R136, R9, R174.reuse, PT ;  /* 0x000000ae09887233 */ /* 0x100fe20003803000 */
[--C-:B------:R-:W-:Y:S01]  /*8310*/  FFMA.FTZ R231, R27, UR4, -R184.reuse ;  /* 0x000000041be77c23 */ /* 0x100fe200080108b8 */
[--C-:B------:R-:W-:Y:S07]  /*8320*/  HSET2.LE.AND R137, R11, R174.reuse, PT ;  /* 0x000000ae0b897233 */ /* 0x100fee0003803000 */
[----:B------:R-:W4:Y:S01]  /*8330*/  MUFU.EX2 R172, R172 ;  /* 0x000000ac00ac7308 */ /* 0x000f220000000800 */
[--C-:B------:R-:W-:Y:S01]  /*8340*/  HSET2.LE.AND R139, R139, R174.reuse, PT ;  /* 0x000000ae8b8b7233 */ /* 0x100fe20003803000 */
[----:B------:R-:W-:Y:S01]  /*8350*/  LDSM.16.MT88.4 R24, [R164+0xd000] ;  /* 0x00d00000a418783b */ /* 0x000fe20000004200 */
[----:B---3--:R-:W-:Y:S07]  /*8360*/  F2FP.F16.F32.PACK_AB R7, R168, R167 ;  /* 0x000000a7a807723e */ /* 0x008fee00000000ff */
[----:B------:R-:W-:Y:S01]  /*8370*/  MUFU.EX2 R175, R175 ;  /* 0x000000af00af7308 */ /* 0x000fe20000000800 */
[----:B------:R-:W-:Y:S01]  /*8380*/  @P2 IADD3 R133, PT, PT, R8, -0x40, RZ ;  /* 0xffffffc008852810 */ /* 0x000fe20007ffe0ff */
[--C-:B------:R-:W-:Y:S01]  /*8390*/  FFMA.FTZ R183, R16, UR4, -R185.reuse ;  /* 0x0000000410b77c23 */ /* 0x100fe200080108b9 */
[----:B-1----:R-:W-:Y:S07]  /*83a0*/  F2FP.F16.F32.PACK_AB R6, R170, R169 ;  /* 0x000000a9aa06723e */ /* 0x002fee00000000ff */
[----:B------:R-:W1:Y:S01]  /*83b0*/  MUFU.EX2 R171, R171 ;  /* 0x000000ab00ab7308 */ /* 0x000e620000000800 */
[----:B------:R-:W-:Y:S01]  /*83c0*/  LOP3.LUT R138, R7, R138, RZ, 0xc0, !PT ;  /* 0x0000008a078a7212 */ /* 0x000fe200078ec0ff */
[--C-:B------:R-:W-:Y:S01]  /*83d0*/  FFMA.FTZ R186, R17, UR4, -R185.reuse ;  /* 0x0000000411ba7c23 */ /* 0x100fe200080108b9 */
[----:B------:R-:W-:Y:S07]  /*83e0*/  LOP3.LUT R139, R6, R139, RZ, 0xc0, !PT ;  /* 0x0000008b068b7212 */ /* 0x000fee00078ec0ff */
[----:B------:R-:W3:Y:S01]  /*83f0*/  MUFU.EX2 R2, R2 ;  /* 0x0000000200027308 */ /* 0x000ee20000000800 */
[----:B------:R-:W-:Y:S01]  /*8400*/  IADD3 R166, PT, PT, R134, R133, RZ ;  /* 0x0000008586a67210 */ /* 0x000fe20007ffe0ff */
[--C-:B------:R-:W-:Y:S01]  /*8410*/  FFMA.FTZ R188, R18, UR4, -R184.reuse ;  /* 0x0000000412bc7c23 */ /* 0x100fe200080108b8 */
[----:B----4-:R-:W-:Y:S07]  /*8420*/  F2FP.F16.F32.PACK_AB R5, R172, R173 ;  /* 0x000000adac05723e */ /* 0x010fee00000000ff */
[----:B------:R-:W4:Y:S01]  /*8430*/  MUFU.EX2 R0, R0 ;  /* 0x0000000000007308 */ /* 0x000f220000000800 */
[--C-:B------:R-:W-:Y:S01]  /*8440*/  FFMA.FTZ R187, R19, UR4, -R184.reuse ;  /* 0x0000000413bb7c23 */ /* 0x100fe200080108b8 */
[--C-:B------:R-:W-:Y:S01]  /*8450*/  FFMA.FTZ R216, R12, UR4, -R185.reuse ;  /* 0x000000040cd87c23 */ /* 0x100fe200080108b9 */
[----:B------:R-:W-:Y:S01]  /*8460*/  LOP3.LUT R136, R5, R136, RZ, 0xc0, !PT ;  /* 0x0000008805887212 */ /* 0x000fe200078ec0ff */
[--C-:B------:R-:W-:Y:S01]  /*8470*/  FFMA.FTZ R225, R13, UR4, -R185.reuse ;  /* 0x000000040de17c23 */ /* 0x100fe200080108b9 */
[--C-:B------:R-:W-:Y:S01]  /*8480*/  FFMA.FTZ R218, R14, UR4, -R184.reuse ;  /* 0x000000040eda7c23 */ /* 0x100fe200080108b8 */
[----:B-1----:R-:W-:Y:S01]  /*8490*/  F2FP.F16.F32.PACK_AB R4, R171, R175 ;  /* 0x000000afab04723e */ /* 0x002fe200000000ff */
[--C-:B------:R-:W-:Y:S03]  /*84a0*/  FFMA.FTZ R189, R15, UR4, -R184.reuse ;  /* 0x000000040fbd7c23 */ /* 0x100fe600080108b8 */
[----:B------:R-:W-:Y:S01]  /*84b0*/  MUFU.EX2 R216, R216 ;  /* 0x000000d800d87308 */ /* 0x000fe20000000800 */
[----:B------:R-:W-:Y:S01]  /*84c0*/  FFMA.FTZ R226, R20, UR4, -R185 ;  /* 0x0000000414e27c23 */ /* 0x000fe200080108b9 */
[----:B------:R-:W-:Y:S01]  /*84d0*/  LOP3.LUT R137, R4, R137, RZ, 0xc0, !PT ;  /* 0x0000008904897212 */ /* 0x000fe200078ec0ff */
[C---:B---3--:R-:W-:Y:S01]  /*84e0*/  FMUL.FTZ R4, R2.reuse, R128 ;  /* 0x0000008002047220 */ /* 0x048fe20000410000 */
[C---:B------:R-:W-:Y:S01]  /*84f0*/  FMUL.FTZ R5, R2.reuse, R129 ;  /* 0x0000008102057220 */ /* 0x040fe20000410000 */
[----:B------:R-:W-:Y:S01]  /*8500*/  FMUL.FTZ R8, R2, R124 ;  /* 0x0000007c02087220 */ /* 0x000fe20000410000 */
[C---:B----4-:R-:W-:Y:S01]  /*8510*/  FMUL.FTZ R6, R0.reuse, R130 ;  /* 0x0000008200067220 */ /* 0x050fe20000410000 */
[----:B------:R-:W-:Y:S01]  /*8520*/  FMUL.FTZ R7, R0, R131 ;  /* 0x0000008300077220 */ /* 0x000fe20000410000 */
[----:B------:R-:W-:Y:S01]  /*8530*/  FMUL.FTZ R9, R2, R125 ;  /* 0x0000007d02097220 */ /* 0x000fe20000410000 */
[----:B------:R-:W1:Y:S01]  /*8540*/  LDSM.16.MT88.4 R128, [R133] ;  /* 0x000000008580783b */ /* 0x000e620000004200 */
[C---:B------:R-:W-:Y:S01]  /*8550*/  FMUL.FTZ R10, R0.reuse, R126 ;  /* 0x0000007e000a7220 */ /* 0x040fe20000410000 */
[----:B------:R-:W-:Y:S01]  /*8560*/  FMUL.FTZ R11, R0, R127 ;  /* 0x0000007f000b7220 */ /* 0x000fe20000410000 */
[C---:B------:R-:W-:Y:S01]  /*8570*/  FMUL.FTZ R16, R2.reuse, R120 ;  /* 0x0000007802107220 */ /* 0x040fe20000410000 */
[----:B------:R-:W-:Y:S01]  /*8580*/  FMUL.FTZ R17, R2, R121 ;  /* 0x0000007902117220 */ /* 0x000fe20000410000 */
[C---:B--2---:R-:W-:Y:S01]  /*8590*/  HMMA.16816.F32 R4, R136.reuse, R140, R4 ;  /* 0x0000008c8804723c */ /* 0x044fe20000001804 */
[----:B------:R-:W-:Y:S02]  /*85a0*/  MUFU.EX2 R225, R225 ;  /* 0x000000e100e17308 */ /* 0x000fe40000000800 */
[----:B------:R-:W2:Y:S02]  /*85b0*/  LDSM.16.MT88.4 R124, [R166] ;  /* 0x00000000a67c783b */ /* 0x000ea40000004200 */
[C---:B------:R-:W-:Y:S01]  /*85c0*/  FMUL.FTZ R18, R0.reuse, R122 ;  /* 0x0000007a00127220 */ /* 0x040fe20000410000 */
[----:B------:R-:W-:Y:S01]  /*85d0*/  FMUL.FTZ R19, R0, R123 ;  /* 0x0000007b00137220 */ /* 0x000fe20000410000 */
[C---:B------:R-:W-:Y:S01]  /*85e0*/  FMUL.FTZ R36, R2.reuse, R36 ;  /* 0x0000002402247220 */ /* 0x040fe20000410000 */
[C---:B------:R-:W-:Y:S03]  /*85f0*/  HMMA.16816.F32 R8, R136.reuse, R142, R8 ;  /* 0x0000008e8808723c */ /* 0x040fe60000001808 */
[----:B------:R-:W-:Y:S01]  /*8600*/  MUFU.EX2 R218, R218 ;  /* 0x000000da00da7308 */ /* 0x000fe20000000800 */
[----:B------:R-:W-:Y:S01]  /*8610*/  FMUL.FTZ R37, R2, R37 ;  /* 0x0000002502257220 */ /* 0x000fe20000410000 */
[C---:B------:R-:W-:Y:S01]  /*8620*/  FMUL.FTZ R38, R0.reuse, R38 ;  /* 0x0000002600267220 */ /* 0x040fe20000410000 */
[----:B------:R-:W-:Y:S01]  /*8630*/  FMUL.FTZ R39, R0, R39 ;  /* 0x0000002700277220 */ /* 0x000fe20000410000 */
[----:B------:R-:W3:Y:S01]  /*8640*/  LDSM.16.MT88.4 R140, [R165+0xe000] ;  /* 0x00e00000a58c783b */ /* 0x000ee20000004200 */
[C---:B------:R-:W-:Y:S01]  /*8650*/  FMUL.FTZ R40, R2.reuse, R40 ;  /* 0x0000002802287220 */ /* 0x040fe20000410000 */
[----:B------:R-:W-:Y:S01]  /*8660*/  FMUL.FTZ R41, R2, R41 ;  /* 0x0000002902297220 */ /* 0x000fe20000410000 */
[C---:B------:R-:W-:Y:S01]  /*8670*/  FMUL.FTZ R42, R0.reuse, R42 ;  /* 0x0000002a002a7220 */ /* 0x040fe20000410000 */
[----:B------:R-:W-:Y:S01]  /*8680*/  FMUL.FTZ R43, R0, R43 ;  /* 0x0000002b002b7220 */ /* 0x000fe20000410000 */
[----:B------:R-:W-:Y:S01]  /*8690*/  FMUL.FTZ R44, R2, R44 ;  /* 0x0000002c022c7220 */ /* 0x000fe20000410000 */
[C---:B------:R-:W-:Y:S01]  /*86a0*/  HMMA.16816.F32 R36, R136.reuse, R144, R36 ;  /* 0x000000908824723c */ /* 0x040fe20000001824 */
[----:B------:R-:W-:Y:S01]  /*86b0*/  MUFU.EX2 R189, R189 ;  /* 0x000000bd00bd7308 */ /* 0x000fe20000000800 */
[----:B------:R-:W-:Y:S01]  /*86c0*/  LDSM.16.MT88.4 R120, [R165+0xc800] ;  /* 0x00c80000a578783b */ /* 0x000fe20000004200 */
[----:B------:R-:W-:Y:S01]  /*86d0*/  PRMT R144, R150, 0x7772, RZ ;  /* 0x0000777296907816 */ /* 0x000fe200000000ff */
[----:B------:R-:W-:Y:S01]  /*86e0*/  FMUL.FTZ R45, R2, R45 ;  /* 0x0000002d022d7220 */ /* 0x000fe20000410000 */
        /* <DEDUP_REMOVED lines=25> */
[C---:B--2---:R-:W-:Y:S04]  /*8880*/  HMMA.16816.F32 R52, R136.reuse, R124, R52 ;  /* 0x0000007c8834723c */ /* 0x044fe80000001834 */
[----:B------:R-:W2:Y:S01]  /*8890*/  MUFU.EX2 R187, R187 ;  /* 0x000000bb00bb7308 */ /* 0x000ea20000000800 */
        /* <DEDUP_REMOVED lines=11> */
[C---:B------:R-:W-:Y:S01]  /*8950*/  FMUL.FTZ R72, R2.reuse, R72 ;  /* 0x0000004802487220 */ /* 0x040fe20000410000 */
[----:B------:R-:W-:Y:S01]  /*8960*/  FMUL.FTZ R73, R2, R73 ;  /* 0x0000004902497220 */ /* 0x000fe20000410000 */
[C---:B---3--:R-:W-:Y:S04]  /*8970*/  HMMA.16816.F32 R60, R136.reuse, R140, R60 ;  /* 0x0000008c883c723c */ /* 0x048fe8000000183c */
        /* <DEDUP_REMOVED lines=8> */
[----:B------:R-:W-:Y:S01]  /*8a00*/  MUFU.EX2 R233, R233 ;  /* 0x000000e900e97308 */ /* 0x000fe20000000800 */
[----:B------:R-:W-:Y:S01]  /*8a10*/  FMUL.FTZ R79, R0, R79 ;  /* 0x0000004f004f7220 */ /* 0x000fe20000410000 */
[C---:B------:R-:W-:Y:S01]  /*8a20*/  FMUL.FTZ R80, R2.reuse, R80 ;  /* 0x0000005002507220 */ /* 0x040fe20000410000 */
[----:B------:R-:W-:Y:S01]  /*8a30*/  FMUL.FTZ R81, R2, R81 ;  /* 0x0000005102517220 */ /* 0x000fe20000410000 */
[C---:B------:R-:W-:Y:S01]  /*8a40*/  FMUL.FTZ R82, R0.reuse, R82 ;  /* 0x0000005200527220 */ /* 0x040fe20000410000 */
[----:B------:R-:W-:Y:S01]  /*8a50*/  FMUL.FTZ R83, R0, R83 ;  /* 0x0000005300537220 */ /* 0x000fe20000410000 */
[C---:B------:R-:W-:Y:S01]  /*8a60*/  FMUL.FTZ R92, R2.reuse, R92 ;  /* 0x0000005c025c7220 */ /* 0x040fe20000410000 */
[C---:B-1----:R-:W-:Y:S03]  /*8a70*/  HMMA.16816.F32 R68, R136.reuse, R128, R68 ;  /* 0x000000808844723c */ /* 0x042fe60000001844 */
[----:B------:R-:W-:Y:S01]  /*8a80*/  MUFU.EX2 R232, R232 ;  /* 0x000000e800e87308 */ /* 0x000fe20000000800 */
        /* <DEDUP_REMOVED lines=13> */
[C---:B----4-:R-:W-:Y:S03]  /*8b60*/  HMMA.16816.F32 R76, R136.reuse, R124, R76 ;  /* 0x0000007c884c723c */ /* 0x050fe6000000184c */
        /* <DEDUP_REMOVED lines=11> */
[----:B------:R-:W-:Y:S01]  /*8c20*/  FMUL.FTZ R12, R2, R116 ;  /* 0x00000074020c7220 */ /* 0x000fe20000410000 */
[C---:B------:R-:W-:Y:S01]  /*8c30*/  FMUL.FTZ R14, R0.reuse, R118 ;  /* 0x00000076000e7220 */ /* 0x040fe20000410000 */
[----:B------:R-:W-:Y:S01]  /*8c40*/  FMUL.FTZ R15, R0, R119 ;  /* 0x00000077000f7220 */ /* 0x000fe20000410000 */
[C---:B------:R-:W-:Y:S01]  /*8c50*/  FMUL.FTZ R112, R2.reuse, R112 ;  /* 0x0000007002707220 */ /* 0x040fe20000410000 */
[----:B------:R-:W-:Y:S01]  /*8c60*/  FMUL.FTZ R113, R2, R113 ;  /* 0x0000007102717220 */ /* 0x000fe20000410000 */
[----:B------:R-:W-:Y:S01]  /*8c70*/  FMUL.FTZ R114, R0, R114 ;  /* 0x0000007200727220 */ /* 0x000fe20000410000 */
[C---:B---3--:R-:W-:Y:S03]  /*8c80*/  HMMA.16816.F32 R84, R136.reuse, R140, R84 ;  /* 0x0000008c8854723c */ /* 0x048fe60000001854 */
[C---:B------:R-:W-:Y:S01]  /*8c90*/  FMUL.FTZ R88, R2.reuse, R88 ;  /* 0x0000005802587220 */ /* 0x040fe20000410000 */
[----:B------:R-:W-:Y:S01]  /*8ca0*/  FMUL.FTZ R89, R2, R89 ;  /* 0x0000005902597220 */ /* 0x000fe20000410000 */
[C---:B------:R-:W-:Y:S01]  /*8cb0*/  FMUL.FTZ R90, R0.reuse, R90 ;  /* 0x0000005a005a7220 */ /* 0x040fe20000410000 */
[C---:B------:R-:W-:Y:S01]  /*8cc0*/  FMUL.FTZ R91, R0.reuse, R91 ;  /* 0x0000005b005b7220 */ /* 0x040fe20000410000 */
[----:B------:R-:W-:Y:S01]  /*8cd0*/  MOV R140, R150 ;  /* 0x00000096008c7202 */ /* 0x000fe20000000f00 */
[----:B------:R-:W-:Y:S01]  /*8ce0*/  FMUL.FTZ R115, R0, R115 ;  /* 0x0000007300737220 */ /* 0x000fe20000410000 */
[----:B------:R-:W-:Y:S01]  /*8cf0*/  PRMT R141, R150, 0x7771, RZ ;  /* 0x00007771968d7816 */ /* 0x000fe200000000ff */
[--C-:B------:R-:W-:Y:S01]  /*8d00*/  FFMA.FTZ R228, R22, UR4, -R184.reuse ;  /* 0x0000000416e47c23 */ /* 0x100fe200080108b8 */
[----:B--2---:R-:W-:Y:S01]  /*8d10*/  F2FP.F16.F32.PACK_AB R156, R187, R188 ;  /* 0x000000bcbb9c723e */ /* 0x004fe200000000ff */
[----:B------:R-:W-:Y:S01]  /*8d20*/  FFMA.FTZ R229, R23, UR4, -R184 ;  /* 0x0000000417e57c23 */ /* 0x000fe200080108b8 */
[C---:B------:R-:W-:Y:S03]  /*8d30*/  HMMA.16816.F32 R88, R136.reuse, R142, R88 ;  /* 0x0000008e8858723c */ /* 0x040fe60000001858 */
[----:B------:R-:W-:Y:S01]  /*8d40*/  PRMT R143, R150, 0x7773, RZ ;  /* 0x00007773968f7816 */ /* 0x000fe200000000ff */
[C---:B------:R-:W-:Y:S01]  /*8d50*/  FMUL.FTZ R100, R2.reuse, R100 ;  /* 0x0000006402647220 */ /* 0x040fe20000410000 */
[----:B------:R-:W-:Y:S01]  /*8d60*/  FMUL.FTZ R101, R2, R101 ;  /* 0x0000006502657220 */ /* 0x000fe20000410000 */
[----:B------:R-:W-:Y:S01]  /*8d70*/  FMUL.FTZ R102, R0, R102 ;  /* 0x0000006600667220 */ /* 0x000fe20000410000 */
[----:B------:R-:W-:Y:S01]  /*8d80*/  PRMT R144, R144, 0x5410, R143 ;  /* 0x0000541090907816 */ /* 0x000fe2000000008f */
[C---:B-1----:R-:W-:Y:S01]  /*8d90*/  HMMA.16816.F32 R92, R136.reuse, R128, R92 ;  /* 0x00000080885c723c */ /* 0x042fe2000000185c */
[----:B------:R-:W-:Y:S02]  /*8da0*/  MUFU.EX2 R228, R228 ;  /* 0x000000e400e47308 */ /* 0x000fe40000000800 */
[----:B------:R-:W-:Y:S01]  /*8db0*/  LOP3.LUT R119, R144, 0xff00ff, RZ, 0xc0, !PT ;  /* 0x00ff00ff90777812 */ /* 0x000fe200078ec0ff */
[----:B------:R-:W-:Y:S01]  /*8dc0*/  FMUL.FTZ R103, R0, R103 ;  /* 0x0000006700677220 */ /* 0x000fe20000410000 */
[----:B------:R-:W-:Y:S01]  /*8dd0*/  LDSM.16.MT88.4 R144, [R166+0x800] ;  /* 0x00080000a690783b */ /* 0x000fe20000004200 */
[----:B------:R-:W-:Y:S01]  /*8de0*/  FMUL.FTZ R13, R2, R117 ;  /* 0x00000075020d7220 */ /* 0x000fe20000410000 */
[----:B------:R-:W-:Y:S01]  /*8df0*/  F2FP.F16.F32.PACK_AB R117, R186, R183 ;  /* 0x000000b7ba75723e */ /* 0x000fe200000000ff */
[C---:B------:R-:W-:Y:S03]  /*8e00*/  HMMA.16816.F32 R96, R136.reuse, R130, R96 ;  /* 0x000000828860723c */ /* 0x040fe60000001860 */
[----:B------:R-:W1:Y:S01]  /*8e10*/  MUFU.EX2 R229, R229 ;  /* 0x000000e500e57308 */ /* 0x000e620000000800 */
[--C-:B------:R-:W-:Y:S01]  /*8e20*/  HSET2.LE.AND R119, R119, R174.reuse, PT ;  /* 0x000000ae77777233 */ /* 0x100fe20003803000 */
[----:B------:R-:W-:Y:S01]  /*8e30*/  FFMA.FTZ R173, R2, R219, R173 ;  /* 0x000000db02ad7223 */ /* 0x000fe200000100ad */
[----:B------:R-:W2:Y:S01]  /*8e40*/  LDSM.16.MT88.4 R128, [R133+0x4000] ;  /* 0x004000008580783b */ /* 0x000ea20000004200 */
[----:B------:R-:W-:Y:S01]  /*8e50*/  ISETP.GT.AND P0, PT, R208, RZ, PT ;  /* 0x000000ffd000720c */ /* 0x000fe20003f04270 */
[----:B------:R-:W-:Y:S01]  /*8e60*/  FFMA.FTZ R175, R0, R217, R175 ;  /* 0x000000d900af7223 */ /* 0x000fe200000100af */
[C---:B----4-:R-:W-:Y:S03]  /*8e70*/  HMMA.16816.F32 R100, R136.reuse, R124, R100 ;  /* 0x0000007c8864723c */ /* 0x050fe60000001864 */
[----:B------:R-:W-:Y:S01]  /*8e80*/  LOP3.LUT R124, R140, 0xff, RZ, 0xc0, !PT ;  /* 0x000000ff8c7c7812 */ /* 0x000fe200078ec0ff */
[----:B------:R-:W-:Y:S01]  /*8e90*/  FADD.FTZ R172, R172, R173 ;  /* 0x000000adacac7221 */ /* 0x000fe20000010000 */
[----:B------:R-:W-:Y:S01]  /*8ea0*/  LOP3.LUT R125, R148, 0xffff, RZ, 0xc0, !PT ;  /* 0x0000ffff947d7812 */ /* 0x000fe200078ec0ff */
[----:B------:R-:W-:Y:S01]  /*8eb0*/  FADD.FTZ R0, R171, R175 ;  /* 0x000000afab007221 */ /* 0x000fe20000010000 */
[----:B------:R-:W-:Y:S01]  /*8ec0*/  PRMT R141, R124, 0x5410, R141 ;  /* 0x000054107c8d7816 */ /* 0x000fe2000000008d */
[C---:B------:R-:W-:Y:S03]  /*8ed0*/  HMMA.16816.F32 R104, R136.reuse, R126, R104 ;  /* 0x0000007e8868723c */ /* 0x040fe60000001868 */
[----:B------:R-:W-:Y:S01]  /*8ee0*/  SHF.R.U32.HI R142, RZ, 0x8, R125 ;  /* 0x00000008ff8e7819 */ /* 0x000fe2000001167d */
[----:B------:R-:W-:Y:S01]  /*8ef0*/  FADD.FTZ R169, R169, R0 ;  /* 0x00000000a9a97221 */ /* 0x000fe20000010000 */
[----:B------:R-:W3:Y:S01]  /*8f00*/  LDSM.16.MT88.4 R124, [R166+0x4000] ;  /* 0x00400000a67c783b */ /* 0x000ee20000004200 */
[----:B------:R-:W-:Y:S02]  /*8f10*/  LOP3.LUT R119, R156, R119, RZ, 0xc0, !PT ;  /* 0x000000779c777212 */ /* 0x000fe400078ec0ff */
[----:B------:R-:W-:Y:S01]  /*8f20*/  PRMT R149, R149, 0x5410, R142 ;  /* 0x0000541095957816 */ /* 0x000fe2000000008e */
[----:B------:R-:W-:Y:S01]  /*8f30*/  FADD.FTZ R169, R170, R169 ;  /* 0x000000a9aaa97221 */ /* 0x000fe20000010000 */
[----:B------:R-:W-:Y:S02]  /*8f40*/  PRMT R140, R148, 0x7632, R140 ;  /* 0x00007632948c7816 */ /* 0x000fe4000000008c */
[--C-:B------:R-:W-:Y:S02]  /*8f50*/  HSET2.LE.AND R148, R141, R174.reuse, PT ;  /* 0x000000ae8d947233 */ /* 0x100fe40003803000 */
[----:B------:R-:W-:Y:S02]  /*8f60*/  LOP3.LUT R140, R140, 0xff, RZ, 0xc0, !PT ;  /* 0x000000ff8c8c7812 */ /* 0x000fe400078ec0ff */
[--C-:B------:R-:W-:Y:S02]  /*8f70*/  HSET2.LE.AND R116, R149, R174.reuse, PT ;  /* 0x000000ae95747233 */ /* 0x100fe40003803000 */
[----:B------:R-:W-:Y:S02]  /*8f80*/  PRMT R163, R140, 0x5410, R163 ;  /* 0x000054108ca37816 */ /* 0x000fe400000000a3 */
[----:B------:R-:W-:Y:S01]  /*8f90*/  LDSM.16.MT88.4 R140, [R133+0x800] ;  /* 0x00080000858c783b */ /* 0x000fe20000004200 */
[----:B------:R-:W-:Y:S02]  /*8fa0*/  LOP3.LUT R118, R117, R148, RZ, 0xc0, !PT ;  /* 0x0000009475767212 */ /* 0x000fe400078ec0ff */
[--C-:B------:R-:W-:Y:S02]  /*8fb0*/  HSET2.LE.AND R117, R163, R174.reuse, PT ;  /* 0x000000aea3757233 */ /* 0x100fe40003803000 */
[----:B-1----:R-:W-:Y:S03]  /*8fc0*/  F2FP.F16.F32.PACK_AB R22, R229, R228 ;  /* 0x000000e4e516723e */ /* 0x002fe600000000ff */
[----:B------:R-:W-:Y:S01]  /*8fd0*/  LDSM.16.MT88.4 R148, [R165+0xe800] ;  /* 0x00e80000a594783b */ /* 0x000fe20000004200 */
[C---:B--2---:R-:W-:Y:S08]  /*8fe0*/  HMMA.16816.F32 R108, R136.reuse, R128, R108 ;  /* 0x00000080886c723c */ /* 0x044ff0000000186c */
[C---:B------:R-:W-:Y:S01]  /*8ff0*/  HMMA.16816.F32 R16, R136.reuse, R130, R16 ;  /* 0x000000828810723c */ /* 0x040fe20000001810 */
[----:B------:R-:W1:Y:S07]  /*9000*/  LDSM.16.MT88.4 R128, [R164+0xc800] ;  /* 0x00c80000a480783b */ /* 0x000e6e0000004200 */
[C---:B---3--:R-:W-:Y:S03]  /*9010*/  HMMA.16816.F32 R12, R136.reuse, R124, R12 ;  /* 0x0000007c880c723c */ /* 0x048fe6000000180c */
[----:B------:R-:W-:Y:S02]  /*9020*/  F2FP.F16.F32.PACK_AB R125, R225, R216 ;  /* 0x000000d8e17d723e */ /* 0x000fe400000000ff */
[----:B------:R-:W-:Y:S01]  /*9030*/  F2FP.F16.F32.PACK_AB R124, R189, R218 ;  /* 0x000000dabd7c723e */ /* 0x000fe200000000ff */
[----:B------:R-:W-:Y:S01]  /*9040*/  FADD.FTZ R218, R218, R169 ;  /* 0x000000a9dada7221 */ /* 0x000fe20000010000 */
[----:B------:R-:W-:Y:S01]  /*9050*/  LOP3.LUT R116, R125, R116, RZ, 0xc0, !PT ;  /* 0x000000747d747212 */ /* 0x000fe200078ec0ff */
[----:B------:R-:W-:Y:S03]  /*9060*/  HMMA.16816.F32 R112, R136, R126, R112 ;  /* 0x0000007e8870723c */ /* 0x000fe60000001870 */
[----:B------:R-:W-:Y:S01]  /*9070*/  LOP3.LUT R117, R124, R117, RZ, 0xc0, !PT ;  /* 0x000000757c757212 */ /* 0x000fe200078ec0ff */
[----:B------:R-:W-:Y:S01]  /*9080*/  FADD.FTZ R189, R189, R218 ;  /* 0x000000dabdbd7221 */ /* 0x000fe20000010000 */
[----:B------:R-:W2:Y:S03]  /*9090*/  LDSM.16.MT88.4 R124, [R133+0x2800] ;  /* 0x00280000857c783b */ /* 0x000ea60000004200 */
[----:B------:R-:W-:Y:S02]  /*90a0*/  FADD.FTZ R188, R188, R189 ;  /* 0x000000bdbcbc7221 */ /* 0x000fe40000010000 */
[C---:B------:R-:W-:Y:S05]  /*90b0*/  HMMA.16816.F32 R4, R116.reuse, R120, R4 ;  /* 0x000000787404723c */ /* 0x040fea0000001804 */
[----:B------:R-:W-:Y:S03]  /*90c0*/  FADD.FTZ R187, R187, R188 ;  /* 0x000000bcbbbb7221 */ /* 0x000fe60000010000 */
[C---:B------:R-:W-:Y:S01]  /*90d0*/  HMMA.16816.F32 R8, R116.reuse, R122, R8 ;  /* 0x0000007a7408723c */ /* 0x040fe20000001808 */
[----:B------:R-:W3:Y:S02]  /*90e0*/  LDSM.16.MT88.4 R120, [R166+0x2800] ;  /* 0x00280000a678783b */ /* 0x000ee40000004200 */
[----:B------:R-:W-:Y:S04]  /*90f0*/  FADD.FTZ R228, R228, R187 ;  /* 0x000000bbe4e47221 */ /* 0x000fe80000010000 */
[----:B------:R-:W-:Y:S01]  /*9100*/  FADD.FTZ R229, R229, R228 ;  /* 0x000000e4e5e57221 */ /* 0x000fe20000010000 */
[C---:B-1----:R-:W-:Y:S03]  /*9110*/  HMMA.16816.F32 R36, R116.reuse, R128, R36 ;  /* 0x000000807424723c */ /* 0x042fe60000001824 */
[----:B------:R-:W-:Y:S01]  /*9120*/  LOP3.LUT R128, R215, R223, R227, 0x96, !PT ;  /* 0x000000dfd7807212 */ /* 0x000fe200078e96e3 */
[----:B------:R-:W-:Y:S04]  /*9130*/  FFMA.FTZ R227, R21, UR4, -R185 ;  /* 0x0000000415e37c23 */ /* 0x000fe800080108b9 */
[C---:B------:R-:W-:Y:S02]  /*9140*/  HMMA.16816.F32 R40, R116.reuse, R130, R40 ;  /* 0x000000827428723c */ /* 0x040fe40000001828 */
[----:B------:R-:W1:Y:S01]  /*9150*/  MUFU.EX2 R227, R227 ;  /* 0x000000e300e37308 */ /* 0x000e620000000800 */
[----:B------:R-:W-:Y:S02]  /*9160*/  IMAD.WIDE.U32 R136, R128, -0x326172a9, RZ ;  /* 0xcd9e8d5780887825 */ /* 0x000fe400078e00ff */
[----:B------:R-:W4:Y:S03]  /*9170*/  LDSM.16.MT88.4 R128, [R165+0x10800] ;  /* 0x01080000a580783b */ /* 0x000f260000004200 */
[C---:B------:R-:W-:Y:S03]  /*9180*/  HMMA.16816.F32 R44, R116.reuse, R140, R44 ;  /* 0x0000008c742c723c */ /* 0x040fe6000000182c */
[----:B------:R-:W-:Y:S05]  /*9190*/  LOP3.LUT R136, R211, R201, R136, 0x96, !PT ;  /* 0x000000c9d3887212 */ /* 0x000fea00078e9688 */
        /* <DEDUP_REMOVED lines=11> */
[C---:B--2---:R-:W-:Y:S03]  /*9250*/  HMMA.16816.F32 R76, R116.reuse, R124, R76 ;  /* 0x0000007c744c723c */ /* 0x044fe6000000184c */
[----:B------:R-:W-:Y:S01]  /*9260*/  LOP3.LUT R124, R220, R202, R137, 0x96, !PT ;  /* 0x000000cadc7c7212 */ /* 0x000fe200078e9689 */
[----:B------:R-:W-:Y:S04]  /*9270*/  IMAD.WIDE.U32 R136, R136, -0x2daee0ad, RZ ;  /* 0xd2511f5388887825 */ /* 0x000fe800078e00ff */
[C---:B------:R-:W-:Y:S03]  /*9280*/  HMMA.16816.F32 R80, R116.reuse, R126, R80 ;  /* 0x0000007e7450723c */ /* 0x040fe60000001850 */
[----:B------:R-:W-:Y:S02]  /*9290*/  IMAD.WIDE.U32 R236, R124, -0x2daee0ad, RZ ;  /* 0xd2511f537cec7825 */ /* 0x000fe400078e00ff */
[----:B------:R-:W2:Y:S03]  /*92a0*/  LDSM.16.MT88.4 R124, [R164+0x10800] ;  /* 0x01080000a47c783b */ /* 0x000ea60000004200 */
[C---:B---3--:R-:W-:Y:S03]  /*92b0*/  HMMA.16816.F32 R84, R116.reuse, R120, R84 ;  /* 0x000000787454723c */ /* 0x048fe60000001854 */
[----:B------:R-:W-:Y:S02]  /*92c0*/  LOP3.LUT R161, R212, R161, R237, 0x96, !PT ;  /* 0x000000a1d4a17212 */ /* 0x000fe400078e96ed */
[----:B------:R-:W-:Y:S03]  /*92d0*/  LOP3.LUT R236, R159, R236, R137, 0x96, !PT ;  /* 0x000000ec9fec7212 */ /* 0x000fe600078e9689 */
[C---:B------:R-:W-:Y:S03]  /*92e0*/  HMMA.16816.F32 R88, R116.reuse, R122, R88 ;  /* 0x0000007a7458723c */ /* 0x040fe60000001858 */
[----:B------:R-:W-:Y:S04]  /*92f0*/  IMAD.WIDE.U32 R234, R161, -0x326172a9, RZ ;  /* 0xcd9e8d57a1ea7825 */ /* 0x000fe800078e00ff */
[----:B------:R-:W-:Y:S01]  /*9300*/  IMAD.WIDE.U32 R236, R236, -0x326172a9, RZ ;  /* 0xcd9e8d57ecec7825 */ /* 0x000fe200078e00ff */
[C---:B----4-:R-:W-:Y:S03]  /*9310*/  HMMA.16816.F32 R92, R116.reuse, R128, R92 ;  /* 0x00000080745c723c */ /* 0x050fe6000000185c */
[----:B------:R-:W-:Y:S02]  /*9320*/  LOP3.LUT R120, R210, R200, R235, 0x96, !PT ;  /* 0x000000c8d2787212 */ /* 0x000fe400078e96eb */
[----:B------:R-:W-:Y:S03]  /*9330*/  LOP3.LUT R234, R199, R234, R237, 0x96, !PT ;  /* 0x000000eac7ea7212 */ /* 0x000fe600078e96ed */
[C---:B------:R-:W-:Y:S03]  /*9340*/  HMMA.16816.F32 R96, R116.reuse, R130, R96 ;  /* 0x000000827460723c */ /* 0x040fe60000001860 */
[----:B------:R-:W-:Y:S02]  /*9350*/  IMAD.WIDE.U32 R138, R120, -0x2daee0ad, RZ ;  /* 0xd2511f53788a7825 */ /* 0x000fe400078e00ff */
[----:B------:R-:W3:Y:S02]  /*9360*/  LDSM.16.MT88.4 R120, [R133+0x4800] ;  /* 0x004800008578783b */ /* 0x000ee40000004200 */
[----:B------:R-:W-:Y:S01]  /*9370*/  IMAD.WIDE.U32 R234, R234, -0x2daee0ad, RZ ;  /* 0xd2511f53eaea7825 */ /* 0x000fe200078e00ff */
[----:B------:R-:W-:Y:S04]  /*9380*/  LOP3.LUT R238, R158, R136, R139, 0x96, !PT ;  /* 0x000000889eee7212 */ /* 0x000fe800078e968b */
[----:B------:R-:W-:Y:S01]  /*9390*/  LOP3.LUT R157, R157, R138, R235, 0x96, !PT ;  /* 0x0000008a9d9d7212 */ /* 0x000fe200078e96eb */
[C---:B--2---:R-:W-:Y:S03]  /*93a0*/  HMMA.16816.F32 R100, R116.reuse, R124, R100 ;  /* 0x0000007c7464723c */ /* 0x044fe60000001864 */
[----:B------:R-:W-:Y:S04]  /*93b0*/  IMAD.WIDE.U32 R238, R238, -0x326172a9, RZ ;  /* 0xcd9e8d57eeee7825 */ /* 0x000fe800078e00ff */
[----:B------:R-:W-:Y:S01]  /*93c0*/  IMAD.WIDE.U32 R128, R157, -0x326172a9, RZ ;  /* 0xcd9e8d579d807825 */ /* 0x000fe200078e00ff */
[C---:B------:R-:W-:Y:S04]  /*93d0*/  HMMA.16816.F32 R104, R116.reuse, R126, R104 ;  /* 0x0000007e7468723c */ /* 0x040fe80000001868 */
[----:B------:R-:W-:Y:S02]  /*93e0*/  LOP3.LUT R136, R197, R238, R129, 0x96, !PT ;  /* 0x000000eec5887212 */ /* 0x000fe400078e9681 */
[----:B------:R-:W-:Y:S02]  /*93f0*/  MOV R138, R128 ;  /* 0x00000080008a7202 */ /* 0x000fe40000000f00 */
[C---:B------:R-:W-:Y:S02]  /*9400*/  PRMT R139, R128.reuse, 0x7773, RZ ;  /* 0x00007773808b7816 */ /* 0x040fe400000000ff */
[C---:B------:R-:W-:Y:S02]  /*9410*/  PRMT R156, R128.reuse, 0x7772, RZ ;  /* 0x00007772809c7816 */ /* 0x040fe400000000ff */
[----:B------:R-:W-:Y:S02]  /*9420*/  PRMT R161, R128, 0x7771, RZ ;  /* 0x0000777180a17816 */ /* 0x000fe400000000ff */
[----:B------:R-:W2:Y:S01]  /*9430*/  LDSM.16.MT88.4 R128, [R166+0x4800] ;  /* 0x00480000a680783b */ /* 0x000ea20000004200 */
[C---:B------:R-:W-:Y:S02]  /*9440*/  LOP3.LUT R137, R136.reuse, 0xffff, RZ, 0xc0, !PT ;  /* 0x0000ffff88897812 */ /* 0x040fe400078ec0ff */
[C---:B------:R-:W-:Y:S02]  /*9450*/  LOP3.LUT R124, R136.reuse, 0xff, RZ, 0xc0, !PT ;  /* 0x000000ff887c7812 */ /* 0x040fe400078ec0ff */
[----:B------:R-:W-:Y:S02]  /*9460*/  SHF.R.U32.HI R137, RZ, 0x8, R137 ;  /* 0x00000008ff897819 */ /* 0x000fe40000011689 */
[----:B------:R-:W-:Y:S02]  /*9470*/  PRMT R20, R136, 0x7632, R20 ;  /* 0x0000763288147816 */ /* 0x000fe40000000014 */
[----:B------:R-:W-:Y:S01]  /*9480*/  PRMT R21, R124, 0x5410, R137 ;  /* 0x000054107c157816 */ /* 0x000fe20000000089 */
[C---:B---3--:R-:W-:Y:S01]  /*9490*/  HMMA.16816.F32 R108, R116.reuse, R120, R108 ;  /* 0x00000078746c723c */ /* 0x048fe2000000186c */
[----:B------:R-:W3:Y:S02]  /*94a0*/  LDSM.16.MT88.4 R124, [R165+0xd000] ;  /* 0x00d00000a57c783b */ /* 0x000ee40000004200 */
[----:B------:R-:W-:Y:S02]  /*94b0*/  SHF.R.U32.HI R23, RZ, 0x18, R136 ;  /* 0x00000018ff177819 */ /* 0x000fe40000011688 */
[----:B------:R-:W-:Y:S02]  /*94c0*/  LOP3.LUT R20, R20, 0xff, RZ, 0xc0, !PT ;  /* 0x000000ff14147812 */ /* 0x000fe400078ec0ff */
[----:B------:R-:W-:Y:S01]  /*94d0*/  LOP3.LUT R138, R138, 0xff, RZ, 0xc0, !PT ;  /* 0x000000ff8a8a7812 */ /* 0x000fe200078ec0ff */
[C---:B------:R-:W-:Y:S01]  /*94e0*/  HMMA.16816.F32 R16, R116.reuse, R122, R16 ;  /* 0x0000007a7410723c */ /* 0x040fe20000001810 */
[----:B------:R-:W4:Y:S02]  /*94f0*/  LDSM.16.MT88.4 R120, [R133+0x1000] ;  /* 0x001000008578783b */ /* 0x000f240000004200 */
[----:B------:R-:W-:Y:S02]  /*9500*/  PRMT R23, R20, 0x5410, R23 ;  /* 0x0000541014177816 */ /* 0x000fe40000000017 */
[--C-:B------:R-:W-:Y:S02]  /*9510*/  HSET2.LE.AND R20, R21, R174.reuse, PT ;  /* 0x000000ae15147233 */ /* 0x100fe40003803000 */
[----:B-1----:R-:W-:Y:S02]  /*9520*/  F2FP.F16.F32.PACK_AB R21, R227, R226 ;  /* 0x000000e2e315723e */ /* 0x002fe400000000ff */
[----:B------:R-:W-:Y:S02]  /*9530*/  PRMT R156, R156, 0x5410, R139 ;  /* 0x000054109c9c7816 */ /* 0x000fe4000000008b */
[----:B------:R-:W-:Y:S02]  /*9540*/  LOP3.LUT R20, R21, R20, RZ, 0xc0, !PT ;  /* 0x0000001415147212 */ /* 0x000fe400078ec0ff */
[--C-:B------:R-:W-:Y:S02]  /*9550*/  HSET2.LE.AND R21, R23, R174.reuse, PT ;  /* 0x000000ae17157233 */ /* 0x100fe40003803000 */
[----:B------:R-:W-:Y:S02]  /*9560*/  PRMT R161, R138, 0x5410, R161 ;  /* 0x000054108aa17816 */ /* 0x000fe400000000a1 */
[----:B------:R-:W-:Y:S01]  /*9570*/  LOP3.LUT R23, R156, 0xff00ff, RZ, 0xc0, !PT ;  /* 0x00ff00ff9c177812 */ /* 0x000fe200078ec0ff */
[----:B------:R-:W1:Y:S01]  /*9580*/  LDSM.16.MT88.4 R136, [R166+0x1000] ;  /* 0x00100000a688783b */ /* 0x000e620000004200 */
[----:B------:R-:W-:Y:S02]  /*9590*/  LOP3.LUT R21, R22, R21, RZ, 0xc0, !PT ;  /* 0x0000001516157212 */ /* 0x000fe400078ec0ff */
[--C-:B------:R-:W-:Y:S01]  /*95a0*/  HSET2.LE.AND R22, R161, R174.reuse, PT ;  /* 0x000000aea1167233 */ /* 0x100fe20003803000 */
[C---:B--2---:R-:W-:Y:S03]  /*95b0*/  HMMA.16816.F32 R12, R116.reuse, R128, R12 ;  /* 0x00000080740c723c */ /* 0x044fe6000000180c */
[--C-:B------:R-:W-:Y:S01]  /*95c0*/  HSET2.LE.AND R23, R23, R174.reuse, PT ;  /* 0x000000ae17177233 */ /* 0x100fe20003803000 */
[----:B------:R-:W2:Y:S01]  /*95d0*/  LDSM.16.MT88.4 R156, [R165+0x11000] ;  /* 0x01100000a59c783b */ /* 0x000ea20000004200 */
[----:B------:R-:W-:Y:S02]  /*95e0*/  F2FP.F16.F32.PACK_AB R129, R233, R230 ;  /* 0x000000e6e981723e */ /* 0x000fe400000000ff */
[----:B------:R-:W-:Y:S01]  /*95f0*/  F2FP.F16.F32.PACK_AB R128, R231, R232 ;  /* 0x000000e8e780723e */ /* 0x000fe200000000ff */
[----:B------:R-:W-:Y:S03]  /*9600*/  HMMA.16816.F32 R112, R116, R130, R112 ;  /* 0x000000827470723c */ /* 0x000fe60000001870 */
[----:B------:R-:W-:Y:S01]  /*9610*/  LOP3.LUT R22, R129, R22, RZ, 0xc0, !PT ;  /* 0x0000001681167212 */ /* 0x000fe200078ec0ff */
[----:B------:R-:W5:Y:S01]  /*9620*/  LDSM.16.MT88.4 R160, [R164+0x11000] ;  /* 0x01100000a4a0783b */ /* 0x000f620000004200 */
[----:B------:R-:W-:Y:S01]  /*9630*/  LOP3.LUT R23, R128, R23, RZ, 0xc0, !PT ;  /* 0x0000001780177212 */ /* 0x000fe200078ec0ff */
[----:B------:R-:W-:Y:S04]  /*9640*/  FADD.FTZ R232, R232, R229 ;  /* 0x000000e5e8e87221 */ /* 0x000fe80000010000 */
[----:B------:R-:W-:Y:S02]  /*9650*/  FADD.FTZ R231, R231, R232 ;  /* 0x000000e8e7e77221 */ /* 0x000fe40000010000 */
[C---:B---3--:R-:W-:Y:S01]  /*9660*/  HMMA.16816.F32 R4, R20.reuse, R124, R4 ;  /* 0x0000007c1404723c */ /* 0x048fe20000001804 */
[----:B------:R-:W3:Y:S07]  /*9670*/  LDSM.16.MT88.4 R116, [R133+0x5000] ;  /* 0x005000008574783b */ /* 0x000eee0000004200 */
[C---:B------:R-:W-:Y:S01]  /*9680*/  HMMA.16816.F32 R8, R20.reuse, R126, R8 ;  /* 0x0000007e1408723c */ /* 0x040fe20000001808 */
[----:B------:R-:W-:Y:S07]  /*9690*/  LDSM.16.MT88.4 R124, [R165+0xd800] ;  /* 0x00d80000a57c783b */ /* 0x000fee0000004200 */
[C---:B------:R-:W-:Y:S08]  /*96a0*/  HMMA.16816.F32 R36, R20.reuse, R24, R36 ;  /* 0x000000181424723c */ /* 0x040ff00000001824 */
[C---:B------:R-:W-:Y:S01]  /*96b0*/  HMMA.16816.F32 R40, R20.reuse, R26, R40 ;  /* 0x0000001a1428723c */ /* 0x040fe20000001828 */
[----:B------:R-:W3:Y:S07]  /*96c0*/  LDSM.16.MT88.4 R24, [R166+0x5000] ;  /* 0x00500000a618783b */ /* 0x000eee0000004200 */
[C---:B----4-:R-:W-:Y:S08]  /*96d0*/  HMMA.16816.F32 R44, R20.reuse, R120, R44 ;  /* 0x00000078142c723c */ /* 0x050ff0000000182c */
[C---:B------:R-:W-:Y:S03]  /*96e0*/  HMMA.16816.F32 R48, R20.reuse, R122, R48 ;  /* 0x0000007a1430723c */ /* 0x040fe60000001830 */
[----:B------:R-:W-:Y:S05]  /*96f0*/  LOP3.LUT R122, R198, R236, R239, 0x96, !PT ;  /* 0x000000ecc67a7212 */ /* 0x000fea00078e96ef */
[C---:B-1----:R-:W-:Y:S03]  /*9700*/  HMMA.16816.F32 R52, R20.reuse, R136, R52 ;  /* 0x000000881434723c */ /* 0x042fe60000001834 */
[----:B------:R-:W-:Y:S05]  /*9710*/  IMAD.WIDE.U32 R122, R122, -0x2daee0ad, RZ ;  /* 0xd2511f537a7a7825 */ /* 0x000fea00078e00ff */
[C---:B------:R-:W-:Y:S01]  /*9720*/  HMMA.16816.F32 R56, R20.reuse, R138, R56 ;  /* 0x0000008a1438723c */ /* 0x040fe20000001838 */
[----:B------:R-:W-:Y:S02]  /*9730*/  LDSM.16.MT88.4 R136, [R166+0x1800] ;  /* 0x00180000a688783b */ /* 0x000fe40000004200 */
[----:B------:R-:W-:Y:S02]  /*9740*/  LOP3.LUT R224, R224, R234, R123, 0x96, !PT ;  /* 0x000000eae0e07212 */ /* 0x000fe400078e967b */
[----:B------:R-:W-:Y:S02]  /*9750*/  MOV R120, R122 ;  /* 0x0000007a00787202 */ /* 0x000fe40000000f00 */
[C---:B------:R-:W-:Y:S01]  /*9760*/  PRMT R121, R122.reuse, 0x7773, RZ ;  /* 0x000077737a797816 */ /* 0x040fe200000000ff */
[C---:B------:R-:W-:Y:S03]  /*9770*/  HMMA.16816.F32 R60, R20.reuse, R140, R60 ;  /* 0x0000008c143c723c */ /* 0x040fe6000000183c */
[C---:B------:R-:W-:Y:S02]  /*9780*/  PRMT R128, R122.reuse, 0x7772, RZ ;  /* 0x000077727a807816 */ /* 0x040fe400000000ff */
[----:B------:R-:W-:Y:S02]  /*9790*/  PRMT R129, R122, 0x7771, RZ ;  /* 0x000077717a817816 */ /* 0x000fe400000000ff */
[----:B------:R-:W-:Y:S01]  /*97a0*/  PRMT R128, R128, 0x5410, R121 ;  /* 0x0000541080807816 */ /* 0x000fe20000000079 */
        /* <DEDUP_REMOVED lines=9> */
[----:B------:R-:W-:Y:S01]  /*9840*/  FFMA.FTZ R153, R31, UR4, -R184 ;  /* 0x000000041f997c23 */ /* 0x000fe200080108b8 */
[--C-:B------:R-:W-:Y:S01]  /*9850*/  FFMA.FTZ R152, R28, UR4, -R185.reuse ;  /* 0x000000041c987c23 */ /* 0x100fe200080108b9 */
[C---:B------:R-:W-:Y:S02]  /*9860*/  LOP3.LUT R31, R224.reuse, 0xff, RZ, 0xc0, !PT ;  /* 0x000000ffe01f7812 */ /* 0x040fe400078ec0ff */
[----:B------:R-:W-:Y:S01]  /*9870*/  PRMT R28, R224, 0x7632, R28 ;  /* 0x00007632e01c7816 */ /* 0x000fe2000000001c */
[C---:B------:R-:W-:Y:S01]  /*9880*/  HMMA.16816.F32 R88, R20.reuse, R154, R88 ;  /* 0x0000009a1458723c */ /* 0x040fe20000001858 */
[----:B------:R-:W-:Y:S02]  /*9890*/  MUFU.EX2 R153, R153 ;  /* 0x0000009900997308 */ /* 0x000fe40000000800 */
[--C-:B------:R-:W-:Y:S01]  /*98a0*/  FFMA.FTZ R155, R34, UR4, -R184.reuse ;  /* 0x00000004229b7c23 */ /* 0x100fe200080108b8 */
[----:B------:R-:W-:Y:S01]  /*98b0*/  FFMA.FTZ R154, R32, UR4, -R185 ;  /* 0x00000004209a7c23 */ /* 0x000fe200080108b9 */
[----:B------:R-:W-:Y:S06]  /*98c0*/  LOP3.LUT R32, R120, 0xff, RZ, 0xc0, !PT ;  /* 0x000000ff78207812 */ /* 0x000fec00078ec0ff */
[----:B------:R-:W-:Y:S01]  /*98d0*/  MUFU.EX2 R152, R152 ;  /* 0x0000009800987308 */ /* 0x000fe20000000800 */
[----:B------:R-:W-:Y:S01]  /*98e0*/  LDSM.16.MT88.4 R120, [R133+0x1800] ;  /* 0x001800008578783b */ /* 0x000fe20000004200 */
[C---:B--2---:R-:W-:Y:S08]  /*98f0*/  HMMA.16816.F32 R92, R20.reuse, R156, R92 ;  /* 0x0000009c145c723c */ /* 0x044ff0000000185c */
[----:B------:R-:W-:Y:S01]  /*9900*/  MUFU.EX2 R154, R154 ;  /* 0x0000009a009a7308 */ /* 0x000fe20000000800 */
[----:B------:R-:W-:Y:S01]  /*9910*/  PRMT R131, R32, 0x5410, R129 ;  /* 0x0000541020837816 */ /* 0x000fe20000000081 */
[--C-:B------:R-:W-:Y:S01]  /*9920*/  FFMA.FTZ R156, R30, UR4, -R184.reuse ;  /* 0x000000041e9c7c23 */ /* 0x100fe200080108b8 */
[----:B------:R-:W-:Y:S01]  /*9930*/  FFMA.FTZ R184, R35, UR4, -R184 ;  /* 0x0000000423b87c23 */ /* 0x000fe200080108b8 */
[--C-:B------:R-:W-:Y:S01]  /*9940*/  FFMA.FTZ R157, R29, UR4, -R185.reuse ;  /* 0x000000041d9d7c23 */ /* 0x100fe200080108b9 */
[----:B------:R-:W-:Y:S01]  /*9950*/  FFMA.FTZ R185, R33, UR4, -R185 ;  /* 0x0000000421b97c23 */ /* 0x000fe200080108b9 */
[C---:B------:R-:W-:Y:S01]  /*9960*/  HMMA.16816.F32 R96, R20.reuse, R158, R96 ;  /* 0x0000009e1460723c */ /* 0x040fe20000001860 */
[----:B------:R-:W-:Y:S03]  /*9970*/  LDSM.16.MT88.4 R32, [R165+0xf800] ;  /* 0x00f80000a520783b */ /* 0x000fe60000004200 */
[----:B------:R-:W-:Y:S01]  /*9980*/  MUFU.EX2 R156, R156 ;  /* 0x0000009c009c7308 */ /* 0x000fe20000000800 */
[----:B------:R-:W-:Y:S02]  /*9990*/  LOP3.LUT R30, R224, 0xffff, RZ, 0xc0, !PT ;  /* 0x0000ffffe01e7812 */ /* 0x000fe400078ec0ff */
[----:B------:R-:W-:Y:S07]  /*99a0*/  LOP3.LUT R28, R28, 0xff, RZ, 0xc0, !PT ;  /* 0x000000ff1c1c7812 */ /* 0x000fee00078ec0ff */
[----:B------:R-:W1:Y:S01]  /*99b0*/  MUFU.EX2 R157, R157 ;  /* 0x0000009d009d7308 */ /* 0x000e620000000800 */
[----:B------:R-:W-:Y:S01]  /*99c0*/  SHF.R.U32.HI R30, RZ, 0x8, R30 ;  /* 0x00000008ff1e7819 */ /* 0x000fe2000001161e */
[C---:B-----5:R-:W-:Y:S08]  /*99d0*/  HMMA.16816.F32 R100, R20.reuse, R160, R100 ;  /* 0x000000a01464723c */ /* 0x060ff00000001864 */
[----:B------:R-:W2:Y:S01]  /*99e0*/  MUFU.EX2 R185, R185 ;  /* 0x000000b900b97308 */ /* 0x000ea20000000800 */
[----:B------:R-:W-:Y:S02]  /*99f0*/  PRMT R129, R31, 0x5410, R30 ;  /* 0x000054101f817816 */ /* 0x000fe4000000001e */
[----:B------:R-:W-:Y:S07]  /*9a00*/  LOP3.LUT R31, R128, 0xff00ff, RZ, 0xc0, !PT ;  /* 0x00ff00ff801f7812 */ /* 0x000fee00078ec0ff */
[----:B------:R-:W-:Y:S01]  /*9a10*/  MUFU.EX2 R155, R155 ;  /* 0x0000009b009b7308 */ /* 0x000fe20000000800 */
[--C-:B------:R-:W-:Y:S01]  /*9a20*/  HSET2.LE.AND R30, R131, R174.reuse, PT ;  /* 0x000000ae831e7233 */ /* 0x100fe20003803000 */
[C---:B------:R-:W-:Y:S08]  /*9a30*/  HMMA.16816.F32 R104, R20.reuse, R162, R104 ;  /* 0x000000a21468723c */ /* 0x040ff00000001868 */
[----:B------:R-:W4:Y:S01]  /*9a40*/  MUFU.EX2 R184, R184 ;  /* 0x000000b800b87308 */ /* 0x000f220000000800 */
[--C-:B------:R-:W-:Y:S02]  /*9a50*/  HSET2.LE.AND R31, R31, R174.reuse, PT ;  /* 0x000000ae1f1f7233 */ /* 0x100fe40003803000 */
[----:B------:R-:W-:Y:S01]  /*9a60*/  SHF.R.U32.HI R29, RZ, 0x18, R224 ;  /* 0x00000018ff1d7819 */ /* 0x000fe200000116e0 */
[C---:B---3--:R-:W-:Y:S03]  /*9a70*/  HMMA.16816.F32 R108, R20.reuse, R116, R108 ;  /* 0x00000074146c723c */ /* 0x048fe6000000186c */
[----:B------:R-:W-:Y:S02]  /*9a80*/  PRMT R29, R28, 0x5410, R29 ;  /* 0x000054101c1d7816 */ /* 0x000fe4000000001d */
[--C-:B------:R-:W-:Y:S02]  /*9a90*/  HSET2.LE.AND R28, R129, R174.reuse, PT ;  /* 0x000000ae811c7233 */ /* 0x100fe40003803000 */
[----:B-1----:R-:W-:Y:S01]  /*9aa0*/  F2FP.F16.F32.PACK_AB R129, R157, R152 ;  /* 0x000000989d81723e */ /* 0x002fe200000000ff */
[C---:B------:R-:W-:Y:S01]  /*9ab0*/  HMMA.16816.F32 R16, R20.reuse, R118, R16 ;  /* 0x000000761410723c */ /* 0x040fe20000001810 */
[----:B------:R-:W1:Y:S02]  /*9ac0*/  LDSM.16.MT88.4 R116, [R164+0xd800] ;  /* 0x00d80000a474783b */ /* 0x000e640000004200 */
[----:B------:R-:W-:Y:S02]  /*9ad0*/  LOP3.LUT R28, R129, R28, RZ, 0xc0, !PT ;  /* 0x0000001c811c7212 */ /* 0x000fe400078ec0ff */
[----:B------:R-:W-:Y:S03]  /*9ae0*/  HSET2.LE.AND R29, R29, R174, PT ;  /* 0x000000ae1d1d7233 */ /* 0x000fe60003803000 */
[C---:B------:R-:W-:Y:S03]  /*9af0*/  HMMA.16816.F32 R12, R20.reuse, R24, R12 ;  /* 0x00000018140c723c */ /* 0x040fe6000000180c */
[----:B------:R-:W-:Y:S01]  /*9b00*/  F2FP.F16.F32.PACK_AB R24, R153, R156 ;  /* 0x0000009c9918723e */ /* 0x000fe200000000ff */
[----:B------:R-:W-:Y:S01]  /*9b10*/  FADD.FTZ R156, R156, R231 ;  /* 0x000000e79c9c7221 */ /* 0x000fe20000010000 */
[----:B--2---:R-:W-:Y:S02]  /*9b20*/  F2FP.F16.F32.PACK_AB R25, R185, R154 ;  /* 0x0000009ab919723e */ /* 0x004fe400000000ff */
[----:B------:R-:W-:Y:S01]  /*9b30*/  LOP3.LUT R29, R24, R29, RZ, 0xc0, !PT ;  /* 0x0000001d181d7212 */ /* 0x000fe200078ec0ff */
[----:B------:R-:W-:Y:S01]  /*9b40*/  HMMA.16816.F32 R112, R20, R26, R112 ;  /* 0x0000001a1470723c */ /* 0x000fe20000001870 */
[----:B------:R-:W2:Y:S02]  /*9b50*/  LDSM.16.MT88.4 R20, [R165+0x11800] ;  /* 0x01180000a514783b */ /* 0x000ea40000004200 */
[----:B----4-:R-:W-:Y:S01]  /*9b60*/  F2FP.F16.F32.PACK_AB R24, R184, R155 ;  /* 0x0000009bb818723e */ /* 0x010fe200000000ff */
[----:B------:R-:W-:Y:S01]  /*9b70*/  FADD.FTZ R156, R153, R156 ;  /* 0x0000009c999c7221 */ /* 0x000fe20000010000 */
[----:B------:R-:W-:Y:S02]  /*9b80*/  LOP3.LUT R30, R25, R30, RZ, 0xc0, !PT ;  /* 0x0000001e191e7212 */ /* 0x000fe400078ec0ff */
[----:B------:R-:W-:Y:S01]  /*9b90*/  LOP3.LUT R31, R24, R31, RZ, 0xc0, !PT ;  /* 0x0000001f181f7212 */ /* 0x000fe200078ec0ff */
[----:B------:R-:W-:Y:S04]  /*9ba0*/  FADD.FTZ R155, R155, R156 ;  /* 0x0000009c9b9b7221 */ /* 0x000fe80000010000 */
[----:B------:R-:W-:Y:S02]  /*9bb0*/  FADD.FTZ R217, R184, R155 ;  /* 0x0000009bb8d97221 */ /* 0x000fe40000010000 */
[C---:B------:R-:W-:Y:S01]  /*9bc0*/  HMMA.16816.F32 R128, R28.reuse, R124, R4 ;  /* 0x0000007c1c80723c */ /* 0x040fe20000001804 */
[----:B------:R-:W3:Y:S07]  /*9bd0*/  LDSM.16.MT88.4 R4, [R164+0x11800] ;  /* 0x01180000a404783b */ /* 0x000eee0000004200 */
[C---:B------:R-:W-:Y:S01]  /*9be0*/  HMMA.16816.F32 R124, R28.reuse, R126, R8 ;  /* 0x0000007e1c7c723c */ /* 0x040fe20000001808 */
[----:B------:R-:W-:Y:S07]  /*9bf0*/  LDSM.16.MT88.4 R8, [R166+0x5800] ;  /* 0x00580000a608783b */ /* 0x000fee0000004200 */
[C---:B-1----:R-:W-:Y:S08]  /*9c00*/  HMMA.16816.F32 R36, R28.reuse, R116, R36 ;  /* 0x000000741c24723c */ /* 0x042ff00000001824 */
[C---:B------:R-:W-:Y:S08]  /*9c10*/  HMMA.16816.F32 R40, R28.reuse, R118, R40 ;  /* 0x000000761c28723c */ /* 0x040ff00000001828 */
[C---:B------:R-:W-:Y:S08]  /*9c20*/  HMMA.16816.F32 R44, R28.reuse, R120, R44 ;  /* 0x000000781c2c723c */ /* 0x040ff0000000182c */
[C---:B------:R-:W-:Y:S01]  /*9c30*/  HMMA.16816.F32 R48, R28.reuse, R122, R48 ;  /* 0x0000007a1c30723c */ /* 0x040fe20000001830 */
[----:B------:R1:W4:Y:S07]  /*9c40*/  LDSM.16.MT88.4 R120, [R133+0x5800] ;  /* 0x005800008578783b */ /* 0x00032e0000004200 */
[C---:B------:R-:W-:Y:S08]  /*9c50*/  HMMA.16816.F32 R52, R28.reuse, R136, R52 ;  /* 0x000000881c34723c */ /* 0x040ff00000001834 */
[C---:B------:R-:W-:Y:S08]  /*9c60*/  HMMA.16816.F32 R56, R28.reuse, R138, R56 ;  /* 0x0000008a1c38723c */ /* 0x040ff00000001838 */
[C---:B------:R-:W-:Y:S03]  /*9c70*/  HMMA.16816.F32 R60, R28.reuse, R32, R60 ;  /* 0x000000201c3c723c */ /* 0x040fe6000000183c */
[----:B-1----:R-:W-:Y:S05]  /*9c80*/  MOV R133, R132 ;  /* 0x0000008400857202 */ /* 0x002fea0000000f00 */
        /* <DEDUP_REMOVED lines=22> */
[C---:B----4-:R-:W-:Y:S03]  /*9df0*/  HMMA.16816.F32 R108, R28.reuse, R120, R108 ;  /* 0x000000781c6c723c */ /* 0x050fe6000000186c */
[----:B------:R-:W-:Y:S04]  /*9e00*/  FADD.FTZ R230, R230, R227 ;  /* 0x000000e3e6e67221 */ /* 0x000fe80000010000 */
[----:B------:R-:W-:Y:S01]  /*9e10*/  FADD.FTZ R233, R233, R230 ;  /* 0x000000e6e9e97221 */ /* 0x000fe20000010000 */
[C---:B------:R-:W-:Y:S03]  /*9e20*/  HMMA.16816.F32 R120, R28.reuse, R122, R16 ;  /* 0x0000007a1c78723c */ /* 0x040fe60000001810 */
[----:B------:R-:W-:Y:S04]  /*9e30*/  FADD.FTZ R152, R152, R233 ;  /* 0x000000e998987221 */ /* 0x000fe80000010000 */
[----:B------:R-:W-:Y:S01]  /*9e40*/  FADD.FTZ R157, R157, R152 ;  /* 0x000000989d9d7221 */ /* 0x000fe20000010000 */
[C---:B------:R-:W-:Y:S03]  /*9e50*/  HMMA.16816.F32 R116, R28.reuse, R8, R12 ;  /* 0x000000081c74723c */ /* 0x040fe6000000180c */
[----:B------:R-:W-:Y:S04]  /*9e60*/  FADD.FTZ R154, R154, R157 ;  /* 0x0000009d9a9a7221 */ /* 0x000fe80000010000 */
[----:B------:R-:W-:Y:S01]  /*9e70*/  FADD.FTZ R219, R185, R154 ;  /* 0x0000009ab9db7221 */ /* 0x000fe20000010000 */
[----:B------:R-:W-:Y:S01]  /*9e80*/  HMMA.16816.F32 R112, R28, R10, R112 ;  /* 0x0000000a1c70723c */ /* 0x000fe20000001870 */
[----:B------:R-:W-:Y:S08]  /*9e90*/  @!UPT UIADD3 URZ, UPT, UPT, URZ, URZ, URZ ;  /* 0x000000fffffff290 */ /* 0x000ff0000fffe0ff */
[----:B------:R-:W-:Y:S11]  /*9ea0*/  @P0 BRA `(.L_x_767) ;  /* 0xffffffcc00340947 */ /* 0x000ff6000383ffff */
.L_x_766:
[----:B------:R-:W1:Y:S01]  /*9eb0*/  SHFL.BFLY PT, R8, R219, 0x2, 0x1f ;  /* 0x0c401f00db087f89 */ /* 0x000e6200000e0000 */
[C---:B------:R-:W-:Y:S01]  /*9ec0*/  SHF.L.U32 R7, R180.reuse, 0x4, RZ ;  /* 0x00000004b4077819 */ /* 0x040fe200000006ff */
[----:B------:R-:W2:Y:S01]  /*9ed0*/  LDCU UR4, c[0x0][0x4fc] ;  /* 0x00009f80ff0477ac */ /* 0x000ea20008000800 */
[C---:B------:R-:W-:Y:S01]  /*9ee0*/  LOP3.LUT P3, RZ, R180.reuse, 0x10, RZ, 0xc0, !PT ;  /* 0x00000010b4ff7812 */ /* 0x040fe2000786c0ff */
[----:B------:R-:W3:Y:S01]  /*9ef0*/  SHFL.BFLY PT, R0, R217, 0x2, 0x1f ;  /* 0x0c401f00d9007f89 */ /* 0x000ee200000e0000 */
[----:B------:R-:W-:Y:S01]  /*9f00*/  LOP3.LUT R7, R7, 0x1c0, RZ, 0xc0, !PT ;  /* 0x000001c007077812 */ /* 0x000fe200078ec0ff */
[----:B------:R-:W4:Y:S01]  /*9f10*/  LDC R10, c[0x0][0x434] ;  /* 0x00010d00ff0a7b82 */ /* 0x000f220000000800 */
[----:B------:R-:W-:-:S04]  /*9f20*/  LOP3.LUT P4, RZ, R180, 0x8, RZ, 0xc0, !PT ;  /* 0x00000008b4ff7812 */ /* 0x000fc8000788c0ff */
[----:B------:R-:W-:-:S03]  /*9f30*/  SEL R178, R178, 0xffffffe0, !P4 ;  /* 0xffffffe0b2b27807 */ /* 0x000fc60006000000 */
[----:B------:R-:W2:Y:S01]  /*9f40*/  LDC.U8 R22, c[0x0][0x548] ;  /* 0x00015200ff167b82 */ /* 0x000ea20000000000 */
[----:B-1----:R-:W-:Y:S01]  /*9f50*/  FADD.FTZ R8, R8, R219 ;  /* 0x000000db08087221 */ /* 0x002fe20000010000 */
[----:B---3--:R-:W-:-:S04]  /*9f60*/  FADD.FTZ R9, R0, R217 ;  /* 0x000000d900097221 */ /* 0x008fc80000010000 */
[----:B------:R-:W1:Y:S01]  /*9f70*/  SHFL.BFLY PT, R5, R8, 0x1, 0x1f ;  /* 0x0c201f0008057f89 */ /* 0x000e6200000e0000 */
[----:B------:R-:W-:-:S03]  /*9f80*/  SHF.L.U32 R0, R180, 0x1, RZ ;  /* 0x00000001b4007819 */ /* 0x000fc600000006ff */
[----:B------:R-:W3:Y:S01]  /*9f90*/  SHFL.BFLY PT, R4, R9, 0x1, 0x1f ;  /* 0x0c201f0009047f89 */ /* 0x000ee200000e0000 */
[--C-:B------:R-:W-:Y:S02]  /*9fa0*/  LOP3.LUT R181, R181, 0x6, R0.reuse, 0xf8, !PT ;  /* 0x00000006b5b57812 */ /* 0x100fe400078ef800 */
[----:B------:R-:W-:-:S04]  /*9fb0*/  LOP3.LUT R0, R7, 0x38, R0, 0xf8, !PT ;  /* 0x0000003807007812 */ /* 0x000fc800078ef800 */
[----:B------:R-:W-:-:S04]  /*9fc0*/  LOP3.LUT R0, R181, R0, RZ, 0xfc, !PT ;  /* 0x00000000b5007212 */ /* 0x000fc800078efcff */
[----:B------:R-:W-:Y:S02]  /*9fd0*/  LEA R7, R0, UR5, 0x1 ;  /* 0x0000000500077c11 */ /* 0x000fe4000f8e08ff */
[----:B------:R-:W5:Y:S02]  /*9fe0*/  LDC.U8 R0, c[0x0][0x549] ;  /* 0x00015240ff007b82 */ /* 0x000f640000000000 */
[C---:B------:R-:W-:Y:S02]  /*9ff0*/  IADD3 R13, PT, PT, R7.reuse, 0x40, RZ ;  /* 0x00000040070d7810 */ /* 0x040fe40007ffe0ff */
[C---:B------:R-:W-:Y:S02]  /*a000*/  IADD3 R11, PT, PT, R7.reuse, R178, RZ ;  /* 0x000000b2070b7210 */ /* 0x040fe40007ffe0ff */
[----:B------:R-:W-:Y:S01]  /*a010*/  @P3 IADD3 R13, PT, PT, R7, -0x40, RZ ;  /* 0xffffffc0070d3810 */ /* 0x000fe20007ffe0ff */
[----:B-1----:R-:W-:-:S03]  /*a020*/  FADD.FTZ R5, R8, R5 ;  /* 0x0000000508057221 */ /* 0x002fc60000010000 */
[----:B------:R-:W-:Y:S01]  /*a030*/  IADD3 R19, PT, PT, R178, R13, RZ ;  /* 0x0000000db2137210 */ /* 0x000fe20007ffe0ff */
[----:B---3--:R-:W-:Y:S01]  /*a040*/  FADD.FTZ R4, R9, R4 ;  /* 0x0000000409047221 */ /* 0x008fe20000010000 */
[----:B------:R-:W1:Y:S01]  /*a050*/  MUFU.RCP R2, R5 ;  /* 0x0000000500027308 */ /* 0x000e620000001000 */
[----:B------:R-:W-:-:S03]  /*a060*/  FSETP.NE.FTZ.AND P1, PT, R5, RZ, PT ;  /* 0x000000ff0500720b */ /* 0x000fc60003f35000 */
[----:B------:R-:W-:-:S04]  /*a070*/  FSETP.NE.FTZ.AND P0, PT, R4, RZ, PT ;  /* 0x000000ff0400720b */ /* 0x000fc80003f15000 */
[----:B------:R-:W3:Y:S01]  /*a080*/  MUFU.RCP R6, R4 ;  /* 0x0000000400067308 */ /* 0x000ee20000001000 */
[----:B-----5:R-:W-:Y:S02]  /*a090*/  ISETP.NE.AND P3, PT, R0, RZ, PT ;  /* 0x000000ff0000720c */ /* 0x020fe40003f65270 */
[----:B------:R-:W4:Y:S05]  /*a0a0*/  S2R R0, SR_CTAID.X ;  /* 0x0000000000007919 */ /* 0x000f2a0000002500 */
[----:B------:R-:W4:Y:S01]  /*a0b0*/  @P1 MUFU.LG2 R5, R5 ;  /* 0x0000000500051308 */ /* 0x000f220000000c00 */
[----:B-1----:R-:W-:-:S05]  /*a0c0*/  FSEL R2, R2, 1, P1 ;  /* 0x3f80000002027808 */ /* 0x002fca0000800000 */
[----:B--2---:R-:W-:Y:S01]  /*a0d0*/  FMUL.FTZ R2, R2, UR4 ;  /* 0x0000000402027c20 */ /* 0x004fe20008410000 */
[----:B------:R-:W4:Y:S01]  /*a0e0*/  @P3 LDC R23, c[0x0][0x430] ;  /* 0x00010c00ff173b82 */ /* 0x000f220000000800 */
[----:B---3--:R-:W-:Y:S02]  /*a0f0*/  FSEL R6, R6, 1, P0 ;  /* 0x3f80000006067808 */ /* 0x008fe40000000000 */
[C---:B------:R-:W-:Y:S01]  /*a100*/  FMUL.FTZ R128, R2.reuse, R128 ;  /* 0x0000008002807220 */ /* 0x040fe20000410000 */
[C---:B------:R-:W-:Y:S01]  /*a110*/  FMUL.FTZ R129, R2.reuse, R129 ;  /* 0x0000008102817220 */ /* 0x040fe20000410000 */
[C---:B------:R-:W-:Y:S01]  /*a120*/  FMUL.FTZ R124, R2.reuse, R124 ;  /* 0x0000007c027c7220 */ /* 0x040fe20000410000 */
[----:B------:R-:W-:Y:S01]  /*a130*/  FMUL.FTZ R125, R2, R125 ;  /* 0x0000007d027d7220 */ /* 0x000fe20000410000 */
[----:B------:R-:W-:Y:S01]  /*a140*/  FMUL.FTZ R6, R6, UR4 ;  /* 0x0000000406067c20 */ /* 0x000fe20008410000 */
        /* <DEDUP_REMOVED lines=44> */
[----:B------:R-:W-:Y:S01]  /*a410*/  MOV R2, 0x10 ;  /* 0x0000001000027802 */ /* 0x000fe20000000f00 */
        /* <DEDUP_REMOVED lines=32> */
[C---:B------:R-:W-:Y:S01]  /*a620*/  FMUL.FTZ R71, R6.reuse, R71 ;  /* 0x0000004706477220 */ /* 0x040fe20000410000 */
[----:B------:R-:W-:Y:S01]  /*a630*/  F2FP.F16.F32.PACK_AB R44, R45, R44 ;  /* 0x0000002c2d2c723e */ /* 0x000fe200000000ff */
[----:B------:R-:W-:Y:S01]  /*a640*/  STS [R7], R128 ;  /* 0x0000008007007388 */ /* 0x000fe20000000800 */
[----:B------:R-:W-:Y:S01]  /*a650*/  F2FP.F16.F32.PACK_AB R46, R47, R46 ;  /* 0x0000002e2f2e723e */ /* 0x000fe200000000ff */
[C---:B------:R-:W-:Y:S01]  /*a660*/  FMUL.FTZ R74, R6.reuse, R74 ;  /* 0x0000004a064a7220 */ /* 0x040fe20000410000 */
[----:B------:R-:W-:Y:S01]  /*a670*/  F2FP.F16.F32.PACK_AB R48, R49, R48 ;  /* 0x000000303130723e */ /* 0x000fe200000000ff */
[----:B------:R-:W-:Y:S01]  /*a680*/  STS [R7+0x400], R130 ;  /* 0x0004008207007388 */ /* 0x000fe20000000800 */
[----:B------:R-:W-:Y:S01]  /*a690*/  F2FP.F16.F32.PACK_AB R50, R51, R50 ;  /* 0x000000323332723e */ /* 0x000fe200000000ff */
[----:B------:R-:W-:Y:S01]  /*a6a0*/  FMUL.FTZ R75, R6, R75 ;  /* 0x0000004b064b7220 */ /* 0x000fe20000410000 */
[----:B------:R-:W-:Y:S01]  /*a6b0*/  IADD3 R17, PT, PT, R2, R13, RZ ;  /* 0x0000000d02117210 */ /* 0x000fe20007ffe0ff */
[----:B------:R-:W-:Y:S01]  /*a6c0*/  STS [R9], R124 ;  /* 0x0000007c09007388 */ /* 0x000fe20000000800 */
[----:B------:R-:W-:Y:S01]  /*a6d0*/  F2FP.F16.F32.PACK_AB R52, R53, R52 ;  /* 0x000000343534723e */ /* 0x000fe200000000ff */
[C---:B------:R-:W-:Y:S01]  /*a6e0*/  FMUL.FTZ R78, R6.reuse, R78 ;  /* 0x0000004e064e7220 */ /* 0x040fe20000410000 */
[----:B------:R-:W-:Y:S01]  /*a6f0*/  F2FP.F16.F32.PACK_AB R54, R55, R54 ;  /* 0x000000363736723e */ /* 0x000fe200000000ff */
[----:B------:R-:W-:Y:S01]  /*a700*/  STS [R9+0x400], R126 ;  /* 0x0004007e09007388 */ /* 0x000fe20000000800 */
[C---:B------:R-:W-:Y:S01]  /*a710*/  FMUL.FTZ R79, R6.reuse, R79 ;  /* 0x0000004f064f7220 */ /* 0x040fe20000410000 */
[----:B------:R-:W-:Y:S01]  /*a720*/  F2FP.F16.F32.PACK_AB R56, R57, R56 ;  /* 0x000000383938723e */ /* 0x000fe200000000ff */
[----:B------:R-:W-:Y:S01]  /*a730*/  FMUL.FTZ R82, R6, R82 ;  /* 0x0000005206527220 */ /* 0x000fe20000410000 */
[----:B------:R-:W-:Y:S01]  /*a740*/  F2FP.F16.F32.PACK_AB R58, R59, R58 ;  /* 0x0000003a3b3a723e */ /* 0x000fe200000000ff */
[----:B------:R-:W-:Y:S01]  /*a750*/  STS [R11], R36 ;  /* 0x000000240b007388 */ /* 0x000fe20000000800 */
[----:B------:R-:W-:Y:S01]  /*a760*/  IADD3 R21, PT, PT, R2, R19, RZ ;  /* 0x0000001302157210 */ /* 0x000fe20007ffe0ff */
[C---:B------:R-:W-:Y:S01]  /*a770*/  FMUL.FTZ R83, R6.reuse, R83 ;  /* 0x0000005306537220 */ /* 0x040fe20000410000 */
[----:B------:R-:W-:Y:S01]  /*a780*/  F2FP.F16.F32.PACK_AB R60, R61, R60 ;  /* 0x0000003c3d3c723e */ /* 0x000fe200000000ff */
[----:B------:R-:W-:Y:S01]  /*a790*/  STS [R11+0x400], R38 ;  /* 0x000400260b007388 */ /* 0x000fe20000000800 */
[----:B------:R-:W-:Y:S01]  /*a7a0*/  F2FP.F16.F32.PACK_AB R62, R63, R62 ;  /* 0x0000003e3f3e723e */ /* 0x000fe200000000ff */
[C---:B------:R-:W-:Y:S01]  /*a7b0*/  FMUL.FTZ R86, R6.reuse, R86 ;  /* 0x0000005606567220 */ /* 0x040fe20000410000 */
[C---:B------:R-:W-:Y:S01]  /*a7c0*/  FMUL.FTZ R87, R6.reuse, R87 ;  /* 0x0000005706577220 */ /* 0x040fe20000410000 */
[----:B------:R-:W-:Y:S01]  /*a7d0*/  STS [R15], R40 ;  /* 0x000000280f007388 */ /* 0x000fe20000000800 */
[----:B------:R-:W-:Y:S01]  /*a7e0*/  F2FP.F16.F32.PACK_AB R64, R65, R64 ;  /* 0x000000404140723e */ /* 0x000fe200000000ff */
[C---:B------:R-:W-:Y:S01]  /*a7f0*/  FMUL.FTZ R90, R6.reuse, R90 ;  /* 0x0000005a065a7220 */ /* 0x040fe20000410000 */
[----:B------:R-:W-:Y:S01]  /*a800*/  F2FP.F16.F32.PACK_AB R66, R67, R66 ;  /* 0x000000424342723e */ /* 0x000fe200000000ff */
[----:B------:R-:W-:Y:S01]  /*a810*/  STS [R15+0x400], R42 ;  /* 0x0004002a0f007388 */ /* 0x000fe20000000800 */
[C---:B------:R-:W-:Y:S01]  /*a820*/  FMUL.FTZ R91, R6.reuse, R91 ;  /* 0x0000005b065b7220 */ /* 0x040fe20000410000 */
[----:B------:R-:W-:Y:S01]  /*a830*/  F2FP.F16.F32.PACK_AB R68, R69, R68 ;  /* 0x000000444544723e */ /* 0x000fe200000000ff */
[C---:B------:R-:W-:Y:S01]  /*a840*/  FMUL.FTZ R94, R6.reuse, R94 ;  /* 0x0000005e065e7220 */ /* 0x040fe20000410000 */
[----:B------:R-:W-:Y:S01]  /*a850*/  STS [R13], R44 ;  /* 0x0000002c0d007388 */ /* 0x000fe20000000800 */
[----:B------:R-:W-:Y:S01]  /*a860*/  F2FP.F16.F32.PACK_AB R70, R71, R70 ;  /* 0x000000464746723e */ /* 0x000fe200000000ff */
        /* <DEDUP_REMOVED lines=27> */
[----:B------:R-:W-:Y:S01]  /*aa20*/  ISETP.NE.AND P2, PT, R207, -0x1, PT ;  /* 0xffffffffcf00780c */ /* 0x000fe20003f45270 */
[C---:B------:R-:W-:Y:S01]  /*aa30*/  FMUL.FTZ R123, R6.reuse, R123 ;  /* 0x0000007b067b7220 */ /* 0x040fe20000410000 */
[----:B------:R-:W-:Y:S01]  /*aa40*/  F2FP.F16.F32.PACK_AB R92, R93, R92 ;  /* 0x0000005c5d5c723e */ /* 0x000fe200000000ff */
[----:B------:R-:W-:Y:S01]  /*aa50*/  STS [R7+0x2000], R60 ;  /* 0x0020003c07007388 */ /* 0x000fe20000000800 */
[----:B------:R-:W-:Y:S01]  /*aa60*/  F2FP.F16.F32.PACK_AB R94, R95, R94 ;  /* 0x0000005e5f5e723e */ /* 0x000fe200000000ff */
[C---:B------:R-:W-:Y:S01]  /*aa70*/  FMUL.FTZ R118, R6.reuse, R118 ;  /* 0x0000007606767220 */ /* 0x040fe20000410000 */
[C---:B------:R-:W-:Y:S01]  /*aa80*/  FMUL.FTZ R119, R6.reuse, R119 ;  /* 0x0000007706777220 */ /* 0x040fe20000410000 */
[----:B------:R-:W-:Y:S01]  /*aa90*/  STS [R7+0x2400], R62 ;  /* 0x0024003e07007388 */ /* 0x000fe20000000800 */
[----:B------:R-:W-:Y:S01]  /*aaa0*/  F2FP.F16.F32.PACK_AB R96, R97, R96 ;  /* 0x000000606160723e */ /* 0x000fe200000000ff */
[C---:B------:R-:W-:Y:S01]  /*aab0*/  FMUL.FTZ R114, R6.reuse, R114 ;  /* 0x0000007206727220 */ /* 0x040fe20000410000 */
[----:B------:R-:W-:Y:S01]  /*aac0*/  F2FP.F16.F32.PACK_AB R98, R99, R98 ;  /* 0x000000626362723e */ /* 0x000fe200000000ff */
[----:B------:R-:W-:Y:S01]  /*aad0*/  STS [R9+0x2000], R64 ;  /* 0x0020004009007388 */ /* 0x000fe20000000800 */
[----:B------:R-:W-:Y:S01]  /*aae0*/  FMUL.FTZ R115, R6, R115 ;  /* 0x0000007306737220 */ /* 0x000fe20000410000 */
[----:B------:R-:W-:Y:S01]  /*aaf0*/  F2FP.F16.F32.PACK_AB R100, R101, R100 ;  /* 0x000000646564723e */ /* 0x000fe200000000ff */
[----:B------:R-:W4:Y:S01]  /*ab00*/  LDC R2, c[0x0][0x434] ;  /* 0x00010d00ff027b82 */ /* 0x000f220000000800 */
        /* <DEDUP_REMOVED lines=16> */
[----:B------:R-:W-:Y:S01]  /*ac10*/  F2FP.F16.F32.PACK_AB R114, R115, R114 ;  /* 0x000000727372723e */ /* 0x000fe200000000ff */
[----:B----4-:R-:W-:Y:S02]  /*ac20*/  @P3 IMAD R10, R23, R2, RZ ;  /* 0x00000002170a3224 */ /* 0x010fe400078e02ff */
[----:B------:R-:W-:Y:S01]  /*ac30*/  STS [R13+0x2400], R78 ;  /* 0x0024004e0d007388 */ /* 0x000fe20000000800 */
[----:B------:R-:W-:-:S03]  /*ac40*/  @P3 MOV R18, 0x1 ;  /* 0x0000000100123802 */ /* 0x000fc60000000f00 */
        /* <DEDUP_REMOVED lines=14> */
[----:B-1----:R-:W1:Y:S03]  /*ad30*/  @P2 LDC.64 R6, c[0x0][0x408] ;  /* 0x00010200ff062b82 */ /* 0x002e660000000a00 */
[----:B------:R-:W-:Y:S04]  /*ad40*/  STS [R13+0x4000], R108 ;  /* 0x0040006c0d007388 */ /* 0x000fe80000000800 */
[----:B------:R4:W-:Y:S01]  /*ad50*/  STS [R13+0x4400], R110 ;  /* 0x0044006e0d007388 */ /* 0x0009e20000000800 */
[----:B--2---:R-:W2:Y:S03]  /*ad60*/  @!P2 LDC.64 R8, c[0x0][0x400] ;  /* 0x00010000ff08ab82 */ /* 0x004ea60000000a00 */
[----:B------:R-:W-:Y:S04]  /*ad70*/  STS [R17+0x4000], R120 ;  /* 0x0040007811007388 */ /* 0x000fe80000000800 */
[----:B------:R5:W-:Y:S04]  /*ad80*/  STS [R17+0x4400], R122 ;  /* 0x0044007a11007388 */ /* 0x000be80000000800 */
[----:B------:R-:W-:Y:S04]  /*ad90*/  STS [R19+0x4000], R116 ;  /* 0x0040007413007388 */ /* 0x000fe80000000800 */
[----:B------:R1:W-:Y:S01]  /*ada0*/  STS [R19+0x4400], R118 ;  /* 0x0044007613007388 */ /* 0x0003e20000000800 */
[----:B---3--:R-:W3:Y:S03]  /*adb0*/  S2R R11, SR_CTAID.Y ;  /* 0x00000000000b7919 */ /* 0x008ee60000002600 */
[----:B------:R2:W-:Y:S01]  /*adc0*/  STS [R21+0x4000], R112 ;  /* 0x0040007015007388 */ /* 0x0005e20000000800 */
[----:B----4-:R-:W-:-:S03]  /*add0*/  LOP3.LUT R13, R196, 0x1f8, RZ, 0xc0, !PT ;  /* 0x000001f8c40d7812 */ /* 0x010fc600078ec0ff */
[----:B------:R4:W-:Y:S01]  /*ade0*/  STS [R21+0x4400], R114 ;  /* 0x0044007215007388 */ /* 0x0009e20000000800 */
[----:B------:R-:W-:Y:S01]  /*adf0*/  LOP3.LUT R13, R13, 0x38, R180, 0x78, !PT ;  /* 0x000000380d0d7812 */ /* 0x000fe200078e78b4 */
[----:B-----5:R-:W2:Y:S03]  /*ae00*/  S2R R17, SR_CTAID.Z ;  /* 0x0000000000117919 */ /* 0x020ea60000002700 */
[----:B------:R-:W-:-:S04]  /*ae10*/  LOP3.LUT R16, R13, 0x1e00, R196, 0xf8, !PT ;  /* 0x00001e000d107812 */ /* 0x000fc800078ef8c4 */
[----:B------:R-:W-:Y:S01]  /*ae20*/  LEA R16, R16, UR5, 0x1 ;  /* 0x0000000510107c11 */ /* 0x000fe2000f8e08ff */
[----:B-1----:R-:W1:Y:S01]  /*ae30*/  @P3 LDC R19, c[0x0][0x430] ;  /* 0x00010c00ff133b82 */ /* 0x002e620000000800 */
[----:B------:R-:W-:Y:S05]  /*ae40*/  @P3 BRA `(.L_x_770) ;  /* 0x0000000000203947 */ /* 0x000fea0003800000 */
[----:B------:R-:W-:Y:S01]  /*ae50*/  ISETP.NE.AND P4, PT, R22, RZ, PT ;  /* 0x000000ff1600720c */ /* 0x000fe20003f85270 */
[----:B------:R-:W5:-:S12]  /*ae60*/  LDC R13, c[0x0][0x3e0] ;  /* 0x0000f800ff0d7b82 */ /* 0x000f580000000800 */
[----:B------:R-:W5:Y:S01]  /*ae70*/  @P4 LDC R18, c[0x0][0x454] ;  /* 0x00011500ff124b82 */ /* 0x000f620000000800 */
[----:B-1----:R-:W-:Y:S02]  /*ae80*/  @P4 MOV R19, 0x1 ;  /* 0x0000000100134802 */ /* 0x002fe40000000f00 */
[----:B------:R-:W-:-:S05]  /*ae90*/  @!P4 MOV R19, 0x1 ;  /* 0x000000010013c802 */ /* 0x000fca0000000f00 */
[----:B------:R-:W1:Y:S01]  /*aea0*/  @P4 LDC R10, c[0x0][0x454] ;  /* 0x00011500ff0a4b82 */ /* 0x000e620000000800 */
[-C--:B-----5:R-:W-:Y:S02]  /*aeb0*/  @P4 IMAD R18, R18, R13.reuse, RZ ;  /* 0x0000000d12124224 */ /* 0x0a0fe400078e02ff */
[----:B------:R-:W-:-:S07]  /*aec0*/  @!P4 IMAD R18, R2, R13, RZ ;  /* 0x0000000d0212c224 */ /* 0x000fce00078e02ff */
.L_x_770:
[----:B------:R-:W-:Y:S01]  /*aed0*/  BAR.SYNC.DEFER_BLOCKING 0x0 ;  /* 0x0000000000007b1d */ /* 0x000fe20000010000 */
[----:B--234-:R-:W-:Y:S01]  /*aee0*/  @!P2 IMAD.WIDE.U32 R20, R11, R8, RZ ;  /* 0x000000080b14a225 */ /* 0x01cfe200078e00ff */
[----:B------:R-:W-:-:S03]  /*aef0*/  ISETP.NE.AND P4, PT, R207, -0x1, PT ;  /* 0xffffffffcf00780c */ /* 0x000fc60003f85270 */
[----:B------:R-:W-:Y:S01]  /*af00*/  @P1 FMUL.FTZ R5, R5, 0.69314718246459960938 ;  /* 0x3f31721805051820 */ /* 0x000fe20000410000 */
[----:B------:R-:W-:Y:S01]  /*af10*/  ISETP.NE.AND P3, PT, R22, RZ, !P3 ;  /* 0x000000ff1600720c */ /* 0x000fe20005f65270 */
[----:B------:R-:W-:Y:S01]  /*af20*/  @!P2 IMAD R9, R11, R9, R21 ;  /* 0x000000090b09a224 */ /* 0x000fe200078e0215 */
[----:B------:R-:W2:Y:S01]  /*af30*/  @P0 LDC R8, c[0x0][0x458] ;  /* 0x00011600ff080b82 */ /* 0x000ea20000000800 */
[----:B------:R-:W3:Y:S01]  /*af40*/  @P0 MUFU.LG2 R4, R4 ;  /* 0x0000000400040308 */ /* 0x000ee20000000c00 */
[C---:B------:R-:W-:Y:S01]  /*af50*/  @P2 IMAD.WIDE.U32 R22, R207.reuse, R6, RZ ;  /* 0x00000006cf162225 */ /* 0x040fe200078e00ff */
[----:B------:R-:W-:Y:S01]  /*af60*/  LOP3.LUT R182, R182, 0x30, RZ, 0xc0, !PT ;  /* 0x00000030b6b67812 */ /* 0x000fe200078ec0ff */
[----:B------:R-:W-:Y:S01]  /*af70*/  BSSY.RECONVERGENT B0, `(.L_x_771) ;  /* 0x000002a000007945 */ /* 0x000fe20003800200 */
[----:B------:R-:W-:Y:S01]  /*af80*/  SHF.R.U32.HI R25, RZ, 0x2, R180 ;  /* 0x00000002ff197819 */ /* 0x000fe200000116b4 */
[----:B------:R-:W-:Y:S01]  /*af90*/  @P2 IMAD R9, R207, R7, R23 ;  /* 0x00000007cf092224 */ /* 0x000fe200078e0217 */
[----:B------:R-:W-:Y:S01]  /*afa0*/  LOP3.LUT P5, RZ, R180, 0x3, RZ, 0xc0, !PT ;  /* 0x00000003b4ff7812 */ /* 0x000fe200078ac0ff */
[----:B------:R-:W4:Y:S01]  /*afb0*/  @P1 LDC R21, c[0x0][0x458] ;  /* 0x00011600ff151b82 */ /* 0x000f220000000800 */
[----:B------:R-:W-:Y:S01]  /*afc0*/  LOP3.LUT R6, R182, 0x7, R25, 0xf8, !PT ;  /* 0x00000007b6067812 */ /* 0x000fe200078ef819 */
[----:B------:R-:W-:Y:S01]  /*afd0*/  @!P4 IMAD R207, R11, R2, RZ ;  /* 0x000000020bcfc224 */ /* 0x000fe200078e02ff */
[----:B------:R-:W-:Y:S01]  /*afe0*/  MOV R7, 0x7f800000 ;  /* 0x7f80000000077802 */ /* 0x000fe20000000f00 */
[----:B-1----:R-:W-:-:S02]  /*aff0*/  IMAD R10, R17, R10, RZ ;  /* 0x0000000a110a7224 */ /* 0x002fc400078e02ff */
[----:B------:R-:W-:Y:S01]  /*b000*/  IMAD R25, R0, R19, RZ ;  /* 0x0000001300197224 */ /* 0x000fe200078e02ff */
[----:B------:R-:W-:Y:S01]  /*b010*/  SHF.R.S32.HI R2, RZ, 0x1f, R207 ;  /* 0x0000001fff027819 */ /* 0x000fe200000114cf */
[----:B------:R-:W-:Y:S01]  /*b020*/  @!P3 IMAD R10, R11, R18, R10 ;  /* 0x000000120b0ab224 */ /* 0x000fe200078e020a */
[----:B------:R-:W-:Y:S01]  /*b030*/  SEL R18, R207, RZ, P3 ;  /* 0x000000ffcf127207 */ /* 0x000fe20001800000 */
[----:B------:R1:W1:Y:S01]  /*b040*/  LDS.128 R12, [R16+0x1800] ;  /* 0x00180000100c7984 */ /* 0x0002620000000c00 */
[----:B------:R-:W-:Y:S01]  /*b050*/  IMAD.SHL.U32 R25, R25, 0x40, RZ ;  /* 0x0000004019197824 */ /* 0x000fe200078e00ff */
[----:B------:R-:W-:Y:S01]  /*b060*/  SEL R2, R2, RZ, P3 ;  /* 0x000000ff02027207 */ /* 0x000fe20001800000 */
[----:B---3--:R-:W-:Y:S01]  /*b070*/  @P0 FMUL.FTZ R4, R4, 0.69314718246459960938 ;  /* 0x3f31721804040820 */ /* 0x008fe20000410000 */
[--C-:B------:R-:W-:Y:S01]  /*b080*/  SHF.R.S32.HI R27, RZ, 0x1f, R10.reuse ;  /* 0x0000001fff1b7819 */ /* 0x100fe2000001140a */
[----:B------:R-:W-:Y:S01]  /*b090*/  IMAD.MOV.U32 R11, RZ, RZ, 0x7f800000 ;  /* 0x7f800000ff0b7424 */ /* 0x000fe200078e00ff */
[----:B------:R-:W-:Y:S01]  /*b0a0*/  IADD3 R18, P4, P3, R25, R18, R10 ;  /* 0x0000001219127210 */ /* 0x000fe20007b9e00a */
[----:B--2---:R-:W-:Y:S01]  /*b0b0*/  @P0 FFMA.FTZ R7, R3, R8, R4 ;  /* 0x0000000803070223 */ /* 0x004fe20000010004 */
[----:B------:R-:W-:-:S04]  /*b0c0*/  SHF.R.S32.HI R25, RZ, 0x1f, R25 ;  /* 0x0000001fff197819 */ /* 0x000fc80000011419 */
[----:B------:R-:W-:Y:S01]  /*b0d0*/  IADD3.X R25, PT, PT, R25, R2, R27, P4, P3 ;  /* 0x0000000219197210 */ /* 0x000fe200027e641b */
[----:B----4-:R-:W-:Y:S01]  /*b0e0*/  @P1 FFMA.FTZ R11, R132, R21, R5 ;  /* 0x00000015840b1223 */ /* 0x010fe20000010005 */
[----:B------:R-:W-:Y:S06]  /*b0f0*/  @P5 BRA `(.L_x_772) ;  /* 0x0000000000445947 */ /* 0x000fec0003800000 */
[C---:B------:R-:W-:Y:S01]  /*b100*/  VIADD R8, R6.reuse, 0x8 ;  /* 0x0000000806087836 */ /* 0x040fe20000000000 */
[----:B------:R-:W-:-:S04]  /*b110*/  ISETP.GE.AND P4, PT, R6, R193, PT ;  /* 0x000000c10600720c */ /* 0x000fc80003f86270 */
[----:B------:R-:W-:-:S09]  /*b120*/  ISETP.GE.AND P3, PT, R8, R193, PT ;  /* 0x000000c10800720c */ /* 0x000fd20003f66270 */
[----:B------:R-:W2:Y:S01]  /*b130*/  @!P4 LDC.64 R4, c[0x0][0x420] ;  /* 0x00010800ff04cb82 */ /* 0x000ea20000000a00 */
[----:B------:R-:W-:-:S03]  /*b140*/  @!P4 IMAD R6, R6, R19, RZ ;  /* 0x000000130606c224 */ /* 0x000fc600078e02ff */
[----:B------:R-:W-:Y:S02]  /*b150*/  @!P3 IMAD R19, R8, R19, RZ ;  /* 0x000000130813b224 */ /* 0x000fe400078e02ff */
[CC--:B------:R-:W-:Y:S02]  /*b160*/  @!P4 IADD3 R8, P1, PT, R6.reuse, R18.reuse, RZ ;  /* 0x000000120608c210 */ /* 0x0c0fe40007f3e0ff */
[----:B------:R-:W3:Y:S01]  /*b170*/  @!P3 LDC.64 R2, c[0x0][0x420] ;  /* 0x00010800ff02bb82 */ /* 0x000ee20000000a00 */
[C---:B------:R-:W-:Y:S02]  /*b180*/  @!P3 IADD3 R18, P0, PT, R19.reuse, R18, RZ ;  /* 0x000000121312b210 */ /* 0x040fe40007f1e0ff */
[-C--:B------:R-:W-:Y:S02]  /*b190*/  @!P4 LEA.HI.X.SX32 R6, R6, R25.reuse, 0x1, P1 ;  /* 0x000000190606c211 */ /* 0x080fe400008f0eff */
[----:B------:R-:W-:Y:S02]  /*b1a0*/  @!P3 LEA.HI.X.SX32 R19, R19, R25, 0x1, P0 ;  /* 0x000000191313b211 */ /* 0x000fe400000f0eff */
[----:B--2---:R-:W-:-:S04]  /*b1b0*/  @!P4 LEA R4, P1, R8, R4, 0x2 ;  /* 0x000000040804c211 */ /* 0x004fc800078210ff */
[----:B------:R-:W-:Y:S02]  /*b1c0*/  @!P4 LEA.HI.X R5, R8, R5, R6, 0x2, P1 ;  /* 0x000000050805c211 */ /* 0x000fe400008f1406 */
[----:B---3--:R-:W-:-:S03]  /*b1d0*/  @!P3 LEA R2, P0, R18, R2, 0x2 ;  /* 0x000000021202b211 */ /* 0x008fc600078010ff */
[----:B------:R2:W-:Y:S01]  /*b1e0*/  @!P4 STG.E desc[UR14][R4.64], R11 ;  /* 0x0000000b0400c986 */ /* 0x0005e2000c10190e */
[----:B------:R-:W-:-:S05]  /*b1f0*/  @!P3 LEA.HI.X R3, R18, R3, R19, 0x2, P0 ;  /* 0x000000031203b211 */ /* 0x000fca00000f1413 */
[----:B------:R2:W-:Y:S04]  /*b200*/  @!P3 STG.E desc[UR14][R2.64], R7 ;  /* 0x000000070200b986 */ /* 0x0005e8000c10190e */
.L_x_772:
[----:B------:R-:W-:Y:S05]  /*b210*/  BSYNC.RECONVERGENT B0 ;  /* 0x0000000000007941 */ /* 0x000fea0003800200 */
.L_x_771:
[----:B------:R-:W3:Y:S01]  /*b220*/  LDCU.64 UR4, c[0x0][0x410] ;  /* 0x00008200ff0477ac */ /* 0x000ee20008000a00 */
[----:B------:R-:W-:Y:S01]  /*b230*/  @P2 IMAD.MOV.U32 R20, RZ, RZ, R22 ;  /* 0x000000ffff142224 */ /* 0x000fe200078e0016 */
[----:B------:R-:W-:Y:S01]  /*b240*/  SHF.R.U32.HI R18, RZ, 0x3, R180 ;  /* 0x00000003ff127819 */ /* 0x000fe200000116b4 */
[----:B------:R-:W-:Y:S01]  /*b250*/  IMAD.MOV.U32 R19, RZ, RZ, RZ ;  /* 0x000000ffff137224 */ /* 0x000fe200078e00ff */
[----:B------:R-:W-:Y:S02]  /*b260*/  BSSY.RECONVERGENT B0, `(.L_x_773) ;  /* 0x0000021000007945 */ /* 0x000fe40003800200 */
[----:B------:R-:W-:Y:S01]  /*b270*/  IADD3 R20, P0, PT, R179, R20, RZ ;  /* 0x00000014b3147210 */ /* 0x000fe20007f1e0ff */
[C---:B--2---:R-:W-:Y:S01]  /*b280*/  VIADD R2, R18.reuse, 0x30 ;  /* 0x0000003012027836 */ /* 0x044fe20000000000 */
[C---:B------:R-:W-:Y:S01]  /*b290*/  IADD3 R4, PT, PT, R18.reuse, 0x20, RZ ;  /* 0x0000002012047810 */ /* 0x040fe20007ffe0ff */
[----:B------:R-:W-:Y:S01]  /*b2a0*/  VIADD R6, R18, 0x10 ;  /* 0x0000001012067836 */ /* 0x000fe20000000000 */
[----:B------:R-:W-:-:S02]  /*b2b0*/  IADD3.X R21, PT, PT, RZ, R9, RZ, P0, !PT ;  /* 0x00000009ff157210 */ /* 0x000fc400007fe4ff */
[-C--:B------:R-:W-:Y:S01]  /*b2c0*/  ISETP.GE.AND P0, PT, R2, R193.reuse, PT ;  /* 0x000000c10200720c */ /* 0x080fe20003f06270 */
[----:B------:R2:W4:Y:S01]  /*b2d0*/  LDS.128 R8, [R16+0x2000] ;  /* 0x0020000010087984 */ /* 0x0005220000000c00 */
[-C--:B------:R-:W-:Y:S02]  /*b2e0*/  ISETP.GE.AND P2, PT, R6, R193.reuse, PT ;  /* 0x000000c10600720c */ /* 0x080fe40003f46270 */
[-C--:B------:R-:W-:Y:S01]  /*b2f0*/  ISETP.GE.AND P1, PT, R4, R193.reuse, PT ;  /* 0x000000c10400720c */ /* 0x080fe20003f26270 */
[C---:B---3--:R-:W-:Y:S01]  /*b300*/  IMAD.WIDE.U32 R2, R17.reuse, UR4, R20 ;  /* 0x0000000411027c25 */ /* 0x048fe2000f8e0014 */
[----:B------:R2:W3:Y:S01]  /*b310*/  LDS.128 R4, [R16+0x4000] ;  /* 0x0040000010047984 */ /* 0x0004e20000000c00 */
[----:B------:R-:W-:Y:S02]  /*b320*/  ISETP.GE.AND P3, PT, R18, R193, PT ;  /* 0x000000c11200720c */ /* 0x000fe40003f66270 */
[----:B------:R-:W-:Y:S01]  /*b330*/  IMAD R25, R17, UR5, R3 ;  /* 0x0000000511197c24 */ /* 0x000fe2000f8e0203 */
[----:B------:R2:W1:Y:S01]  /*b340*/  LDS.128 R20, [R16] ;  /* 0x0000000010147984 */ /* 0x0004620000000c00 */
[----:B------:R-:W-:-:S09]  /*b350*/  IMAD.WIDE.U32 R18, R0, 0x40, R18 ;  /* 0x0000004000127825 */ /* 0x000fd200078e0012 */
        /* <DEDUP_REMOVED lines=14> */
[----:B-1----:R1:W-:Y:S04]  /*b440*/  @!P5 STG.E.128 desc[UR14][R28.64], R20 ;  /* 0x000000141c00d986 */ /* 0x0023e8000c101d0e */
[----:B------:R1:W-:Y:S04]  /*b450*/  @!P4 STG.E.128 desc[UR14][R28.64+0x80], R8 ;  /* 0x000080081c00c986 */ /* 0x0003e8000c101d0e */
[----:B---3--:R1:W-:Y:S02]  /*b460*/  @!P3 STG.E.128 desc[UR14][R28.64+0x100], R4 ;  /* 0x000100041c00b986 */ /* 0x0083e4000c101d0e */
.L_x_774:
[----:B------:R-:W-:Y:S05]  /*b470*/  BSYNC.RECONVERGENT B0 ;  /* 0x0000000000007941 */ /* 0x000fea0003800200 */
.L_x_773:
[----:B-1----:R1:W1:Y:S01]  /*b480*/  LDS.128 R20, [R16+0x800] ;  /* 0x0008000010147984 */ /* 0x0022620000000c00 */
[----:B------:R-:W-:Y:S03]  /*b490*/  BSSY.RECONVERGENT B0, `(.L_x_775) ;  /* 0x0000017000007945 */ /* 0x000fe60003800200 */
[----:B----4-:R4:W1:Y:S04]  /*b4a0*/  LDS.128 R8, [R16+0x2800] ;  /* 0x0028000010087984 */ /* 0x0108680000000c00 */
[----:B---3--:R4:W3:Y:S01]  /*b4b0*/  LDS.128 R4, [R16+0x4800] ;  /* 0x0048000010047984 */ /* 0x0088e20000000c00 */
[----:B------:R-:W-:Y:S05]  /*b4c0*/  @P2 BRA `(.L_x_776) ;  /* 0x00000000004c2947 */ /* 0x000fea0003800000 */
[----:B------:R-:W5:Y:S01]  /*b4d0*/  LDCU.64 UR6, c[0x0][0x408] ;  /* 0x00008100ff0677ac */ /* 0x000f620008000a00 */
[----:B------:R-:W-:Y:S01]  /*b4e0*/  IADD3 R17, P2, PT, R18, 0x10, RZ ;  /* 0x0000001012117810 */ /* 0x000fe20007f5e0ff */
[----:B------:R-:W-:Y:S01]  /*b4f0*/  IMAD.MOV.U32 R26, RZ, RZ, R2 ;  /* 0x000000ffff1a7224 */ /* 0x000fe200078e0002 */
[----:B------:R-:W-:Y:S01]  /*b500*/  MOV R27, R25 ;  /* 0x00000019001b7202 */ /* 0x000fe20000000f00 */
[----:B------:R-:W2:Y:S02]  /*b510*/  LDCU UR8, c[0x0][0x440] ;  /* 0x00008800ff0877ac */ /* 0x000ea40008000800 */
[----:B------:R-:W-:Y:S01]  /*b520*/  IMAD.X R0, RZ, RZ, R19, P2 ;  /* 0x000000ffff007224 */ /* 0x000fe200010e0613 */
[----:B------:R-:W4:Y:S03]  /*b530*/  LDCU.64 UR4, c[0x0][0x3f0] ;  /* 0x00007e00ff0477ac */ /* 0x000f260008000a00 */
[----:B-----5:R-:W-:-:S02]  /*b540*/  IMAD R0, R0, UR6, RZ ;  /* 0x0000000600007c24 */ /* 0x020fc4000f8e02ff */
        /* <DEDUP_REMOVED lines=11> */
.L_x_776:
[----:B------:R-:W-:Y:S05]  /*b600*/  BSYNC.RECONVERGENT B0 ;  /* 0x0000000000007941 */ /* 0x000fea0003800200 */
.L_x_775:
[----:B-1----:R1:W1:Y:S01]  /*b610*/  LDS.128 R20, [R16+0x1000] ;  /* 0x0010000010147984 */ /* 0x0022620000000c00 */
[----:B------:R-:W-:Y:S03]  /*b620*/  BSSY.RECONVERGENT B0, `(.L_x_777) ;  /* 0x0000017000007945 */ /* 0x000fe60003800200 */
[----:B------:R1:W1:Y:S04]  /*b630*/  LDS.128 R8, [R16+0x3000] ;  /* 0x0030000010087984 */ /* 0x0002680000000c00 */
[----:B---3--:R3:W1:Y:S01]  /*b640*/  LDS.128 R4, [R16+0x5000] ;  /* 0x0050000010047984 */ /* 0x0086620000000c00 */
        /* <DEDUP_REMOVED lines=19> */
[----:B------:R1:W-:Y:S02]  /*b780*/  @!P1 STG.E.128 desc[UR14][R28.64+0x100], R4 ;  /* 0x000100041c009986 */ /* 0x0003e4000c101d0e */
.L_x_778:
[----:B------:R-:W-:Y:S05]  /*b790*/  BSYNC.RECONVERGENT B0 ;  /* 0x0000000000007941 */ /* 0x000fea0003800200 */
.L_x_777:
[----:B-1----:R1:W1:Y:S01]  /*b7a0*/  LDS.128 R4, [R16+0x3800] ;  /* 0x0038000010047984 */ /* 0x0022620000000c00 */
[----:B------:R-:W-:Y:S05]  /*b7b0*/  @P0 EXIT ;  /* 0x000000000000094d */ /* 0x000fea0003800000 */
[----:B------:R-:W5:Y:S01]  /*b7c0*/  LDCU.64 UR6, c[0x0][0x408] ;  /* 0x00008100ff0677ac */ /* 0x000f620008000a00 */
[----:B------:R1:W1:Y:S01]  /*b7d0*/  LDS.128 R8, [R16+0x5800] ;  /* 0x0058000010087984 */ /* 0x0002620000000c00 */
[----:B------:R-:W-:Y:S01]  /*b7e0*/  IADD3 R0, P0, PT, R18, 0x30, RZ ;  /* 0x0000003012007810 */ /* 0x000fe20007f1e0ff */
[----:B------:R-:W-:Y:S01]  /*b7f0*/  IMAD.MOV.U32 R18, RZ, RZ, R2 ;  /* 0x000000ffff127224 */ /* 0x000fe200078e0002 */
[----:B------:R-:W2:Y:S03]  /*b800*/  LDCU UR8, c[0x0][0x440] ;  /* 0x00008800ff0877ac */ /* 0x000ea60008000800 */
[----:B------:R-:W-:Y:S01]  /*b810*/  IMAD.X R3, RZ, RZ, R19, P0 ;  /* 0x000000ffff037224 */ /* 0x000fe200000e0613 */
[----:B------:R-:W4:Y:S01]  /*b820*/  LDCU.64 UR4, c[0x0][0x3f0] ;  /* 0x00007e00ff0477ac */ /* 0x000f220008000a00 */
[----:B------:R-:W-:Y:S02]  /*b830*/  MOV R19, R25 ;  /* 0x0000001900137202 */ /* 0x000fe40000000f00 */
        /* <DEDUP_REMOVED lines=10> */
[----:B-1----:R2:W-:Y:S01]  /*b8e0*/  @!P1 STG.E.128 desc[UR14][R2.64+0x80], R4 ;  /* 0x0000800402009986 */ /* 0x0025e2000c101d0e */
[----:B------:R-:W-:Y:S05]  /*b8f0*/  @P0 EXIT ;  /* 0x000000000000094d */ /* 0x000fea0003800000 */
[----:B------:R-:W-:Y:S01]  /*b900*/  STG.E.128 desc[UR14][R2.64+0x100], R8 ;  /* 0x0001000802007986 */ /* 0x000fe2000c101d0e */
[----:B------:R-:W-:Y:S05]  /*b910*/  EXIT ;  /* 0x000000000000794d */ /* 0x000fea0003800000 */
.L_x_779:
        /* <DEDUP_REMOVED lines=14> */
.L_x_1814:


//--------------------- .text._ZN5flash16flash_fwd_kernelI23Flash_fwd_kernel_traitsILi192ELi64ELi64ELi4ELb0ELb0EN7cutlass6half_tE19Flash_kernel_traitsILi192ELi64ELi64ELi4ES3_EELb1ELb0ELb1ELb0ELb0ELb0ELb0ELb0EEEvNS_16Flash_fwd_paramsE --------------------------
	.section	.text._ZN5flash16flash_fwd_kernelI23Flash_fwd_kernel_traitsILi192ELi64ELi64ELi4ELb0ELb0EN7cutlass6half_tE19Flash_kernel_traitsILi192ELi64ELi64ELi4ES3_EELb1ELb0ELb1ELb0ELb0ELb0ELb0ELb0EEEvNS_16Flash_fwd_paramsE,"ax",@progbits
	.align	128
        .global         _ZN5flash16flash_fwd_kernelI23Flash_fwd_kernel_traitsILi192ELi64ELi64ELi4ELb0ELb0EN7cutlass6half_tE19Flash_kernel_traitsILi192ELi64ELi64ELi4ES3_EELb1ELb0ELb1ELb0ELb0ELb0ELb0ELb0EEEvNS_16Flash_fwd_paramsE
        .type           _ZN5flash16flash_fwd_kernelI23Flash_fwd_kernel_traitsILi192ELi64ELi64ELi4ELb0ELb0EN7cutlass6half_tE19Flash_kernel_traitsILi192ELi64ELi64ELi4ES3_EELb1ELb0ELb1ELb0ELb0ELb0ELb0ELb0EEEvNS_16Flash_fwd_paramsE,@function
        .size           _ZN5flash16flash_fwd_kernelI23Flash_fwd_kernel_traitsILi192ELi64ELi64ELi4ELb0ELb0EN7cutlass6half_tE19Flash_kernel_traitsILi192ELi64ELi64ELi4ES3_EELb1ELb0ELb1ELb0ELb0ELb0ELb0ELb0EEEvNS_16Flash_fwd_paramsE,(.L_x_1815 - _ZN5flash16flash_fwd_kernelI23Flash_fwd_kernel_traitsILi192ELi64ELi64ELi4ELb0ELb0EN7cutlass6half_tE19Flash_kernel_traitsILi192ELi64ELi64ELi4ES3_EELb1ELb0ELb1ELb0ELb0ELb0ELb0ELb0EEEvNS_16Flash_fwd_paramsE)
        .other          _ZN5flash16flash_fwd_kernelI23Flash_fwd_kernel_traitsILi192ELi64ELi64ELi4ELb0ELb0EN7cutlass6half_tE19Flash_kernel_traitsILi192ELi64ELi64ELi4ES3_EELb1ELb0ELb1ELb0ELb0ELb0ELb0ELb0EEEvNS_16Flash_fwd_paramsE,@"STO_CUDA_ENTRY STV_DEFAULT"
_ZN5flash16flash_fwd_kernelI23Flash_fwd_kernel_traitsILi192ELi64ELi64ELi4ELb0ELb0EN7cutlass6half_tE19Flash_kernel_traitsILi192ELi64ELi64ELi4ES3_EELb1ELb0ELb1ELb0ELb0ELb0ELb0ELb0EEEvNS_16Flash_fwd_paramsE:
.text._ZN5flash16flash_fwd_kernelI23Flash_fwd_kernel_traitsILi192ELi64ELi64ELi4ELb0ELb0EN7cutlass6half_tE19Flash_kernel_traitsILi192ELi64ELi64ELi4ES3_EELb1ELb0ELb1ELb0ELb0ELb0ELb0ELb0EEEvNS_16Flash_fwd_paramsE:
[----:B------:R-:W-:Y:S01]  /*0000*/  LDC R1, c[0x0][0x37c] ;  /* 0x0000df00ff017b82 */ /* 0x000fe20000000800 */
[----:B------:R-:W1:Y:S07]  /*0010*/  LDCU.U8 UR4, c[0x0][0x524] ;  /* 0x0000a480ff0477ac */ /* 0x000e6e0008000000 */
[----:B------:R-:W2:Y:S01]  /*0020*/  LDC R12, c[0x0][0x518] ;  /* 0x00014600ff0c7b82 */ /* 0x000ea20000000800 */
[----:B------:R-:W3:Y:S07]  /*0030*/  LDCU.64 UR14, c[0x0][0x358] ;  /* 0x00006b00ff0e77ac */ /* 0x000eee0008000a00 */
[----:B------:R-:W4:Y:S01]  /*0040*/  LDC R87, c[0x0][0x51c] ;  /* 0x00014700ff577b82 */ /* 0x000f220000000800 */
[----:B------:R-:W3:Y:S01]  /*0050*/  S2R R86, SR_CTAID.X ;  /* 0x0000000000567919 */ /* 0x000ee20000002500 */
[----:B------:R-:W3:Y:S01]  /*0060*/  LDCU.64 UR8, c[0x0][0x460] ;  /* 0x00008c00ff0877ac */ /* 0x000ee20008000a00 */
[----:B------:R-:W3:Y:S01]  /*0070*/  S2R R16, SR_CTAID.Y ;  /* 0x0000000000107919 */ /* 0x000ee20000002600 */
[----:B------:R-:W3:Y:S01]  /*0080*/  LDCU.64 UR6, c[0x0][0x470] ;  /* 0x00008e00ff0677ac */ /* 0x000ee20008000a00 */
[----:B-1----:R-:W-:Y:S01]  /*0090*/  ISETP.NE.AND P4, PT, RZ, UR4, PT ;  /* 0x00000004ff007c0c */ /* 0x002fe2000bf85270 */
[----:B------:R-:W1:-:S12]  /*00a0*/  LDCU.64 UR4, c[0x0][0x510] ;  /* 0x0000a200ff0477ac */ /* 0x000e580008000a00 */
[----:B--2---:R-:W-:Y:S01]  /*00b0*/  @P4 IMAD.MOV.U32 R4, RZ, RZ, R12 ;  /* 0x000000ffff044224 */ /* 0x004fe200078e000c */
[----:B------:R-:W2:Y:S01]  /*00c0*/  S2R R13, SR_CTAID.Z ;  /* 0x00000000000d7919 */ /* 0x000ea20000002700 */
[----:B----4-:R-:W-:Y:S01]  /*00d0*/  @P4 IMAD.MOV.U32 R5, RZ, RZ, R87 ;  /* 0x000000ffff054224 */ /* 0x010fe200078e0057 */
[----:B------:R-:W4:Y:S04]  /*00e0*/  @P4 LDC R0, c[0x0][0x520] ;  /* 0x00014800ff004b82 */ /* 0x000f280000000800 */
[----:B---3--:R3:W4:Y:S01]  /*00f0*/  @P4 LDG.E.64 R6, desc[UR14][R4.64] ;  /* 0x0000000e04064981 */ /* 0x008722000c1e1b00 */
[----:B-1----:R-:W-:Y:S02]  /*0100*/  IMAD.U32 R230, RZ, RZ, UR4 ;  /* 0x00000004ffe67e24 */ /* 0x002fe4000f8e00ff */
[----:B------:R-:W-:Y:S01]  /*0110*/  IMAD.U32 R231, RZ, RZ, UR5 ;  /* 0x00000005ffe77e24 */ /* 0x000fe2000f8e00ff */
[----:B------:R-:W1:Y:S01]  /*0120*/  S2R R186, SR_TID.X ;  /* 0x0000000000ba7919 */ /* 0x000e620000002100 */
[----:B------:R-:W4:Y:S04]  /*0130*/  LDCU.64 UR4, c[0x0][0x478] ;  /* 0x00008f00ff0477ac */ /* 0x000f280008000a00 */
[----:B------:R-:W4:Y:S01]  /*0140*/  @P4 LDG.E.64 R230, desc[UR14][R230.64] ;  /* 0x0000000ee6e64981 */ /* 0x000f22000c1e1b00 */
[----:B------:R-:W-:Y:S01]  /*0150*/  ISETP.NE.U32.AND P3, PT, RZ, UR8, PT ;  /* 0x00000008ff007c0c */ /* 0x000fe2000bf65070 */
[----:B------:R-:W-:Y:S01]  /*0160*/  IMAD.MOV.U32 R215, RZ, RZ, -0x1 ;  /* 0xffffffffffd77424 */ /* 0x000fe200078e00ff */
[----:B------:R-:W-:-:S02]  /*0170*/  ISETP.NE.U32.AND P0, PT, RZ, UR6, PT ;  /* 0x00000006ff007c0c */ /* 0x000fc4000bf05070 */
[----:B------:R-:W-:Y:S01]  /*0180*/  ISETP.NE.AND.EX P3, PT, RZ, UR9, PT, P3 ;  /* 0x00000009ff007c0c */ /* 0x000fe2000bf65330 */
[----:B------:R-:W-:Y:S01]  /*0190*/  IMAD.SHL.U32 R15, R16, 0x4, RZ ;  /* 0x00000004100f7824 */ /* 0x000fe200078e00ff */
[----:B------:R-:W-:Y:S02]  /*01a0*/  ISETP.NE.AND.EX P0, PT, RZ, UR7, PT, P0 ;  /* 0x00000007ff007c0c */ /* 0x000fe4000bf05300 */
[----:B------:R-:W-:-:S04]  /*01b0*/  ISETP.NE.U32.AND P2, PT, RZ, UR8, PT ;  /* 0x00000008ff007c0c */ /* 0x000fc8000bf45070 */
[----:B------:R-:W-:Y:S02]  /*01c0*/  ISETP.NE.AND.EX P2, PT, RZ, UR9, PT, P2 ;  /* 0x00000009ff007c0c */ /* 0x000fe4000bf45320 */
[----:B--2---:R-:W-:-:S04]  /*01d0*/  LOP3.LUT R3, R13, R86, R16, 0xfe, !PT ;  /* 0x000000560d037212 */ /* 0x004fc800078efe10 */
[----:B-1----:R-:W-:Y:S02]  /*01e0*/  LOP3.LUT P5, RZ, R3, R186, RZ, 0xfc, !PT ;  /* 0x000000ba03ff7212 */ /* 0x002fe400078afcff */
[----:B------:R-:W1:Y:S11]  /*01f0*/  LDC.64 R2, c[0x0][0x460] ;  /* 0x00011800ff027b82 */ /* 0x000e760000000a00 */
[----:B---3--:R-:W2:Y:S01]  /*0200*/  @!P5 LDC.64 R4, c[0x0][0x528] ;  /* 0x00014a00ff04db82 */ /* 0x008ea20000000a00 */
[----:B-1----:R-:W-:Y:S01]  /*0210*/  IMAD.WIDE.U32 R20, R16, 0x4, R2 ;  /* 0x0000000410147825 */ /* 0x002fe200078e0002 */
[----:B------:R-:W-:-:S02]  /*0220*/  SHF.R.U32.HI R2, RZ, 0x1e, R16 ;  /* 0x0000001eff027819 */ /* 0x000fc40000011610 */
[----:B----4-:R-:W-:-:S05]  /*0230*/  @P4 IADD3 R12, P1, PT, R6, R0, RZ ;  /* 0x00000000060c4210 */ /* 0x010fca0007f3e0ff */
[----:B------:R-:W-:Y:S01]  /*0240*/  @P4 IMAD.X R87, RZ, RZ, R7, P1 ;  /* 0x000000ffff574224 */ /* 0x000fe200008e0607 */
[----:B------:R-:W-:Y:S01]  /*0250*/  ISETP.NE.U32.AND P1, PT, RZ, UR4, PT ;  /* 0x00000004ff007c0c */ /* 0x000fe2000bf25070 */
[----:B------:R-:W-:Y:S02]  /*0260*/  @!P5 IMAD.MOV.U32 R18, RZ, RZ, R12 ;  /* 0x000000ffff12d224 */ /* 0x000fe400078e000c */
[----:B------:R-:W-:Y:S01]  /*0270*/  @!P5 IMAD.MOV.U32 R19, RZ, RZ, R87 ;  /* 0x000000ffff13d224 */ /* 0x000fe200078e0057 */
[----:B------:R-:W-:Y:S01]  /*0280*/  ISETP.NE.AND.EX P1, PT, RZ, UR5, PT, P1 ;  /* 0x00000005ff007c0c */ /* 0x000fe2000bf25310 */
[----:B--2---:R-:W-:Y:S04]  /*0290*/  @!P5 STG.E.64 desc[UR14][R4.64], R230 ;  /* 0x000000e60400d986 */ /* 0x004fe8000c101b0e */
[----:B------:R1:W-:Y:S04]  /*02a0*/  @!P5 STG.E.64 desc[UR14][R4.64+0x8], R18 ;  /* 0x000008120400d986 */ /* 0x0003e8000c101b0e */
[----:B------:R-:W2:Y:S04]  /*02b0*/  @P3 LDG.E R215, desc[UR14][R20.64] ;  /* 0x0000000e14d73981 */ /* 0x000ea8000c1e1900 */
[C---:B------:R-:W-:Y:S01]  /*02c0*/  @P1 IADD3 R10, P3, PT, R15.reuse, UR4, RZ ;  /* 0x000000040f0a1c10 */ /* 0x040fe2000ff7e0ff */
[----:B------:R-:W3:Y:S01]  /*02d0*/  LDCU.U8 UR4, c[0x0][0x532] ;  /* 0x0000a640ff0477ac */ /* 0x000ee20008000000 */
[----:B------:R-:W-:Y:S01]  /*02e0*/  @P0 IADD3 R8, P4, PT, R15, UR6, RZ ;  /* 0x000000060f080c10 */ /* 0x000fe2000ff9e0ff */
[----:B------:R-:W-:Y:S01]  /*02f0*/  IMAD.MOV.U32 R6, RZ, RZ, RZ ;  /* 0x000000ffff067224 */ /* 0x000fe200078e00ff */
[----:B-1----:R-:W1:Y:S02]  /*0300*/  LDC.64 R4, c[0x0][0x468] ;  /* 0x00011a00ff047b82 */ /* 0x002e640000000a00 */
[C---:B------:R-:W-:Y:S01]  /*0310*/  @P0 IADD3.X R9, PT, PT, R2.reuse, UR7, RZ, P4, !PT ;  /* 0x0000000702090c10 */ /* 0x040fe2000a7fe4ff */
[----:B------:R-:W2:Y:S01]  /*0320*/  @P2 LDG.E R0, desc[UR14][R20.64+0x4] ;  /* 0x0000040e14002981 */ /* 0x000ea2000c1e1900 */
[----:B------:R-:W-:-:S02]  /*0330*/  @P1 IADD3.X R11, PT, PT, R2, UR5, RZ, P3, !PT ;  /* 0x00000005020b1c10 */ /* 0x000fc40009ffe4ff */
[----:B---3--:R-:W-:Y:S01]  /*0340*/  ISETP.NE.AND P3, PT, RZ, UR4, PT ;  /* 0x00000004ff007c0c */ /* 0x008fe2000bf65270 */
[----:B------:R3:W5:Y:S01]  /*0350*/  @P0 LDG.E R6, desc[UR14][R8.64] ;  /* 0x0000000e08060981 */ /* 0x000762000c1e1900 */
[----:B------:R-:W-:-:S03]  /*0360*/  IMAD.MOV.U32 R7, RZ, RZ, -0x1 ;  /* 0xffffffffff077424 */ /* 0x000fc600078e00ff */
[----:B------:R4:W5:Y:S01]  /*0370*/  @P1 LDG.E R11, desc[UR14][R10.64] ;  /* 0x0000000e0a0b1981 */ /* 0x000962000c1e1900 */
[----:B-1----:R-:W-:Y:S02]  /*0380*/  ISETP.EQ.U32.AND P4, PT, R4, RZ, PT ;  /* 0x000000ff0400720c */ /* 0x002fe40003f82070 */
[----:B------:R-:W-:Y:S02]  /*0390*/  IADD3 R14, P0, PT, R15, R4, RZ ;  /* 0x000000040f0e7210 */ /* 0x000fe40007f1e0ff */
[----:B------:R-:W-:-:S03]  /*03a0*/  ISETP.EQ.OR.EX P4, PT, R5, RZ, !P3, P4 ;  /* 0x000000ff0500720c */ /* 0x000fc60005f82740 */
[----:B------:R-:W-:Y:S01]  /*03b0*/  IMAD.X R15, R2, 0x1, R5, P0 ;  /* 0x00000001020f7824 */ /* 0x000fe200000e0605 */
[----:B---3--:R-:W1:Y:S08]  /*03c0*/  @!P2 LDC R9, c[0x0][0x434] ;  /* 0x00010d00ff09ab82 */ /* 0x008e700000000800 */
[----:B------:R-:W3:Y:S01]  /*03d0*/  @!P1 LDC R8, c[0x0][0x43c] ;  /* 0x00010f00ff089b82 */ /* 0x000ee20000000800 */
[----:B------:R4:W5:Y:S01]  /*03e0*/  @!P4 LDG.E R7, desc[UR14][R14.64] ;  /* 0x0000000e0e07c981 */ /* 0x000962000c1e1900 */
[----:B------:R-:W-:-:S04]  /*03f0*/  ISETP.NE.U32.AND P0, PT, R4, RZ, PT ;  /* 0x000000ff0400720c */ /* 0x000fc80003f05070 */
[----:B------:R-:W-:Y:S02]  /*0400*/  ISETP.NE.AND.EX P0, PT, R5, RZ, PT, P0 ;  /* 0x000000ff0500720c */ /* 0x000fe40003f05300 */
[----:B------:R-:W1:Y:S11]  /*0410*/  @!P1 LDC.64 R2, c[0x0][0x488] ;  /* 0x00012200ff029b82 */ /* 0x000e760000000a00 */
[----:B------:R-:W1:Y:S01]  /*0420*/  @!P0 LDC R5, c[0x0][0x438] ;  /* 0x00010e00ff058b82 */ /* 0x000e620000000800 */
[----:B--2---:R-:W-:-:S02]  /*0430*/  @P2 IMAD.IADD R9, R0, 0x1, -R215 ;  /* 0x0000000100092824 */ /* 0x004fc400078e0ad7 */
[----:B------:R-:W-:-:S05]  /*0440*/  IMAD.SHL.U32 R0, R86, 0x40, RZ ;  /* 0x0000004056007824 */ /* 0x000fca00078e00ff */
[----:B-1----:R-:W-:Y:S01]  /*0450*/  ISETP.GT.AND P2, PT, R9, R0, PT ;  /* 0x000000000900720c */ /* 0x002fe20003f44270 */
[----:B---34-:R-:W-:-:S12]  /*0460*/  @!P0 BRA `(.L_x_780) ;  /* 0x00000000000c8947 */ /* 0x018fd80003800000 */
[----:B------:R-:W2:Y:S02]  /*0470*/  @P3 LDG.E R4, desc[UR14][R14.64+0x4] ;  /* 0x0000040e0e043981 */ /* 0x000ea4000c1e1900 */
[----:B--2--5:R-:W-:-:S06]  /*0480*/  @P3 IADD3 R5, PT, PT, R4, -R7, RZ ;  /* 0x8000000704053210 */ /* 0x024fcc0007ffe0ff */
[----:B------:R1:W5:Y:S02]  /*0490*/  @!P3 LDG.E R5, desc[UR14][R14.64] ;  /* 0x0000000e0e05b981 */ /* 0x000364000c1e1900 */
.L_x_780:
[----:B------:R-:W-:Y:S01]  /*04a0*/  @!P1 ISETP.NE.U32.AND P0, PT, R2, RZ, PT ;  /* 0x000000ff0200920c */ /* 0x000fe20003f05070 */
[----:B------:R-:W-:-:S12]  /*04b0*/  @!P2 EXIT ;  /* 0x000000000000a94d */ /* 0x000fd80003800000 */
[----:B------:R-:W2:Y:S01]  /*04c0*/  LDC R91, c[0x0][0x508] ;  /* 0x00014200ff5b7b82 */ /* 0x000ea20000000800 */
[----:B------:R-:W3:Y:S01]  /*04d0*/  LDCU UR4, c[0x0][0x504] ;  /* 0x0000a080ff0477ac */ /* 0x000ee20008000800 */
[----:B------:R-:W-:Y:S01]  /*04e0*/  @!P1 ISETP.NE.AND.EX P0, PT, R3, RZ, PT, P0 ;  /* 0x000000ff0300920c */ /* 0x000fe20003f05300 */
[----:B-----5:R-:W-:-:S03]  /*04f0*/  @P1 IMAD.IADD R92, R11, 0x1, -R6 ;  /* 0x000000010b5c1824 */ /* 0x020fc600078e0a06 */
[----:B------:R-:W-:-:S04]  /*0500*/  @!P1 SEL R8, R8, RZ, P0 ;  /* 0x000000ff08089207 */ /* 0x000fc80000000000 */
[----:B------:R-:W-:-:S05]  /*0510*/  @!P1 IADD3 R92, PT, PT, R8, R5, -R6 ;  /* 0x00000005085c9210 */ /* 0x000fca0007ffe806 */
[----:B------:R-:W-:Y:S02]  /*0520*/  VIADD R5, R92, 0x3f ;  /* 0x0000003f5c057836 */ /* 0x000fe40000000000 */
[----:B---3--:R-:W-:-:S03]  /*0530*/  VIADD R93, R9, UR4 ;  /* 0x00000004095d7c36 */ /* 0x008fc60008000000 */
[-C--:B------:R-:W-:Y:S02]  /*0540*/  IADD3 R2, PT, PT, R5, R0.reuse, -R9 ;  /* 0x0000000005027210 */ /* 0x080fe40007ffe809 */
[----:B------:R-:W-:Y:S02]  /*0550*/  SHF.R.S32.HI R4, RZ, 0x1f, R5 ;  /* 0x0000001fff047819 */ /* 0x000fe40000011405 */
[----:B--2---:R-:W-:Y:S02]  /*0560*/  IADD3 R3, PT, PT, R2, 0x40, R91 ;  /* 0x0000004002037810 */ /* 0x004fe40007ffe05b */
[----:B------:R-:W-:Y:S02]  /*0570*/  IADD3 R11, PT, PT, -R93, R0, R92 ;  /* 0x000000005d0b7210 */ /* 0x000fe40007ffe15c */
[----:B------:R-:W-:Y:S02]  /*0580*/  SHF.R.S32.HI R2, RZ, 0x1f, R3 ;  /* 0x0000001fff027819 */ /* 0x000fe40000011403 */
[----:B------:R-:W-:-:S02]  /*0590*/  SHF.R.S32.HI R8, RZ, 0x1f, R11 ;  /* 0x0000001fff087819 */ /* 0x000fc4000001140b */
[----:B------:R-:W-:Y:S02]  /*05a0*/  LEA.HI R4, R4, R5, RZ, 0x6 ;  /* 0x0000000504047211 */ /* 0x000fe400078f30ff */
[----:B------:R-:W-:Y:S02]  /*05b0*/  LEA.HI R2, R2, R3, RZ, 0x6 ;  /* 0x0000000302027211 */ /* 0x000fe400078f30ff */
[----:B------:R-:W-:Y:S02]  /*05c0*/  LEA.HI R8, R8, R11, RZ, 0x6 ;  /* 0x0000000b08087211 */ /* 0x000fe400078f30ff */
[----:B------:R-:W-:Y:S02]  /*05d0*/  SHF.R.S32.HI R4, RZ, 0x6, R4 ;  /* 0x00000006ff047819 */ /* 0x000fe40000011404 */
[----:B------:R-:W-:Y:S02]  /*05e0*/  SHF.R.S32.HI R189, RZ, 0x6, R2 ;  /* 0x00000006ffbd7819 */ /* 0x000fe40000011402 */
[----:B------:R-:W-:-:S02]  /*05f0*/  SHF.R.S32.HI R8, RZ, 0x6, R8 ;  /* 0x00000006ff087819 */ /* 0x000fc40000011408 */
[----:B------:R-:W-:Y:S02]  /*0600*/  VIMNMX R189, PT, PT, R4, R189, PT ;  /* 0x000000bd04bd7248 */ /* 0x000fe40003fe0100 */
[----:B------:R-:W-:-:S04]  /*0610*/  VIMNMX R214, PT, PT, RZ, R8, !PT ;  /* 0x00000008ffd67248 */ /* 0x000fc80007fe0100 */
[----:B------:R-:W-:-:S13]  /*0620*/  ISETP.GT.AND P0, PT, R189, R214, PT ;  /* 0x000000d6bd00720c */ /* 0x000fda0003f04270 */
[----:B------:R-:W-:Y:S05]  /*0630*/  @P0 BRA `(.L_x_781) ;  /* 0x0000000c00080947 */ /* 0x000fea0003800000 */
[----:B------:R-:W2:Y:S01]  /*0640*/  LDC.U8 R2, c[0x0][0x549] ;  /* 0x00015240ff027b82 */ /* 0x000ea20000000000 */
[----:B------:R-:W-:Y:S02]  /*0650*/  ISETP.NE.AND P1, PT, R215, -0x1, PT ;  /* 0xffffffffd700780c */ /* 0x000fe40003f25270 */
[----:B------:R-:W-:-:S05]  /*0660*/  SHF.L.U32 R10, R186, 0x3, RZ ;  /* 0x00000003ba0a7819 */ /* 0x000fca00000006ff */
[----:B------:R-:W3:Y:S08]  /*0670*/  LDC.U8 R8, c[0x0][0x548] ;  /* 0x00015200ff087b82 */ /* 0x000ef00000000000 */
[----:B------:R-:W1:Y:S01]  /*0680*/  @!P1 LDC.64 R6, c[0x0][0x400] ;  /* 0x00010000ff069b82 */ /* 0x000e620000000a00 */
[----:B--2---:R-:W-:-:S07]  /*0690*/  ISETP.NE.AND P6, PT, R2, RZ, PT ;  /* 0x000000ff0200720c */ /* 0x004fce0003fc5270 */
[----:B------:R-:W2:Y:S08]  /*06a0*/  @P1 LDC.64 R4, c[0x0][0x408] ;  /* 0x00010200ff041b82 */ /* 0x000eb00000000a00 */
[----:B------:R-:W4:Y:S01]  /*06b0*/  @P6 LDC.64 R2, c[0x0][0x430] ;  /* 0x00010c00ff026b82 */ /* 0x000f220000000a00 */
[----:B-1----:R-:W-:-:S07]  /*06c0*/  @!P1 IMAD.WIDE.U32 R14, R16, R6, RZ ;  /* 0x00000006100e9225 */ /* 0x002fce00078e00ff */
[----:B------:R-:W1:Y:S01]  /*06d0*/  @P6 LDC R11, c[0x0][0x430] ;  /* 0x00010c00ff0b6b82 */ /* 0x000e620000000800 */
[----:B------:R-:W-:Y:S01]  /*06e0*/  @!P1 MOV R6, R14 ;  /* 0x0000000e00069202 */ /* 0x000fe20000000f00 */
[----:B--2---:R-:W-:-:S04]  /*06f0*/  @P1 IMAD.WIDE.U32 R18, R215, R4, RZ ;  /* 0x00000004d7121225 */ /* 0x004fc800078e00ff */
[----:B----4-:R-:W-:Y:S01]  /*0700*/  @P6 IMAD R2, R2, R3, RZ ;  /* 0x0000000302026224 */ /* 0x010fe200078e02ff */
[----:B------:R-:W-:Y:S01]  /*0710*/  @P6 MOV R3, 0x1 ;  /* 0x0000000100036802 */ /* 0x000fe20000000f00 */
[----:B---3--:R-:W-:Y:S06]  /*0720*/  @P6 BRA `(.L_x_782) ;  /* 0x0000000000286947 */ /* 0x008fec0003800000 */
        /* <DEDUP_REMOVED lines=10> */
.L_x_782:
[----:B------:R-:W2:Y:S01]  /*07d0*/  LDCU.64 UR4, c[0x0][0x410] ;  /* 0x00008200ff0477ac */ /* 0x000ea20008000a00 */
[----:B------:R-:W-:Y:S01]  /*07e0*/  @P1 IMAD.MOV.U32 R6, RZ, RZ, R18 ;  /* 0x000000ffff061224 */ /* 0x000fe200078e0012 */
[----:B------:R-:W-:Y:S01]  /*07f0*/  LOP3.LUT R4, R10, 0x38, RZ, 0xc0, !PT ;  /* 0x000000380a047812 */ /* 0x000fe200078ec0ff */
[----:B------:R-:W-:Y:S01]  /*0800*/  @!P1 IMAD R7, R16, R7, R15 ;  /* 0x0000000710079224 */ /* 0x000fe200078e020f */
[----:B------:R-:W-:Y:S01]  /*0810*/  SHF.R.U32.HI R186, RZ, 0x3, R186 ;  /* 0x00000003ffba7819 */ /* 0x000fe200000116ba */
[----:B------:R-:W-:Y:S01]  /*0820*/  @P1 IMAD R7, R215, R5, R19 ;  /* 0x00000005d7071224 */ /* 0x000fe200078e0213 */
[----:B------:R-:W-:Y:S01]  /*0830*/  IADD3 R14, P0, PT, R4, R6, RZ ;  /* 0x00000006040e7210 */ /* 0x000fe20007f1e0ff */
[----:B------:R-:W3:Y:S01]  /*0840*/  LDC R5, c[0x0][0x434] ;  /* 0x00010d00ff057b82 */ /* 0x000ee20000000800 */
[----:B------:R-:W-:Y:S01]  /*0850*/  IMAD.IADD R9, R9, 0x1, -R0 ;  /* 0x0000000109097824 */ /* 0x000fe200078e0a00 */
[----:B------:R-:W-:Y:S01]  /*0860*/  BSSY.RECONVERGENT B0, `(.L_x_783) ;  /* 0x000001f000007945 */ /* 0x000fe20003800200 */
[----:B------:R-:W-:Y:S01]  /*0870*/  IADD3.X R15, PT, PT, RZ, R7, RZ, P0, !PT ;  /* 0x00000007ff0f7210 */ /* 0x000fe200007fe4ff */
[----:B------:R-:W-:Y:S01]  /*0880*/  VIADD R6, R186, 0x10 ;  /* 0x00000010ba067836 */ /* 0x000fe20000000000 */
[----:B------:R-:W-:Y:S01]  /*0890*/  ISETP.NE.AND P6, PT, R8, RZ, !P6 ;  /* 0x000000ff0800720c */ /* 0x000fe200077c5270 */
[----:B------:R-:W-:Y:S01]  /*08a0*/  IMAD.MOV.U32 R187, RZ, RZ, RZ ;  /* 0x000000ffffbb7224 */ /* 0x000fe200078e00ff */
[----:B------:R-:W-:-:S02]  /*08b0*/  ISETP.GE.AND P0, PT, R186, R9, PT ;  /* 0x00000009ba00720c */ /* 0x000fc40003f06270 */
[----:B------:R-:W-:Y:S01]  /*08c0*/  ISETP.NE.AND P1, PT, R215, -0x1, PT ;  /* 0xffffffffd700780c */ /* 0x000fe20003f25270 */
[----:B------:R-:W-:Y:S01]  /*08d0*/  IMAD.WIDE.U32 R86, R86, 0x40, R186 ;  /* 0x0000004056567825 */ /* 0x000fe200078e00ba */
[----:B------:R-:W-:Y:S02]  /*08e0*/  ISETP.GE.AND P2, PT, R6, R9, PT ;  /* 0x000000090600720c */ /* 0x000fe40003f46270 */
[----:B------:R-:W-:Y:S01]  /*08f0*/  IADD3 R10, PT, PT, R186, 0x20, RZ ;  /* 0x00000020ba0a7810 */ /* 0x000fe20007ffe0ff */
[C---:B--2---:R-:W-:Y:S01]  /*0900*/  IMAD.WIDE.U32 R14, R13.reuse, UR4, R14 ;  /* 0x000000040d0e7c25 */ /* 0x044fe2000f8e000e */
[C---:B------:R-:W-:Y:S02]  /*0910*/  LOP3.LUT R12, R4.reuse, 0x40, RZ, 0xfc, !PT ;  /* 0x00000040040c7812 */ /* 0x040fe400078efcff */
[----:B------:R-:W-:Y:S01]  /*0920*/  LOP3.LUT R7, R4, 0x80, RZ, 0xfc, !PT ;  /* 0x0000008004077812 */ /* 0x000fe200078efcff */
[----:B------:R-:W-:Y:S02]  /*0930*/  IMAD R23, R13, UR5, R15 ;  /* 0x000000050d177c24 */ /* 0x000fe4000f8e020f */
[----:B------:R-:W-:Y:S05]  /*0940*/  @P0 BRA `(.L_x_784) ;  /* 0x0000000000400947 */ /* 0x000fea0003800000 */
[----:B------:R-:W2:Y:S01]  /*0950*/  LDCU.64 UR4, c[0x0][0x408] ;  /* 0x00008100ff0477ac */ /* 0x000ea20008000a00 */
[----:B------:R-:W-:Y:S01]  /*0960*/  IMAD.MOV.U32 R22, RZ, RZ, R14 ;  /* 0x000000ffff167224 */ /* 0x000fe200078e000e */
[----:B------:R-:W5:Y:S01]  /*0970*/  LDCU UR8, c[0x0][0x440] ;  /* 0x00008800ff0877ac */ /* 0x000f620008000800 */
[----:B------:R-:W1:Y:S01]  /*0980*/  LDCU.64 UR6, c[0x0][0x3f0] ;  /* 0x00007e00ff0677ac */ /* 0x000e620008000a00 */
[----:B--2---:R-:W-:Y:S02]  /*0990*/  IMAD R17, R87, UR4, RZ ;  /* 0x0000000457117c24 */ /* 0x004fe4000f8e02ff */
[----:B------:R-:W-:Y:S01]  /*09a0*/  IMAD.WIDE.U32 R18, R86, UR4, R22 ;  /* 0x0000000456127c25 */ /* 0x000fe2000f8e0016 */
[----:B-----5:R-:W-:-:S03]  /*09b0*/  ISETP.GE.AND P5, PT, R4, UR8, PT ;  /* 0x0000000804007c0c */ /* 0x020fc6000bfa6270 */
        /* <DEDUP_REMOVED lines=9> */
.L_x_784:
[----:B------:R-:W-:Y:S05]  /*0a50*/  BSYNC.RECONVERGENT B0 ;  /* 0x0000000000007941 */ /* 0x000fea0003800200 */
.L_x_783:
[----:B------:R-:W-:Y:S01]  /*0a60*/  BSSY.RECONVERGENT B0, `(.L_x_785) ;  /* 0x0000016000007945 */ /* 0x000fe20003800200 */
[----:B------:R-:W-:-:S03]  /*0a70*/  ISETP.GE.AND P0, PT, R10, R9, PT ;  /* 0x000000090a00720c */ /* 0x000fc60003f06270 */
[----:B------:R-:W-:Y:S10]  /*0a80*/  @P2 BRA `(.L_x_786) ;  /* 0x00000000004c2947 */ /* 0x000ff40003800000 */
[----:B------:R-:W5:Y:S01]  /*0a90*/  LDCU.64 UR6, c[0x0][0x408] ;  /* 0x00008100ff0677ac */ /* 0x000f620008000a00 */
[----:B------:R-:W-:Y:S01]  /*0aa0*/  IADD3 R17, P2, PT, R86, 0x10, RZ ;  /* 0x0000001056117810 */ /* 0x000fe20007f5e0ff */
[----:B------:R-:W-:Y:S01]  /*0ab0*/  IMAD.MOV.U32 R18, RZ, RZ, R14 ;  /* 0x000000ffff127224 */ /* 0x000fe200078e000e */
[----:B------:R-:W-:Y:S01]  /*0ac0*/  MOV R19, R23 ;  /* 0x0000001700137202 */ /* 0x000fe20000000f00 */
[----:B------:R-:W1:Y:S02]  /*0ad0*/  LDCU UR8, c[0x0][0x440] ;  /* 0x00008800ff0877ac */ /* 0x000e640008000800 */
[----:B------:R-:W-:Y:S01]  /*0ae0*/  IMAD.X R8, RZ, RZ, R87, P2 ;  /* 0x000000ffff087224 */ /* 0x000fe200010e0657 */
[----:B------:R-:W2:Y:S03]  /*0af0*/  LDCU.64 UR4, c[0x0][0x3f0] ;  /* 0x00007e00ff0477ac */ /* 0x000ea60008000a00 */
[----:B-----5:R-:W-:-:S02]  /*0b00*/  IMAD R8, R8, UR6, RZ ;  /* 0x0000000608087c24 */ /* 0x020fc4000f8e02ff */
        /* <DEDUP_REMOVED lines=11> */
.L_x_786:
[----:B------:R-:W-:Y:S05]  /*0bc0*/  BSYNC.RECONVERGENT B0 ;  /* 0x0000000000007941 */ /* 0x000fea0003800200 */
.L_x_785:
[----:B------:R-:W-:Y:S01]  /*0bd0*/  BSSY.RECONVERGENT B0, `(.L_x_787) ;  /* 0x0000018000007945 */ /* 0x000fe20003800200 */
[----:B------:R-:W-:Y:S01]  /*0be0*/  ISETP.NE.AND P2, PT, R4, RZ, PT ;  /* 0x000000ff0400720c */ /* 0x000fe20003f45270 */
[----:B-123--:R-:W-:Y:S01]  /*0bf0*/  IMAD R20, R16, R5, RZ ;  /* 0x0000000510147224 */ /* 0x00efe200078e02ff */
[----:B------:R-:W-:Y:S01]  /*0c00*/  IADD3 R8, PT, PT, R186, 0x30, RZ ;  /* 0x00000030ba087810 */ /* 0x000fe20007ffe0ff */
[----:B------:R-:W-:Y:S10]  /*0c10*/  @P0 BRA `(.L_x_788) ;  /* 0x00000000004c0947 */ /* 0x000ff40003800000 */
[----:B------:R-:W1:Y:S01]  /*0c20*/  LDCU.64 UR6, c[0x0][0x408] ;  /* 0x00008100ff0677ac */ /* 0x000e620008000a00 */
[----:B------:R-:W-:Y:S01]  /*0c30*/  IADD3 R18, P0, PT, R86, 0x20, RZ ;  /* 0x0000002056127810 */ /* 0x000fe20007f1e0ff */
[----:B------:R-:W-:Y:S01]  /*0c40*/  IMAD.MOV.U32 R24, RZ, RZ, R14 ;  /* 0x000000ffff187224 */ /* 0x000fe200078e000e */
        /* <DEDUP_REMOVED lines=16> */
.L_x_788:
[----:B------:R-:W-:Y:S05]  /*0d50*/  BSYNC.RECONVERGENT B0 ;  /* 0x0000000000007941 */ /* 0x000fea0003800200 */
.L_x_787:
[----:B------:R-:W-:Y:S01]  /*0d60*/  ISETP.GE.AND P0, PT, R8, R9, PT ;  /* 0x000000090800720c */ /* 0x000fe20003f06270 */
[----:B----4-:R-:W-:Y:S01]  /*0d70*/  IMAD R2, R13, R2, RZ ;  /* 0x000000020d027224 */ /* 0x010fe200078e02ff */
[----:B------:R-:W-:Y:S01]  /*0d80*/  SEL R20, R20, R215, !P1 ;  /* 0x000000d714147207 */ /* 0x000fe20004800000 */
[----:B------:R-:W-:Y:S01]  /*0d90*/  BSSY.RECONVERGENT B0, `(.L_x_789) ;  /* 0x000001c000007945 */ /* 0x000fe20003800200 */
[----:B------:R-:W-:Y:S01]  /*0da0*/  ISETP.GE.OR P5, PT, R186, R9, P2 ;  /* 0x00000009ba00720c */ /* 0x000fe200017a6670 */
[----:B------:R-:W-:Y:S01]  /*0db0*/  @!P6 IMAD R2, R16, R3, R2 ;  /* 0x000000031002e224 */ /* 0x000fe200078e0202 */
[-C--:B------:R-:W-:Y:S02]  /*0dc0*/  ISETP.GE.OR P4, PT, R6, R9.reuse, P2 ;  /* 0x000000090600720c */ /* 0x080fe40001786670 */
[-C--:B------:R-:W-:Y:S02]  /*0dd0*/  ISETP.GE.OR P3, PT, R10, R9.reuse, P2 ;  /* 0x000000090a00720c */ /* 0x080fe40001766670 */
[----:B------:R-:W-:Y:S01]  /*0de0*/  ISETP.GE.OR P2, PT, R8, R9, P2 ;  /* 0x000000090800720c */ /* 0x000fe20001746670 */
[----:B------:R-:W-:Y:S01]  /*0df0*/  IMAD R9, R0, R11, RZ ;  /* 0x0000000b00097224 */ /* 0x000fe200078e02ff */
[----:B------:R-:W-:-:S02]  /*0e00*/  SHF.R.S32.HI R3, RZ, 0x1f, R20 ;  /* 0x0000001fff037819 */ /* 0x000fc40000011414 */
[----:B------:R-:W-:Y:S01]  /*0e10*/  SEL R5, R20, RZ, P6 ;  /* 0x000000ff14057207 */ /* 0x000fe20003000000 */
[----:B------:R-:W-:Y:S08]  /*0e20*/  @P0 BRA `(.L_x_790) ;  /* 0x0000000000480947 */ /* 0x000ff00003800000 */
        /* <DEDUP_REMOVED lines=18> */
.L_x_790:
[----:B------:R-:W-:Y:S05]  /*0f50*/  BSYNC.RECONVERGENT B0 ;  /* 0x0000000000007941 */ /* 0x000fea0003800200 */
.L_x_789:
[--C-:B------:R-:W-:Y:S01]  /*0f60*/  IADD3 R5, P1, P0, R9, R5, R2.reuse ;  /* 0x0000000509057210 */ /* 0x100fe2000783e002 */
[----:B------:R-:W-:Y:S01]  /*0f70*/  BSSY.RECONVERGENT B0, `(.L_x_791) ;  /* 0x000000e000007945 */ /* 0x000fe20003800200 */
[----:B------:R-:W-:Y:S02]  /*0f80*/  SEL R3, R3, RZ, P6 ;  /* 0x000000ff03037207 */ /* 0x000fe40003000000 */
[----:B------:R-:W-:Y:S02]  /*0f90*/  SHF.R.S32.HI R0, RZ, 0x1f, R9 ;  /* 0x0000001fff007819 */ /* 0x000fe40000011409 */
[----:B------:R-:W-:-:S04]  /*0fa0*/  SHF.R.S32.HI R2, RZ, 0x1f, R2 ;  /* 0x0000001fff027819 */ /* 0x000fc80000011402 */
[----:B------:R-:W-:Y:S01]  /*0fb0*/  IADD3.X R0, PT, PT, R0, R3, R2, P1, P0 ;  /* 0x0000000300007210 */ /* 0x000fe20000fe0402 */
[----:B------:R-:W-:Y:S06]  /*0fc0*/  @P5 BRA `(.L_x_792) ;  /* 0x0000000000205947 */ /* 0x000fec0003800000 */
[----:B------:R-:W3:Y:S01]  /*0fd0*/  LDCU.64 UR4, c[0x0][0x420] ;  /* 0x00008400ff0477ac */ /* 0x000ee20008000a00 */
[----:B------:R-:W-:-:S05]  /*0fe0*/  IMAD R2, R186, R11, RZ ;  /* 0x0000000bba027224 */ /* 0x000fca00078e02ff */
[----:B------:R-:W-:-:S04]  /*0ff0*/  IADD3 R3, P0, PT, R2, R5, RZ ;  /* 0x0000000502037210 */ /* 0x000fc80007f1e0ff */
[----:B------:R-:W-:Y:S02]  /*1000*/  LEA.HI.X.SX32 R2, R2, R0, 0x1, P0 ;  /* 0x0000000002027211 */ /* 0x000fe400000f0eff */
[----:B---3--:R-:W-:-:S04]  /*1010*/  LEA R12, P0, R3, UR4, 0x2 ;  /* 0x00000004030c7c11 */ /* 0x008fc8000f8010ff */
[----:B------:R-:W-:Y:S01]  /*1020*/  LEA.HI.X R13, R3, UR5, R2, 0x2, P0 ;  /* 0x00000005030d7c11 */ /* 0x000fe200080f1402 */
[----:B------:R-:W-:-:S05]  /*1030*/  IMAD.MOV.U32 R3, RZ, RZ, 0x7f800000 ;  /* 0x7f800000ff037424 */ /* 0x000fca00078e00ff */
[----:B------:R3:W-:Y:S03]  /*1040*/  STG.E desc[UR14][R12.64], R3 ;  /* 0x000000030c007986 */ /* 0x0007e6000c10190e */
.L_x_792:
[----:B------:R-:W-:Y:S05]  /*1050*/  BSYNC.RECONVERGENT B0 ;  /* 0x0000000000007941 */ /* 0x000fea0003800200 */
.L_x_791:
[----:B------:R-:W-:Y:S04]  /*1060*/  BSSY.RECONVERGENT B0, `(.L_x_793) ;  /* 0x000000a000007945 */ /* 0x000fe80003800200 */
[----:B------:R-:W-:Y:S05]  /*1070*/  @P4 BRA `(.L_x_794) ;  /* 0x0000000000204947 */ /* 0x000fea0003800000 */
[----:B------:R-:W4:Y:S01]  /*1080*/  LDCU.64 UR4, c[0x0][0x420] ;  /* 0x00008400ff0477ac */ /* 0x000f220008000a00 */
[----:B------:R-:W-:-:S05]  /*1090*/  IMAD R2, R6, R11, RZ ;  /* 0x0000000b06027224 */ /* 0x000fca00078e02ff */
[----:B---3--:R-:W-:-:S04]  /*10a0*/  IADD3 R3, P0, PT, R2, R5, RZ ;  /* 0x0000000502037210 */ /* 0x008fc80007f1e0ff */
[----:B------:R-:W-:Y:S02]  /*10b0*/  LEA.HI.X.SX32 R2, R2, R0, 0x1, P0 ;  /* 0x0000000002027211 */ /* 0x000fe400000f0eff */
[----:B----4-:R-:W-:-:S04]  /*10c0*/  LEA R6, P0, R3, UR4, 0x2 ;  /* 0x0000000403067c11 */ /* 0x010fc8000f8010ff */
[----:B------:R-:W-:Y:S01]  /*10d0*/  LEA.HI.X R7, R3, UR5, R2, 0x2, P0 ;  /* 0x0000000503077c11 */ /* 0x000fe200080f1402 */
[----:B------:R-:W-:-:S05]  /*10e0*/  IMAD.MOV.U32 R3, RZ, RZ, 0x7f800000 ;  /* 0x7f800000ff037424 */ /* 0x000fca00078e00ff */
[----:B------:R4:W-:Y:S03]  /*10f0*/  STG.E desc[UR14][R6.64], R3 ;  /* 0x0000000306007986 */ /* 0x0009e6000c10190e */
.L_x_794:
[----:B------:R-:W-:Y:S05]  /*1100*/  BSYNC.RECONVERGENT B0 ;  /* 0x0000000000007941 */ /* 0x000fea0003800200 */
.L_x_793:
[----:B------:R-:W-:Y:S04]  /*1110*/  BSSY.RECONVERGENT B0, `(.L_x_795) ;  /* 0x000000a000007945 */ /* 0x000fe80003800200 */
[----:B------:R-:W-:Y:S05]  /*1120*/  @P3 BRA `(.L_x_796) ;  /* 0x0000000000203947 */ /* 0x000fea0003800000 */
[----:B------:R-:W5:Y:S01]  /*1130*/  LDCU.64 UR4, c[0x0][0x420] ;  /* 0x00008400ff0477ac */ /* 0x000f620008000a00 */
[----:B------:R-:W-:-:S05]  /*1140*/  IMAD R2, R10, R11, RZ ;  /* 0x0000000b0a027224 */ /* 0x000fca00078e02ff */
[----:B---34-:R-:W-:-:S04]  /*1150*/  IADD3 R3, P0, PT, R2, R5, RZ ;  /* 0x0000000502037210 */ /* 0x018fc80007f1e0ff */
[----:B------:R-:W-:Y:S02]  /*1160*/  LEA.HI.X.SX32 R2, R2, R0, 0x1, P0 ;  /* 0x0000000002027211 */ /* 0x000fe400000f0eff */
[----:B-----5:R-:W-:-:S04]  /*1170*/  LEA R6, P0, R3, UR4, 0x2 ;  /* 0x0000000403067c11 */ /* 0x020fc8000f8010ff */
[----:B------:R-:W-:Y:S01]  /*1180*/  LEA.HI.X R7, R3, UR5, R2, 0x2, P0 ;  /* 0x0000000503077c11 */ /* 0x000fe200080f1402 */
[----:B------:R-:W-:-:S05]  /*1190*/  IMAD.MOV.U32 R3, RZ, RZ, 0x7f800000 ;  /* 0x7f800000ff037424 */ /* 0x000fca00078e00ff */
[----:B------:R3:W-:Y:S03]  /*11a0*/  STG.E desc[UR14][R6.64], R3 ;  /* 0x0000000306007986 */ /* 0x0007e6000c10190e */
.L_x_796:
[----:B------:R-:W-:Y:S05]  /*11b0*/  BSYNC.RECONVERGENT B0 ;  /* 0x0000000000007941 */ /* 0x000fea0003800200 */
.L_x_795:
[----:B------:R-:W-:Y:S05]  /*11c0*/  @P2 EXIT ;  /* 0x000000000000294d */ /* 0x000fea0003800000 */
[----:B------:R-:W5:Y:S01]  /*11d0*/  LDCU.64 UR4, c[0x0][0x420] ;  /* 0x00008400ff0477ac */ /* 0x000f620008000a00 */
[----:B------:R-:W-:-:S05]  /*11e0*/  IMAD R8, R8, R11, RZ ;  /* 0x0000000b08087224 */ /* 0x000fca00078e02ff */
[----:B------:R-:W-:-:S04]  /*11f0*/  IADD3 R5, P0, PT, R8, R5, RZ ;  /* 0x0000000508057210 */ /* 0x000fc80007f1e0ff */
[----:B------:R-:W-:Y:S02]  /*1200*/  LEA.HI.X.SX32 R0, R8, R0, 0x1, P0 ;  /* 0x0000000008007211 */ /* 0x000fe400000f0eff */
[----:B-----5:R-:W-:-:S04]  /*1210*/  LEA R2, P0, R5, UR4, 0x2 ;  /* 0x0000000405027c11 */ /* 0x020fc8000f8010ff */
[----:B---34-:R-:W-:Y:S01]  /*1220*/  LEA.HI.X R3, R5, UR5, R0, 0x2, P0 ;  /* 0x0000000505037c11 */ /* 0x018fe200080f1400 */
[----:B------:R-:W-:-:S05]  /*1230*/  IMAD.MOV.U32 R5, RZ, RZ, 0x7f800000 ;  /* 0x7f800000ff057424 */ /* 0x000fca00078e00ff */
[----:B------:R-:W-:Y:S01]  /*1240*/  STG.E desc[UR14][R2.64], R5 ;  /* 0x0000000502007986 */ /* 0x000fe2000c10190e */
[----:B------:R-:W-:Y:S05]  /*1250*/  EXIT ;  /* 0x000000000000794d */ /* 0x000fea0003800000 */
.L_x_781:
        /* <DEDUP_REMOVED lines=12> */
[----:B------:R-:W3:Y:S01]  /*1320*/  LDCU.64 UR6, c[0x0][0x3a0] ;  /* 0x00007400ff0677ac */ /* 0x000ee20008000a00 */
[----:B--2---:R-:W-:Y:S02]  /*1330*/  MOV R134, UR4 ;  /* 0x0000000400867c02 */ /* 0x004fe40008000f00 */
[----:B------:R-:W-:-:S03]  /*1340*/  MOV R135, UR5 ;  /* 0x0000000500877c02 */ /* 0x000fc60008000f00 */
[-C--:B------:R-:W-:Y:S02]  /*1350*/  IMAD R2, R3, R134.reuse, RZ ;  /* 0x0000008603027224 */ /* 0x080fe400078e02ff */
[----:B------:R-:W-:-:S04]  /*1360*/  IMAD.WIDE.U32 R10, R6, R134, RZ ;  /* 0x00000086060a7225 */ /* 0x000fc800078e00ff */
[----:B------:R-:W-:-:S05]  /*1370*/  IMAD R2, R6, R135, R2 ;  /* 0x0000008706027224 */ /* 0x000fca00078e0202 */
[----:B------:R-:W-:-:S03]  /*1380*/  IADD3 R11, PT, PT, R11, R2, RZ ;  /* 0x000000020b0b7210 */ /* 0x000fc60007ffe0ff */
[----:B---3--:R-:W-:-:S04]  /*1390*/  IMAD.WIDE.U32 R10, R16, UR6, R10 ;  /* 0x00000006100a7c25 */ /* 0x008fc8000f8e000a */
[----:B------:R-:W-:Y:S01]  /*13a0*/  IMAD R2, R16, UR7, R11 ;  /* 0x0000000710027c24 */ /* 0x000fe2000f8e020b */
[----:B------:R-:W-:Y:S01]  /*13b0*/  MOV R8, R10 ;  /* 0x0000000a00087202 */ /* 0x000fe20000000f00 */
[----:B------:R-:W-:Y:S06]  /*13c0*/  BRA `(.L_x_798) ;  /* 0x0000000000187947 */ /* 0x000fec0003800000 */
.L_x_797:
[----:B------:R-:W2:Y:S01]  /*13d0*/  LDC.64 R134, c[0x0][0x3b8] ;  /* 0x0000ee00ff867b82 */ /* 0x000ea20000000a00 */
[----:B------:R-:W-:-:S05]  /*13e0*/  IADD3 R10, PT, PT, R6, R7, RZ ;  /* 0x00000007060a7210 */ /* 0x000fca0007ffe0ff */
[C---:B--2---:R-:W-:Y:S02]  /*13f0*/  IMAD R2, R10.reuse, R135, RZ ;  /* 0x000000870a027224 */ /* 0x044fe400078e02ff */
[----:B------:R-:W-:-:S05]  /*1400*/  IMAD.WIDE.U32 R10, R10, R134, RZ ;  /* 0x000000860a0a7225 */ /* 0x000fca00078e00ff */
[----:B------:R-:W-:Y:S02]  /*1410*/  IADD3 R2, PT, PT, R11, R2, RZ ;  /* 0x000000020b027210 */ /* 0x000fe40007ffe0ff */
[----:B------:R-:W-:-:S07]  /*1420*/  MOV R8, R10 ;  /* 0x0000000a00087202 */ /* 0x000fce0000000f00 */
.L_x_798:
[----:B------:R-:W2:Y:S01]  /*1430*/  LDC R10, c[0x0][0x3e8] ;  /* 0x0000fa00ff0a7b82 */ /* 0x000ea20000000800 */
[----:B-1----:R-:W-:Y:S02]  /*1440*/  MOV R14, RZ ;  /* 0x000000ff000e7202 */ /* 0x002fe40000000f00 */
[----:B--2---:R-:W-:-:S04]  /*1450*/  IABS R11, R10 ;  /* 0x0000000a000b7213 */ /* 0x004fc80000000000 */
        /* <DEDUP_REMOVED lines=35> */
.L_x_799:
[----:B------:R-:W1:Y:S01]  /*1690*/  LDC.64 R148, c[0x0][0x3c0] ;  /* 0x0000f000ff947b82 */ /* 0x000e620000000a00 */
[----:B------:R-:W-:-:S05]  /*16a0*/  IADD3 R6, PT, PT, R6, R7, RZ ;  /* 0x0000000706067210 */ /* 0x000fca0007ffe0ff */
[C---:B-1----:R-:W-:Y:S02]  /*16b0*/  IMAD R3, R6.reuse, R149, RZ ;  /* 0x0000009506037224 */ /* 0x042fe400078e02ff */
[----:B------:R-:W-:-:S05]  /*16c0*/  IMAD.WIDE.U32 R6, R6, R148, RZ ;  /* 0x0000009406067225 */ /* 0x000fca00078e00ff */
[----:B------:R-:W-:-:S07]  /*16d0*/  IADD3 R3, PT, PT, R7, R3, RZ ;  /* 0x0000000307037210 */ /* 0x000fce0007ffe0ff */
.L_x_800:
[----:B------:R-:W-:Y:S01]  /*16e0*/  IMAD.SHL.U32 R206, R186, 0x8, RZ ;  /* 0x00000008bace7824 */ /* 0x000fe200078e00ff */
[----:B------:R-:W1:Y:S01]  /*16f0*/  LDCU.128 UR4, c[0x0][0x3d0] ;  /* 0x00007a00ff0477ac */ /* 0x000e620008000c00 */
[----:B------:R-:W-:Y:S01]  /*1700*/  SHF.R.U32.HI R10, RZ, 0x3, R186 ;  /* 0x00000003ff0a7819 */ /* 0x000fe200000116ba */
[----:B------:R-:W2:Y:S01]  /*1710*/  S2UR UR16, SR_CgaCtaId ;  /* 0x00000000001079c3 */ /* 0x000ea20000008800 */
[----:B------:R-:W-:Y:S01]  /*1720*/  SHF.R.S32.HI R11, RZ, 0x1f, R4 ;  /* 0x0000001fff0b7819 */ /* 0x000fe20000011404 */
[----:B------:R-:W3:Y:S01]  /*1730*/  LDCU.64 UR10, c[0x0][0x390] ;  /* 0x00007200ff0a77ac */ /* 0x000ee20008000a00 */
[C---:B------:R-:W-:Y:S01]  /*1740*/  LOP3.LUT R185, R206.reuse, 0x38, RZ, 0xc0, !PT ;  /* 0x00000038ceb97812 */ /* 0x040fe200078ec0ff */
[----:B------:R-:W-:Y:S01]  /*1750*/  IMAD.IADD R203, R9, 0x1, -R0 ;  /* 0x0000000109cb7824 */ /* 0x000fe200078e0a00 */
[----:B------:R-:W-:Y:S01]  /*1760*/  LOP3.LUT R17, R206, 0x1f8, RZ, 0xc0, !PT ;  /* 0x000001f8ce117812 */ /* 0x000fe200078ec0ff */
[----:B------:R-:W4:Y:S01]  /*1770*/  LDCU.64 UR12, c[0x0][0x388] ;  /* 0x00007100ff0c77ac */ /* 0x000f220008000a00 */
[C---:B------:R-:W-:Y:S01]  /*1780*/  IADD3 R14, P1, PT, R185.reuse, R8, RZ ;  /* 0x00000008b90e7210 */ /* 0x040fe20007f3e0ff */
[----:B------:R-:W-:Y:S01]  /*1790*/  BSSY.RECONVERGENT B0, `(.L_x_801) ;  /* 0x0000049000007945 */ /* 0x000fe20003800200 */
[----:B------:R-:W-:Y:S01]  /*17a0*/  IADD3 R6, P0, PT, R185, R6, RZ ;  /* 0x00000006b9067210 */ /* 0x000fe20007f1e0ff */
[----:B------:R-:W5:Y:S01]  /*17b0*/  LDCU.64 UR8, c[0x0][0x3c8] ;  /* 0x00007900ff0877ac */ /* 0x000f620008000a00 */
[----:B------:R-:W-:Y:S01]  /*17c0*/  LOP3.LUT R216, R17, 0x38, R186, 0x78, !PT ;  /* 0x0000003811d87812 */ /* 0x000fe200078e78ba */
[----:B------:R-:W-:Y:S01]  /*17d0*/  IMAD.X R15, RZ, RZ, R2, P1 ;  /* 0x000000ffff0f7224 */ /* 0x000fe200008e0602 */
[----:B------:R-:W-:Y:S01]  /*17e0*/  SHF.R.U32.HI R188, RZ, 0x1, R186 ;  /* 0x00000001ffbc7819 */ /* 0x000fe200000116ba */
[----:B------:R-:W-:Y:S01]  /*17f0*/  IMAD.X R7, RZ, RZ, R3, P0 ;  /* 0x000000ffff077224 */ /* 0x000fe200000e0603 */
[----:B------:R-:W-:Y:S01]  /*1800*/  IADD3 R18, P0, PT, R185, R18, RZ ;  /* 0x00000012b9127210 */ /* 0x000fe20007f1e0ff */
[----:B------:R-:W-:Y:S01]  /*1810*/  IMAD.WIDE.U32 R14, R10, R134, R14 ;  /* 0x000000860a0e7225 */ /* 0x000fe200078e000e */
[----:B------:R-:W-:-:S02]  /*1820*/  SHF.L.U32 R152, R186, 0x6, RZ ;  /* 0x00000006ba987819 */ /* 0x000fc400000006ff */
[C---:B------:R-:W-:Y:S01]  /*1830*/  LOP3.LUT R205, R185.reuse, 0x40, RZ, 0xfc, !PT ;  /* 0x00000040b9cd7812 */ /* 0x040fe200078efcff */
[C---:B------:R-:W-:Y:S01]  /*1840*/  IMAD.WIDE.U32 R2, R10.reuse, R148, R6 ;  /* 0x000000940a027225 */ /* 0x040fe200078e0006 */
[C---:B------:R-:W-:Y:S02]  /*1850*/  LOP3.LUT R150, R185.reuse, 0x1c0, R152, 0xf8, !PT ;  /* 0x000001c0b9967812 */ /* 0x040fe400078ef898 */
[----:B------:R-:W-:Y:S01]  /*1860*/  LOP3.LUT R204, R185, 0x80, RZ, 0xfc, !PT ;  /* 0x00000080b9cc7812 */ /* 0x000fe200078efcff */
[----:B------:R-:W-:Y:S02]  /*1870*/  IMAD R7, R10, R135, R15 ;  /* 0x000000870a077224 */ /* 0x000fe400078e020f */
[C---:B-1----:R-:W-:Y:S02]  /*1880*/  IMAD R15, R11.reuse, UR4, RZ ;  /* 0x000000040b0f7c24 */ /* 0x042fe4000f8e02ff */
[----:B------:R-:W-:Y:S02]  /*1890*/  IMAD.MOV.U32 R6, RZ, RZ, R14 ;  /* 0x000000ffff067224 */ /* 0x000fe400078e000e */
[----:B------:R-:W-:-:S02]  /*18a0*/  IMAD R11, R11, UR6, RZ ;  /* 0x000000060b0b7c24 */ /* 0x000fc4000f8e02ff */
[----:B------:R-:W-:Y:S02]  /*18b0*/  IMAD R3, R10, R149, R3 ;  /* 0x000000950a037224 */ /* 0x000fe400078e0203 */
[C---:B------:R-:W-:Y:S01]  /*18c0*/  IMAD R15, R4.reuse, UR5, R15 ;  /* 0x00000005040f7c24 */ /* 0x040fe2000f8e020f */
[----:B------:R-:W-:Y:S01]  /*18d0*/  UMOV UR5, 0x400 ;  /* 0x0000040000057882 */ /* 0x000fe20000000000 */
[C---:B------:R-:W-:Y:S01]  /*18e0*/  IMAD R11, R4.reuse, UR7, R11 ;  /* 0x00000007040b7c24 */ /* 0x040fe2000f8e020b */
[----:B--2---:R-:W-:Y:S01]  /*18f0*/  ULEA UR5, UR16, UR5, 0x18 ;  /* 0x0000000510057291 */ /* 0x004fe2000f8ec0ff */
[----:B------:R-:W-:Y:S02]  /*1900*/  IMAD.X R19, RZ, RZ, R5, P0 ;  /* 0x000000ffff137224 */ /* 0x000fe400000e0605 */
[----:B------:R-:W-:-:S04]  /*1910*/  IMAD.WIDE.U32 R6, R4, UR4, R6 ;  /* 0x0000000404067c25 */ /* 0x000fc8000f8e0006 */
[----:B------:R-:W-:Y:S01]  /*1920*/  IMAD.WIDE.U32 R4, R4, UR6, R2 ;  /* 0x0000000604047c25 */ /* 0x000fe2000f8e0002 */
[----:B------:R-:W-:Y:S02]  /*1930*/  LOP3.LUT R3, R206, 0x1e00, RZ, 0xc0, !PT ;  /* 0x00001e00ce037812 */ /* 0x000fe400078ec0ff */
[----:B------:R-:W-:Y:S01]  /*1940*/  IADD3 R212, PT, PT, R7, R15, RZ ;  /* 0x0000000f07d47210 */ /* 0x000fe20007ffe0ff */
[----:B------:R-:W-:Y:S01]  /*1950*/  IMAD.IADD R210, R5, 0x1, R11 ;  /* 0x0000000105d27824 */ /* 0x000fe200078e020b */
[----:B---3--:R-:W-:Y:S01]  /*1960*/  LEA R211, P0, R4, UR10, 0x1 ;  /* 0x0000000a04d37c11 */ /* 0x008fe2000f8008ff */
[C---:B-----5:R-:W-:Y:S01]  /*1970*/  IMAD.WIDE.U32 R14, R13.reuse, UR8, R18 ;  /* 0x000000080d0e7c25 */ /* 0x060fe2000f8e0012 */
[----:B----4-:R-:W-:Y:S02]  /*1980*/  LEA R213, P1, R6, UR12, 0x1 ;  /* 0x0000000c06d57c11 */ /* 0x010fe4000f8208ff */
[----:B------:R-:W-:Y:S01]  /*1990*/  LEA.HI.X R210, R4, UR11, R210, 0x1, P0 ;  /* 0x0000000b04d27c11 */ /* 0x000fe200080f0cd2 */
[----:B------:R-:W-:Y:S01]  /*19a0*/  IMAD.MOV.U32 R11, RZ, RZ, RZ ;  /* 0x000000ffff0b7224 */ /* 0x000fe200078e00ff */
[----:B------:R-:W-:Y:S01]  /*19b0*/  ISETP.GE.AND P0, PT, R10, R203, PT ;  /* 0x000000cb0a00720c */ /* 0x000fe20003f06270 */
[----:B------:R-:W-:Y:S01]  /*19c0*/  IMAD R19, R13, UR9, R15 ;  /* 0x000000090d137c24 */ /* 0x000fe2000f8e020f */
[----:B------:R-:W-:Y:S01]  /*19d0*/  LOP3.LUT R216, R216, R3, RZ, 0xfc, !PT ;  /* 0x00000003d8d87212 */ /* 0x000fe200078efcff */
[----:B------:R-:W-:Y:S01]  /*19e0*/  IMAD.WIDE.U32 R20, R86, 0x40, R10 ;  /* 0x0000004056147825 */ /* 0x000fe200078e000a */
[----:B------:R-:W-:-:S02]  /*19f0*/  LOP3.LUT R3, R188, 0x8, RZ, 0xc0, !PT ;  /* 0x00000008bc037812 */ /* 0x000fc400078ec0ff */
[----:B------:R-:W-:Y:S02]  /*1a00*/  LEA.HI.X R212, R6, UR13, R212, 0x1, P1 ;  /* 0x0000000d06d47c11 */ /* 0x000fe400088f0cd4 */
        /* <DEDUP_REMOVED lines=32> */
.L_x_803:
[----:B------:R2:W-:Y:S02]  /*1c10*/  STS.128 [R216+0x4000], RZ ;  /* 0x004000ffd8007388 */ /* 0x0005e40000000c00 */
.L_x_802:
[----:B------:R-:W-:Y:S05]  /*1c20*/  BSYNC.RECONVERGENT B0 ;  /* 0x0000000000007941 */ /* 0x000fea0003800200 */
.L_x_801:
[----:B------:R-:W-:Y:S01]  /*1c30*/  IADD3 R8, PT, PT, R10, 0x10, RZ ;  /* 0x000000100a087810 */ /* 0x000fe20007ffe0ff */
[----:B------:R-:W-:Y:S03]  /*1c40*/  BSSY.RECONVERGENT B0, `(.L_x_804) ;  /* 0x0000024000007945 */ /* 0x000fe60003800200 */
[----:B------:R-:W-:-:S13]  /*1c50*/  ISETP.GE.AND P0, PT, R8, R203, PT ;  /* 0x000000cb0800720c */ /* 0x000fda0003f06270 */
[----:B------:R-:W-:Y:S05]  /*1c60*/  @P0 BRA `(.L_x_805) ;  /* 0x0000000000840947 */ /* 0x000fea0003800000 */
[----:B------:R-:W1:Y:S01]  /*1c70*/  LDCU.64 UR8, c[0x0][0x3b0] ;  /* 0x00007600ff0877ac */ /* 0x000e620008000a00 */
[----:B------:R-:W-:Y:S01]  /*1c80*/  IADD3 R2, P0, PT, R20, 0x10, RZ ;  /* 0x0000001014027810 */ /* 0x000fe20007f1e0ff */
[----:B------:R-:W-:Y:S01]  /*1c90*/  IMAD.MOV.U32 R6, RZ, RZ, R14 ;  /* 0x000000ffff067224 */ /* 0x000fe200078e000e */
[----:B------:R-:W-:Y:S01]  /*1ca0*/  MOV R7, R19 ;  /* 0x0000001300077202 */ /* 0x000fe20000000f00 */
[----:B------:R-:W4:Y:S02]  /*1cb0*/  LDCU UR4, c[0x0][0x440] ;  /* 0x00008800ff0477ac */ /* 0x000f240008000800 */
[----:B------:R-:W-:Y:S01]  /*1cc0*/  IMAD.X R0, RZ, RZ, R21, P0 ;  /* 0x000000ffff007224 */ /* 0x000fe200000e0615 */
[----:B------:R-:W5:Y:S03]  /*1cd0*/  LDCU.64 UR6, c[0x0][0x380] ;  /* 0x00007000ff0677ac */ /* 0x000f660008000a00 */
[----:B-1-3--:R-:W-:-:S02]  /*1ce0*/  IMAD R5, R0, UR8, RZ ;  /* 0x0000000800057c24 */ /* 0x00afc4000f8e02ff */
[----:B------:R-:W-:Y:S01]  /*1cf0*/  IMAD.WIDE.U32 R6, R2, UR8, R6 ;  /* 0x0000000802067c25 */ /* 0x000fe2000f8e0006 */
[----:B----4-:R-:W-:-:S03]  /*1d00*/  ISETP.GE.AND P1, PT, R185, UR4, PT ;  /* 0x00000004b9007c0c */ /* 0x010fc6000bf26270 */
        /* <DEDUP_REMOVED lines=22> */
.L_x_806:
[----:B------:R3:W-:Y:S02]  /*1e70*/  STS.128 [R216+0x4800], RZ ;  /* 0x004800ffd8007388 */ /* 0x0007e40000000c00 */
.L_x_805:
[----:B------:R-:W-:Y:S05]  /*1e80*/  BSYNC.RECONVERGENT B0 ;  /* 0x0000000000007941 */ /* 0x000fea0003800200 */
.L_x_804:
        /* <DEDUP_REMOVED lines=8> */
[----:B------:R-:W5:Y:S02]  /*1f10*/  LDCU UR4, c[0x0][0x440] ;  /* 0x00008800ff0477ac */ /* 0x000f640008000800 */
[----:B------:R-:W-:Y:S01]  /*1f20*/  IMAD.X R0, RZ, RZ, R21, P0 ;  /* 0x000000ffff007224 */ /* 0x000fe200000e0615 */
[----:B------:R-:W2:Y:S03]  /*1f30*/  LDCU.64 UR6, c[0x0][0x380] ;  /* 0x00007000ff0677ac */ /* 0x000ea60008000a00 */
[----:B-1-34-:R-:W-:-:S02]  /*1f40*/  IMAD R5, R0, UR8, RZ ;  /* 0x0000000800057c24 */ /* 0x01afc4000f8e02ff */
[----:B------:R-:W-:Y:S01]  /*1f50*/  IMAD.WIDE.U32 R22, R2, UR8, R22 ;  /* 0x0000000802167c25 */ /* 0x000fe2000f8e0016 */
[----:B-----5:R-:W-:-:S03]  /*1f60*/  ISETP.GE.AND P1, PT, R185, UR4, PT ;  /* 0x00000004b9007c0c */ /* 0x020fc6000bf26270 */
        /* <DEDUP_REMOVED lines=22> */
.L_x_809:
[----:B------:R2:W-:Y:S02]  /*20d0*/  STS.128 [R216+0x5000], RZ ;  /* 0x005000ffd8007388 */ /* 0x0005e40000000c00 */
.L_x_808:
[----:B------:R-:W-:Y:S05]  /*20e0*/  BSYNC.RECONVERGENT B0 ;  /* 0x0000000000007941 */ /* 0x000fea0003800200 */
.L_x_807:
[----:B-1234-:R-:W-:Y:S01]  /*20f0*/  VIADD R4, R10, 0x30 ;  /* 0x000000300a047836 */ /* 0x01efe20000000000 */
        /* <DEDUP_REMOVED lines=8> */
[----:B------:R-:W2:Y:S03]  /*2180*/  LDCU UR4, c[0x0][0x440] ;  /* 0x00008800ff0477ac */ /* 0x000ea60008000800 */
[----:B------:R-:W-:Y:S01]  /*2190*/  IMAD.X R0, RZ, RZ, R21, P0 ;  /* 0x000000ffff007224 */ /* 0x000fe200000e0615 */
[----:B------:R-:W3:Y:S03]  /*21a0*/  LDCU.64 UR6, c[0x0][0x380] ;  /* 0x00007000ff0677ac */ /* 0x000ee60008000a00 */
[----:B-1----:R-:W-:-:S02]  /*21b0*/  IMAD R5, R0, UR8, RZ ;  /* 0x0000000800057c24 */ /* 0x002fc4000f8e02ff */
        /* <DEDUP_REMOVED lines=24> */
.L_x_812:
[----:B------:R3:W-:Y:S02]  /*2340*/  STS.128 [R216+0x5800], RZ ;  /* 0x005800ffd8007388 */ /* 0x0007e40000000c00 */
.L_x_811:
[----:B------:R-:W-:Y:S05]  /*2350*/  BSYNC.RECONVERGENT B0 ;  /* 0x0000000000007941 */ /* 0x000fea0003800200 */
.L_x_810:
[----:B------:R-:W-:Y:S01]  /*2360*/  IADD3 R153, PT, PT, R189, -0x1, RZ ;  /* 0xffffffffbd997810 */ /* 0x000fe20007ffe0ff */
[----:B------:R-:W-:Y:S03]  /*2370*/  BSSY.RECONVERGENT B0, `(.L_x_813) ;  /* 0x000001f000007945 */ /* 0x000fe60003800200 */
[----:B------:R-:W-:Y:S01]  /*2380*/  SHF.L.U32 R89, R153, 0x6, RZ ;  /* 0x0000000699597819 */ /* 0x000fe200000006ff */
[-C--:B-12---:R-:W-:Y:S02]  /*2390*/  IMAD R19, R88, R153.reuse, RZ ;  /* 0x0000009958137224 */ /* 0x086fe400078e02ff */
[----:B------:R-:W-:Y:S01]  /*23a0*/  IMAD.WIDE.U32 R20, R90, R153, RZ ;  /* 0x000000995a147225 */ /* 0x000fe200078e00ff */
[----:B------:R-:W-:-:S04]  /*23b0*/  IADD3 R5, PT, PT, -R89, R92, RZ ;  /* 0x0000005c59057210 */ /* 0x000fc80007ffe1ff */
[----:B------:R-:W-:Y:S02]  /*23c0*/  ISETP.GE.AND P3, PT, R10, R5, PT ;  /* 0x000000050a00720c */ /* 0x000fe40003f66270 */
[----:B------:R-:W-:-:S11]  /*23d0*/  IADD3 R19, PT, PT, R21, R19, RZ ;  /* 0x0000001315137210 */ /* 0x000fd60007ffe0ff */
        /* <DEDUP_REMOVED lines=23> */
.L_x_815:
[----:B------:R2:W-:Y:S02]  /*2550*/  STS.128 [R216+0xa000], RZ ;  /* 0x00a000ffd8007388 */ /* 0x0005e40000000c00 */
.L_x_814:
[----:B------:R-:W-:Y:S05]  /*2560*/  BSYNC.RECONVERGENT B0 ;  /* 0x0000000000007941 */ /* 0x000fea0003800200 */
.L_x_813:
[----:B------:R-:W-:Y:S01]  /*2570*/  ISETP.GE.AND P0, PT, R8, R5, PT ;  /* 0x000000050800720c */ /* 0x000fe20003f06270 */
[----:B------:R-:W-:Y:S01]  /*2580*/  BSSY.RECONVERGENT B0, `(.L_x_816) ;  /* 0x000001d000007945 */ /* 0x000fe20003800200 */
[C---:B------:R-:W-:Y:S01]  /*2590*/  SHF.L.U64.HI R0, R134.reuse, 0x4, R135 ;  /* 0x0000000486007819 */ /* 0x040fe20000010287 */
[----:B------:R-:W-:-:S10]  /*25a0*/  IMAD.SHL.U32 R2, R134, 0x10, RZ ;  /* 0x0000001086027824 */ /* 0x000fd400078e00ff */
[----:B------:R-:W-:Y:S05]  /*25b0*/  @P0 BRA `(.L_x_817) ;  /* 0x0000000000640947 */ /* 0x000fea0003800000 */
[----:B------:R-:W5:Y:S01]  /*25c0*/  LDCU UR4, c[0x0][0x440] ;  /* 0x00008800ff0477ac */ /* 0x000f620008000800 */
[----:B-1--4-:R-:W-:-:S05]  /*25d0*/  IADD3 R10, P2, PT, R2, R20, RZ ;  /* 0x00000014020a7210 */ /* 0x012fca0007f5e0ff */
[----:B------:R-:W-:Y:S01]  /*25e0*/  IMAD.X R7, R0, 0x1, R19, P2 ;  /* 0x0000000100077824 */ /* 0x000fe200010e0613 */
        /* <DEDUP_REMOVED lines=21> */
.L_x_818:
[----:B------:R4:W-:Y:S02]  /*2740*/  STS.128 [R216+0xa800], RZ ;  /* 0x00a800ffd8007388 */ /* 0x0009e40000000c00 */
.L_x_817:
[----:B------:R-:W-:Y:S05]  /*2750*/  BSYNC.RECONVERGENT B0 ;  /* 0x0000000000007941 */ /* 0x000fea0003800200 */
.L_x_816:
[----:B------:R-:W-:Y:S01]  /*2760*/  ISETP.GE.AND P0, PT, R6, R5, PT ;  /* 0x000000050600720c */ /* 0x000fe20003f06270 */
[----:B------:R-:W-:-:S12]  /*2770*/  BSSY.RECONVERGENT B0, `(.L_x_819) ;  /* 0x000001d000007945 */ /* 0x000fd80003800200 */
[----:B------:R-:W-:Y:S05]  /*2780*/  @P0 BRA `(.L_x_820) ;  /* 0x00000000006c0947 */ /* 0x000fea0003800000 */
[----:B------:R-:W5:Y:S01]  /*2790*/  LDCU UR4, c[0x0][0x440] ;  /* 0x00008800ff0477ac */ /* 0x000f620008000800 */
[----:B-1--4-:R-:W-:-:S04]  /*27a0*/  IMAD.WIDE.U32 R10, R134, 0x20, RZ ;  /* 0x00000020860a7825 */ /* 0x012fc800078e00ff */
        /* <DEDUP_REMOVED lines=24> */
.L_x_821:
[----:B------:R4:W-:Y:S02]  /*2930*/  STS.128 [R216+0xb000], RZ ;  /* 0x00b000ffd8007388 */ /* 0x0009e40000000c00 */
.L_x_820:
[----:B------:R-:W-:Y:S05]  /*2940*/  BSYNC.RECONVERGENT B0 ;  /* 0x0000000000007941 */ /* 0x000fea0003800200 */
.L_x_819:
[----:B------:R-:W-:Y:S01]  /*2950*/  ISETP.GE.AND P0, PT, R4, R5, PT ;  /* 0x000000050400720c */ /* 0x000fe20003f06270 */
[----:B------:R-:W-:Y:S01]  /*2960*/  IMAD.SHL.U32 R187, R186, 0x20, RZ ;  /* 0x00000020babb7824 */ /* 0x000fe200078e00ff */
[----:B------:R-:W-:Y:S01]  /*2970*/  BSSY.RECONVERGENT B0, `(.L_x_822) ;  /* 0x0000021000007945 */ /* 0x000fe20003800200 */
[C---:B-1--4-:R-:W-:Y:S01]  /*2980*/  SHF.L.U64.HI R14, R148.reuse, 0x6, R149 ;  /* 0x00000006940e7819 */ /* 0x052fe20000010295 */
[----:B------:R-:W-:Y:S02]  /*2990*/  IMAD.SHL.U32 R7, R148, 0x40, RZ ;  /* 0x0000004094077824 */ /* 0x000fe400078e00ff */
[----:B------:R-:W-:-:S04]  /*29a0*/  LOP3.LUT R187, R187, 0x7c00, RZ, 0xc0, !PT ;  /* 0x00007c00bbbb7812 */ /* 0x000fc800078ec0ff */
[----:B------:R-:W-:-:S03]  /*29b0*/  LOP3.LUT R10, R187, 0x200, R152, 0xf8, !PT ;  /* 0x00000200bb0a7812 */ /* 0x000fc600078ef898 */
[----:B------:R-:W-:Y:S05]  /*29c0*/  @P0 BRA `(.L_x_823) ;  /* 0x00000000006c0947 */ /* 0x000fea0003800000 */
[----:B------:R-:W1:Y:S01]  /*29d0*/  LDCU UR4, c[0x0][0x440] ;  /* 0x00008800ff0477ac */ /* 0x000e620008000800 */
[----:B------:R-:W-:Y:S02]  /*29e0*/  IMAD.MOV.U32 R18, RZ, RZ, R20 ;  /* 0x000000ffff127224 */ /* 0x000fe400078e0014 */
[----:B------:R-:W-:Y:S02]  /*29f0*/  IMAD R11, R135, 0x30, RZ ;  /* 0x00000030870b7824 */ /* 0x000fe400078e02ff */
[----:B------:R-:W-:-:S04]  /*2a00*/  IMAD.WIDE.U32 R18, R134, 0x30, R18 ;  /* 0x0000003086127825 */ /* 0x000fc800078e0012 */
[----:B------:R-:W-:Y:S01]  /*2a10*/  IMAD.IADD R11, R19, 0x1, R11 ;  /* 0x00000001130b7824 */ /* 0x000fe200078e020b */
        /* <DEDUP_REMOVED lines=21> */
.L_x_824:
[----:B------:R4:W-:Y:S02]  /*2b70*/  STS.128 [R216+0xb800], RZ ;  /* 0x00b800ffd8007388 */ /* 0x0009e40000000c00 */
.L_x_823:
[----:B------:R-:W-:Y:S05]  /*2b80*/  BSYNC.RECONVERGENT B0 ;  /* 0x0000000000007941 */ /* 0x000fea0003800200 */
.L_x_822:
[----:B------:R-:W5:Y:S01]  /*2b90*/  LDCU UR4, c[0x0][0x3e0] ;  /* 0x00007c00ff0477ac */ /* 0x000f620008000800 */
[----:B------:R-:W0:Y:S01]  /*2ba0*/  LDGDEPBAR ;  /* 0x00000000000079af */ /* 0x000e220000000000 */
[----:B------:R-:W-:Y:S01]  /*2bb0*/  LOP3.LUT R85, R186, 0x1f, RZ, 0xc0, !PT ;  /* 0x0000001fba557812 */ /* 0x000fe200078ec0ff */
[----:B------:R-:W-:Y:S01]  /*2bc0*/  IMAD R14, R14, R153, RZ ;  /* 0x000000990e0e7224 */ /* 0x000fe200078e02ff */
[----:B------:R-:W-:Y:S01]  /*2bd0*/  BSSY.RECONVERGENT B0, `(.L_x_825) ;  /* 0x0000028000007945 */ /* 0x000fe20003800200 */
[----:B------:R-:W-:Y:S02]  /*2be0*/  IADD3 R91, PT, PT, R92, R91, -R9 ;  /* 0x0000005b5c5b7210 */ /* 0x000fe40007ffe809 */
[----:B------:R-:W-:Y:S01]  /*2bf0*/  IADD3 R10, PT, PT, R3, R10, RZ ;  /* 0x0000000a030a7210 */ /* 0x000fe20007ffe0ff */
[----:B-----5:R-:W-:Y:S02]  /*2c00*/  IMAD R11, R16, UR4, R13 ;  /* 0x00000004100b7c24 */ /* 0x020fe4000f8e020d */
[----:B------:R-:W-:-:S04]  /*2c10*/  IMAD.WIDE.U32 R16, R7, R153, RZ ;  /* 0x0000009907107225 */ /* 0x000fc800078e00ff */
[----:B------:R-:W-:Y:S01]  /*2c20*/  IMAD.SHL.U32 R11, R11, 0x20, RZ ;  /* 0x000000200b0b7824 */ /* 0x000fe200078e00ff */
[----:B------:R-:W-:-:S04]  /*2c30*/  DEPBAR.LE SB0, 0x0 ;  /* 0x000080000000791a */ /* 0x000fc80000000000 */
[----:B------:R-:W-:Y:S01]  /*2c40*/  BAR.SYNC.DEFER_BLOCKING 0x0 ;  /* 0x0000000000007b1d */ /* 0x000fe20000010000 */
[----:B------:R-:W-:Y:S01]  /*2c50*/  IADD3 R85, P1, P0, R11, R12, R85 ;  /* 0x0000000c0b557210 */ /* 0x000fe2000783e055 */
[----:B------:R-:W-:Y:S01]  /*2c60*/  IMAD.IADD R15, R17, 0x1, R14 ;  /* 0x00000001110f7824 */ /* 0x000fe200078e020e */
[----:B------:R-:W-:-:S04]  /*2c70*/  SHF.R.S32.HI R12, RZ, 0x1f, R11 ;  /* 0x0000001fff0c7819 */ /* 0x000fc8000001140b */
[----:B------:R-:W-:Y:S01]  /*2c80*/  IADD3.X R87, PT, PT, R12, R87, RZ, P1, P0 ;  /* 0x000000570c577210 */ /* 0x000fe20000fe04ff */
[----:B------:R-:W-:Y:S06]  /*2c90*/  @P3 BRA `(.L_x_826) ;  /* 0x0000000000603947 */ /* 0x000fec0003800000 */
        /* <DEDUP_REMOVED lines=22> */
.L_x_827:
[----:B------:R1:W-:Y:S01]  /*2e00*/  STS.128 [R216+0x10000], RZ ;  /* 0x010000ffd8007388 */ /* 0x0003e20000000c00 */
[----:B------:R-:W-:Y:S05]  /*2e10*/  BRA `(.L_x_828) ;  /* 0x00000000000c7947 */ /* 0x000fea0003800000 */
.L_x_826:
[----:B------:R1:W-:Y:S04]  /*2e20*/  STS.128 [R216+0xc000], RZ ;  /* 0x00c000ffd8007388 */ /* 0x0003e80000000c00 */
[----:B------:R1:W-:Y:S04]  /*2e30*/  STS.128 [R216+0xe000], RZ ;  /* 0x00e000ffd8007388 */ /* 0x0003e80000000c00 */
[----:B------:R1:W-:Y:S02]  /*2e40*/  STS.128 [R216+0x10000], RZ ;  /* 0x010000ffd8007388 */ /* 0x0003e40000000c00 */
.L_x_828:
[----:B------:R-:W-:Y:S05]  /*2e50*/  BSYNC.RECONVERGENT B0 ;  /* 0x0000000000007941 */ /* 0x000fea0003800200 */
.L_x_825:
        /* <DEDUP_REMOVED lines=30> */
.L_x_831:
[----:B------:R1:W-:Y:S02]  /*3040*/  STS.128 [R216+0x10800], RZ ;  /* 0x010800ffd8007388 */ /* 0x0003e40000000c00 */
.L_x_830:
[----:B------:R-:W-:Y:S05]  /*3050*/  BSYNC.RECONVERGENT B0 ;  /* 0x0000000000007941 */ /* 0x000fea0003800200 */
.L_x_829:
        /* <DEDUP_REMOVED lines=32> */
.L_x_834:
[----:B------:R1:W-:Y:S02]  /*3260*/  STS.128 [R216+0x11000], RZ ;  /* 0x011000ffd8007388 */ /* 0x0003e40000000c00 */
.L_x_833:
[----:B------:R-:W-:Y:S05]  /*3270*/  BSYNC.RECONVERGENT B0 ;  /* 0x0000000000007941 */ /* 0x000fea0003800200 */
.L_x_832:
[----:B------:R-:W-:Y:S01]  /*3280*/  ISETP.GE.AND P0, PT, R4, R5, PT ;  /* 0x000000050400720c */ /* 0x000fe20003f06270 */
[----:B------:R-:W-:Y:S01]  /*3290*/  BSSY.RECONVERGENT B0, `(.L_x_835) ;  /* 0x0000025000007945 */ /* 0x000fe20003800200 */
[----:B------:R-:W-:Y:S02]  /*32a0*/  LOP3.LUT R7, R188, 0x1f0, RZ, 0xc0, !PT ;  /* 0x000001f0bc077812 */ /* 0x000fe400078ec0ff */
[----:B------:R-:W-:Y:S02]  /*32b0*/  SHF.R.U32.HI R95, RZ, 0x2, R186 ;  /* 0x00000002ff5f7819 */ /* 0x000fe400000116ba */
[----:B------:R-:W-:Y:S01]  /*32c0*/  LOP3.LUT R5, R186, 0x8, RZ, 0xc0, !PT ;  /* 0x00000008ba057812 */ /* 0x000fe200078ec0ff */
[----:B------:R-:W-:Y:S01]  /*32d0*/  IMAD R94, R86, 0x40, R7 ;  /* 0x00000040565e7824 */ /* 0x000fe200078e0207 */
[----:B------:R-:W-:-:S05]  /*32e0*/  LOP3.LUT R95, R95, 0x7, RZ, 0xc0, !PT ;  /* 0x000000075f5f7812 */ /* 0x000fca00078ec0ff */
        /* <DEDUP_REMOVED lines=30> */
.L_x_837:
[----:B------:R1:W-:Y:S02]  /*34d0*/  STS.128 [R216+0x11800], RZ ;  /* 0x011800ffd8007388 */ /* 0x0003e40000000c00 */
.L_x_836:
[----:B------:R-:W-:Y:S05]  /*34e0*/  BSYNC.RECONVERGENT B0 ;  /* 0x0000000000007941 */ /* 0x000fea0003800200 */
.L_x_835:
        /* <DEDUP_REMOVED lines=13> */
[----:B------:R-:W5:Y:S01]  /*35c0*/  LDSM.16.M88.4 R44, [R190+UR5+0x6000] ;  /* 0x00600005be2c783b */ /* 0x000f620008000200 */
[----:B------:R-:W-:Y:S01]  /*35d0*/  ISETP.GT.U32.AND P0, PT, R153, R214, PT ;  /* 0x000000d69900720c */ /* 0x000fe20003f04070 */
[----:B------:R-:W-:-:S02]  /*35e0*/  IMAD.IADD R100, R103, 0x1, R84 ;  /* 0x0000000167647824 */ /* 0x000fc400078e0254 */
[----:B------:R-:W-:Y:S01]  /*35f0*/  IMAD.IADD R98, R99, 0x1, R84 ;  /* 0x0000000163627824 */ /* 0x000fe200078e0254 */
[----:B------:R-:W2:Y:S01]  /*3600*/  LDSM.16.M88.4 R36, [R190+UR5+0x6800] ;  /* 0x00680005be24783b */ /* 0x000ea20008000200 */
[--C-:B------:R-:W-:Y:S02]  /*3610*/  IMAD.IADD R101, R103, 0x1, R164.reuse ;  /* 0x0000000167657824 */ /* 0x100fe400078e02a4 */
[----:B------:R-:W-:Y:S01]  /*3620*/  IMAD.IADD R99, R99, 0x1, R164 ;  /* 0x0000000163637824 */ /* 0x000fe200078e02a4 */
[----:B------:R-:W3:Y:S01]  /*3630*/  LDSM.16.M88.4 R28, [R190+UR5+0x7000] ;  /* 0x00700005be1c783b */ /* 0x000ee20008000200 */
[C---:B------:R-:W-:Y:S02]  /*3640*/  IMAD.IADD R97, R84.reuse, 0x1, R101 ;  /* 0x0000000154617824 */ /* 0x040fe400078e0265 */
[----:B------:R-:W-:Y:S01]  /*3650*/  IMAD.IADD R96, R84, 0x1, R99 ;  /* 0x0000000154607824 */ /* 0x000fe200078e0263 */
[----:B-1--4-:R-:W1:Y:S01]  /*3660*/  LDSM.16.M88.4 R20, [R190+UR5+0x7800] ;  /* 0x00780005be14783b */ /* 0x012e620008000200 */
[----:B------:R-:W-:-:S03]  /*3670*/  IMAD.IADD R94, R95, 0x1, R94 ;  /* 0x000000015f5e7824 */ /* 0x000fc600078e025e */
[----:B------:R-:W-:Y:S02]  /*3680*/  LDSM.16.M88.4 R8, [R100] ;  /* 0x000000006408783b */ /* 0x000fe40000000200 */
[C---:B------:R-:W-:Y:S02]  /*3690*/  IADD3 R91, PT, PT, R94.reuse, 0x1, R91 ;  /* 0x000000015e5b7810 */ /* 0x040fe40007ffe05b */
[----:B------:R-:W4:Y:S01]  /*36a0*/  LDSM.16.M88.4 R16, [R98+0x6000] ;  /* 0x006000006210783b */ /* 0x000f220000000200 */
[-C--:B------:R-:W-:Y:S02]  /*36b0*/  IADD3 R209, PT, PT, R94, R92.reuse, -R93 ;  /* 0x0000005c5ed17210 */ /* 0x080fe40007ffe85d */
[C---:B------:R-:W-:Y:S01]  /*36c0*/  VIMNMX R208, PT, PT, R91.reuse, R92, PT ;  /* 0x0000005c5bd07248 */ /* 0x040fe20003fe0100 */
[----:B------:R-:W4:Y:S01]  /*36d0*/  LDSM.16.M88.4 R12, [R98+0x6800] ;  /* 0x00680000620c783b */ /* 0x000f220000000200 */
[----:B------:R-:W-:-:S03]  /*36e0*/  VIADDMNMX R207, R91, 0x8, R92, PT ;  /* 0x000000085bcf7846 */ /* 0x000fc6000380015c */
[----:B------:R-:W4:Y:S04]  /*36f0*/  LDSM.16.M88.4 R4, [R98+0x7000] ;  /* 0x007000006204783b */ /* 0x000f280000000200 */
        /* <DEDUP_REMOVED lines=8> */
[C---:B--2---:R-:W-:Y:S03]  /*3780*/  HMMA.16816.F32 R40, R72.reuse, R36, RZ ;  /* 0x000000244828723c */ /* 0x044fe600000018ff */
[----:B------:R-:W-:Y:S05]  /*3790*/  LDSM.16.M88.4 R76, [R99+0x8800] ;  /* 0x00880000634c783b */ /* 0x000fea0000000200 */
[C---:B---3--:R-:W-:Y:S08]  /*37a0*/  HMMA.16816.F32 R32, R72.reuse, R28, RZ ;  /* 0x0000001c4820723c */ /* 0x048ff000000018ff */
[C---:B------:R-:W-:Y:S08]  /*37b0*/  HMMA.16816.F32 R36, R72.reuse, R38, RZ ;  /* 0x000000264824723c */ /* 0x040ff000000018ff */
[C---:B------:R-:W-:Y:S08]  /*37c0*/  HMMA.16816.F32 R28, R72.reuse, R30, RZ ;  /* 0x0000001e481c723c */ /* 0x040ff000000018ff */
[C---:B-1----:R-:W-:Y:S08]  /*37d0*/  HMMA.16816.F32 R24, R72.reuse, R20, RZ ;  /* 0x000000144818723c */ /* 0x042ff000000018ff */
[----:B------:R-:W-:Y:S01]  /*37e0*/  HMMA.16816.F32 R72, R72, R22, RZ ;  /* 0x000000164848723c */ /* 0x000fe200000018ff */
[----:B------:R-:W-:Y:S07]  /*37f0*/  LDSM.16.M88.4 R20, [R99+0x7800] ;  /* 0x007800006314783b */ /* 0x000fee0000000200 */
[C---:B----4-:R-:W-:Y:S08]  /*3800*/  HMMA.16816.F32 R48, R8.reuse, R16, R48 ;  /* 0x000000100830723c */ /* 0x050ff00000001830 */
        /* <DEDUP_REMOVED lines=132> */
[----:B------:R-:W-:-:S13]  /*4050*/  @!P0 BRA `(.L_x_838) ;  /* 0x00000004005c8947 */ /* 0x000fda0003800000 */
[----:B------:R-:W-:Y:S01]  /*4060*/  VIADD R91, R189, 0xfffffffe ;  /* 0xfffffffebd5b7836 */ /* 0x000fe20000000000 */
[----:B------:R-:W1:Y:S01]  /*4070*/  LDCU UR4, c[0x0][0x440] ;  /* 0x00008800ff0477ac */ /* 0x000e620008000800 */
[----:B------:R-:W-:Y:S02]  /*4080*/  BSSY.RECONVERGENT B0, `(.L_x_839) ;  /* 0x0000053000007945 */ /* 0x000fe40003800200 */
[-C--:B------:R-:W-:Y:S02]  /*4090*/  IMAD R5, R88, R91.reuse, RZ ;  /* 0x0000005b58057224 */ /* 0x080fe400078e02ff */
[----:B------:R-:W-:-:S04]  /*40a0*/  IMAD.WIDE.U32 R90, R90, R91, RZ ;  /* 0x0000005b5a5a7225 */ /* 0x000fc800078e00ff */
[----:B------:R-:W-:Y:S01]  /*40b0*/  IMAD.IADD R5, R91, 0x1, R5 ;  /* 0x000000015b057824 */ /* 0x000fe200078e0205 */
[-C--:B------:R-:W-:Y:S02]  /*40c0*/  LEA R12, P1, R90, R213.reuse, 0x1 ;  /* 0x000000d55a0c7211 */ /* 0x080fe400078208ff */
[----:B------:R-:W-:Y:S02]  /*40d0*/  IADD3 R7, P0, PT, R2, R90, RZ ;  /* 0x0000005a02077210 */ /* 0x000fe40007f1e0ff */
[--C-:B------:R-:W-:Y:S02]  /*40e0*/  LEA.HI.X R13, R90, R212, R5.reuse, 0x1, P1 ;  /* 0x000000d45a0d7211 */ /* 0x100fe400008f0c05 */
[----:B------:R-:W-:Y:S01]  /*40f0*/  LEA R10, P4, R7, R213, 0x1 ;  /* 0x000000d5070a7211 */ /* 0x000fe200078808ff */
[----:B------:R-:W-:Y:S01]  /*4100*/  IMAD.X R5, R0, 0x1, R5, P0 ;  /* 0x0000000100057824 */ /* 0x000fe200000e0605 */
[----:B------:R-:W-:Y:S02]  /*4110*/  IADD3 R4, P0, PT, R2, R7, RZ ;  /* 0x0000000702047210 */ /* 0x000fe40007f1e0ff */
[----:B-1----:R-:W-:-:S02]  /*4120*/  ISETP.GE.AND P3, PT, R185, UR4, PT ;  /* 0x00000004b9007c0c */ /* 0x002fc4000bf66270 */
[----:B------:R-:W-:Y:S01]  /*4130*/  ISETP.GE.AND P1, PT, R205, UR4, PT ;  /* 0x00000004cd007c0c */ /* 0x000fe2000bf26270 */
[--C-:B------:R-:W-:Y:S01]  /*4140*/  IMAD.X R9, R0, 0x1, R5.reuse, P0 ;  /* 0x0000000100097824 */ /* 0x100fe200000e0605 */
[----:B------:R-:W-:Y:S02]  /*4150*/  ISETP.GE.AND P0, PT, R204, UR4, PT ;  /* 0x00000004cc007c0c */ /* 0x000fe4000bf06270 */
[-C--:B------:R-:W-:Y:S02]  /*4160*/  LEA.HI.X R11, R7, R212.reuse, R5, 0x1, P4 ;  /* 0x000000d4070b7211 */ /* 0x080fe400020f0c05 */
[----:B------:R-:W-:Y:S02]  /*4170*/  LEA R8, P5, R4, R213, 0x1 ;  /* 0x000000d504087211 */ /* 0x000fe400078a08ff */
[----:B------:R-:W-:Y:S02]  /*4180*/  LEA R7, P4, R134, R7, 0x5 ;  /* 0x0000000786077211 */ /* 0x000fe400078828ff */
[----:B------:R-:W-:Y:S01]  /*4190*/  LEA.HI.X R9, R4, R212, R9, 0x1, P5 ;  /* 0x000000d404097211 */ /* 0x000fe200028f0c09 */
[----:B------:R-:W-:Y:S01]  /*41a0*/  @!PT LDS RZ, [RZ] ;  /* 0x00000000fffff984 */ /* 0x000fe20000000800 */
[----:B------:R-:W-:Y:S01]  /*41b0*/  @!PT LDS RZ, [RZ] ;  /* 0x00000000fffff984 */ /* 0x000fe20000000800 */
[----:B------:R-:W-:Y:S01]  /*41c0*/  @!PT LDS RZ, [RZ] ;  /* 0x00000000fffff984 */ /* 0x000fe20000000800 */
[----:B------:R1:W-:Y:S01]  /*41d0*/  @!P3 LDGSTS.E.BYPASS.LTC128B.128 [R216+0x6000], desc[UR14][R12.64] ;  /* 0x060000000cd8bfae */ /* 0x0003e2000b981a0e */
[----:B------:R-:W-:-:S02]  /*41e0*/  LEA.HI.X R5, R134, R5, R135, 0x5, P4 ;  /* 0x0000000586057211 */ /* 0x000fc400020f2c87 */
[C---:B------:R-:W-:Y:S01]  /*41f0*/  LEA R4, P4, R7.reuse, R213, 0x1 ;  /* 0x000000d507047211 */ /* 0x040fe200078808ff */
[----:B------:R1:W-:Y:S03]  /*4200*/  @P3 STS.128 [R216+0x6000], RZ ;  /* 0x006000ffd8003388 */ /* 0x0003e60000000c00 */
        /* <DEDUP_REMOVED lines=57> */
.L_x_840:
[----:B------:R3:W-:Y:S02]  /*45a0*/  STS.128 [R216+0xb800], RZ ;  /* 0x00b800ffd8007388 */ /* 0x0007e40000000c00 */
.L_x_841:
[----:B------:R-:W-:Y:S05]  /*45b0*/  BSYNC.RECONVERGENT B0 ;  /* 0x0000000000007941 */ /* 0x000fea0003800200 */
.L_x_839:
[----:B------:R-:W0:Y:S02]  /*45c0*/  LDGDEPBAR ;  /* 0x00000000000079af */ /* 0x000e240000000000 */
.L_x_838:
[----:B------:R-:W-:Y:S01]  /*45d0*/  IMAD.SHL.U32 R173, R186, 0x2, RZ ;  /* 0x00000002baad7824 */ /* 0x000fe200078e00ff */
[----:B------:R-:W-:Y:S01]  /*45e0*/  SHF.R.U32.HI R7, RZ, 0x5, R186 ;  /* 0x00000005ff077819 */ /* 0x000fe200000116ba */
[----:B-12---:R-:W-:Y:S01]  /*45f0*/  VIADD R4, R209, 0x8 ;  /* 0x00000008d1047836 */ /* 0x006fe20000000000 */
[----:B------:R-:W1:Y:S01]  /*4600*/  LDCU UR4, c[0x0][0x45c] ;  /* 0x00008b80ff0477ac */ /* 0x000e620008000800 */
[----:B------:R-:W-:Y:S01]  /*4610*/  IMAD.SHL.U32 R243, R153, 0x2, RZ ;  /* 0x0000000299f37824 */ /* 0x000fe200078e00ff */
[----:B------:R-:W-:Y:S01]  /*4620*/  LOP3.LUT R172, R173, 0x6, RZ, 0xc0, !PT ;  /* 0x00000006adac7812 */ /* 0x000fe200078ec0ff */
[----:B------:R-:W-:Y:S01]  /*4630*/  IMAD R228, R86, 0x4, R7 ;  /* 0x0000000456e47824 */ /* 0x000fe200078e0207 */
[----:B------:R-:W2:Y:S01]  /*4640*/  LDC R171, c[0x0][0x4f8] ;  /* 0x00013e00ffab7b82 */ /* 0x000ea20000000800 */
[----:B------:R-:W-:Y:S01]  /*4650*/  IMAD.WIDE.U32 R222, R85, -0x2daee0ad, RZ ;  /* 0xd2511f5355de7825 */ /* 0x000fe200078e00ff */
[----:B------:R-:W-:Y:S02]  /*4660*/  LOP3.LUT R89, R89, R172, RZ, 0xfc, !PT ;  /* 0x000000ac59597212 */ /* 0x000fe400078efcff */
[----:B------:R-:W-:Y:S01]  /*4670*/  LOP3.LUT R133, R3, 0x200, R152, 0xf8, !PT ;  /* 0x0000020003857812 */ /* 0x000fe200078ef898 */
[----:B------:R-:W-:Y:S01]  /*4680*/  IMAD.WIDE.U32 R228, R228, -0x326172a9, RZ ;  /* 0xcd9e8d57e4e47825 */ /* 0x000fe200078e00ff */
[----:B------:R-:W-:-:S02]  /*4690*/  SEL R202, R184, 0xffffffe0, !P6 ;  /* 0xffffffe0b8ca7807 */ /* 0x000fc40007000000 */
[----:B------:R-:W-:Y:S01]  /*46a0*/  LEA R169, R133, UR5, 0x1 ;  /* 0x0000000585a97c11 */ /* 0x000fe2000f8e08ff */
[C---:B------:R-:W-:Y:S01]  /*46b0*/  VIADD R5, R89.reuse, 0x1 ;  /* 0x0000000159057836 */ /* 0x040fe20000000000 */
[C---:B------:R-:W-:Y:S01]  /*46c0*/  LOP3.LUT R87, R230.reuse, R87, R229, 0x96, !PT ;  /* 0x00000057e6577212 */ /* 0x040fe200078e96e5 */
[----:B------:R-:W-:Y:S02]  /*46d0*/  VIADD R6, R89, 0x8 ;  /* 0x0000000859067836 */ /* 0x000fe40000000000 */
[----:B------:R-:W-:Y:S01]  /*46e0*/  VIADD R241, R230, 0x9e3779b9 ;  /* 0x9e3779b9e6f17836 */ /* 0x000fe20000000000 */
[-C--:B------:R-:W-:Y:S01]  /*46f0*/  ISETP.GT.AND P3, PT, R4, R5.reuse, PT ;  /* 0x000000050400720c */ /* 0x080fe20003f64270 */
[----:B------:R-:W-:Y:S01]  /*4700*/  IMAD.WIDE.U32 R220, R87, -0x2daee0ad, RZ ;  /* 0xd2511f5357dc7825 */ /* 0x000fe200078e00ff */
[----:B------:R-:W-:Y:S01]  /*4710*/  ISETP.GT.AND P1, PT, R209, R5, PT ;  /* 0x00000005d100720c */ /* 0x000fe20003f24270 */
[----:B------:R-:W-:Y:S01]  /*4720*/  LDSM.16.MT88.4 R124, [R169+0xc000] ;  /* 0x00c00000a97c783b */ /* 0x000fe20000004200 */
[C---:B------:R-:W-:Y:S01]  /*4730*/  ISETP.GE.AND P4, PT, R5.reuse, R208, PT ;  /* 0x000000d00500720c */ /* 0x040fe20003f86270 */
[----:B------:R-:W-:Y:S01]  /*4740*/  VIADD R239, R230, 0x3c6ef372 ;  /* 0x3c6ef372e6ef7836 */ /* 0x000fe20000000000 */
[----:B------:R-:W-:Y:S01]  /*4750*/  ISETP.GE.AND P0, PT, R5, R207, PT ;  /* 0x000000cf0500720c */ /* 0x000fe20003f06270 */
[----:B------:R-:W-:Y:S01]  /*4760*/  VIADD R5, R89, 0x9 ;  /* 0x0000000959057836 */ /* 0x000fe20000000000 */
[----:B------:R-:W-:Y:S01]  /*4770*/  FSEL R53, R51, -INF , !P3 ;  /* 0xff80000033357808 */ /* 0x000fe20005800000 */
[----:B------:R-:W-:Y:S01]  /*4780*/  VIADD R237, R231, 0x76cf5d0a ;  /* 0x76cf5d0ae7ed7836 */ /* 0x000fe20000000000 */
[----:B------:R-:W-:Y:S01]  /*4790*/  FSEL R49, R49, -INF , !P1 ;  /* 0xff80000031317808 */ /* 0x000fe20004800000 */
[----:B------:R-:W-:Y:S01]  /*47a0*/  VIADD R146, R231, 0x32370b8f ;  /* 0x32370b8fe7927836 */ /* 0x000fe20000000000 */
[-C--:B------:R-:W-:Y:S01]  /*47b0*/  ISETP.GT.AND P3, PT, R4, R6.reuse, PT ;  /* 0x000000060400720c */ /* 0x080fe20003f64270 */
[C---:B------:R-:W-:Y:S01]  /*47c0*/  VIADD R147, R230.reuse, 0x78dde6e4 ;  /* 0x78dde6e4e6937836 */ /* 0x040fe20000000000 */
[----:B------:R-:W-:Y:S01]  /*47d0*/  ISETP.GT.AND P1, PT, R209, R6, PT ;  /* 0x00000006d100720c */ /* 0x000fe20003f24270 */
[C---:B------:R-:W-:Y:S01]  /*47e0*/  VIADD R235, R230.reuse, 0xdaa66d2b ;  /* 0xdaa66d2be6eb7836 */ /* 0x040fe20000000000 */
[----:B------:R-:W-:Y:S01]  /*47f0*/  FSEL R53, R53, -INF , !P0 ;  /* 0xff80000035357808 */ /* 0x000fe20004000000 */
[----:B------:R-:W-:Y:S01]  /*4800*/  VIADD R145, R231, 0xa9066899 ;  /* 0xa9066899e7917836 */ /* 0x000fe20000000000 */
[----:B------:R-:W-:Y:S01]  /*4810*/  ISETP.GT.AND P0, PT, R209, R5, PT ;  /* 0x00000005d100720c */ /* 0x000fe20003f04270 */
[----:B------:R-:W-:Y:S01]  /*4820*/  VIADD R144, R231, 0xed9eba14 ;  /* 0xed9eba14e7907836 */ /* 0x000fe20000000000 */
[----:B------:R-:W-:Y:S01]  /*4830*/  FSEL R51, R49, -INF , !P4 ;  /* 0xff80000031337808 */ /* 0x000fe20006000000 */
[----:B------:R-:W-:Y:S01]  /*4840*/  VIADD R142, R230, 0xb54cda56 ;  /* 0xb54cda56e68e7836 */ /* 0x000fe20000000000 */
[----:B------:R-:W-:Y:S01]  /*4850*/  FSEL R46, R46, -INF , !P3 ;  /* 0xff8000002e2e7808 */ /* 0x000fe20005800000 */
[----:B------:R-:W-:Y:S01]  /*4860*/  VIADD R196, R230, 0x1715609d ;  /* 0x1715609de6c47836 */ /* 0x000fe20000000000 */
[-C--:B------:R-:W-:Y:S01]  /*4870*/  ISETP.GE.AND P5, PT, R6, R208.reuse, PT ;  /* 0x000000d00600720c */ /* 0x080fe20003fa6270 */
[----:B------:R-:W-:Y:S01]  /*4880*/  IMAD.IADD R225, R164, 0x1, R169 ;  /* 0x00000001a4e17824 */ /* 0x000fe200078e02a9 */
[----:B------:R-:W-:Y:S01]  /*4890*/  ISETP.GE.AND P4, PT, R6, R207, PT ;  /* 0x000000cf0600720c */ /* 0x000fe20003f86270 */
[----:B------:R-:W-:Y:S01]  /*48a0*/  VIADD R6, R89, 0x10 ;  /* 0x0000001059067836 */ /* 0x000fe20000000000 */
[----:B------:R-:W-:Y:S01]  /*48b0*/  FSEL R44, R44, -INF , !P1 ;  /* 0xff8000002c2c7808 */ /* 0x000fe20004800000 */
[----:B------:R-:W-:Y:S01]  /*48c0*/  VIADD R194, R231, 0x646e171e ;  /* 0x646e171ee7c27836 */ /* 0x000fe20000000000 */
[----:B------:R-:W-:Y:S01]  /*48d0*/  ISETP.GT.AND P3, PT, R4, R5, PT ;  /* 0x000000050400720c */ /* 0x000fe20003f64270 */
[C---:B------:R-:W-:Y:S01]  /*48e0*/  IMAD.IADD R198, R84.reuse, 0x1, R225 ;  /* 0x0000000154c67824 */ /* 0x040fe200078e02e1 */
[----:B------:R-:W-:Y:S01]  /*48f0*/  ISETP.GE.AND P1, PT, R5, R208, PT ;  /* 0x000000d00500720c */ /* 0x000fe20003f26270 */
[--C-:B------:R-:W-:Y:S01]  /*4900*/  IMAD.IADD R140, R84, 0x1, R169.reuse ;  /* 0x00000001548c7824 */ /* 0x100fe200078e02a9 */
[----:B------:R-:W-:Y:S01]  /*4910*/  FSEL R45, R45, -INF , !P0 ;  /* 0xff8000002d2d7808 */ /* 0x000fe20004000000 */
[----:B------:R-:W-:Y:S01]  /*4920*/  LDSM.16.MT88.4 R108, [R225+0xc000] ;  /* 0x00c00000e16c783b */ /* 0x000fe20000004200 */
[----:B------:R-:W-:Y:S01]  /*4930*/  ISETP.GE.AND P0, PT, R5, R207, PT ;  /* 0x000000cf0500720c */ /* 0x000fe20003f06270 */
[----:B------:R-:W-:Y:S01]  /*4940*/  VIADD R5, R89, 0x11 ;  /* 0x0000001159057836 */ /* 0x000fe20000000000 */
[----:B------:R-:W-:Y:S01]  /*4950*/  FSEL R7, R47, -INF , !P3 ;  /* 0xff8000002f077808 */ /* 0x000fe20005800000 */
[----:B------:R-:W-:Y:S01]  /*4960*/  LDSM.16.MT88.4 R116, [R140+0xc000] ;  /* 0x00c000008c74783b */ /* 0x000fe20000004200 */
[----:B------:R-:W-:Y:S01]  /*4970*/  FSEL R49, R45, -INF , !P1 ;  /* 0xff8000002d317808 */ /* 0x000fe20004800000 */
[--C-:B------:R-:W-:Y:S01]  /*4980*/  IMAD.IADD R200, R164, 0x1, R169.reuse ;  /* 0x00000001a4c87824 */ /* 0x100fe200078e02a9 */
[-C--:B------:R-:W-:Y:S01]  /*4990*/  ISETP.GT.AND P1, PT, R4, R6.reuse, PT ;  /* 0x000000060400720c */ /* 0x080fe20003f24270 */
[----:B------:R-:W-:Y:S01]  /*49a0*/  LDSM.16.MT88.4 R100, [R198+0xc000] ;  /* 0x00c00000c664783b */ /* 0x000fe20000004200 */
[----:B------:R-:W-:Y:S01]  /*49b0*/  FSEL R45, R7, -INF , !P0 ;  /* 0xff800000072d7808 */ /* 0x000fe20004000000 */
[----:B------:R-:W-:Y:S01]  /*49c0*/  VIADD R7, R89, 0x30 ;  /* 0x0000003059077836 */ /* 0x000fe20000000000 */
[C---:B------:R-:W-:Y:S01]  /*49d0*/  ISETP.GT.AND P3, PT, R209.reuse, R6, PT ;  /* 0x00000006d100720c */ /* 0x040fe20003f64270 */
[----:B------:R-:W-:Y:S01]  /*49e0*/  LDSM.16.MT88.4 R56, [R225+0xe000] ;  /* 0x00e00000e138783b */ /* 0x000fe20000004200 */
[----:B------:R-:W-:Y:S01]  /*49f0*/  ISETP.GT.AND P0, PT, R209, R5, PT ;  /* 0x00000005d100720c */ /* 0x000fe20003f04270 */
[----:B------:R-:W-:Y:S01]  /*4a00*/  IMAD.IADD R202, R202, 0x1, R169 ;  /* 0x00000001caca7824 */ /* 0x000fe200078e02a9 */
[----:B------:R-:W-:Y:S01]  /*4a10*/  FSEL R55, R44, -INF , !P5 ;  /* 0xff8000002c377808 */ /* 0x000fe20006800000 */
[----:B------:R-:W-:Y:S01]  /*4a20*/  LDSM.16.MT88.4 R64, [R198+0xe000] ;  /* 0x00e00000c640783b */ /* 0x000fe20000004200 */
[----:B------:R-:W-:-:S02]  /*4a30*/  FSEL R47, R46, -INF , !P4 ;  /* 0xff8000002e2f7808 */ /* 0x000fc40006000000 */
[----:B------:R-:W-:Y:S01]  /*4a40*/  FSEL R11, R42, -INF , !P1 ;  /* 0xff8000002a0b7808 */ /* 0x000fe20004800000 */
[----:B------:R-:W-:Y:S01]  /*4a50*/  LDSM.16.MT88.4 R80, [R140+0x10000] ;  /* 0x010000008c50783b */ /* 0x000fe20000004200 */
[C---:B------:R-:W-:Y:S02]  /*4a60*/  ISETP.GE.AND P5, PT, R6.reuse, R208, PT ;  /* 0x000000d00600720c */ /* 0x040fe40003fa6270 */
[----:B------:R-:W-:Y:S01]  /*4a70*/  ISETP.GE.AND P4, PT, R6, R207, PT ;  /* 0x000000cf0600720c */ /* 0x000fe20003f86270 */
[----:B------:R-:W-:Y:S01]  /*4a80*/  VIADD R6, R89, 0x18 ;  /* 0x0000001859067836 */ /* 0x000fe20000000000 */
[----:B------:R-:W-:Y:S01]  /*4a90*/  ISETP.GT.AND P1, PT, R4, R5, PT ;  /* 0x000000050400720c */ /* 0x000fe20003f24270 */
[----:B------:R-:W-:Y:S01]  /*4aa0*/  LDSM.16.MT88.4 R136, [R140+0xc800] ;  /* 0x00c800008c88783b */ /* 0x000fe20000004200 */
[----:B------:R-:W-:Y:S02]  /*4ab0*/  FSEL R19, R40, -INF , !P3 ;  /* 0xff80000028137808 */ /* 0x000fe40005800000 */
[----:B------:R-:W-:-:S02]  /*4ac0*/  FSEL R17, R41, -INF , !P0 ;  /* 0xff80000029117808 */ /* 0x000fc40004000000 */
[C---:B------:R-:W-:Y:S02]  /*4ad0*/  ISETP.GE.AND P3, PT, R5.reuse, R208, PT ;  /* 0x000000d00500720c */ /* 0x040fe40003f66270 */
[----:B------:R-:W-:Y:S01]  /*4ae0*/  ISETP.GE.AND P0, PT, R5, R207, PT ;  /* 0x000000cf0500720c */ /* 0x000fe20003f06270 */
[----:B------:R-:W-:Y:S01]  /*4af0*/  VIADD R5, R89, 0x19 ;  /* 0x0000001959057836 */ /* 0x000fe20000000000 */
[----:B------:R-:W-:Y:S02]  /*4b00*/  FSEL R9, R43, -INF , !P1 ;  /* 0xff8000002b097808 */ /* 0x000fe40004800000 */
[----:B------:R-:W-:Y:S01]  /*4b10*/  FSEL R11, R11, -INF , !P4 ;  /* 0xff8000000b0b7808 */ /* 0x000fe20006000000 */
[----:B------:R-:W-:Y:S01]  /*4b20*/  LDSM.16.MT88.4 R40, [R169+0xe000] ;  /* 0x00e00000a928783b */ /* 0x000fe20000004200 */
[----:B------:R-:W-:Y:S02]  /*4b30*/  ISETP.GT.AND P4, PT, R4, R6, PT ;  /* 0x000000060400720c */ /* 0x000fe40003f84270 */
[----:B------:R-:W-:-:S02]  /*4b40*/  FSEL R9, R9, -INF , !P0 ;  /* 0xff80000009097808 */ /* 0x000fc40004000000 */
[C---:B------:R-:W-:Y:S02]  /*4b50*/  ISETP.GT.AND P1, PT, R209.reuse, R6, PT ;  /* 0x00000006d100720c */ /* 0x040fe40003f24270 */
[-C--:B------:R-:W-:Y:S02]  /*4b60*/  ISETP.GT.AND P0, PT, R209, R5.reuse, PT ;  /* 0x00000005d100720c */ /* 0x080fe40003f04270 */
[----:B------:R-:W-:Y:S02]  /*4b70*/  FSEL R15, R38, -INF , !P4 ;  /* 0xff800000260f7808 */ /* 0x000fe40006000000 */
[----:B------:R-:W-:Y:S02]  /*4b80*/  ISETP.GT.AND P4, PT, R4, R5, PT ;  /* 0x000000050400720c */ /* 0x000fe40003f84270 */
[----:B------:R-:W-:Y:S02]  /*4b90*/  FSEL R19, R19, -INF , !P5 ;  /* 0xff80000013137808 */ /* 0x000fe40006800000 */
[----:B------:R-:W-:-:S02]  /*4ba0*/  FSEL R17, R17, -INF , !P3 ;  /* 0xff80000011117808 */ /* 0x000fc40005800000 */
[----:B------:R-:W-:Y:S02]  /*4bb0*/  FSEL R23, R36, -INF , !P1 ;  /* 0xff80000024177808 */ /* 0x000fe40004800000 */
[----:B------:R-:W-:Y:S02]  /*4bc0*/  FSEL R21, R37, -INF , !P0 ;  /* 0xff80000025157808 */ /* 0x000fe40004000000 */
[CC--:B------:R-:W-:Y:S02]  /*4bd0*/  ISETP.GE.AND P5, PT, R6.reuse, R208.reuse, PT ;  /* 0x000000d00600720c */ /* 0x0c0fe40003fa6270 */
[-C--:B------:R-:W-:Y:S01]  /*4be0*/  ISETP.GE.AND P3, PT, R6, R207.reuse, PT ;  /* 0x000000cf0600720c */ /* 0x080fe20003f66270 */
[----:B------:R-:W-:Y:S01]  /*4bf0*/  VIADD R6, R89, 0x20 ;  /* 0x0000002059067836 */ /* 0x000fe20000000000 */
[C---:B------:R-:W-:Y:S02]  /*4c00*/  ISETP.GE.AND P1, PT, R5.reuse, R208, PT ;  /* 0x000000d00500720c */ /* 0x040fe40003f26270 */
[----:B------:R-:W-:Y:S01]  /*4c10*/  ISETP.GE.AND P0, PT, R5, R207, PT ;  /* 0x000000cf0500720c */ /* 0x000fe20003f06270 */
[----:B------:R-:W-:Y:S01]  /*4c20*/  VIADD R5, R89, 0x21 ;  /* 0x0000002159057836 */ /* 0x000fe20000000000 */
[----:B------:R-:W-:-:S02]  /*4c30*/  FSEL R13, R39, -INF , !P4 ;  /* 0xff800000270d7808 */ /* 0x000fc40006000000 */
[----:B------:R-:W-:Y:S02]  /*4c40*/  FSEL R15, R15, -INF , !P3 ;  /* 0xff8000000f0f7808 */ /* 0x000fe40005800000 */
[----:B------:R-:W-:Y:S02]  /*4c50*/  FSEL R13, R13, -INF , !P0 ;  /* 0xff8000000d0d7808 */ /* 0x000fe40004000000 */
[CC--:B------:R-:W-:Y:S02]  /*4c60*/  ISETP.GT.AND P4, PT, R209.reuse, R6.reuse, PT ;  /* 0x00000006d100720c */ /* 0x0c0fe40003f84270 */
[----:B------:R-:W-:Y:S02]  /*4c70*/  ISETP.GT.AND P3, PT, R4, R6, PT ;  /* 0x000000060400720c */ /* 0x000fe40003f64270 */
[----:B------:R-:W-:Y:S02]  /*4c80*/  ISETP.GT.AND P0, PT, R209, R5, PT ;  /* 0x00000005d100720c */ /* 0x000fe40003f04270 */
[----:B------:R-:W-:-:S02]  /*4c90*/  FSEL R23, R23, -INF , !P5 ;  /* 0xff80000017177808 */ /* 0x000fc40006800000 */
[----:B------:R-:W-:Y:S02]  /*4ca0*/  FSEL R21, R21, -INF , !P1 ;  /* 0xff80000015157808 */ /* 0x000fe40004800000 */
[----:B------:R-:W-:Y:S02]  /*4cb0*/  FSEL R32, R32, -INF , !P4 ;  /* 0xff80000020207808 */ /* 0x000fe40006000000 */
[----:B------:R-:W-:Y:S02]  /*4cc0*/  FSEL R34, R34, -INF , !P3 ;  /* 0xff80000022227808 */ /* 0x000fe40005800000 */
[----:B------:R-:W-:Y:S02]  /*4cd0*/  FSEL R33, R33, -INF , !P0 ;  /* 0xff80000021217808 */ /* 0x000fe40004000000 */
[CC--:B------:R-:W-:Y:S02]  /*4ce0*/  ISETP.GE.AND P5, PT, R6.reuse, R208.reuse, PT ;  /* 0x000000d00600720c */ /* 0x0c0fe40003fa6270 */
[----:B------:R-:W-:Y:S01]  /*4cf0*/  ISETP.GE.AND P1, PT, R6, R207, PT ;  /* 0x000000cf0600720c */ /* 0x000fe20003f26270 */
[----:B------:R-:W-:Y:S01]  /*4d00*/  VIADD R6, R89, 0x28 ;  /* 0x0000002859067836 */ /* 0x000fe20000000000 */
[----:B------:R-:W-:-:S02]  /*4d10*/  ISETP.GE.AND P4, PT, R5, R208, PT ;  /* 0x000000d00500720c */ /* 0x000fc40003f86270 */
[----:B------:R-:W-:Y:S02]  /*4d20*/  ISETP.GT.AND P3, PT, R4, R5, PT ;  /* 0x000000050400720c */ /* 0x000fe40003f64270 */
[----:B------:R-:W-:Y:S01]  /*4d30*/  ISETP.GE.AND P0, PT, R5, R207, PT ;  /* 0x000000cf0500720c */ /* 0x000fe20003f06270 */
[----:B------:R-:W-:Y:S01]  /*4d40*/  VIADD R5, R89, 0x29 ;  /* 0x0000002959057836 */ /* 0x000fe20000000000 */
[----:B------:R-:W-:Y:S02]  /*4d50*/  FSEL R35, R35, -INF , !P3 ;  /* 0xff80000023237808 */ /* 0x000fe40005800000 */
[----:B------:R-:W-:Y:S02]  /*4d60*/  FSEL R233, R32, -INF , !P5 ;  /* 0xff80000020e97808 */ /* 0x000fe40006800000 */
[----:B------:R-:W-:Y:S02]  /*4d70*/  ISETP.GT.AND P5, PT, R209, R6, PT ;  /* 0x00000006d100720c */ /* 0x000fe40003fa4270 */
[----:B------:R-:W-:-:S02]  /*4d80*/  FSEL R227, R34, -INF , !P1 ;  /* 0xff80000022e37808 */ /* 0x000fc40004800000 */
[----:B------:R-:W-:Y:S02]  /*4d90*/  ISETP.GT.AND P3, PT, R209, R5, PT ;  /* 0x00000005d100720c */ /* 0x000fe40003f64270 */
[----:B------:R-:W-:Y:S02]  /*4da0*/  ISETP.GT.AND P1, PT, R4, R6, PT ;  /* 0x000000060400720c */ /* 0x000fe40003f24270 */
[----:B------:R-:W-:Y:S02]  /*4db0*/  FSEL R28, R28, -INF , !P5 ;  /* 0xff8000001c1c7808 */ /* 0x000fe40006800000 */
[----:B------:R-:W-:Y:S02]  /*4dc0*/  FSEL R29, R29, -INF , !P3 ;  /* 0xff8000001d1d7808 */ /* 0x000fe40005800000 */
[----:B------:R-:W-:Y:S02]  /*4dd0*/  ISETP.GE.AND P5, PT, R6, R208, PT ;  /* 0x000000d00600720c */ /* 0x000fe40003fa6270 */
[----:B------:R-:W-:-:S02]  /*4de0*/  FSEL R30, R30, -INF , !P1 ;  /* 0xff8000001e1e7808 */ /* 0x000fc40004800000 */
[----:B------:R-:W-:Y:S01]  /*4df0*/  ISETP.GE.AND P3, PT, R6, R207, PT ;  /* 0x000000cf0600720c */ /* 0x000fe20003f66270 */
[----:B------:R-:W-:Y:S01]  /*4e00*/  VIADD R6, R89, 0x31 ;  /* 0x0000003159067836 */ /* 0x000fe20000000000 */
[C---:B------:R-:W-:Y:S02]  /*4e10*/  ISETP.GT.AND P1, PT, R4.reuse, R5, PT ;  /* 0x000000050400720c */ /* 0x040fe40003f24270 */
[----:B------:R-:W-:Y:S02]  /*4e20*/  FSEL R199, R35, -INF , !P0 ;  /* 0xff80000023c77808 */ /* 0x000fe40004000000 */
[----:B------:R-:W-:Y:S02]  /*4e30*/  FSEL R31, R31, -INF , !P1 ;  /* 0xff8000001f1f7808 */ /* 0x000fe40004800000 */
[----:B------:R-:W-:Y:S02]  /*4e40*/  FSEL R197, R33, -INF , !P4 ;  /* 0xff80000021c57808 */ /* 0x000fe40006000000 */
[----:B------:R-:W-:-:S02]  /*4e50*/  ISETP.GT.AND P0, PT, R4, R7, PT ;  /* 0x000000070400720c */ /* 0x000fc40003f04270 */
[C---:B------:R-:W-:Y:S02]  /*4e60*/  ISETP.GT.AND P1, PT, R209.reuse, R6, PT ;  /* 0x00000006d100720c */ /* 0x040fe40003f24270 */
[----:B------:R-:W-:Y:S02]  /*4e70*/  ISETP.GT.AND P4, PT, R209, R7, PT ;  /* 0x00000007d100720c */ /* 0x000fe40003f84270 */
[----:B------:R-:W-:Y:S02]  /*4e80*/  FSEL R26, R26, -INF , !P0 ;  /* 0xff8000001a1a7808 */ /* 0x000fe40004000000 */
[----:B------:R-:W-:Y:S02]  /*4e90*/  FSEL R25, R25, -INF , !P1 ;  /* 0xff80000019197808 */ /* 0x000fe40004800000 */
[----:B------:R-:W-:Y:S02]  /*4ea0*/  FSEL R24, R24, -INF , !P4 ;  /* 0xff80000018187808 */ /* 0x000fe40006000000 */
[----:B------:R-:W-:-:S02]  /*4eb0*/  ISETP.GE.AND P0, PT, R5, R208, PT ;  /* 0x000000d00500720c */ /* 0x000fc40003f06270 */
[----:B------:R-:W-:Y:S01]  /*4ec0*/  ISETP.GE.AND P1, PT, R5, R207, PT ;  /* 0x000000cf0500720c */ /* 0x000fe20003f26270 */
[----:B------:R-:W-:Y:S01]  /*4ed0*/  VIADD R5, R89, 0x38 ;  /* 0x0000003859057836 */ /* 0x000fe20000000000 */
[----:B------:R-:W-:Y:S02]  /*4ee0*/  ISETP.GT.AND P4, PT, R4, R6, PT ;  /* 0x000000060400720c */ /* 0x000fe40003f84270 */
[----:B------:R-:W-:Y:S02]  /*4ef0*/  FSEL R217, R28, -INF , !P5 ;  /* 0xff8000001cd97808 */ /* 0x000fe40006800000 */
[----:B------:R-:W-:Y:S02]  /*4f00*/  FSEL R179, R27, -INF , !P4 ;  /* 0xff8000001bb37808 */ /* 0x000fe40006000000 */
[----:B------:R-:W-:Y:S02]  /*4f10*/  ISETP.GT.AND P4, PT, R4, R5, PT ;  /* 0x000000050400720c */ /* 0x000fe40003f84270 */
[----:B------:R-:W-:-:S02]  /*4f20*/  ISETP.GT.AND P5, PT, R209, R89, PT ;  /* 0x00000059d100720c */ /* 0x000fc40003fa4270 */
[----:B------:R-:W-:Y:S02]  /*4f30*/  FSEL R143, R29, -INF , !P0 ;  /* 0xff8000001d8f7808 */ /* 0x000fe40004000000 */
[----:B------:R-:W-:Y:S02]  /*4f40*/  FSEL R74, R74, -INF , !P4 ;  /* 0xff8000004a4a7808 */ /* 0x000fe40006000000 */
[-C--:B------:R-:W-:Y:S02]  /*4f50*/  ISETP.GE.AND P0, PT, R7, R208.reuse, PT ;  /* 0x000000d00700720c */ /* 0x080fe40003f06270 */
[----:B------:R-:W-:Y:S02]  /*4f60*/  ISETP.GE.AND P4, PT, R89, R208, PT ;  /* 0x000000d05900720c */ /* 0x000fe40003f86270 */
[----:B------:R-:W-:Y:S02]  /*4f70*/  FSEL R29, R48, -INF , !P5 ;  /* 0xff800000301d7808 */ /* 0x000fe40006800000 */
[----:B------:R-:W-:-:S02]  /*4f80*/  FSEL R195, R24, -INF , !P0 ;  /* 0xff80000018c37808 */ /* 0x000fc40004000000 */
[----:B------:R-:W-:Y:S02]  /*4f90*/  FSEL R29, R29, -INF , !P4 ;  /* 0xff8000001d1d7808 */ /* 0x000fe40006000000 */
[----:B------:R-:W-:Y:S02]  /*4fa0*/  ISETP.GT.AND P0, PT, R4, R89, PT ;  /* 0x000000590400720c */ /* 0x000fe40003f04270 */
[CC--:B------:R-:W-:Y:S01]  /*4fb0*/  ISETP.GE.AND P4, PT, R89.reuse, R207.reuse, PT ;  /* 0x000000cf5900720c */ /* 0x0c0fe20003f86270 */
[----:B------:R-:W-:Y:S01]  /*4fc0*/  VIADD R89, R89, 0x39 ;  /* 0x0000003959597836 */ /* 0x000fe20000000000 */
[----:B------:R-:W-:Y:S02]  /*4fd0*/  FSEL R201, R31, -INF , !P1 ;  /* 0xff8000001fc97808 */ /* 0x000fe40004800000 */
[C---:B------:R-:W-:Y:S02]  /*4fe0*/  ISETP.GE.AND P5, PT, R6.reuse, R208, PT ;  /* 0x000000d00600720c */ /* 0x040fe40003fa6270 */
[----:B------:R-:W-:-:S02]  /*4ff0*/  ISETP.GE.AND P1, PT, R6, R207, PT ;  /* 0x000000cf0600720c */ /* 0x000fc40003f26270 */
[----:B------:R-:W-:Y:S02]  /*5000*/  FMNMX3.FTZ R6, R29, R51, R55, !PT ;  /* 0x000000331d067276 */ /* 0x000fe40007810037 */
[----:B------:R-:W-:Y:S02]  /*5010*/  FSEL R27, R50, -INF , !P0 ;  /* 0xff800000321b7808 */ /* 0x000fe40004000000 */
[----:B------:R-:W-:Y:S02]  /*5020*/  ISETP.GT.AND P0, PT, R4, R89, PT ;  /* 0x000000590400720c */ /* 0x000fe40003f04270 */
[----:B------:R-:W-:Y:S02]  /*5030*/  FMNMX3.FTZ R4, R6, R49, R19, !PT ;  /* 0x0000003106047276 */ /* 0x000fe40007810013 */
[----:B------:R-:W-:Y:S02]  /*5040*/  FSEL R27, R27, -INF , !P4 ;  /* 0xff8000001b1b7808 */ /* 0x000fe40006000000 */
[----:B------:R-:W-:-:S02]  /*5050*/  FMNMX3.FTZ R4, R4, R17, R23, !PT ;  /* 0x0000001104047276 */ /* 0x000fc40007810017 */
[----:B------:R-:W-:Y:S02]  /*5060*/  FSEL R141, R30, -INF , !P3 ;  /* 0xff8000001e8d7808 */ /* 0x000fe40005800000 */
[----:B------:R-:W-:Y:S02]  /*5070*/  ISETP.GT.AND P3, PT, R209, R5, PT ;  /* 0x00000005d100720c */ /* 0x000fe40003f64270 */
[----:B------:R-:W-:Y:S02]  /*5080*/  FMNMX3.FTZ R4, R4, R21, R233, !PT ;  /* 0x0000001504047276 */ /* 0x000fe400078100e9 */
[----:B------:R-:W-:Y:S02]  /*5090*/  FMNMX3.FTZ R6, R27, R53, R47, !PT ;  /* 0x000000351b067276 */ /* 0x000fe4000781002f */
[----:B------:R-:W-:Y:S01]  /*50a0*/  FSEL R193, R25, -INF , !P5 ;  /* 0xff80000019c17808 */ /* 0x000fe20006800000 */
[----:B------:R-:W-:Y:S01]  /*50b0*/  VIADD R25, R231, 0xbb67ae85 ;  /* 0xbb67ae85e7197836 */ /* 0x000fe20000000000 */
[----:B------:R-:W-:-:S02]  /*50c0*/  FSEL R72, R72, -INF , !P3 ;  /* 0xff80000048487808 */ /* 0x000fc40005800000 */
[----:B------:R-:W-:Y:S02]  /*50d0*/  ISETP.GE.AND P5, PT, R5, R208, PT ;  /* 0x000000d00500720c */ /* 0x000fe40003fa6270 */
[----:B------:R-:W-:Y:S02]  /*50e0*/  ISETP.GT.AND P4, PT, R209, R89, PT ;  /* 0x00000059d100720c */ /* 0x000fe40003f84270 */
[----:B------:R-:W-:Y:S02]  /*50f0*/  FMNMX3.FTZ R4, R4, R197, R217, !PT ;  /* 0x000000c504047276 */ /* 0x000fe400078100d9 */
[----:B------:R-:W-:Y:S02]  /*5100*/  FMNMX3.FTZ R6, R6, R45, R11, !PT ;  /* 0x0000002d06067276 */ /* 0x000fe4000781000b */
[----:B------:R-:W-:Y:S02]  /*5110*/  FSEL R191, R72, -INF , !P5 ;  /* 0xff80000048bf7808 */ /* 0x000fe40006800000 */
[----:B------:R-:W-:-:S02]  /*5120*/  FSEL R73, R73, -INF , !P4 ;  /* 0xff80000049497808 */ /* 0x000fc40006000000 */
[----:B------:R-:W-:Y:S02]  /*5130*/  ISETP.GE.AND P5, PT, R89, R208, PT ;  /* 0x000000d05900720c */ /* 0x000fe40003fa6270 */
[----:B------:R-:W-:Y:S02]  /*5140*/  FMNMX3.FTZ R4, R4, R143, R195, !PT ;  /* 0x0000008f04047276 */ /* 0x000fe400078100c3 */
[----:B------:R-:W-:Y:S02]  /*5150*/  FMNMX3.FTZ R6, R6, R9, R15, !PT ;  /* 0x0000000906067276 */ /* 0x000fe4000781000f */
[----:B------:R-:W-:Y:S02]  /*5160*/  ISETP.GE.AND P3, PT, R7, R207, PT ;  /* 0x000000cf0700720c */ /* 0x000fe40003f66270 */
[----:B------:R-:W-:Y:S02]  /*5170*/  FSEL R183, R73, -INF , !P5 ;  /* 0xff80000049b77808 */ /* 0x000fe40006800000 */
[----:B------:R-:W-:-:S02]  /*5180*/  FMNMX3.FTZ R4, R4, R193, R191, !PT ;  /* 0x000000c104047276 */ /* 0x000fc400078100bf */
[----:B------:R-:W-:Y:S02]  /*5190*/  FMNMX3.FTZ R6, R6, R13, R227, !PT ;  /* 0x0000000d06067276 */ /* 0x000fe400078100e3 */
[----:B------:R-:W-:Y:S02]  /*51a0*/  FSEL R75, R75, -INF , !P0 ;  /* 0xff8000004b4b7808 */ /* 0x000fe40004000000 */
[----:B------:R-:W-:Y:S02]  /*51b0*/  ISETP.GE.AND P0, PT, R5, R207, PT ;  /* 0x000000cf0500720c */ /* 0x000fe40003f06270 */
[----:B------:R-:W-:Y:S02]  /*51c0*/  FMNMX.FTZ R4, R183, R4, !PT ;  /* 0x00000004b7047209 */ /* 0x000fe40007810000 */
[----:B------:R-:W-:Y:S02]  /*51d0*/  FSEL R181, R26, -INF , !P3 ;  /* 0xff8000001ab57808 */ /* 0x000fe40005800000 */
[----:B------:R-:W-:Y:S01]  /*51e0*/  FMNMX3.FTZ R6, R6, R199, R141, !PT ;  /* 0x000000c706067276 */ /* 0x000fe2000781008d */
[----:B------:R-:W4:Y:S01]  /*51f0*/  SHFL.BFLY PT, R7, R4, 0x2, 0x1f ;  /* 0x0c401f0004077f89 */ /* 0x000f2200000e0000 */
[----:B------:R-:W-:-:S02]  /*5200*/  ISETP.GE.AND P4, PT, R89, R207, PT ;  /* 0x000000cf5900720c */ /* 0x000fc40003f86270 */
[----:B------:R-:W-:Y:S01]  /*5210*/  FSEL R179, R179, -INF , !P1 ;  /* 0xff800000b3b37808 */ /* 0x000fe20004800000 */
[----:B------:R-:W-:Y:S01]  /*5220*/  LDSM.16.MT88.4 R88, [R225+0x10000] ;  /* 0x01000000e158783b */ /* 0x000fe20000004200 */
[----:B------:R-:W-:Y:S02]  /*5230*/  FSEL R177, R74, -INF , !P0 ;  /* 0xff8000004ab17808 */ /* 0x000fe40004000000 */
[----:B------:R-:W-:Y:S02]  /*5240*/  FMNMX3.FTZ R6, R6, R201, R181, !PT ;  /* 0x000000c906067276 */ /* 0x000fe400078100b5 */
[----:B------:R-:W-:Y:S02]  /*5250*/  FSEL R175, R75, -INF , !P4 ;  /* 0xff8000004baf7808 */ /* 0x000fe40006000000 */
[----:B------:R-:W-:Y:S01]  /*5260*/  FMNMX3.FTZ R6, R6, R179, R177, !PT ;  /* 0x000000b306067276 */ /* 0x000fe200078100b1 */
[----:B------:R-:W-:Y:S01]  /*5270*/  LDSM.16.MT88.4 R72, [R169+0x10000] ;  /* 0x01000000a948783b */ /* 0x000fe20000004200 */
[----:B------:R-:W-:Y:S01]  /*5280*/  LOP3.LUT R5, R231, R243, R223, 0x96, !PT ;  /* 0x000000f3e7057212 */ /* 0x000fe200078e96df */
[----:B------:R-:W-:Y:S01]  /*5290*/  VIADD R243, R243, 0x1 ;  /* 0x00000001f3f37836 */ /* 0x000fe20000000000 */
[----:B------:R-:W-:-:S02]  /*52a0*/  LOP3.LUT R218, R25, R222, R221, 0x96, !PT ;  /* 0x000000de19da7212 */ /* 0x000fc400078e96dd */
[----:B------:R-:W-:Y:S01]  /*52b0*/  FMNMX.FTZ R33, R175, R6, !PT ;  /* 0x00000006af217209 */ /* 0x000fe20007810000 */
[----:B------:R-:W-:Y:S01]  /*52c0*/  IMAD.WIDE.U32 R30, R5, -0x326172a9, RZ ;  /* 0xcd9e8d57051e7825 */ /* 0x000fe200078e00ff */
[----:B--2---:R-:W-:-:S03]  /*52d0*/  LOP3.LUT R171, R171, 0xff, RZ, 0xc0, !PT ;  /* 0x000000ffabab7812 */ /* 0x004fc600078ec0ff */
[----:B------:R-:W-:Y:S01]  /*52e0*/  IMAD.WIDE.U32 R218, R218, -0x326172a9, RZ ;  /* 0xcd9e8d57dada7825 */ /* 0x000fe200078e00ff */
[----:B------:R-:W2:Y:S01]  /*52f0*/  SHFL.BFLY PT, R6, R33, 0x2, 0x1f ;  /* 0x0c401f0021067f89 */ /* 0x000ea200000e0000 */
[----:B------:R-:W-:Y:S02]  /*5300*/  LOP3.LUT R5, R241, R228, R31, 0x96, !PT ;  /* 0x000000e4f1057212 */ /* 0x000fe400078e961f */
[----:B----4-:R-:W-:Y:S01]  /*5310*/  FMNMX.FTZ R7, R4, R7, !PT ;  /* 0x0000000704077209 */ /* 0x010fe20007810000 */
[----:B------:R-:W-:Y:S01]  /*5320*/  IMAD R171, R171, 0x10000, R171 ;  /* 0x00010000abab7824 */ /* 0x000fe200078e02ab */
[----:B------:R-:W-:Y:S01]  /*5330*/  LOP3.LUT R30, R239, R30, R219, 0x96, !PT ;  /* 0x0000001eef1e7212 */ /* 0x000fe200078e96db */
[----:B------:R-:W-:Y:S02]  /*5340*/  IMAD.WIDE.U32 R24, R5, -0x2daee0ad, RZ ;  /* 0xd2511f5305187825 */ /* 0x000fe400078e00ff */
[----:B------:R-:W4:Y:S02]  /*5350*/  SHFL.BFLY PT, R132, R7, 0x1, 0x1f ;  /* 0x0c201f0007847f89 */ /* 0x000f2400000e0000 */
[----:B------:R-:W-:Y:S01]  /*5360*/  IMAD.WIDE.U32 R30, R30, -0x2daee0ad, RZ ;  /* 0xd2511f531e1e7825 */ /* 0x000fe200078e00ff */
[----:B------:R-:W-:-:S04]  /*5370*/  LOP3.LUT R4, R237, R220, R25, 0x96, !PT ;  /* 0x000000dced047212 */ /* 0x000fc800078e9619 */
[----:B------:R-:W-:Y:S01]  /*5380*/  LOP3.LUT R24, R146, R24, R31, 0x96, !PT ;  /* 0x0000001892187212 */ /* 0x000fe200078e961f */
[----:B------:R-:W-:-:S04]  /*5390*/  IMAD.WIDE.U32 R4, R4, -0x326172a9, RZ ;  /* 0xcd9e8d5704047825 */ /* 0x000fc800078e00ff */
[----:B------:R-:W-:Y:S01]  /*53a0*/  IMAD.WIDE.U32 R24, R24, -0x326172a9, RZ ;  /* 0xcd9e8d5718187825 */ /* 0x000fe200078e00ff */
[----:B------:R-:W-:-:S04]  /*53b0*/  LOP3.LUT R5, R235, R218, R5, 0x96, !PT ;  /* 0x000000daeb057212 */ /* 0x000fc800078e9605 */
[----:B------:R-:W-:Y:S02]  /*53c0*/  LOP3.LUT R4, R147, R4, R25, 0x96, !PT ;  /* 0x0000000493047212 */ /* 0x000fe400078e9619 */
[----:B--2---:R-:W-:Y:S01]  /*53d0*/  FMNMX.FTZ R25, R33, R6, !PT ;  /* 0x0000000621197209 */ /* 0x004fe20007810000 */
[----:B------:R-:W-:-:S04]  /*53e0*/  IMAD.WIDE.U32 R32, R5, -0x2daee0ad, RZ ;  /* 0xd2511f5305207825 */ /* 0x000fc800078e00ff */
[----:B------:R-:W2:Y:S01]  /*53f0*/  SHFL.BFLY PT, R10, R25, 0x1, 0x1f ;  /* 0x0c201f00190a7f89 */ /* 0x000ea200000e0000 */
[----:B----4-:R-:W-:Y:S01]  /*5400*/  FMNMX.FTZ R132, R7, R132, !PT ;  /* 0x0000008407847209 */ /* 0x010fe20007810000 */
[----:B------:R-:W-:Y:S01]  /*5410*/  IMAD.WIDE.U32 R4, R4, -0x2daee0ad, RZ ;  /* 0xd2511f5304047825 */ /* 0x000fe200078e00ff */
[----:B------:R-:W-:Y:S02]  /*5420*/  LOP3.LUT R6, R144, R30, R33, 0x96, !PT ;  /* 0x0000001e90067212 */ /* 0x000fe400078e9621 */
[C---:B------:R-:W-:Y:S01]  /*5430*/  FSETP.NEU.FTZ.AND P0, PT, R132.reuse, -INF , PT ;  /* 0xff8000008400780b */ /* 0x040fe20003f1d000 */
[----:B-1----:R-:W-:Y:S01]  /*5440*/  FMUL.FTZ R178, R132, UR4 ;  /* 0x0000000484b27c20 */ /* 0x002fe20008410000 */
[----:B------:R-:W-:Y:S01]  /*5450*/  LOP3.LUT R32, R145, R32, R5, 0x96, !PT ;  /* 0x0000002091207212 */ /* 0x000fe200078e9605 */
[----:B------:R-:W-:-:S03]  /*5460*/  IMAD.WIDE.U32 R6, R6, -0x326172a9, RZ ;  /* 0xcd9e8d5706067825 */ /* 0x000fc600078e00ff */
[----:B------:R-:W-:Y:S01]  /*5470*/  FSEL R178, R178, RZ, P0 ;  /* 0x000000ffb2b27208 */ /* 0x000fe20000000000 */
[----:B------:R-:W-:Y:S01]  /*5480*/  IMAD.WIDE.U32 R32, R32, -0x326172a9, RZ ;  /* 0xcd9e8d5720207825 */ /* 0x000fe200078e00ff */
[----:B------:R-:W-:-:S03]  /*5490*/  LOP3.LUT R24, R196, R24, R7, 0x96, !PT ;  /* 0x00000018c4187212 */ /* 0x000fc600078e9607 */
[----:B------:R-:W-:Y:S02]  /*54a0*/  IMAD.MOV.U32 R12, RZ, RZ, R32 ;  /* 0x000000ffff0c7224 */ /* 0x000fe400078e0020 */
[--C-:B------:R-:W-:Y:S01]  /*54b0*/  FFMA.FTZ R168, R55, UR4, -R178.reuse ;  /* 0x0000000437a87c23 */ /* 0x100fe200080108b2 */
[--C-:B------:R-:W-:Y:S01]  /*54c0*/  FFMA.FTZ R161, R49, UR4, -R178.reuse ;  /* 0x0000000431a17c23 */ /* 0x100fe200080108b2 */
[----:B------:R-:W-:Y:S01]  /*54d0*/  PRMT R98, R32, 0x7771, RZ ;  /* 0x0000777120627816 */ /* 0x000fe200000000ff */
[--C-:B------:R-:W-:Y:S01]  /*54e0*/  FFMA.FTZ R170, R29, UR4, -R178.reuse ;  /* 0x000000041daa7c23 */ /* 0x100fe200080108b2 */
[----:B------:R-:W-:Y:S01]  /*54f0*/  LOP3.LUT R5, R12, 0xff, RZ, 0xc0, !PT ;  /* 0x000000ff0c057812 */ /* 0x000fe200078ec0ff */
[----:B------:R-:W-:Y:S01]  /*5500*/  FFMA.FTZ R167, R51, UR4, -R178 ;  /* 0x0000000433a77c23 */ /* 0x000fe200080108b2 */
[----:B------:R-:W-:Y:S01]  /*5510*/  LOP3.LUT R6, R142, R6, R33, 0x96, !PT ;  /* 0x000000068e067212 */ /* 0x000fe200078e9621 */
[----:B------:R-:W-:Y:S01]  /*5520*/  MUFU.EX2 R168, R168 ;  /* 0x000000a800a87308 */ /* 0x000fe20000000800 */
[----:B--2---:R-:W-:Y:S01]  /*5530*/  FMNMX.FTZ R3, R25, R10, !PT ;  /* 0x0000000a19037209 */ /* 0x004fe20007810000 */
[----:B------:R-:W1:Y:S01]  /*5540*/  LDSM.16.MT88.4 R48, [R140+0xe000] ;  /* 0x00e000008c30783b */ /* 0x000e620000004200 */
[----:B------:R-:W-:Y:S01]  /*5550*/  PRMT R98, R5, 0x5410, R98 ;  /* 0x0000541005627816 */ /* 0x000fe20000000062 */
[----:B------:R-:W2:Y:S01]  /*5560*/  MUFU.EX2 R161, R161 ;  /* 0x000000a100a17308 */ /* 0x000ea20000000800 */
[C---:B------:R-:W-:Y:S01]  /*5570*/  FSETP.NEU.FTZ.AND P0, PT, R3.reuse, -INF , PT ;  /* 0xff8000000300780b */ /* 0x040fe20003f1d000 */
[----:B------:R-:W-:Y:S01]  /*5580*/  FMUL.FTZ R174, R3, UR4 ;  /* 0x0000000403ae7c20 */ /* 0x000fe20008410000 */
[C---:B------:R-:W-:Y:S01]  /*5590*/  PRMT R5, R6.reuse, 0x7632, R5 ;  /* 0x0000763206057816 */ /* 0x040fe20000000005 */
[----:B------:R-:W-:Y:S01]  /*55a0*/  MUFU.EX2 R170, R170 ;  /* 0x000000aa00aa7308 */ /* 0x000fe20000000800 */
[----:B------:R-:W-:Y:S01]  /*55b0*/  LOP3.LUT R25, R6, 0xffff, RZ, 0xc0, !PT ;  /* 0x0000ffff06197812 */ /* 0x000fe200078ec0ff */
[--C-:B------:R-:W-:Y:S01]  /*55c0*/  FFMA.FTZ R158, R23, UR4, -R178.reuse ;  /* 0x00000004179e7c23 */ /* 0x100fe200080108b2 */
[----:B------:R-:W-:Y:S01]  /*55d0*/  FSEL R174, R174, RZ, P0 ;  /* 0x000000ffaeae7208 */ /* 0x000fe20000000000 */
[----:B------:R-:W-:Y:S01]  /*55e0*/  MUFU.EX2 R167, R167 ;  /* 0x000000a700a77308 */ /* 0x000fe20000000800 */
[----:B------:R-:W-:Y:S01]  /*55f0*/  LOP3.LUT R96, R6, 0xff, RZ, 0xc0, !PT ;  /* 0x000000ff06607812 */ /* 0x000fe200078ec0ff */
[----:B------:R-:W-:Y:S01]  /*5600*/  FFMA.FTZ R151, R21, UR4, -R178 ;  /* 0x0000000415977c23 */ /* 0x000fe200080108b2 */
[----:B------:R-:W-:Y:S01]  /*5610*/  SHF.R.U32.HI R6, RZ, 0x18, R6 ;  /* 0x00000018ff067819 */ /* 0x000fe20000011606 */
[--C-:B------:R-:W-:Y:S01]  /*5620*/  FFMA.FTZ R166, R27, UR4, -R174.reuse ;  /* 0x000000041ba67c23 */ /* 0x100fe200080108ae */
[--C-:B------:R-:W-:Y:S01]  /*5630*/  FFMA.FTZ R165, R53, UR4, -R174.reuse ;  /* 0x0000000435a57c23 */ /* 0x100fe200080108ae */
[--C-:B------:R-:W-:Y:S01]  /*5640*/  FFMA.FTZ R160, R47, UR4, -R174.reuse ;  /* 0x000000042fa07c23 */ /* 0x100fe200080108ae */
[----:B------:R-:W-:Y:S01]  /*5650*/  FFMA.FTZ R157, R45, UR4, -R174 ;  /* 0x000000042d9d7c23 */ /* 0x000fe200080108ae */
[----:B------:R-:W-:Y:S01]  /*5660*/  LOP3.LUT R5, R5, 0xff, RZ, 0xc0, !PT ;  /* 0x000000ff05057812 */ /* 0x000fe200078ec0ff */
[--C-:B------:R-:W-:Y:S01]  /*5670*/  FFMA.FTZ R159, R19, UR4, -R178.reuse ;  /* 0x00000004139f7c23 */ /* 0x100fe200080108b2 */
[----:B------:R-:W-:Y:S01]  /*5680*/  MUFU.EX2 R166, R166 ;  /* 0x000000a600a67308 */ /* 0x000fe20000000800 */
[----:B------:R-:W-:Y:S01]  /*5690*/  SHF.R.U32.HI R25, RZ, 0x8, R25 ;  /* 0x00000008ff197819 */ /* 0x000fe20000011619 */
[----:B------:R-:W-:Y:S01]  /*56a0*/  FFMA.FTZ R156, R17, UR4, -R178 ;  /* 0x00000004119c7c23 */ /* 0x000fe200080108b2 */
[C---:B------:R-:W-:Y:S01]  /*56b0*/  PRMT R31, R32.reuse, 0x7773, RZ ;  /* 0x00007773201f7816 */ /* 0x040fe200000000ff */
[----:B------:R-:W4:Y:S01]  /*56c0*/  MUFU.EX2 R165, R165 ;  /* 0x000000a500a57308 */ /* 0x000f220000000800 */
[----:B------:R-:W-:Y:S01]  /*56d0*/  PRMT R8, R32, 0x7772, RZ ;  /* 0x0000777220087816 */ /* 0x000fe200000000ff */
[----:B------:R-:W-:Y:S01]  /*56e0*/  FFMA.FTZ R154, R13, UR4, -R174 ;  /* 0x000000040d9a7c23 */ /* 0x000fe200080108ae */
[----:B------:R-:W-:Y:S01]  /*56f0*/  PRMT R6, R5, 0x5410, R6 ;  /* 0x0000541005067816 */ /* 0x000fe20000000006 */
[----:B------:R-:W-:Y:S01]  /*5700*/  MUFU.EX2 R160, R160 ;  /* 0x000000a000a07308 */ /* 0x000fe20000000800 */
[----:B------:R-:W-:Y:S01]  /*5710*/  PRMT R96, R96, 0x5410, R25 ;  /* 0x0000541060607816 */ /* 0x000fe20000000019 */
[----:B------:R-:W-:Y:S01]  /*5720*/  LDSM.16.MT88.4 R16, [R169+0xe800] ;  /* 0x00e80000a910783b */ /* 0x000fe20000004200 */
[--C-:B------:R-:W-:Y:S01]  /*5730*/  HSET2.LE.AND R98, R98, R171.reuse, PT ;  /* 0x000000ab62627233 */ /* 0x100fe20003803000 */
[----:B------:R-:W5:Y:S01]  /*5740*/  MUFU.EX2 R157, R157 ;  /* 0x0000009d009d7308 */ /* 0x000f620000000800 */
[----:B------:R-:W-:Y:S01]  /*5750*/  PRMT R8, R8, 0x5410, R31 ;  /* 0x0000541008087816 */ /* 0x000fe2000000001f */
[--C-:B------:R-:W-:Y:S01]  /*5760*/  FFMA.FTZ R163, R11, UR4, -R174.reuse ;  /* 0x000000040ba37c23 */ /* 0x100fe200080108ae */
[----:B--2---:R-:W-:Y:S01]  /*5770*/  F2FP.F16.F32.PACK_AB R25, R161, R168 ;  /* 0x000000a8a119723e */ /* 0x004fe200000000ff */
[----:B------:R-:W-:Y:S01]  /*5780*/  MUFU.EX2 R158, R158 ;  /* 0x0000009e009e7308 */ /* 0x000fe20000000800 */
[--C-:B------:R-:W-:Y:S01]  /*5790*/  HSET2.LE.AND R97, R6, R171.reuse, PT ;  /* 0x000000ab06617233 */ /* 0x100fe20003803000 */
[----:B------:R-:W-:Y:S01]  /*57a0*/  LDSM.16.MT88.4 R20, [R198+0xc800] ;  /* 0x00c80000c614783b */ /* 0x000fe20000004200 */
[----:B------:R-:W-:Y:S01]  /*57b0*/  LOP3.LUT R8, R8, 0xff00ff, RZ, 0xc0, !PT ;  /* 0x00ff00ff08087812 */ /* 0x000fe200078ec0ff */
[----:B------:R-:W2:Y:S01]  /*57c0*/  MUFU.EX2 R151, R151 ;  /* 0x0000009700977308 */ /* 0x000ea20000000800 */
[----:B----4-:R-:W-:Y:S01]  /*57d0*/  F2FP.F16.F32.PACK_AB R6, R165, R166 ;  /* 0x000000a6a506723e */ /* 0x010fe200000000ff */
[----:B------:R-:W-:Y:S01]  /*57e0*/  FFMA.FTZ R155, R15, UR4, -R174 ;  /* 0x000000040f9b7c23 */ /* 0x000fe200080108ae */
[----:B------:R-:W-:Y:S01]  /*57f0*/  LOP3.LUT R98, R25, R98, RZ, 0xc0, !PT ;  /* 0x0000006219627212 */ /* 0x000fe200078ec0ff */
[----:B------:R-:W-:Y:S01]  /*5800*/  IMAD.WIDE.U32 R24, R24, -0x2daee0ad, RZ ;  /* 0xd2511f5318187825 */ /* 0x000fe200078e00ff */
[--C-:B------:R-:W-:Y:S01]  /*5810*/  HSET2.LE.AND R96, R96, R171.reuse, PT ;  /* 0x000000ab60607233 */ /* 0x100fe20003803000 */
[----:B------:R-:W-:Y:S01]  /*5820*/  MUFU.EX2 R159, R159 ;  /* 0x0000009f009f7308 */ /* 0x000fe20000000800 */
[----:B------:R-:W-:Y:S01]  /*5830*/  LOP3.LUT R97, R6, R97, RZ, 0xc0, !PT ;  /* 0x0000006106617212 */ /* 0x000fe200078ec0ff */
[----:B------:R-:W-:Y:S01]  /*5840*/  IMAD.MOV.U32 R6, RZ, RZ, R24 ;  /* 0x000000ffff067224 */ /* 0x000fe200078e0018 */
[--C-:B------:R-:W-:Y:S01]  /*5850*/  HSET2.LE.AND R99, R8, R171.reuse, PT ;  /* 0x000000ab08637233 */ /* 0x100fe20003803000 */
[----:B------:R-:W-:Y:S01]  /*5860*/  MUFU.EX2 R156, R156 ;  /* 0x0000009c009c7308 */ /* 0x000fe20000000800 */
[----:B------:R-:W-:Y:S01]  /*5870*/  F2FP.F16.F32.PACK_AB R5, R167, R170 ;  /* 0x000000aaa705723e */ /* 0x000fe200000000ff */
[----:B------:R-:W-:Y:S01]  /*5880*/  FFMA.FTZ R162, R9, UR4, -R174 ;  /* 0x0000000409a27c23 */ /* 0x000fe200080108ae */
[----:B-----5:R-:W-:Y:S01]  /*5890*/  F2FP.F16.F32.PACK_AB R8, R157, R160 ;  /* 0x000000a09d08723e */ /* 0x020fe200000000ff */
[----:B------:R-:W-:Y:S01]  /*58a0*/  MUFU.EX2 R155, R155 ;  /* 0x0000009b009b7308 */ /* 0x000fe20000000800 */
[----:B------:R-:W-:Y:S01]  /*58b0*/  LOP3.LUT R96, R5, R96, RZ, 0xc0, !PT ;  /* 0x0000006005607212 */ /* 0x000fe200078ec0ff */
[----:B------:R-:W-:Y:S01]  /*58c0*/  LDSM.16.MT88.4 R28, [R169+0xc800] ;  /* 0x00c80000a91c783b */ /* 0x000fe20000004200 */
[----:B------:R-:W-:Y:S01]  /*58d0*/  LOP3.LUT R99, R8, R99, RZ, 0xc0, !PT ;  /* 0x0000006308637212 */ /* 0x000fe200078ec0ff */
[----:B------:R-:W4:Y:S01]  /*58e0*/  MUFU.EX2 R154, R154 ;  /* 0x0000009a009a7308 */ /* 0x000f220000000800 */
[----:B------:R-:W-:Y:S01]  /*58f0*/  PRMT R7, R24, 0x7773, RZ ;  /* 0x0000777318077816 */ /* 0x000fe200000000ff */
[----:B------:R-:W-:Y:S01]  /*5900*/  LDSM.16.MT88.4 R32, [R140+0xe800] ;  /* 0x00e800008c20783b */ /* 0x000fe20000004200 */
[----:B------:R-:W-:Y:S01]  /*5910*/  LOP3.LUT R5, R6, 0xff, RZ, 0xc0, !PT ;  /* 0x000000ff06057812 */ /* 0x000fe200078ec0ff */
[----:B------:R-:W-:Y:S01]  /*5920*/  MUFU.EX2 R163, R163 ;  /* 0x000000a300a37308 */ /* 0x000fe20000000800 */
[C---:B------:R-:W-:Y:S01]  /*5930*/  PRMT R12, R24.reuse, 0x7771, RZ ;  /* 0x00007771180c7816 */ /* 0x040fe200000000ff */
[C---:B------:R-:W-:Y:S01]  /*5940*/  HMMA.16816.F32 R120, R96.reuse, R116, RZ ;  /* 0x000000746078723c */ /* 0x040fe200000018ff */
[----:B------:R-:W-:Y:S01]  /*5950*/  PRMT R8, R24, 0x7772, RZ ;  /* 0x0000777218087816 */ /* 0x000fe200000000ff */
[----:B------:R-:W5:Y:S01]  /*5960*/  MUFU.EX2 R162, R162 ;  /* 0x000000a200a27308 */ /* 0x000f620000000800 */
[----:B------:R-:W-:Y:S01]  /*5970*/  LOP3.LUT R10, R194, R4, R25, 0x96, !PT ;  /* 0x00000004c20a7212 */ /* 0x000fe200078e9619 */
[----:B------:R-:W-:Y:S01]  /*5980*/  FFMA.FTZ R233, R233, UR4, -R178 ;  /* 0x00000004e9e97c23 */ /* 0x000fe200080108b2 */
[----:B------:R-:W-:Y:S01]  /*5990*/  PRMT R8, R8, 0x5410, R7 ;  /* 0x0000541008087816 */ /* 0x000fe20000000007 */
[----:B------:R-:W-:Y:S01]  /*59a0*/  LDSM.16.MT88.4 R24, [R225+0xc800] ;  /* 0x00c80000e118783b */ /* 0x000fe20000004200 */
[----:B------:R-:W-:Y:S01]  /*59b0*/  PRMT R12, R5, 0x5410, R12 ;  /* 0x00005410050c7816 */ /* 0x000fe2000000000c */
[C---:B-1----:R-:W-:Y:S01]  /*59c0*/  HMMA.16816.F32 R44, R96.reuse, R48, RZ ;  /* 0x00000030602c723c */ /* 0x042fe200000018ff */
[C---:B------:R-:W-:Y:S01]  /*59d0*/  LOP3.LUT R176, R10.reuse, 0xffff, RZ, 0xc0, !PT ;  /* 0x0000ffff0ab07812 */ /* 0x040fe200078ec0ff */
[----:B------:R-:W1:Y:S01]  /*59e0*/  LDSM.16.MT88.4 R4, [R198+0x10000] ;  /* 0x01000000c604783b */ /* 0x000e620000004200 */
[C---:B------:R-:W-:Y:S01]  /*59f0*/  LOP3.LUT R13, R10.reuse, 0xff, RZ, 0xc0, !PT ;  /* 0x000000ff0a0d7812 */ /* 0x040fe200078ec0ff */
[----:B------:R-:W-:Y:S01]  /*5a00*/  FFMA.FTZ R227, R227, UR4, -R174 ;  /* 0x00000004e3e37c23 */ /* 0x000fe200080108ae */
[----:B------:R-:W-:Y:S01]  /*5a10*/  SHF.R.U32.HI R176, RZ, 0x8, R176 ;  /* 0x00000008ffb07819 */ /* 0x000fe200000116b0 */
[----:B------:R-:W-:Y:S01]  /*5a20*/  FFMA.FTZ R192, R201, UR4, -R174 ;  /* 0x00000004c9c07c23 */ /* 0x000fe200080108ae */
[----:B------:R-:W-:Y:S01]  /*5a30*/  PRMT R11, R10, 0x7632, R11 ;  /* 0x000076320a0b7816 */ /* 0x000fe2000000000b */
[C---:B------:R-:W-:Y:S01]  /*5a40*/  HMMA.16816.F32 R128, R96.reuse, R124, RZ ;  /* 0x0000007c6080723c */ /* 0x040fe200000018ff */
[----:B------:R-:W-:Y:S01]  /*5a50*/  PRMT R176, R13, 0x5410, R176 ;  /* 0x000054100db07816 */ /* 0x000fe200000000b0 */
[----:B------:R-:W-:Y:S01]  /*5a60*/  FFMA.FTZ R195, R195, UR4, -R178 ;  /* 0x00000004c3c37c23 */ /* 0x000fe200080108b2 */
[----:B------:R-:W-:Y:S01]  /*5a70*/  SHF.R.U32.HI R180, RZ, 0x18, R10 ;  /* 0x00000018ffb47819 */ /* 0x000fe2000001160a */
[----:B------:R-:W-:Y:S01]  /*5a80*/  MUFU.EX2 R192, R192 ;  /* 0x000000c000c07308 */ /* 0x000fe20000000800 */
[----:B------:R-:W-:Y:S01]  /*5a90*/  LOP3.LUT R13, R11, 0xff, RZ, 0xc0, !PT ;  /* 0x000000ff0b0d7812 */ /* 0x000fe200078ec0ff */
[----:B------:R-:W-:Y:S01]  /*5aa0*/  FFMA.FTZ R181, R181, UR4, -R174 ;  /* 0x00000004b5b57c23 */ /* 0x000fe200080108ae */
[----:B------:R-:W-:Y:S01]  /*5ab0*/  LOP3.LUT R14, R8, 0xff00ff, RZ, 0xc0, !PT ;  /* 0x00ff00ff080e7812 */ /* 0x000fe200078ec0ff */
[C---:B------:R-:W-:Y:S01]  /*5ac0*/  HMMA.16816.F32 R112, R96.reuse, R108, RZ ;  /* 0x0000006c6070723c */ /* 0x040fe200000018ff */
[----:B------:R-:W-:Y:S01]  /*5ad0*/  PRMT R180, R13, 0x5410, R180 ;  /* 0x000054100db47816 */ /* 0x000fe200000000b4 */
[----:B------:R-:W3:Y:S01]  /*5ae0*/  LDSM.16.MT88.4 R8, [R225+0xe800] ;  /* 0x00e80000e108783b */ /* 0x000ee20000004200 */
[--C-:B------:R-:W-:Y:S01]  /*5af0*/  HSET2.LE.AND R12, R12, R171.reuse, PT ;  /* 0x000000ab0c0c7233 */ /* 0x100fe20003803000 */
[----:B------:R-:W-:Y:S01]  /*5b00*/  FADD.FTZ R167, R170, R167 ;  /* 0x000000a7aaa77221 */ /* 0x000fe20000010000 */
[----:B--2---:R-:W-:Y:S01]  /*5b10*/  F2FP.F16.F32.PACK_AB R13, R151, R158 ;  /* 0x0000009e970d723e */ /* 0x004fe200000000ff */
[----:B------:R-:W-:Y:S01]  /*5b20*/  FADD.FTZ R165, R166, R165 ;  /* 0x000000a5a6a57221 */ /* 0x000fe20000010000 */
[--C-:B------:R-:W-:Y:S01]  /*5b30*/  HSET2.LE.AND R15, R14, R171.reuse, PT ;  /* 0x000000ab0e0f7233 */ /* 0x100fe20003803000 */
[----:B------:R-:W-:Y:S01]  /*5b40*/  HMMA.16816.F32 R104, R96, R100, RZ ;  /* 0x000000646068723c */ /* 0x000fe200000018ff */
[----:B------:R-:W-:Y:S01]  /*5b50*/  LOP3.LUT R14, R13, R12, RZ, 0xc0, !PT ;  /* 0x0000000c0d0e7212 */ /* 0x000fe200078ec0ff */
[----:B------:R-:W-:Y:S01]  /*5b60*/  FADD.FTZ R168, R168, R167 ;  /* 0x000000a7a8a87221 */ /* 0x000fe20000010000 */
[----:B------:R-:W-:-:S02]  /*5b70*/  HSET2.LE.AND R12, R176, R171, PT ;  /* 0x000000abb00c7233 */ /* 0x000fc40003803000 */
[----:B------:R-:W-:Y:S01]  /*5b80*/  HSET2.LE.AND R13, R180, R171, PT ;  /* 0x000000abb40d7233 */ /* 0x000fe20003803000 */
[----:B------:R-:W-:Y:S01]  /*5b90*/  FFMA.FTZ R180, R199, UR4, -R174 ;  /* 0x00000004c7b47c23 */ /* 0x000fe200080108ae */
[----:B----4-:R-:W-:Y:S01]  /*5ba0*/  F2FP.F16.F32.PACK_AB R182, R154, R155 ;  /* 0x0000009b9ab6723e */ /* 0x010fe200000000ff */
[C---:B------:R-:W-:Y:S01]  /*5bb0*/  HMMA.16816.F32 R36, R96.reuse, R40, RZ ;  /* 0x000000286024723c */ /* 0x040fe200000018ff */
[----:B-----5:R-:W-:Y:S01]  /*5bc0*/  F2FP.F16.F32.PACK_AB R176, R162, R163 ;  /* 0x000000a3a2b0723e */ /* 0x020fe200000000ff */
[----:B------:R2:W-:Y:S01]  /*5bd0*/  MUFU.EX2 R199, R227 ;  /* 0x000000e300c77308 */ /* 0x0005e20000000800 */
[----:B------:R-:W-:Y:S01]  /*5be0*/  LOP3.LUT R15, R182, R15, RZ, 0xc0, !PT ;  /* 0x0000000fb60f7212 */ /* 0x000fe200078ec0ff */
[--C-:B------:R-:W-:Y:S01]  /*5bf0*/  FFMA.FTZ R182, R217, UR4, -R178.reuse ;  /* 0x00000004d9b67c23 */ /* 0x100fe200080108b2 */
[----:B------:R-:W-:Y:S01]  /*5c00*/  LOP3.LUT R13, R176, R13, RZ, 0xc0, !PT ;  /* 0x0000000db00d7212 */ /* 0x000fe200078ec0ff */
[--C-:B------:R-:W-:Y:S01]  /*5c10*/  FFMA.FTZ R176, R197, UR4, -R178.reuse ;  /* 0x00000004c5b07c23 */ /* 0x100fe200080108b2 */
[----:B------:R-:W-:Y:S01]  /*5c20*/  FFMA.FTZ R217, R143, UR4, -R178 ;  /* 0x000000048fd97c23 */ /* 0x000fe200080108b2 */
[----:B------:R-:W-:Y:S01]  /*5c30*/  HMMA.16816.F32 R52, R96, R56, RZ ;  /* 0x000000386034723c */ /* 0x000fe200000018ff */
[----:B------:R-:W-:Y:S01]  /*5c40*/  MUFU.EX2 R197, R233 ;  /* 0x000000e900c57308 */ /* 0x000fe20000000800 */
[----:B------:R-:W-:Y:S01]  /*5c50*/  FADD.FTZ R168, R161, R168 ;  /* 0x000000a8a1a87221 */ /* 0x000fe20000010000 */
[----:B------:R-:W-:-:S02]  /*5c60*/  ISETP.GT.U32.AND P0, PT, R153, R214, PT ;  /* 0x000000d69900720c */ /* 0x000fc40003f04070 */
[----:B------:R-:W-:Y:S03]  /*5c70*/  MUFU.EX2 R176, R176 ;  /* 0x000000b000b07308 */ /* 0x000fe60000000800 */
[C---:B-1----:R-:W-:Y:S01]  /*5c80*/  HMMA.16816.F32 R92, R96.reuse, R4, RZ ;  /* 0x00000004605c723c */ /* 0x042fe200000018ff */
[C---:B------:R-:W-:Y:S01]  /*5c90*/  F2FP.F16.F32.PACK_AB R5, R156.reuse, R159 ;  /* 0x0000009f9c05723e */ /* 0x040fe200000000ff */
[----:B------:R-:W1:Y:S01]  /*5ca0*/  MUFU.EX2 R180, R180 ;  /* 0x000000b400b47308 */ /* 0x000e620000000800 */
[----:B--2---:R-:W-:Y:S01]  /*5cb0*/  FFMA.FTZ R227, R183, UR4, -R178 ;  /* 0x00000004b7e37c23 */ /* 0x004fe200080108b2 */
[----:B------:R-:W-:Y:S01]  /*5cc0*/  FADD.FTZ R159, R159, R168 ;  /* 0x000000a89f9f7221 */ /* 0x000fe20000010000 */
[----:B------:R-:W-:Y:S01]  /*5cd0*/  LOP3.LUT R12, R5, R12, RZ, 0xc0, !PT ;  /* 0x0000000c050c7212 */ /* 0x000fe200078ec0ff */
[----:B------:R-:W-:Y:S02]  /*5ce0*/  MUFU.EX2 R182, R182 ;  /* 0x000000b600b67308 */ /* 0x000fe40000000800 */
[C---:B------:R-:W-:Y:S01]  /*5cf0*/  HMMA.16816.F32 R60, R96.reuse, R64, RZ ;  /* 0x00000040603c723c */ /* 0x040fe200000018ff */
[----:B------:R-:W-:Y:S01]  /*5d00*/  FADD.FTZ R159, R156, R159 ;  /* 0x0000009f9c9f7221 */ /* 0x000fe20000010000 */
[----:B------:R-:W2:Y:S03]  /*5d10*/  MUFU.EX2 R217, R217 ;  /* 0x000000d900d97308 */ /* 0x000ea60000000800 */
[----:B------:R-:W-:Y:S01]  /*5d20*/  FADD.FTZ R158, R158, R159 ;  /* 0x0000009f9e9e7221 */ /* 0x000fe20000010000 */
[----:B------:R-:W-:Y:S02]  /*5d30*/  MUFU.EX2 R227, R227 ;  /* 0x000000e300e37308 */ /* 0x000fe40000000800 */
[----:B------:R-:W-:Y:S01]  /*5d40*/  HMMA.16816.F32 R68, R96, R72, RZ ;  /* 0x000000486044723c */ /* 0x000fe200000018ff */
[----:B------:R-:W-:-:S07]  /*5d50*/  FADD.FTZ R158, R151, R158 ;  /* 0x0000009e979e7221 */ /* 0x000fce0000010000 */
        /* <DEDUP_REMOVED lines=14> */
[----:B------:R-:W4:Y:S07]  /*5e40*/  LDSM.16.MT88.4 R4, [R198+0xe800] ;  /* 0x00e80000c604783b */ /* 0x000f2e0000004200 */
[C---:B------:R-:W-:Y:S08]  /*5e50*/  HMMA.16816.F32 R36, R12.reuse, R16, R36 ;  /* 0x000000100c24723c */ /* 0x040ff00000001824 */
[C---:B------:R-:W-:Y:S01]  /*5e60*/  HMMA.16816.F32 R40, R12.reuse, R18, R40 ;  /* 0x000000120c28723c */ /* 0x040fe20000001828 */
[----:B------:R-:W5:Y:S07]  /*5e70*/  LDSM.16.MT88.4 R16, [R169+0x10800] ;  /* 0x01080000a910783b */ /* 0x000f6e0000004200 */
[----:B------:R-:W-:Y:S01]  /*5e80*/  HMMA.16816.F32 R104, R12, R20, R104 ;  /* 0x000000140c68723c */ /* 0x000fe20000001868 */
[----:B------:R-:W-:-:S05]  /*5e90*/  LOP3.LUT R20, R231, R243, R223, 0x96, !PT ;  /* 0x000000f3e7147212 */ /* 0x000fca00078e96df */
[----:B------:R-:W-:Y:S02]  /*5ea0*/  IMAD.WIDE.U32 R20, R20, -0x326172a9, RZ ;  /* 0xcd9e8d5714147825 */ /* 0x000fe400078e00ff */
[----:B---3--:R-:W-:Y:S03]  /*5eb0*/  HMMA.16816.F32 R52, R12, R8, R52 ;  /* 0x000000080c34723c */ /* 0x008fe60000001834 */
[----:B------:R-:W-:Y:S02]  /*5ec0*/  LOP3.LUT R241, R241, R228, R21, 0x96, !PT ;  /* 0x000000e4f1f17212 */ /* 0x000fe400078e9615 */
[----:B------:R-:W-:-:S03]  /*5ed0*/  LOP3.LUT R20, R239, R20, R219, 0x96, !PT ;  /* 0x00000014ef147212 */ /* 0x000fc600078e96db */
[----:B------:R-:W-:Y:S01]  /*5ee0*/  HMMA.16816.F32 R56, R12, R10, R56 ;  /* 0x0000000a0c38723c */ /* 0x000fe20000001838 */
[----:B------:R-:W3:Y:S01]  /*5ef0*/  LDSM.16.MT88.4 R8, [R140+0x10800] ;  /* 0x010800008c08783b */ /* 0x000ee20000004200 */
[----:B------:R-:W-:-:S06]  /*5f00*/  IMAD.WIDE.U32 R20, R20, -0x2daee0ad, RZ ;  /* 0xd2511f5314147825 */ /* 0x000fcc00078e00ff */
[----:B----4-:R-:W-:Y:S01]  /*5f10*/  HMMA.16816.F32 R60, R12, R4, R60 ;  /* 0x000000040c3c723c */ /* 0x010fe2000000183c */
[----:B------:R-:W-:-:S05]  /*5f20*/  IMAD.WIDE.U32 R4, R241, -0x2daee0ad, RZ ;  /* 0xd2511f53f1047825 */ /* 0x000fca00078e00ff */
[----:B------:R-:W-:Y:S02]  /*5f30*/  LOP3.LUT R237, R237, R220, R5, 0x96, !PT ;  /* 0x000000dceded7212 */ /* 0x000fe400078e9605 */
[----:B------:R-:W-:Y:S01]  /*5f40*/  LOP3.LUT R236, R146, R4, R21, 0x96, !PT ;  /* 0x0000000492ec7212 */ /* 0x000fe200078e9615 */
[----:B------:R-:W-:Y:S01]  /*5f50*/  HMMA.16816.F32 R100, R12, R22, R100 ;  /* 0x000000160c64723c */ /* 0x000fe20000001864 */
[----:B------:R-:W-:Y:S01]  /*5f60*/  FFMA.FTZ R21, R141, UR4, -R174 ;  /* 0x000000048d157c23 */ /* 0x000fe200080108ae */
[----:B------:R-:W-:-:S03]  /*5f70*/  IMAD.WIDE.U32 R22, R237, -0x326172a9, RZ ;  /* 0xcd9e8d57ed167825 */ /* 0x000fc600078e00ff */
[----:B------:R4:W4:Y:S01]  /*5f80*/  MUFU.EX2 R201, R21 ;  /* 0x0000001500c97308 */ /* 0x0009220000000800 */
[----:B------:R-:W-:Y:S01]  /*5f90*/  IMAD.WIDE.U32 R236, R236, -0x326172a9, RZ ;  /* 0xcd9e8d57ecec7825 */ /* 0x000fe200078e00ff */
[----:B------:R-:W-:Y:S01]  /*5fa0*/  LOP3.LUT R235, R235, R218, R23, 0x96, !PT ;  /* 0x000000daebeb7212 */ /* 0x000fe200078e9617 */
[----:B------:R-:W-:Y:S01]  /*5fb0*/  HMMA.16816.F32 R64, R12, R6, R64 ;  /* 0x000000060c40723c */ /* 0x000fe20000001840 */
[----:B------:R-:W2:Y:S02]  /*5fc0*/  LDSM.16.MT88.4 R4, [R225+0x10800] ;  /* 0x01080000e104783b */ /* 0x000ea40000004200 */
[----:B------:R-:W-:Y:S02]  /*5fd0*/  LOP3.LUT R234, R147, R22, R237, 0x96, !PT ;  /* 0x0000001693ea7212 */ /* 0x000fe400078e96ed */
[----:B-1----:R-:W-:-:S03]  /*5fe0*/  F2FP.F16.F32.PACK_AB R22, R180, R199 ;  /* 0x000000c7b416723e */ /* 0x002fc600000000ff */
[----:B-----5:R-:W-:Y:S01]  /*5ff0*/  HMMA.16816.F32 R68, R12, R16, R68 ;  /* 0x000000100c44723c */ /* 0x020fe20000001844 */
[----:B------:R-:W-:-:S04]  /*6000*/  IMAD.WIDE.U32 R16, R235, -0x2daee0ad, RZ ;  /* 0xd2511f53eb107825 */ /* 0x000fc800078e00ff */
[----:B------:R-:W-:Y:S01]  /*6010*/  IMAD.WIDE.U32 R234, R234, -0x2daee0ad, RZ ;  /* 0xd2511f53eaea7825 */ /* 0x000fe200078e00ff */
[----:B------:R-:W-:Y:S02]  /*6020*/  LOP3.LUT R238, R144, R20, R17, 0x96, !PT ;  /* 0x0000001490ee7212 */ /* 0x000fe400078e9611 */
[----:B---3--:R-:W-:Y:S02]  /*6030*/  HMMA.16816.F32 R76, R12, R8, R76 ;  /* 0x000000080c4c723c */ /* 0x008fe4000000184c */
[----:B------:R-:W-:Y:S01]  /*6040*/  LOP3.LUT R145, R145, R16, R235, 0x96, !PT ;  /* 0x0000001091917212 */ /* 0x000fe200078e96eb */
[----:B------:R-:W-:-:S04]  /*6050*/  IMAD.WIDE.U32 R238, R238, -0x326172a9, RZ ;  /* 0xcd9e8d57eeee7825 */ /* 0x000fc800078e00ff */
[----:B------:R-:W-:Y:S01]  /*6060*/  IMAD.WIDE.U32 R16, R145, -0x326172a9, RZ ;  /* 0xcd9e8d5791107825 */ /* 0x000fe200078e00ff */
[C---:B------:R-:W-:Y:S01]  /*6070*/  HMMA.16816.F32 R80, R12.reuse, R10, R80 ;  /* 0x0000000a0c50723c */ /* 0x040fe20000001850 */
[----:B------:R-:W1:Y:S01]  /*6080*/  LDSM.16.MT88.4 R144, [R198+0x10800] ;  /* 0x01080000c690783b */ /* 0x000e620000004200 */
[----:B------:R-:W-:Y:S01]  /*6090*/  LOP3.LUT R196, R196, R236, R239, 0x96, !PT ;  /* 0x000000ecc4c47212 */ /* 0x000fe200078e96ef */
[----:B------:R-:W-:Y:S01]  /*60a0*/  IMAD.MOV.U32 R8, RZ, RZ, R16 ;  /* 0x000000ffff087224 */ /* 0x000fe200078e0010 */
[----:B------:R-:W-:Y:S02]  /*60b0*/  LOP3.LUT R142, R142, R238, R17, 0x96, !PT ;  /* 0x000000ee8e8e7212 */ /* 0x000fe400078e9611 */
[----:B------:R-:W-:Y:S02]  /*60c0*/  PRMT R9, R16, 0x7773, RZ ;  /* 0x0000777310097816 */ /* 0x000fe400000000ff */
[----:B------:R-:W-:Y:S01]  /*60d0*/  HMMA.16816.F32 R72, R12, R18, R72 ;  /* 0x000000120c48723c */ /* 0x000fe20000001848 */
[----:B------:R-:W-:-:S02]  /*60e0*/  LOP3.LUT R11, R8, 0xff, RZ, 0xc0, !PT ;  /* 0x000000ff080b7812 */ /* 0x000fc400078ec0ff */
[C---:B------:R-:W-:Y:S02]  /*60f0*/  PRMT R20, R16.reuse, 0x7771, RZ ;  /* 0x0000777110147816 */ /* 0x040fe400000000ff */
[----:B------:R-:W-:Y:S02]  /*6100*/  PRMT R18, R16, 0x7772, RZ ;  /* 0x0000777210127816 */ /* 0x000fe400000000ff */
[----:B------:R-:W-:Y:S01]  /*6110*/  LOP3.LUT R17, R142, 0xffff, RZ, 0xc0, !PT ;  /* 0x0000ffff8e117812 */ /* 0x000fe200078ec0ff */
[----:B------:R-:W-:Y:S01]  /*6120*/  HMMA.16816.F32 R120, R12, R136, R120 ;  /* 0x000000880c78723c */ /* 0x000fe20000001878 */
[----:B------:R-:W-:Y:S02]  /*6130*/  PRMT R18, R18, 0x5410, R9 ;  /* 0x0000541012127816 */ /* 0x000fe40000000009 */
[----:B------:R-:W-:Y:S02]  /*6140*/  PRMT R20, R11, 0x5410, R20 ;  /* 0x000054100b147816 */ /* 0x000fe40000000014 */
[----:B------:R-:W3:Y:S01]  /*6150*/  LDSM.16.MT88.4 R8, [R140+0xd000] ;  /* 0x00d000008c08783b */ /* 0x000ee20000004200 */
[----:B------:R-:W-:-:S02]  /*6160*/  LOP3.LUT R16, R142, 0xff, RZ, 0xc0, !PT ;  /* 0x000000ff8e107812 */ /* 0x000fc400078ec0ff */
[----:B------:R-:W-:Y:S01]  /*6170*/  SHF.R.U32.HI R17, RZ, 0x8, R17 ;  /* 0x00000008ff117819 */ /* 0x000fe20000011611 */
[C---:B--2---:R-:W-:Y:S01]  /*6180*/  HMMA.16816.F32 R84, R12.reuse, R4, R84 ;  /* 0x000000040c54723c */ /* 0x044fe20000001854 */
[----:B------:R-:W-:Y:S02]  /*6190*/  PRMT R5, R142, 0x7632, R5 ;  /* 0x000076328e057816 */ /* 0x000fe40000000005 */
[----:B------:R-:W-:Y:S02]  /*61a0*/  PRMT R16, R16, 0x5410, R17 ;  /* 0x0000541010107816 */ /* 0x000fe40000000011 */
[----:B------:R-:W-:Y:S02]  /*61b0*/  SHF.R.U32.HI R4, RZ, 0x18, R142 ;  /* 0x00000018ff047819 */ /* 0x000fe4000001168e */
[----:B------:R-:W-:Y:S01]  /*61c0*/  LOP3.LUT R5, R5, 0xff, RZ, 0xc0, !PT ;  /* 0x000000ff05057812 */ /* 0x000fe200078ec0ff */
[----:B------:R-:W-:Y:S01]  /*61d0*/  HMMA.16816.F32 R88, R12, R6, R88 ;  /* 0x000000060c58723c */ /* 0x000fe20000001858 */
[----:B------:R-:W-:Y:S01]  /*61e0*/  HSET2.LE.AND R16, R16, R171, PT ;  /* 0x000000ab10107233 */ /* 0x000fe20003803000 */
[----:B------:R-:W-:Y:S01]  /*61f0*/  LDSM.16.MT88.4 R140, [R140+0xf000] ;  /* 0x00f000008c8c783b */ /* 0x000fe20000004200 */
[----:B------:R-:W-:Y:S01]  /*6200*/  F2FP.F16.F32.PACK_AB R17, R176, R197 ;  /* 0x000000c5b011723e */ /* 0x000fe200000000ff */
[----:B------:R-:W-:Y:S01]  /*6210*/  FADD.FTZ R197, R197, R158 ;  /* 0x0000009ec5c57221 */ /* 0x000fe20000010000 */
[----:B------:R-:W-:-:S02]  /*6220*/  PRMT R4, R5, 0x5410, R4 ;  /* 0x0000541005047816 */ /* 0x000fc40000000004 */
[----:B------:R-:W-:Y:S01]  /*6230*/  LOP3.LUT R16, R17, R16, RZ, 0xc0, !PT ;  /* 0x0000001011107212 */ /* 0x000fe200078ec0ff */
[C---:B------:R-:W-:Y:S01]  /*6240*/  HMMA.16816.F32 R116, R12.reuse, R138, R116 ;  /* 0x0000008a0c74723c */ /* 0x040fe20000001874 */
[--C-:B------:R-:W-:Y:S01]  /*6250*/  HSET2.LE.AND R19, R20, R171.reuse, PT ;  /* 0x000000ab14137233 */ /* 0x100fe20003803000 */
[----:B------:R-:W-:Y:S01]  /*6260*/  LDSM.16.MT88.4 R136, [R225+0xd000] ;  /* 0x00d00000e188783b */ /* 0x000fe20000004200 */
[----:B------:R-:W-:Y:S01]  /*6270*/  HSET2.LE.AND R17, R4, R171, PT ;  /* 0x000000ab04117233 */ /* 0x000fe20003803000 */
[----:B------:R-:W-:Y:S01]  /*6280*/  FADD.FTZ R197, R176, R197 ;  /* 0x000000c5b0c57221 */ /* 0x000fe20000010000 */
[----:B------:R-:W-:Y:S01]  /*6290*/  LOP3.LUT R20, R18, 0xff00ff, RZ, 0xc0, !PT ;  /* 0x00ff00ff12147812 */ /* 0x000fe200078ec0ff */
[----:B------:R-:W2:Y:S02]  /*62a0*/  LDSM.16.MT88.4 R4, [R198+0xd000] ;  /* 0x00d00000c604783b */ /* 0x000ea40000004200 */
[----:B------:R-:W-:Y:S01]  /*62b0*/  LOP3.LUT R17, R22, R17, RZ, 0xc0, !PT ;  /* 0x0000001116117212 */ /* 0x000fe200078ec0ff */
[----:B------:R-:W-:Y:S01]  /*62c0*/  HMMA.16816.F32 R44, R12, R32, R44 ;  /* 0x000000200c2c723c */ /* 0x000fe2000000182c */
[----:B------:R-:W-:Y:S01]  /*62d0*/  F2FP.F16.F32.PACK_AB R22, R217, R182 ;  /* 0x000000b6d916723e */ /* 0x000fe200000000ff */
[----:B------:R-:W-:-:S03]  /*62e0*/  FADD.FTZ R182, R182, R197 ;  /* 0x000000c5b6b67221 */ /* 0x000fc60000010000 */
[----:B------:R-:W-:Y:S01]  /*62f0*/  LOP3.LUT R18, R22, R19, RZ, 0xc0, !PT ;  /* 0x0000001316127212 */ /* 0x000fe200078ec0ff */
[----:B------:R-:W-:Y:S01]  /*6300*/  FADD.FTZ R182, R217, R182 ;  /* 0x000000b6d9b67221 */ /* 0x000fe20000010000 */
[----:B------:R-:W-:Y:S01]  /*6310*/  HSET2.LE.AND R19, R20, R171, PT ;  /* 0x000000ab14137233 */ /* 0x000fe20003803000 */
[C---:B------:R-:W-:Y:S01]  /*6320*/  HMMA.16816.F32 R48, R12.reuse, R34, R48 ;  /* 0x000000220c30723c */ /* 0x040fe20000001830 */
[----:B----4-:R-:W4:Y:S04]  /*6330*/  LDSM.16.MT88.4 R20, [R200+0x11000] ;  /* 0x01100000c814783b */ /* 0x010f280000004200 */
[----:B------:R5:W-:Y:S03]  /*6340*/  LDSM.16.MT88.4 R32, [R225+0xf000] ;  /* 0x00f00000e120783b */ /* 0x000be60000004200 */
[C---:B------:R-:W-:Y:S08]  /*6350*/  HMMA.16816.F32 R128, R12.reuse, R28, R128 ;  /* 0x0000001c0c80723c */ /* 0x040ff00000001880 */
[C---:B------:R-:W-:Y:S01]  /*6360*/  HMMA.16816.F32 R124, R12.reuse, R30, R124 ;  /* 0x0000001e0c7c723c */ /* 0x040fe2000000187c */
[----:B------:R3:W-:Y:S07]  /*6370*/  LDSM.16.MT88.4 R28, [R198+0xf000] ;  /* 0x00f00000c61c783b */ /* 0x0007ee0000004200 */
[----:B------:R-:W-:Y:S01]  /*6380*/  HMMA.16816.F32 R112, R12, R24, R112 ;  /* 0x000000180c70723c */ /* 0x000fe20000001870 */
[----:B-----5:R-:W-:-:S07]  /*6390*/  FFMA.FTZ R225, R175, UR4, -R174 ;  /* 0x00000004afe17c23 */ /* 0x020fce00080108ae */
[C---:B------:R-:W-:Y:S01]  /*63a0*/  HMMA.16816.F32 R108, R12.reuse, R26, R108 ;  /* 0x0000001a0c6c723c */ /* 0x040fe2000000186c */
[----:B------:R-:W-:Y:S01]  /*63b0*/  LDSM.16.MT88.4 R24, [R202+0x11000] ;  /* 0x01100000ca18783b */ /* 0x000fe20000004200 */
[----:B------:R-:W-:Y:S06]  /*63c0*/  MUFU.EX2 R225, R225 ;  /* 0x000000e100e17308 */ /* 0x000fec0000000800 */
[----:B-1----:R-:W-:Y:S01]  /*63d0*/  HMMA.16816.F32 R92, R12, R144, R92 ;  /* 0x000000900c5c723c */ /* 0x002fe2000000185c */
[----:B------:R-:W-:Y:S01]  /*63e0*/  F2FP.F16.F32.PACK_AB R144, R192, R201 ;  /* 0x000000c9c090723e */ /* 0x000fe200000000ff */
[----:B---3--:R-:W-:-:S03]  /*63f0*/  FFMA.FTZ R198, R177, UR4, -R174 ;  /* 0x00000004b1c67c23 */ /* 0x008fc600080108ae */
[----:B------:R-:W-:-:S03]  /*6400*/  LOP3.LUT R19, R144, R19, RZ, 0xc0, !PT ;  /* 0x0000001390137212 */ /* 0x000fc600078ec0ff */
[----:B------:R-:W-:Y:S01]  /*6410*/  HMMA.16816.F32 R96, R12, R146, R96 ;  /* 0x000000920c60723c */ /* 0x000fe20000001860 */
[----:B------:R-:W1:Y:S01]  /*6420*/  LDSM.16.MT88.4 R12, [R169+0xd000] ;  /* 0x00d00000a90c783b */ /* 0x000e620000004200 */
[----:B------:R-:W-:Y:S06]  /*6430*/  MUFU.EX2 R198, R198 ;  /* 0x000000c600c67308 */ /* 0x000fec0000000800 */
[C---:B------:R-:W-:Y:S08]  /*6440*/  HMMA.16816.F32 R120, R16.reuse, R8, R120 ;  /* 0x000000081078723c */ /* 0x040ff00000001878 */
[C---:B------:R-:W-:Y:S01]  /*6450*/  HMMA.16816.F32 R116, R16.reuse, R10, R116 ;  /* 0x0000000a1074723c */ /* 0x040fe20000001874 */
[----:B------:R-:W3:Y:S07]  /*6460*/  LDSM.16.MT88.4 R8, [R169+0xf000] ;  /* 0x00f00000a908783b */ /* 0x000eee0000004200 */
[C---:B--2---:R-:W-:Y:S08]  /*6470*/  HMMA.16816.F32 R104, R16.reuse, R4, R104 ;  /* 0x000000041068723c */ /* 0x044ff00000001868 */
[C---:B------:R-:W-:Y:S01]  /*6480*/  HMMA.16816.F32 R100, R16.reuse, R6, R100 ;  /* 0x000000061064723c */ /* 0x040fe20000001864 */
[----:B------:R-:W2:Y:S07]  /*6490*/  LDSM.16.MT88.4 R4, [R169+0x11000] ;  /* 0x01100000a904783b */ /* 0x000eae0000004200 */
[----:B----4-:R-:W-:Y:S01]  /*64a0*/  HMMA.16816.F32 R84, R16, R20, R84 ;  /* 0x000000141054723c */ /* 0x010fe20000001854 */
[----:B------:R-:W-:-:S02]  /*64b0*/  FFMA.FTZ R21, R179, UR4, -R174 ;  /* 0x00000004b3157c23 */ /* 0x000fc400080108ae */
[----:B------:R-:W-:Y:S04]  /*64c0*/  MUFU.EX2 R179, R181 ;  /* 0x000000b500b37308 */ /* 0x000fe80000000800 */
[----:B------:R-:W-:Y:S01]  /*64d0*/  MUFU.EX2 R174, R21 ;  /* 0x0000001500ae7308 */ /* 0x000fe20000000800 */
[----:B-1----:R-:W-:Y:S01]  /*64e0*/  HMMA.16816.F32 R128, R16, R12, R128 ;  /* 0x0000000c1080723c */ /* 0x002fe20000001880 */
[----:B------:R-:W-:Y:S01]  /*64f0*/  SEL R13, R184, 0xffffffe0, !P6 ;  /* 0xffffffe0b80d7807 */ /* 0x000fe20007000000 */
[----:B------:R-:W-:-:S06]  /*6500*/  IMAD.IADD R12, R164, 0x1, R169 ;  /* 0x00000001a40c7824 */ /* 0x000fcc00078e02a9 */
[----:B------:R-:W-:Y:S01]  /*6510*/  HMMA.16816.F32 R124, R16, R14, R124 ;  /* 0x0000000e107c723c */ /* 0x000fe2000000187c */
[----:B------:R-:W-:-:S04]  /*6520*/  IMAD.WIDE.U32 R14, R196, -0x2daee0ad, RZ ;  /* 0xd2511f53c40e7825 */ /* 0x000fc800078e00ff */
[----:B------:R-:W-:Y:S01]  /*6530*/  IMAD.IADD R196, R13, 0x1, R12 ;  /* 0x000000010dc47824 */ /* 0x000fe200078e020c */
[C---:B------:R-:W-:Y:S01]  /*6540*/  PRMT R13, R14.reuse, 0x7773, RZ ;  /* 0x000077730e0d7816 */ /* 0x040fe200000000ff */
[----:B------:R-:W-:Y:S01]  /*6550*/  IMAD.MOV.U32 R12, RZ, RZ, R14 ;  /* 0x000000ffff0c7224 */ /* 0x000fe200078e000e */
[C---:B---3--:R-:W-:Y:S01]  /*6560*/  HMMA.16816.F32 R36, R16.reuse, R8, R36 ;  /* 0x000000081024723c */ /* 0x048fe20000001824 */
[----:B------:R-:W-:Y:S01]  /*6570*/  PRMT R8, R14, 0x7772, RZ ;  /* 0x000077720e087816 */ /* 0x000fe200000000ff */
[----:B------:R-:W1:Y:S01]  /*6580*/  LDSM.16.MT88.4 R144, [R196+0x11000] ;  /* 0x01100000c490783b */ /* 0x000e620000004200 */
[----:B------:R-:W-:Y:S01]  /*6590*/  LOP3.LUT R234, R194, R234, R15, 0x96, !PT ;  /* 0x000000eac2ea7212 */ /* 0x000fe200078e960f */
[----:B------:R-:W-:Y:S01]  /*65a0*/  FFMA.FTZ R194, R193, UR4, -R178 ;  /* 0x00000004c1c27c23 */ /* 0x000fe200080108b2 */
[----:B------:R-:W-:Y:S02]  /*65b0*/  PRMT R20, R14, 0x7771, RZ ;  /* 0x000077710e147816 */ /* 0x000fe400000000ff */
[----:B------:R-:W-:Y:S01]  /*65c0*/  LOP3.LUT R9, R12, 0xff, RZ, 0xc0, !PT ;  /* 0x000000ff0c097812 */ /* 0x000fe200078ec0ff */
[C---:B------:R-:W-:Y:S01]  /*65d0*/  HMMA.16816.F32 R40, R16.reuse, R10, R40 ;  /* 0x0000000a1028723c */ /* 0x040fe20000001828 */
[----:B------:R-:W-:Y:S01]  /*65e0*/  PRMT R8, R8, 0x5410, R13 ;  /* 0x0000541008087816 */ /* 0x000fe2000000000d */
[----:B------:R-:W-:Y:S01]  /*65f0*/  MUFU.EX2 R194, R194 ;  /* 0x000000c200c27308 */ /* 0x000fe20000000800 */
[----:B------:R-:W3:Y:S01]  /*6600*/  LDSM.16.MT88.4 R12, [R202+0xd800] ;  /* 0x00d80000ca0c783b */ /* 0x000ee20000004200 */
[----:B------:R-:W-:Y:S01]  /*6610*/  PRMT R20, R9, 0x5410, R20 ;  /* 0x0000541009147816 */ /* 0x000fe20000000014 */
[----:B------:R-:W-:Y:S01]  /*6620*/  FFMA.FTZ R9, R191, UR4, -R178 ;  /* 0x00000004bf097c23 */ /* 0x000fe200080108b2 */
[C---:B------:R-:W-:Y:S01]  /*6630*/  LOP3.LUT R11, R234.reuse, 0xffff, RZ, 0xc0, !PT ;  /* 0x0000ffffea0b7812 */ /* 0x040fe200078ec0ff */
[----:B------:R-:W4:Y:S01]  /*6640*/  MUFU.EX2 R191, R195 ;  /* 0x000000c300bf7308 */ /* 0x000f220000000800 */
[----:B--2---:R-:W-:Y:S01]  /*6650*/  HMMA.16816.F32 R68, R16, R4, R68 ;  /* 0x000000041044723c */ /* 0x004fe20000001844 */
[----:B------:R-:W-:-:S02]  /*6660*/  PRMT R5, R234, 0x7632, R5 ;  /* 0x00007632ea057816 */ /* 0x000fc40000000005 */
[----:B------:R2:W5:Y:S01]  /*6670*/  MUFU.EX2 R178, R9 ;  /* 0x0000000900b27308 */ /* 0x0005620000000800 */
[----:B------:R-:W-:Y:S02]  /*6680*/  LOP3.LUT R4, R234, 0xff, RZ, 0xc0, !PT ;  /* 0x000000ffea047812 */ /* 0x000fe400078ec0ff */
[----:B------:R-:W-:Y:S02]  /*6690*/  SHF.R.U32.HI R11, RZ, 0x8, R11 ;  /* 0x00000008ff0b7819 */ /* 0x000fe4000001160b */
[----:B------:R-:W-:Y:S01]  /*66a0*/  HMMA.16816.F32 R88, R16, R22, R88 ;  /* 0x000000161058723c */ /* 0x000fe20000001858 */
[----:B------:R-:W-:Y:S02]  /*66b0*/  SHF.R.U32.HI R22, RZ, 0x18, R234 ;  /* 0x00000018ff167819 */ /* 0x000fe400000116ea */
[----:B------:R-:W-:Y:S02]  /*66c0*/  LOP3.LUT R5, R5, 0xff, RZ, 0xc0, !PT ;  /* 0x000000ff05057812 */ /* 0x000fe400078ec0ff */
[----:B------:R-:W-:-:S02]  /*66d0*/  PRMT R4, R4, 0x5410, R11 ;  /* 0x0000541004047816 */ /* 0x000fc4000000000b */
[----:B------:R-:W-:Y:S01]  /*66e0*/  PRMT R22, R5, 0x5410, R22 ;  /* 0x0000541005167816 */ /* 0x000fe20000000016 */
[C---:B------:R-:W-:Y:S01]  /*66f0*/  HMMA.16816.F32 R76, R16.reuse, R24, R76 ;  /* 0x00000018104c723c */ /* 0x040fe2000000184c */
[----:B------:R-:W-:Y:S02]  /*6700*/  LOP3.LUT R24, R8, 0xff00ff, RZ, 0xc0, !PT ;  /* 0x00ff00ff08187812 */ /* 0x000fe400078ec0ff */
[--C-:B------:R-:W-:Y:S01]  /*6710*/  HSET2.LE.AND R4, R4, R171.reuse, PT ;  /* 0x000000ab04047233 */ /* 0x100fe20003803000 */
[----:B--2---:R-:W-:Y:S01]  /*6720*/  LDSM.16.MT88.4 R8, [R200+0xf800] ;  /* 0x00f80000c808783b */ /* 0x004fe20000004200 */
[--C-:B------:R-:W-:Y:S02]  /*6730*/  HSET2.LE.AND R5, R22, R171.reuse, PT ;  /* 0x000000ab16057233 */ /* 0x100fe40003803000 */
[----:B----4-:R-:W-:Y:S01]  /*6740*/  F2FP.F16.F32.PACK_AB R23, R194, R191 ;  /* 0x000000bfc217723e */ /* 0x010fe200000000ff */
[----:B------:R-:W-:Y:S01]  /*6750*/  HMMA.16816.F32 R72, R16, R6, R72 ;  /* 0x000000061048723c */ /* 0x000fe20000001848 */
[--C-:B------:R-:W-:Y:S01]  /*6760*/  HSET2.LE.AND R6, R20, R171.reuse, PT ;  /* 0x000000ab14067233 */ /* 0x100fe20003803000 */
[----:B------:R-:W-:Y:S01]  /*6770*/  FADD.FTZ R191, R191, R182 ;  /* 0x000000b6bfbf7221 */ /* 0x000fe20000010000 */
[----:B------:R-:W-:-:S02]  /*6780*/  HSET2.LE.AND R7, R24, R171, PT ;  /* 0x000000ab18077233 */ /* 0x000fc40003803000 */
[----:B------:R-:W-:Y:S01]  /*6790*/  F2FP.F16.F32.PACK_AB R20, R174, R179 ;  /* 0x000000b3ae14723e */ /* 0x000fe200000000ff */
[----:B------:R-:W-:Y:S01]  /*67a0*/  FADD.FTZ R191, R194, R191 ;  /* 0x000000bfc2bf7221 */ /* 0x000fe20000010000 */
[----:B-----5:R-:W-:Y:S01]  /*67b0*/  F2FP.F16.F32.PACK_AB R21, R227, R178 ;  /* 0x000000b2e315723e */ /* 0x020fe200000000ff */
[C---:B-1----:R-:W-:Y:S01]  /*67c0*/  HMMA.16816.F32 R92, R16.reuse, R144, R92 ;  /* 0x00000090105c723c */ /* 0x042fe2000000185c */
[----:B------:R-:W-:Y:S01]  /*67d0*/  F2FP.F16.F32.PACK_AB R144, R225, R198 ;  /* 0x000000c6e190723e */ /* 0x000fe200000000ff */
[----:B------:R-:W-:Y:S01]  /*67e0*/  FADD.FTZ R178, R178, R191 ;  /* 0x000000bfb2b27221 */ /* 0x000fe20000010000 */
[----:B------:R-:W-:Y:S02]  /*67f0*/  LOP3.LUT R4, R23, R4, RZ, 0xc0, !PT ;  /* 0x0000000417047212 */ /* 0x000fe400078ec0ff */
[----:B------:R-:W-:Y:S01]  /*6800*/  LOP3.LUT R5, R20, R5, RZ, 0xc0, !PT ;  /* 0x0000000514057212 */ /* 0x000fe200078ec0ff */
[----:B------:R-:W-:Y:S01]  /*6810*/  FADD.FTZ R227, R227, R178 ;  /* 0x000000b2e3e37221 */ /* 0x000fe20000010000 */
[----:B------:R-:W-:Y:S01]  /*6820*/  LOP3.LUT R6, R21, R6, RZ, 0xc0, !PT ;  /* 0x0000000615067212 */ /* 0x000fe200078ec0ff */
[----:B------:R-:W-:Y:S01]  /*6830*/  HMMA.16816.F32 R44, R16, R140, R44 ;  /* 0x0000008c102c723c */ /* 0x000fe2000000182c */
[----:B------:R-:W-:Y:S01]  /*6840*/  LOP3.LUT R7, R144, R7, RZ, 0xc0, !PT ;  /* 0x0000000790077212 */ /* 0x000fe200078ec0ff */
[----:B------:R-:W-:Y:S06]  /*6850*/  LDSM.16.MT88.4 R20, [R169+0xf800] ;  /* 0x00f80000a914783b */ /* 0x000fec0000004200 */
[C---:B---3--:R-:W-:Y:S08]  /*6860*/  HMMA.16816.F32 R120, R4.reuse, R12, R120 ;  /* 0x0000000c0478723c */ /* 0x048ff00000001878 */
[----:B------:R-:W-:Y:S01]  /*6870*/  HMMA.16816.F32 R116, R4, R14, R116 ;  /* 0x0000000e0474723c */ /* 0x000fe20000001874 */
[----:B------:R-:W1:Y:S07]  /*6880*/  LDSM.16.MT88.4 R12, [R196+0xd800] ;  /* 0x00d80000c40c783b */ /* 0x000e6e0000004200 */
        /* <DEDUP_REMOVED lines=15> */
[----:B-1----:R-:W-:Y:S01]  /*6980*/  HMMA.16816.F32 R104, R4, R12, R104 ;  /* 0x0000000c0468723c */ /* 0x002fe20000001868 */
[----:B------:R-:W-:-:S04]  /*6990*/  FADD.FTZ R12, R160, R165 ;  /* 0x000000a5a00c7221 */ /* 0x000fc80000010000 */
[----:B------:R-:W-:-:S03]  /*69a0*/  FADD.FTZ R12, R157, R12 ;  /* 0x0000000c9d0c7221 */ /* 0x000fc60000010000 */
[----:B------:R-:W-:Y:S01]  /*69b0*/  HMMA.16816.F32 R52, R4, R8, R52 ;  /* 0x000000080434723c */ /* 0x000fe20000001834 */
[----:B------:R-:W-:-:S04]  /*69c0*/  FADD.FTZ R163, R163, R12 ;  /* 0x0000000ca3a37221 */ /* 0x000fc80000010000 */
[----:B------:R-:W-:-:S03]  /*69d0*/  FADD.FTZ R162, R162, R163 ;  /* 0x000000a3a2a27221 */ /* 0x000fc60000010000 */
[----:B------:R-:W-:Y:S01]  /*69e0*/  HMMA.16816.F32 R56, R4, R10, R56 ;  /* 0x0000000a0438723c */ /* 0x000fe20000001838 */
[----:B------:R-:W1:Y:S01]  /*69f0*/  LDSM.16.MT88.4 R8, [R196+0xf800] ;  /* 0x00f80000c408783b */ /* 0x000e620000004200 */
[----:B------:R-:W-:-:S04]  /*6a00*/  FADD.FTZ R155, R155, R162 ;  /* 0x000000a29b9b7221 */ /* 0x000fc80000010000 */
[----:B------:R-:W-:Y:S02]  /*6a10*/  FADD.FTZ R154, R154, R155 ;  /* 0x0000009b9a9a7221 */ /* 0x000fe40000010000 */
[----:B--2---:R-:W-:Y:S02]  /*6a20*/  HMMA.16816.F32 R44, R4, R140, R44 ;  /* 0x0000008c042c723c */ /* 0x004fe4000000182c */
[----:B------:R-:W-:-:S04]  /*6a30*/  FADD.FTZ R199, R199, R154 ;  /* 0x0000009ac7c77221 */ /* 0x000fc80000010000 */
[----:B------:R-:W-:Y:S02]  /*6a40*/  FADD.FTZ R180, R180, R199 ;  /* 0x000000c7b4b47221 */ /* 0x000fe40000010000 */
[----:B------:R-:W-:Y:S02]  /*6a50*/  HMMA.16816.F32 R48, R4, R142, R48 ;  /* 0x0000008e0430723c */ /* 0x000fe40000001830 */
[----:B------:R-:W-:-:S04]  /*6a60*/  FADD.FTZ R201, R201, R180 ;  /* 0x000000b4c9c97221 */ /* 0x000fc80000010000 */
[----:B------:R-:W-:Y:S02]  /*6a70*/  FADD.FTZ R192, R192, R201 ;  /* 0x000000c9c0c07221 */ /* 0x000fe40000010000 */
[----:B---3--:R-:W-:Y:S02]  /*6a80*/  HMMA.16816.F32 R68, R4, R16, R68 ;  /* 0x000000100444723c */ /* 0x008fe40000001844 */
[----:B------:R-:W-:-:S04]  /*6a90*/  FADD.FTZ R179, R179, R192 ;  /* 0x000000c0b3b37221 */ /* 0x000fc80000010000 */
[----:B------:R-:W-:Y:S02]  /*6aa0*/  FADD.FTZ R179, R174, R179 ;  /* 0x000000b3aeb37221 */ /* 0x000fe40000010000 */
[----:B------:R-:W-:Y:S01]  /*6ab0*/  HMMA.16816.F32 R72, R4, R18, R72 ;  /* 0x000000120448723c */ /* 0x000fe20000001848 */
[----:B------:R-:W2:Y:S01]  /*6ac0*/  LDSM.16.MT88.4 R16, [R196+0x11800] ;  /* 0x01180000c410783b */ /* 0x000ea20000004200 */
[----:B------:R-:W-:-:S04]  /*6ad0*/  FADD.FTZ R198, R198, R179 ;  /* 0x000000b3c6c67221 */ /* 0x000fc80000010000 */
        /* <DEDUP_REMOVED lines=15> */
[----:B------:R-:W-:Y:S01]  /*6bd0*/  HMMA.16816.F32 R96, R4, R18, R96 ;  /* 0x000000120460723c */ /* 0x000fe20000001860 */
[----:B------:R-:W-:-:S04]  /*6be0*/  NOP ;  /* 0x0000000000007918 */ /* 0x000fc80000000000 */
[----:B------:R-:W-:-:S15]  /*6bf0*/  @!P0 BRA `(.L_x_842) ;  /* 0x0000004000888947 */ /* 0x000fde0003800000 */
[----:B------:R-:W-:Y:S01]  /*6c00*/  VIADD R4, R189, 0xfffffffe ;  /* 0xfffffffebd047836 */ /* 0x000fe20000000000 */
[----:B------:R-:W1:Y:S01]  /*6c10*/  LDCU UR4, c[0x0][0x440] ;  /* 0x00008800ff0477ac */ /* 0x000e620008000800 */
[C---:B------:R-:W-:Y:S01]  /*6c20*/  IMAD.SHL.U32 R9, R148.reuse, 0x10, RZ ;  /* 0x0000001094097824 */ /* 0x040fe200078e00ff */
[----:B------:R-:W-:Y:S01]  /*6c30*/  SHF.L.U64.HI R8, R148, 0x4, R149 ;  /* 0x0000000494087819 */ /* 0x000fe20000010295 */
[----:B------:R-:W-:Y:S01]  /*6c40*/  IMAD R11, R4, R149, RZ ;  /* 0x00000095040b7224 */ /* 0x000fe200078e02ff */
[----:B------:R-:W-:-:S04]  /*6c50*/  DEPBAR.LE SB0, 0x0 ;  /* 0x000080000000791a */ /* 0x000fc80000000000 */
[----:B------:R-:W-:Y:S01]  /*6c60*/  IMAD.WIDE.U32 R4, R4, R148, RZ ;  /* 0x0000009404047225 */ /* 0x000fe200078e00ff */
[----:B------:R-:W-:-:S03]  /*6c70*/  SHF.R.U32.HI R188, RZ, 0x1, R186 ;  /* 0x00000001ffbc7819 */ /* 0x000fc600000116ba */
[----:B------:R-:W-:Y:S01]  /*6c80*/  IMAD.IADD R7, R11, 0x1, R5 ;  /* 0x000000010b077824 */ /* 0x000fe200078e0205 */
[----:B------:R-:W-:Y:S01]  /*6c90*/  BAR.SYNC.DEFER_BLOCKING 0x0 ;  /* 0x0000000000007b1d */ /* 0x000fe20000010000 */
[----:B------:R-:W-:Y:S01]  /*6ca0*/  IMAD.IADD R11, R5, 0x1, R11 ;  /* 0x00000001050b7824 */ /* 0x000fe200078e020b */
[----:B------:R-:W-:Y:S01]  /*6cb0*/  LEA R6, P0, R4, R9, 0x6 ;  /* 0x0000000904067211 */ /* 0x000fe200078030ff */
[----:B------:R-:W-:Y:S01]  /*6cc0*/  IMAD.SHL.U32 R187, R186, 0x20, RZ ;  /* 0x00000020babb7824 */ /* 0x000fe200078e00ff */
[C---:B------:R-:W-:Y:S01]  /*6cd0*/  LEA R12, P1, R4.reuse, R211, 0x7 ;  /* 0x000000d3040c7211 */ /* 0x040fe200078238ff */
[----:B------:R-:W-:Y:S01]  /*6ce0*/  IMAD.MOV.U32 R176, RZ, RZ, 0x20 ;  /* 0x00000020ffb07424 */ /* 0x000fe200078e00ff */
[----:B------:R-:W-:Y:S01]  /*6cf0*/  LEA.HI.X R7, R4, R8, R7, 0x6, P0 ;  /* 0x0000000804077211 */ /* 0x000fe200000f3407 */
[----:B------:R-:W-:Y:S01]  /*6d00*/  VIADD R191, R190, UR5 ;  /* 0x00000005bebf7c36 */ /* 0x000fe20008000000 */
[----:B------:R-:W-:Y:S02]  /*6d10*/  LEA.HI.X R13, R4, R210, R11, 0x7, P1 ;  /* 0x000000d2040d7211 */ /* 0x000fe400008f3c0b */
[----:B------:R-:W-:-:S02]  /*6d20*/  LEA R5, P0, R148, R6, 0x5 ;  /* 0x0000000694057211 */ /* 0x000fc400078028ff */
[C---:B------:R-:W-:Y:S02]  /*6d30*/  LEA R10, P3, R6.reuse, R211, 0x1 ;  /* 0x000000d3060a7211 */ /* 0x040fe400078608ff */
[----:B------:R-:W-:Y:S02]  /*6d40*/  IADD3 R4, P1, PT, R6, R9, RZ ;  /* 0x0000000906047210 */ /* 0x000fe40007f3e0ff */
[----:B------:R-:W-:Y:S02]  /*6d50*/  LEA.HI.X R148, R148, R7, R149, 0x5, P0 ;  /* 0x0000000794947211 */ /* 0x000fe400000f2c95 */
[----:B------:R-:W-:Y:S01]  /*6d60*/  LEA.HI.X R11, R6, R210, R7, 0x1, P3 ;  /* 0x000000d2060b7211 */ /* 0x000fe200018f0c07 */
[----:B------:R-:W-:Y:S01]  /*6d70*/  IMAD.X R7, R7, 0x1, R8, P1 ;  /* 0x0000000107077824 */ /* 0x000fe200008e0608 */
[----:B------:R-:W-:Y:S02]  /*6d80*/  LEA R6, P0, R4, R211, 0x1 ;  /* 0x000000d304067211 */ /* 0x000fe400078008ff */
[----:B-1----:R-:W-:-:S02]  /*6d90*/  ISETP.GE.AND P3, PT, R185, UR4, PT ;  /* 0x00000004b9007c0c */ /* 0x002fc4000bf66270 */
[----:B------:R-:W-:Y:S02]  /*6da0*/  ISETP.GE.AND P1, PT, R205, UR4, PT ;  /* 0x00000004cd007c0c */ /* 0x000fe4000bf26270 */
[----:B------:R-:W-:Y:S02]  /*6db0*/  LEA.HI.X R7, R4, R210, R7, 0x1, P0 ;  /* 0x000000d204077211 */ /* 0x000fe400000f0c07 */
[----:B------:R-:W-:Y:S02]  /*6dc0*/  ISETP.GE.AND P0, PT, R204, UR4, PT ;  /* 0x00000004cc007c0c */ /* 0x000fe4000bf06270 */
[----:B------:R-:W-:Y:S02]  /*6dd0*/  LOP3.LUT R187, R187, 0x7c00, RZ, 0xc0, !PT ;  /* 0x00007c00bbbb7812 */ /* 0x000fe400078ec0ff */
[----:B------:R-:W-:Y:S02]  /*6de0*/  LEA R14, P4, R5, R211, 0x1 ;  /* 0x000000d3050e7211 */ /* 0x000fe400078808ff */
[----:B------:R-:W-:Y:S01]  /*6df0*/  LOP3.LUT R9, R188, 0x8, RZ, 0xc0, !PT ;  /* 0x00000008bc097812 */ /* 0x000fe200078ec0ff */
[----:B------:R-:W-:Y:S01]  /*6e00*/  @!PT LDS RZ, [RZ] ;  /* 0x00000000fffff984 */ /* 0x000fe20000000800 */
[----:B------:R-:W-:Y:S01]  /*6e10*/  @!PT LDS RZ, [RZ] ;  /* 0x00000000fffff984 */ /* 0x000fe20000000800 */
[----:B------:R-:W-:Y:S01]  /*6e20*/  @!PT LDS RZ, [RZ] ;  /* 0x00000000fffff984 */ /* 0x000fe20000000800 */
[----:B------:R-:W-:Y:S01]  /*6e30*/  @!P3 LDGSTS.E.BYPASS.LTC128B.128 [R216+0xc000], desc[UR14][R12.64] ;  /* 0x0c0000000cd8bfae */ /* 0x000fe2000b981a0e */
[----:B------:R-:W-:-:S02]  /*6e40*/  LOP3.LUT R152, R187, 0x200, R152, 0xf8, !PT ;  /* 0x00000200bb987812 */ /* 0x000fc400078ef898 */
[----:B------:R-:W-:Y:S01]  /*6e50*/  LEA.HI.X R15, R5, R210, R148, 0x1, P4 ;  /* 0x000000d2050f7211 */ /* 0x000fe200020f0c94 */
[----:B------:R-:W-:Y:S01]  /*6e60*/  @P3 STS.128 [R216+0xc000], RZ ;  /* 0x00c000ffd8003388 */ /* 0x000fe20000000c00 */
[----:B------:R-:W-:Y:S02]  /*6e70*/  LOP3.LUT R9, R152, R150, R9, 0xf6, !PT ;  /* 0x0000009698097212 */ /* 0x000fe400078ef609 */
[----:B------:R-:W-:Y:S01]  /*6e80*/  SEL R176, R176, 0xffffffe0, !P6 ;  /* 0xffffffe0b0b07807 */ /* 0x000fe20007000000 */
[----:B------:R-:W-:Y:S01]  /*6e90*/  @!PT LDS RZ, [RZ] ;  /* 0x00000000fffff984 */ /* 0x000fe20000000800 */
[----:B------:R-:W-:Y:S01]  /*6ea0*/  @!PT LDS RZ, [RZ] ;  /* 0x00000000fffff984 */ /* 0x000fe20000000800 */
[----:B------:R-:W-:Y:S01]  /*6eb0*/  @!PT LDS RZ, [RZ] ;  /* 0x00000000fffff984 */ /* 0x000fe20000000800 */
[----:B------:R-:W-:Y:S01]  /*6ec0*/  @!P1 LDGSTS.E.BYPASS.LTC128B.128 [R216+0xe000], desc[UR14][R12.64+0x80] ;  /* 0x0e0000800cd89fae */ /* 0x000fe2000b981a0e */
[----:B------:R-:W-:-:S03]  /*6ed0*/  LEA R177, R9, UR5, 0x1 ;  /* 0x0000000509b17c11 */ /* 0x000fc6000f8e08ff */
[----:B------:R-:W-:Y:S01]  /*6ee0*/  @P1 STS.128 [R216+0xe000], RZ ;  /* 0x00e000ffd8001388 */ /* 0x000fe20000000c00 */
[C---:B------:R-:W-:Y:S02]  /*6ef0*/  IMAD.IADD R200, R191.reuse, 0x1, R176 ;  /* 0x00000001bfc87824 */ /* 0x040fe400078e02b0 */
[--C-:B------:R-:W-:Y:S01]  /*6f00*/  IMAD.IADD R224, R176, 0x1, R177.reuse ;  /* 0x00000001b0e07824 */ /* 0x100fe200078e02b1 */
        /* <DEDUP_REMOVED lines=58> */
[----:B-1----:R-:W1:Y:S04]  /*72b0*/  LDSM.16.M88.4 R8, [R190+UR5+0x7800] ;  /* 0x00780005be08783b */ /* 0x002e680008000200 */
[----:B------:R-:W-:Y:S04]  /*72c0*/  LDSM.16.M88.4 R160, [R224] ;  /* 0x00000000e0a0783b */ /* 0x000fe80000000200 */
[----:B------:R-:W1:Y:S04]  /*72d0*/  LDSM.16.M88.4 R16, [R200+0x6000] ;  /* 0x00600000c810783b */ /* 0x000e680000000200 */
[----:B--2---:R-:W2:Y:S04]  /*72e0*/  LDSM.16.M88.4 R12, [R200+0x6800] ;  /* 0x00680000c80c783b */ /* 0x004ea80000000200 */
[----:B------:R-:W2:Y:S04]  /*72f0*/  LDSM.16.M88.4 R4, [R200+0x7000] ;  /* 0x00700000c804783b */ /* 0x000ea80000000200 */
[----:B------:R-:W2:Y:S04]  /*7300*/  LDSM.16.M88.4 R164, [R200+0x7800] ;  /* 0x00780000c8a4783b */ /* 0x000ea80000000200 */
[----:B------:R-:W-:Y:S01]  /*7310*/  LDSM.16.M88.4 R20, [R202] ;  /* 0x00000000ca14783b */ /* 0x000fe20000000200 */
[C---:B---3--:R-:W-:Y:S03]  /*7320*/  HMMA.16816.F32 R32, R168.reuse, R140, RZ ;  /* 0x0000008ca820723c */ /* 0x048fe600000018ff */
[----:B------:R-:W3:Y:S04]  /*7330*/  LDSM.16.M88.4 R28, [R191+0x6000] ;  /* 0x00600000bf1c783b */ /* 0x000ee80000000200 */
[----:B------:R-:W3:Y:S01]  /*7340*/  LDSM.16.M88.4 R24, [R191+0x6800] ;  /* 0x00680000bf18783b */ /* 0x000ee20000000200 */
[C---:B----4-:R-:W-:Y:S03]  /*7350*/  HMMA.16816.F32 R156, R168.reuse, R152, RZ ;  /* 0x00000098a89c723c */ /* 0x050fe600000018ff */
[----:B------:R-:W-:Y:S04]  /*7360*/  LDSM.16.M88.4 R136, [R191+0x7800] ;  /* 0x00780000bf88783b */ /* 0x000fe80000000200 */
[----:B------:R-:W-:Y:S01]  /*7370*/  LDSM.16.M88.4 R180, [R217+0x2000] ;  /* 0x00200000d9b4783b */ /* 0x000fe20000000200 */
[C---:B-----5:R-:W-:Y:S03]  /*7380*/  HMMA.16816.F32 R148, R168.reuse, R144, RZ ;  /* 0x00000090a894723c */ /* 0x060fe600000018ff */
        /* <DEDUP_REMOVED lines=9> */
[C---:B------:R-:W-:Y:S08]  /*7420*/  HMMA.16816.F32 R32, R160.reuse, R16, R32 ;  /* 0x00000010a020723c */ /* 0x040ff00000001820 */
[C---:B------:R-:W-:Y:S01]  /*7430*/  HMMA.16816.F32 R140, R160.reuse, R18, R140 ;  /* 0x00000012a08c723c */ /* 0x040fe2000000188c */
[----:B------:R-:W-:Y:S07]  /*7440*/  LDSM.16.M88.4 R16, [R201+0x6000] ;  /* 0x00600000c910783b */ /* 0x000fee0000000200 */
[C---:B--2---:R-:W-:Y:S08]  /*7450*/  HMMA.16816.F32 R156, R160.reuse, R12, R156 ;  /* 0x0000000ca09c723c */ /* 0x044ff0000000189c */
[C---:B------:R-:W-:Y:S01]  /*7460*/  HMMA.16816.F32 R152, R160.reuse, R14, R152 ;  /* 0x0000000ea098723c */ /* 0x040fe20000001898 */
[----:B------:R-:W2:Y:S07]  /*7470*/  LDSM.16.M88.4 R12, [R217] ;  /* 0x00000000d90c783b */ /* 0x000eae0000000200 */
[C---:B------:R-:W-:Y:S08]  /*7480*/  HMMA.16816.F32 R148, R160.reuse, R4, R148 ;  /* 0x00000004a094723c */ /* 0x040ff00000001894 */
[C---:B------:R-:W-:Y:S01]  /*7490*/  HMMA.16816.F32 R144, R160.reuse, R6, R144 ;  /* 0x00000006a090723c */ /* 0x040fe20000001890 */
[----:B------:R-:W4:Y:S07]  /*74a0*/  LDSM.16.M88.4 R4, [R201+0x6800] ;  /* 0x00680000c904783b */ /* 0x000f2e0000000200 */
[C---:B------:R-:W-:Y:S08]  /*74b0*/  HMMA.16816.F32 R172, R160.reuse, R164, R172 ;  /* 0x000000a4a0ac723c */ /* 0x040ff000000018ac */
[----:B------:R-:W-:Y:S01]  /*74c0*/  HMMA.16816.F32 R168, R160, R166, R168 ;  /* 0x000000a6a0a8723c */ /* 0x000fe200000018a8 */
[----:B------:R-:W5:Y:S04]  /*74d0*/  LDSM.16.M88.4 R164, [R201+0x7000] ;  /* 0x00700000c9a4783b */ /* 0x000f680000000200 */
[----:B------:R-:W-:Y:S03]  /*74e0*/  LDSM.16.M88.4 R160, [R190+UR5+0x8800] ;  /* 0x00880005bea0783b */ /* 0x000fe60008000200 */
[C---:B---3--:R-:W-:Y:S08]  /*74f0*/  HMMA.16816.F32 R32, R20.reuse, R28, R32 ;  /* 0x0000001c1420723c */ /* 0x048ff00000001820 */
[C---:B------:R-:W-:Y:S01]  /*7500*/  HMMA.16816.F32 R140, R20.reuse, R30, R140 ;  /* 0x0000001e148c723c */ /* 0x040fe2000000188c */
[----:B------:R-:W3:Y:S07]  /*7510*/  LDSM.16.M88.4 R28, [R201+0x7800] ;  /* 0x00780000c91c783b */ /* 0x000eee0000000200 */
        /* <DEDUP_REMOVED lines=8> */
[----:B------:R-:W1:Y:S04]  /*75a0*/  LDSM.16.M88.4 R136, [R190+UR5+0x9000] ;  /* 0x00900005be88783b */ /* 0x000e680008000200 */
[----:B------:R-:W1:Y:S03]  /*75b0*/  LDSM.16.M88.4 R20, [R190+UR5+0x9800] ;  /* 0x00980005be14783b */ /* 0x000e660008000200 */
[C---:B--2---:R-:W-:Y:S08]  /*75c0*/  HMMA.16816.F32 R32, R12.reuse, R16, R32 ;  /* 0x000000100c20723c */ /* 0x044ff00000001820 */
[C---:B------:R-:W-:Y:S01]  /*75d0*/  HMMA.16816.F32 R140, R12.reuse, R18, R140 ;  /* 0x000000120c8c723c */ /* 0x040fe2000000188c */
[----:B------:R-:W-:Y:S07]  /*75e0*/  LDSM.16.M88.4 R16, [R224+0x2000] ;  /* 0x00200000e010783b */ /* 0x000fee0000000200 */
[C---:B----4-:R-:W-:Y:S08]  /*75f0*/  HMMA.16816.F32 R156, R12.reuse, R4, R156 ;  /* 0x000000040c9c723c */ /* 0x050ff0000000189c */
[C---:B------:R-:W-:Y:S01]  /*7600*/  HMMA.16816.F32 R152, R12.reuse, R6, R152 ;  /* 0x000000060c98723c */ /* 0x040fe20000001898 */
[----:B------:R-:W2:Y:S07]  /*7610*/  LDSM.16.M88.4 R4, [R200+0x8000] ;  /* 0x00800000c804783b */ /* 0x000eae0000000200 */
[C---:B-----5:R-:W-:Y:S08]  /*7620*/  HMMA.16816.F32 R148, R12.reuse, R164, R148 ;  /* 0x000000a40c94723c */ /* 0x060ff00000001894 */
[C---:B------:R-:W-:Y:S01]  /*7630*/  HMMA.16816.F32 R144, R12.reuse, R166, R144 ;  /* 0x000000a60c90723c */ /* 0x040fe20000001890 */
[----:B------:R-:W-:Y:S07]  /*7640*/  LDSM.16.M88.4 R164, [R190+UR5+0xa800] ;  /* 0x00a80005bea4783b */ /* 0x000fee0008000200 */
[C---:B---3--:R-:W-:Y:S08]  /*7650*/  HMMA.16816.F32 R172, R12.reuse, R28, R172 ;  /* 0x0000001c0cac723c */ /* 0x048ff000000018ac */
[----:B------:R-:W-:Y:S01]  /*7660*/  HMMA.16816.F32 R168, R12, R30, R168 ;  /* 0x0000001e0ca8723c */ /* 0x000fe200000018a8 */
[----:B------:R-:W3:Y:S04]  /*7670*/  LDSM.16.M88.4 R12, [R200+0x8800] ;  /* 0x00880000c80c783b */ /* 0x000ee80000000200 */
[----:B------:R-:W-:Y:S03]  /*7680*/  LDSM.16.M88.4 R28, [R200+0x9000] ;  /* 0x00900000c81c783b */ /* 0x000fe60000000200 */
[C---:B-1----:R-:W-:Y:S08]  /*7690*/  HMMA.16816.F32 R32, R8.reuse, R24, R32 ;  /* 0x000000180820723c */ /* 0x042ff00000001820 */
[C---:B------:R-:W-:Y:S01]  /*76a0*/  HMMA.16816.F32 R140, R8.reuse, R26, R140 ;  /* 0x0000001a088c723c */ /* 0x040fe2000000188c */
[----:B------:R-:W1:Y:S07]  /*76b0*/  LDSM.16.M88.4 R24, [R200+0x9800] ;  /* 0x00980000c818783b */ /* 0x000e6e0000000200 */
        /* <DEDUP_REMOVED lines=8> */
[----:B------:R-:W-:Y:S04]  /*7740*/  LDSM.16.M88.4 R20, [R202+0x2000] ;  /* 0x00200000ca14783b */ /* 0x000fe80000000200 */
[----:B------:R-:W4:Y:S03]  /*7750*/  LDSM.16.M88.4 R8, [R191+0x8000] ;  /* 0x00800000bf08783b */ /* 0x000f260000000200 */
[C---:B--2---:R-:W-:Y:S08]  /*7760*/  HMMA.16816.F32 R32, R16.reuse, R4, R32 ;  /* 0x000000041020723c */ /* 0x044ff00000001820 */
[C---:B------:R-:W-:Y:S01]  /*7770*/  HMMA.16816.F32 R140, R16.reuse, R6, R140 ;  /* 0x00000006108c723c */ /* 0x040fe2000000188c */
[----:B------:R-:W2:Y:S07]  /*7780*/  LDSM.16.M88.4 R4, [R191+0x8800] ;  /* 0x00880000bf04783b */ /* 0x000eae0000000200 */
[C---:B---3--:R-:W-:Y:S08]  /*7790*/  HMMA.16816.F32 R156, R16.reuse, R12, R156 ;  /* 0x0000000c109c723c */ /* 0x048ff0000000189c */
[C---:B------:R-:W-:Y:S01]  /*77a0*/  HMMA.16816.F32 R152, R16.reuse, R14, R152 ;  /* 0x0000000e1098723c */ /* 0x040fe20000001898 */
[----:B------:R-:W3:Y:S07]  /*77b0*/  LDSM.16.M88.4 R12, [R191+0x9000] ;  /* 0x00900000bf0c783b */ /* 0x000eee0000000200 */
[C---:B-1----:R-:W-:Y:S08]  /*77c0*/  HMMA.16816.F32 R172, R16.reuse, R24, R172 ;  /* 0x0000001810ac723c */ /* 0x042ff000000018ac */
[----:B------:R-:W-:Y:S01]  /*77d0*/  HMMA.16816.F32 R168, R16, R26, R168 ;  /* 0x0000001a10a8723c */ /* 0x000fe200000018a8 */
[----:B------:R-:W1:Y:S07]  /*77e0*/  LDSM.16.M88.4 R24, [R201+0x8000] ;  /* 0x00800000c918783b */ /* 0x000e6e0000000200 */
[C---:B----4-:R-:W-:Y:S08]  /*77f0*/  HMMA.16816.F32 R32, R20.reuse, R8, R32 ;  /* 0x000000081420723c */ /* 0x050ff00000001820 */
[----:B------:R-:W-:Y:S01]  /*7800*/  HMMA.16816.F32 R140, R20, R10, R140 ;  /* 0x0000000a148c723c */ /* 0x000fe2000000188c */
[----:B------:R-:W4:Y:S07]  /*7810*/  LDSM.16.M88.4 R8, [R201+0x8800] ;  /* 0x00880000c908783b */ /* 0x000f2e0000000200 */
[C---:B------:R-:W-:Y:S08]  /*7820*/  HMMA.16816.F32 R148, R16.reuse, R28, R148 ;  /* 0x0000001c1094723c */ /* 0x040ff00000001894 */
[----:B------:R-:W-:Y:S01]  /*7830*/  HMMA.16816.F32 R144, R16, R30, R144 ;  /* 0x0000001e1090723c */ /* 0x000fe20000001890 */
[----:B------:R-:W-:Y:S04]  /*7840*/  LDSM.16.M88.4 R16, [R177+0x4000] ;  /* 0x00400000b110783b */ /* 0x000fe80000000200 */
[----:B------:R-:W-:Y:S03]  /*7850*/  LDSM.16.M88.4 R28, [R191+0x9800] ;  /* 0x00980000bf1c783b */ /* 0x000fe60000000200 */
[C---:B--2---:R-:W-:Y:S01]  /*7860*/  HMMA.16816.F32 R156, R20.reuse, R4, R156 ;  /* 0x00000004149c723c */ /* 0x044fe2000000189c */
[----:B------:R-:W-:Y:S07]  /*7870*/  LDSM.16.M88.4 R176, [R201+0x9800] ;  /* 0x00980000c9b0783b */ /* 0x000fee0000000200 */
[C---:B------:R-:W-:Y:S01]  /*7880*/  HMMA.16816.F32 R152, R20.reuse, R6, R152 ;  /* 0x000000061498723c */ /* 0x040fe20000001898 */
[----:B------:R-:W2:Y:S07]  /*7890*/  LDSM.16.M88.4 R4, [R190+UR5+0xa000] ;  /* 0x00a00005be04783b */ /* 0x000eae0008000200 */
[C---:B---3--:R-:W-:Y:S08]  /*78a0*/  HMMA.16816.F32 R148, R20.reuse, R12, R148 ;  /* 0x0000000c1494723c */ /* 0x048ff00000001894 */
[----:B------:R-:W-:Y:S01]  /*78b0*/  HMMA.16816.F32 R144, R20, R14, R144 ;  /* 0x0000000e1490723c */ /* 0x000fe20000001890 */
[----:B------:R-:W3:Y:S07]  /*78c0*/  LDSM.16.M88.4 R12, [R224+0x4000] ;  /* 0x00400000e00c783b */ /* 0x000eee0000000200 */
[C---:B-1----:R-:W-:Y:S08]  /*78d0*/  HMMA.16816.F32 R32, R180.reuse, R24, R32 ;  /* 0x00000018b420723c */ /* 0x042ff00000001820 */
[C---:B------:R-:W-:Y:S01]  /*78e0*/  HMMA.16816.F32 R140, R180.reuse, R26, R140 ;  /* 0x0000001ab48c723c */ /* 0x040fe2000000188c */
[----:B------:R-:W-:Y:S07]  /*78f0*/  LDSM.16.M88.4 R24, [R200+0xa800] ;  /* 0x00a80000c818783b */ /* 0x000fee0000000200 */
[C---:B----4-:R-:W-:Y:S08]  /*7900*/  HMMA.16816.F32 R156, R180.reuse, R8, R156 ;  /* 0x00000008b49c723c */ /* 0x050ff0000000189c */
[----:B------:R-:W-:Y:S01]  /*7910*/  HMMA.16816.F32 R152, R180, R10, R152 ;  /* 0x0000000ab498723c */ /* 0x000fe20000001898 */
[----:B------:R-:W1:Y:S07]  /*7920*/  LDSM.16.M88.4 R8, [R202+0x4000] ;  /* 0x00400000ca08783b */ /* 0x000e6e0000000200 */
[----:B--2---:R-:W-:Y:S08]  /*7930*/  HMMA.16816.F32 R32, R16, R4, R32 ;  /* 0x000000041020723c */ /* 0x004ff00000001820 */
[C---:B------:R-:W-:Y:S08]  /*7940*/  HMMA.16816.F32 R172, R20.reuse, R28, R172 ;  /* 0x0000001c14ac723c */ /* 0x040ff000000018ac */
[----:B------:R-:W-:Y:S01]  /*7950*/  HMMA.16816.F32 R168, R20, R30, R168 ;  /* 0x0000001e14a8723c */ /* 0x000fe200000018a8 */
[----:B------:R-:W2:Y:S04]  /*7960*/  LDSM.16.M88.4 R28, [R190+UR5+0xb800] ;  /* 0x00b80005be1c783b */ /* 0x000ea80008000200 */
[----:B------:R-:W-:Y:S03]  /*7970*/  LDSM.16.M88.4 R20, [R201+0xa000] ;  /* 0x00a00000c914783b */ /* 0x000fe60000000200 */
[----:B------:R-:W-:Y:S01]  /*7980*/  HMMA.16816.F32 R140, R16, R6, R140 ;  /* 0x00000006108c723c */ /* 0x000fe2000000188c */
[----:B------:R-:W4:Y:S07]  /*7990*/  LDSM.16.M88.4 R4, [R217+0x4000] ;  /* 0x00400000d904783b */ /* 0x000f2e0000000200 */
[----:B---3--:R-:W-:Y:S08]  /*79a0*/  HMMA.16816.F32 R32, R12, R192, R32 ;  /* 0x000000c00c20723c */ /* 0x008ff00000001820 */
[C---:B------:R-:W-:Y:S08]  /*79b0*/  HMMA.16816.F32 R148, R180.reuse, R196, R148 ;  /* 0x000000c4b494723c */ /* 0x040ff00000001894 */
[C---:B------:R-:W-:Y:S08]  /*79c0*/  HMMA.16816.F32 R144, R180.reuse, R198, R144 ;  /* 0x000000c6b490723c */ /* 0x040ff00000001890 */
[----:B------:R-:W-:Y:S01]  /*79d0*/  HMMA.16816.F32 R172, R180, R176, R172 ;  /* 0x000000b0b4ac723c */ /* 0x000fe200000018ac */
[----:B------:R-:W-:-:S07]  /*79e0*/  VIADD R177, R209, 0x8 ;  /* 0x00000008d1b17836 */ /* 0x000fce0000000000 */
[----:B-1----:R-:W-:Y:S08]  /*79f0*/  HMMA.16816.F32 R32, R8, R136, R32 ;  /* 0x000000880820723c */ /* 0x002ff00000001820 */
[C---:B------:R-:W-:Y:S08]  /*7a00*/  HMMA.16816.F32 R156, R16.reuse, R164, R156 ;  /* 0x000000a4109c723c */ /* 0x040ff0000000189c */
[----:B------:R-:W-:Y:S01]  /*7a10*/  HMMA.16816.F32 R152, R16, R166, R152 ;  /* 0x000000a61098723c */ /* 0x000fe20000001898 */
[----:B------:R-:W-:Y:S07]  /*7a20*/  LDSM.16.M88.4 R164, [R200+0xb000] ;  /* 0x00b00000c8a4783b */ /* 0x000fee0000000200 */
[----:B------:R-:W-:Y:S01]  /*7a30*/  HMMA.16816.F32 R192, R12, R194, R140 ;  /* 0x000000c20cc0723c */ /* 0x000fe2000000188c */
[----:B------:R-:W1:Y:S07]  /*7a40*/  LDSM.16.M88.4 R140, [R191+0xa800] ;  /* 0x00a80000bf8c783b */ /* 0x000e6e0000000200 */
[C---:B------:R-:W-:Y:S08]  /*7a50*/  HMMA.16816.F32 R148, R16.reuse, R160, R148 ;  /* 0x000000a01094723c */ /* 0x040ff00000001894 */
[C---:B------:R-:W-:Y:S08]  /*7a60*/  HMMA.16816.F32 R144, R16.reuse, R162, R144 ;  /* 0x000000a21090723c */ /* 0x040ff00000001890 */
[----:B--2---:R-:W-:Y:S01]  /*7a70*/  HMMA.16816.F32 R160, R16, R28, R172 ;  /* 0x0000001c10a0723c */ /* 0x004fe200000018ac */
[----:B------:R-:W-:-:S05]  /*7a80*/  IMAD.SHL.U32 R173, R186, 0x2, RZ ;  /* 0x00000002baad7824 */ /* 0x000fca00078e00ff */
[----:B------:R-:W-:Y:S02]  /*7a90*/  LOP3.LUT R172, R173, 0x6, RZ, 0xc0, !PT ;  /* 0x00000006adac7812 */ /* 0x000fe400078ec0ff */
[----:B----4-:R-:W-:Y:S03]  /*7aa0*/  HMMA.16816.F32 R32, R4, R20, R32 ;  /* 0x000000140420723c */ /* 0x010fe60000001820 */
[----:B------:R-:W-:-:S04]  /*7ab0*/  IMAD R174, R189, 0x40, R172 ;  /* 0x00000040bdae7824 */ /* 0x000fc800078e02ac */
[C---:B------:R-:W-:Y:S01]  /*7ac0*/  VIADD R20, R174.reuse, 0xffffff80 ;  /* 0xffffff80ae147836 */ /* 0x040fe20000000000 */
[----:B------:R-:W-:Y:S01]  /*7ad0*/  HMMA.16816.F32 R156, R12, R24, R156 ;  /* 0x000000180c9c723c */ /* 0x000fe2000000189c */
[----:B------:R-:W-:-:S03]  /*7ae0*/  VIADD R136, R174, 0xffffff88 ;  /* 0xffffff88ae887836 */ /* 0x000fc60000000000 */
[----:B------:R-:W-:Y:S02]  /*7af0*/  ISETP.GT.AND P5, PT, R209, R20, PT ;  /* 0x00000014d100720c */ /* 0x000fe40003fa4270 */
[----:B------:R-:W-:Y:S02]  /*7b00*/  ISETP.GE.AND P4, PT, R20, R208, PT ;  /* 0x000000d01400720c */ /* 0x000fe40003f86270 */
[----:B------:R-:W-:Y:S03]  /*7b10*/  HMMA.16816.F32 R192, R8, R138, R192 ;  /* 0x0000008a08c0723c */ /* 0x000fe600000018c0 */
[----:B------:R-:W-:Y:S01]  /*7b20*/  FSEL R29, R32, -INF , !P5 ;  /* 0xff800000201d7808 */ /* 0x000fe20006800000 */
[----:B------:R-:W-:Y:S01]  /*7b30*/  VIADD R32, R174, 0xffffff81 ;  /* 0xffffff81ae207836 */ /* 0x000fe20000000000 */
[----:B------:R-:W-:Y:S02]  /*7b40*/  ISETP.GT.AND P5, PT, R177, R20, PT ;  /* 0x00000014b100720c */ /* 0x000fe40003fa4270 */
[----:B------:R-:W-:Y:S01]  /*7b50*/  FSEL R29, R29, -INF , !P4 ;  /* 0xff8000001d1d7808 */ /* 0x000fe20006000000 */
[----:B------:R-:W-:Y:S01]  /*7b60*/  HMMA.16816.F32 R152, R12, R26, R152 ;  /* 0x0000001a0c98723c */ /* 0x000fe20000001898 */
[----:B------:R-:W2:Y:S01]  /*7b70*/  LDSM.16.M88.4 R24, [R201+0xa800] ;  /* 0x00a80000c918783b */ /* 0x000ea20000000200 */
[----:B------:R-:W-:-:S02]  /*7b80*/  ISETP.GE.AND P4, PT, R20, R207, PT ;  /* 0x000000cf1400720c */ /* 0x000fc40003f86270 */
[----:B------:R-:W-:Y:S02]  /*7b90*/  FSEL R28, R34, -INF , !P5 ;  /* 0xff800000221c7808 */ /* 0x000fe40006800000 */
[----:B------:R-:W-:Y:S02]  /*7ba0*/  ISETP.GT.AND P5, PT, R209, R32, PT ;  /* 0x00000020d100720c */ /* 0x000fe40003fa4270 */
[----:B-1----:R-:W-:Y:S01]  /*7bb0*/  HMMA.16816.F32 R156, R8, R140, R156 ;  /* 0x0000008c089c723c */ /* 0x002fe2000000189c */
[----:B------:R-:W-:Y:S01]  /*7bc0*/  FSEL R28, R28, -INF , !P4 ;  /* 0xff8000001c1c7808 */ /* 0x000fe20006000000 */
[----:B------:R-:W-:Y:S01]  /*7bd0*/  VIADD R140, R174, 0xffffff90 ;  /* 0xffffff90ae8c7836 */ /* 0x000fe20000000000 */
[----:B------:R-:W-:Y:S02]  /*7be0*/  ISETP.GE.AND P4, PT, R32, R208, PT ;  /* 0x000000d02000720c */ /* 0x000fe40003f86270 */
[----:B------:R-:W-:Y:S02]  /*7bf0*/  FSEL R33, R33, -INF , !P5 ;  /* 0xff80000021217808 */ /* 0x000fe40006800000 */
[----:B------:R-:W-:Y:S01]  /*7c00*/  ISETP.GT.AND P5, PT, R177, R32, PT ;  /* 0x00000020b100720c */ /* 0x000fe20003fa4270 */
[----:B------:R-:W-:Y:S01]  /*7c10*/  HMMA.16816.F32 R192, R4, R22, R192 ;  /* 0x0000001604c0723c */ /* 0x000fe200000018c0 */
[----:B------:R-:W1:Y:S07]  /*7c20*/  LDSM.16.M88.4 R20, [R191+0xb000] ;  /* 0x00b00000bf14783b */ /* 0x000e6e0000000200 */
[----:B------:R-:W-:Y:S01]  /*7c30*/  HMMA.16816.F32 R148, R12, R164, R148 ;  /* 0x000000a40c94723c */ /* 0x000fe20000001894 */
[----:B------:R-:W-:-:S02]  /*7c40*/  FSEL R165, R33, -INF , !P4 ;  /* 0xff80000021a57808 */ /* 0x000fc40006000000 */
[----:B------:R-:W-:Y:S02]  /*7c50*/  ISETP.GE.AND P4, PT, R32, R207, PT ;  /* 0x000000cf2000720c */ /* 0x000fe40003f86270 */
[----:B------:R-:W-:Y:S02]  /*7c60*/  FSEL R164, R35, -INF , !P5 ;  /* 0xff80000023a47808 */ /* 0x000fe40006800000 */
[----:B------:R3:W4:Y:S01]  /*7c70*/  LDSM.16.M88.4 R32, [R200+0xb800] ;  /* 0x00b80000c820783b */ /* 0x0007220000000200 */
[----:B------:R-:W-:Y:S01]  /*7c80*/  ISETP.GT.AND P5, PT, R209, R136, PT ;  /* 0x00000088d100720c */ /* 0x000fe20003fa4270 */
[----:B------:R-:W-:Y:S01]  /*7c90*/  HMMA.16816.F32 R152, R8, R142, R152 ;  /* 0x0000008e0898723c */ /* 0x000fe20000001898 */
[----:B------:R-:W-:Y:S02]  /*7ca0*/  FSEL R164, R164, -INF , !P4 ;  /* 0xff800000a4a47808 */ /* 0x000fe40006000000 */
[----:B------:R-:W-:Y:S02]  /*7cb0*/  ISETP.GE.AND P4, PT, R136, R208, PT ;  /* 0x000000d08800720c */ /* 0x000fe40003f86270 */
[----:B------:R-:W-:-:S02]  /*7cc0*/  FSEL R192, R192, -INF , !P5 ;  /* 0xff800000c0c07808 */ /* 0x000fc40006800000 */
[----:B------:R-:W-:Y:S01]  /*7cd0*/  ISETP.GT.AND P5, PT, R177, R136, PT ;  /* 0x00000088b100720c */ /* 0x000fe20003fa4270 */
[----:B--2---:R-:W-:Y:S01]  /*7ce0*/  HMMA.16816.F32 R156, R4, R24, R156 ;  /* 0x00000018049c723c */ /* 0x004fe2000000189c */
[----:B------:R-:W-:Y:S01]  /*7cf0*/  VIADD R24, R174, 0xffffff89 ;  /* 0xffffff89ae187836 */ /* 0x000fe20000000000 */
[----:B------:R-:W-:Y:S02]  /*7d00*/  FSEL R217, R192, -INF , !P4 ;  /* 0xff800000c0d97808 */ /* 0x000fe40006000000 */
[----:B------:R-:W-:Y:S02]  /*7d10*/  ISETP.GE.AND P4, PT, R136, R207, PT ;  /* 0x000000cf8800720c */ /* 0x000fe40003f86270 */
[----:B------:R-:W-:Y:S01]  /*7d20*/  FSEL R194, R194, -INF , !P5 ;  /* 0xff800000c2c27808 */ /* 0x000fe20006800000 */
[----:B------:R-:W2:Y:S01]  /*7d30*/  LDSM.16.M88.4 R136, [R201+0xb000] ;  /* 0x00b00000c988783b */ /* 0x000ea20000000200 */
[----:B------:R-:W-:Y:S01]  /*7d40*/  ISETP.GT.AND P5, PT, R209, R24, PT ;  /* 0x00000018d100720c */ /* 0x000fe20003fa4270 */
[----:B------:R-:W-:Y:S01]  /*7d50*/  HMMA.16816.F32 R168, R180, R178, R168 ;  /* 0x000000b2b4a8723c */ /* 0x000fe200000018a8 */
[----:B------:R-:W-:-:S02]  /*7d60*/  FSEL R198, R194, -INF , !P4 ;  /* 0xff800000c2c67808 */ /* 0x000fc40006000000 */
[----:B------:R-:W-:Y:S02]  /*7d70*/  ISETP.GE.AND P4, PT, R24, R208, PT ;  /* 0x000000d01800720c */ /* 0x000fe40003f86270 */
[----:B------:R-:W-:Y:S02]  /*7d80*/  FSEL R193, R193, -INF , !P5 ;  /* 0xff800000c1c17808 */ /* 0x000fe40006800000 */
[----:B------:R-:W-:Y:S01]  /*7d90*/  ISETP.GT.AND P5, PT, R177, R24, PT ;  /* 0x00000018b100720c */ /* 0x000fe20003fa4270 */
[----:B-1----:R-:W-:Y:S01]  /*7da0*/  HMMA.16816.F32 R148, R8, R20, R148 ;  /* 0x000000140894723c */ /* 0x002fe20000001894 */
[----:B------:R-:W-:Y:S01]  /*7db0*/  FSEL R233, R193, -INF , !P4 ;  /* 0xff800000c1e97808 */ /* 0x000fe20006000000 */
[----:B------:R-:W-:Y:S01]  /*7dc0*/  VIADD R20, R174, 0xffffff91 ;  /* 0xffffff91ae147836 */ /* 0x000fe20000000000 */
[----:B------:R-:W-:Y:S02]  /*7dd0*/  ISETP.GE.AND P4, PT, R24, R207, PT ;  /* 0x000000cf1800720c */ /* 0x000fe40003f86270 */
[----:B------:R-:W-:-:S02]  /*7de0*/  FSEL R195, R195, -INF , !P5 ;  /* 0xff800000c3c37808 */ /* 0x000fc40006800000 */
[----:B------:R-:W-:Y:S01]  /*7df0*/  ISETP.GT.AND P5, PT, R209, R140, PT ;  /* 0x0000008cd100720c */ /* 0x000fe20003fa4270 */
[----:B------:R-:W-:Y:S01]  /*7e00*/  HMMA.16816.F32 R152, R4, R26, R152 ;  /* 0x0000001a0498723c */ /* 0x000fe20000001898 */
[----:B---3--:R-:W-:Y:S01]  /*7e10*/  FSEL R200, R195, -INF , !P4 ;  /* 0xff800000c3c87808 */ /* 0x008fe20006000000 */
[----:B------:R-:W1:Y:S01]  /*7e20*/  LDSM.16.M88.4 R24, [R191+0xb800] ;  /* 0x00b80000bf18783b */ /* 0x000e620000000200 */
[----:B------:R-:W-:Y:S02]  /*7e30*/  ISETP.GE.AND P4, PT, R140, R208, PT ;  /* 0x000000d08c00720c */ /* 0x000fe40003f86270 */
[----:B------:R-:W-:Y:S02]  /*7e40*/  FSEL R156, R156, -INF , !P5 ;  /* 0xff8000009c9c7808 */ /* 0x000fe40006800000 */
[----:B------:R-:W-:Y:S01]  /*7e50*/  ISETP.GT.AND P5, PT, R177, R140, PT ;  /* 0x0000008cb100720c */ /* 0x000fe20003fa4270 */
[----:B------:R-:W-:Y:S01]  /*7e60*/  HMMA.16816.F32 R144, R12, R166, R144 ;  /* 0x000000a60c90723c */ /* 0x000fe20000001890 */
[----:B------:R-:W-:-:S02]  /*7e70*/  FSEL R179, R156, -INF , !P4 ;  /* 0xff8000009cb37808 */ /* 0x000fc40006000000 */
[----:B------:R-:W-:Y:S02]  /*7e80*/  ISETP.GE.AND P4, PT, R140, R207, PT ;  /* 0x000000cf8c00720c */ /* 0x000fe40003f86270 */
[----:B------:R-:W-:Y:S02]  /*7e90*/  FSEL R158, R158, -INF , !P5 ;  /* 0xff8000009e9e7808 */ /* 0x000fe40006800000 */
[----:B------:R-:W-:Y:S01]  /*7ea0*/  ISETP.GT.AND P5, PT, R209, R20, PT ;  /* 0x00000014d100720c */ /* 0x000fe20003fa4270 */
[----:B----4-:R-:W-:Y:S01]  /*7eb0*/  HMMA.16816.F32 R160, R12, R32, R160 ;  /* 0x000000200ca0723c */ /* 0x010fe200000018a0 */
[----:B------:R-:W-:Y:S01]  /*7ec0*/  FSEL R190, R158, -INF , !P4 ;  /* 0xff8000009ebe7808 */ /* 0x000fe20006000000 */
[----:B------:R-:W-:Y:S01]  /*7ed0*/  VIADD R32, R174, 0xffffff98 ;  /* 0xffffff98ae207836 */ /* 0x000fe20000000000 */
[----:B------:R-:W-:Y:S02]  /*7ee0*/  ISETP.GE.AND P4, PT, R20, R208, PT ;  /* 0x000000d01400720c */ /* 0x000fe40003f86270 */
[----:B------:R-:W-:-:S02]  /*7ef0*/  FSEL R157, R157, -INF , !P5 ;  /* 0xff8000009d9d7808 */ /* 0x000fc40006800000 */
[----:B------:R-:W-:Y:S01]  /*7f00*/  ISETP.GT.AND P5, PT, R177, R20, PT ;  /* 0x00000014b100720c */ /* 0x000fe20003fa4270 */
[----:B--2---:R-:W-:Y:S01]  /*7f10*/  HMMA.16816.F32 R148, R4, R136, R148 ;  /* 0x000000880494723c */ /* 0x004fe20000001894 */
[----:B------:R-:W-:Y:S02]  /*7f20*/  FSEL R199, R157, -INF , !P4 ;  /* 0xff8000009dc77808 */ /* 0x000fe40006000000 */
[----:B------:R-:W-:Y:S02]  /*7f30*/  ISETP.GE.AND P4, PT, R20, R207, PT ;  /* 0x000000cf1400720c */ /* 0x000fe40003f86270 */
[----:B------:R-:W-:Y:S02]  /*7f40*/  FSEL R159, R159, -INF , !P5 ;  /* 0xff8000009f9f7808 */ /* 0x000fe40006800000 */
[----:B------:R-:W-:Y:S01]  /*7f50*/  ISETP.GT.AND P5, PT, R209, R32, PT ;  /* 0x00000020d100720c */ /* 0x000fe20003fa4270 */
[----:B------:R-:W-:Y:S01]  /*7f60*/  HMMA.16816.F32 R144, R8, R22, R144 ;  /* 0x000000160890723c */ /* 0x000fe20000001890 */
[----:B------:R-:W-:Y:S01]  /*7f70*/  FSEL R192, R159, -INF , !P4 ;  /* 0xff8000009fc07808 */ /* 0x000fe20006000000 */
[----:B------:R-:W2:Y:S01]  /*7f80*/  LDSM.16.M88.4 R20, [R201+0xb800] ;  /* 0x00b80000c914783b */ /* 0x000ea20000000200 */
[----:B------:R-:W-:Y:S01]  /*7f90*/  ISETP.GE.AND P4, PT, R32, R208, PT ;  /* 0x000000d02000720c */ /* 0x000fe20003f86270 */
[----:B------:R-:W-:-:S04]  /*7fa0*/  DEPBAR.LE SB0, 0x0 ;  /* 0x000080000000791a */ /* 0x000fc80000000000 */
[----:B------:R-:W-:Y:S01]  /*7fb0*/  FSEL R152, R152, -INF , !P5 ;  /* 0xff80000098987808 */ /* 0x000fe20006800000 */
[----:B------:R-:W-:Y:S01]  /*7fc0*/  HMMA.16816.F32 R168, R16, R30, R168 ;  /* 0x0000001e10a8723c */ /* 0x000fe200000018a8 */
[----:B------:R-:W-:Y:S01]  /*7fd0*/  BAR.SYNC.DEFER_BLOCKING 0x0 ;  /* 0x0000000000007b1d */ /* 0x000fe20000010000 */
[----:B------:R-:W-:Y:S01]  /*7fe0*/  ISETP.GT.AND P5, PT, R177, R32, PT ;  /* 0x00000020b100720c */ /* 0x000fe20003fa4270 */
[----:B------:R-:W-:Y:S01]  /*7ff0*/  VIADD R16, R174, 0xffffffa0 ;  /* 0xffffffa0ae107836 */ /* 0x000fe20000000000 */
[----:B------:R-:W-:Y:S02]  /*8000*/  FSEL R181, R152, -INF , !P4 ;  /* 0xff80000098b57808 */ /* 0x000fe40006000000 */
[----:B------:R-:W-:Y:S01]  /*8010*/  ISETP.GE.AND P4, PT, R32, R207, PT ;  /* 0x000000cf2000720c */ /* 0x000fe20003f86270 */
[----:B------:R-:W-:Y:S01]  /*8020*/  VIADD R32, R174, 0xffffff99 ;  /* 0xffffff99ae207836 */ /* 0x000fe20000000000 */
[----:B------:R-:W-:Y:S01]  /*8030*/  FSEL R136, R154, -INF , !P5 ;  /* 0xff8000009a887808 */ /* 0x000fe20006800000 */
[----:B-1----:R-:W-:Y:S03]  /*8040*/  HMMA.16816.F32 R160, R8, R24, R160 ;  /* 0x0000001808a0723c */ /* 0x002fe600000018a0 */
[----:B------:R-:W-:-:S02]  /*8050*/  ISETP.GT.AND P5, PT, R209, R32, PT ;  /* 0x00000020d100720c */ /* 0x000fc40003fa4270 */
[----:B------:R-:W-:Y:S02]  /*8060*/  FSEL R136, R136, -INF , !P4 ;  /* 0xff80000088887808 */ /* 0x000fe40006000000 */
[C---:B------:R-:W-:Y:S01]  /*8070*/  ISETP.GE.AND P4, PT, R32.reuse, R208, PT ;  /* 0x000000d02000720c */ /* 0x040fe20003f86270 */
[----:B------:R-:W-:Y:S01]  /*8080*/  HMMA.16816.F32 R144, R4, R138, R144 ;  /* 0x0000008a0490723c */ /* 0x000fe20000001890 */
[----:B------:R-:W-:Y:S01]  /*8090*/  FSEL R137, R153, -INF , !P5 ;  /* 0xff80000099897808 */ /* 0x000fe20006800000 */
[----:B------:R-:W-:Y:S01]  /*80a0*/  VIADD R153, R189, 0xfffffffe ;  /* 0xfffffffebd997836 */ /* 0x000fe20000000000 */
[----:B------:R-:W-:Y:S02]  /*80b0*/  ISETP.GT.AND P5, PT, R177, R32, PT ;  /* 0x00000020b100720c */ /* 0x000fe40003fa4270 */
[----:B------:R-:W-:Y:S02]  /*80c0*/  FSEL R137, R137, -INF , !P4 ;  /* 0xff80000089897808 */ /* 0x000fe40006000000 */
[----:B------:R-:W-:Y:S01]  /*80d0*/  ISETP.GE.AND P4, PT, R32, R207, PT ;  /* 0x000000cf2000720c */ /* 0x000fe20003f86270 */
[----:B------:R-:W-:Y:S01]  /*80e0*/  HMMA.16816.F32 R168, R12, R34, R168 ;  /* 0x000000220ca8723c */ /* 0x000fe200000018a8 */
[----:B------:R-:W-:Y:S01]  /*80f0*/  FSEL R155, R155, -INF , !P5 ;  /* 0xff8000009b9b7808 */ /* 0x000fe20006800000 */
[C---:B------:R-:W-:Y:S01]  /*8100*/  VIADD R12, R174.reuse, 0xffffffa8 ;  /* 0xffffffa8ae0c7836 */ /* 0x040fe20000000000 */
[----:B------:R-:W-:Y:S01]  /*8110*/  ISETP.GT.AND P5, PT, R209, R16, PT ;  /* 0x00000010d100720c */ /* 0x000fe20003fa4270 */
[----:B------:R-:W-:Y:S01]  /*8120*/  VIADD R14, R174, 0xffffffa9 ;  /* 0xffffffa9ae0e7836 */ /* 0x000fe20000000000 */
[----:B------:R-:W-:-:S02]  /*8130*/  FSEL R180, R155, -INF , !P4 ;  /* 0xff8000009bb47808 */ /* 0x000fc40006000000 */
[----:B------:R-:W-:Y:S01]  /*8140*/  ISETP.GE.AND P4, PT, R16, R208, PT ;  /* 0x000000d01000720c */ /* 0x000fe20003f86270 */
[----:B--2---:R-:W-:Y:S01]  /*8150*/  HMMA.16816.F32 R160, R4, R20, R160 ;  /* 0x0000001404a0723c */ /* 0x004fe200000018a0 */
[----:B------:R-:W-:Y:S02]  /*8160*/  FSEL R141, R148, -INF , !P5 ;  /* 0xff800000948d7808 */ /* 0x000fe40006800000 */
[----:B------:R-:W-:Y:S02]  /*8170*/  ISETP.GT.AND P5, PT, R177, R16, PT ;  /* 0x00000010b100720c */ /* 0x000fe40003fa4270 */
[----:B------:R-:W-:Y:S02]  /*8180*/  FSEL R141, R141, -INF , !P4 ;  /* 0xff8000008d8d7808 */ /* 0x000fe40006000000 */
[----:B------:R-:W-:Y:S01]  /*8190*/  ISETP.GE.AND P4, PT, R16, R207, PT ;  /* 0x000000cf1000720c */ /* 0x000fe20003f86270 */
[----:B------:R-:W-:Y:S01]  /*81a0*/  VIADD R16, R174, 0xffffffa1 ;  /* 0xffffffa1ae107836 */ /* 0x000fe20000000000 */
[----:B------:R-:W-:-:S03]  /*81b0*/  FSEL R140, R150, -INF , !P5 ;  /* 0xff800000968c7808 */ /* 0x000fc60006800000 */
[----:B------:R-:W-:Y:S01]  /*81c0*/  HMMA.16816.F32 R168, R8, R26, R168 ;  /* 0x0000001a08a8723c */ /* 0x000fe200000018a8 */
[-C--:B------:R-:W-:Y:S01]  /*81d0*/  ISETP.GT.AND P5, PT, R209, R16.reuse, PT ;  /* 0x00000010d100720c */ /* 0x080fe20003fa4270 */
[----:B------:R-:W-:Y:S01]  /*81e0*/  VIADD R8, R174, 0xffffffb0 ;  /* 0xffffffb0ae087836 */ /* 0x000fe20000000000 */
[----:B------:R-:W-:Y:S01]  /*81f0*/  FSEL R140, R140, -INF , !P4 ;  /* 0xff8000008c8c7808 */ /* 0x000fe20006000000 */
[----:B------:R-:W-:Y:S01]  /*8200*/  VIADD R10, R174, 0xffffffb1 ;  /* 0xffffffb1ae0a7836 */ /* 0x000fe20000000000 */
[----:B------:R-:W-:Y:S02]  /*8210*/  FSEL R143, R149, -INF , !P5 ;  /* 0xff800000958f7808 */ /* 0x000fe40006800000 */
[----:B------:R-:W-:Y:S02]  /*8220*/  ISETP.GT.AND P5, PT, R177, R16, PT ;  /* 0x00000010b100720c */ /* 0x000fe40003fa4270 */
[----:B------:R-:W-:Y:S02]  /*8230*/  ISETP.GE.AND P4, PT, R16, R208, PT ;  /* 0x000000d01000720c */ /* 0x000fe40003f86270 */
[----:B------:R-:W-:-:S02]  /*8240*/  FSEL R142, R151, -INF , !P5 ;  /* 0xff800000978e7808 */ /* 0x000fc40006800000 */
[-C--:B------:R-:W-:Y:S02]  /*8250*/  ISETP.GT.AND P5, PT, R209, R12.reuse, PT ;  /* 0x0000000cd100720c */ /* 0x080fe40003fa4270 */
[----:B------:R-:W-:Y:S02]  /*8260*/  FSEL R143, R143, -INF , !P4 ;  /* 0xff8000008f8f7808 */ /* 0x000fe40006000000 */
[----:B------:R-:W-:Y:S02]  /*8270*/  ISETP.GE.AND P4, PT, R16, R207, PT ;  /* 0x000000cf1000720c */ /* 0x000fe40003f86270 */
[----:B------:R-:W-:Y:S01]  /*8280*/  FSEL R144, R144, -INF , !P5 ;  /* 0xff80000090907808 */ /* 0x000fe20006800000 */
[----:B------:R-:W-:Y:S01]  /*8290*/  HMMA.16816.F32 R4, R4, R22, R168 ;  /* 0x000000160404723c */ /* 0x000fe200000018a8 */
        /* <DEDUP_REMOVED lines=20> */
[-C--:B------:R-:W-:Y:S02]  /*83e0*/  ISETP.GT.AND P5, PT, R209, R10.reuse, PT ;  /* 0x0000000ad100720c */ /* 0x080fe40003fa4270 */
[----:B------:R-:W-:Y:S02]  /*83f0*/  FSEL R167, R160, -INF , !P4 ;  /* 0xff800000a0a77808 */ /* 0x000fe40006000000 */
[----:B------:R-:W-:Y:S01]  /*8400*/  ISETP.GE.AND P4, PT, R8, R207, PT ;  /* 0x000000cf0800720c */ /* 0x000fe20003f86270 */
[----:B------:R-:W-:Y:S01]  /*8410*/  VIADD R8, R174, 0xffffffb8 ;  /* 0xffffffb8ae087836 */ /* 0x000fe20000000000 */
[----:B------:R-:W-:Y:S02]  /*8420*/  FSEL R161, R161, -INF , !P5 ;  /* 0xff800000a1a17808 */ /* 0x000fe40006800000 */
[----:B------:R-:W-:Y:S02]  /*8430*/  ISETP.GT.AND P5, PT, R177, R10, PT ;  /* 0x0000000ab100720c */ /* 0x000fe40003fa4270 */
[----:B------:R-:W-:-:S02]  /*8440*/  FSEL R171, R162, -INF , !P4 ;  /* 0xff800000a2ab7808 */ /* 0x000fc40006000000 */
[----:B------:R-:W-:Y:S02]  /*8450*/  FSEL R163, R163, -INF , !P5 ;  /* 0xff800000a3a37808 */ /* 0x000fe40006800000 */
[----:B------:R-:W-:Y:S02]  /*8460*/  ISETP.GT.AND P5, PT, R209, R8, PT ;  /* 0x00000008d100720c */ /* 0x000fe40003fa4270 */
[----:B------:R-:W-:Y:S02]  /*8470*/  ISETP.GE.AND P4, PT, R10, R208, PT ;  /* 0x000000d00a00720c */ /* 0x000fe40003f86270 */
[----:B------:R-:W-:Y:S01]  /*8480*/  FSEL R175, R4, -INF , !P5 ;  /* 0xff80000004af7808 */ /* 0x000fe20006800000 */
[----:B------:R-:W-:Y:S01]  /*8490*/  VIADD R4, R174, 0xffffffb9 ;  /* 0xffffffb9ae047836 */ /* 0x000fe20000000000 */
[----:B------:R-:W-:Y:S02]  /*84a0*/  ISETP.GT.AND P5, PT, R177, R8, PT ;  /* 0x00000008b100720c */ /* 0x000fe40003fa4270 */
[----:B------:R-:W-:-:S02]  /*84b0*/  FSEL R176, R161, -INF , !P4 ;  /* 0xff800000a1b07808 */ /* 0x000fc40006000000 */
[----:B------:R-:W-:Y:S02]  /*84c0*/  FSEL R6, R6, -INF , !P5 ;  /* 0xff80000006067808 */ /* 0x000fe40006800000 */
[-C--:B------:R-:W-:Y:S02]  /*84d0*/  ISETP.GT.AND P5, PT, R209, R4.reuse, PT ;  /* 0x00000004d100720c */ /* 0x080fe40003fa4270 */
[----:B------:R-:W-:Y:S02]  /*84e0*/  ISETP.GE.AND P4, PT, R10, R207, PT ;  /* 0x000000cf0a00720c */ /* 0x000fe40003f86270 */
[----:B------:R-:W-:Y:S02]  /*84f0*/  FSEL R5, R5, -INF , !P5 ;  /* 0xff80000005057808 */ /* 0x000fe40006800000 */
[----:B------:R-:W-:Y:S02]  /*8500*/  FSEL R170, R163, -INF , !P4 ;  /* 0xff800000a3aa7808 */ /* 0x000fe40006000000 */
[----:B------:R-:W-:-:S02]  /*8510*/  ISETP.GT.AND P5, PT, R177, R4, PT ;  /* 0x00000004b100720c */ /* 0x000fc40003fa4270 */
[C---:B------:R-:W-:Y:S02]  /*8520*/  ISETP.GE.AND P4, PT, R8.reuse, R208, PT ;  /* 0x000000d00800720c */ /* 0x040fe40003f86270 */
[----:B------:R-:W-:Y:S02]  /*8530*/  FSEL R7, R7, -INF , !P5 ;  /* 0xff80000007077808 */ /* 0x000fe40006800000 */
[----:B------:R-:W-:Y:S02]  /*8540*/  FSEL R175, R175, -INF , !P4 ;  /* 0xff800000afaf7808 */ /* 0x000fe40006000000 */
[----:B------:R-:W-:Y:S02]  /*8550*/  ISETP.GT.U32.AND P5, PT, R153, R214, PT ;  /* 0x000000d69900720c */ /* 0x000fe40003fa4070 */
[----:B------:R-:W-:-:S04]  /*8560*/  ISETP.GE.AND P4, PT, R8, R207, PT ;  /* 0x000000cf0800720c */ /* 0x000fc80003f86270 */
[----:B------:R-:W-:Y:S02]  /*8570*/  FSEL R169, R6, -INF , !P4 ;  /* 0xff80000006a97808 */ /* 0x000fe40006000000 */
[----:B------:R-:W-:-:S04]  /*8580*/  ISETP.GE.AND P4, PT, R4, R208, PT ;  /* 0x000000d00400720c */ /* 0x000fc80003f86270 */
[----:B------:R-:W-:Y:S02]  /*8590*/  FSEL R174, R5, -INF , !P4 ;  /* 0xff80000005ae7808 */ /* 0x000fe40006000000 */
[----:B------:R-:W-:-:S04]  /*85a0*/  ISETP.GE.AND P4, PT, R4, R207, PT ;  /* 0x000000cf0400720c */ /* 0x000fc80003f86270 */
[----:B------:R-:W-:Y:S01]  /*85b0*/  FSEL R168, R7, -INF , !P4 ;  /* 0xff80000007a87808 */ /* 0x000fe20006000000 */
[----:B------:R-:W-:Y:S08]  /*85c0*/  @!P5 BRA `(.L_x_843) ;  /* 0x000000040050d947 */ /* 0x000ff00003800000 */
[----:B------:R-:W-:Y:S01]  /*85d0*/  VIADD R4, R189, 0xfffffffd ;  /* 0xfffffffdbd047836 */ /* 0x000fe20000000000 */
[----:B------:R-:W-:Y:S03]  /*85e0*/  BSSY.RECONVERGENT B0, `(.L_x_844) ;  /* 0x0000051000007945 */ /* 0x000fe60003800200 */
[C---:B------:R-:W-:Y:S02]  /*85f0*/  IMAD R5, R4.reuse, R135, RZ ;  /* 0x0000008704057224 */ /* 0x040fe400078e02ff */
[----:B------:R-:W-:-:S04]  /*8600*/  IMAD.WIDE.U32 R8, R4, R134, RZ ;  /* 0x0000008604087225 */ /* 0x000fc800078e00ff */
[----:B------:R-:W-:Y:S01]  /*8610*/  IMAD.IADD R7, R9, 0x1, R5 ;  /* 0x0000000109077824 */ /* 0x000fe200078e0205 */
[----:B------:R-:W-:Y:S01]  /*8620*/  LEA R10, P4, R8, R213, 0x7 ;  /* 0x000000d5080a7211 */ /* 0x000fe200078838ff */
[----:B------:R-:W-:-:S03]  /*8630*/  IMAD.IADD R5, R5, 0x1, R9 ;  /* 0x0000000105057824 */ /* 0x000fc600078e0209 */
[C---:B------:R-:W-:Y:S02]  /*8640*/  LEA.HI.X R11, R8.reuse, R212, R7, 0x7, P4 ;  /* 0x000000d4080b7211 */ /* 0x040fe400020f3c07 */
[----:B------:R-:W-:-:S03]  /*8650*/  LEA R7, P4, R8, R2, 0x6 ;  /* 0x0000000208077211 */ /* 0x000fc600078830ff */
[----:B------:R-:W-:Y:S01]  /*8660*/  @!PT LDS RZ, [RZ] ;  /* 0x00000000fffff984 */ /* 0x000fe20000000800 */
[----:B------:R-:W-:Y:S01]  /*8670*/  @!PT LDS RZ, [RZ] ;  /* 0x00000000fffff984 */ /* 0x000fe20000000800 */
[----:B------:R-:W-:Y:S01]  /*8680*/  @!PT LDS RZ, [RZ] ;  /* 0x00000000fffff984 */ /* 0x000fe20000000800 */
[----:B------:R1:W-:Y:S01]  /*8690*/  @!P3 LDGSTS.E.BYPASS.LTC128B.128 [R216+0x6000], desc[UR14][R10.64] ;  /* 0x060000000ad8bfae */ /* 0x0003e2000b981a0e */
[----:B------:R-:W-:Y:S02]  /*86a0*/  LEA.HI.X R5, R8, R0, R5, 0x6, P4 ;  /* 0x0000000008057211 */ /* 0x000fe400020f3405 */
[----:B------:R-:W-:Y:S01]  /*86b0*/  IADD3 R2, P4, PT, R2, R7, RZ ;  /* 0x0000000702027210 */ /* 0x000fe20007f9e0ff */
[----:B------:R1:W-:Y:S04]  /*86c0*/  @P3 STS.128 [R216+0x6000], RZ ;  /* 0x006000ffd8003388 */ /* 0x0003e80000000c00 */
[--C-:B------:R-:W-:Y:S01]  /*86d0*/  IMAD.X R9, R0, 0x1, R5.reuse, P4 ;  /* 0x0000000100097824 */ /* 0x100fe200020e0605 */
[CC--:B------:R-:W-:Y:S01]  /*86e0*/  LEA R12, P4, R7.reuse, R213.reuse, 0x1 ;  /* 0x000000d5070c7211 */ /* 0x0c0fe200078808ff */
[----:B------:R-:W-:Y:S01]  /*86f0*/  @!PT LDS RZ, [RZ] ;  /* 0x00000000fffff984 */ /* 0x000fe20000000800 */
[----:B------:R-:W-:Y:S01]  /*8700*/  @!PT LDS RZ, [RZ] ;  /* 0x00000000fffff984 */ /* 0x000fe20000000800 */
[----:B------:R-:W-:Y:S01]  /*8710*/  @!PT LDS RZ, [RZ] ;  /* 0x00000000fffff984 */ /* 0x000fe20000000800 */
[----:B------:R1:W-:Y:S03]  /*8720*/  @!P1 LDGSTS.E.BYPASS.LTC128B.128 [R216+0x8000], desc[UR14][R10.64+0x80] ;  /* 0x080000800ad89fae */ /* 0x0003e6000b981a0e */
[----:B------:R-:W-:Y:S01]  /*8730*/  LEA.HI.X R13, R7, R212, R5, 0x1, P4 ;  /* 0x000000d4070d7211 */ /* 0x000fe200020f0c05 */
[----:B------:R1:W-:Y:S01]  /*8740*/  @P1 STS.128 [R216+0x8000], RZ ;  /* 0x008000ffd8001388 */ /* 0x0003e20000000c00 */
[----:B------:R-:W-:-:S03]  /*8750*/  LEA R8, P4, R2, R213, 0x1 ;  /* 0x000000d502087211 */ /* 0x000fc600078808ff */
[----:B------:R-:W-:Y:S01]  /*8760*/  @!PT LDS RZ, [RZ] ;  /* 0x00000000fffff984 */ /* 0x000fe20000000800 */
[----:B------:R-:W-:Y:S01]  /*8770*/  @!PT LDS RZ, [RZ] ;  /* 0x00000000fffff984 */ /* 0x000fe20000000800 */
[----:B------:R-:W-:Y:S01]  /*8780*/  @!PT LDS RZ, [RZ] ;  /* 0x00000000fffff984 */ /* 0x000fe20000000800 */
[----:B------:R1:W-:Y:S01]  /*8790*/  @!P0 LDGSTS.E.BYPASS.LTC128B.128 [R216+0xa000], desc[UR14][R10.64+0x100] ;  /* 0x0a0001000ad88fae */ /* 0x0003e2000b981a0e */
[----:B------:R-:W-:Y:S02]  /*87a0*/  LEA.HI.X R9, R2, R212, R9, 0x1, P4 ;  /* 0x000000d402097211 */ /* 0x000fe400020f0c09 */
[C---:B------:R-:W-:Y:S01]  /*87b0*/  LEA R7, P4, R134.reuse, R7, 0x5 ;  /* 0x0000000786077211 */ /* 0x040fe200078828ff */
[----:B------:R1:W-:Y:S03]  /*87c0*/  @P0 STS.128 [R216+0xa000], RZ ;  /* 0x00a000ffd8000388 */ /* 0x0003e60000000c00 */
[----:B------:R-:W-:Y:S01]  /*87d0*/  LEA.HI.X R5, R134, R5, R135, 0x5, P4 ;  /* 0x0000000586057211 */ /* 0x000fe200020f2c87 */
[----:B------:R-:W-:Y:S01]  /*87e0*/  @!PT LDS RZ, [RZ] ;  /* 0x00000000fffff984 */ /* 0x000fe20000000800 */
[----:B------:R-:W-:Y:S01]  /*87f0*/  @!PT LDS RZ, [RZ] ;  /* 0x00000000fffff984 */ /* 0x000fe20000000800 */
[----:B------:R-:W-:Y:S01]  /*8800*/  @!PT LDS RZ, [RZ] ;  /* 0x00000000fffff984 */ /* 0x000fe20000000800 */
[----:B------:R1:W-:Y:S01]  /*8810*/  @!P3 LDGSTS.E.BYPASS.LTC128B.128 [R216+0x6800], desc[UR14][R12.64] ;  /* 0x068000000cd8bfae */ /* 0x0003e2000b981a0e */
[----:B------:R-:W-:-:S03]  /*8820*/  LEA R4, P4, R7, R213, 0x1 ;  /* 0x000000d507047211 */ /* 0x000fc600078808ff */
[----:B------:R1:W-:Y:S01]  /*8830*/  @P3 STS.128 [R216+0x6800], RZ ;  /* 0x006800ffd8003388 */ /* 0x0003e20000000c00 */
[----:B------:R-:W-:-:S03]  /*8840*/  LEA.HI.X R5, R7, R212, R5, 0x1, P4 ;  /* 0x000000d407057211 */ /* 0x000fc600020f0c05 */
        /* <DEDUP_REMOVED lines=41> */
.L_x_845:
[----:B------:R2:W-:Y:S02]  /*8ae0*/  STS.128 [R216+0xb800], RZ ;  /* 0x00b800ffd8007388 */ /* 0x0005e40000000c00 */
.L_x_846:
[----:B------:R-:W-:Y:S05]  /*8af0*/  BSYNC.RECONVERGENT B0 ;  /* 0x0000000000007941 */ /* 0x000fea0003800200 */
.L_x_844:
[----:B------:R-:W0:Y:S02]  /*8b00*/  LDGDEPBAR ;  /* 0x00000000000079af */ /* 0x000e240000000000 */
.L_x_843:
[----:B-1-3--:R-:W-:Y:S01]  /*8b10*/  FMNMX3.FTZ R4, R132, R29, R165, !PT ;  /* 0x0000001d84047276 */ /* 0x00afe200078100a5 */
        /* <DEDUP_REMOVED lines=16> */
[----:B------:R-:W-:Y:S01]  /*8c20*/  SHF.L.U32 R201, R153, 0x1, RZ ;  /* 0x0000000199c97819 */ /* 0x000fe200000006ff */
[----:B------:R-:W3:Y:S01]  /*8c30*/  SHFL.BFLY PT, R7, R4, 0x2, 0x1f ;  /* 0x0c401f0004077f89 */ /* 0x000ee200000e0000 */
[----:B------:R-:W-:-:S02]  /*8c40*/  IADD3 R197, PT, PT, R230, -0x61c88647, RZ ;  /* 0x9e3779b9e6c57810 */ /* 0x000fc40007ffe0ff */
[C---:B------:R-:W-:Y:S01]  /*8c50*/  LOP3.LUT R0, R231.reuse, R201, R223, 0x96, !PT ;  /* 0x000000c9e7007212 */ /* 0x040fe200078e96df */
[----:B------:R-:W4:Y:S01]  /*8c60*/  SHFL.BFLY PT, R5, R2, 0x2, 0x1f ;  /* 0x0c401f0002057f89 */ /* 0x000f2200000e0000 */
[----:B------:R-:W-:Y:S02]  /*8c70*/  IADD3 R195, PT, PT, R230, 0x3c6ef372, RZ ;  /* 0x3c6ef372e6c37810 */ /* 0x000fe40007ffe0ff */
[C---:B------:R-:W-:Y:S01]  /*8c80*/  IADD3 R151, PT, PT, R231.reuse, 0x76cf5d0a, RZ ;  /* 0x76cf5d0ae7977810 */ /* 0x040fe20007ffe0ff */
[----:B------:R-:W-:Y:S01]  /*8c90*/  IMAD.WIDE.U32 R138, R0, -0x326172a9, RZ ;  /* 0xcd9e8d57008a7825 */ /* 0x000fe200078e00ff */
[----:B------:R-:W-:Y:S02]  /*8ca0*/  IADD3 R150, PT, PT, R231, 0x32370b8f, RZ ;  /* 0x32370b8fe7967810 */ /* 0x000fe40007ffe0ff */
[----:B------:R-:W-:Y:S02]  /*8cb0*/  IADD3 R149, PT, PT, R230, -0x255992d5, RZ ;  /* 0xdaa66d2be6957810 */ /* 0x000fe40007ffe0ff */
[----:B------:R-:W-:-:S02]  /*8cc0*/  LOP3.LUT R0, R197, R228, R139, 0x96, !PT ;  /* 0x000000e4c5007212 */ /* 0x000fc400078e968b */
[----:B------:R-:W-:Y:S02]  /*8cd0*/  LOP3.LUT R138, R195, R138, R219, 0x96, !PT ;  /* 0x0000008ac38a7212 */ /* 0x000fe400078e96db */
[----:B------:R-:W-:Y:S01]  /*8ce0*/  IADD3 R148, PT, PT, R230, 0x78dde6e4, RZ ;  /* 0x78dde6e4e6947810 */ /* 0x000fe20007ffe0ff */
[----:B------:R-:W-:Y:S01]  /*8cf0*/  IMAD.WIDE.U32 R182, R0, -0x2daee0ad, RZ ;  /* 0xd2511f5300b67825 */ /* 0x000fe200078e00ff */
[C---:B------:R-:W-:Y:S02]  /*8d00*/  IADD3 R147, PT, PT, R231.reuse, -0x126145ec, RZ ;  /* 0xed9eba14e7937810 */ /* 0x040fe40007ffe0ff */
[----:B------:R-:W-:Y:S01]  /*8d10*/  IADD3 R146, PT, PT, R231, -0x56f99767, RZ ;  /* 0xa9066899e7927810 */ /* 0x000fe20007ffe0ff */
[----:B------:R-:W-:Y:S01]  /*8d20*/  IMAD.WIDE.U32 R138, R138, -0x2daee0ad, RZ ;  /* 0xd2511f538a8a7825 */ /* 0x000fe200078e00ff */
[----:B------:R-:W-:Y:S02]  /*8d30*/  LOP3.LUT R0, R151, R220, R183, 0x96, !PT ;  /* 0x000000dc97007212 */ /* 0x000fe400078e96b7 */
[----:B---3--:R-:W-:-:S02]  /*8d40*/  FMNMX.FTZ R7, R4, R7, !PT ;  /* 0x0000000704077209 */ /* 0x008fc40007810000 */
[----:B------:R-:W-:Y:S01]  /*8d50*/  LOP3.LUT R182, R150, R182, R139, 0x96, !PT ;  /* 0x000000b696b67212 */ /* 0x000fe200078e968b */
[----:B------:R-:W-:Y:S01]  /*8d60*/  IMAD.WIDE.U32 R134, R0, -0x326172a9, RZ ;  /* 0xcd9e8d5700867825 */ /* 0x000fe200078e00ff */
[----:B----4-:R-:W-:Y:S02]  /*8d70*/  FMNMX.FTZ R5, R2, R5, !PT ;  /* 0x0000000502057209 */ /* 0x010fe40007810000 */
[----:B------:R-:W3:Y:S01]  /*8d80*/  SHFL.BFLY PT, R2, R7, 0x1, 0x1f ;  /* 0x0c201f0007027f89 */ /* 0x000ee200000e0000 */
[----:B------:R-:W-:Y:S01]  /*8d90*/  IMAD.WIDE.U32 R182, R182, -0x326172a9, RZ ;  /* 0xcd9e8d57b6b67825 */ /* 0x000fe200078e00ff */
[----:B------:R-:W-:Y:S02]  /*8da0*/  LOP3.LUT R4, R149, R218, R135, 0x96, !PT ;  /* 0x000000da95047212 */ /* 0x000fe400078e9687 */
[----:B------:R-:W4:Y:S01]  /*8db0*/  SHFL.BFLY PT, R0, R5, 0x1, 0x1f ;  /* 0x0c201f0005007f89 */ /* 0x000f2200000e0000 */
[----:B------:R-:W-:Y:S02]  /*8dc0*/  IADD3 R144, PT, PT, R230, -0x4ab325aa, RZ ;  /* 0xb54cda56e6907810 */ /* 0x000fe40007ffe0ff */
[----:B------:R-:W-:Y:S01]  /*8dd0*/  LOP3.LUT R134, R148, R134, R183, 0x96, !PT ;  /* 0x0000008694867212 */ /* 0x000fe200078e96b7 */
[----:B------:R-:W-:Y:S01]  /*8de0*/  IMAD.WIDE.U32 R8, R4, -0x2daee0ad, RZ ;  /* 0xd2511f5304087825 */ /* 0x000fe200078e00ff */
[----:B------:R-:W-:-:S02]  /*8df0*/  LEA R166, R133, UR5, 0x1 ;  /* 0x0000000585a67c11 */ /* 0x000fc4000f8e08ff */
[----:B------:R-:W-:Y:S01]  /*8e00*/  SEL R161, R184, 0xffffffe0, !P6 ;  /* 0xffffffe0b8a17807 */ /* 0x000fe20007000000 */
[----:B------:R-:W-:Y:S01]  /*8e10*/  IMAD.WIDE.U32 R134, R134, -0x2daee0ad, RZ ;  /* 0xd2511f5386867825 */ /* 0x000fe200078e00ff */
[----:B------:R-:W-:Y:S02]  /*8e20*/  LOP3.LUT R138, R147, R138, R9, 0x96, !PT ;  /* 0x0000008a938a7212 */ /* 0x000fe400078e9609 */
[----:B------:R-:W-:Y:S02]  /*8e30*/  IADD3 R163, PT, PT, R166, 0xc040, RZ ;  /* 0x0000c040a6a37810 */ /* 0x000fe40007ffe0ff */
[----:B------:R-:W-:Y:S01]  /*8e40*/  LOP3.LUT R8, R146, R8, R135, 0x96, !PT ;  /* 0x0000000892087212 */ /* 0x000fe200078e9687 */
[----:B------:R-:W-:Y:S01]  /*8e50*/  IMAD.WIDE.U32 R138, R138, -0x326172a9, RZ ;  /* 0xcd9e8d578a8a7825 */ /* 0x000fe200078e00ff */
[----:B------:R-:W-:-:S03]  /*8e60*/  IADD3 R201, PT, PT, R201, 0x1, RZ ;  /* 0x00000001c9c97810 */ /* 0x000fc60007ffe0ff */
[----:B------:R-:W-:Y:S01]  /*8e70*/  IMAD.WIDE.U32 R8, R8, -0x326172a9, RZ ;  /* 0xcd9e8d5708087825 */ /* 0x000fe200078e00ff */
[----:B---3--:R-:W-:-:S04]  /*8e80*/  FMNMX.FTZ R2, R7, R2, !PT ;  /* 0x0000000207027209 */ /* 0x008fc80007810000 */
[----:B------:R-:W-:Y:S02]  /*8e90*/  LOP3.LUT R6, R144, R138, R9, 0x96, !PT ;  /* 0x0000008a90067212 */ /* 0x000fe400078e9609 */
[----:B------:R-:W-:Y:S01]  /*8ea0*/  MOV R10, R8 ;  /* 0x00000008000a7202 */ /* 0x000fe20000000f00 */
[----:B-1----:R-:W-:Y:S01]  /*8eb0*/  FMUL.FTZ R178, R2, UR4 ;  /* 0x0000000402b27c20 */ /* 0x002fe20008410000 */
[----:B----4-:R-:W-:Y:S02]  /*8ec0*/  FMNMX.FTZ R0, R5, R0, !PT ;  /* 0x0000000005007209 */ /* 0x010fe40007810000 */
[C---:B------:R-:W-:Y:S02]  /*8ed0*/  PRMT R7, R8.reuse, 0x7773, RZ ;  /* 0x0000777308077816 */ /* 0x040fe400000000ff */
[----:B------:R-:W-:Y:S01]  /*8ee0*/  PRMT R4, R8, 0x7772, RZ ;  /* 0x0000777208047816 */ /* 0x000fe200000000ff */
[----:B------:R-:W-:Y:S01]  /*8ef0*/  FMUL.FTZ R177, R0, UR4 ;  /* 0x0000000400b17c20 */ /* 0x000fe20008410000 */
[----:B------:R-:W-:-:S02]  /*8f00*/  PRMT R16, R6, 0x7632, R16 ;  /* 0x0000763206107816 */ /* 0x000fc40000000010 */
[----:B------:R-:W-:Y:S02]  /*8f10*/  LOP3.LUT R10, R10, 0xff, RZ, 0xc0, !PT ;  /* 0x000000ff0a0a7812 */ /* 0x000fe400078ec0ff */
[----:B------:R-:W-:Y:S02]  /*8f20*/  PRMT R5, R8, 0x7771, RZ ;  /* 0x0000777108057816 */ /* 0x000fe400000000ff */
[----:B------:R-:W-:Y:S02]  /*8f30*/  PRMT R4, R4, 0x5410, R7 ;  /* 0x0000541004047816 */ /* 0x000fe40000000007 */
[C---:B------:R-:W-:Y:S02]  /*8f40*/  LOP3.LUT R12, R6.reuse, 0xffff, RZ, 0xc0, !PT ;  /* 0x0000ffff060c7812 */ /* 0x040fe400078ec0ff */
[----:B------:R-:W-:Y:S02]  /*8f50*/  LOP3.LUT R7, R6, 0xff, RZ, 0xc0, !PT ;  /* 0x000000ff06077812 */ /* 0x000fe400078ec0ff */
[----:B------:R-:W-:-:S02]  /*8f60*/  SHF.R.U32.HI R11, RZ, 0x18, R6 ;  /* 0x00000018ff0b7819 */ /* 0x000fc40000011606 */
[----:B------:R-:W-:Y:S02]  /*8f70*/  FSETP.NEU.FTZ.AND P1, PT, R2, -INF , PT ;  /* 0xff8000000200780b */ /* 0x000fe40003f3d000 */
[----:B------:R-:W-:Y:S02]  /*8f80*/  FSETP.NEU.FTZ.AND P0, PT, R0, -INF , PT ;  /* 0xff8000000000780b */ /* 0x000fe40003f1d000 */
[----:B------:R-:W-:Y:S02]  /*8f90*/  LOP3.LUT R6, R16, 0xff, RZ, 0xc0, !PT ;  /* 0x000000ff10067812 */ /* 0x000fe400078ec0ff */
[----:B------:R-:W-:Y:S02]  /*8fa0*/  IADD3 R16, PT, PT, R166, 0xc000, RZ ;  /* 0x0000c000a6107810 */ /* 0x000fe40007ffe0ff */
[----:B------:R-:W-:Y:S02]  /*8fb0*/  PRMT R5, R10, 0x5410, R5 ;  /* 0x000054100a057816 */ /* 0x000fe40000000005 */
[----:B------:R-:W1:Y:S01]  /*8fc0*/  LDC R10, c[0x0][0x4f8] ;  /* 0x00013e00ff0a7b82 */ /* 0x000e620000000800 */
[----:B------:R-:W-:-:S02]  /*8fd0*/  FSEL R178, R178, RZ, P1 ;  /* 0x000000ffb2b27208 */ /* 0x000fc40000800000 */
[----:B------:R-:W-:Y:S02]  /*8fe0*/  FSEL R177, R177, RZ, P0 ;  /* 0x000000ffb1b17208 */ /* 0x000fe40000000000 */
[----:B------:R-:W-:Y:S01]  /*8ff0*/  @P2 IADD3 R163, PT, PT, R16, -0x40, RZ ;  /* 0xffffffc010a32810 */ /* 0x000fe20007ffe0ff */
[----:B------:R-:W-:Y:S01]  /*9000*/  FFMA.FTZ R160, R29, UR4, -R178 ;  /* 0x000000041da07c23 */ /* 0x000fe200080108b2 */
[----:B------:R-:W-:Y:S01]  /*9010*/  FSEL R8, R0, RZ, P0 ;  /* 0x000000ff00087208 */ /* 0x000fe20000000000 */
[--C-:B------:R-:W-:Y:S01]  /*9020*/  FFMA.FTZ R162, R28, UR4, -R177.reuse ;  /* 0x000000041ca27c23 */ /* 0x100fe200080108b1 */
[----:B------:R-:W-:Y:S01]  /*9030*/  FSEL R9, R2, RZ, P1 ;  /* 0x000000ff02097208 */ /* 0x000fe20000800000 */
[----:B------:R-:W3:Y:S01]  /*9040*/  LDSM.16.MT88.4 R28, [R163] ;  /* 0x00000000a31c783b */ /* 0x000ee20000004200 */
[--C-:B------:R-:W-:Y:S01]  /*9050*/  FFMA.FTZ R155, R198, UR4, -R177.reuse ;  /* 0x00000004c69b7c23 */ /* 0x100fe200080108b1 */
[----:B------:R-:W-:Y:S01]  /*9060*/  FADD.FTZ R8, R3, -R8 ;  /* 0x8000000803087221 */ /* 0x000fe20000010000 */
[----:B------:R-:W-:Y:S01]  /*9070*/  FFMA.FTZ R154, R200, UR4, -R177 ;  /* 0x00000004c89a7c23 */ /* 0x000fe200080108b1 */
[----:B------:R-:W-:Y:S01]  /*9080*/  FADD.FTZ R9, R132, -R9 ;  /* 0x8000000984097221 */ /* 0x000fe20000010000 */
[--C-:B------:R-:W-:Y:S01]  /*9090*/  FFMA.FTZ R152, R165, UR4, -R178.reuse ;  /* 0x00000004a5987c23 */ /* 0x100fe200080108b2 */
[--C-:B------:R-:W-:Y:S01]  /*90a0*/  FFMA.FTZ R3, R217, UR4, -R178.reuse ;  /* 0x00000004d9037c23 */ /* 0x100fe200080108b2 */
[----:B------:R-:W-:Y:S01]  /*90b0*/  FFMA.FTZ R158, R233, UR4, -R178 ;  /* 0x00000004e99e7c23 */ /* 0x000fe200080108b2 */
[--C-:B------:R-:W-:Y:S01]  /*90c0*/  FFMA.FTZ R156, R164, UR4, -R177.reuse ;  /* 0x00000004a49c7c23 */ /* 0x100fe200080108b1 */
[----:B------:R-:W-:Y:S01]  /*90d0*/  FMUL.FTZ R159, R9, UR4 ;  /* 0x00000004099f7c20 */ /* 0x000fe20008410000 */
[----:B------:R-:W-:Y:S01]  /*90e0*/  FMUL.FTZ R157, R8, UR4 ;  /* 0x00000004089d7c20 */ /* 0x000fe20008410000 */
[----:B------:R-:W-:Y:S01]  /*90f0*/  MUFU.EX2 R155, R155 ;  /* 0x0000009b009b7308 */ /* 0x000fe20000000800 */
[----:B------:R-:W-:Y:S01]  /*9100*/  SHF.R.U32.HI R12, RZ, 0x8, R12 ;  /* 0x00000008ff0c7819 */ /* 0x000fe2000001160c */
[--C-:B------:R-:W-:Y:S01]  /*9110*/  FFMA.FTZ R183, R136, UR4, -R177.reuse ;  /* 0x0000000488b77c23 */ /* 0x100fe200080108b1 */
[----:B-1----:R-:W-:Y:S01]  /*9120*/  LOP3.LUT R10, R10, 0xff, RZ, 0xc0, !PT ;  /* 0x000000ff0a0a7812 */ /* 0x002fe200078ec0ff */
[----:B------:R-:W1:Y:S01]  /*9130*/  MUFU.EX2 R154, R154 ;  /* 0x0000009a009a7308 */ /* 0x000e620000000800 */
[----:B------:R-:W-:Y:S01]  /*9140*/  LOP3.LUT R9, R4, 0xff00ff, RZ, 0xc0, !PT ;  /* 0x00ff00ff04097812 */ /* 0x000fe200078ec0ff */
[----:B------:R-:W-:Y:S01]  /*9150*/  FFMA.FTZ R180, R180, UR4, -R177 ;  /* 0x00000004b4b47c23 */ /* 0x000fe200080108b1 */
[----:B------:R-:W-:Y:S01]  /*9160*/  LEA R164, R10, R10, 0x10 ;  /* 0x0000000a0aa47211 */ /* 0x000fe200078e80ff */
[----:B------:R-:W-:Y:S01]  /*9170*/  MUFU.EX2 R160, R160 ;  /* 0x000000a000a07308 */ /* 0x000fe20000000800 */
[----:B------:R-:W-:Y:S01]  /*9180*/  PRMT R7, R7, 0x5410, R12 ;  /* 0x0000541007077816 */ /* 0x000fe2000000000c */
[--C-:B------:R-:W-:Y:S01]  /*9190*/  FFMA.FTZ R136, R199, UR4, -R178.reuse ;  /* 0x00000004c7887c23 */ /* 0x100fe200080108b2 */
[----:B------:R-:W-:Y:S01]  /*91a0*/  PRMT R11, R6, 0x5410, R11 ;  /* 0x00005410060b7816 */ /* 0x000fe2000000000b */
[----:B------:R-:W4:Y:S01]  /*91b0*/  MUFU.EX2 R152, R152 ;  /* 0x0000009800987308 */ /* 0x000f220000000800 */
[--C-:B------:R-:W-:Y:S01]  /*91c0*/  HSET2.LE.AND R4, R9, R164.reuse, PT ;  /* 0x000000a409047233 */ /* 0x100fe20003803000 */
[----:B------:R-:W-:Y:S01]  /*91d0*/  LDSM.16.MT88.4 R12, [R166+0xc000] ;  /* 0x00c00000a60c783b */ /* 0x000fe20000004200 */
[--C-:B------:R-:W-:Y:S01]  /*91e0*/  HSET2.LE.AND R6, R5, R164.reuse, PT ;  /* 0x000000a405067233 */ /* 0x100fe20003803000 */
[----:B------:R-:W-:Y:S01]  /*91f0*/  MUFU.EX2 R3, R3 ;  /* 0x0000000300037308 */ /* 0x000fe20000000800 */
[--C-:B------:R-:W-:Y:S01]  /*9200*/  HSET2.LE.AND R9, R7, R164.reuse, PT ;  /* 0x000000a407097233 */ /* 0x100fe20003803000 */
[--C-:B------:R-:W-:Y:S01]  /*9210*/  FFMA.FTZ R191, R190, UR4, -R177.reuse ;  /* 0x00000004bebf7c23 */ /* 0x100fe200080108b1 */
[----:B------:R-:W-:Y:S01]  /*9220*/  HSET2.LE.AND R5, R11, R164, PT ;  /* 0x000000a40b057233 */ /* 0x000fe20003803000 */
[----:B------:R-:W5:Y:S01]  /*9230*/  MUFU.EX2 R158, R158 ;  /* 0x0000009e009e7308 */ /* 0x000f620000000800 */
[----:B-1----:R-:W-:Y:S01]  /*9240*/  F2FP.F16.F32.PACK_AB R7, R154, R155 ;  /* 0x0000009b9a07723e */ /* 0x002fe200000000ff */
[--C-:B------:R-:W-:Y:S01]  /*9250*/  FFMA.FTZ R192, R192, UR4, -R177.reuse ;  /* 0x00000004c0c07c23 */ /* 0x100fe200080108b1 */
[----:B------:R-:W-:Y:S01]  /*9260*/  IADD3 R165, PT, PT, R161, R166, RZ ;  /* 0x000000a6a1a57210 */ /* 0x000fe20007ffe0ff */
[----:B------:R-:W-:Y:S01]  /*9270*/  MUFU.EX2 R162, R162 ;  /* 0x000000a200a27308 */ /* 0x000fe20000000800 */
[----:B------:R-:W-:Y:S01]  /*9280*/  LOP3.LUT R7, R7, R4, RZ, 0xc0, !PT ;  /* 0x0000000407077212 */ /* 0x000fe200078ec0ff */
[----:B------:R-:W-:Y:S01]  /*9290*/  FFMA.FTZ R226, R140, UR4, -R177 ;  /* 0x000000048ce27c23 */ /* 0x000fe200080108b1 */
[----:B----4-:R-:W-:Y:S01]  /*92a0*/  F2FP.F16.F32.PACK_AB R10, R152, R160 ;  /* 0x000000a0980a723e */ /* 0x010fe200000000ff */
[----:B------:R-:W1:Y:S01]  /*92b0*/  MUFU.EX2 R156, R156 ;  /* 0x0000009c009c7308 */ /* 0x000e620000000800 */
[----:B------:R-:W-:Y:S01]  /*92c0*/  IADD3 R161, PT, PT, R161, R163, RZ ;  /* 0x000000a3a1a17210 */ /* 0x000fe20007ffe0ff */
[----:B------:R-:W-:Y:S01]  /*92d0*/  LDSM.16.MT88.4 R20, [R165+0xc000] ;  /* 0x00c00000a514783b */ /* 0x000fe20000004200 */
[----:B------:R-:W-:Y:S01]  /*92e0*/  LOP3.LUT R4, R10, R9, RZ, 0xc0, !PT ;  /* 0x000000090a047212 */ /* 0x000fe200078ec0ff */
[----:B------:R-:W4:Y:S01]  /*92f0*/  MUFU.EX2 R159, R159 ;  /* 0x0000009f009f7308 */ /* 0x000f220000000800 */
[----:B------:R-:W-:Y:S01]  /*9300*/  IADD3 R200, PT, PT, R230, 0x1715609d, RZ ;  /* 0x1715609de6c87810 */ /* 0x000fe20007ffe0ff */
[--C-:B------:R-:W-:Y:S01]  /*9310*/  FFMA.FTZ R224, R193, UR4, -R178.reuse ;  /* 0x00000004c1e07c23 */ /* 0x100fe200080108b2 */
[----:B-----5:R-:W-:Y:S01]  /*9320*/  F2FP.F16.F32.PACK_AB R11, R158, R3 ;  /* 0x000000039e0b723e */ /* 0x020fe200000000ff */
[----:B------:R-:W5:Y:S01]  /*9330*/  MUFU.EX2 R157, R157 ;  /* 0x0000009d009d7308 */ /* 0x000f620000000800 */
[----:B------:R-:W-:Y:S01]  /*9340*/  LOP3.LUT R138, R200, R182, R139, 0x96, !PT ;  /* 0x000000b6c88a7212 */ /* 0x000fe200078e968b */
[--C-:B------:R-:W-:Y:S01]  /*9350*/  FFMA.FTZ R182, R137, UR4, -R178.reuse ;  /* 0x0000000489b67c23 */ /* 0x100fe200080108b2 */
[----:B------:R-:W-:Y:S01]  /*9360*/  LOP3.LUT R6, R11, R6, RZ, 0xc0, !PT ;  /* 0x000000060b067212 */ /* 0x000fe200078ec0ff */
[----:B------:R-:W-:Y:S01]  /*9370*/  MUFU.EX2 R183, R183 ;  /* 0x000000b700b77308 */ /* 0x000fe20000000800 */
[----:B------:R-:W-:Y:S01]  /*9380*/  IADD3 R198, PT, PT, R231, 0x646e171e, RZ ;  /* 0x646e171ee7c67810 */ /* 0x000fe20007ffe0ff */
[--C-:B------:R-:W-:Y:S01]  /*9390*/  FFMA.FTZ R193, R145, UR4, -R178.reuse ;  /* 0x0000000491c17c23 */ /* 0x100fe200080108b2 */
[----:B-1----:R-:W-:Y:S01]  /*93a0*/  F2FP.F16.F32.PACK_AB R8, R156, R162 ;  /* 0x000000a29c08723e */ /* 0x002fe200000000ff */
[----:B------:R-:W-:Y:S01]  /*93b0*/  MUFU.EX2 R180, R180 ;  /* 0x000000b400b47308 */ /* 0x000fe20000000800 */
[--C-:B------:R-:W-:Y:S01]  /*93c0*/  FFMA.FTZ R194, R194, UR4, -R177.reuse ;  /* 0x00000004c2c27c23 */ /* 0x100fe200080108b1 */
[----:B----4-:R-:W-:Y:S01]  /*93d0*/  FMUL.FTZ R24, R112, R159 ;  /* 0x0000009f70187220 */ /* 0x010fe20000410000 */
[----:B------:R-:W-:Y:S01]  /*93e0*/  LOP3.LUT R5, R8, R5, RZ, 0xc0, !PT ;  /* 0x0000000508057212 */ /* 0x000fe200078ec0ff */
[-C--:B------:R-:W-:Y:S01]  /*93f0*/  FMUL.FTZ R25, R113, R159.reuse ;  /* 0x0000009f71197220 */ /* 0x080fe20000410000 */
[----:B------:R-:W-:Y:S01]  /*9400*/  FMUL.FTZ R32, R108, R159 ;  /* 0x0000009f6c207220 */ /* 0x000fe20000410000 */
[-C--:B-----5:R-:W-:Y:S01]  /*9410*/  FMUL.FTZ R26, R114, R157.reuse ;  /* 0x0000009d721a7220 */ /* 0x0a0fe20000410000 */
[----:B------:R-:W-:Y:S01]  /*9420*/  FMUL.FTZ R27, R115, R157 ;  /* 0x0000009d731b7220 */ /* 0x000fe20000410000 */
[----:B------:R-:W-:Y:S01]  /*9430*/  FMUL.FTZ R33, R109, R159 ;  /* 0x0000009f6d217220 */ /* 0x000fe20000410000 */
[-C--:B------:R-:W-:Y:S01]  /*9440*/  FMUL.FTZ R34, R110, R157.reuse ;  /* 0x0000009d6e227220 */ /* 0x080fe20000410000 */
[----:B------:R-:W-:Y:S01]  /*9450*/  FMUL.FTZ R35, R111, R157 ;  /* 0x0000009d6f237220 */ /* 0x000fe20000410000 */
[----:B------:R-:W1:Y:S01]  /*9460*/  LDSM.16.MT88.4 R112, [R165+0xe000] ;  /* 0x00e00000a570783b */ /* 0x000e620000004200 */
        /* <DEDUP_REMOVED lines=16> */
[----:B------:R-:W4:Y:S01]  /*9570*/  LDSM.16.MT88.4 R104, [R163+0x2000] ;  /* 0x00200000a368783b */ /* 0x000f220000004200 */
        /* <DEDUP_REMOVED lines=48> */
[----:B------:R-:W-:Y:S01]  /*9880*/  LDSM.16.MT88.4 R120, [R161] ;  /* 0x00000000a178783b */ /* 0x000fe20000004200 */
        /* <DEDUP_REMOVED lines=14> */
[----:B------:R-:W4:Y:S01]  /*9970*/  LDSM.16.MT88.4 R112, [R166+0x10000] ;  /* 0x01000000a670783b */ /* 0x000f220000004200 */
[----:B------:R-:W-:Y:S01]  /*9980*/  FMUL.FTZ R95, R95, R157 ;  /* 0x0000009d5f5f7220 */ /* 0x000fe20000410000 */
[----:B------:R5:W-:Y:S01]  /*9990*/  MUFU.EX2 R190, R136 ;  /* 0x0000008800be7308 */ /* 0x000be20000000800 */
[-C--:B------:R-:W-:Y:S01]  /*99a0*/  FMUL.FTZ R88, R88, R159.reuse ;  /* 0x0000009f58587220 */ /* 0x080fe20000410000 */
[----:B------:R-:W-:Y:S01]  /*99b0*/  FMUL.FTZ R89, R89, R159 ;  /* 0x0000009f59597220 */ /* 0x000fe20000410000 */
[-C--:B------:R-:W-:Y:S01]  /*99c0*/  FMUL.FTZ R90, R90, R157.reuse ;  /* 0x0000009d5a5a7220 */ /* 0x080fe20000410000 */
[----:B------:R-:W-:Y:S01]  /*99d0*/  MUFU.EX2 R182, R182 ;  /* 0x000000b600b67308 */ /* 0x000fe20000000800 */
        /* <DEDUP_REMOVED lines=9> */
[----:B------:R-:W-:Y:S01]  /*9a70*/  LDSM.16.MT88.4 R116, [R166+0xe800] ;  /* 0x00e80000a674783b */ /* 0x000fe20000004200 */
        /* <DEDUP_REMOVED lines=8> */
[-C--:B-----5:R-:W-:Y:S01]  /*9b00*/  FMUL.FTZ R136, R96, R159.reuse ;  /* 0x0000009f60887220 */ /* 0x0a0fe20000410000 */
[-C--:B------:R-:W-:Y:S01]  /*9b10*/  FMUL.FTZ R137, R97, R159.reuse ;  /* 0x0000009f61897220 */ /* 0x080fe20000410000 */
[----:B------:R-:W-:Y:S01]  /*9b20*/  LDSM.16.MT88.4 R128, [R165+0xc800] ;  /* 0x00c80000a580783b */ /* 0x000fe20000004200 */
[----:B------:R-:W-:Y:S01]  /*9b30*/  MUFU.EX2 R192, R192 ;  /* 0x000000c000c07308 */ /* 0x000fe20000000800 */
[----:B------:R-:W-:Y:S01]  /*9b40*/  FFMA.FTZ R174, R174, UR4, -R178 ;  /* 0x00000004aeae7c23 */ /* 0x000fe200080108b2 */
[----:B------:R-:W-:Y:S01]  /*9b50*/  FFMA.FTZ R171, R171, UR4, -R177 ;  /* 0x00000004abab7c23 */ /* 0x000fe200080108b1 */
[----:B------:R-:W-:Y:S01]  /*9b60*/  HMMA.16816.F32 R64, R4, R110, R64 ;  /* 0x0000006e0440723c */ /* 0x000fe20000001840 */
[----:B------:R-:W1:Y:S01]  /*9b70*/  LDSM.16.MT88.4 R108, [R163+0x4000] ;  /* 0x00400000a36c783b */ /* 0x000e620000004200 */
[----:B------:R-:W-:Y:S01]  /*9b80*/  MUFU.EX2 R226, R226 ;  /* 0x000000e200e27308 */ /* 0x000fe20000000800 */
[----:B------:R-:W-:-:S03]  /*9b90*/  FFMA.FTZ R159, R227, R159, R160 ;  /* 0x0000009fe39f7223 */ /* 0x000fc600000100a0 */
[----:B------:R-:W-:Y:S01]  /*9ba0*/  MUFU.EX2 R224, R224 ;  /* 0x000000e000e07308 */ /* 0x000fe20000000800 */
[----:B------:R-:W-:Y:S01]  /*9bb0*/  FADD.FTZ R152, R152, R159 ;  /* 0x0000009f98987221 */ /* 0x000fe20000010000 */
[C---:B---3--:R-:W-:Y:S01]  /*9bc0*/  HMMA.16816.F32 R80, R4.reuse, R106, R80 ;  /* 0x0000006a0450723c */ /* 0x048fe20000001850 */
[----:B------:R-:W-:Y:S01]  /*9bd0*/  IMAD.WIDE.U32 R106, R138, -0x2daee0ad, RZ ;  /* 0xd2511f538a6a7825 */ /* 0x000fe200078e00ff */
[----:B------:R-:W-:Y:S03]  /*9be0*/  MUFU.EX2 R193, R193 ;  /* 0x000000c100c17308 */ /* 0x000fe60000000800 */
[----:B------:R-:W-:Y:S01]  /*9bf0*/  FADD.FTZ R3, R3, R152 ;  /* 0x0000009803037221 */ /* 0x000fe20000010000 */
[C---:B------:R-:W-:Y:S01]  /*9c00*/  PRMT R138, R106.reuse, 0x7772, RZ ;  /* 0x000077726a8a7816 */ /* 0x040fe200000000ff */
[----:B------:R-:W-:Y:S01]  /*9c10*/  MUFU.EX2 R194, R194 ;  /* 0x000000c200c27308 */ /* 0x000fe20000000800 */
[----:B------:R-:W-:Y:S01]  /*9c20*/  HMMA.16816.F32 R76, R4, R104, R76 ;  /* 0x00000068044c723c */ /* 0x000fe2000000184c */
[----:B------:R-:W-:Y:S01]  /*9c30*/  PRMT R105, R106, 0x7773, RZ ;  /* 0x000077736a697816 */ /* 0x000fe200000000ff */
[----:B------:R-:W-:Y:S01]  /*9c40*/  FADD.FTZ R158, R158, R3 ;  /* 0x000000039e9e7221 */ /* 0x000fe20000010000 */
[----:B------:R-:W-:-:S02]  /*9c50*/  LOP3.LUT R134, R198, R134, R107, 0x96, !PT ;  /* 0x00000086c6867212 */ /* 0x000fc400078e966b */
[----:B------:R-:W-:Y:S02]  /*9c60*/  PRMT R139, R106, 0x7771, RZ ;  /* 0x000077716a8b7816 */ /* 0x000fe400000000ff */
[----:B------:R-:W-:Y:S01]  /*9c70*/  PRMT R138, R138, 0x5410, R105 ;  /* 0x000054108a8a7816 */ /* 0x000fe20000000069 */
[C---:B----4-:R-:W-:Y:S01]  /*9c80*/  HMMA.16816.F32 R68, R4.reuse, R112, R68 ;  /* 0x000000700444723c */ /* 0x050fe20000001844 */
[----:B------:R-:W-:Y:S01]  /*9c90*/  MOV R112, R106 ;  /* 0x0000006a00707202 */ /* 0x000fe20000000f00 */
[--C-:B------:R-:W-:Y:S01]  /*9ca0*/  FFMA.FTZ R113, R179, UR4, -R178.reuse ;  /* 0x00000004b3717c23 */ /* 0x100fe200080108b2 */
[----:B------:R-:W3:Y:S01]  /*9cb0*/  LDSM.16.MT88.4 R104, [R161+0x4000] ;  /* 0x00400000a168783b */ /* 0x000ee20000004200 */
[----:B------:R-:W-:Y:S01]  /*9cc0*/  LOP3.LUT R217, R134, 0xff, RZ, 0xc0, !PT ;  /* 0x000000ff86d97812 */ /* 0x000fe200078ec0ff */
[----:B------:R-:W-:Y:S01]  /*9cd0*/  FFMA.FTZ R179, R181, UR4, -R178 ;  /* 0x00000004b5b37c23 */ /* 0x000fe200080108b2 */
[----:B------:R-:W-:Y:S01]  /*9ce0*/  SHF.R.U32.HI R233, RZ, 0x18, R134 ;  /* 0x00000018ffe97819 */ /* 0x000fe20000011686 */
[----:B------:R4:W-:Y:S01]  /*9cf0*/  MUFU.EX2 R181, R113 ;  /* 0x0000007100b57308 */ /* 0x0009e20000000800 */
[----:B------:R-:W-:Y:S01]  /*9d00*/  HMMA.16816.F32 R72, R4, R114, R72 ;  /* 0x000000720448723c */ /* 0x000fe20000001848 */
[----:B------:R-:W-:-:S02]  /*9d10*/  MOV R3, R0 ;  /* 0x0000000000037202 */ /* 0x000fc40000000f00 */
[----:B------:R-:W5:Y:S01]  /*9d20*/  MUFU.EX2 R179, R179 ;  /* 0x000000b300b37308 */ /* 0x000f620000000800 */
[----:B------:R-:W-:-:S04]  /*9d30*/  @P5 MOV R3, R0 ;  /* 0x0000000000035202 */ /* 0x000fc80000000f00 */
[C---:B------:R-:W-:Y:S08]  /*9d40*/  HMMA.16816.F32 R8, R4.reuse, R12, R8 ;  /* 0x0000000c0408723c */ /* 0x040ff00000001808 */
[----:B-1----:R-:W-:Y:S01]  /*9d50*/  HMMA.16816.F32 R84, R4, R108, R84 ;  /* 0x0000006c0454723c */ /* 0x002fe20000001854 */
[----:B------:R-:W-:Y:S02]  /*9d60*/  LOP3.LUT R108, R112, 0xff, RZ, 0xc0, !PT ;  /* 0x000000ff706c7812 */ /* 0x000fe400078ec0ff */
[----:B------:R-:W-:-:S02]  /*9d70*/  LOP3.LUT R112, R134, 0xffff, RZ, 0xc0, !PT ;  /* 0x0000ffff86707812 */ /* 0x000fc400078ec0ff */
[----:B------:R-:W-:Y:S02]  /*9d80*/  PRMT R109, R134, 0x7632, R109 ;  /* 0x00007632866d7816 */ /* 0x000fe4000000006d */
[----:B------:R-:W-:Y:S01]  /*9d90*/  SHF.R.U32.HI R112, RZ, 0x8, R112 ;  /* 0x00000008ff707819 */ /* 0x000fe20000011670 */
[C---:B------:R-:W-:Y:S01]  /*9da0*/  HMMA.16816.F32 R88, R4.reuse, R110, R88 ;  /* 0x0000006e0458723c */ /* 0x040fe20000001858 */
[----:B------:R-:W-:Y:S01]  /*9db0*/  LOP3.LUT R114, R109, 0xff, RZ, 0xc0, !PT ;  /* 0x000000ff6d727812 */ /* 0x000fe200078ec0ff */
[----:B------:R-:W-:Y:S01]  /*9dc0*/  LDSM.16.MT88.4 R132, [R166+0xc800] ;  /* 0x00c80000a684783b */ /* 0x000fe20000004200 */
[----:B------:R-:W-:Y:S02]  /*9dd0*/  PRMT R217, R217, 0x5410, R112 ;  /* 0x00005410d9d97816 */ /* 0x000fe40000000070 */
[----:B------:R-:W-:Y:S02]  /*9de0*/  PRMT R233, R114, 0x5410, R233 ;  /* 0x0000541072e97816 */ /* 0x000fe400000000e9 */
[----:B----4-:R-:W1:Y:S01]  /*9df0*/  LDSM.16.MT88.4 R112, [R165+0xe800] ;  /* 0x00e80000a570783b */ /* 0x010e620000004200 */
[----:B------:R-:W-:Y:S01]  /*9e00*/  PRMT R139, R108, 0x5410, R139 ;  /* 0x000054106c8b7816 */ /* 0x000fe2000000008b */
[----:B------:R-:W-:Y:S01]  /*9e10*/  HMMA.16816.F32 R12, R4, R14, R124 ;  /* 0x0000000e040c723c */ /* 0x000fe2000000187c */
[----:B------:R-:W-:Y:S01]  /*9e20*/  HSET2.LE.AND R96, R217, R164, PT ;  /* 0x000000a4d9607233 */ /* 0x000fe20003803000 */
[----:B------:R-:W4:Y:S01]  /*9e30*/  LDSM.16.MT88.4 R108, [R163+0x2800] ;  /* 0x00280000a36c783b */ /* 0x000f220000004200 */
[----:B-----5:R-:W-:-:S02]  /*9e40*/  F2FP.F16.F32.PACK_AB R199, R182, R179 ;  /* 0x000000b3b6c7723e */ /* 0x020fc400000000ff */
[--C-:B------:R-:W-:Y:S01]  /*9e50*/  HSET2.LE.AND R202, R139, R164.reuse, PT ;  /* 0x000000a48bca7233 */ /* 0x100fe20003803000 */
[-C--:B------:R-:W-:Y:S01]  /*9e60*/  FMUL.FTZ R139, R99, R157.reuse ;  /* 0x0000009d638b7220 */ /* 0x080fe20000410000 */
[--C-:B------:R-:W-:Y:S01]  /*9e70*/  HSET2.LE.AND R97, R233, R164.reuse, PT ;  /* 0x000000a4e9617233 */ /* 0x100fe20003803000 */
[C---:B---3--:R-:W-:Y:S01]  /*9e80*/  HMMA.16816.F32 R92, R4.reuse, R104, R92 ;  /* 0x00000068045c723c */ /* 0x048fe2000000185c */
[----:B------:R-:W-:Y:S01]  /*9e90*/  LOP3.LUT R105, R138, 0xff00ff, RZ, 0xc0, !PT ;  /* 0x00ff00ff8a697812 */ /* 0x000fe200078ec0ff */
[----:B------:R-:W-:Y:S01]  /*9ea0*/  FMUL.FTZ R138, R98, R157 ;  /* 0x0000009d628a7220 */ /* 0x000fe20000410000 */
[----:B------:R-:W-:Y:S01]  /*9eb0*/  F2FP.F16.F32.PACK_AB R104, R180, R183 ;  /* 0x000000b7b468723e */ /* 0x000fe200000000ff */
[----:B------:R-:W-:Y:S01]  /*9ec0*/  LDSM.16.MT88.4 R124, [R163+0x800] ;  /* 0x00080000a37c783b */ /* 0x000fe20000004200 */
[----:B------:R-:W-:Y:S01]  /*9ed0*/  LOP3.LUT R98, R199, R202, RZ, 0xc0, !PT ;  /* 0x000000cac7627212 */ /* 0x000fe200078ec0ff */
[----:B------:R-:W-:Y:S01]  /*9ee0*/  FFMA.FTZ R199, R196, UR4, -R177 ;  /* 0x00000004c4c77c23 */ /* 0x000fe200080108b1 */
[----:B------:R-:W-:Y:S01]  /*9ef0*/  HSET2.LE.AND R105, R105, R164, PT ;  /* 0x000000a469697233 */ /* 0x000fe20003803000 */
[C---:B------:R-:W-:Y:S01]  /*9f00*/  HMMA.16816.F32 R32, R4.reuse, R120, R32 ;  /* 0x000000780420723c */ /* 0x040fe20000001820 */
[----:B------:R-:W-:Y:S01]  /*9f10*/  F2FP.F16.F32.PACK_AB R202, R192, R191 ;  /* 0x000000bfc0ca723e */ /* 0x000fe200000000ff */
[----:B------:R-:W-:Y:S01]  /*9f20*/  FFMA.FTZ R157, R225, R157, R162 ;  /* 0x0000009de19d7223 */ /* 0x000fe200000100a2 */
[----:B------:R-:W-:Y:S01]  /*9f30*/  @P5 IADD3 R217, PT, PT, R189, -0x3, RZ ;  /* 0xfffffffdbdd95810 */ /* 0x000fe20007ffe0ff */
[----:B------:R-:W-:Y:S01]  /*9f40*/  MUFU.EX2 R199, R199 ;  /* 0x000000c700c77308 */ /* 0x000fe20000000800 */
[----:B------:R-:W-:Y:S01]  /*9f50*/  LOP3.LUT R99, R104, R105, RZ, 0xc0, !PT ;  /* 0x0000006968637212 */ /* 0x000fe200078ec0ff */
[----:B------:R-:W-:Y:S01]  /*9f60*/  FADD.FTZ R156, R156, R157 ;  /* 0x0000009d9c9c7221 */ /* 0x000fe20000010000 */
[----:B------:R-:W-:Y:S01]  /*9f70*/  F2FP.F16.F32.PACK_AB R105, R190, R181 ;  /* 0x000000b5be69723e */ /* 0x000fe200000000ff */
[----:B------:R-:W-:Y:S01]  /*9f80*/  HMMA.16816.F32 R100, R4, R122, R100 ;  /* 0x0000007a0464723c */ /* 0x000fe20000001864 */
[----:B------:R-:W-:Y:S01]  /*9f90*/  LOP3.LUT R97, R202, R97, RZ, 0xc0, !PT ;  /* 0x00000061ca617212 */ /* 0x000fe200078ec0ff */
[----:B------:R-:W-:Y:S01]  /*9fa0*/  LDSM.16.MT88.4 R120, [R161+0x800] ;  /* 0x00080000a178783b */ /* 0x000fe20000004200 */
[----:B------:R-:W-:Y:S01]  /*9fb0*/  LOP3.LUT R96, R105, R96, RZ, 0xc0, !PT ;  /* 0x0000006069607212 */ /* 0x000fe200078ec0ff */
[----:B------:R-:W-:Y:S01]  /*9fc0*/  FFMA.FTZ R202, R143, UR4, -R178 ;  /* 0x000000048fca7c23 */ /* 0x000fe200080108b2 */
[----:B------:R-:W-:Y:S01]  /*9fd0*/  FADD.FTZ R155, R155, R156 ;  /* 0x0000009c9b9b7221 */ /* 0x000fe20000010000 */
[----:B------:R-:W-:-:S02]  /*9fe0*/  FADD.FTZ R181, R181, R158 ;  /* 0x0000009eb5b57221 */ /* 0x000fc40000010000 */
[----:B------:R-:W-:Y:S01]  /*9ff0*/  HMMA.16816.F32 R4, R4, R106, R136 ;  /* 0x0000006a0404723c */ /* 0x000fe20000001888 */
[----:B------:R-:W3:Y:S01]  /*a000*/  LDSM.16.MT88.4 R104, [R161+0x2800] ;  /* 0x00280000a168783b */ /* 0x000ee20000004200 */
[----:B------:R-:W-:Y:S01]  /*a010*/  MUFU.EX2 R202, R202 ;  /* 0x000000ca00ca7308 */ /* 0x000fe20000000800 */
[----:B------:R-:W-:Y:S01]  /*a020*/  FADD.FTZ R154, R154, R155 ;  /* 0x0000009b9a9a7221 */ /* 0x000fe20000010000 */
[----:B------:R-:W-:Y:S01]  /*a030*/  FADD.FTZ R190, R190, R181 ;  /* 0x000000b5bebe7221 */ /* 0x000fe20000010000 */
[----:B------:R-:W-:Y:S02]  /*a040*/  LDSM.16.MT88.4 R136, [R163+0x1000] ;  /* 0x00100000a388783b */ /* 0x000fe40000004200 */
[----:B------:R-:W-:Y:S01]  /*a050*/  FADD.FTZ R191, R191, R154 ;  /* 0x0000009abfbf7221 */ /* 0x000fe20000010000 */
[----:B-1----:R-:W-:Y:S01]  /*a060*/  HMMA.16816.F32 R44, R96, R112, R44 ;  /* 0x00000070602c723c */ /* 0x002fe2000000182c */
[----:B------:R-:W-:Y:S02]  /*a070*/  FADD.FTZ R179, R179, R190 ;  /* 0x000000beb3b37221 */ /* 0x000fe40000010000 */
[----:B------:R-:W-:-:S02]  /*a080*/  FADD.FTZ R192, R192, R191 ;  /* 0x000000bfc0c07221 */ /* 0x000fc40000010000 */
[----:B------:R-:W-:Y:S02]  /*a090*/  FADD.FTZ R182, R182, R179 ;  /* 0x000000b3b6b67221 */ /* 0x000fe40000010000 */
[----:B------:R-:W-:Y:S01]  /*a0a0*/  FADD.FTZ R183, R183, R192 ;  /* 0x000000c0b7b77221 */ /* 0x000fe20000010000 */
[----:B------:R-:W-:Y:S01]  /*a0b0*/  HMMA.16816.F32 R48, R96, R114, R48 ;  /* 0x000000726030723c */ /* 0x000fe20000001830 */
[----:B------:R-:W1:Y:S02]  /*a0c0*/  LDSM.16.MT88.4 R112, [R166+0x10800] ;  /* 0x01080000a670783b */ /* 0x000e640000004200 */
[----:B------:R-:W-:-:S05]  /*a0d0*/  FADD.FTZ R183, R180, R183 ;  /* 0x000000b7b4b77221 */ /* 0x000fca0000010000 */
[----:B------:R-:W-:Y:S01]  /*a0e0*/  HMMA.16816.F32 R36, R96, R116, R36 ;  /* 0x000000746024723c */ /* 0x000fe20000001824 */
[----:B------:R-:W-:-:S05]  /*a0f0*/  LOP3.LUT R116, R231, R201, R223, 0x96, !PT ;  /* 0x000000c9e7747212 */ /* 0x000fca00078e96df */
[----:B------:R-:W-:Y:S02]  /*a100*/  IMAD.WIDE.U32 R116, R116, -0x326172a9, RZ ;  /* 0xcd9e8d5774747825 */ /* 0x000fe400078e00ff */
[C---:B----4-:R-:W-:Y:S03]  /*a110*/  HMMA.16816.F32 R52, R96.reuse, R108, R52 ;  /* 0x0000006c6034723c */ /* 0x050fe60000001834 */
[----:B------:R-:W-:Y:S02]  /*a120*/  LOP3.LUT R197, R197, R228, R117, 0x96, !PT ;  /* 0x000000e4c5c57212 */ /* 0x000fe400078e9675 */
[----:B------:R-:W-:Y:S01]  /*a130*/  LOP3.LUT R116, R195, R116, R219, 0x96, !PT ;  /* 0x00000074c3747212 */ /* 0x000fe200078e96db */
[----:B------:R-:W-:Y:S02]  /*a140*/  FFMA.FTZ R195, R141, UR4, -R178 ;  /* 0x000000048dc37c23 */ /* 0x000fe400080108b2 */
[----:B------:R-:W-:Y:S01]  /*a150*/  HMMA.16816.F32 R56, R96, R110, R56 ;  /* 0x0000006e6038723c */ /* 0x000fe20000001838 */
[----:B------:R-:W4:Y:S01]  /*a160*/  LDSM.16.MT88.4 R108, [R165+0x10800] ;  /* 0x01080000a56c783b */ /* 0x000f220000004200 */
[----:B------:R-:W-:-:S04]  /*a170*/  IMAD.WIDE.U32 R234, R197, -0x2daee0ad, RZ ;  /* 0xd2511f53c5ea7825 */ /* 0x000fc800078e00ff */
[----:B------:R-:W-:Y:S01]  /*a180*/  FFMA.FTZ R197, R142, UR4, -R177 ;  /* 0x000000048ec57c23 */ /* 0x000fe200080108b1 */
[----:B------:R-:W5:Y:S01]  /*a190*/  MUFU.EX2 R195, R195 ;  /* 0x000000c300c37308 */ /* 0x000f620000000800 */
[----:B------:R-:W-:Y:S01]  /*a1a0*/  LDSM.16.MT88.4 R140, [R165+0xd000] ;  /* 0x00d00000a58c783b */ /* 0x000fe20000004200 */
[----:B------:R-:W-:Y:S01]  /*a1b0*/  IMAD.WIDE.U32 R116, R116, -0x2daee0ad, RZ ;  /* 0xd2511f5374747825 */ /* 0x000fe200078e00ff */
[----:B------:R-:W-:Y:S01]  /*a1c0*/  LOP3.LUT R151, R151, R220, R235, 0x96, !PT ;  /* 0x000000dc97977212 */ /* 0x000fe200078e96eb */
[----:B---3--:R-:W-:Y:S01]  /*a1d0*/  HMMA.16816.F32 R60, R96, R104, R60 ;  /* 0x00000068603c723c */ /* 0x008fe2000000183c */
[----:B------:R-:W3:Y:S02]  /*a1e0*/  MUFU.EX2 R197, R197 ;  /* 0x000000c500c57308 */ /* 0x000ee40000000800 */
[----:B------:R-:W-:Y:S01]  /*a1f0*/  LOP3.LUT R234, R150, R234, R117, 0x96, !PT ;  /* 0x000000ea96ea7212 */ /* 0x000fe200078e9675 */
[----:B------:R-:W-:-:S04]  /*a200*/  IMAD.WIDE.U32 R232, R151, -0x326172a9, RZ ;  /* 0xcd9e8d5797e87825 */ /* 0x000fc800078e00ff */
[----:B------:R-:W-:Y:S01]  /*a210*/  HMMA.16816.F32 R64, R96, R106, R64 ;  /* 0x0000006a6040723c */ /* 0x000fe20000001840 */
[----:B------:R-:W2:Y:S01]  /*a220*/  LDSM.16.MT88.4 R104, [R163+0x4800] ;  /* 0x00480000a368783b */ /* 0x000ea20000004200 */
[----:B------:R-:W-:Y:S01]  /*a230*/  IMAD.WIDE.U32 R234, R234, -0x326172a9, RZ ;  /* 0xcd9e8d57eaea7825 */ /* 0x000fe200078e00ff */
[----:B------:R-:W-:-:S04]  /*a240*/  LOP3.LUT R149, R149, R218, R233, 0x96, !PT ;  /* 0x000000da95957212 */ /* 0x000fc800078e96e9 */
[----:B------:R-:W-:Y:S01]  /*a250*/  LOP3.LUT R232, R148, R232, R235, 0x96, !PT ;  /* 0x000000e894e87212 */ /* 0x000fe200078e96eb */
[C---:B-1----:R-:W-:Y:S01]  /*a260*/  HMMA.16816.F32 R68, R96.reuse, R112, R68 ;  /* 0x000000706044723c */ /* 0x042fe20000001844 */
[----:B------:R-:W-:Y:S02]  /*a270*/  IMAD.WIDE.U32 R112, R149, -0x2daee0ad, RZ ;  /* 0xd2511f5395707825 */ /* 0x000fe400078e00ff */
[----:B------:R-:W1:Y:S02]  /*a280*/  LDSM.16.MT88.4 R148, [R161+0x4800] ;  /* 0x00480000a194783b */ /* 0x000e640000004200 */
[----:B------:R-:W-:Y:S01]  /*a290*/  IMAD.WIDE.U32 R232, R232, -0x2daee0ad, RZ ;  /* 0xd2511f53e8e87825 */ /* 0x000fe200078e00ff */
[----:B------:R-:W-:Y:S02]  /*a2a0*/  LOP3.LUT R236, R147, R116, R113, 0x96, !PT ;  /* 0x0000007493ec7212 */ /* 0x000fe400078e9671 */
[----:B------:R-:W-:Y:S02]  /*a2b0*/  HMMA.16816.F32 R72, R96, R114, R72 ;  /* 0x000000726048723c */ /* 0x000fe40000001848 */
[----:B------:R-:W-:Y:S01]  /*a2c0*/  LOP3.LUT R146, R146, R112, R233, 0x96, !PT ;  /* 0x0000007092927212 */ /* 0x000fe200078e96e9 */
[----:B------:R-:W-:-:S04]  /*a2d0*/  IMAD.WIDE.U32 R236, R236, -0x326172a9, RZ ;  /* 0xcd9e8d57ecec7825 */ /* 0x000fc800078e00ff */
[----:B------:R-:W-:Y:S01]  /*a2e0*/  IMAD.WIDE.U32 R146, R146, -0x326172a9, RZ ;  /* 0xcd9e8d5792927825 */ /* 0x000fe200078e00ff */
[----:B------:R-:W-:Y:S01]  /*a2f0*/  HMMA.16816.F32 R16, R96, R128, R16 ;  /* 0x000000806010723c */ /* 0x000fe20000001810 */
[----:B------:R-:W-:Y:S02]  /*a300*/  LOP3.LUT R200, R200, R234, R237, 0x96, !PT ;  /* 0x000000eac8c87212 */ /* 0x000fe400078e96ed */
[----:B------:R-:W-:Y:S02]  /*a310*/  MOV R112, R146 ;  /* 0x0000009200707202 */ /* 0x000fe40000000f00 */
[----:B------:R-:W-:-:S03]  /*a320*/  PRMT R115, R146, 0x7771, RZ ;  /* 0x0000777192737816 */ /* 0x000fc600000000ff */
[C---:B----4-:R-:W-:Y:S01]  /*a330*/  HMMA.16816.F32 R80, R96.reuse, R110, R80 ;  /* 0x0000006e6050723c */ /* 0x050fe20000001850 */
[----:B------:R-:W-:Y:S02]  /*a340*/  LOP3.LUT R110, R112, 0xff, RZ, 0xc0, !PT ;  /* 0x000000ff706e7812 */ /* 0x000fe400078ec0ff */
[----:B------:R-:W-:Y:S02]  /*a350*/  LOP3.LUT R144, R144, R236, R147, 0x96, !PT ;  /* 0x000000ec90907212 */ /* 0x000fe400078e9693 */
[----:B------:R-:W-:Y:S02]  /*a360*/  PRMT R115, R110, 0x5410, R115 ;  /* 0x000054106e737816 */ /* 0x000fe40000000073 */
[----:B------:R-:W-:Y:S01]  /*a370*/  LOP3.LUT R110, R144, 0xffff, RZ, 0xc0, !PT ;  /* 0x0000ffff906e7812 */ /* 0x000fe200078ec0ff */
[----:B------:R-:W-:Y:S01]  /*a380*/  HMMA.16816.F32 R20, R96, R130, R20 ;  /* 0x000000826014723c */ /* 0x000fe20000001814 */
[----:B------:R-:W4:Y:S01]  /*a390*/  LDSM.16.MT88.4 R128, [R161+0x3000] ;  /* 0x00300000a180783b */ /* 0x000f220000004200 */
[----:B------:R-:W-:-:S02]  /*a3a0*/  SHF.R.U32.HI R113, RZ, 0x18, R144 ;  /* 0x00000018ff717819 */ /* 0x000fc40000011690 */
[----:B------:R-:W-:Y:S02]  /*a3b0*/  SHF.R.U32.HI R110, RZ, 0x8, R110 ;  /* 0x00000008ff6e7819 */ /* 0x000fe4000001166e */
[----:B-----5:R-:W-:Y:S01]  /*a3c0*/  F2FP.F16.F32.PACK_AB R112, R202, R195 ;  /* 0x000000c3ca70723e */ /* 0x020fe200000000ff */
[----:B------:R-:W-:Y:S01]  /*a3d0*/  FADD.FTZ R195, R195, R182 ;  /* 0x000000b6c3c37221 */ /* 0x000fe20000010000 */
[C---:B--2---:R-:W-:Y:S01]  /*a3e0*/  HMMA.16816.F32 R84, R96.reuse, R104, R84 ;  /* 0x000000686054723c */ /* 0x044fe20000001854 */
[C---:B------:R-:W-:Y:S02]  /*a3f0*/  PRMT R104, R144.reuse, 0x7632, R104 ;  /* 0x0000763290687816 */ /* 0x040fe40000000068 */
[----:B------:R-:W-:Y:S01]  /*a400*/  LOP3.LUT R105, R144, 0xff, RZ, 0xc0, !PT ;  /* 0x000000ff90697812 */ /* 0x000fe200078ec0ff */
[----:B------:R-:W-:Y:S01]  /*a410*/  FADD.FTZ R195, R202, R195 ;  /* 0x000000c3cac37221 */ /* 0x000fe20000010000 */
[----:B------:R-:W-:Y:S02]  /*a420*/  LOP3.LUT R104, R104, 0xff, RZ, 0xc0, !PT ;  /* 0x000000ff68687812 */ /* 0x000fe400078ec0ff */
[----:B------:R-:W-:Y:S01]  /*a430*/  PRMT R105, R105, 0x5410, R110 ;  /* 0x0000541069697816 */ /* 0x000fe2000000006e */
[----:B------:R-:W-:Y:S01]  /*a440*/  HMMA.16816.F32 R24, R96, R124, R24 ;  /* 0x0000007c6018723c */ /* 0x000fe20000001818 */
[----:B------:R-:W-:-:S02]  /*a450*/  PRMT R113, R104, 0x5410, R113 ;  /* 0x0000541068717816 */ /* 0x000fc40000000071 */
[C---:B---3--:R-:W-:Y:S01]  /*a460*/  F2FP.F16.F32.PACK_AB R104, R197.reuse, R226 ;  /* 0x000000e2c568723e */ /* 0x048fe200000000ff */
[----:B------:R-:W-:Y:S01]  /*a470*/  FADD.FTZ R226, R226, R183 ;  /* 0x000000b7e2e27221 */ /* 0x000fe20000010000 */
[--C-:B------:R-:W-:Y:S02]  /*a480*/  HSET2.LE.AND R105, R105, R164.reuse, PT ;  /* 0x000000a469697233 */ /* 0x100fe40003803000 */
[--C-:B------:R-:W-:Y:S01]  /*a490*/  HSET2.LE.AND R113, R113, R164.reuse, PT ;  /* 0x000000a471717233 */ /* 0x100fe20003803000 */
[----:B------:R-:W-:Y:S01]  /*a4a0*/  HMMA.16816.F32 R28, R96, R126, R28 ;  /* 0x0000007e601c723c */ /* 0x000fe2000000181c */
[----:B------:R-:W2:Y:S01]  /*a4b0*/  LDSM.16.MT88.4 R124, [R166+0xf000] ;  /* 0x00f00000a67c783b */ /* 0x000ea20000004200 */
[----:B------:R-:W-:Y:S01]  /*a4c0*/  LOP3.LUT R112, R112, R105, RZ, 0xc0, !PT ;  /* 0x0000006970707212 */ /* 0x000fe200078ec0ff */
[----:B------:R-:W-:Y:S01]  /*a4d0*/  FADD.FTZ R226, R197, R226 ;  /* 0x000000e2c5e27221 */ /* 0x000fe20000010000 */
[----:B------:R-:W-:Y:S02]  /*a4e0*/  LOP3.LUT R113, R104, R113, RZ, 0xc0, !PT ;  /* 0x0000007168717212 */ /* 0x000fe400078ec0ff */
[----:B------:R-:W-:-:S02]  /*a4f0*/  HSET2.LE.AND R114, R115, R164, PT ;  /* 0x000000a473727233 */ /* 0x000fc40003803000 */
[C---:B------:R-:W-:Y:S08]  /*a500*/  HMMA.16816.F32 R32, R96.reuse, R120, R32 ;  /* 0x000000786020723c */ /* 0x040ff00000001820 */
[C---:B------:R-:W-:Y:S01]  /*a510*/  HMMA.16816.F32 R100, R96.reuse, R122, R100 ;  /* 0x0000007a6064723c */ /* 0x040fe20000001864 */
[----:B------:R-:W3:Y:S07]  /*a520*/  LDSM.16.MT88.4 R120, [R165+0xf000] ;  /* 0x00f00000a578783b */ /* 0x000eee0000004200 */
[C---:B------:R-:W-:Y:S01]  /*a530*/  HMMA.16816.F32 R40, R96.reuse, R118, R40 ;  /* 0x000000766028723c */ /* 0x040fe20000001828 */
[----:B------:R-:W5:Y:S07]  /*a540*/  LDSM.16.MT88.4 R116, [R163+0x3000] ;  /* 0x00300000a374783b */ /* 0x000f6e0000004200 */
[----:B------:R-:W-:Y:S01]  /*a550*/  HMMA.16816.F32 R76, R96, R108, R76 ;  /* 0x0000006c604c723c */ /* 0x000fe2000000184c */
[----:B------:R-:W-:-:S02]  /*a560*/  PRMT R109, R146, 0x7773, RZ ;  /* 0x00007773926d7816 */ /* 0x000fc400000000ff */
[----:B------:R-:W-:Y:S02]  /*a570*/  PRMT R108, R146, 0x7772, RZ ;  /* 0x00007772926c7816 */ /* 0x000fe400000000ff */
[----:B------:R-:W-:Y:S02]  /*a580*/  LDSM.16.MT88.4 R144, [R166+0xd000] ;  /* 0x00d00000a690783b */ /* 0x000fe40000004200 */
[----:B------:R-:W-:Y:S01]  /*a590*/  PRMT R108, R108, 0x5410, R109 ;  /* 0x000054106c6c7816 */ /* 0x000fe2000000006d */
[C---:B------:R-:W-:Y:S01]  /*a5a0*/  HMMA.16816.F32 R88, R96.reuse, R106, R88 ;  /* 0x0000006a6058723c */ /* 0x040fe20000001858 */
[----:B------:R-:W5:Y:S02]  /*a5b0*/  LDSM.16.MT88.4 R104, [R165+0x11000] ;  /* 0x01100000a568783b */ /* 0x000f640000004200 */
[----:B------:R-:W-:Y:S02]  /*a5c0*/  LOP3.LUT R201, R108, 0xff00ff, RZ, 0xc0, !PT ;  /* 0x00ff00ff6cc97812 */ /* 0x000fe400078ec0ff */
[----:B------:R-:W-:Y:S03]  /*a5d0*/  LDSM.16.MT88.4 R108, [R166+0x11000] ;  /* 0x01100000a66c783b */ /* 0x000fe60000004200 */
[----:B------:R-:W-:Y:S01]  /*a5e0*/  HMMA.16816.F32 R8, R96, R132, R8 ;  /* 0x000000846008723c */ /* 0x000fe20000001808 */
[----:B------:R-:W-:-:S07]  /*a5f0*/  HSET2.LE.AND R115, R201, R164, PT ;  /* 0x000000a4c9737233 */ /* 0x000fce0003803000 */
[C---:B------:R-:W-:Y:S01]  /*a600*/  HMMA.16816.F32 R12, R96.reuse, R134, R12 ;  /* 0x00000086600c723c */ /* 0x040fe2000000180c */
[----:B------:R-:W-:Y:S07]  /*a610*/  LDSM.16.MT88.4 R132, [R161+0x1000] ;  /* 0x00100000a184783b */ /* 0x000fee0000004200 */
[C---:B-1----:R-:W-:Y:S01]  /*a620*/  HMMA.16816.F32 R92, R96.reuse, R148, R92 ;  /* 0x00000094605c723c */ /* 0x042fe2000000185c */
[----:B------:R-:W-:Y:S01]  /*a630*/  F2FP.F16.F32.PACK_AB R149, R193, R224 ;  /* 0x000000e0c195723e */ /* 0x000fe200000000ff */
[----:B------:R-:W-:Y:S01]  /*a640*/  FADD.FTZ R224, R224, R195 ;  /* 0x000000c3e0e07221 */ /* 0x000fe20000010000 */
[----:B------:R-:W-:Y:S01]  /*a650*/  F2FP.F16.F32.PACK_AB R148, R194, R199 ;  /* 0x000000c7c294723e */ /* 0x000fe200000000ff */
[----:B------:R-:W-:Y:S01]  /*a660*/  FADD.FTZ R199, R199, R226 ;  /* 0x000000e2c7c77221 */ /* 0x000fe20000010000 */
[----:B------:R-:W-:Y:S01]  /*a670*/  LOP3.LUT R114, R149, R114, RZ, 0xc0, !PT ;  /* 0x0000007295727212 */ /* 0x000fe200078ec0ff */
[--C-:B------:R-:W-:Y:S01]  /*a680*/  FFMA.FTZ R149, R175, UR4, -R178.reuse ;  /* 0x00000004af957c23 */ /* 0x100fe200080108b2 */
[----:B------:R-:W-:Y:S01]  /*a690*/  LOP3.LUT R115, R148, R115, RZ, 0xc0, !PT ;  /* 0x0000007394737212 */ /* 0x000fe200078ec0ff */
[----:B------:R-:W-:Y:S01]  /*a6a0*/  HMMA.16816.F32 R4, R96, R150, R4 ;  /* 0x000000966004723c */ /* 0x000fe20000001804 */
[----:B------:R-:W1:Y:S01]  /*a6b0*/  LDSM.16.MT88.4 R96, [R163+0x5000] ;  /* 0x00500000a360783b */ /* 0x000e620000004200 */
[--C-:B------:R-:W-:Y:S01]  /*a6c0*/  FFMA.FTZ R148, R167, UR4, -R178.reuse ;  /* 0x00000004a7947c23 */ /* 0x100fe200080108b2 */
[----:B------:R-:W-:Y:S01]  /*a6d0*/  FFMA.FTZ R167, R176, UR4, -R178 ;  /* 0x00000004b0a77c23 */ /* 0x000fe200080108b2 */
[--C-:B------:R-:W-:Y:S01]  /*a6e0*/  FFMA.FTZ R150, R169, UR4, -R177.reuse ;  /* 0x00000004a9967c23 */ /* 0x100fe200080108b1 */
[----:B------:R-:W-:Y:S01]  /*a6f0*/  FFMA.FTZ R151, R168, UR4, -R177 ;  /* 0x00000004a8977c23 */ /* 0x000fe200080108b1 */
[----:B------:R-:W-:Y:S01]  /*a700*/  MUFU.EX2 R149, R149 ;  /* 0x0000009500957308 */ /* 0x000fe20000000800 */
[----:B------:R-:W-:Y:S01]  /*a710*/  FADD.FTZ R193, R193, R224 ;  /* 0x000000e0c1c17221 */ /* 0x000fe20000010000 */
[C---:B----4-:R-:W-:Y:S01]  /*a720*/  HMMA.16816.F32 R60, R112.reuse, R128, R60 ;  /* 0x00000080703c723c */ /* 0x050fe2000000183c */
[----:B------:R-:W-:Y:S01]  /*a730*/  FADD.FTZ R199, R194, R199 ;  /* 0x000000c7c2c77221 */ /* 0x000fe20000010000 */
[----:B------:R-:W-:Y:S04]  /*a740*/  MUFU.EX2 R148, R148 ;  /* 0x0000009400947308 */ /* 0x000fe80000000800 */
[----:B------:R-:W4:Y:S02]  /*a750*/  MUFU.EX2 R168, R174 ;  /* 0x000000ae00a87308 */ /* 0x000f240000000800 */
[C---:B------:R-:W-:Y:S01]  /*a760*/  HMMA.16816.F32 R64, R112.reuse, R130, R64 ;  /* 0x000000827040723c */ /* 0x040fe20000001840 */
[----:B------:R-:W4:Y:S01]  /*a770*/  LDSM.16.MT88.4 R128, [R161+0x5000] ;  /* 0x00500000a180783b */ /* 0x000f220000004200 */
[----:B------:R-:W-:Y:S04]  /*a780*/  MUFU.EX2 R150, R150 ;  /* 0x0000009600967308 */ /* 0x000fe80000000800 */
[----:B------:R-:W4:Y:S02]  /*a790*/  MUFU.EX2 R151, R151 ;  /* 0x0000009700977308 */ /* 0x000f240000000800 */
[C---:B--2---:R-:W-:Y:S02]  /*a7a0*/  HMMA.16816.F32 R36, R112.reuse, R124, R36 ;  /* 0x0000007c7024723c */ /* 0x044fe40000001824 */
[----:B------:R-:W2:Y:S06]  /*a7b0*/  MUFU.EX2 R167, R167 ;  /* 0x000000a700a77308 */ /* 0x000eac0000000800 */
[C---:B------:R-:W-:Y:S01]  /*a7c0*/  HMMA.16816.F32 R40, R112.reuse, R126, R40 ;  /* 0x0000007e7028723c */ /* 0x040fe20000001828 */
[----:B------:R-:W2:Y:S07]  /*a7d0*/  LDSM.16.MT88.4 R124, [R166+0xd800] ;  /* 0x00d80000a67c783b */ /* 0x000eae0000004200 */
[C---:B---3--:R-:W-:Y:S08]  /*a7e0*/  HMMA.16816.F32 R44, R112.reuse, R120, R44 ;  /* 0x00000078702c723c */ /* 0x048ff0000000182c */
[C---:B------:R-:W-:Y:S01]  /*a7f0*/  HMMA.16816.F32 R48, R112.reuse, R122, R48 ;  /* 0x0000007a7030723c */ /* 0x040fe20000001830 */
[----:B------:R-:W3:Y:S07]  /*a800*/  LDSM.16.MT88.4 R120, [R166+0x11800] ;  /* 0x01180000a678783b */ /* 0x000eee0000004200 */
[C---:B-----5:R-:W-:Y:S08]  /*a810*/  HMMA.16816.F32 R52, R112.reuse, R116, R52 ;  /* 0x000000747034723c */ /* 0x060ff00000001834 */
[C---:B------:R-:W-:Y:S01]  /*a820*/  HMMA.16816.F32 R56, R112.reuse, R118, R56 ;  /* 0x000000767038723c */ /* 0x040fe20000001838 */
[----:B------:R-:W5:Y:S07]  /*a830*/  LDSM.16.MT88.4 R116, [R165+0xd800] ;  /* 0x00d80000a574783b */ /* 0x000f6e0000004200 */
[----:B------:R-:W-:Y:S01]  /*a840*/  HMMA.16816.F32 R76, R112, R104, R76 ;  /* 0x00000068704c723c */ /* 0x000fe2000000184c */
[----:B------:R-:W-:-:S05]  /*a850*/  IMAD.WIDE.U32 R104, R200, -0x2daee0ad, RZ ;  /* 0xd2511f53c8687825 */ /* 0x000fca00078e00ff */
[----:B------:R-:W-:Y:S02]  /*a860*/  LOP3.LUT R198, R198, R232, R105, 0x96, !PT ;  /* 0x000000e8c6c67212 */ /* 0x000fe400078e9669 */
[----:B------:R-:W-:Y:S01]  /*a870*/  HMMA.16816.F32 R80, R112, R106, R80 ;  /* 0x0000006a7050723c */ /* 0x000fe20000001850 */
[----:B------:R-:W-:Y:S02]  /*a880*/  MOV R106, R104 ;  /* 0x00000068006a7202 */ /* 0x000fe40000000f00 */
[----:B------:R-:W-:Y:S02]  /*a890*/  PRMT R105, R104, 0x7773, RZ ;  /* 0x0000777368697816 */ /* 0x000fe400000000ff */
[----:B------:R-:W-:-:S03]  /*a8a0*/  LOP3.LUT R107, R198, 0xff, RZ, 0xc0, !PT ;  /* 0x000000ffc66b7812 */ /* 0x000fc600078ec0ff */
[----:B-1----:R-:W-:Y:S01]  /*a8b0*/  HMMA.16816.F32 R84, R112, R96, R84 ;  /* 0x000000607054723c */ /* 0x002fe20000001854 */
[----:B------:R-:W-:Y:S01]  /*a8c0*/  FFMA.FTZ R96, R170, UR4, -R177 ;  /* 0x00000004aa607c23 */ /* 0x000fe200080108b1 */
[C---:B------:R-:W-:Y:S01]  /*a8d0*/  PRMT R97, R104.reuse, 0x7771, RZ ;  /* 0x0000777168617816 */ /* 0x040fe200000000ff */
[----:B------:R-:W-:Y:S01]  /*a8e0*/  MUFU.EX2 R170, R171 ;  /* 0x000000ab00aa7308 */ /* 0x000fe20000000800 */
[----:B------:R-:W-:-:S03]  /*a8f0*/  PRMT R104, R104, 0x7772, RZ ;  /* 0x0000777268687816 */ /* 0x000fc600000000ff */
[----:B------:R1:W3:Y:S01]  /*a900*/  MUFU.EX2 R169, R96 ;  /* 0x0000006000a97308 */ /* 0x0002e20000000800 */
[----:B------:R-:W-:Y:S01]  /*a910*/  HMMA.16816.F32 R68, R112, R108, R68 ;  /* 0x0000006c7044723c */ /* 0x000fe20000001844 */
[----:B------:R-:W-:-:S04]  /*a920*/  LOP3.LUT R108, R198, 0xffff, RZ, 0xc0, !PT ;  /* 0x0000ffffc66c7812 */ /* 0x000fc800078ec0ff */
[----:B------:R-:W-:-:S03]  /*a930*/  SHF.R.U32.HI R108, RZ, 0x8, R108 ;  /* 0x00000008ff6c7819 */ /* 0x000fc6000001166c */
[C---:B------:R-:W-:Y:S01]  /*a940*/  HMMA.16816.F32 R72, R112.reuse, R110, R72 ;  /* 0x0000006e7048723c */ /* 0x040fe20000001848 */
[----:B------:R-:W-:Y:S02]  /*a950*/  LOP3.LUT R110, R106, 0xff, RZ, 0xc0, !PT ;  /* 0x000000ff6a6e7812 */ /* 0x000fe400078ec0ff */
[----:B------:R-:W-:Y:S02]  /*a960*/  PRMT R106, R198, 0x7632, R106 ;  /* 0x00007632c66a7816 */ /* 0x000fe4000000006a */
[----:B------:R-:W-:Y:S02]  /*a970*/  PRMT R97, R110, 0x5410, R97 ;  /* 0x000054106e617816 */ /* 0x000fe40000000061 */
[----:B------:R-:W-:Y:S01]  /*a980*/  LOP3.LUT R106, R106, 0xff, RZ, 0xc0, !PT ;  /* 0x000000ff6a6a7812 */ /* 0x000fe200078ec0ff */
[----:B------:R-:W-:Y:S01]  /*a990*/  HMMA.16816.F32 R88, R112, R98, R88 ;  /* 0x000000627058723c */ /* 0x000fe20000001858 */
[----:B------:R-:W-:Y:S02]  /*a9a0*/  SHF.R.U32.HI R99, RZ, 0x18, R198 ;  /* 0x00000018ff637819 */ /* 0x000fe400000116c6 */
[----:B------:R-:W-:-:S02]  /*a9b0*/  PRMT R98, R104, 0x5410, R105 ;  /* 0x0000541068627816 */ /* 0x000fc40000000069 */
[----:B------:R-:W-:Y:S02]  /*a9c0*/  PRMT R105, R107, 0x5410, R108 ;  /* 0x000054106b697816 */ /* 0x000fe4000000006c */
[----:B------:R-:W-:Y:S01]  /*a9d0*/  PRMT R99, R106, 0x5410, R99 ;  /* 0x000054106a637816 */ /* 0x000fe20000000063 */
[C---:B------:R-:W-:Y:S01]  /*a9e0*/  HMMA.16816.F32 R8, R112.reuse, R144, R8 ;  /* 0x000000907008723c */ /* 0x040fe20000001808 */
[----:B------:R-:W-:Y:S02]  /*a9f0*/  LOP3.LUT R107, R98, 0xff00ff, RZ, 0xc0, !PT ;  /* 0x00ff00ff626b7812 */ /* 0x000fe400078ec0ff */
[--C-:B------:R-:W-:Y:S02]  /*aa00*/  HSET2.LE.AND R109, R97, R164.reuse, PT ;  /* 0x000000a4616d7233 */ /* 0x100fe40003803000 */
[--C-:B------:R-:W-:Y:S02]  /*aa10*/  HSET2.LE.AND R105, R105, R164.reuse, PT ;  /* 0x000000a469697233 */ /* 0x100fe40003803000 */
[--C-:B------:R-:W-:Y:S01]  /*aa20*/  HSET2.LE.AND R107, R107, R164.reuse, PT ;  /* 0x000000a46b6b7233 */ /* 0x100fe20003803000 */
[----:B------:R-:W-:Y:S01]  /*aa30*/  HMMA.16816.F32 R12, R112, R146, R12 ;  /* 0x00000092700c723c */ /* 0x000fe2000000180c */
[----:B------:R-:W-:Y:S01]  /*aa40*/  HSET2.LE.AND R97, R99, R164, PT ;  /* 0x000000a463617233 */ /* 0x000fe20003803000 */
[----:B------:R-:W-:Y:S01]  /*aa50*/  LDSM.16.MT88.4 R144, [R166+0xf800] ;  /* 0x00f80000a690783b */ /* 0x000fe20000004200 */
[----:B----4-:R-:W-:-:S02]  /*aa60*/  F2FP.F16.F32.PACK_AB R98, R168, R149 ;  /* 0x00000095a862723e */ /* 0x010fc400000000ff */
[----:B------:R-:W-:Y:S02]  /*aa70*/  F2FP.F16.F32.PACK_AB R104, R151, R150 ;  /* 0x000000969768723e */ /* 0x000fe400000000ff */
[C---:B--2---:R-:W-:Y:S01]  /*aa80*/  F2FP.F16.F32.PACK_AB R106, R167.reuse, R148 ;  /* 0x00000094a76a723e */ /* 0x044fe200000000ff */
[C---:B------:R-:W-:Y:S01]  /*aa90*/  HMMA.16816.F32 R16, R112.reuse, R140, R16 ;  /* 0x0000008c7010723c */ /* 0x040fe20000001810 */
[----:B------:R-:W-:Y:S01]  /*aaa0*/  LOP3.LUT R98, R98, R109, RZ, 0xc0, !PT ;  /* 0x0000006d62627212 */ /* 0x000fe200078ec0ff */
[----:B------:R-:W-:Y:S01]  /*aab0*/  FADD.FTZ R148, R148, R193 ;  /* 0x000000c194947221 */ /* 0x000fe20000010000 */
[----:B------:R-:W-:Y:S01]  /*aac0*/  LOP3.LUT R99, R104, R107, RZ, 0xc0, !PT ;  /* 0x0000006b68637212 */ /* 0x000fe200078ec0ff */
[----:B------:R-:W2:Y:S01]  /*aad0*/  LDSM.16.MT88.4 R108, [R163+0x1800] ;  /* 0x00180000a36c783b */ /* 0x000ea20000004200 */
[----:B-1----:R-:W-:Y:S01]  /*aae0*/  LOP3.LUT R96, R106, R105, RZ, 0xc0, !PT ;  /* 0x000000696a607212 */ /* 0x002fe200078ec0ff */
[----:B------:R-:W-:Y:S02]  /*aaf0*/  FADD.FTZ R148, R167, R148 ;  /* 0x00000094a7947221 */ /* 0x000fe40000010000 */
[----:B------:R-:W-:Y:S01]  /*ab00*/  HMMA.16816.F32 R92, R112, R128, R92 ;  /* 0x00000080705c723c */ /* 0x000fe2000000185c */
[----:B---3--:R-:W-:Y:S01]  /*ab10*/  F2FP.F16.F32.PACK_AB R128, R169, R170 ;  /* 0x000000aaa980723e */ /* 0x008fe200000000ff */
[----:B------:R-:W1:Y:S01]  /*ab20*/  LDSM.16.MT88.4 R104, [R163+0x5800] ;  /* 0x00580000a368783b */ /* 0x000e620000004200 */
[----:B------:R-:W-:Y:S01]  /*ab30*/  FADD.FTZ R170, R170, R199 ;  /* 0x000000c7aaaa7221 */ /* 0x000fe20000010000 */
[----:B------:R-:W-:Y:S01]  /*ab40*/  FADD.FTZ R149, R149, R148 ;  /* 0x0000009495957221 */ /* 0x000fe20000010000 */
[----:B------:R-:W-:-:S02]  /*ab50*/  LOP3.LUT R97, R128, R97, RZ, 0xc0, !PT ;  /* 0x0000006180617212 */ /* 0x000fc400078ec0ff */
[----:B------:R-:W-:Y:S01]  /*ab60*/  FADD.FTZ R169, R169, R170 ;  /* 0x000000aaa9a97221 */ /* 0x000fe20000010000 */
[----:B------:R-:W-:Y:S01]  /*ab70*/  HMMA.16816.F32 R4, R112, R130, R4 ;  /* 0x000000827004723c */ /* 0x000fe20000001804 */
[----:B------:R-:W-:Y:S02]  /*ab80*/  FADD.FTZ R227, R168, R149 ;  /* 0x00000095a8e37221 */ /* 0x000fe40000010000 */
[----:B------:R-:W-:-:S04]  /*ab90*/  FADD.FTZ R150, R150, R169 ;  /* 0x000000a996967221 */ /* 0x000fc80000010000 */
[----:B------:R-:W-:Y:S01]  /*aba0*/  FADD.FTZ R225, R151, R150 ;  /* 0x0000009697e17221 */ /* 0x000fe20000010000 */
[C---:B------:R-:W-:Y:S01]  /*abb0*/  HMMA.16816.F32 R128, R96.reuse, R124, R8 ;  /* 0x0000007c6080723c */ /* 0x040fe20000001808 */
[----:B------:R-:W-:Y:S07]  /*abc0*/  LDSM.16.MT88.4 R8, [R161+0x1800] ;  /* 0x00180000a108783b */ /* 0x000fee0000004200 */
[C---:B------:R-:W-:Y:S08]  /*abd0*/  HMMA.16816.F32 R68, R96.reuse, R120, R68 ;  /* 0x000000786044723c */ /* 0x040ff00000001844 */
[----:B------:R-:W-:Y:S08]  /*abe0*/  HMMA.16816.F32 R72, R96, R122, R72 ;  /* 0x0000007a6048723c */ /* 0x000ff00000001848 */
[C---:B------:R-:W-:Y:S01]  /*abf0*/  HMMA.16816.F32 R20, R112.reuse, R142, R20 ;  /* 0x0000008e7014723c */ /* 0x040fe20000001814 */
[----:B------:R-:W3:Y:S07]  /*ac00*/  LDSM.16.MT88.4 R140, [R165+0xf800] ;  /* 0x00f80000a58c783b */ /* 0x000eee0000004200 */
[C---:B------:R-:W-:Y:S08]  /*ac10*/  HMMA.16816.F32 R24, R112.reuse, R136, R24 ;  /* 0x000000887018723c */ /* 0x040ff00000001818 */
[C---:B------:R-:W-:Y:S01]  /*ac20*/  HMMA.16816.F32 R28, R112.reuse, R138, R28 ;  /* 0x0000008a701c723c */ /* 0x040fe2000000181c */
[----:B------:R-:W4:Y:S07]  /*ac30*/  LDSM.16.MT88.4 R136, [R165+0x11800] ;  /* 0x01180000a588783b */ /* 0x000f2e0000004200 */
[C---:B------:R-:W-:Y:S08]  /*ac40*/  HMMA.16816.F32 R32, R112.reuse, R132, R32 ;  /* 0x000000847020723c */ /* 0x040ff00000001820 */
[----:B------:R-:W-:Y:S01]  /*ac50*/  HMMA.16816.F32 R100, R112, R134, R100 ;  /* 0x000000867064723c */ /* 0x000fe20000001864 */
[----:B------:R-:W4:Y:S07]  /*ac60*/  LDSM.16.MT88.4 R132, [R163+0x3800] ;  /* 0x00380000a384783b */ /* 0x000f2e0000004200 */
[C---:B------:R-:W-:Y:S01]  /*ac70*/  HMMA.16816.F32 R124, R96.reuse, R126, R12 ;  /* 0x0000007e607c723c */ /* 0x040fe2000000180c */
[----:B------:R-:W4:Y:S07]  /*ac80*/  LDSM.16.MT88.4 R12, [R161+0x3800] ;  /* 0x00380000a10c783b */ /* 0x000f2e0000004200 */
[C---:B-----5:R-:W-:Y:S01]  /*ac90*/  HMMA.16816.F32 R120, R96.reuse, R116, R16 ;  /* 0x000000746078723c */ /* 0x060fe20000001810 */
[----:B------:R-:W5:Y:S07]  /*aca0*/  LDSM.16.MT88.4 R16, [R161+0x5800] ;  /* 0x00580000a110783b */ /* 0x000f6e0000004200 */
[C---:B--2---:R-:W-:Y:S08]  /*acb0*/  HMMA.16816.F32 R112, R96.reuse, R108, R24 ;  /* 0x0000006c6070723c */ /* 0x044ff00000001818 */
[C---:B-1----:R-:W-:Y:S08]  /*acc0*/  HMMA.16816.F32 R84, R96.reuse, R104, R84 ;  /* 0x000000686054723c */ /* 0x042ff00000001854 */
        /* <DEDUP_REMOVED lines=8> */
[C---:B------:R-:W-:Y:S08]  /*ad50*/  HMMA.16816.F32 R108, R96.reuse, R110, R28 ;  /* 0x0000006e606c723c */ /* 0x040ff0000000181c */
[----:B------:R-:W-:Y:S01]  /*ad60*/  HMMA.16816.F32 R52, R96, R132, R52 ;  /* 0x000000846034723c */ /* 0x000fe20000001834 */
[----:B------:R-:W-:-:S02]  /*ad70*/  MOV R132, R2 ;  /* 0x0000000200847202 */ /* 0x000fc40000000f00 */
[----:B------:R-:W-:-:S05]  /*ad80*/  @P5 MOV R132, R2 ;  /* 0x0000000200845202 */ /* 0x000fca0000000f00 */
[C---:B------:R-:W-:Y:S08]  /*ad90*/  HMMA.16816.F32 R56, R96.reuse, R134, R56 ;  /* 0x000000866038723c */ /* 0x040ff00000001838 */
[C---:B------:R-:W-:Y:S08]  /*ada0*/  HMMA.16816.F32 R104, R96.reuse, R8, R32 ;  /* 0x000000086068723c */ /* 0x040ff00000001820 */
[C---:B------:R-:W-:Y:S08]  /*adb0*/  HMMA.16816.F32 R100, R96.reuse, R10, R100 ;  /* 0x0000000a6064723c */ /* 0x040ff00000001864 */
[C---:B------:R-:W-:Y:S08]  /*adc0*/  HMMA.16816.F32 R60, R96.reuse, R12, R60 ;  /* 0x0000000c603c723c */ /* 0x040ff0000000183c */
[C---:B------:R-:W-:Y:S08]  /*add0*/  HMMA.16816.F32 R64, R96.reuse, R14, R64 ;  /* 0x0000000e6040723c */ /* 0x040ff00000001840 */
[C---:B-----5:R-:W-:Y:S08]  /*ade0*/  HMMA.16816.F32 R92, R96.reuse, R16, R92 ;  /* 0x00000010605c723c */ /* 0x060ff0000000185c */
[----:B------:R-:W-:Y:S01]  /*adf0*/  HMMA.16816.F32 R96, R96, R18, R4 ;  /* 0x000000126060723c */ /* 0x000fe20000001804 */
[----:B------:R-:W-:-:S04]  /*ae00*/  NOP ;  /* 0x0000000000007918 */ /* 0x000fc80000000000 */
[----:B------:R-:W-:-:S15]  /*ae10*/  @P5 BRA `(.L_x_847) ;  /* 0x0000000000045947 */ /* 0x000fde0003800000 */
.L_x_842:
[----:B------:R-:W-:-:S07]  /*ae20*/  IADD3 R217, PT, PT, R153, -0x1, RZ ;  /* 0xffffffff99d97810 */ /* 0x000fce0007ffe0ff */
.L_x_847:
[----:B------:R-:W-:-:S13]  /*ae30*/  ISETP.GE.AND P0, PT, R217, R214, PT ;  /* 0x000000d6d900720c */ /* 0x000fda0003f06270 */
[----:B------:R-:W-:Y:S05]  /*ae40*/  @!P0 BRA `(.L_x_848) ;  /* 0x0000004000d48947 */ /* 0x000fea0003800000 */
[----:B------:R-:W1:Y:S01]  /*ae50*/  S2R R186, SR_TID.X ;  /* 0x0000000000ba7919 */ /* 0x000e620000002100 */
[----:B------:R-:W2:Y:S01]  /*ae60*/  LDC.64 R198, c[0x0][0x3c0] ;  /* 0x0000f000ffc67b82 */ /* 0x000ea20000000a00 */
[----:B------:R-:W3:Y:S01]  /*ae70*/  LDCU UR4, c[0x0][0x440] ;  /* 0x00008800ff0477ac */ /* 0x000ee20008000800 */
[----:B------:R-:W-:Y:S01]  /*ae80*/  IMAD.MOV.U32 R2, RZ, RZ, R3 ;  /* 0x000000ffff027224 */ /* 0x000fe200078e0003 */
[----:B------:R-:W-:Y:S01]  /*ae90*/  IADD3 R196, PT, PT, R209, 0x8, RZ ;  /* 0x00000008d1c47810 */ /* 0x000fe20007ffe0ff */
[----:B------:R-:W-:Y:S01]  /*aea0*/  IMAD.MOV.U32 R0, RZ, RZ, R132 ;  /* 0x000000ffff007224 */ /* 0x000fe200078e0084 */
[----:B------:R-:W-:Y:S01]  /*aeb0*/  UMOV UR7, 0x400 ;  /* 0x0000040000077882 */ /* 0x000fe20000000000 */
[----:B------:R-:W-:Y:S01]  /*aec0*/  IMAD.MOV.U32 R183, RZ, RZ, 0x40 ;  /* 0x00000040ffb77424 */ /* 0x000fe200078e00ff */
[----:B------:R-:W4:Y:S01]  /*aed0*/  LDCU UR6, c[0x0][0x440] ;  /* 0x00008800ff0677ac */ /* 0x000f220008000800 */
[----:B------:R-:W5:Y:S01]  /*aee0*/  S2UR UR5, SR_CgaCtaId ;  /* 0x00000000000579c3 */ /* 0x000f620000008800 */
[----:B---3--:R-:W-:Y:S01]  /*aef0*/  ISETP.GE.AND P3, PT, R185, UR4, PT ;  /* 0x00000004b9007c0c */ /* 0x008fe2000bf66270 */
[----:B------:R-:W3:Y:S01]  /*af00*/  LDCU UR4, c[0x0][0x45c] ;  /* 0x00008b80ff0477ac */ /* 0x000ee20008000800 */
[----:B--2---:R-:W-:-:S02]  /*af10*/  SHF.L.U64.HI R202, R198, 0x4, R199 ;  /* 0x00000004c6ca7819 */ /* 0x004fc400000102c7 */
[----:B------:R-:W-:Y:S01]  /*af20*/  SHF.L.U32 R201, R198, 0x4, RZ ;  /* 0x00000004c6c97819 */ /* 0x000fe200000006ff */
[C---:B-1----:R-:W-:Y:S01]  /*af30*/  IMAD.SHL.U32 R182, R186.reuse, 0x40, RZ ;  /* 0x00000040bab67824 */ /* 0x042fe200078e00ff */
[C---:B------:R-:W-:Y:S01]  /*af40*/  LOP3.LUT P0, RZ, R186.reuse, 0x2, RZ, 0xc0, !PT ;  /* 0x00000002baff7812 */ /* 0x040fe2000780c0ff */
[----:B------:R-:W-:Y:S01]  /*af50*/  IMAD.SHL.U32 R200, R186, 0x20, RZ ;  /* 0x00000020bac87824 */ /* 0x000fe200078e00ff */
[----:B-----5:R-:W-:Y:S02]  /*af60*/  ULEA UR5, UR5, UR7, 0x18 ;  /* 0x0000000705057291 */ /* 0x020fe4000f8ec0ff */
[----:B------:R-:W-:Y:S02]  /*af70*/  LOP3.LUT R181, R182, 0x400, RZ, 0xc0, !PT ;  /* 0x00000400b6b57812 */ /* 0x000fe400078ec0ff */
[----:B------:R-:W-:Y:S01]  /*af80*/  SEL R180, R184, 0xffffffe0, !P0 ;  /* 0xffffffe0b8b47807 */ /* 0x000fe20004000000 */
[----:B---34-:R-:W-:Y:S07]  /*af90*/  BRA `(.L_x_849) ;  /* 0x0000000400587947 */ /* 0x018fee0003800000 */
.L_x_851:
[----:B------:R-:W1:Y:S01]  /*afa0*/  LDC.64 R4, c[0x0][0x3b8] ;  /* 0x0000ee00ff047b82 */ /* 0x000e620000000a00 */
[----:B------:R-:W-:Y:S04]  /*afb0*/  VIADD R3, R217, 0xffffffff ;  /* 0xffffffffd9037836 */ /* 0x000fe80000000000 */
[C---:B-1----:R-:W-:Y:S01]  /*afc0*/  IMAD.WIDE.U32 R14, R3.reuse, R4, RZ ;  /* 0x00000004030e7225 */ /* 0x042fe200078e00ff */
[C---:B------:R-:W-:Y:S03]  /*afd0*/  SHF.L.U64.HI R7, R4.reuse, 0x4, R5 ;  /* 0x0000000404077819 */ /* 0x040fe60000010205 */
[----:B------:R-:W-:Y:S02]  /*afe0*/  IMAD.SHL.U32 R6, R4, 0x10, RZ ;  /* 0x0000001004067824 */ /* 0x000fe400078e00ff */
[----:B------:R-:W-:Y:S03]  /*aff0*/  IMAD R3, R3, R5, R15 ;  /* 0x0000000503037224 */ /* 0x000fe600078e020f */
[C---:B------:R-:W-:Y:S04]  /*b000*/  LEA R15, P4, R14.reuse, R6, 0x6 ;  /* 0x000000060e0f7211 */ /* 0x040fe800078830ff */
[C-C-:B------:R-:W-:Y:S02]  /*b010*/  LEA.HI.X R8, R14.reuse, R7, R3.reuse, 0x6, P4 ;  /* 0x000000070e087211 */ /* 0x140fe400020f3403 */
[C---:B------:R-:W-:Y:S04]  /*b020*/  LEA R16, P4, R14.reuse, R213, 0x7 ;  /* 0x000000d50e107211 */ /* 0x040fe800078838ff */
[----:B------:R-:W-:Y:S02]  /*b030*/  LEA.HI.X R17, R14, R212, R3, 0x7, P4 ;  /* 0x000000d40e117211 */ /* 0x000fe400020f3c03 */
[CC--:B------:R-:W-:Y:S04]  /*b040*/  LEA R3, P4, R4.reuse, R15.reuse, 0x5 ;  /* 0x0000000f04037211 */ /* 0x0c0fe800078828ff */
[----:B------:R-:W-:Y:S02]  /*b050*/  LEA.HI.X R4, R4, R8, R5, 0x5, P4 ;  /* 0x0000000804047211 */ /* 0x000fe400020f2c05 */
[----:B------:R-:W-:Y:S02]  /*b060*/  LOP3.LUT R5, R206, 0x1f8, RZ, 0xc0, !PT ;  /* 0x000001f8ce057812 */ /* 0x000fe400078ec0ff */
[----:B------:R-:W-:Y:S02]  /*b070*/  IADD3 R6, P4, PT, R6, R15, RZ ;  /* 0x0000000f06067210 */ /* 0x000fe40007f9e0ff */
[----:B------:R-:W-:Y:S03]  /*b080*/  LOP3.LUT R5, R5, 0x38, R186, 0x78, !PT ;  /* 0x0000003805057812 */ /* 0x000fe600078e78ba */
[----:B------:R-:W-:Y:S01]  /*b090*/  IMAD.X R7, R7, 0x1, R8, P4 ;  /* 0x0000000107077824 */ /* 0x000fe200020e0608 */
[----:B------:R-:W-:Y:S02]  /*b0a0*/  LOP3.LUT R5, R5, 0x1e00, R206, 0xf8, !PT ;  /* 0x00001e0005057812 */ /* 0x000fe400078ef8ce */
[-C--:B------:R-:W-:Y:S02]  /*b0b0*/  LEA R14, P4, R15, R213.reuse, 0x1 ;  /* 0x000000d50f0e7211 */ /* 0x080fe400078808ff */
[----:B------:R-:W-:Y:S02]  /*b0c0*/  LEA R216, R5, UR5, 0x1 ;  /* 0x0000000505d87c11 */ /* 0x000fe4000f8e08ff */
[-C--:B------:R-:W-:Y:S02]  /*b0d0*/  LEA.HI.X R15, R15, R212.reuse, R8, 0x1, P4 ;  /* 0x000000d40f0f7211 */ /* 0x080fe400020f0c08 */
[CC--:B------:R-:W-:Y:S01]  /*b0e0*/  LEA R18, P4, R6.reuse, R213.reuse, 0x1 ;  /* 0x000000d506127211 */ /* 0x0c0fe200078808ff */
[----:B------:R-:W-:Y:S01]  /*b0f0*/  @!PT LDS RZ, [RZ] ;  /* 0x00000000fffff984 */ /* 0x000fe20000000800 */
[----:B------:R-:W-:Y:S01]  /*b100*/  @!PT LDS RZ, [RZ] ;  /* 0x00000000fffff984 */ /* 0x000fe20000000800 */
[----:B------:R-:W-:Y:S01]  /*b110*/  @!PT LDS RZ, [RZ] ;  /* 0x00000000fffff984 */ /* 0x000fe20000000800 */
[----:B------:R1:W-:Y:S03]  /*b120*/  @!P3 LDGSTS.E.BYPASS.LTC128B.128 [R216+0x6000], desc[UR14][R16.64] ;  /* 0x0600000010d8bfae */ /* 0x0003e6000b981a0e */
[-C--:B------:R-:W-:Y:S01]  /*b130*/  LEA.HI.X R19, R6, R212.reuse, R7, 0x1, P4 ;  /* 0x000000d406137211 */ /* 0x080fe200020f0c07 */
        /* <DEDUP_REMOVED lines=60> */
.L_x_849:
[----:B------:R-:W-:Y:S04]  /*b500*/  DEPBAR.LE SB0, 0x0 ;  /* 0x000080000000791a */ /* 0x000fe80000000000 */
[----:B------:R-:W-:Y:S01]  /*b510*/  BAR.SYNC.DEFER_BLOCKING 0x0 ;  /* 0x0000000000007b1d */ /* 0x000fe20000010000 */
[----:B------:R-:W-:Y:S01]  /*b520*/  IMAD.SHL.U32 R206, R186, 0x8, RZ ;  /* 0x00000008bace7824 */ /* 0x000fe200078e00ff */
[----:B------:R-:W-:Y:S01]  /*b530*/  SHF.R.U32.HI R188, RZ, 0x1, R186 ;  /* 0x00000001ffbc7819 */ /* 0x000fe200000116ba */
[C---:B------:R-:W-:Y:S01]  /*b540*/  IMAD.WIDE.U32 R172, R217.reuse, R198, RZ ;  /* 0x000000c6d9ac7225 */ /* 0x040fe200078e00ff */
[----:B------:R-:W-:Y:S02]  /*b550*/  LOP3.LUT R187, R200, 0x7c00, RZ, 0xc0, !PT ;  /* 0x00007c00c8bb7812 */ /* 0x000fe400078ec0ff */
[----:B------:R-:W-:Y:S01]  /*b560*/  LOP3.LUT R185, R206, 0x38, RZ, 0xc0, !PT ;  /* 0x00000038ceb97812 */ /* 0x000fe200078ec0ff */
[----:B------:R-:W-:Y:S01]  /*b570*/  IMAD R173, R217, R199, R173 ;  /* 0x000000c7d9ad7224 */ /* 0x000fe200078e02ad */
[C---:B------:R-:W-:Y:S02]  /*b580*/  LEA R234, P1, R172.reuse, R211, 0x7 ;  /* 0x000000d3acea7211 */ /* 0x040fe400078238ff */
[----:B------:R-:W-:Y:S02]  /*b590*/  LOP3.LUT R205, R185, 0x40, RZ, 0xfc, !PT ;  /* 0x00000040b9cd7812 */ /* 0x000fe400078efcff */
[C-C-:B------:R-:W-:Y:S02]  /*b5a0*/  LEA.HI.X R235, R172.reuse, R210, R173.reuse, 0x7, P1 ;  /* 0x000000d2aceb7211 */ /* 0x140fe400008f3cad */
[----:B------:R-:W-:Y:S02]  /*b5b0*/  ISETP.GE.AND P1, PT, R205, UR6, PT ;  /* 0x00000006cd007c0c */ /* 0x000fe4000bf26270 */
[C---:B------:R-:W-:Y:S02]  /*b5c0*/  LEA R176, P0, R172.reuse, R201, 0x6 ;  /* 0x000000c9acb07211 */ /* 0x040fe400078030ff */
[C---:B------:R-:W-:Y:S02]  /*b5d0*/  LOP3.LUT R204, R185.reuse, 0x80, RZ, 0xfc, !PT ;  /* 0x00000080b9cc7812 */ /* 0x040fe400078efcff */
[----:B------:R-:W-:Y:S02]  /*b5e0*/  LEA.HI.X R173, R172, R202, R173, 0x6, P0 ;  /* 0x000000caacad7211 */ /* 0x000fe400000f34ad */
[----:B------:R-:W-:Y:S01]  /*b5f0*/  ISETP.GE.AND P0, PT, R204, UR6, PT ;  /* 0x00000006cc007c0c */ /* 0x000fe2000bf06270 */
[----:B------:R-:W-:Y:S01]  /*b600*/  @!PT LDS RZ, [RZ] ;  /* 0x00000000fffff984 */ /* 0x000fe20000000800 */
[----:B------:R-:W-:Y:S01]  /*b610*/  @!PT LDS RZ, [RZ] ;  /* 0x00000000fffff984 */ /* 0x000fe20000000800 */
[----:B------:R-:W-:Y:S01]  /*b620*/  @!PT LDS RZ, [RZ] ;  /* 0x00000000fffff984 */ /* 0x000fe20000000800 */
[----:B------:R-:W-:Y:S01]  /*b630*/  @!P3 LDGSTS.E.BYPASS.LTC128B.128 [R216+0xc000], desc[UR14][R234.64] ;  /* 0x0c000000ead8bfae */ /* 0x000fe2000b981a0e */
[C---:B------:R-:W-:Y:S02]  /*b640*/  LEA R232, P5, R176.reuse, R211, 0x1 ;  /* 0x000000d3b0e87211 */ /* 0x040fe400078a08ff */
[C---:B------:R-:W-:Y:S02]  /*b650*/  IADD3 R178, P4, PT, R176.reuse, R201, RZ ;  /* 0x000000c9b0b27210 */ /* 0x040fe40007f9e0ff */
[----:B------:R-:W-:Y:S01]  /*b660*/  @P3 STS.128 [R216+0xc000], RZ ;  /* 0x00c000ffd8003388 */ /* 0x000fe20000000c00 */
[----:B------:R-:W-:Y:S02]  /*b670*/  ISETP.GE.AND P3, PT, R185, UR6, PT ;  /* 0x00000006b9007c0c */ /* 0x000fe4000bf66270 */
[----:B------:R-:W-:Y:S02]  /*b680*/  LEA.HI.X R233, R176, R210, R173, 0x1, P5 ;  /* 0x000000d2b0e97211 */ /* 0x000fe400028f0cad */
[----:B------:R-:W-:Y:S01]  /*b690*/  @!PT LDS RZ, [RZ] ;  /* 0x00000000fffff984 */ /* 0x000fe20000000800 */
[----:B------:R-:W-:Y:S01]  /*b6a0*/  @!PT LDS RZ, [RZ] ;  /* 0x00000000fffff984 */ /* 0x000fe20000000800 */
[----:B------:R-:W-:Y:S01]  /*b6b0*/  @!PT LDS RZ, [RZ] ;  /* 0x00000000fffff984 */ /* 0x000fe20000000800 */
[----:B------:R-:W-:Y:S01]  /*b6c0*/  @!P1 LDGSTS.E.BYPASS.LTC128B.128 [R216+0xe000], desc[UR14][R234.64+0x80] ;  /* 0x0e000080ead89fae */ /* 0x000fe2000b981a0e */
[----:B------:R-:W-:Y:S01]  /*b6d0*/  IMAD.X R175, R173, 0x1, R202, P4 ;  /* 0x00000001adaf7824 */ /* 0x000fe200020e06ca */
[----:B------:R-:W-:Y:S03]  /*b6e0*/  LEA R174, P4, R178, R211, 0x1 ;  /* 0x000000d3b2ae7211 */ /* 0x000fe600078808ff */
[----:B------:R-:W-:Y:S01]  /*b6f0*/  @P1 STS.128 [R216+0xe000], RZ ;  /* 0x00e000ffd8001388 */ /* 0x000fe20000000c00 */
[----:B------:R-:W-:Y:S02]  /*b700*/  LEA R192, P2, R198, R176, 0x5 ;  /* 0x000000b0c6c07211 */ /* 0x000fe400078428ff */
[-C--:B------:R-:W-:Y:S02]  /*b710*/  LEA.HI.X R175, R178, R210.reuse, R175, 0x1, P4 ;  /* 0x000000d2b2af7211 */ /* 0x080fe400020f0caf */
[----:B------:R-:W-:Y:S01]  /*b720*/  @!PT LDS RZ, [RZ] ;  /* 0x00000000fffff984 */ /* 0x000fe20000000800 */
[----:B------:R-:W-:Y:S01]  /*b730*/  @!PT LDS RZ, [RZ] ;  /* 0x00000000fffff984 */ /* 0x000fe20000000800 */
[----:B------:R-:W-:Y:S01]  /*b740*/  @!PT LDS RZ, [RZ] ;  /* 0x00000000fffff984 */ /* 0x000fe20000000800 */
[----:B------:R-:W-:Y:S01]  /*b750*/  @!P0 LDGSTS.E.BYPASS.LTC128B.128 [R216+0x10000], desc[UR14][R234.64+0x100] ;  /* 0x10000100ead88fae */ /* 0x000fe2000b981a0e */
[----:B------:R-:W-:Y:S02]  /*b760*/  LEA.HI.X R177, R198, R173, R199, 0x5, P2 ;  /* 0x000000adc6b17211 */ /* 0x000fe400010f2cc7 */
[----:B------:R-:W-:Y:S02]  /*b770*/  LEA R172, P2, R192, R211, 0x1 ;  /* 0x000000d3c0ac7211 */ /* 0x000fe400078408ff */
[----:B------:R-:W-:Y:S01]  /*b780*/  @P0 STS.128 [R216+0x10000], RZ ;  /* 0x010000ffd8000388 */ /* 0x000fe20000000c00 */
[----:B------:R-:W-:Y:S02]  /*b790*/  LOP3.LUT R132, R188, 0x8, RZ, 0xc0, !PT ;  /* 0x00000008bc847812 */ /* 0x000fe400078ec0ff */
[----:B------:R-:W-:Y:S02]  /*b7a0*/  LEA.HI.X R173, R192, R210, R177, 0x1, P2 ;  /* 0x000000d2c0ad7211 */ /* 0x000fe400010f0cb1 */
[----:B------:R-:W-:Y:S01]  /*b7b0*/  @!PT LDS RZ, [RZ] ;  /* 0x00000000fffff984 */ /* 0x000fe20000000800 */
[----:B------:R-:W-:Y:S01]  /*b7c0*/  @!PT LDS RZ, [RZ] ;  /* 0x00000000fffff984 */ /* 0x000fe20000000800 */
[----:B------:R-:W-:Y:S01]  /*b7d0*/  @!PT LDS RZ, [RZ] ;  /* 0x00000000fffff984 */ /* 0x000fe20000000800 */
[----:B------:R-:W-:Y:S01]  /*b7e0*/  @!P3 LDGSTS.E.BYPASS.LTC128B.128 [R216+0xc800], desc[UR14][R232.64] ;  /* 0x0c800000e8d8bfae */ /* 0x000fe2000b981a0e */
[--C-:B------:R-:W-:Y:S02]  /*b7f0*/  LOP3.LUT R3, R185, 0x1c0, R182.reuse, 0xf8, !PT ;  /* 0x000001c0b9037812 */ /* 0x100fe400078ef8b6 */
[----:B------:R-:W-:Y:S02]  /*b800*/  LOP3.LUT R134, R187, 0x200, R182, 0xf8, !PT ;  /* 0x00000200bb867812 */ /* 0x000fe400078ef8b6 */
[----:B------:R-:W-:Y:S01]  /*b810*/  @P3 STS.128 [R216+0xc800], RZ ;  /* 0x00c800ffd8003388 */ /* 0x000fe20000000c00 */
[C---:B------:R-:W-:Y:S02]  /*b820*/  LOP3.LUT R189, R3.reuse, R132, RZ, 0x3c, !PT ;  /* 0x0000008403bd7212 */ /* 0x040fe400078e3cff */
[----:B------:R-:W-:Y:S02]  /*b830*/  LOP3.LUT R132, R3, 0x8, R186, 0x78, !PT ;  /* 0x0000000803847812 */ /* 0x000fe400078e78ba */
[----:B------:R-:W-:Y:S01]  /*b840*/  @!PT LDS RZ, [RZ] ;  /* 0x00000000fffff984 */ /* 0x000fe20000000800 */
[----:B------:R-:W-:Y:S01]  /*b850*/  @!PT LDS RZ, [RZ] ;  /* 0x00000000fffff984 */ /* 0x000fe20000000800 */
[----:B------:R-:W-:Y:S01]  /*b860*/  @!PT LDS RZ, [RZ] ;  /* 0x00000000fffff984 */ /* 0x000fe20000000800 */
[----:B------:R-:W-:Y:S01]  /*b870*/  @!P1 LDGSTS.E.BYPASS.LTC128B.128 [R216+0xe800], desc[UR14][R232.64+0x80] ;  /* 0x0e800080e8d89fae */ /* 0x000fe2000b981a0e */
[----:B------:R-:W-:Y:S02]  /*b880*/  LOP3.LUT R197, R134, R189, RZ, 0xfc, !PT ;  /* 0x000000bd86c57212 */ /* 0x000fe400078efcff */
[----:B------:R-:W-:Y:S02]  /*b890*/  LOP3.LUT P2, RZ, R186, 0x4, RZ, 0xc0, !PT ;  /* 0x00000004baff7812 */ /* 0x000fe4000784c0ff */
[----:B------:R-:W-:Y:S01]  /*b8a0*/  @P1 STS.128 [R216+0xe800], RZ ;  /* 0x00e800ffd8001388 */ /* 0x000fe20000000c00 */
[----:B------:R-:W-:Y:S01]  /*b8b0*/  IMAD R195, R132, 0x2, R181 ;  /* 0x0000000284c37824 */ /* 0x000fe200078e02b5 */
[----:B------:R-:W-:Y:S03]  /*b8c0*/  LEA R197, R197, UR5, 0x1 ;  /* 0x00000005c5c57c11 */ /* 0x000fe6000f8e08ff */
[----:B------:R-:W-:Y:S01]  /*b8d0*/  @!PT LDS RZ, [RZ] ;  /* 0x00000000fffff984 */ /* 0x000fe20000000800 */
[----:B------:R-:W-:Y:S01]  /*b8e0*/  @!PT LDS RZ, [RZ] ;  /* 0x00000000fffff984 */ /* 0x000fe20000000800 */
[----:B------:R-:W-:Y:S01]  /*b8f0*/  @!PT LDS RZ, [RZ] ;  /* 0x00000000fffff984 */ /* 0x000fe20000000800 */
[----:B------:R-:W-:Y:S01]  /*b900*/  @!P0 LDGSTS.E.BYPASS.LTC128B.128 [R216+0x10800], desc[UR14][R232.64+0x100] ;  /* 0x10800100e8d88fae */ /* 0x000fe2000b981a0e */
[----:B------:R-:W-:Y:S01]  /*b910*/  VIADD R191, R195, UR5 ;  /* 0x00000005c3bf7c36 */ /* 0x000fe20008000000 */
[----:B------:R-:W-:Y:S01]  /*b920*/  SEL R164, R183, 0xffffffc0, !P2 ;  /* 0xffffffc0b7a47807 */ /* 0x000fe20005000000 */
[--C-:B------:R-:W-:Y:S02]  /*b930*/  IMAD.IADD R194, R180, 0x1, R197.reuse ;  /* 0x00000001b4c27824 */ /* 0x100fe400078e02c5 */
[----:B------:R-:W-:Y:S01]  /*b940*/  @P0 STS.128 [R216+0x10800], RZ ;  /* 0x010800ffd8000388 */ /* 0x000fe20000000c00 */
[C---:B------:R-:W-:Y:S02]  /*b950*/  IMAD.IADD R190, R191.reuse, 0x1, R180 ;  /* 0x00000001bfbe7824 */ /* 0x040fe400078e02b4 */
[----:B------:R-:W-:Y:S02]  /*b960*/  IMAD.IADD R193, R164, 0x1, R197 ;  /* 0x00000001a4c17824 */ /* 0x000fe400078e02c5 */
[----:B------:R-:W-:Y:S01]  /*b970*/  @!PT LDS RZ, [RZ] ;  /* 0x00000000fffff984 */ /* 0x000fe20000000800 */
[----:B------:R-:W-:Y:S01]  /*b980*/  @!PT LDS RZ, [RZ] ;  /* 0x00000000fffff984 */ /* 0x000fe20000000800 */
[----:B------:R-:W-:Y:S01]  /*b990*/  @!PT LDS RZ, [RZ] ;  /* 0x00000000fffff984 */ /* 0x000fe20000000800 */
[----:B------:R-:W-:Y:S01]  /*b9a0*/  @!P3 LDGSTS.E.BYPASS.LTC128B.128 [R216+0xd000], desc[UR14][R174.64] ;  /* 0x0d000000aed8bfae */ /* 0x000fe2000b981a0e */
[----:B------:R-:W-:Y:S02]  /*b9b0*/  IMAD.IADD R191, R191, 0x1, R164 ;  /* 0x00000001bfbf7824 */ /* 0x000fe400078e02a4 */
[C---:B------:R-:W-:Y:S02]  /*b9c0*/  IMAD.IADD R192, R180.reuse, 0x1, R193 ;  /* 0x00000001b4c07824 */ /* 0x040fe400078e02c1 */
[----:B------:R-:W-:Y:S01]  /*b9d0*/  @P3 STS.128 [R216+0xd000], RZ ;  /* 0x00d000ffd8003388 */ /* 0x000fe20000000c00 */
[----:B------:R-:W-:Y:S04]  /*b9e0*/  IMAD.IADD R3, R180, 0x1, R191 ;  /* 0x00000001b4037824 */ /* 0x000fe800078e02bf */
        /* <DEDUP_REMOVED lines=33> */
[----:B------:R-:W-:Y:S05]  /*bc00*/  LDSM.16.M88.4 R160, [R190+0x7000] ;  /* 0x00700000bea0783b */ /* 0x000fea0000000200 */
[----:B------:R-:W-:Y:S01]  /*bc10*/  LDSM.16.M88.4 R164, [R193] ;  /* 0x00000000c1a4783b */ /* 0x000fe20000000200 */
[C---:B--2---:R-:W-:Y:S04]  /*bc20*/  HMMA.16816.F32 R4, R132.reuse, R136, RZ ;  /* 0x000000888404723c */ /* 0x044fe800000018ff */
[----:B------:R-:W-:Y:S04]  /*bc30*/  LDSM.16.M88.4 R168, [R191+0x6000] ;  /* 0x00600000bfa8783b */ /* 0x000fe80000000200 */
[C---:B------:R-:W-:Y:S01]  /*bc40*/  HMMA.16816.F32 R8, R132.reuse, R138, RZ ;  /* 0x0000008a8408723c */ /* 0x040fe200000018ff */
[----:B------:R-:W2:Y:S05]  /*bc50*/  LDSM.16.M88.4 R136, [R190+0x6800] ;  /* 0x00680000be88783b */ /* 0x000eaa0000000200 */
[----:B-1----:R-:W-:Y:S02]  /*bc60*/  LDSM.16.M88.4 R172, [R191+0x8800] ;  /* 0x00880000bfac783b */ /* 0x002fe40000000200 */
[C---:B---3--:R-:W-:Y:S03]  /*bc70*/  HMMA.16816.F32 R12, R132.reuse, R140, RZ ;  /* 0x0000008c840c723c */ /* 0x048fe600000018ff */
[----:B------:R-:W-:Y:S05]  /*bc80*/  LDSM.16.M88.4 R176, [R3+0x9000] ;  /* 0x0090000003b0783b */ /* 0x000fea0000000200 */
[C---:B------:R-:W-:Y:S01]  /*bc90*/  HMMA.16816.F32 R16, R132.reuse, R142, RZ ;  /* 0x0000008e8410723c */ /* 0x040fe200000018ff */
[----:B------:R-:W1:Y:S07]  /*bca0*/  LDSM.16.M88.4 R140, [R190+0x7800] ;  /* 0x00780000be8c783b */ /* 0x000e6e0000000200 */
[C---:B----4-:R-:W-:Y:S08]  /*bcb0*/  HMMA.16816.F32 R20, R132.reuse, R144, RZ ;  /* 0x000000908414723c */ /* 0x050ff000000018ff */
[C---:B------:R-:W-:Y:S01]  /*bcc0*/  HMMA.16816.F32 R24, R132.reuse, R146, RZ ;  /* 0x000000928418723c */ /* 0x040fe200000018ff */
[----:B------:R-:W3:Y:S07]  /*bcd0*/  LDSM.16.M88.4 R144, [R191+0x6800] ;  /* 0x00680000bf90783b */ /* 0x000eee0000000200 */
[C---:B-----5:R-:W-:Y:S08]  /*bce0*/  HMMA.16816.F32 R28, R132.reuse, R148, RZ ;  /* 0x00000094841c723c */ /* 0x060ff000000018ff */
[----:B------:R-:W-:Y:S01]  /*bcf0*/  HMMA.16816.F32 R32, R132, R150, RZ ;  /* 0x000000968420723c */ /* 0x000fe200000018ff */
[----:B------:R-:W4:Y:S05]  /*bd00*/  LDSM.16.M88.4 R132, [R191+0x7000] ;  /* 0x00700000bf84783b */ /* 0x000f2a0000000200 */
[----:B------:R-:W-:Y:S02]  /*bd10*/  LDSM.16.M88.4 R148, [R192] ;  /* 0x00000000c094783b */ /* 0x000fe40000000200 */
[C---:B------:R-:W-:Y:S08]  /*bd20*/  HMMA.16816.F32 R4, R152.reuse, R156, R4 ;  /* 0x0000009c9804723c */ /* 0x040ff00000001804 */
[C---:B------:R-:W-:Y:S01]  /*bd30*/  HMMA.16816.F32 R8, R152.reuse, R158, R8 ;  /* 0x0000009e9808723c */ /* 0x040fe20000001808 */
[----:B------:R-:W-:Y:S07]  /*bd40*/  LDSM.16.M88.4 R156, [R3+0x6000] ;  /* 0x00600000039c783b */ /* 0x000fee0000000200 */
[C---:B--2---:R-:W-:Y:S08]  /*bd50*/  HMMA.16816.F32 R12, R152.reuse, R136, R12 ;  /* 0x00000088980c723c */ /* 0x044ff0000000180c */
[C---:B------:R-:W-:Y:S01]  /*bd60*/  HMMA.16816.F32 R16, R152.reuse, R138, R16 ;  /* 0x0000008a9810723c */ /* 0x040fe20000001810 */
[----:B------:R-:W2:Y:S07]  /*bd70*/  LDSM.16.M88.4 R136, [R191+0x7800] ;  /* 0x00780000bf88783b */ /* 0x000eae0000000200 */
[C---:B------:R-:W-:Y:S08]  /*bd80*/  HMMA.16816.F32 R20, R152.reuse, R160, R20 ;  /* 0x000000a09814723c */ /* 0x040ff00000001814 */
[C---:B------:R-:W-:Y:S01]  /*bd90*/  HMMA.16816.F32 R24, R152.reuse, R162, R24 ;  /* 0x000000a29818723c */ /* 0x040fe20000001818 */
[----:B------:R-:W-:Y:S07]  /*bda0*/  LDSM.16.M88.4 R160, [R197+0x2000] ;  /* 0x00200000c5a0783b */ /* 0x000fee0000000200 */
[C---:B-1----:R-:W-:Y:S08]  /*bdb0*/  HMMA.16816.F32 R28, R152.reuse, R140, R28 ;  /* 0x0000008c981c723c */ /* 0x042ff0000000181c */
[----:B------:R-:W-:Y:S01]  /*bdc0*/  HMMA.16816.F32 R32, R152, R142, R32 ;  /* 0x0000008e9820723c */ /* 0x000fe20000001820 */
[----:B------:R-:W1:Y:S05]  /*bdd0*/  LDSM.16.M88.4 R140, [R3+0x6800] ;  /* 0x00680000038c783b */ /* 0x000e6a0000000200 */
[----:B------:R-:W5:Y:S02]  /*bde0*/  LDSM.16.M88.4 R152, [R3+0x7000] ;  /* 0x007000000398783b */ /* 0x000f640000000200 */
[C---:B------:R-:W-:Y:S08]  /*bdf0*/  HMMA.16816.F32 R4, R164.reuse, R168, R4 ;  /* 0x000000a8a404723c */ /* 0x040ff00000001804 */
[C---:B------:R-:W-:Y:S01]  /*be00*/  HMMA.16816.F32 R8, R164.reuse, R170, R8 ;  /* 0x000000aaa408723c */ /* 0x040fe20000001808 */
[----:B------:R-:W-:Y:S07]  /*be10*/  LDSM.16.M88.4 R168, [R195+UR5+0x8000] ;  /* 0x00800005c3a8783b */ /* 0x000fee0008000200 */
[C---:B---3--:R-:W-:Y:S08]  /*be20*/  HMMA.16816.F32 R12, R164.reuse, R144, R12 ;  /* 0x00000090a40c723c */ /* 0x048ff0000000180c */
[C---:B------:R-:W-:Y:S01]  /*be30*/  HMMA.16816.F32 R16, R164.reuse, R146, R16 ;  /* 0x00000092a410723c */ /* 0x040fe20000001810 */
[----:B------:R-:W3:Y:S07]  /*be40*/  LDSM.16.M88.4 R144, [R3+0x7800] ;  /* 0x007800000390783b */ /* 0x000eee0000000200 */
[C---:B----4-:R-:W-:Y:S08]  /*be50*/  HMMA.16816.F32 R20, R164.reuse, R132, R20 ;  /* 0x00000084a414723c */ /* 0x050ff00000001814 */
[C---:B------:R-:W-:Y:S01]  /*be60*/  HMMA.16816.F32 R24, R164.reuse, R134, R24 ;  /* 0x00000086a418723c */ /* 0x040fe20000001818 */
[----:B------:R-:W4:Y:S07]  /*be70*/  LDSM.16.M88.4 R132, [R195+UR5+0x8800] ;  /* 0x00880005c384783b */ /* 0x000f2e0008000200 */
[C---:B--2---:R-:W-:Y:S08]  /*be80*/  HMMA.16816.F32 R28, R164.reuse, R136, R28 ;  /* 0x00000088a41c723c */ /* 0x044ff0000000181c */
[----:B------:R-:W-:Y:S01]  /*be90*/  HMMA.16816.F32 R32, R164, R138, R32 ;  /* 0x0000008aa420723c */ /* 0x000fe20000001820 */
[----:B------:R-:W2:Y:S05]  /*bea0*/  LDSM.16.M88.4 R136, [R195+UR5+0x9000] ;  /* 0x00900005c388783b */ /* 0x000eaa0008000200 */
[----:B------:R-:W-:Y:S02]  /*beb0*/  LDSM.16.M88.4 R164, [R193+0x2000] ;  /* 0x00200000c1a4783b */ /* 0x000fe40000000200 */
[C---:B------:R-:W-:Y:S08]  /*bec0*/  HMMA.16816.F32 R4, R148.reuse, R156, R4 ;  /* 0x0000009c9404723c */ /* 0x040ff00000001804 */
[C---:B------:R-:W-:Y:S01]  /*bed0*/  HMMA.16816.F32 R8, R148.reuse, R158, R8 ;  /* 0x0000009e9408723c */ /* 0x040fe20000001808 */
[----:B------:R-:W-:Y:S07]  /*bee0*/  LDSM.16.M88.4 R156, [R190+0x9000] ;  /* 0x00900000be9c783b */ /* 0x000fee0000000200 */
[C---:B-1----:R-:W-:Y:S08]  /*bef0*/  HMMA.16816.F32 R12, R148.reuse, R140, R12 ;  /* 0x0000008c940c723c */ /* 0x042ff0000000180c */
[C---:B------:R-:W-:Y:S01]  /*bf00*/  HMMA.16816.F32 R16, R148.reuse, R142, R16 ;  /* 0x0000008e9410723c */ /* 0x040fe20000001810 */
[----:B------:R-:W1:Y:S07]  /*bf10*/  LDSM.16.M88.4 R140, [R195+UR5+0x9800] ;  /* 0x00980005c38c783b */ /* 0x000e6e0008000200 */
[C---:B-----5:R-:W-:Y:S08]  /*bf20*/  HMMA.16816.F32 R20, R148.reuse, R152, R20 ;  /* 0x000000989414723c */ /* 0x060ff00000001814 */
[C---:B------:R-:W-:Y:S01]  /*bf30*/  HMMA.16816.F32 R24, R148.reuse, R154, R24 ;  /* 0x0000009a9418723c */ /* 0x040fe20000001818 */
[----:B------:R-:W-:Y:S07]  /*bf40*/  LDSM.16.M88.4 R152, [R190+0x8800] ;  /* 0x00880000be98783b */ /* 0x000fee0000000200 */
[C---:B---3--:R-:W-:Y:S08]  /*bf50*/  HMMA.16816.F32 R28, R148.reuse, R144, R28 ;  /* 0x00000090941c723c */ /* 0x048ff0000000181c */
[----:B------:R-:W-:Y:S01]  /*bf60*/  HMMA.16816.F32 R32, R148, R146, R32 ;  /* 0x000000929420723c */ /* 0x000fe20000001820 */
[----:B------:R-:W-:Y:S05]  /*bf70*/  LDSM.16.M88.4 R144, [R194+0x2000] ;  /* 0x00200000c290783b */ /* 0x000fea0000000200 */
        /* <DEDUP_REMOVED lines=14> */
[C---:B---3--:R-:W-:Y:S08]  /*c060*/  HMMA.16816.F32 R4, R144.reuse, R148, R4 ;  /* 0x000000949004723c */ /* 0x048ff00000001804 */
[C---:B------:R-:W-:Y:S01]  /*c070*/  HMMA.16816.F32 R8, R144.reuse, R150, R8 ;  /* 0x000000969008723c */ /* 0x040fe20000001808 */
[----:B------:R-:W-:Y:S07]  /*c080*/  LDSM.16.M88.4 R148, [R192+0x2000] ;  /* 0x00200000c094783b */ /* 0x000fee0000000200 */
[C---:B------:R-:W-:Y:S08]  /*c090*/  HMMA.16816.F32 R12, R144.reuse, R152, R12 ;  /* 0x00000098900c723c */ /* 0x040ff0000000180c */
[C---:B------:R-:W-:Y:S01]  /*c0a0*/  HMMA.16816.F32 R16, R144.reuse, R154, R16 ;  /* 0x0000009a9010723c */ /* 0x040fe20000001810 */
[----:B------:R-:W3:Y:S07]  /*c0b0*/  LDSM.16.M88.4 R152, [R3+0x8000] ;  /* 0x008000000398783b */ /* 0x000eee0000000200 */
[C---:B------:R-:W-:Y:S08]  /*c0c0*/  HMMA.16816.F32 R20, R144.reuse, R156, R20 ;  /* 0x0000009c9014723c */ /* 0x040ff00000001814 */
[C---:B------:R-:W-:Y:S01]  /*c0d0*/  HMMA.16816.F32 R24, R144.reuse, R158, R24 ;  /* 0x0000009e9018723c */ /* 0x040fe20000001818 */
[----:B------:R-:W-:Y:S07]  /*c0e0*/  LDSM.16.M88.4 R156, [R195+UR5+0xa000] ;  /* 0x00a00005c39c783b */ /* 0x000fee0008000200 */
[C---:B----4-:R-:W-:Y:S08]  /*c0f0*/  HMMA.16816.F32 R28, R144.reuse, R132, R28 ;  /* 0x00000084901c723c */ /* 0x050ff0000000181c */
[----:B------:R-:W-:Y:S01]  /*c100*/  HMMA.16816.F32 R32, R144, R134, R32 ;  /* 0x000000869020723c */ /* 0x000fe20000001820 */
[----:B------:R-:W4:Y:S05]  /*c110*/  LDSM.16.M88.4 R132, [R3+0x9800] ;  /* 0x009800000384783b */ /* 0x000f2a0000000200 */
[----:B------:R-:W5:Y:S02]  /*c120*/  LDSM.16.M88.4 R144, [R197+0x4000] ;  /* 0x00400000c590783b */ /* 0x000f640000000200 */
[C---:B------:R-:W-:Y:S08]  /*c130*/  HMMA.16816.F32 R4, R164.reuse, R168, R4 ;  /* 0x000000a8a404723c */ /* 0x040ff00000001804 */
[C---:B------:R-:W-:Y:S01]  /*c140*/  HMMA.16816.F32 R8, R164.reuse, R170, R8 ;  /* 0x000000aaa408723c */ /* 0x040fe20000001808 */
[----:B------:R-:W5:Y:S07]  /*c150*/  LDSM.16.M88.4 R168, [R195+UR5+0xa800] ;  /* 0x00a80005c3a8783b */ /* 0x000f6e0008000200 */
[C---:B------:R-:W-:Y:S08]  /*c160*/  HMMA.16816.F32 R12, R164.reuse, R172, R12 ;  /* 0x000000aca40c723c */ /* 0x040ff0000000180c */
[C---:B------:R-:W-:Y:S01]  /*c170*/  HMMA.16816.F32 R16, R164.reuse, R174, R16 ;  /* 0x000000aea410723c */ /* 0x040fe20000001810 */
[----:B------:R-:W5:Y:S07]  /*c180*/  LDSM.16.M88.4 R172, [R195+UR5+0xb000] ;  /* 0x00b00005c3ac783b */ /* 0x000f6e0008000200 */
[C---:B--2---:R-:W-:Y:S08]  /*c190*/  HMMA.16816.F32 R20, R164.reuse, R136, R20 ;  /* 0x00000088a414723c */ /* 0x044ff00000001814 */
[C---:B------:R-:W-:Y:S01]  /*c1a0*/  HMMA.16816.F32 R24, R164.reuse, R138, R24 ;  /* 0x0000008aa418723c */ /* 0x040fe20000001818 */
[----:B------:R-:W2:Y:S07]  /*c1b0*/  LDSM.16.M88.4 R136, [R195+UR5+0xb800] ;  /* 0x00b80005c388783b */ /* 0x000eae0008000200 */
[C---:B-1----:R-:W-:Y:S08]  /*c1c0*/  HMMA.16816.F32 R28, R164.reuse, R140, R28 ;  /* 0x0000008ca41c723c */ /* 0x042ff0000000181c */
[----:B------:R-:W-:Y:S01]  /*c1d0*/  HMMA.16816.F32 R32, R164, R142, R32 ;  /* 0x0000008ea420723c */ /* 0x000fe20000001820 */
[----:B------:R-:W-:Y:S05]  /*c1e0*/  LDSM.16.M88.4 R140, [R194+0x4000] ;  /* 0x00400000c28c783b */ /* 0x000fea0000000200 */
[----:B------:R-:W-:Y:S02]  /*c1f0*/  LDSM.16.M88.4 R164, [R191+0xa000] ;  /* 0x00a00000bfa4783b */ /* 0x000fe40000000200 */
[C---:B---3--:R-:W-:Y:S08]  /*c200*/  HMMA.16816.F32 R4, R148.reuse, R152, R4 ;  /* 0x000000989404723c */ /* 0x048ff00000001804 */
[C---:B------:R-:W-:Y:S01]  /*c210*/  HMMA.16816.F32 R8, R148.reuse, R154, R8 ;  /* 0x0000009a9408723c */ /* 0x040fe20000001808 */
[----:B------:R-:W1:Y:S07]  /*c220*/  LDSM.16.M88.4 R152, [R190+0xa000] ;  /* 0x00a00000be98783b */ /* 0x000e6e0000000200 */
[C---:B------:R-:W-:Y:S08]  /*c230*/  HMMA.16816.F32 R12, R148.reuse, R160, R12 ;  /* 0x000000a0940c723c */ /* 0x040ff0000000180c */
[C---:B------:R-:W-:Y:S01]  /*c240*/  HMMA.16816.F32 R16, R148.reuse, R162, R16 ;  /* 0x000000a29410723c */ /* 0x040fe20000001810 */
[----:B------:R-:W-:Y:S07]  /*c250*/  LDSM.16.M88.4 R160, [R193+0x4000] ;  /* 0x00400000c1a0783b */ /* 0x000fee0000000200 */
[C---:B------:R-:W-:Y:S08]  /*c260*/  HMMA.16816.F32 R20, R148.reuse, R176, R20 ;  /* 0x000000b09414723c */ /* 0x040ff00000001814 */
[C---:B------:R-:W-:Y:S08]  /*c270*/  HMMA.16816.F32 R24, R148.reuse, R178, R24 ;  /* 0x000000b29418723c */ /* 0x040ff00000001818 */
[C---:B----4-:R-:W-:Y:S08]  /*c280*/  HMMA.16816.F32 R28, R148.reuse, R132, R28 ;  /* 0x00000084941c723c */ /* 0x050ff0000000181c */
[----:B------:R-:W-:Y:S01]  /*c290*/  HMMA.16816.F32 R32, R148, R134, R32 ;  /* 0x000000869420723c */ /* 0x000fe20000001820 */
[----:B------:R-:W3:Y:S05]  /*c2a0*/  LDSM.16.M88.4 R132, [R190+0xa800] ;  /* 0x00a80000be84783b */ /* 0x000eea0000000200 */
[----:B------:R-:W4:Y:S02]  /*c2b0*/  LDSM.16.M88.4 R148, [R190+0xb000] ;  /* 0x00b00000be94783b */ /* 0x000f240000000200 */
[C---:B-----5:R-:W-:Y:S08]  /*c2c0*/  HMMA.16816.F32 R4, R144.reuse, R156, R4 ;  /* 0x0000009c9004723c */ /* 0x060ff00000001804 */
[C---:B------:R-:W-:Y:S01]  /*c2d0*/  HMMA.16816.F32 R8, R144.reuse, R158, R8 ;  /* 0x0000009e9008723c */ /* 0x040fe20000001808 */
[----:B------:R-:W5:Y:S07]  /*c2e0*/  LDSM.16.M88.4 R156, [R190+0xb800] ;  /* 0x00b80000be9c783b */ /* 0x000f6e0000000200 */
        /* <DEDUP_REMOVED lines=8> */
[----:B------:R-:W2:Y:S05]  /*c370*/  LDSM.16.M88.4 R136, [R191+0xa800] ;  /* 0x00a80000bf88783b */ /* 0x000eaa0000000200 */
[----:B------:R-:W2:Y:S02]  /*c380*/  LDSM.16.M88.4 R144, [R191+0xb000] ;  /* 0x00b00000bf90783b */ /* 0x000ea40000000200 */
[C---:B-1----:R-:W-:Y:S08]  /*c390*/  HMMA.16816.F32 R4, R140.reuse, R152, R4 ;  /* 0x000000988c04723c */ /* 0x042ff00000001804 */
[C---:B------:R-:W-:Y:S01]  /*c3a0*/  HMMA.16816.F32 R8, R140.reuse, R154, R8 ;  /* 0x0000009a8c08723c */ /* 0x040fe20000001808 */
[----:B------:R-:W1:Y:S07]  /*c3b0*/  LDSM.16.M88.4 R152, [R192+0x4000] ;  /* 0x00400000c098783b */ /* 0x000e6e0000000200 */
[C---:B---3--:R-:W-:Y:S08]  /*c3c0*/  HMMA.16816.F32 R12, R140.reuse, R132, R12 ;  /* 0x000000848c0c723c */ /* 0x048ff0000000180c */
[C---:B------:R-:W-:Y:S01]  /*c3d0*/  HMMA.16816.F32 R16, R140.reuse, R134, R16 ;  /* 0x000000868c10723c */ /* 0x040fe20000001810 */
[----:B------:R-:W3:Y:S07]  /*c3e0*/  LDSM.16.M88.4 R132, [R3+0xa800] ;  /* 0x00a800000384783b */ /* 0x000eee0000000200 */
[C---:B----4-:R-:W-:Y:S08]  /*c3f0*/  HMMA.16816.F32 R20, R140.reuse, R148, R20 ;  /* 0x000000948c14723c */ /* 0x050ff00000001814 */
[C---:B------:R-:W-:Y:S08]  /*c400*/  HMMA.16816.F32 R24, R140.reuse, R150, R24 ;  /* 0x000000968c18723c */ /* 0x040ff00000001818 */
[C---:B-----5:R-:W-:Y:S08]  /*c410*/  HMMA.16816.F32 R28, R140.reuse, R156, R28 ;  /* 0x0000009c8c1c723c */ /* 0x060ff0000000181c */
[----:B------:R-:W-:Y:S01]  /*c420*/  HMMA.16816.F32 R32, R140, R158, R32 ;  /* 0x0000009e8c20723c */ /* 0x000fe20000001820 */
[----:B------:R-:W-:Y:S07]  /*c430*/  LDSM.16.M88.4 R140, [R3+0xb800] ;  /* 0x00b80000038c783b */ /* 0x000fee0000000200 */
[C---:B------:R-:W-:Y:S08]  /*c440*/  HMMA.16816.F32 R4, R160.reuse, R164, R4 ;  /* 0x000000a4a004723c */ /* 0x040ff00000001804 */
[C---:B------:R-:W-:Y:S08]  /*c450*/  HMMA.16816.F32 R8, R160.reuse, R166, R8 ;  /* 0x000000a6a008723c */ /* 0x040ff00000001808 */
[C---:B--2---:R-:W-:Y:S08]  /*c460*/  HMMA.16816.F32 R12, R160.reuse, R136, R12 ;  /* 0x00000088a00c723c */ /* 0x044ff0000000180c */
[C---:B------:R-:W-:Y:S01]  /*c470*/  HMMA.16816.F32 R16, R160.reuse, R138, R16 ;  /* 0x0000008aa010723c */ /* 0x040fe20000001810 */
[----:B------:R-:W2:Y:S01]  /*c480*/  LDSM.16.M88.4 R136, [R3+0xb000] ;  /* 0x00b000000388783b */ /* 0x000ea20000000200 */
[----:B------:R-:W-:Y:S04]  /*c490*/  DEPBAR.LE SB0, 0x0 ;  /* 0x000080000000791a */ /* 0x000fe80000000000 */
[----:B------:R-:W-:Y:S02]  /*c4a0*/  BAR.SYNC.DEFER_BLOCKING 0x0 ;  /* 0x0000000000007b1d */ /* 0x000fe40000010000 */
[C---:B------:R-:W-:Y:S08]  /*c4b0*/  HMMA.16816.F32 R20, R160.reuse, R144, R20 ;  /* 0x00000090a014723c */ /* 0x040ff00000001814 */
[C---:B------:R-:W-:Y:S08]  /*c4c0*/  HMMA.16816.F32 R24, R160.reuse, R146, R24 ;  /* 0x00000092a018723c */ /* 0x040ff00000001818 */
[C---:B------:R-:W-:Y:S08]  /*c4d0*/  HMMA.16816.F32 R28, R160.reuse, R168, R28 ;  /* 0x000000a8a01c723c */ /* 0x040ff0000000181c */
[----:B------:R-:W-:Y:S08]  /*c4e0*/  HMMA.16816.F32 R32, R160, R170, R32 ;  /* 0x000000aaa020723c */ /* 0x000ff00000001820 */
[C---:B-1----:R-:W-:Y:S05]  /*c4f0*/  HMMA.16816.F32 R4, R152.reuse, R172, R4 ;  /* 0x000000ac9804723c */ /* 0x042fea0000001804 */
[----:B------:R-:W-:Y:S03]  /*c500*/  IMAD.SHL.U32 R173, R186, 0x2, RZ ;  /* 0x00000002baad7824 */ /* 0x000fe600078e00ff */
[C---:B------:R-:W-:Y:S03]  /*c510*/  HMMA.16816.F32 R8, R152.reuse, R174, R8 ;  /* 0x000000ae9808723c */ /* 0x040fe60000001808 */
[----:B------:R-:W-:Y:S05]  /*c520*/  LOP3.LUT R172, R173, 0x6, RZ, 0xc0, !PT ;  /* 0x00000006adac7812 */ /* 0x000fea00078ec0ff */
[----:B------:R-:W-:Y:S01]  /*c530*/  IMAD R175, R217, 0x40, R172 ;  /* 0x00000040d9af7824 */ /* 0x000fe200078e02ac */
[C---:B---3--:R-:W-:Y:S03]  /*c540*/  HMMA.16816.F32 R12, R152.reuse, R132, R12 ;  /* 0x00000084980c723c */ /* 0x048fe6000000180c */
[----:B------:R-:W-:Y:S01]  /*c550*/  VIADD R174, R175, 0x1 ;  /* 0x00000001afae7836 */ /* 0x000fe20000000000 */
[-C--:B------:R-:W-:Y:S01]  /*c560*/  ISETP.GT.AND P4, PT, R209, R175.reuse, PT ;  /* 0x000000afd100720c */ /* 0x080fe20003f84270 */
[C---:B------:R-:W-:Y:S01]  /*c570*/  VIADD R176, R175.reuse, 0x8 ;  /* 0x00000008afb07836 */ /* 0x040fe20000000000 */
[----:B------:R-:W-:Y:S01]  /*c580*/  ISETP.GT.AND P5, PT, R196, R175, PT ;  /* 0x000000afc400720c */ /* 0x000fe20003fa4270 */
[C---:B------:R-:W-:Y:S01]  /*c590*/  VIADD R177, R175.reuse, 0x9 ;  /* 0x00000009afb17836 */ /* 0x040fe20000000000 */
[----:B------:R-:W-:Y:S01]  /*c5a0*/  FSEL R178, R4, -INF , !P4 ;  /* 0xff80000004b27808 */ /* 0x000fe20006000000 */
[C---:B------:R-:W-:Y:S03]  /*c5b0*/  HMMA.16816.F32 R16, R152.reuse, R134, R16 ;  /* 0x000000869810723c */ /* 0x040fe60000001810 */
[-C--:B------:R-:W-:Y:S01]  /*c5c0*/  ISETP.GT.AND P4, PT, R196, R174.reuse, PT ;  /* 0x000000aec400720c */ /* 0x080fe20003f84270 */
[----:B------:R-:W-:Y:S01]  /*c5d0*/  VIADD R226, R175, 0x10 ;  /* 0x00000010afe27836 */ /* 0x000fe20000000000 */
[----:B------:R-:W-:Y:S01]  /*c5e0*/  ISETP.GT.AND P6, PT, R209, R174, PT ;  /* 0x000000aed100720c */ /* 0x000fe20003fc4270 */
[----:B------:R-:W-:Y:S01]  /*c5f0*/  VIADD R235, R175, 0x11 ;  /* 0x00000011afeb7836 */ /* 0x000fe20000000000 */
[----:B------:R-:W-:Y:S01]  /*c600*/  FSEL R224, R7, -INF , !P4 ;  /* 0xff80000007e07808 */ /* 0x000fe20006000000 */
[C---:B--2---:R-:W-:Y:S03]  /*c610*/  HMMA.16816.F32 R20, R152.reuse, R136, R20 ;  /* 0x000000889814723c */ /* 0x044fe60000001814 */
[----:B------:R-:W-:Y:S01]  /*c620*/  ISETP.GT.AND P4, PT, R209, R176, PT ;  /* 0x000000b0d100720c */ /* 0x000fe20003f84270 */
[----:B------:R-:W-:Y:S01]  /*c630*/  VIADD R238, R175, 0x18 ;  /* 0x00000018afee7836 */ /* 0x000fe20000000000 */
[----:B------:R-:W-:Y:S01]  /*c640*/  FSEL R179, R5, -INF , !P6 ;  /* 0xff80000005b37808 */ /* 0x000fe20007000000 */
        /* <DEDUP_REMOVED lines=8> */
[C---:B------:R-:W-:Y:S03]  /*c6d0*/  HMMA.16816.F32 R28, R152.reuse, R140, R28 ;  /* 0x0000008c981c723c */ /* 0x040fe6000000181c */
[----:B------:R-:W-:Y:S01]  /*c6e0*/  ISETP.GT.AND P4, PT, R209, R226, PT ;  /* 0x000000e2d100720c */ /* 0x000fe20003f84270 */
[----:B------:R-:W-:Y:S01]  /*c6f0*/  VIADD R11, R175, 0x28 ;  /* 0x00000028af0b7836 */ /* 0x000fe20000000000 */
[----:B------:R-:W-:Y:S02]  /*c700*/  FSEL R233, R9, -INF , !P6 ;  /* 0xff80000009e97808 */ /* 0x000fe40007000000 */
[----:B------:R-:W-:Y:S01]  /*c710*/  FSEL R247, R12, -INF , !P4 ;  /* 0xff8000000cf77808 */ /* 0x000fe20006000000 */
[----:B------:R-:W-:Y:S03]  /*c720*/  HMMA.16816.F32 R32, R152, R142, R32 ;  /* 0x0000008e9820723c */ /* 0x000fe60000001820 */
[-C--:B------:R-:W-:Y:S02]  /*c730*/  ISETP.GT.AND P4, PT, R196, R235.reuse, PT ;  /* 0x000000ebc400720c */ /* 0x080fe40003f84270 */
[----:B------:R-:W-:Y:S02]  /*c740*/  ISETP.GT.AND P6, PT, R209, R235, PT ;  /* 0x000000ebd100720c */ /* 0x000fe40003fc4270 */
[----:B------:R-:W-:Y:S01]  /*c750*/  FSEL R239, R15, -INF , !P4 ;  /* 0xff8000000fef7808 */ /* 0x000fe20006000000 */
[----:B------:R-:W-:Y:S01]  /*c760*/  VIADD R15, R175, 0x38 ;  /* 0x00000038af0f7836 */ /* 0x000fe20000000000 */
[----:B------:R-:W-:Y:S02]  /*c770*/  ISETP.GT.AND P4, PT, R209, R238, PT ;  /* 0x000000eed100720c */ /* 0x000fe40003f84270 */
[----:B------:R-:W-:Y:S02]  /*c780*/  FSEL R192, R6, -INF , !P5 ;  /* 0xff80000006c07808 */ /* 0x000fe40006800000 */
[----:B------:R-:W-:Y:S02]  /*c790*/  FSEL R251, R16, -INF , !P4 ;  /* 0xff80000010fb7808 */ /* 0x000fe40006000000 */
[C---:B------:R-:W-:Y:S02]  /*c7a0*/  ISETP.GT.AND P4, PT, R196.reuse, R237, PT ;  /* 0x000000edc400720c */ /* 0x040fe40003f84270 */
[----:B------:R-:W-:Y:S02]  /*c7b0*/  ISETP.GT.AND P5, PT, R196, R176, PT ;  /* 0x000000b0c400720c */ /* 0x000fe40003fa4270 */
[----:B------:R-:W-:Y:S02]  /*c7c0*/  FSEL R19, R19, -INF , !P4 ;  /* 0xff80000013137808 */ /* 0x000fe40006000000 */
[----:B------:R-:W-:Y:S02]  /*c7d0*/  ISETP.GT.AND P4, PT, R209, R241, PT ;  /* 0x000000f1d100720c */ /* 0x000fe40003f84270 */
[----:B------:R-:W-:Y:S02]  /*c7e0*/  FSEL R245, R13, -INF , !P6 ;  /* 0xff8000000df57808 */ /* 0x000fe40007000000 */
[----:B------:R-:W-:Y:S02]  /*c7f0*/  FSEL R13, R20, -INF , !P4 ;  /* 0xff800000140d7808 */ /* 0x000fe40006000000 */
[----:B------:R-:W-:Y:S01]  /*c800*/  FSEL R234, R10, -INF , !P5 ;  /* 0xff8000000aea7808 */ /* 0x000fe20006800000 */
[----:B------:R-:W-:Y:S01]  /*c810*/  VIADD R10, R175, 0x29 ;  /* 0x00000029af0a7836 */ /* 0x000fe20000000000 */
[C---:B------:R-:W-:Y:S02]  /*c820*/  ISETP.GT.AND P4, PT, R196.reuse, R243, PT ;  /* 0x000000f3c400720c */ /* 0x040fe40003f84270 */
[----:B------:R-:W-:Y:S02]  /*c830*/  ISETP.GT.AND P5, PT, R196, R226, PT ;  /* 0x000000e2c400720c */ /* 0x000fe40003fa4270 */
[----:B------:R-:W-:Y:S02]  /*c840*/  FSEL R23, R23, -INF , !P4 ;  /* 0xff80000017177808 */ /* 0x000fe40006000000 */
[----:B------:R-:W-:Y:S01]  /*c850*/  FSEL R240, R14, -INF , !P5 ;  /* 0xff8000000ef07808 */ /* 0x000fe20006800000 */
[----:B------:R-:W-:Y:S01]  /*c860*/  VIADD R14, R175, 0x39 ;  /* 0x00000039af0e7836 */ /* 0x000fe20000000000 */
[C---:B------:R-:W-:Y:S02]  /*c870*/  ISETP.GT.AND P6, PT, R209.reuse, R237, PT ;  /* 0x000000edd100720c */ /* 0x040fe40003fc4270 */
[----:B------:R-:W-:Y:S02]  /*c880*/  ISETP.GT.AND P4, PT, R209, R11, PT ;  /* 0x0000000bd100720c */ /* 0x000fe40003f84270 */
[----:B------:R-:W-:Y:S02]  /*c890*/  ISETP.GT.AND P5, PT, R196, R238, PT ;  /* 0x000000eec400720c */ /* 0x000fe40003fa4270 */
[----:B------:R-:W-:Y:S01]  /*c8a0*/  FSEL R249, R17, -INF , !P6 ;  /* 0xff80000011f97808 */ /* 0x000fe20007000000 */
[C---:B------:R-:W-:Y:S01]  /*c8b0*/  VIADD R17, R175.reuse, 0x30 ;  /* 0x00000030af117836 */ /* 0x040fe20000000000 */
[----:B------:R-:W-:Y:S02]  /*c8c0*/  FSEL R161, R24, -INF , !P4 ;  /* 0xff80000018a17808 */ /* 0x000fe40006000000 */
[----:B------:R-:W-:Y:S01]  /*c8d0*/  FSEL R242, R18, -INF , !P5 ;  /* 0xff80000012f27808 */ /* 0x000fe20006800000 */
[----:B------:R-:W-:Y:S01]  /*c8e0*/  VIADD R18, R175, 0x31 ;  /* 0x00000031af127836 */ /* 0x000fe20000000000 */
[CC--:B------:R-:W-:Y:S02]  /*c8f0*/  ISETP.GT.AND P4, PT, R196.reuse, R10.reuse, PT ;  /* 0x0000000ac400720c */ /* 0x0c0fe40003f84270 */
[----:B------:R-:W-:Y:S02]  /*c900*/  ISETP.GT.AND P5, PT, R196, R241, PT ;  /* 0x000000f1c400720c */ /* 0x000fe40003fa4270 */
[----:B------:R-:W-:Y:S02]  /*c910*/  ISETP.GT.AND P6, PT, R209, R243, PT ;  /* 0x000000f3d100720c */ /* 0x000fe40003fc4270 */
[----:B------:R-:W-:Y:S02]  /*c920*/  FSEL R27, R27, -INF , !P4 ;  /* 0xff8000001b1b7808 */ /* 0x000fe40006000000 */
[----:B------:R-:W-:Y:S02]  /*c930*/  FSEL R22, R22, -INF , !P5 ;  /* 0xff80000016167808 */ /* 0x000fe40006800000 */
[----:B------:R-:W-:Y:S02]  /*c940*/  ISETP.GT.AND P4, PT, R209, R17, PT ;  /* 0x00000011d100720c */ /* 0x000fe40003f84270 */
[----:B------:R-:W-:Y:S02]  /*c950*/  ISETP.GT.AND P5, PT, R196, R11, PT ;  /* 0x0000000bc400720c */ /* 0x000fe40003fa4270 */
[----:B------:R-:W-:Y:S02]  /*c960*/  FSEL R21, R21, -INF , !P6 ;  /* 0xff80000015157808 */ /* 0x000fe40007000000 */
[C---:B------:R-:W-:Y:S02]  /*c970*/  ISETP.GT.AND P6, PT, R209.reuse, R10, PT ;  /* 0x0000000ad100720c */ /* 0x040fe40003fc4270 */
        /* <DEDUP_REMOVED lines=8> */
[C---:B------:R-:W-:Y:S02]  /*ca00*/  ISETP.GT.AND P4, PT, R209.reuse, R14, PT ;  /* 0x0000000ed100720c */ /* 0x040fe40003f84270 */
[-C--:B------:R-:W-:Y:S02]  /*ca10*/  ISETP.GT.AND P5, PT, R209, R15.reuse, PT ;  /* 0x0000000fd100720c */ /* 0x080fe40003fa4270 */
[----:B------:R-:W-:Y:S02]  /*ca20*/  FSEL R30, R30, -INF , !P6 ;  /* 0xff8000001e1e7808 */ /* 0x000fe40007000000 */
        /* <DEDUP_REMOVED lines=10> */
[-C--:B------:R-:W-:Y:S02]  /*cad0*/  ISETP.GE.AND P5, PT, R175, R207.reuse, PT ;  /* 0x000000cfaf00720c */ /* 0x080fe40003fa6270 */
[----:B------:R-:W-:Y:S02]  /*cae0*/  FSEL R175, R179, -INF , !P6 ;  /* 0xff800000b3af7808 */ /* 0x000fe40007000000 */
[-C--:B------:R-:W-:Y:S02]  /*caf0*/  ISETP.GE.AND P6, PT, R176, R208.reuse, PT ;  /* 0x000000d0b000720c */ /* 0x080fe40003fc6270 */
        /* <DEDUP_REMOVED lines=9> */
[----:B------:R-:W-:Y:S02]  /*cb90*/  FSEL R245, R245, -INF , !P4 ;  /* 0xff800000f5f57808 */ /* 0x000fe40006000000 */
[-C--:B------:R-:W-:Y:S02]  /*cba0*/  ISETP.GE.AND P4, PT, R238, R208.reuse, PT ;  /* 0x000000d0ee00720c */ /* 0x080fe40003f86270 */
[----:B------:R-:W-:Y:S02]  /*cbb0*/  ISETP.GE.AND P5, PT, R226, R208, PT ;  /* 0x000000d0e200720c */ /* 0x000fe40003fa6270 */
[----:B------:R-:W-:Y:S02]  /*cbc0*/  FSEL R251, R251, -INF , !P4 ;  /* 0xff800000fbfb7808 */ /* 0x000fe40006000000 */
[-C--:B------:R-:W-:Y:S02]  /*cbd0*/  ISETP.GE.AND P4, PT, R237, R207.reuse, PT ;  /* 0x000000cfed00720c */ /* 0x080fe40003f86270 */
[----:B------:R-:W-:Y:S02]  /*cbe0*/  FSEL R247, R247, -INF , !P5 ;  /* 0xff800000f7f77808 */ /* 0x000fe40006800000 */
[-C--:B------:R-:W-:Y:S02]  /*cbf0*/  ISETP.GE.AND P5, PT, R235, R207.reuse, PT ;  /* 0x000000cfeb00720c */ /* 0x080fe40003fa6270 */
[----:B------:R-:W-:Y:S02]  /*cc00*/  FSEL R224, R19, -INF , !P4 ;  /* 0xff80000013e07808 */ /* 0x000fe40006000000 */
[----:B------:R-:W-:Y:S02]  /*cc10*/  FSEL R252, R236, -INF , !P6 ;  /* 0xff800000ecfc7808 */ /* 0x000fe40007000000 */
[-C--:B------:R-:W-:Y:S02]  /*cc20*/  ISETP.GE.AND P4, PT, R241, R207.reuse, PT ;  /* 0x000000cff100720c */ /* 0x080fe40003f86270 */
[-C--:B------:R-:W-:Y:S02]  /*cc30*/  ISETP.GE.AND P6, PT, R226, R207.reuse, PT ;  /* 0x000000cfe200720c */ /* 0x080fe40003fc6270 */
[----:B------:R-:W-:Y:S02]  /*cc40*/  FSEL R226, R239, -INF , !P5 ;  /* 0xff800000efe27808 */ /* 0x000fe40006800000 */
[----:B------:R-:W-:Y:S02]  /*cc50*/  ISETP.GE.AND P5, PT, R238, R207, PT ;  /* 0x000000cfee00720c */ /* 0x000fe40003fa6270 */
[----:B------:R-:W-:Y:S02]  /*cc60*/  FMNMX3.FTZ R174, R0, R248, R175, !PT ;  /* 0x000000f800ae7276 */ /* 0x000fe400078100af */
[----:B------:R-:W-:Y:S02]  /*cc70*/  FSEL R238, R22, -INF , !P4 ;  /* 0xff80000016ee7808 */ /* 0x000fe40006000000 */
[----:B------:R-:W-:Y:S02]  /*cc80*/  FSEL R240, R240, -INF , !P6 ;  /* 0xff800000f0f07808 */ /* 0x000fe40007000000 */
[-C--:B------:R-:W-:Y:S02]  /*cc90*/  ISETP.GE.AND P4, PT, R10, R208.reuse, PT ;  /* 0x000000d00a00720c */ /* 0x080fe40003f86270 */
[----:B------:R-:W-:Y:S02]  /*cca0*/  ISETP.GE.AND P6, PT, R237, R208, PT ;  /* 0x000000d0ed00720c */ /* 0x000fe40003fc6270 */
[----:B------:R-:W-:Y:S02]  /*ccb0*/  FMNMX3.FTZ R178, R174, R250, R9, !PT ;  /* 0x000000faaeb27276 */ /* 0x000fe40007810009 */
[----:B------:R-:W-:Y:S02]  /*ccc0*/  FSEL R242, R242, -INF , !P5 ;  /* 0xff800000f2f27808 */ /* 0x000fe40006800000 */
[----:B------:R-:W-:Y:S02]  /*ccd0*/  FSEL R235, R159, -INF , !P4 ;  /* 0xff8000009feb7808 */ /* 0x000fe40006000000 */
[----:B------:R-:W-:Y:S02]  /*cce0*/  FSEL R249, R249, -INF , !P6 ;  /* 0xff800000f9f97808 */ /* 0x000fe40007000000 */
[-C--:B------:R-:W-:Y:S02]  /*ccf0*/  ISETP.GE.AND P5, PT, R243, R208.reuse, PT ;  /* 0x000000d0f300720c */ /* 0x080fe40003fa6270 */
[-C--:B------:R-:W-:Y:S02]  /*cd00*/  ISETP.GE.AND P4, PT, R17, R208.reuse, PT ;  /* 0x000000d01100720c */ /* 0x080fe40003f86270 */
[----:B------:R-:W-:Y:S02]  /*cd10*/  ISETP.GE.AND P6, PT, R241, R208, PT ;  /* 0x000000d0f100720c */ /* 0x000fe40003fc6270 */
[----:B------:R-:W-:Y:S02]  /*cd20*/  FMNMX3.FTZ R178, R178, R247, R245, !PT ;  /* 0x000000f7b2b27276 */ /* 0x000fe400078100f5 */
[----:B------:R-:W-:Y:S02]  /*cd30*/  FSEL R239, R21, -INF , !P5 ;  /* 0xff80000015ef7808 */ /* 0x000fe40006800000 */
[----:B------:R-:W-:Y:S02]  /*cd40*/  FSEL R233, R158, -INF , !P4 ;  /* 0xff8000009ee97808 */ /* 0x000fe40006000000 */
[----:B------:R-:W-:Y:S02]  /*cd50*/  FMNMX3.FTZ R174, R2, R246, R244, !PT ;  /* 0x000000f602ae7276 */ /* 0x000fe400078100f4 */
[----:B------:R-:W-:Y:S02]  /*cd60*/  FSEL R241, R13, -INF , !P6 ;  /* 0xff8000000df17808 */ /* 0x000fe40007000000 */
[-C--:B------:R-:W-:Y:S02]  /*cd70*/  ISETP.GE.AND P5, PT, R11, R208.reuse, PT ;  /* 0x000000d00b00720c */ /* 0x080fe40003fa6270 */
[----:B------:R-:W-:Y:S02]  /*cd80*/  ISETP.GE.AND P4, PT, R18, R207, PT ;  /* 0x000000cf1200720c */ /* 0x000fe40003f86270 */
[----:B------:R-:W-:Y:S02]  /*cd90*/  FMNMX3.FTZ R178, R178, R251, R249, !PT ;  /* 0x000000fbb2b27276 */ /* 0x000fe400078100f9 */
[----:B------:R-:W-:Y:S02]  /*cda0*/  FMNMX3.FTZ R179, R174, R177, R252, !PT ;  /* 0x000000b1aeb37276 */ /* 0x000fe400078100fc */
[----:B------:R-:W-:Y:S02]  /*cdb0*/  FSEL R237, R161, -INF , !P5 ;  /* 0xff800000a1ed7808 */ /* 0x000fe40006800000 */
[----:B------:R-:W-:Y:S02]  /*cdc0*/  FSEL R174, R31, -INF , !P4 ;  /* 0xff8000001fae7808 */ /* 0x000fe40006000000 */
[----:B------:R-:W-:Y:S02]  /*cdd0*/  FMNMX3.FTZ R178, R178, R241, R239, !PT ;  /* 0x000000f1b2b27276 */ /* 0x000fe400078100ef */
[----:B------:R-:W-:Y:S02]  /*cde0*/  ISETP.GE.AND P4, PT, R14, R208, PT ;  /* 0x000000d00e00720c */ /* 0x000fe40003f86270 */
[----:B------:R-:W-:Y:S02]  /*cdf0*/  ISETP.GE.AND P5, PT, R10, R207, PT ;  /* 0x000000cf0a00720c */ /* 0x000fe40003fa6270 */
[----:B------:R-:W-:Y:S02]  /*ce00*/  FMNMX3.FTZ R10, R178, R237, R235, !PT ;  /* 0x000000edb20a7276 */ /* 0x000fe400078100eb */
[----:B------:R-:W-:Y:S02]  /*ce10*/  FSEL R178, R33, -INF , !P4 ;  /* 0xff80000021b27808 */ /* 0x000fe40006000000 */
[-C--:B------:R-:W-:Y:S01]  /*ce20*/  ISETP.GE.AND P6, PT, R243, R207.reuse, PT ;  /* 0x000000cff300720c */ /* 0x080fe20003fc6270 */
[C---:B------:R-:W-:Y:S01]  /*ce30*/  IMAD.SHL.U32 R243, R217.reuse, 0x2, RZ ;  /* 0x00000002d9f37824 */ /* 0x040fe200078e00ff */
[----:B------:R-:W-:Y:S02]  /*ce40*/  ISETP.GT.AND P4, PT, R217, R214, PT ;  /* 0x000000d6d900720c */ /* 0x000fe40003f84270 */
[----:B------:R-:W-:Y:S02]  /*ce50*/  FSEL R232, R27, -INF , !P5 ;  /* 0xff8000001be87808 */ /* 0x000fe40006800000 */
[----:B------:R-:W-:Y:S02]  /*ce60*/  ISETP.GE.AND P5, PT, R18, R208, PT ;  /* 0x000000d01200720c */ /* 0x000fe40003fa6270 */
[----:B------:R-:W-:Y:S02]  /*ce70*/  FMNMX3.FTZ R13, R179, R240, R226, !PT ;  /* 0x000000f0b30d7276 */ /* 0x000fe400078100e2 */
[----:B------:R-:W-:Y:S02]  /*ce80*/  FSEL R236, R23, -INF , !P6 ;  /* 0xff80000017ec7808 */ /* 0x000fe40007000000 */
[-C--:B------:R-:W-:Y:S02]  /*ce90*/  ISETP.GE.AND P6, PT, R11, R207.reuse, PT ;  /* 0x000000cf0b00720c */ /* 0x080fe40003fc6270 */
[----:B------:R-:W-:Y:S02]  /*cea0*/  FSEL R192, R29, -INF , !P5 ;  /* 0xff8000001dc07808 */ /* 0x000fe40006800000 */
[----:B------:R-:W-:Y:S02]  /*ceb0*/  ISETP.GE.AND P5, PT, R15, R208, PT ;  /* 0x000000d00f00720c */ /* 0x000fe40003fa6270 */
[----:B------:R-:W-:Y:S02]  /*cec0*/  FMNMX3.FTZ R13, R13, R242, R224, !PT ;  /* 0x000000f20d0d7276 */ /* 0x000fe400078100e0 */
[----:B------:R-:W-:Y:S02]  /*ced0*/  FSEL R234, R26, -INF , !P6 ;  /* 0xff8000001aea7808 */ /* 0x000fe40007000000 */
[----:B------:R-:W-:Y:S02]  /*cee0*/  ISETP.GE.AND P6, PT, R17, R207, PT ;  /* 0x000000cf1100720c */ /* 0x000fe40003fc6270 */
[----:B------:R-:W-:Y:S02]  /*cef0*/  FSEL R179, R25, -INF , !P5 ;  /* 0xff80000019b37808 */ /* 0x000fe40006800000 */
[----:B------:R-:W-:Y:S02]  /*cf00*/  FMNMX3.FTZ R13, R13, R238, R236, !PT ;  /* 0x000000ee0d0d7276 */ /* 0x000fe400078100ec */
[----:B------:R-:W-:Y:S02]  /*cf10*/  FMNMX3.FTZ R10, R10, R233, R192, !PT ;  /* 0x000000e90a0a7276 */ /* 0x000fe400078100c0 */
[----:B------:R-:W-:Y:S02]  /*cf20*/  FSEL R176, R30, -INF , !P6 ;  /* 0xff8000001eb07808 */ /* 0x000fe40007000000 */
[-C--:B------:R-:W-:Y:S02]  /*cf30*/  ISETP.GE.AND P6, PT, R15, R207.reuse, PT ;  /* 0x000000cf0f00720c */ /* 0x080fe40003fc6270 */
[----:B------:R-:W-:Y:S02]  /*cf40*/  ISETP.GE.AND P5, PT, R14, R207, PT ;  /* 0x000000cf0e00720c */ /* 0x000fe40003fa6270 */
[----:B------:R-:W-:Y:S02]  /*cf50*/  LOP3.LUT R11, R243, R223, R231, 0x96, !PT ;  /* 0x000000dff30b7212 */ /* 0x000fe400078e96e7 */
[----:B------:R-:W-:Y:S02]  /*cf60*/  FMNMX3.FTZ R13, R13, R234, R232, !PT ;  /* 0x000000ea0d0d7276 */ /* 0x000fe400078100e8 */
[----:B------:R-:W-:Y:S01]  /*cf70*/  FMNMX3.FTZ R10, R10, R179, R178, !PT ;  /* 0x000000b30a0a7276 */ /* 0x000fe200078100b2 */
[----:B------:R-:W-:Y:S06]  /*cf80*/  @P4 BRA `(.L_x_851) ;  /* 0xffffffe000044947 */ /* 0x000fec000383ffff */
.L_x_850:
[----:B------:R-:W-:Y:S01]  /*cf90*/  FSEL R134, R34, -INF , !P6 ;  /* 0xff80000022867808 */ /* 0x000fe20007000000 */
[----:B------:R-:W-:Y:S01]  /*cfa0*/  SHFL.BFLY PT, R5, R10, 0x2, 0x1f ;  /* 0x0c401f000a057f89 */ /* 0x000fe200000e0000 */
[----:B------:R-:W-:Y:S01]  /*cfb0*/  FSEL R133, R35, -INF , !P5 ;  /* 0xff80000023857808 */ /* 0x000fe20006800000 */
[----:B------:R-:W-:Y:S01]  /*cfc0*/  IMAD.WIDE.U32 R162, R11, -0x326172a9, RZ ;  /* 0xcd9e8d570ba27825 */ /* 0x000fe200078e00ff */
[----:B------:R-:W-:Y:S02]  /*cfd0*/  FMNMX3.FTZ R4, R13, R176, R174, !PT ;  /* 0x000000b00d047276 */ /* 0x000fe400078100ae */
[----:B------:R-:W-:Y:S02]  /*cfe0*/  IADD3 R153, PT, PT, R230, 0x3c6ef372, RZ ;  /* 0x3c6ef372e6997810 */ /* 0x000fe40007ffe0ff */
[----:B------:R-:W-:Y:S02]  /*cff0*/  FMNMX3.FTZ R3, R4, R134, R133, !PT ;  /* 0x0000008604037276 */ /* 0x000fe40007810085 */
[----:B------:R-:W-:Y:S02]  /*d000*/  IADD3 R155, PT, PT, R230, -0x61c88647, RZ ;  /* 0x9e3779b9e69b7810 */ /* 0x000fe40007ffe0ff */
[----:B------:R-:W-:Y:S01]  /*d010*/  LOP3.LUT R162, R219, R153, R162, 0x96, !PT ;  /* 0x00000099dba27212 */ /* 0x000fe200078e96a2 */
[----:B------:R-:W2:Y:S01]  /*d020*/  SHFL.BFLY PT, R4, R3, 0x2, 0x1f ;  /* 0x0c401f0003047f89 */ /* 0x000ea200000e0000 */
[----:B------:R-:W-:Y:S02]  /*d030*/  LOP3.LUT R142, R228, R155, R163, 0x96, !PT ;  /* 0x0000009be48e7212 */ /* 0x000fe400078e96a3 */
[C---:B------:R-:W-:Y:S01]  /*d040*/  IADD3 R150, PT, PT, R231.reuse, 0x32370b8f, RZ ;  /* 0x32370b8fe7967810 */ /* 0x040fe20007ffe0ff */
[----:B------:R-:W-:Y:S01]  /*d050*/  IMAD.WIDE.U32 R162, R162, -0x2daee0ad, RZ ;  /* 0xd2511f53a2a27825 */ /* 0x000fe200078e00ff */
[C---:B------:R-:W-:Y:S02]  /*d060*/  IADD3 R151, PT, PT, R231.reuse, 0x76cf5d0a, RZ ;  /* 0x76cf5d0ae7977810 */ /* 0x040fe40007ffe0ff */
[----:B------:R-:W-:Y:S01]  /*d070*/  IADD3 R148, PT, PT, R230, 0x78dde6e4, RZ ;  /* 0x78dde6e4e6947810 */ /* 0x000fe20007ffe0ff */
[----:B------:R-:W-:Y:S01]  /*d080*/  IMAD.WIDE.U32 R142, R142, -0x2daee0ad, RZ ;  /* 0xd2511f538e8e7825 */ /* 0x000fe200078e00ff */
[----:B------:R-:W-:Y:S02]  /*d090*/  IADD3 R149, PT, PT, R230, -0x255992d5, RZ ;  /* 0xdaa66d2be6957810 */ /* 0x000fe40007ffe0ff */
[C---:B------:R-:W-:Y:S02]  /*d0a0*/  IADD3 R146, PT, PT, R231.reuse, -0x56f99767, RZ ;  /* 0xa9066899e7927810 */ /* 0x040fe40007ffe0ff */
[----:B------:R-:W-:Y:S02]  /*d0b0*/  LOP3.LUT R142, R150, R142, R163, 0x96, !PT ;  /* 0x0000008e968e7212 */ /* 0x000fe400078e96a3 */
[----:B-1----:R-:W-:Y:S02]  /*d0c0*/  LOP3.LUT R6, R220, R151, R143, 0x96, !PT ;  /* 0x00000097dc067212 */ /* 0x002fe400078e968f */
[----:B------:R-:W-:Y:S01]  /*d0d0*/  IADD3 R147, PT, PT, R231, -0x126145ec, RZ ;  /* 0xed9eba14e7937810 */ /* 0x000fe20007ffe0ff */
[----:B------:R-:W-:Y:S01]  /*d0e0*/  IMAD.WIDE.U32 R142, R142, -0x326172a9, RZ ;  /* 0xcd9e8d578e8e7825 */ /* 0x000fe200078e00ff */
[----:B------:R-:W-:Y:S02]  /*d0f0*/  IADD3 R145, PT, PT, R230, -0x4ab325aa, RZ ;  /* 0xb54cda56e6917810 */ /* 0x000fe40007ffe0ff */
[----:B------:R-:W-:Y:S01]  /*d100*/  LOP3.LUT R161, R189, 0x200, R182, 0xf8, !PT ;  /* 0x00000200bda17812 */ /* 0x000fe200078ef8b6 */
[----:B------:R-:W-:Y:S01]  /*d110*/  IMAD.WIDE.U32 R140, R6, -0x326172a9, RZ ;  /* 0xcd9e8d57068c7825 */ /* 0x000fe200078e00ff */
[----:B------:R-:W-:Y:S02]  /*d120*/  IADD3 R159, PT, PT, R230, 0x1715609d, RZ ;  /* 0x1715609de69f7810 */ /* 0x000fe40007ffe0ff */
[----:B--2---:R-:W-:Y:S02]  /*d130*/  FMNMX.FTZ R4, R3, R4, !PT ;  /* 0x0000000403047209 */ /* 0x004fe40007810000 */
[----:B------:R-:W-:Y:S02]  /*d140*/  FMNMX.FTZ R5, R10, R5, !PT ;  /* 0x000000050a057209 */ /* 0x000fe40007810000 */
[----:B------:R-:W-:Y:S01]  /*d150*/  LOP3.LUT R140, R148, R140, R143, 0x96, !PT ;  /* 0x0000008c948c7212 */ /* 0x000fe200078e968f */
[----:B------:R-:W1:Y:S01]  /*d160*/  SHFL.BFLY PT, R3, R4, 0x1, 0x1f ;  /* 0x0c201f0004037f89 */ /* 0x000e6200000e0000 */
[----:B------:R-:W-:Y:S02]  /*d170*/  LOP3.LUT R6, R218, R149, R141, 0x96, !PT ;  /* 0x00000095da067212 */ /* 0x000fe400078e968d */
[----:B------:R-:W-:Y:S05]  /*d180*/  LEA R161, R161, UR5, 0x1 ;  /* 0x00000005a1a17c11 */ /* 0x000fea000f8e08ff */
[----:B------:R-:W2:Y:S01]  /*d190*/  SHFL.BFLY PT, R132, R5, 0x1, 0x1f ;  /* 0x0c201f0005847f89 */ /* 0x000ea200000e0000 */
[----:B------:R-:W-:Y:S01]  /*d1a0*/  IMAD.WIDE.U32 R140, R140, -0x2daee0ad, RZ ;  /* 0xd2511f538c8c7825 */ /* 0x000fe200078e00ff */
[----:B------:R-:W-:Y:S02]  /*d1b0*/  IADD3 R243, PT, PT, R243, 0x1, RZ ;  /* 0x00000001f3f37810 */ /* 0x000fe40007ffe0ff */
[----:B------:R-:W-:Y:S01]  /*d1c0*/  IADD3 R164, PT, PT, R180, R161, RZ ;  /* 0x000000a1b4a47210 */ /* 0x000fe20007ffe0ff */
[----:B------:R-:W-:Y:S01]  /*d1d0*/  IMAD.WIDE.U32 R6, R6, -0x2daee0ad, RZ ;  /* 0xd2511f5306067825 */ /* 0x000fe200078e00ff */
[----:B------:R-:W-:Y:S03]  /*d1e0*/  IADD3 R135, PT, PT, R161, 0xc040, RZ ;  /* 0x0000c040a1877810 */ /* 0x000fe60007ffe0ff */
[----:B------:R-:W-:Y:S01]  /*d1f0*/  LDSM.16.MT88.4 R20, [R164+0xc000] ;  /* 0x00c00000a414783b */ /* 0x000fe20000004200 */
[----:B------:R-:W-:Y:S02]  /*d200*/  LOP3.LUT R12, R146, R6, R141, 0x96, !PT ;  /* 0x00000006920c7212 */ /* 0x000fe400078e968d */
[----:B------:R-:W-:Y:S03]  /*d210*/  LOP3.LUT R162, R147, R162, R7, 0x96, !PT ;  /* 0x000000a293a27212 */ /* 0x000fe600078e9607 */
[----:B------:R-:W-:Y:S04]  /*d220*/  IMAD.WIDE.U32 R12, R12, -0x326172a9, RZ ;  /* 0xcd9e8d570c0c7825 */ /* 0x000fe800078e00ff */
[----:B------:R-:W-:Y:S01]  /*d230*/  IMAD.WIDE.U32 R162, R162, -0x326172a9, RZ ;  /* 0xcd9e8d57a2a27825 */ /* 0x000fe200078e00ff */
[----:B-1----:R-:W-:Y:S02]  /*d240*/  FMNMX.FTZ R3, R4, R3, !PT ;  /* 0x0000000304037209 */ /* 0x002fe40007810000 */
[----:B------:R-:W1:Y:S01]  /*d250*/  LDC R4, c[0x0][0x4f8] ;  /* 0x00013e00ff047b82 */ /* 0x000e620000000800 */
[----:B------:R-:W-:Y:S02]  /*d260*/  PRMT R7, R12, 0x7773, RZ ;  /* 0x000077730c077816 */ /* 0x000fe400000000ff */
[----:B--2---:R-:W-:Y:S01]  /*d270*/  FMNMX.FTZ R132, R5, R132, !PT ;  /* 0x0000008405847209 */ /* 0x004fe20007810000 */
[C---:B------:R-:W-:Y:S01]  /*d280*/  FMUL.FTZ R157, R3.reuse, UR4 ;  /* 0x00000004039d7c20 */ /* 0x040fe20008410000 */
[----:B------:R-:W-:Y:S02]  /*d290*/  FSETP.NEU.FTZ.AND P0, PT, R3, -INF , PT ;  /* 0xff8000000300780b */ /* 0x000fe40003f1d000 */
[C---:B------:R-:W-:Y:S01]  /*d2a0*/  FSETP.NEU.FTZ.AND P1, PT, R132.reuse, -INF , PT ;  /* 0xff8000008400780b */ /* 0x040fe20003f3d000 */
[----:B------:R-:W-:Y:S01]  /*d2b0*/  FMUL.FTZ R158, R132, UR4 ;  /* 0x00000004849e7c20 */ /* 0x000fe20008410000 */
[----:B------:R-:W-:Y:S02]  /*d2c0*/  PRMT R6, R12, 0x7772, RZ ;  /* 0x000077720c067816 */ /* 0x000fe400000000ff */
[----:B------:R-:W-:Y:S02]  /*d2d0*/  FSEL R157, R157, RZ, P0 ;  /* 0x000000ff9d9d7208 */ /* 0x000fe40000000000 */
[----:B------:R-:W-:Y:S02]  /*d2e0*/  MOV R8, R12 ;  /* 0x0000000c00087202 */ /* 0x000fe40000000f00 */
[----:B------:R-:W-:Y:S01]  /*d2f0*/  LOP3.LUT R5, R145, R162, R13, 0x96, !PT ;  /* 0x000000a291057212 */ /* 0x000fe200078e960d */
[--C-:B------:R-:W-:Y:S01]  /*d300*/  FFMA.FTZ R166, R177, UR4, -R157.reuse ;  /* 0x00000004b1a67c23 */ /* 0x100fe2000801089d */
[----:B------:R-:W-:Y:S01]  /*d310*/  FSEL R158, R158, RZ, P1 ;  /* 0x000000ff9e9e7208 */ /* 0x000fe20000800000 */
[----:B------:R-:W-:Y:S01]  /*d320*/  FFMA.FTZ R169, R252, UR4, -R157 ;  /* 0x00000004fca97c23 */ /* 0x000fe2000801089d */
[----:B------:R-:W-:Y:S01]  /*d330*/  PRMT R6, R6, 0x5410, R7 ;  /* 0x0000541006067816 */ /* 0x000fe20000000007 */
[----:B------:R-:W-:Y:S01]  /*d340*/  FFMA.FTZ R177, R246, UR4, -R157 ;  /* 0x00000004f6b17c23 */ /* 0x000fe2000801089d */
[----:B------:R-:W-:Y:S01]  /*d350*/  PRMT R11, R12, 0x7771, RZ ;  /* 0x000077710c0b7816 */ /* 0x000fe200000000ff */
[--C-:B------:R-:W-:Y:S01]  /*d360*/  FFMA.FTZ R167, R9, UR4, -R158.reuse ;  /* 0x0000000409a77c23 */ /* 0x100fe2000801089e */
[----:B------:R-:W-:Y:S01]  /*d370*/  LOP3.LUT R8, R8, 0xff, RZ, 0xc0, !PT ;  /* 0x000000ff08087812 */ /* 0x000fe200078ec0ff */
[----:B------:R-:W2:Y:S01]  /*d380*/  LDSM.16.MT88.4 R12, [R161+0xc000] ;  /* 0x00c00000a10c783b */ /* 0x000ea20000004200 */
[C---:B------:R-:W-:Y:S01]  /*d390*/  LOP3.LUT R7, R5.reuse, 0xffff, RZ, 0xc0, !PT ;  /* 0x0000ffff05077812 */ /* 0x040fe200078ec0ff */
[----:B------:R-:W-:Y:S01]  /*d3a0*/  MUFU.EX2 R166, R166 ;  /* 0x000000a600a67308 */ /* 0x000fe20000000800 */
[----:B------:R-:W-:Y:S01]  /*d3b0*/  PRMT R11, R8, 0x5410, R11 ;  /* 0x00005410080b7816 */ /* 0x000fe2000000000b */
[--C-:B------:R-:W-:Y:S01]  /*d3c0*/  FFMA.FTZ R168, R250, UR4, -R158.reuse ;  /* 0x00000004faa87c23 */ /* 0x100fe2000801089e */
[----:B------:R-:W-:Y:S07]  /*d3d0*/  SHF.R.U32.HI R9, RZ, 0x8, R7 ;  /* 0x00000008ff097819 */ /* 0x000fee0000011607 */
[----:B------:R-:W3:Y:S01]  /*d3e0*/  MUFU.EX2 R169, R169 ;  /* 0x000000a900a97308 */ /* 0x000ee20000000800 */
[----:B------:R-:W-:Y:S01]  /*d3f0*/  LOP3.LUT R10, R5, 0xff, RZ, 0xc0, !PT ;  /* 0x000000ff050a7812 */ /* 0x000fe200078ec0ff */
[--C-:B------:R-:W-:Y:S01]  /*d400*/  FFMA.FTZ R171, R175, UR4, -R158.reuse ;  /* 0x00000004afab7c23 */ /* 0x100fe2000801089e */
[----:B------:R-:W-:Y:S01]  /*d410*/  SHF.R.U32.HI R137, RZ, 0x18, R5 ;  /* 0x00000018ff897819 */ /* 0x000fe20000011605 */
[----:B------:R-:W-:Y:S01]  /*d420*/  FFMA.FTZ R170, R244, UR4, -R157 ;  /* 0x00000004f4aa7c23 */ /* 0x000fe2000801089d */
[----:B------:R-:W-:Y:S01]  /*d430*/  FSEL R7, R132, RZ, P1 ;  /* 0x000000ff84077208 */ /* 0x000fe20000800000 */
[----:B------:R-:W-:Y:S01]  /*d440*/  FFMA.FTZ R248, R248, UR4, -R158 ;  /* 0x00000004f8f87c23 */ /* 0x000fe2000801089e */
[----:B------:R-:W-:Y:S03]  /*d450*/  PRMT R8, R5, 0x7632, R8 ;  /* 0x0000763205087816 */ /* 0x000fe60000000008 */
[----:B------:R-:W-:Y:S01]  /*d460*/  MUFU.EX2 R168, R168 ;  /* 0x000000a800a87308 */ /* 0x000fe20000000800 */
[----:B------:R-:W-:Y:S01]  /*d470*/  FSEL R5, R3, RZ, P0 ;  /* 0x000000ff03057208 */ /* 0x000fe20000000000 */
[----:B------:R-:W-:Y:S01]  /*d480*/  FADD.FTZ R0, -R7, R0 ;  /* 0x0000000007007221 */ /* 0x000fe20000010100 */
[----:B-1----:R-:W-:Y:S07]  /*d490*/  LOP3.LUT R4, R4, 0xff, RZ, 0xc0, !PT ;  /* 0x000000ff04047812 */ /* 0x002fee00078ec0ff */
[----:B------:R-:W1:Y:S01]  /*d4a0*/  MUFU.EX2 R167, R167 ;  /* 0x000000a700a77308 */ /* 0x000e620000000800 */
[----:B------:R-:W-:Y:S01]  /*d4b0*/  LOP3.LUT R139, R6, 0xff00ff, RZ, 0xc0, !PT ;  /* 0x00ff00ff068b7812 */ /* 0x000fe200078ec0ff */
[----:B------:R-:W-:Y:S01]  /*d4c0*/  FADD.FTZ R2, -R5, R2 ;  /* 0x0000000205027221 */ /* 0x000fe20000010100 */
[----:B------:R-:W-:Y:S01]  /*d4d0*/  LEA R160, R4, R4, 0x10 ;  /* 0x0000000404a07211 */ /* 0x000fe200078e80ff */
[----:B------:R-:W-:Y:S01]  /*d4e0*/  FMUL.FTZ R4, R0, UR4 ;  /* 0x0000000400047c20 */ /* 0x000fe20008410000 */
[----:B------:R-:W-:Y:S01]  /*d4f0*/  LOP3.LUT R8, R8, 0xff, RZ, 0xc0, !PT ;  /* 0x000000ff08087812 */ /* 0x000fe200078ec0ff */
[----:B------:R-:W-:Y:S04]  /*d500*/  FMUL.FTZ R0, R2, UR4 ;  /* 0x0000000402007c20 */ /* 0x000fe80008410000 */
[----:B------:R-:W-:Y:S01]  /*d510*/  MUFU.EX2 R175, R248 ;  /* 0x000000f800af7308 */ /* 0x000fe20000000800 */
[--C-:B------:R-:W-:Y:S01]  /*d520*/  HSET2.LE.AND R139, R139, R160.reuse, PT ;  /* 0x000000a08b8b7233 */ /* 0x100fe20003803000 */
[--C-:B------:R-:W-:Y:S01]  /*d530*/  FFMA.FTZ R190, R251, UR4, -R158.reuse ;  /* 0x00000004fbbe7c23 */ /* 0x100fe2000801089e */
[----:B------:R-:W-:Y:S07]  /*d540*/  PRMT R137, R8, 0x5410, R137 ;  /* 0x0000541008897816 */ /* 0x000fee0000000089 */
[----:B------:R-:W4:Y:S01]  /*d550*/  MUFU.EX2 R171, R171 ;  /* 0x000000ab00ab7308 */ /* 0x000f220000000800 */
[----:B---3--:R-:W-:Y:S01]  /*d560*/  F2FP.F16.F32.PACK_AB R8, R169, R166 ;  /* 0x000000a6a908723e */ /* 0x008fe200000000ff */
[--C-:B------:R-:W-:Y:S01]  /*d570*/  FFMA.FTZ R189, R249, UR4, -R158.reuse ;  /* 0x00000004f9bd7c23 */ /* 0x100fe2000801089e */
[----:B------:R-:W-:Y:S07]  /*d580*/  PRMT R9, R10, 0x5410, R9 ;  /* 0x000054100a097816 */ /* 0x000fee0000000009 */
[----:B------:R-:W-:Y:S01]  /*d590*/  MUFU.EX2 R177, R177 ;  /* 0x000000b100b17308 */ /* 0x000fe20000000800 */
[----:B------:R-:W-:Y:S01]  /*d5a0*/  LOP3.LUT R139, R8, R139, RZ, 0xc0, !PT ;  /* 0x0000008b088b7212 */ /* 0x000fe200078ec0ff */
[--C-:B------:R-:W-:Y:S01]  /*d5b0*/  FFMA.FTZ R191, R224, UR4, -R157.reuse ;  /* 0x00000004e0bf7c23 */ /* 0x100fe2000801089d */
[----:B------:R-:W-:Y:S07]  /*d5c0*/  IADD3 R8, PT, PT, R161, 0xc000, RZ ;  /* 0x0000c000a1087810 */ /* 0x000fee0007ffe0ff */
[----:B------:R-:W3:Y:S01]  /*d5d0*/  MUFU.EX2 R170, R170 ;  /* 0x000000aa00aa7308 */ /* 0x000ee20000000800 */
[--C-:B------:R-:W-:Y:S01]  /*d5e0*/  HSET2.LE.AND R138, R11, R160.reuse, PT ;  /* 0x000000a00b8a7233 */ /* 0x100fe20003803000 */
[--C-:B------:R-:W-:Y:S01]  /*d5f0*/  FFMA.FTZ R194, R242, UR4, -R157.reuse ;  /* 0x00000004f2c27c23 */ /* 0x100fe2000801089d */
[--C-:B------:R-:W-:Y:S07]  /*d600*/  HSET2.LE.AND R136, R9, R160.reuse, PT ;  /* 0x000000a009887233 */ /* 0x100fee0003803000 */
[----:B------:R-:W5:Y:S01]  /*d610*/  MUFU.EX2 R2, R4 ;  /* 0x0000000400027308 */ /* 0x000f620000000800 */
[--C-:B------:R-:W-:Y:S01]  /*d620*/  HSET2.LE.AND R137, R137, R160.reuse, PT ;  /* 0x000000a089897233 */ /* 0x100fe20003803000 */
[--C-:B------:R-:W-:Y:S01]  /*d630*/  FFMA.FTZ R224, R247, UR4, -R158.reuse ;  /* 0x00000004f7e07c23 */ /* 0x100fe2000801089e */
[----:B------:R-:W-:Y:S07]  /*d640*/  @P2 IADD3 R135, PT, PT, R8, -0x40, RZ ;  /* 0xffffffc008872810 */ /* 0x000fee0007ffe0ff */
[----:B------:R-:W2:Y:S01]  /*d650*/  MUFU.EX2 R0, R0 ;  /* 0x0000000000007308 */ /* 0x000ea20000000800 */
[----:B-1----:R-:W-:Y:S01]  /*d660*/  F2FP.F16.F32.PACK_AB R7, R167, R168 ;  /* 0x000000a8a707723e */ /* 0x002fe200000000ff */
[----:B------:R-:W-:Y:S01]  /*d670*/  FFMA.FTZ R195, R245, UR4, -R158 ;  /* 0x00000004f5c37c23 */ /* 0x000fe2000801089e */
[----:B----4-:R-:W-:Y:S01]  /*d680*/  F2FP.F16.F32.PACK_AB R5, R171, R175 ;  /* 0x000000afab05723e */ /* 0x010fe200000000ff */
[----:B------:R-:W1:Y:S01]  /*d690*/  LDSM.16.MT88.4 R28, [R135] ;  /* 0x00000000871c783b */ /* 0x000e620000004200 */
[----:B------:R-:W-:Y:S05]  /*d6a0*/  LOP3.LUT R138, R7, R138, RZ, 0xc0, !PT ;  /* 0x0000008a078a7212 */ /* 0x000fea00078ec0ff */
[----:B------:R-:W-:Y:S01]  /*d6b0*/  MUFU.EX2 R190, R190 ;  /* 0x000000be00be7308 */ /* 0x000fe20000000800 */
[----:B---3--:R-:W-:Y:S01]  /*d6c0*/  F2FP.F16.F32.PACK_AB R6, R170, R177 ;  /* 0x000000b1aa06723e */ /* 0x008fe200000000ff */
[----:B------:R-:W-:Y:S01]  /*d6d0*/  FFMA.FTZ R193, R226, UR4, -R157 ;  /* 0x00000004e2c17c23 */ /* 0x000fe2000801089d */
[----:B------:R-:W-:Y:S01]  /*d6e0*/  LOP3.LUT R136, R5, R136, RZ, 0xc0, !PT ;  /* 0x0000008805887212 */ /* 0x000fe200078ec0ff */
[----:B-----5:R-:W-:Y:S01]  /*d6f0*/  FMUL.FTZ R4, R2, R128 ;  /* 0x0000008002047220 */ /* 0x020fe20000410000 */
[----:B------:R-:W-:Y:S01]  /*d700*/  LOP3.LUT R137, R6, R137, RZ, 0xc0, !PT ;  /* 0x0000008906897212 */ /* 0x000fe200078ec0ff */
[C---:B------:R-:W-:Y:S01]  /*d710*/  FMUL.FTZ R5, R2.reuse, R129 ;  /* 0x0000008102057220 */ /* 0x040fe20000410000 */
[----:B------:R-:W-:Y:S01]  /*d720*/  FMUL.FTZ R8, R2, R124 ;  /* 0x0000007c02087220 */ /* 0x000fe20000410000 */
[C---:B--2---:R-:W-:Y:S01]  /*d730*/  FMUL.FTZ R6, R0.reuse, R130 ;  /* 0x0000008200067220 */ /* 0x044fe20000410000 */
[----:B------:R-:W-:Y:S01]  /*d740*/  FMUL.FTZ R7, R0, R131 ;  /* 0x0000008300077220 */ /* 0x000fe20000410000 */
[----:B------:R-:W-:Y:S01]  /*d750*/  FMUL.FTZ R9, R2, R125 ;  /* 0x0000007d02097220 */ /* 0x000fe20000410000 */
[C---:B------:R-:W-:Y:S01]  /*d760*/  FMUL.FTZ R10, R0.reuse, R126 ;  /* 0x0000007e000a7220 */ /* 0x040fe20000410000 */
[----:B------:R-:W-:Y:S01]  /*d770*/  FMUL.FTZ R11, R0, R127 ;  /* 0x0000007f000b7220 */ /* 0x000fe20000410000 */
[----:B------:R-:W-:Y:S01]  /*d780*/  IADD3 R165, PT, PT, R180, R135, RZ ;  /* 0x00000087b4a57210 */ /* 0x000fe20007ffe0ff */
[----:B------:R-:W-:Y:S01]  /*d790*/  LDSM.16.MT88.4 R124, [R161+0xe800] ;  /* 0x00e80000a17c783b */ /* 0x000fe20000004200 */
[C---:B------:R-:W-:Y:S01]  /*d7a0*/  FMUL.FTZ R16, R2.reuse, R116 ;  /* 0x0000007402107220 */ /* 0x040fe20000410000 */
[C---:B------:R-:W-:Y:S01]  /*d7b0*/  HMMA.16816.F32 R4, R136.reuse, R12, R4 ;  /* 0x0000000c8804723c */ /* 0x040fe20000001804 */
[----:B------:R-:W-:Y:S04]  /*d7c0*/  MUFU.EX2 R189, R189 ;  /* 0x000000bd00bd7308 */ /* 0x000fe80000000800 */
[C---:B------:R-:W-:Y:S01]  /*d7d0*/  FMUL.FTZ R12, R2.reuse, R120 ;  /* 0x00000078020c7220 */ /* 0x040fe20000410000 */
[C---:B------:R-:W-:Y:S01]  /*d7e0*/  FMUL.FTZ R13, R2.reuse, R121 ;  /* 0x00000079020d7220 */ /* 0x040fe20000410000 */
[----:B------:R-:W-:Y:S01]  /*d7f0*/  FMUL.FTZ R17, R2, R117 ;  /* 0x0000007502117220 */ /* 0x000fe20000410000 */
[C---:B------:R-:W-:Y:S03]  /*d800*/  HMMA.16816.F32 R8, R136.reuse, R14, R8 ;  /* 0x0000000e8808723c */ /* 0x040fe60000001808 */
[----:B------:R-:W-:Y:S01]  /*d810*/  MUFU.EX2 R194, R194 ;  /* 0x000000c200c27308 */ /* 0x000fe20000000800 */
[C---:B------:R-:W-:Y:S01]  /*d820*/  FMUL.FTZ R14, R0.reuse, R122 ;  /* 0x0000007a000e7220 */ /* 0x040fe20000410000 */
[C---:B------:R-:W-:Y:S01]  /*d830*/  FMUL.FTZ R15, R0.reuse, R123 ;  /* 0x0000007b000f7220 */ /* 0x040fe20000410000 */
[C---:B------:R-:W-:Y:S01]  /*d840*/  FMUL.FTZ R18, R0.reuse, R118 ;  /* 0x0000007600127220 */ /* 0x040fe20000410000 */
[----:B------:R-:W2:Y:S01]  /*d850*/  LDSM.16.MT88.4 R120, [R165] ;  /* 0x00000000a578783b */ /* 0x000ea20000004200 */
[----:B------:R-:W-:Y:S01]  /*d860*/  FMUL.FTZ R19, R0, R119 ;  /* 0x0000007700137220 */ /* 0x000fe20000410000 */
[C---:B------:R-:W-:Y:S01]  /*d870*/  FMUL.FTZ R24, R2.reuse, R108 ;  /* 0x0000006c02187220 */ /* 0x040fe20000410000 */
[----:B------:R-:W-:Y:S01]  /*d880*/  FMUL.FTZ R25, R2, R109 ;  /* 0x0000006d02197220 */ /* 0x000fe20000410000 */
[----:B------:R-:W-:Y:S01]  /*d890*/  FMUL.FTZ R26, R0, R110 ;  /* 0x0000006e001a7220 */ /* 0x000fe20000410000 */
[C---:B------:R-:W-:Y:S01]  /*d8a0*/  HMMA.16816.F32 R12, R136.reuse, R20, R12 ;  /* 0x00000014880c723c */ /* 0x040fe2000000180c */
[----:B------:R-:W3:Y:S02]  /*d8b0*/  MUFU.EX2 R191, R191 ;  /* 0x000000bf00bf7308 */ /* 0x000ee40000000800 */
[----:B------:R-:W-:Y:S01]  /*d8c0*/  LDSM.16.MT88.4 R116, [R135+0x800] ;  /* 0x000800008774783b */ /* 0x000fe20000004200 */
[C---:B------:R-:W-:Y:S01]  /*d8d0*/  FMUL.FTZ R20, R2.reuse, R112 ;  /* 0x0000007002147220 */ /* 0x040fe20000410000 */
[----:B------:R-:W-:Y:S01]  /*d8e0*/  FMUL.FTZ R21, R2, R113 ;  /* 0x0000007102157220 */ /* 0x000fe20000410000 */
[----:B------:R-:W-:Y:S01]  /*d8f0*/  FMUL.FTZ R27, R0, R111 ;  /* 0x0000006f001b7220 */ /* 0x000fe20000410000 */
[----:B------:R-:W-:Y:S01]  /*d900*/  FMUL.FTZ R32, R2, R100 ;  /* 0x0000006402207220 */ /* 0x000fe20000410000 */
[C---:B------:R-:W-:Y:S03]  /*d910*/  HMMA.16816.F32 R16, R136.reuse, R22, R16 ;  /* 0x000000168810723c */ /* 0x040fe60000001810 */
[----:B------:R-:W-:Y:S01]  /*d920*/  MUFU.EX2 R224, R224 ;  /* 0x000000e000e07308 */ /* 0x000fe20000000800 */
[C---:B------:R-:W-:Y:S01]  /*d930*/  FMUL.FTZ R22, R0.reuse, R114 ;  /* 0x0000007200167220 */ /* 0x040fe20000410000 */
[----:B------:R-:W-:Y:S01]  /*d940*/  FMUL.FTZ R23, R0, R115 ;  /* 0x0000007300177220 */ /* 0x000fe20000410000 */
[----:B------:R-:W-:Y:S01]  /*d950*/  LDSM.16.MT88.4 R108, [R165+0x2000] ;  /* 0x00200000a56c783b */ /* 0x000fe20000004200 */
[----:B------:R-:W-:Y:S01]  /*d960*/  FMUL.FTZ R33, R2, R101 ;  /* 0x0000006502217220 */ /* 0x000fe20000410000 */
[C---:B------:R-:W-:Y:S01]  /*d970*/  FMUL.FTZ R34, R0.reuse, R102 ;  /* 0x0000006600227220 */ /* 0x040fe20000410000 */
[----:B------:R-:W-:Y:S01]  /*d980*/  FMUL.FTZ R35, R0, R103 ;  /* 0x0000006700237220 */ /* 0x000fe20000410000 */
[----:B------:R-:W-:Y:S01]  /*d990*/  LOP3.LUT R142, R159, R142, R163, 0x96, !PT ;  /* 0x0000008e9f8e7212 */ /* 0x000fe200078e96a3 */
[C---:B------:R-:W-:Y:S01]  /*d9a0*/  FMUL.FTZ R36, R2.reuse, R36 ;  /* 0x0000002402247220 */ /* 0x040fe20000410000 */
[C---:B-1----:R-:W-:Y:S01]  /*d9b0*/  HMMA.16816.F32 R20, R136.reuse, R28, R20 ;  /* 0x0000001c8814723c */ /* 0x042fe20000001814 */
[----:B------:R-:W1:Y:S01]  /*d9c0*/  MUFU.EX2 R195, R195 ;  /* 0x000000c300c37308 */ /* 0x000e620000000800 */
[----:B------:R-:W4:Y:S01]  /*d9d0*/  LDSM.16.MT88.4 R112, [R161+0xe000] ;  /* 0x00e00000a170783b */ /* 0x000f220000004200 */
[C---:B------:R-:W-:Y:S01]  /*d9e0*/  FMUL.FTZ R28, R2.reuse, R104 ;  /* 0x00000068021c7220 */ /* 0x040fe20000410000 */
[----:B------:R-:W-:Y:S01]  /*d9f0*/  FMUL.FTZ R29, R2, R105 ;  /* 0x00000069021d7220 */ /* 0x000fe20000410000 */
[----:B------:R-:W-:Y:S01]  /*da00*/  IMAD.WIDE.U32 R142, R142, -0x2daee0ad, RZ ;  /* 0xd2511f538e8e7825 */ /* 0x000fe200078e00ff */
[----:B------:R-:W-:Y:S05]  /*da10*/  IADD3 R162, PT, PT, R231, 0x646e171e, RZ ;  /* 0x646e171ee7a27810 */ /* 0x000fea0007ffe0ff */
[----:B------:R-:W-:Y:S01]  /*da20*/  MUFU.EX2 R193, R193 ;  /* 0x000000c100c17308 */ /* 0x000fe20000000800 */
[C---:B------:R-:W-:Y:S01]  /*da30*/  HMMA.16816.F32 R24, R136.reuse, R30, R24 ;  /* 0x0000001e8818723c */ /* 0x040fe20000001818 */
[----:B------:R-:W-:Y:S02]  /*da40*/  LDSM.16.MT88.4 R100, [R135+0x2000] ;  /* 0x002000008764783b */ /* 0x000fe40000004200 */
[C---:B------:R-:W-:Y:S01]  /*da50*/  FMUL.FTZ R30, R0.reuse, R106 ;  /* 0x0000006a001e7220 */ /* 0x040fe20000410000 */
[----:B------:R-:W-:Y:S01]  /*da60*/  FMUL.FTZ R31, R0, R107 ;  /* 0x0000006b001f7220 */ /* 0x000fe20000410000 */
[----:B------:R-:W-:Y:S01]  /*da70*/  LOP3.LUT R140, R162, R140, R143, 0x96, !PT ;  /* 0x0000008ca28c7212 */ /* 0x000fe200078e968f */
[----:B------:R-:W-:Y:S01]  /*da80*/  FMUL.FTZ R37, R2, R37 ;  /* 0x0000002502257220 */ /* 0x000fe20000410000 */
[----:B---3--:R-:W-:Y:S01]  /*da90*/  F2FP.F16.F32.PACK_AB R144, R191, R194 ;  /* 0x000000c2bf90723e */ /* 0x008fe200000000ff */
[C---:B------:R-:W-:Y:S01]  /*daa0*/  FMUL.FTZ R38, R0.reuse, R38 ;  /* 0x0000002600267220 */ /* 0x040fe20000410000 */
[----:B------:R-:W-:Y:S01]  /*dab0*/  SHF.R.U32.HI R129, RZ, 0x18, R140 ;  /* 0x00000018ff817819 */ /* 0x000fe2000001168c */
[----:B------:R-:W3:Y:S01]  /*dac0*/  LDSM.16.MT88.4 R104, [R164+0xe000] ;  /* 0x00e00000a468783b */ /* 0x000ee20000004200 */
[C---:B--2---:R-:W-:Y:S03]  /*dad0*/  HMMA.16816.F32 R28, R136.reuse, R120, R28 ;  /* 0x00000078881c723c */ /* 0x044fe6000000181c */
[----:B------:R-:W-:Y:S01]  /*dae0*/  FMUL.FTZ R39, R0, R39 ;  /* 0x0000002700277220 */ /* 0x000fe20000410000 */
[C---:B------:R-:W-:Y:S01]  /*daf0*/  FMUL.FTZ R40, R2.reuse, R40 ;  /* 0x0000002802287220 */ /* 0x040fe20000410000 */
[----:B------:R-:W-:Y:S01]  /*db00*/  FMUL.FTZ R41, R2, R41 ;  /* 0x0000002902297220 */ /* 0x000fe20000410000 */
[C---:B------:R-:W-:Y:S01]  /*db10*/  FMUL.FTZ R42, R0.reuse, R42 ;  /* 0x0000002a002a7220 */ /* 0x040fe20000410000 */
[----:B------:R-:W-:Y:S01]  /*db20*/  FMUL.FTZ R43, R0, R43 ;  /* 0x0000002b002b7220 */ /* 0x000fe20000410000 */
[C---:B------:R-:W-:Y:S01]  /*db30*/  HMMA.16816.F32 R32, R136.reuse, R122, R32 ;  /* 0x0000007a8820723c */ /* 0x040fe20000001820 */
[----:B------:R-:W-:Y:S02]  /*db40*/  LDSM.16.MT88.4 R120, [R165+0x800] ;  /* 0x00080000a578783b */ /* 0x000fe40000004200 */
        /* <DEDUP_REMOVED lines=13> */
[----:B------:R-:W-:Y:S01]  /*dc20*/  LOP3.LUT R112, R140, 0xffff, RZ, 0xc0, !PT ;  /* 0x0000ffff8c707812 */ /* 0x000fe200078ec0ff */
[----:B------:R-:W-:Y:S01]  /*dc30*/  FMUL.FTZ R56, R2, R56 ;  /* 0x0000003802387220 */ /* 0x000fe20000410000 */
[----:B------:R-:W-:Y:S01]  /*dc40*/  LOP3.LUT R113, R140, 0xff, RZ, 0xc0, !PT ;  /* 0x000000ff8c717812 */ /* 0x000fe200078ec0ff */
[----:B------:R-:W-:Y:S01]  /*dc50*/  FMUL.FTZ R57, R2, R57 ;  /* 0x0000003902397220 */ /* 0x000fe20000410000 */
[----:B------:R-:W-:Y:S01]  /*dc60*/  SHF.R.U32.HI R112, RZ, 0x8, R112 ;  /* 0x00000008ff707819 */ /* 0x000fe20000011670 */
[C---:B------:R-:W-:Y:S03]  /*dc70*/  HMMA.16816.F32 R40, R136.reuse, R114, R40 ;  /* 0x000000728828723c */ /* 0x040fe60000001828 */
        /* <DEDUP_REMOVED lines=12> */
[----:B------:R-:W2:Y:S02]  /*dd40*/  LDSM.16.MT88.4 R104, [R161+0x10000] ;  /* 0x01000000a168783b */ /* 0x000ea40000004200 */
[C---:B------:R-:W-:Y:S01]  /*dd50*/  FMUL.FTZ R68, R2.reuse, R68 ;  /* 0x0000004402447220 */ /* 0x040fe20000410000 */
[----:B------:R-:W-:Y:S01]  /*dd60*/  FMUL.FTZ R69, R2, R69 ;  /* 0x0000004502457220 */ /* 0x000fe20000410000 */
[C---:B------:R-:W-:Y:S01]  /*dd70*/  FMUL.FTZ R70, R0.reuse, R70 ;  /* 0x0000004600467220 */ /* 0x040fe20000410000 */
[----:B------:R-:W-:Y:S01]  /*dd80*/  FMUL.FTZ R71, R0, R71 ;  /* 0x0000004700477220 */ /* 0x000fe20000410000 */
[C---:B------:R-:W-:Y:S01]  /*dd90*/  FMUL.FTZ R72, R2.reuse, R72 ;  /* 0x0000004802487220 */ /* 0x040fe20000410000 */
[C---:B------:R-:W-:Y:S03]  /*dda0*/  HMMA.16816.F32 R52, R136.reuse, R100, R52 ;  /* 0x000000648834723c */ /* 0x040fe60000001834 */
        /* <DEDUP_REMOVED lines=11> */
[----:B------:R-:W-:Y:S01]  /*de60*/  FMUL.FTZ R82, R0, R82 ;  /* 0x0000005200527220 */ /* 0x000fe20000410000 */
[C---:B------:R-:W-:Y:S03]  /*de70*/  HMMA.16816.F32 R60, R136.reuse, R108, R60 ;  /* 0x0000006c883c723c */ /* 0x040fe6000000183c */
[----:B------:R-:W-:Y:S01]  /*de80*/  PRMT R108, R142, 0x7772, RZ ;  /* 0x000077728e6c7816 */ /* 0x000fe200000000ff */
[----:B------:R-:W-:Y:S01]  /*de90*/  FMUL.FTZ R83, R0, R83 ;  /* 0x0000005300537220 */ /* 0x000fe20000410000 */
[----:B------:R-:W-:Y:S01]  /*dea0*/  PRMT R109, R142, 0x7771, RZ ;  /* 0x000077718e6d7816 */ /* 0x000fe200000000ff */
[C---:B------:R-:W-:Y:S01]  /*deb0*/  FMUL.FTZ R84, R2.reuse, R84 ;  /* 0x0000005402547220 */ /* 0x040fe20000410000 */
[----:B------:R-:W-:Y:S01]  /*dec0*/  FMUL.FTZ R85, R2, R85 ;  /* 0x0000005502557220 */ /* 0x000fe20000410000 */
[C---:B------:R-:W-:Y:S03]  /*ded0*/  HMMA.16816.F32 R64, R136.reuse, R110, R64 ;  /* 0x0000006e8840723c */ /* 0x040fe60000001840 */
[----:B------:R-:W-:Y:S01]  /*dee0*/  MOV R110, R142 ;  /* 0x0000008e006e7202 */ /* 0x000fe20000000f00 */
[----:B------:R-:W-:Y:S01]  /*def0*/  FMUL.FTZ R86, R0, R86 ;  /* 0x0000005600567220 */ /* 0x000fe20000410000 */
[----:B------:R-:W-:Y:S01]  /*df00*/  PRMT R111, R142, 0x7773, RZ ;  /* 0x000077738e6f7816 */ /* 0x000fe200000000ff */
[----:B------:R-:W-:Y:S01]  /*df10*/  FMUL.FTZ R87, R0, R87 ;  /* 0x0000005700577220 */ /* 0x000fe20000410000 */
[----:B------:R-:W-:Y:S01]  /*df20*/  LOP3.LUT R110, R110, 0xff, RZ, 0xc0, !PT ;  /* 0x000000ff6e6e7812 */ /* 0x000fe200078ec0ff */
[----:B------:R-:W-:Y:S01]  /*df30*/  FMUL.FTZ R88, R2, R88 ;  /* 0x0000005802587220 */ /* 0x000fe20000410000 */
[C---:B--2---:R-:W-:Y:S03]  /*df40*/  HMMA.16816.F32 R68, R136.reuse, R104, R68 ;  /* 0x000000688844723c */ /* 0x044fe60000001844 */
[----:B------:R-:W-:Y:S01]  /*df50*/  PRMT R108, R108, 0x5410, R111 ;  /* 0x000054106c6c7816 */ /* 0x000fe2000000006f */
[----:B------:R-:W-:Y:S01]  /*df60*/  FMUL.FTZ R89, R2, R89 ;  /* 0x0000005902597220 */ /* 0x000fe20000410000 */
[----:B------:R-:W-:Y:S01]  /*df70*/  PRMT R111, R110, 0x5410, R109 ;  /* 0x000054106e6f7816 */ /* 0x000fe2000000006d */
[----:B------:R-:W-:Y:S01]  /*df80*/  FMUL.FTZ R90, R0, R90 ;  /* 0x0000005a005a7220 */ /* 0x000fe20000410000 */
[----:B------:R-:W-:Y:S01]  /*df90*/  PRMT R110, R140, 0x7632, R110 ;  /* 0x000076328c6e7816 */ /* 0x000fe2000000006e */
[C---:B------:R-:W-:Y:S01]  /*dfa0*/  HMMA.16816.F32 R72, R136.reuse, R106, R72 ;  /* 0x0000006a8848723c */ /* 0x040fe20000001848 */
[----:B------:R-:W2:Y:S02]  /*dfb0*/  LDSM.16.MT88.4 R104, [R135+0x4000] ;  /* 0x004000008768783b */ /* 0x000ea40000004200 */
[----:B------:R-:W-:Y:S01]  /*dfc0*/  PRMT R109, R113, 0x5410, R112 ;  /* 0x00005410716d7816 */ /* 0x000fe20000000070 */
[----:B------:R-:W-:Y:S01]  /*dfd0*/  FMUL.FTZ R91, R0, R91 ;  /* 0x0000005b005b7220 */ /* 0x000fe20000410000 */
[--C-:B------:R-:W-:Y:S01]  /*dfe0*/  FFMA.FTZ R240, R240, UR4, -R157.reuse ;  /* 0x00000004f0f07c23 */ /* 0x100fe2000801089d */
[C---:B------:R-:W-:Y:S01]  /*dff0*/  FMUL.FTZ R92, R2.reuse, R92 ;  /* 0x0000005c025c7220 */ /* 0x040fe20000410000 */
[----:B------:R-:W-:Y:S01]  /*e000*/  FMUL.FTZ R93, R2, R93 ;  /* 0x0000005d025d7220 */ /* 0x000fe20000410000 */
[C---:B---3--:R-:W-:Y:S01]  /*e010*/  HMMA.16816.F32 R76, R136.reuse, R100, R76 ;  /* 0x00000064884c723c */ /* 0x048fe2000000184c */
[----:B------:R-:W-:Y:S01]  /*e020*/  LDSM.16.MT88.4 R112, [R164+0xc800] ;  /* 0x00c80000a470783b */ /* 0x000fe20000004200 */
[----:B------:R-:W3:Y:S01]  /*e030*/  MUFU.EX2 R226, R240 ;  /* 0x000000f000e27308 */ /* 0x000ee20000000800 */
        /* <DEDUP_REMOVED lines=8> */
[----:B------:R-:W-:Y:S01]  /*e0c0*/  FFMA.FTZ R197, R241, UR4, -R158 ;  /* 0x00000004f1c57c23 */ /* 0x000fe2000801089e */
[--C-:B------:R-:W-:Y:S01]  /*e0d0*/  FFMA.FTZ R236, R236, UR4, -R157.reuse ;  /* 0x00000004ecec7c23 */ /* 0x100fe2000801089d */
[--C-:B------:R-:W-:Y:S01]  /*e0e0*/  FFMA.FTZ R232, R232, UR4, -R157.reuse ;  /* 0x00000004e8e87c23 */ /* 0x100fe2000801089d */
[----:B------:R-:W-:Y:S01]  /*e0f0*/  FFMA.FTZ R174, R174, UR4, -R157 ;  /* 0x00000004aeae7c23 */ /* 0x000fe2000801089d */
[----:B------:R-:W-:Y:S01]  /*e100*/  FFMA.FTZ R175, R2, R227, R175 ;  /* 0x000000e302af7223 */ /* 0x000fe200000100af */
[----:B------:R-:W-:Y:S01]  /*e110*/  LDSM.16.MT88.4 R140, [R135+0x2800] ;  /* 0x00280000878c783b */ /* 0x000fe20000004200 */
[----:B------:R-:W-:Y:S01]  /*e120*/  MUFU.EX2 R197, R197 ;  /* 0x000000c500c57308 */ /* 0x000fe20000000800 */
[----:B------:R-:W-:Y:S01]  /*e130*/  ISETP.GT.AND P0, PT, R217, R214, PT ;  /* 0x000000d6d900720c */ /* 0x000fe20003f04270 */
[----:B------:R-:W-:Y:S01]  /*e140*/  FFMA.FTZ R177, R0, R225, R177 ;  /* 0x000000e100b17223 */ /* 0x000fe200000100b1 */
[----:B------:R-:W-:Y:S07]  /*e150*/  FADD.FTZ R175, R171, R175 ;  /* 0x000000afabaf7221 */ /* 0x000fee0000010000 */
[----:B------:R-:W-:Y:S01]  /*e160*/  MUFU.EX2 R236, R236 ;  /* 0x000000ec00ec7308 */ /* 0x000fe20000000800 */
[----:B------:R-:W-:Y:S01]  /*e170*/  IADD3 R217, PT, PT, R217, -0x1, RZ ;  /* 0xffffffffd9d97810 */ /* 0x000fe20007ffe0ff */
[----:B------:R-:W-:Y:S01]  /*e180*/  FADD.FTZ R177, R170, R177 ;  /* 0x000000b1aab17221 */ /* 0x000fe20000010000 */
[----:B------:R-:W-:Y:S07]  /*e190*/  FADD.FTZ R168, R168, R175 ;  /* 0x000000afa8a87221 */ /* 0x000fee0000010000 */
[----:B------:R-:W-:Y:S01]  /*e1a0*/  MUFU.EX2 R232, R232 ;  /* 0x000000e800e87308 */ /* 0x000fe20000000800 */
[----:B------:R-:W-:Y:S01]  /*e1b0*/  MOV R2, R3 ;  /* 0x0000000300027202 */ /* 0x000fe20000000f00 */
[----:B------:R-:W-:Y:S01]  /*e1c0*/  FADD.FTZ R166, R166, R177 ;  /* 0x000000b1a6a67221 */ /* 0x000fe20000010000 */
[----:B------:R-:W-:Y:S07]  /*e1d0*/  FADD.FTZ R167, R167, R168 ;  /* 0x000000a8a7a77221 */ /* 0x000fee0000010000 */
[----:B------:R-:W-:Y:S01]  /*e1e0*/  MUFU.EX2 R174, R174 ;  /* 0x000000ae00ae7308 */ /* 0x000fe20000000800 */
[----:B------:R-:W-:Y:S01]  /*e1f0*/  FADD.FTZ R169, R169, R166 ;  /* 0x000000a6a9a97221 */ /* 0x000fe20000010000 */
[C---:B--2---:R-:W-:Y:S03]  /*e200*/  HMMA.16816.F32 R84, R136.reuse, R104, R84 ;  /* 0x000000688854723c */ /* 0x044fe60000001854 */
[----:B------:R-:W-:Y:S02]  /*e210*/  LOP3.LUT R104, R110, 0xff, RZ, 0xc0, !PT ;  /* 0x000000ff6e687812 */ /* 0x000fe400078ec0ff */
[--C-:B------:R-:W-:Y:S02]  /*e220*/  HSET2.LE.AND R110, R111, R160.reuse, PT ;  /* 0x000000a06f6e7233 */ /* 0x100fe40003803000 */
[----:B------:R-:W-:Y:S01]  /*e230*/  F2FP.F16.F32.PACK_AB R105, R189, R190 ;  /* 0x000000bebd69723e */ /* 0x000fe200000000ff */
[C---:B------:R-:W-:Y:S03]  /*e240*/  HMMA.16816.F32 R88, R136.reuse, R106, R88 ;  /* 0x0000006a8858723c */ /* 0x040fe60000001858 */
[----:B------:R-:W-:Y:S02]  /*e250*/  PRMT R129, R104, 0x5410, R129 ;  /* 0x0000541068817816 */ /* 0x000fe40000000081 */
[----:B------:R-:W-:Y:S02]  /*e260*/  LOP3.LUT R110, R105, R110, RZ, 0xc0, !PT ;  /* 0x0000006e696e7212 */ /* 0x000fe400078ec0ff */
[----:B------:R-:W2:Y:S01]  /*e270*/  LDSM.16.MT88.4 R104, [R161+0xc800] ;  /* 0x00c80000a168783b */ /* 0x000ea20000004200 */
[C---:B----4-:R-:W-:Y:S03]  /*e280*/  HMMA.16816.F32 R92, R136.reuse, R100, R92 ;  /* 0x00000064885c723c */ /* 0x050fe6000000185c */
[----:B------:R-:W-:Y:S02]  /*e290*/  LOP3.LUT R111, R108, 0xff00ff, RZ, 0xc0, !PT ;  /* 0x00ff00ff6c6f7812 */ /* 0x000fe400078ec0ff */
[--C-:B------:R-:W-:Y:S02]  /*e2a0*/  HSET2.LE.AND R108, R109, R160.reuse, PT ;  /* 0x000000a06d6c7233 */ /* 0x100fe40003803000 */
[--C-:B------:R-:W-:Y:S01]  /*e2b0*/  HSET2.LE.AND R109, R129, R160.reuse, PT ;  /* 0x000000a0816d7233 */ /* 0x100fe20003803000 */
[----:B------:R-:W-:Y:S01]  /*e2c0*/  HMMA.16816.F32 R96, R136, R102, R96 ;  /* 0x000000668860723c */ /* 0x000fe20000001860 */
[----:B------:R-:W4:Y:S02]  /*e2d0*/  LDSM.16.MT88.4 R128, [R164+0xe800] ;  /* 0x00e80000a480783b */ /* 0x000f240000004200 */
[--C-:B------:R-:W-:Y:S02]  /*e2e0*/  HSET2.LE.AND R111, R111, R160.reuse, PT ;  /* 0x000000a06f6f7233 */ /* 0x100fe40003803000 */
[----:B-1----:R-:W-:Y:S01]  /*e2f0*/  F2FP.F16.F32.PACK_AB R101, R195, R224 ;  /* 0x000000e0c365723e */ /* 0x002fe200000000ff */
[----:B------:R-:W-:Y:S01]  /*e300*/  FADD.FTZ R224, R224, R167 ;  /* 0x000000a7e0e07221 */ /* 0x000fe20000010000 */
[----:B---3--:R-:W-:Y:S01]  /*e310*/  F2FP.F16.F32.PACK_AB R100, R193, R226 ;  /* 0x000000e2c164723e */ /* 0x008fe200000000ff */
[----:B------:R-:W-:Y:S01]  /*e320*/  FADD.FTZ R226, R226, R169 ;  /* 0x000000a9e2e27221 */ /* 0x000fe20000010000 */
[----:B------:R-:W-:Y:S01]  /*e330*/  LOP3.LUT R111, R144, R111, RZ, 0xc0, !PT ;  /* 0x0000006f906f7212 */ /* 0x000fe200078ec0ff */
[----:B------:R-:W-:Y:S01]  /*e340*/  LDSM.16.MT88.4 R136, [R164+0xf000] ;  /* 0x00f00000a488783b */ /* 0x000fe20000004200 */
[----:B------:R-:W-:Y:S01]  /*e350*/  LOP3.LUT R108, R101, R108, RZ, 0xc0, !PT ;  /* 0x0000006c656c7212 */ /* 0x000fe200078ec0ff */
[----:B------:R-:W-:Y:S01]  /*e360*/  FADD.FTZ R195, R195, R224 ;  /* 0x000000e0c3c37221 */ /* 0x000fe20000010000 */
[----:B------:R-:W-:Y:S01]  /*e370*/  LOP3.LUT R109, R100, R109, RZ, 0xc0, !PT ;  /* 0x0000006d646d7212 */ /* 0x000fe200078ec0ff */
[----:B------:R-:W-:Y:S02]  /*e380*/  FADD.FTZ R193, R193, R226 ;  /* 0x000000e2c1c17221 */ /* 0x000fe40000010000 */
[----:B------:R-:W-:Y:S02]  /*e390*/  FADD.FTZ R0, R190, R195 ;  /* 0x000000c3be007221 */ /* 0x000fe40000010000 */
[----:B------:R-:W1:Y:S01]  /*e3a0*/  LDSM.16.MT88.4 R100, [R165+0x2800] ;  /* 0x00280000a564783b */ /* 0x000e620000004200 */
[----:B------:R-:W-:Y:S01]  /*e3b0*/  FADD.FTZ R194, R194, R193 ;  /* 0x000000c1c2c27221 */ /* 0x000fe20000010000 */
[----:B------:R-:W-:Y:S03]  /*e3c0*/  FADD.FTZ R0, R189, R0 ;  /* 0x00000000bd007221 */ /* 0x000fe60000010000 */
[----:B------:R-:W-:Y:S01]  /*e3d0*/  FADD.FTZ R194, R191, R194 ;  /* 0x000000c2bfc27221 */ /* 0x000fe20000010000 */
[C---:B--2---:R-:W-:Y:S08]  /*e3e0*/  HMMA.16816.F32 R4, R108.reuse, R104, R4 ;  /* 0x000000686c04723c */ /* 0x044ff00000001804 */
[C---:B------:R-:W-:Y:S01]  /*e3f0*/  HMMA.16816.F32 R8, R108.reuse, R106, R8 ;  /* 0x0000006a6c08723c */ /* 0x040fe20000001808 */
[----:B------:R-:W2:Y:S07]  /*e400*/  LDSM.16.MT88.4 R104, [R161+0x10800] ;  /* 0x01080000a168783b */ /* 0x000eae0000004200 */
[C---:B------:R-:W-:Y:S08]  /*e410*/  HMMA.16816.F32 R12, R108.reuse, R112, R12 ;  /* 0x000000706c0c723c */ /* 0x040ff0000000180c */
[C---:B------:R-:W-:Y:S01]  /*e420*/  HMMA.16816.F32 R16, R108.reuse, R114, R16 ;  /* 0x000000726c10723c */ /* 0x040fe20000001810 */
[----:B------:R-:W3:Y:S07]  /*e430*/  LDSM.16.MT88.4 R112, [R164+0x10800] ;  /* 0x01080000a470783b */ /* 0x000eee0000004200 */
[C---:B------:R-:W-:Y:S03]  /*e440*/  HMMA.16816.F32 R20, R108.reuse, R116, R20 ;  /* 0x000000746c14723c */ /* 0x040fe60000001814 */
[----:B------:R-:W-:Y:S05]  /*e450*/  LOP3.LUT R116, R223, R231, R243, 0x96, !PT ;  /* 0x000000e7df747212 */ /* 0x000fea00078e96f3 */
[C---:B------:R-:W-:Y:S03]  /*e460*/  HMMA.16816.F32 R24, R108.reuse, R118, R24 ;  /* 0x000000766c18723c */ /* 0x040fe60000001818 */
[----:B------:R-:W-:Y:S05]  /*e470*/  IMAD.WIDE.U32 R116, R116, -0x326172a9, RZ ;  /* 0xcd9e8d5774747825 */ /* 0x000fea00078e00ff */
[C---:B------:R-:W-:Y:S03]  /*e480*/  HMMA.16816.F32 R28, R108.reuse, R120, R28 ;  /* 0x000000786c1c723c */ /* 0x040fe6000000181c */
[----:B------:R-:W-:Y:S01]  /*e490*/  FFMA.FTZ R120, R239, UR4, -R158 ;  /* 0x00000004ef787c23 */ /* 0x000fe2000801089e */
[----:B------:R-:W-:Y:S01]  /*e4a0*/  LOP3.LUT R155, R228, R155, R117, 0x96, !PT ;  /* 0x0000009be49b7212 */ /* 0x000fe200078e9675 */
[----:B------:R-:W-:Y:S01]  /*e4b0*/  FFMA.FTZ R239, R238, UR4, -R157 ;  /* 0x00000004eeef7c23 */ /* 0x000fe2000801089d */
[----:B------:R-:W-:Y:S01]  /*e4c0*/  LOP3.LUT R116, R219, R153, R116, 0x96, !PT ;  /* 0x00000099db747212 */ /* 0x000fe200078e9674 */
[----:B------:R5:W3:Y:S01]  /*e4d0*/  MUFU.EX2 R238, R120 ;  /* 0x0000007800ee7308 */ /* 0x000ae20000000800 */
[C---:B------:R-:W-:Y:S03]  /*e4e0*/  HMMA.16816.F32 R32, R108.reuse, R122, R32 ;  /* 0x0000007a6c20723c */ /* 0x040fe60000001820 */
[----:B------:R-:W-:Y:S06]  /*e4f0*/  IMAD.WIDE.U32 R244, R155, -0x2daee0ad, RZ ;  /* 0xd2511f539bf47825 */ /* 0x000fec00078e00ff */
[----:B------:R-:W3:Y:S01]  /*e500*/  MUFU.EX2 R239, R239 ;  /* 0x000000ef00ef7308 */ /* 0x000ee20000000800 */
[----:B------:R-:W-:Y:S01]  /*e510*/  LDSM.16.MT88.4 R152, [R164+0x11000] ;  /* 0x01100000a498783b */ /* 0x000fe20000004200 */
[----:B------:R-:W-:Y:S01]  /*e520*/  IMAD.WIDE.U32 R116, R116, -0x2daee0ad, RZ ;  /* 0xd2511f5374747825 */ /* 0x000fe200078e00ff */
[C---:B------:R-:W-:Y:S03]  /*e530*/  HMMA.16816.F32 R36, R108.reuse, R124, R36 ;  /* 0x0000007c6c24723c */ /* 0x040fe60000001824 */
[----:B------:R-:W-:Y:S03]  /*e540*/  LOP3.LUT R151, R220, R151, R245, 0x96, !PT ;  /* 0x00000097dc977212 */ /* 0x000fe600078e96f5 */
[----:B-----5:R-:W-:Y:S01]  /*e550*/  LDSM.16.MT88.4 R120, [R135+0x1000] ;  /* 0x001000008778783b */ /* 0x020fe20000004200 */
[----:B------:R-:W-:Y:S01]  /*e560*/  LOP3.LUT R244, R150, R244, R117, 0x96, !PT ;  /* 0x000000f496f47212 */ /* 0x000fe200078e9675 */
[C---:B------:R-:W-:Y:S03]  /*e570*/  HMMA.16816.F32 R40, R108.reuse, R126, R40 ;  /* 0x0000007e6c28723c */ /* 0x040fe60000001828 */
[----:B------:R-:W-:Y:S03]  /*e580*/  IMAD.WIDE.U32 R242, R151, -0x326172a9, RZ ;  /* 0xcd9e8d5797f27825 */ /* 0x000fe600078e00ff */
[----:B------:R-:W-:Y:S01]  /*e590*/  LDSM.16.MT88.4 R124, [R165+0x1000] ;  /* 0x00100000a57c783b */ /* 0x000fe20000004200 */
[----:B------:R-:W-:Y:S01]  /*e5a0*/  IMAD.WIDE.U32 R244, R244, -0x326172a9, RZ ;  /* 0xcd9e8d57f4f47825 */ /* 0x000fe200078e00ff */
[C---:B----4-:R-:W-:Y:S03]  /*e5b0*/  HMMA.16816.F32 R44, R108.reuse, R128, R44 ;  /* 0x000000806c2c723c */ /* 0x050fe6000000182c */
[----:B------:R-:W-:Y:S02]  /*e5c0*/  LOP3.LUT R149, R218, R149, R243, 0x96, !PT ;  /* 0x00000095da957212 */ /* 0x000fe400078e96f3 */
[----:B------:R-:W-:Y:S03]  /*e5d0*/  LOP3.LUT R242, R148, R242, R245, 0x96, !PT ;  /* 0x000000f294f27212 */ /* 0x000fe600078e96f5 */
[C---:B------:R-:W-:Y:S01]  /*e5e0*/  HMMA.16816.F32 R48, R108.reuse, R130, R48 ;  /* 0x000000826c30723c */ /* 0x040fe20000001830 */
[----:B------:R-:W-:Y:S02]  /*e5f0*/  LDSM.16.MT88.4 R128, [R161+0xf000] ;  /* 0x00f00000a180783b */ /* 0x000fe40000004200 */
[----:B------:R-:W-:Y:S05]  /*e600*/  IMAD.WIDE.U32 R242, R242, -0x2daee0ad, RZ ;  /* 0xd2511f53f2f27825 */ /* 0x000fea00078e00ff */
[C---:B------:R-:W-:Y:S08]  /*e610*/  HMMA.16816.F32 R52, R108.reuse, R140, R52 ;  /* 0x0000008c6c34723c */ /* 0x040ff00000001834 */
[C---:B------:R-:W-:Y:S01]  /*e620*/  HMMA.16816.F32 R56, R108.reuse, R142, R56 ;  /* 0x0000008e6c38723c */ /* 0x040fe20000001838 */
[----:B------:R-:W-:Y:S07]  /*e630*/  LDSM.16.MT88.4 R140, [R135+0x3000] ;  /* 0x00300000878c783b */ /* 0x000fee0000004200 */
[C---:B-1----:R-:W-:Y:S08]  /*e640*/  HMMA.16816.F32 R60, R108.reuse, R100, R60 ;  /* 0x000000646c3c723c */ /* 0x042ff0000000183c */
[C---:B------:R-:W-:Y:S01]  /*e650*/  HMMA.16816.F32 R64, R108.reuse, R102, R64 ;  /* 0x000000666c40723c */ /* 0x040fe20000001840 */
[----:B------:R-:W1:Y:S07]  /*e660*/  LDSM.16.MT88.4 R100, [R135+0x4800] ;  /* 0x004800008764783b */ /* 0x000e6e0000004200 */
[C---:B--2---:R-:W-:Y:S03]  /*e670*/  HMMA.16816.F32 R68, R108.reuse, R104, R68 ;  /* 0x000000686c44723c */ /* 0x044fe60000001844 */
[----:B------:R-:W-:Y:S02]  /*e680*/  IMAD.WIDE.U32 R104, R149, -0x2daee0ad, RZ ;  /* 0xd2511f5395687825 */ /* 0x000fe400078e00ff */
[----:B------:R-:W-:Y:S03]  /*e690*/  LDSM.16.MT88.4 R148, [R161+0x11000] ;  /* 0x01100000a194783b */ /* 0x000fe60000004200 */
[C---:B------:R-:W-:Y:S03]  /*e6a0*/  HMMA.16816.F32 R72, R108.reuse, R106, R72 ;  /* 0x0000006a6c48723c */ /* 0x040fe60000001848 */
[----:B------:R-:W-:Y:S02]  /*e6b0*/  LOP3.LUT R246, R147, R116, R105, 0x96, !PT ;  /* 0x0000007493f67212 */ /* 0x000fe400078e9669 */
[----:B------:R-:W-:Y:S01]  /*e6c0*/  LDSM.16.MT88.4 R116, [R164+0xd000] ;  /* 0x00d00000a474783b */ /* 0x000fe20000004200 */
[----:B------:R-:W-:Y:S02]  /*e6d0*/  LOP3.LUT R146, R146, R104, R243, 0x96, !PT ;  /* 0x0000006892927212 */ /* 0x000fe400078e96f3 */
[C---:B---3--:R-:W-:Y:S03]  /*e6e0*/  HMMA.16816.F32 R76, R108.reuse, R112, R76 ;  /* 0x000000706c4c723c */ /* 0x048fe6000000184c */
[----:B------:R-:W-:Y:S02]  /*e6f0*/  IMAD.WIDE.U32 R146, R146, -0x326172a9, RZ ;  /* 0xcd9e8d5792927825 */ /* 0x000fe400078e00ff */
[----:B------:R-:W2:Y:S02]  /*e700*/  LDSM.16.MT88.4 R104, [R165+0x4800] ;  /* 0x00480000a568783b */ /* 0x000ea40000004200 */
[----:B------:R-:W-:Y:S01]  /*e710*/  IMAD.WIDE.U32 R246, R246, -0x326172a9, RZ ;  /* 0xcd9e8d57f6f67825 */ /* 0x000fe200078e00ff */
[C---:B------:R-:W-:Y:S03]  /*e720*/  HMMA.16816.F32 R80, R108.reuse, R114, R80 ;  /* 0x000000726c50723c */ /* 0x040fe60000001850 */
[----:B------:R-:W-:Y:S02]  /*e730*/  MOV R114, R146 ;  /* 0x0000009200727202 */ /* 0x000fe40000000f00 */
[----:B------:R-:W-:Y:S02]  /*e740*/  LOP3.LUT R145, R145, R246, R147, 0x96, !PT ;  /* 0x000000f691917212 */ /* 0x000fe400078e9693 */
[C---:B------:R-:W-:Y:S01]  /*e750*/  PRMT R113, R146.reuse, 0x7773, RZ ;  /* 0x0000777392717816 */ /* 0x040fe200000000ff */
[C---:B-1----:R-:W-:Y:S03]  /*e760*/  HMMA.16816.F32 R84, R108.reuse, R100, R84 ;  /* 0x000000646c54723c */ /* 0x042fe60000001854 */
[----:B------:R-:W-:Y:S02]  /*e770*/  LOP3.LUT R101, R145, 0xffff, RZ, 0xc0, !PT ;  /* 0x0000ffff91657812 */ /* 0x000fe400078ec0ff */
[C---:B------:R-:W-:Y:S02]  /*e780*/  PRMT R112, R146.reuse, 0x7772, RZ ;  /* 0x0000777292707816 */ /* 0x040fe400000000ff */
[----:B------:R-:W-:Y:S01]  /*e790*/  PRMT R163, R146, 0x7771, RZ ;  /* 0x0000777192a37816 */ /* 0x000fe200000000ff */
[C---:B------:R-:W-:Y:S03]  /*e7a0*/  HMMA.16816.F32 R88, R108.reuse, R102, R88 ;  /* 0x000000666c58723c */ /* 0x040fe60000001858 */
[----:B------:R-:W-:Y:S01]  /*e7b0*/  LOP3.LUT R114, R114, 0xff, RZ, 0xc0, !PT ;  /* 0x000000ff72727812 */ /* 0x000fe200078ec0ff */
[--C-:B------:R-:W-:Y:S01]  /*e7c0*/  FFMA.FTZ R103, R237, UR4, -R158.reuse ;  /* 0x00000004ed677c23 */ /* 0x100fe2000801089e */
[----:B------:R-:W-:Y:S01]  /*e7d0*/  SHF.R.U32.HI R241, RZ, 0x8, R101 ;  /* 0x00000008fff17819 */ /* 0x000fe20000011665 */
[----:B------:R-:W-:Y:S01]  /*e7e0*/  FFMA.FTZ R102, R235, UR4, -R158 ;  /* 0x00000004eb667c23 */ /* 0x000fe2000801089e */
[----:B------:R-:W-:Y:S01]  /*e7f0*/  PRMT R101, R112, 0x5410, R113 ;  /* 0x0000541070657816 */ /* 0x000fe20000000071 */
[----:B------:R1:W-:Y:S01]  /*e800*/  MUFU.EX2 R235, R103 ;  /* 0x0000006700eb7308 */ /* 0x0003e20000000800 */
[----:B------:R-:W-:Y:S01]  /*e810*/  PRMT R163, R114, 0x5410, R163 ;  /* 0x0000541072a37816 */ /* 0x000fe200000000a3 */
[----:B------:R-:W-:Y:S01]  /*e820*/  FFMA.FTZ R237, R234, UR4, -R157 ;  /* 0x00000004eaed7c23 */ /* 0x000fe2000801089d */
[----:B------:R-:W3:Y:S01]  /*e830*/  LDSM.16.MT88.4 R112, [R161+0xd000] ;  /* 0x00d00000a170783b */ /* 0x000ee20000004200 */
[C---:B------:R-:W-:Y:S06]  /*e840*/  LOP3.LUT R100, R145.reuse, 0xff, RZ, 0xc0, !PT ;  /* 0x000000ff91647812 */ /* 0x040fec00078ec0ff */
[----:B------:R4:W5:Y:S01]  /*e850*/  MUFU.EX2 R234, R102 ;  /* 0x0000006600ea7308 */ /* 0x0009620000000800 */
[----:B------:R-:W-:Y:S02]  /*e860*/  SHF.R.U32.HI R243, RZ, 0x18, R145 ;  /* 0x00000018fff37819 */ /* 0x000fe40000011691 */
[----:B------:R-:W-:Y:S07]  /*e870*/  PRMT R241, R100, 0x5410, R241 ;  /* 0x0000541064f17816 */ /* 0x000fee00000000f1 */
[----:B------:R-:W5:Y:S01]  /*e880*/  MUFU.EX2 R237, R237 ;  /* 0x000000ed00ed7308 */ /* 0x000f620000000800 */
[----:B------:R-:W-:Y:S01]  /*e890*/  PRMT R100, R145, 0x7632, R100 ;  /* 0x0000763291647816 */ /* 0x000fe20000000064 */
[C---:B--2---:R-:W-:Y:S01]  /*e8a0*/  HMMA.16816.F32 R92, R108.reuse, R104, R92 ;  /* 0x000000686c5c723c */ /* 0x044fe2000000185c */
[----:B------:R-:W2:Y:S02]  /*e8b0*/  LDSM.16.MT88.4 R144, [R165+0x3000] ;  /* 0x00300000a590783b */ /* 0x000ea40000004200 */
[----:B------:R-:W-:Y:S02]  /*e8c0*/  LOP3.LUT R100, R100, 0xff, RZ, 0xc0, !PT ;  /* 0x000000ff64647812 */ /* 0x000fe400078ec0ff */
[----:B-1----:R-:W-:Y:S01]  /*e8d0*/  F2FP.F16.F32.PACK_AB R103, R238, R197 ;  /* 0x000000c5ee67723e */ /* 0x002fe200000000ff */
[----:B------:R-:W-:Y:S01]  /*e8e0*/  FADD.FTZ R197, R197, R0 ;  /* 0x00000000c5c57221 */ /* 0x000fe20000010000 */
[----:B------:R-:W-:Y:S01]  /*e8f0*/  PRMT R243, R100, 0x5410, R243 ;  /* 0x0000541064f37816 */ /* 0x000fe200000000f3 */
[----:B------:R-:W-:Y:S01]  /*e900*/  HMMA.16816.F32 R96, R108, R106, R96 ;  /* 0x0000006a6c60723c */ /* 0x000fe20000001860 */
[----:B------:R-:W-:Y:S02]  /*e910*/  LDSM.16.MT88.4 R108, [R165+0x5000] ;  /* 0x00500000a56c783b */ /* 0x000fe40000004200 */
[--C-:B------:R-:W-:Y:S01]  /*e920*/  HSET2.LE.AND R100, R241, R160.reuse, PT ;  /* 0x000000a0f1647233 */ /* 0x100fe20003803000 */
[----:B------:R-:W-:Y:S01]  /*e930*/  FADD.FTZ R238, R238, R197 ;  /* 0x000000c5eeee7221 */ /* 0x000fe20000010000 */
[----:B------:R-:W-:Y:S02]  /*e940*/  LOP3.LUT R241, R101, 0xff00ff, RZ, 0xc0, !PT ;  /* 0x00ff00ff65f17812 */ /* 0x000fe400078ec0ff */
[--C-:B------:R-:W-:Y:S02]  /*e950*/  HSET2.LE.AND R101, R243, R160.reuse, PT ;  /* 0x000000a0f3657233 */ /* 0x100fe40003803000 */
[----:B------:R-:W-:Y:S02]  /*e960*/  LOP3.LUT R100, R103, R100, RZ, 0xc0, !PT ;  /* 0x0000006467647212 */ /* 0x000fe400078ec0ff */
[--C-:B----4-:R-:W-:Y:S02]  /*e970*/  HSET2.LE.AND R102, R163, R160.reuse, PT ;  /* 0x000000a0a3667233 */ /* 0x110fe40003803000 */
[--C-:B------:R-:W-:Y:S01]  /*e980*/  HSET2.LE.AND R103, R241, R160.reuse, PT ;  /* 0x000000a0f1677233 */ /* 0x100fe20003803000 */
[----:B------:R-:W-:Y:S01]  /*e990*/  FFMA.FTZ R241, R176, UR4, -R157 ;  /* 0x00000004b0f17c23 */ /* 0x000fe2000801089d */
[----:B------:R-:W-:Y:S01]  /*e9a0*/  F2FP.F16.F32.PACK_AB R104, R236, R239 ;  /* 0x000000efec68723e */ /* 0x000fe200000000ff */
[----:B------:R-:W-:Y:S01]  /*e9b0*/  FADD.FTZ R239, R239, R194 ;  /* 0x000000c2efef7221 */ /* 0x000fe20000010000 */
[----:B-----5:R-:W-:Y:S02]  /*e9c0*/  F2FP.F16.F32.PACK_AB R105, R234, R235 ;  /* 0x000000ebea69723e */ /* 0x020fe400000000ff */
[----:B------:R-:W-:Y:S01]  /*e9d0*/  F2FP.F16.F32.PACK_AB R156, R232, R237 ;  /* 0x000000ede89c723e */ /* 0x000fe200000000ff */
[----:B------:R-:W1:Y:S01]  /*e9e0*/  MUFU.EX2 R241, R241 ;  /* 0x000000f100f17308 */ /* 0x000e620000000800 */
[----:B------:R-:W-:Y:S01]  /*e9f0*/  LOP3.LUT R101, R104, R101, RZ, 0xc0, !PT ;  /* 0x0000006568657212 */ /* 0x000fe200078ec0ff */
[----:B------:R-:W-:Y:S01]  /*ea00*/  FADD.FTZ R236, R236, R239 ;  /* 0x000000efecec7221 */ /* 0x000fe20000010000 */
[----:B------:R-:W-:Y:S02]  /*ea10*/  LOP3.LUT R102, R105, R102, RZ, 0xc0, !PT ;  /* 0x0000006669667212 */ /* 0x000fe400078ec0ff */
[----:B------:R-:W-:Y:S01]  /*ea20*/  LOP3.LUT R103, R156, R103, RZ, 0xc0, !PT ;  /* 0x000000679c677212 */ /* 0x000fe200078ec0ff */
[----:B------:R-:W4:Y:S01]  /*ea30*/  LDSM.16.MT88.4 R104, [R135+0x5000] ;  /* 0x005000008768783b */ /* 0x000f220000004200 */
[----:B------:R-:W-:Y:S01]  /*ea40*/  MOV R0, R132 ;  /* 0x0000008400007202 */ /* 0x000fe20000000f00 */
[----:B------:R-:W-:Y:S04]  /*ea50*/  FADD.FTZ R237, R237, R236 ;  /* 0x000000eceded7221 */ /* 0x000fe80000010000 */
[C---:B---3--:R-:W-:Y:S05]  /*ea60*/  HMMA.16816.F32 R4, R100.reuse, R112, R4 ;  /* 0x000000706404723c */ /* 0x048fea0000001804 */
[----:B------:R-:W-:Y:S01]  /*ea70*/  LOP3.LUT R112, R159, R244, R247, 0x96, !PT ;  /* 0x000000f49f707212 */ /* 0x000fe200078e96f7 */
[----:B------:R-:W-:Y:S02]  /*ea80*/  FADD.FTZ R232, R232, R237 ;  /* 0x000000ede8e87221 */ /* 0x000fe40000010000 */
[C---:B------:R-:W-:Y:S03]  /*ea90*/  HMMA.16816.F32 R8, R100.reuse, R114, R8 ;  /* 0x000000726408723c */ /* 0x040fe60000001808 */
[----:B------:R-:W-:Y:S05]  /*eaa0*/  IMAD.WIDE.U32 R112, R112, -0x2daee0ad, RZ ;  /* 0xd2511f5370707825 */ /* 0x000fea00078e00ff */
[C---:B------:R-:W-:Y:S03]  /*eab0*/  HMMA.16816.F32 R12, R100.reuse, R116, R12 ;  /* 0x00000074640c723c */ /* 0x040fe6000000180c */
[----:B------:R-:W-:Y:S05]  /*eac0*/  PRMT R114, R112, 0x7773, RZ ;  /* 0x0000777370727816 */ /* 0x000fea00000000ff */
[C---:B------:R-:W-:Y:S01]  /*ead0*/  HMMA.16816.F32 R16, R100.reuse, R118, R16 ;  /* 0x000000766410723c */ /* 0x040fe20000001810 */
[----:B------:R-:W-:Y:S07]  /*eae0*/  LDSM.16.MT88.4 R116, [R164+0xd800] ;  /* 0x00d80000a474783b */ /* 0x000fee0000004200 */
[C---:B------:R-:W-:Y:S03]  /*eaf0*/  HMMA.16816.F32 R20, R100.reuse, R120, R20 ;  /* 0x000000786414723c */ /* 0x040fe60000001814 */
[----:B------:R-:W-:Y:S01]  /*eb00*/  FFMA.FTZ R121, R179, UR4, -R158 ;  /* 0x00000004b3797c23 */ /* 0x000fe2000801089e */
[--C-:B------:R-:W-:Y:S01]  /*eb10*/  FFMA.FTZ R120, R134, UR4, -R157.reuse ;  /* 0x0000000486787c23 */ /* 0x100fe2000801089d */
[----:B------:R-:W-:Y:S02]  /*eb20*/  FFMA.FTZ R157, R133, UR4, -R157 ;  /* 0x00000004859d7c23 */ /* 0x000fe4000801089d */
[----:B------:R-:W-:Y:S01]  /*eb30*/  MUFU.EX2 R176, R121 ;  /* 0x0000007900b07308 */ /* 0x000fe20000000800 */
[C---:B------:R-:W-:Y:S09]  /*eb40*/  HMMA.16816.F32 R24, R100.reuse, R122, R24 ;  /* 0x0000007a6418723c */ /* 0x040ff20000001818 */
[----:B------:R-:W-:Y:S10]  /*eb50*/  MUFU.EX2 R134, R157 ;  /* 0x0000009d00867308 */ /* 0x000ff40000000800 */
[----:B------:R-:W-:Y:S01]  /*eb60*/  MUFU.EX2 R133, R120 ;  /* 0x0000007800857308 */ /* 0x000fe20000000800 */
[C---:B------:R-:W-:Y:S08]  /*eb70*/  HMMA.16816.F32 R28, R100.reuse, R124, R28 ;  /* 0x0000007c641c723c */ /* 0x040ff0000000181c */
[C---:B------:R-:W-:Y:S01]  /*eb80*/  HMMA.16816.F32 R32, R100.reuse, R126, R32 ;  /* 0x0000007e6420723c */ /* 0x040fe20000001820 */
[----:B------:R-:W3:Y:S07]  /*eb90*/  LDSM.16.MT88.4 R124, [R161+0xd800] ;  /* 0x00d80000a17c783b */ /* 0x000eee0000004200 */
[C---:B------:R-:W-:Y:S08]  /*eba0*/  HMMA.16816.F32 R36, R100.reuse, R128, R36 ;  /* 0x000000806424723c */ /* 0x040ff00000001824 */
[C---:B------:R-:W-:Y:S08]  /*ebb0*/  HMMA.16816.F32 R40, R100.reuse, R130, R40 ;  /* 0x000000826428723c */ /* 0x040ff00000001828 */
[C---:B------:R-:W-:Y:S03]  /*ebc0*/  HMMA.16816.F32 R44, R100.reuse, R136, R44 ;  /* 0x00000088642c723c */ /* 0x040fe6000000182c */
[----:B------:R-:W-:Y:S04]  /*ebd0*/  LOP3.LUT R137, R162, R242, R113, 0x96, !PT ;  /* 0x000000f2a2897212 */ /* 0x000fe800078e9671 */
[C---:B------:R-:W-:Y:S01]  /*ebe0*/  LOP3.LUT R122, R137.reuse, 0xff, RZ, 0xc0, !PT ;  /* 0x000000ff897a7812 */ /* 0x040fe200078ec0ff */
[C---:B------:R-:W-:Y:S03]  /*ebf0*/  HMMA.16816.F32 R48, R100.reuse, R138, R48 ;  /* 0x0000008a6430723c */ /* 0x040fe60000001830 */
[----:B------:R-:W-:Y:S02]  /*ec00*/  PRMT R139, R112, 0x7772, RZ ;  /* 0x00007772708b7816 */ /* 0x000fe400000000ff */
[----:B------:R-:W-:Y:S02]  /*ec10*/  LOP3.LUT R113, R137, 0xffff, RZ, 0xc0, !PT ;  /* 0x0000ffff89717812 */ /* 0x000fe400078ec0ff */
[--C-:B------:R-:W-:Y:S01]  /*ec20*/  PRMT R139, R139, 0x5410, R114.reuse ;  /* 0x000054108b8b7816 */ /* 0x100fe20000000072 */
[C---:B------:R-:W-:Y:S03]  /*ec30*/  HMMA.16816.F32 R52, R100.reuse, R140, R52 ;  /* 0x0000008c6434723c */ /* 0x040fe60000001834 */
[----:B------:R-:W-:Y:S02]  /*ec40*/  LOP3.LUT R139, R139, 0xff00ff, RZ, 0xc0, !PT ;  /* 0x00ff00ff8b8b7812 */ /* 0x000fe400078ec0ff */
[----:B------:R-:W-:Y:S02]  /*ec50*/  SHF.R.U32.HI R113, RZ, 0x8, R113 ;  /* 0x00000008ff717819 */ /* 0x000fe40000011671 */
[----:B------:R-:W-:Y:S01]  /*ec60*/  PRMT R114, R137, 0x7632, R114 ;  /* 0x0000763289727816 */ /* 0x000fe20000000072 */
[C---:B------:R-:W-:Y:S01]  /*ec70*/  HMMA.16816.F32 R56, R100.reuse, R142, R56 ;  /* 0x0000008e6438723c */ /* 0x040fe20000001838 */
[----:B------:R-:W-:Y:S02]  /*ec80*/  LDSM.16.MT88.4 R140, [R165+0x1800] ;  /* 0x00180000a58c783b */ /* 0x000fe40000004200 */
[--C-:B------:R-:W-:Y:S02]  /*ec90*/  HSET2.LE.AND R139, R139, R160.reuse, PT ;  /* 0x000000a08b8b7233 */ /* 0x100fe40003803000 */
[----:B------:R-:W-:Y:S02]  /*eca0*/  PRMT R113, R122, 0x5410, R113 ;  /* 0x000054107a717816 */ /* 0x000fe40000000071 */
[----:B------:R-:W-:Y:S01]  /*ecb0*/  SHF.R.U32.HI R137, RZ, 0x18, R137 ;  /* 0x00000018ff897819 */ /* 0x000fe20000011689 */
[C---:B--2---:R-:W-:Y:S03]  /*ecc0*/  HMMA.16816.F32 R60, R100.reuse, R144, R60 ;  /* 0x00000090643c723c */ /* 0x044fe6000000183c */
[--C-:B------:R-:W-:Y:S02]  /*ecd0*/  HSET2.LE.AND R136, R113, R160.reuse, PT ;  /* 0x000000a071887233 */ /* 0x100fe40003803000 */
[----:B------:R-:W-:Y:S03]  /*ece0*/  LOP3.LUT R114, R114, 0xff, RZ, 0xc0, !PT ;  /* 0x000000ff72727812 */ /* 0x000fe600078ec0ff */
[C---:B------:R-:W-:Y:S01]  /*ecf0*/  HMMA.16816.F32 R64, R100.reuse, R146, R64 ;  /* 0x000000926440723c */ /* 0x040fe20000001840 */
[----:B------:R-:W-:Y:S02]  /*ed00*/  LDSM.16.MT88.4 R144, [R161+0xf800] ;  /* 0x00f80000a190783b */ /* 0x000fe40000004200 */
[----:B------:R-:W-:Y:S05]  /*ed10*/  PRMT R137, R114, 0x5410, R137 ;  /* 0x0000541072897816 */ /* 0x000fea0000000089 */
[C---:B------:R-:W-:Y:S03]  /*ed20*/  HMMA.16816.F32 R68, R100.reuse, R148, R68 ;  /* 0x000000946444723c */ /* 0x040fe60000001844 */
[--C-:B------:R-:W-:Y:S05]  /*ed30*/  HSET2.LE.AND R137, R137, R160.reuse, PT ;  /* 0x000000a089897233 */ /* 0x100fea0003803000 */
[C---:B------:R-:W-:Y:S01]  /*ed40*/  HMMA.16816.F32 R72, R100.reuse, R150, R72 ;  /* 0x000000966448723c */ /* 0x040fe20000001848 */
[----:B------:R-:W-:Y:S07]  /*ed50*/  LDSM.16.MT88.4 R148, [R164+0xf800] ;  /* 0x00f80000a494783b */ /* 0x000fee0000004200 */
[C---:B------:R-:W-:Y:S08]  /*ed60*/  HMMA.16816.F32 R76, R100.reuse, R152, R76 ;  /* 0x00000098644c723c */ /* 0x040ff0000000184c */
[C---:B------:R-:W-:Y:S01]  /*ed70*/  HMMA.16816.F32 R80, R100.reuse, R154, R80 ;  /* 0x0000009a6450723c */ /* 0x040fe20000001850 */
[----:B------:R-:W-:Y:S07]  /*ed80*/  LDSM.16.MT88.4 R152, [R135+0x3800] ;  /* 0x003800008798783b */ /* 0x000fee0000004200 */
[C---:B----4-:R-:W-:Y:S03]  /*ed90*/  HMMA.16816.F32 R84, R100.reuse, R104, R84 ;  /* 0x000000686454723c */ /* 0x050fe60000001854 */
[--C-:B------:R-:W-:Y:S01]  /*eda0*/  FFMA.FTZ R105, R233, UR4, -R158.reuse ;  /* 0x00000004e9697c23 */ /* 0x100fe2000801089e */
[--C-:B------:R-:W-:Y:S01]  /*edb0*/  FFMA.FTZ R233, R192, UR4, -R158.reuse ;  /* 0x00000004c0e97c23 */ /* 0x100fe2000801089e */
[----:B------:R-:W-:Y:S01]  /*edc0*/  FFMA.FTZ R158, R178, UR4, -R158 ;  /* 0x00000004b29e7c23 */ /* 0x000fe2000801089e */
[----:B------:R-:W-:Y:S01]  /*edd0*/  MOV R104, R112 ;  /* 0x0000007000687202 */ /* 0x000fe20000000f00 */
[----:B------:R2:W-:Y:S01]  /*ede0*/  MUFU.EX2 R178, R105 ;  /* 0x0000006900b27308 */ /* 0x0005e20000000800 */
[C---:B------:R-:W-:Y:S09]  /*edf0*/  HMMA.16816.F32 R88, R100.reuse, R106, R88 ;  /* 0x0000006a6458723c */ /* 0x040ff20000001858 */
[----:B------:R4:W-:Y:S01]  /*ee00*/  MUFU.EX2 R179, R158 ;  /* 0x0000009e00b37308 */ /* 0x0009e20000000800 */
[----:B------:R-:W-:Y:S02]  /*ee10*/  LOP3.LUT R115, R104, 0xff, RZ, 0xc0, !PT ;  /* 0x000000ff68737812 */ /* 0x000fe400078ec0ff */
[----:B------:R-:W-:Y:S07]  /*ee20*/  PRMT R112, R112, 0x7771, RZ ;  /* 0x0000777170707816 */ /* 0x000fee00000000ff */
[----:B------:R-:W5:Y:S01]  /*ee30*/  MUFU.EX2 R233, R233 ;  /* 0x000000e900e97308 */ /* 0x000f620000000800 */
[C---:B------:R-:W-:Y:S03]  /*ee40*/  HMMA.16816.F32 R92, R100.reuse, R108, R92 ;  /* 0x0000006c645c723c */ /* 0x040fe6000000185c */
[----:B------:R-:W-:Y:S02]  /*ee50*/  PRMT R115, R115, 0x5410, R112 ;  /* 0x0000541073737816 */ /* 0x000fe40000000070 */
[C---:B-1----:R-:W-:Y:S01]  /*ee60*/  F2FP.F16.F32.PACK_AB R108, R174.reuse, R241 ;  /* 0x000000f1ae6c723e */ /* 0x042fe200000000ff */
[----:B--2---:R-:W1:Y:S01]  /*ee70*/  LDSM.16.MT88.4 R104, [R135+0x1800] ;  /* 0x001800008768783b */ /* 0x004e620000004200 */
[----:B------:R-:W-:Y:S01]  /*ee80*/  FADD.FTZ R241, R241, R232 ;  /* 0x000000e8f1f17221 */ /* 0x000fe20000010000 */
[----:B------:R-:W-:Y:S03]  /*ee90*/  HMMA.16816.F32 R96, R100, R110, R96 ;  /* 0x0000006e6460723c */ /* 0x000fe60000001860 */
[----:B------:R-:W-:Y:S01]  /*eea0*/  HSET2.LE.AND R138, R115, R160, PT ;  /* 0x000000a0738a7233 */ /* 0x000fe20003803000 */
[----:B------:R-:W-:Y:S01]  /*eeb0*/  FADD.FTZ R174, R174, R241 ;  /* 0x000000f1aeae7221 */ /* 0x000fe20000010000 */
[----:B------:R-:W-:Y:S01]  /*eec0*/  LOP3.LUT R137, R108, R137, RZ, 0xc0, !PT ;  /* 0x000000896c897212 */ /* 0x000fe200078ec0ff */
[----:B----4-:R-:W2:Y:S01]  /*eed0*/  LDSM.16.MT88.4 R156, [R165+0x3800] ;  /* 0x00380000a59c783b */ /* 0x010ea20000004200 */
[----:B-----5:R-:W-:Y:S02]  /*eee0*/  F2FP.F16.F32.PACK_AB R113, R233, R178 ;  /* 0x000000b2e971723e */ /* 0x020fe400000000ff */
[----:B------:R-:W-:Y:S02]  /*eef0*/  F2FP.F16.F32.PACK_AB R109, R179, R176 ;  /* 0x000000b0b36d723e */ /* 0x000fe400000000ff */
[C---:B------:R-:W-:Y:S01]  /*ef00*/  F2FP.F16.F32.PACK_AB R108, R134.reuse, R133 ;  /* 0x00000085866c723e */ /* 0x040fe200000000ff */
[----:B------:R-:W-:Y:S01]  /*ef10*/  FADD.FTZ R133, R133, R174 ;  /* 0x000000ae85857221 */ /* 0x000fe20000010000 */
[----:B------:R-:W-:Y:S01]  /*ef20*/  LOP3.LUT R136, R113, R136, RZ, 0xc0, !PT ;  /* 0x0000008871887212 */ /* 0x000fe200078ec0ff */
[----:B------:R-:W4:Y:S01]  /*ef30*/  LDSM.16.MT88.4 R160, [R161+0x11800] ;  /* 0x01180000a1a0783b */ /* 0x000f220000004200 */
[----:B------:R-:W-:Y:S01]  /*ef40*/  LOP3.LUT R138, R109, R138, RZ, 0xc0, !PT ;  /* 0x0000008a6d8a7212 */ /* 0x000fe200078ec0ff */
[----:B------:R-:W-:Y:S01]  /*ef50*/  FADD.FTZ R225, R134, R133 ;  /* 0x0000008586e17221 */ /* 0x000fe20000010000 */
[----:B------:R-:W-:Y:S07]  /*ef60*/  LOP3.LUT R139, R108, R139, RZ, 0xc0, !PT ;  /* 0x0000008b6c8b7212 */ /* 0x000fee00078ec0ff */
[C---:B---3--:R-:W-:Y:S01]  /*ef70*/  HMMA.16816.F32 R128, R136.reuse, R124, R4 ;  /* 0x0000007c8880723c */ /* 0x048fe20000001804 */
[----:B------:R-:W3:Y:S07]  /*ef80*/  LDSM.16.MT88.4 R4, [R164+0x11800] ;  /* 0x01180000a404783b */ /* 0x000eee0000004200 */
[C---:B------:R-:W-:Y:S01]  /*ef90*/  HMMA.16816.F32 R124, R136.reuse, R126, R8 ;  /* 0x0000007e887c723c */ /* 0x040fe20000001808 */
[----:B------:R-:W5:Y:S07]  /*efa0*/  LDSM.16.MT88.4 R8, [R135+0x5800] ;  /* 0x005800008708783b */ /* 0x000f6e0000004200 */
[C---:B------:R-:W-:Y:S01]  /*efb0*/  HMMA.16816.F32 R120, R136.reuse, R116, R12 ;  /* 0x000000748878723c */ /* 0x040fe2000000180c */
[----:B------:R-:W5:Y:S07]  /*efc0*/  LDSM.16.MT88.4 R12, [R165+0x5800] ;  /* 0x00580000a50c783b */ /* 0x000f6e0000004200 */
        /* <DEDUP_REMOVED lines=15> */
[C---:B---3--:R-:W-:Y:S03]  /*f0c0*/  HMMA.16816.F32 R76, R136.reuse, R4, R76 ;  /* 0x00000004884c723c */ /* 0x048fe6000000184c */
[----:B------:R-:W-:Y:S04]  /*f0d0*/  FADD.FTZ R5, R235, R238 ;  /* 0x000000eeeb057221 */ /* 0x000fe80000010000 */
[----:B------:R-:W-:Y:S01]  /*f0e0*/  FADD.FTZ R5, R234, R5 ;  /* 0x00000005ea057221 */ /* 0x000fe20000010000 */
[C---:B------:R-:W-:Y:S03]  /*f0f0*/  HMMA.16816.F32 R80, R136.reuse, R6, R80 ;  /* 0x000000068850723c */ /* 0x040fe60000001850 */
[----:B------:R-:W-:Y:S04]  /*f100*/  FADD.FTZ R178, R178, R5 ;  /* 0x00000005b2b27221 */ /* 0x000fe80000010000 */
[----:B------:R-:W-:Y:S01]  /*f110*/  FADD.FTZ R233, R233, R178 ;  /* 0x000000b2e9e97221 */ /* 0x000fe20000010000 */
[C---:B-----5:R-:W-:Y:S03]  /*f120*/  HMMA.16816.F32 R84, R136.reuse, R8, R84 ;  /* 0x000000088854723c */ /* 0x060fe60000001854 */
[----:B------:R-:W-:Y:S04]  /*f130*/  FADD.FTZ R176, R176, R233 ;  /* 0x000000e9b0b07221 */ /* 0x000fe80000010000 */
[----:B------:R-:W-:Y:S01]  /*f140*/  FADD.FTZ R227, R179, R176 ;  /* 0x000000b0b3e37221 */ /* 0x000fe20000010000 */
[C---:B------:R-:W-:Y:S08]  /*f150*/  HMMA.16816.F32 R88, R136.reuse, R10, R88 ;  /* 0x0000000a8858723c */ /* 0x040ff00000001858 */
[C---:B------:R-:W-:Y:S08]  /*f160*/  HMMA.16816.F32 R92, R136.reuse, R12, R92 ;  /* 0x0000000c885c723c */ /* 0x040ff0000000185c */
[----:B------:R-:W-:Y:S01]  /*f170*/  HMMA.16816.F32 R96, R136, R14, R96 ;  /* 0x0000000e8860723c */ /* 0x000fe20000001860 */
[----:B------:R-:W-:Y:S08]  /*f180*/  @!UPT UIADD3 URZ, UPT, UPT, URZ, URZ, URZ ;  /* 0x000000fffffff290 */ /* 0x000ff0000fffe0ff */
[----:B------:R-:W-:Y:S11]  /*f190*/  @P0 BRA `(.L_x_849) ;  /* 0xffffffc000d80947 */ /* 0x000ff6000383ffff */
.L_x_848:
[----:B------:R-:W1:Y:S01]  /*f1a0*/  SHFL.BFLY PT, R8, R227, 0x2, 0x1f ;  /* 0x0c401f00e3087f89 */ /* 0x000e6200000e0000 */
[----:B------:R-:W2:Y:S01]  /*f1b0*/  LDCU UR4, c[0x0][0x4fc] ;  /* 0x00009f80ff0477ac */ /* 0x000ea20008000800 */
[C---:B------:R-:W-:Y:S01]  /*f1c0*/  SHF.L.U32 R6, R186.reuse, 0x4, RZ ;  /* 0x00000004ba067819 */ /* 0x040fe200000006ff */
[----:B------:R-:W3:Y:S01]  /*f1d0*/  LDC R10, c[0x0][0x434] ;  /* 0x00010d00ff0a7b82 */ /* 0x000ee20000000800 */
[----:B------:R-:W4:Y:S01]  /*f1e0*/  SHFL.BFLY PT, R0, R225, 0x2, 0x1f ;  /* 0x0c401f00e1007f89 */ /* 0x000f2200000e0000 */
[----:B------:R-:W-:Y:S02]  /*f1f0*/  LOP3.LUT P3, RZ, R186, 0x10, RZ, 0xc0, !PT ;  /* 0x00000010baff7812 */ /* 0x000fe4000786c0ff */
[----:B------:R-:W-:Y:S02]  /*f200*/  LOP3.LUT R6, R6, 0x1c0, RZ, 0xc0, !PT ;  /* 0x000001c006067812 */ /* 0x000fe400078ec0ff */
[----:B------:R-:W-:Y:S02]  /*f210*/  LOP3.LUT P4, RZ, R186, 0x8, RZ, 0xc0, !PT ;  /* 0x00000008baff7812 */ /* 0x000fe4000788c0ff */
[----:B------:R-:W-:Y:S01]  /*f220*/  LOP3.LUT R6, R6, 0x38, R173, 0xf8, !PT ;  /* 0x0000003806067812 */ /* 0x000fe200078ef8ad */
[----:B------:R-:W3:Y:S01]  /*f230*/  LDC R16, c[0x0][0x434] ;  /* 0x00010d00ff107b82 */ /* 0x000ee20000000800 */
[----:B------:R-:W-:-:S02]  /*f240*/  SEL R184, R184, 0xffffffe0, !P4 ;  /* 0xffffffe0b8b87807 */ /* 0x000fc40006000000 */
[----:B------:R-:W-:-:S05]  /*f250*/  LOP3.LUT R6, R6, R172, R187, 0xfe, !PT ;  /* 0x000000ac06067212 */ /* 0x000fca00078efebb */
[----:B------:R-:W2:Y:S01]  /*f260*/  LDC.U8 R20, c[0x0][0x548] ;  /* 0x00015200ff147b82 */ /* 0x000ea20000000000 */
[----:B-1----:R-:W-:Y:S01]  /*f270*/  FADD.FTZ R8, R8, R227 ;  /* 0x000000e308087221 */ /* 0x002fe20000010000 */
[----:B----4-:R-:W-:-:S04]  /*f280*/  FADD.FTZ R7, R0, R225 ;  /* 0x000000e100077221 */ /* 0x010fc80000010000 */
[----:B------:R-:W1:Y:S04]  /*f290*/  SHFL.BFLY PT, R5, R8, 0x1, 0x1f ;  /* 0x0c201f0008057f89 */ /* 0x000e6800000e0000 */
[----:B------:R-:W4:Y:S01]  /*f2a0*/  SHFL.BFLY PT, R2, R7, 0x1, 0x1f ;  /* 0x0c201f0007027f89 */ /* 0x000f2200000e0000 */
[----:B-1----:R-:W-:Y:S01]  /*f2b0*/  FADD.FTZ R4, R8, R5 ;  /* 0x0000000508047221 */ /* 0x002fe20000010000 */
[----:B----4-:R-:W-:-:S03]  /*f2c0*/  FADD.FTZ R2, R7, R2 ;  /* 0x0000000207027221 */ /* 0x010fc60000010000 */
[----:B------:R-:W1:Y:S01]  /*f2d0*/  MUFU.RCP R0, R4 ;  /* 0x0000000400007308 */ /* 0x000e620000001000 */
[----:B------:R-:W-:Y:S02]  /*f2e0*/  FSETP.NE.FTZ.AND P1, PT, R4, RZ, PT ;  /* 0x000000ff0400720b */ /* 0x000fe40003f35000 */
[----:B------:R-:W-:Y:S02]  /*f2f0*/  LEA R7, R6, UR5, 0x1 ;  /* 0x0000000506077c11 */ /* 0x000fe4000f8e08ff */
[----:B------:R-:W-:Y:S02]  /*f300*/  FSETP.NE.FTZ.AND P0, PT, R2, RZ, PT ;  /* 0x000000ff0200720b */ /* 0x000fe40003f15000 */
[C---:B------:R-:W-:Y:S01]  /*f310*/  IADD3 R11, PT, PT, R7.reuse, 0x40, RZ ;  /* 0x00000040070b7810 */ /* 0x040fe20007ffe0ff */
[----:B------:R-:W4:Y:S01]  /*f320*/  MUFU.RCP R5, R2 ;  /* 0x0000000200057308 */ /* 0x000f220000001000 */
[C---:B------:R-:W-:Y:S02]  /*f330*/  @P3 IADD3 R11, PT, PT, R7.reuse, -0x40, RZ ;  /* 0xffffffc0070b3810 */ /* 0x040fe40007ffe0ff */
[----:B------:R-:W-:-:S02]  /*f340*/  IADD3 R9, PT, PT, R7, R184, RZ ;  /* 0x000000b807097210 */ /* 0x000fc40007ffe0ff */
[----:B------:R-:W-:-:S03]  /*f350*/  IADD3 R17, PT, PT, R184, R11, RZ ;  /* 0x0000000bb8117210 */ /* 0x000fc60007ffe0ff */
[----:B------:R-:W3:Y:S01]  /*f360*/  @P1 MUFU.LG2 R4, R4 ;  /* 0x0000000400041308 */ /* 0x000ee20000000c00 */
[----:B-1----:R-:W-:-:S05]  /*f370*/  FSEL R0, R0, 1, P1 ;  /* 0x3f80000000007808 */ /* 0x002fca0000800000 */
[----:B--2---:R-:W-:Y:S01]  /*f380*/  FMUL.FTZ R0, R0, UR4 ;  /* 0x0000000400007c20 */ /* 0x004fe20008410000 */
[----:B----4-:R-:W-:-:S03]  /*f390*/  FSEL R5, R5, 1, P0 ;  /* 0x3f80000005057808 */ /* 0x010fc60000000000 */
[C---:B------:R-:W-:Y:S01]  /*f3a0*/  FMUL.FTZ R128, R0.reuse, R128 ;  /* 0x0000008000807220 */ /* 0x040fe20000410000 */
[C---:B------:R-:W-:Y:S01]  /*f3b0*/  FMUL.FTZ R129, R0.reuse, R129 ;  /* 0x0000008100817220 */ /* 0x040fe20000410000 */
[C---:B------:R-:W-:Y:S01]  /*f3c0*/  FMUL.FTZ R124, R0.reuse, R124 ;  /* 0x0000007c007c7220 */ /* 0x040fe20000410000 */
[C---:B------:R-:W-:Y:S01]  /*f3d0*/  FMUL.FTZ R125, R0.reuse, R125 ;  /* 0x0000007d007d7220 */ /* 0x040fe20000410000 */
        /* <DEDUP_REMOVED lines=95> */
[----:B------:R-:W-:Y:S02]  /*f9d0*/  F2FP.F16.F32.PACK_AB R128, R129, R128 ;  /* 0x000000808180723e */ /* 0x000fe400000000ff */
[----:B------:R-:W-:Y:S02]  /*f9e0*/  F2FP.F16.F32.PACK_AB R98, R5, R98 ;  /* 0x000000620562723e */ /* 0x000fe400000000ff */
[----:B------:R-:W-:Y:S01]  /*f9f0*/  IADD3 R5, PT, PT, R7, R0, RZ ;  /* 0x0000000007057210 */ /* 0x000fe20007ffe0ff */
[----:B------:R-:W-:Y:S01]  /*fa00*/  STS [R7], R128 ;  /* 0x0000008007007388 */ /* 0x000fe20000000800 */
[C---:B------:R-:W-:Y:S02]  /*fa10*/  IADD3 R13, PT, PT, R0.reuse, R9, RZ ;  /* 0x00000009000d7210 */ /* 0x040fe40007ffe0ff */
[C---:B------:R-:W-:Y:S02]  /*fa20*/  IADD3 R15, PT, PT, R0.reuse, R11, RZ ;  /* 0x0000000b000f7210 */ /* 0x040fe40007ffe0ff */
[----:B------:R-:W-:-:S02]  /*fa30*/  IADD3 R19, PT, PT, R0, R17, RZ ;  /* 0x0000001100137210 */ /* 0x000fc40007ffe0ff */
[----:B------:R-:W1:Y:S01]  /*fa40*/  LDC.U8 R0, c[0x0][0x549] ;  /* 0x00015240ff007b82 */ /* 0x000e620000000000 */
[----:B------:R-:W-:Y:S02]  /*fa50*/  F2FP.F16.F32.PACK_AB R130, R131, R130 ;  /* 0x000000828382723e */ /* 0x000fe400000000ff */
        /* <DEDUP_REMOVED lines=16> */
[----:B-1----:R-:W-:Y:S01]  /*fb60*/  ISETP.NE.AND P3, PT, R0, RZ, PT ;  /* 0x000000ff0000720c */ /* 0x002fe20003f65270 */
        /* <DEDUP_REMOVED lines=9> */
[----:B------:R-:W3:Y:S01]  /*fc00*/  @P3 LDC R21, c[0x0][0x430] ;  /* 0x00010c00ff153b82 */ /* 0x000ee20000000800 */
        /* <DEDUP_REMOVED lines=17> */
[----:B------:R-:W-:Y:S01]  /*fd20*/  F2FP.F16.F32.PACK_AB R64, R65, R64 ;  /* 0x000000404140723e */ /* 0x000fe200000000ff */
[----:B---3--:R-:W-:Y:S01]  /*fd30*/  @P3 IMAD R16, R21, R10, RZ ;  /* 0x0000000a15103224 */ /* 0x008fe200078e02ff */
[----:B------:R-:W-:Y:S01]  /*fd40*/  F2FP.F16.F32.PACK_AB R66, R67, R66 ;  /* 0x000000424342723e */ /* 0x000fe200000000ff */
[----:B------:R-:W-:Y:S01]  /*fd50*/  STS [R19+0x400], R102 ;  /* 0x0004006613007388 */ /* 0x000fe20000000800 */
[----:B------:R-:W-:Y:S01]  /*fd60*/  ISETP.NE.AND P2, PT, R215, -0x1, PT ;  /* 0xffffffffd700780c */ /* 0x000fe20003f45270 */
        /* <DEDUP_REMOVED lines=41> */
[----:B--2---:R-:W2:Y:S03]  /*10000*/  @P2 LDC.64 R6, c[0x0][0x408] ;  /* 0x00010200ff062b82 */ /* 0x004ea60000000a00 */
[----:B------:R-:W-:Y:S04]  /*10010*/  STS [R11+0x4000], R84 ;  /* 0x004000540b007388 */ /* 0x000fe80000000800 */
[----:B------:R5:W-:Y:S04]  /*10020*/  STS [R11+0x4400], R86 ;  /* 0x004400560b007388 */ /* 0x000be80000000800 */
[----:B------:R-:W-:Y:S04]  /*10030*/  STS [R15+0x4000], R88 ;  /* 0x004000580f007388 */ /* 0x000fe80000000800 */
[----:B------:R-:W-:Y:S01]  /*10040*/  STS [R15+0x4400], R90 ;  /* 0x0044005a0f007388 */ /* 0x000fe20000000800 */
[----:B---3--:R-:W3:Y:S03]  /*10050*/  @!P2 LDC.64 R8, c[0x0][0x400] ;  /* 0x00010000ff08ab82 */ /* 0x008ee60000000a00 */
[----:B------:R-:W-:Y:S04]  /*10060*/  STS [R17+0x4000], R92 ;  /* 0x0040005c11007388 */ /* 0x000fe80000000800 */
[----:B------:R1:W-:Y:S01]  /*10070*/  STS [R17+0x4400], R94 ;  /* 0x0044005e11007388 */ /* 0x0003e20000000800 */
[----:B----4-:R-:W-:Y:S01]  /*10080*/  LOP3.LUT R13, R206, 0x1f8, RZ, 0xc0, !PT ;  /* 0x000001f8ce0d7812 */ /* 0x010fe200078ec0ff */
[----:B------:R-:W4:Y:S03]  /*10090*/  S2R R0, SR_CTAID.X ;  /* 0x0000000000007919 */ /* 0x000f260000002500 */
[----:B------:R-:W-:Y:S01]  /*100a0*/  LOP3.LUT R13, R13, 0x38, R186, 0x78, !PT ;  /* 0x000000380d0d7812 */ /* 0x000fe200078e78ba */
[----:B------:R-:W2:Y:S03]  /*100b0*/  S2R R5, SR_CTAID.Y ;  /* 0x0000000000057919 */ /* 0x000ea60000002600 */
[----:B------:R-:W-:Y:S01]  /*100c0*/  LOP3.LUT R206, R13, 0x1e00, R206, 0xf8, !PT ;  /* 0x00001e000dce7812 */ /* 0x000fe200078ef8ce */
[----:B------:R2:W-:Y:S04]  /*100d0*/  STS [R19+0x4000], R96 ;  /* 0x0040006013007388 */ /* 0x0005e80000000800 */
[----:B------:R2:W-:Y:S01]  /*100e0*/  STS [R19+0x4400], R98 ;  /* 0x0044006213007388 */ /* 0x0005e20000000800 */
[----:B-----5:R-:W2:Y:S01]  /*100f0*/  S2R R11, SR_CTAID.Z ;  /* 0x00000000000b7919 */ /* 0x020ea20000002700 */
        /* <DEDUP_REMOVED lines=10> */
.L_x_852:
[----:B------:R-:W-:Y:S01]  /*101a0*/  BAR.SYNC.DEFER_BLOCKING 0x0 ;  /* 0x0000000000007b1d */ /* 0x000fe20000010000 */
[----:B------:R-:W-:Y:S01]  /*101b0*/  ISETP.NE.AND P4, PT, R215, -0x1, PT ;  /* 0xffffffffd700780c */ /* 0x000fe20003f85270 */
[----:B--23--:R-:W-:Y:S01]  /*101c0*/  @!P2 IMAD.WIDE.U32 R24, R5, R8, RZ ;  /* 0x000000080518a225 */ /* 0x00cfe200078e00ff */
[----:B------:R-:W-:-:S03]  /*101d0*/  ISETP.NE.AND P3, PT, R20, RZ, !P3 ;  /* 0x000000ff1400720c */ /* 0x000fc60005f65270 */
[----:B------:R-:W-:Y:S01]  /*101e0*/  @P1 FMUL.FTZ R27, R4, 0.69314718246459960938 ;  /* 0x3f317218041b1820 */ /* 0x000fe20000410000 */
[----:B------:R-:W-:Y:S01]  /*101f0*/  SHF.R.U32.HI R20, RZ, 0x2, R186 ;  /* 0x00000002ff147819 */ /* 0x000fe200000116ba */
[----:B------:R-:W1:Y:S01]  /*10200*/  @P1 LDC R19, c[0x0][0x458] ;  /* 0x00011600ff131b82 */ /* 0x000e620000000800 */
[----:B------:R-:W2:Y:S01]  /*10210*/  @P0 MUFU.LG2 R2, R2 ;  /* 0x0000000200020308 */ /* 0x000ea20000000c00 */
[----:B------:R-:W-:Y:S01]  /*10220*/  @!P2 IMAD R9, R5, R9, R25 ;  /* 0x000000090509a224 */ /* 0x000fe200078e0219 */
[----:B------:R-:W-:Y:S01]  /*10230*/  LOP3.LUT R25, R188, 0x30, RZ, 0xc0, !PT ;  /* 0x00000030bc197812 */ /* 0x000fe200078ec0ff */
[----:B------:R-:W-:Y:S01]  /*10240*/  @P2 IMAD.WIDE.U32 R22, R215, R6, RZ ;  /* 0x00000006d7162225 */ /* 0x000fe200078e00ff */
[----:B------:R-:W-:Y:S01]  /*10250*/  LOP3.LUT P5, RZ, R186, 0x3, RZ, 0xc0, !PT ;  /* 0x00000003baff7812 */ /* 0x000fe200078ac0ff */
[----:B------:R-:W-:Y:S01]  /*10260*/  BSSY.RECONVERGENT B0, `(.L_x_853) ;  /* 0x0000028000007945 */ /* 0x000fe20003800200 */
[----:B------:R-:W-:Y:S01]  /*10270*/  LOP3.LUT R6, R25, 0x7, R20, 0xf8, !PT ;  /* 0x0000000719067812 */ /* 0x000fe200078ef814 */
[----:B------:R-:W3:Y:S01]  /*10280*/  @P0 LDC R8, c[0x0][0x458] ;  /* 0x00011600ff080b82 */ /* 0x000ee20000000800 */
[----:B------:R-:W-:Y:S01]  /*10290*/  @P2 IMAD R9, R215, R7, R23 ;  /* 0x00000007d7092224 */ /* 0x000fe200078e0217 */
[----:B------:R-:W-:Y:S01]  /*102a0*/  MOV R7, 0x7f800000 ;  /* 0x7f80000000077802 */ /* 0x000fe20000000f00 */
[----:B------:R-:W-:-:S02]  /*102b0*/  IMAD R16, R11, R16, RZ ;  /* 0x000000100b107224 */ /* 0x000fc400078e02ff */
[C---:B------:R-:W-:Y:S02]  /*102c0*/  @!P4 IMAD R215, R5.reuse, R10, RZ ;  /* 0x0000000a05d7c224 */ /* 0x040fe400078e02ff */
[----:B----4-:R-:W-:Y:S02]  /*102d0*/  IMAD R25, R0, R21, RZ ;  /* 0x0000001500197224 */ /* 0x010fe400078e02ff */
[----:B------:R-:W-:Y:S01]  /*102e0*/  @!P3 IMAD R16, R5, R18, R16 ;  /* 0x000000120510b224 */ /* 0x000fe200078e0210 */
[----:B------:R4:W4:Y:S01]  /*102f0*/  LDS.128 R12, [R17+0x1800] ;  /* 0x00180000110c7984 */ /* 0x0009220000000c00 */
[----:B------:R-:W-:Y:S01]  /*10300*/  SHF.R.S32.HI R5, RZ, 0x1f, R215 ;  /* 0x0000001fff057819 */ /* 0x000fe200000114d7 */
[----:B------:R-:W-:Y:S01]  /*10310*/  IMAD.SHL.U32 R25, R25, 0x40, RZ ;  /* 0x0000004019197824 */ /* 0x000fe200078e00ff */
[----:B------:R-:W-:Y:S01]  /*10320*/  SEL R18, R215, RZ, P3 ;  /* 0x000000ffd7127207 */ /* 0x000fe20001800000 */
[----:B--2---:R-:W-:Y:S01]  /*10330*/  @P0 FMUL.FTZ R2, R2, 0.69314718246459960938 ;  /* 0x3f31721802020820 */ /* 0x004fe20000410000 */
[----:B------:R-:W-:Y:S01]  /*10340*/  SEL R5, R5, RZ, P3 ;  /* 0x000000ff05057207 */ /* 0x000fe20001800000 */
[----:B------:R-:W-:Y:S01]  /*10350*/  IMAD.MOV.U32 R10, RZ, RZ, 0x7f800000 ;  /* 0x7f800000ff0a7424 */ /* 0x000fe200078e00ff */
[--C-:B------:R-:W-:Y:S01]  /*10360*/  IADD3 R18, P4, P3, R25, R18, R16.reuse ;  /* 0x0000001219127210 */ /* 0x100fe20007b9e010 */
[----:B-1----:R-:W-:Y:S01]  /*10370*/  @P1 FFMA.FTZ R10, R132, R19, R27 ;  /* 0x00000013840a1223 */ /* 0x002fe2000001001b */
[----:B------:R-:W-:-:S02]  /*10380*/  SHF.R.S32.HI R16, RZ, 0x1f, R16 ;  /* 0x0000001fff107819 */ /* 0x000fc40000011410 */
[----:B------:R-:W-:Y:S01]  /*10390*/  SHF.R.S32.HI R25, RZ, 0x1f, R25 ;  /* 0x0000001fff197819 */ /* 0x000fe20000011419 */
[----:B---3--:R-:W-:-:S03]  /*103a0*/  @P0 FFMA.FTZ R7, R3, R8, R2 ;  /* 0x0000000803070223 */ /* 0x008fc60000010002 */
[----:B------:R-:W-:Y:S01]  /*103b0*/  IADD3.X R16, PT, PT, R25, R5, R16, P4, P3 ;  /* 0x0000000519107210 */ /* 0x000fe200027e6410 */
        /* <DEDUP_REMOVED lines=18> */
.L_x_854:
[----:B------:R-:W-:Y:S05]  /*104e0*/  BSYNC.RECONVERGENT B0 ;  /* 0x0000000000007941 */ /* 0x000fea0003800200 */
.L_x_853:
[----:B------:R-:W2:Y:S01]  /*104f0*/  LDCU.64 UR4, c[0x0][0x410] ;  /* 0x00008200ff0477ac */ /* 0x000ea20008000a00 */
[----:B------:R-:W-:Y:S01]  /*10500*/  @P2 IMAD.MOV.U32 R24, RZ, RZ, R22 ;  /* 0x000000ffff182224 */ /* 0x000fe200078e0016 */
[----:B------:R-:W-:Y:S01]  /*10510*/  SHF.R.U32.HI R18, RZ, 0x3, R186 ;  /* 0x00000003ff127819 */ /* 0x000fe200000116ba */
[----:B------:R3:W4:Y:S01]  /*10520*/  LDS.128 R20, [R17] ;  /* 0x0000000011147984 */ /* 0x0007220000000c00 */
[----:B------:R-:W-:Y:S01]  /*10530*/  IMAD.MOV.U32 R19, RZ, RZ, RZ ;  /* 0x000000ffff137224 */ /* 0x000fe200078e00ff */
[----:B------:R-:W-:Y:S01]  /*10540*/  BSSY.RECONVERGENT B0, `(.L_x_855) ;  /* 0x0000020000007945 */ /* 0x000fe20003800200 */
[----:B------:R-:W-:Y:S01]  /*10550*/  IADD3 R24, P0, PT, R185, R24, RZ ;  /* 0x00000018b9187210 */ /* 0x000fe20007f1e0ff */
[C---:B-1----:R-:W-:Y:S01]  /*10560*/  VIADD R2, R18.reuse, 0x30 ;  /* 0x0000003012027836 */ /* 0x042fe20000000000 */
[C---:B------:R-:W-:Y:S01]  /*10570*/  IADD3 R4, PT, PT, R18.reuse, 0x20, RZ ;  /* 0x0000002012047810 */ /* 0x040fe20007ffe0ff */
[----:B------:R-:W-:Y:S01]  /*10580*/  VIADD R6, R18, 0x10 ;  /* 0x0000001012067836 */ /* 0x000fe20000000000 */
[----:B------:R-:W-:-:S02]  /*10590*/  IADD3.X R25, PT, PT, RZ, R9, RZ, P0, !PT ;  /* 0x00000009ff197210 */ /* 0x000fc400007fe4ff */
[-C--:B------:R-:W-:Y:S02]  /*105a0*/  ISETP.GE.AND P0, PT, R2, R203.reuse, PT ;  /* 0x000000cb0200720c */ /* 0x080fe40003f06270 */
[-C--:B------:R-:W-:Y:S02]  /*105b0*/  ISETP.GE.AND P2, PT, R6, R203.reuse, PT ;  /* 0x000000cb0600720c */ /* 0x080fe40003f46270 */
[-C--:B------:R-:W-:Y:S01]  /*105c0*/  ISETP.GE.AND P1, PT, R4, R203.reuse, PT ;  /* 0x000000cb0400720c */ /* 0x080fe20003f26270 */
[C---:B--2---:R-:W-:Y:S01]  /*105d0*/  IMAD.WIDE.U32 R2, R11.reuse, UR4, R24 ;  /* 0x000000040b027c25 */ /* 0x044fe2000f8e0018 */
[----:B------:R3:W1:Y:S01]  /*105e0*/  LDS.128 R4, [R17+0x4000] ;  /* 0x0040000011047984 */ /* 0x0006620000000c00 */
[----:B------:R-:W-:Y:S02]  /*105f0*/  ISETP.GE.AND P3, PT, R18, R203, PT ;  /* 0x000000cb1200720c */ /* 0x000fe40003f66270 */
[----:B------:R-:W-:Y:S02]  /*10600*/  IMAD R25, R11, UR5, R3 ;  /* 0x000000050b197c24 */ /* 0x000fe4000f8e0203 */
[----:B------:R3:W2:Y:S01]  /*10610*/  LDS.128 R8, [R17+0x2000] ;  /* 0x0020000011087984 */ /* 0x0006a20000000c00 */
[----:B------:R-:W-:-:S08]  /*10620*/  IMAD.WIDE.U32 R18, R0, 0x40, R18 ;  /* 0x0000004000127825 */ /* 0x000fd000078e0012 */
[----:B------:R-:W-:Y:S05]  /*10630*/  @P3 BRA `(.L_x_856) ;  /* 0x0000000000403947 */ /* 0x000fea0003800000 */
[----:B------:R-:W5:Y:S01]  /*10640*/  LDCU.64 UR6, c[0x0][0x408] ;  /* 0x00008100ff0677ac */ /* 0x000f620008000a00 */
[----:B------:R-:W-:Y:S01]  /*10650*/  IMAD.MOV.U32 R24, RZ, RZ, R2 ;  /* 0x000000ffff187224 */ /* 0x000fe200078e0002 */
[----:B------:R-:W4:Y:S01]  /*10660*/  LDCU UR8, c[0x0][0x440] ;  /* 0x00008800ff0877ac */ /* 0x000f220008000800 */
[----:B------:R-:W3:Y:S01]  /*10670*/  LDCU.64 UR4, c[0x0][0x3f0] ;  /* 0x00007e00ff0477ac */ /* 0x000ee20008000a00 */
[----:B-----5:R-:W-:Y:S02]  /*10680*/  IMAD R27, R19, UR6, RZ ;  /* 0x00000006131b7c24 */ /* 0x020fe4000f8e02ff */
        /* <DEDUP_REMOVED lines=11> */
.L_x_856:
[----:B------:R-:W-:Y:S05]  /*10740*/  BSYNC.RECONVERGENT B0 ;  /* 0x0000000000007941 */ /* 0x000fea0003800200 */
.L_x_855:
        /* <DEDUP_REMOVED lines=24> */
.L_x_858:
[----:B------:R-:W-:Y:S05]  /*108d0*/  BSYNC.RECONVERGENT B0 ;  /* 0x0000000000007941 */ /* 0x000fea0003800200 */
.L_x_857:
        /* <DEDUP_REMOVED lines=24> */
.L_x_860:
[----:B------:R-:W-:Y:S05]  /*10a60*/  BSYNC.RECONVERGENT B0 ;  /* 0x0000000000007941 */ /* 0x000fea0003800200 */
.L_x_859:
        /* <DEDUP_REMOVED lines=8> */
[----:B------:R-:W2:Y:S01]  /*10af0*/  LDCU.64 UR4, c[0x0][0x3f0] ;  /* 0x00007e00ff0477ac */ /* 0x000ea20008000a00 */
[----:B------:R-:W-:Y:S02]  /*10b00*/  MOV R19, R25 ;  /* 0x0000001900137202 */ /* 0x000fe40000000f00 */
        /* <DEDUP_REMOVED lines=14> */
.L_x_861:
        /* <DEDUP_REMOVED lines=9> */
.L_x_1815:


//--------------------- .text._ZN5flash16flash_fwd_kernelI23Flash_fwd_kernel_traitsILi192ELi64ELi64ELi4ELb0ELb0EN7cutlass6half_tE19Flash_kernel_traitsILi192ELi64ELi64ELi4ES3_EELb1ELb0ELb0ELb0ELb0ELb1ELb0ELb0EEEvNS_16Flash_fwd_paramsE --------------------------
	.section	.text._ZN5flash16flash_fwd_kernelI23Flash_fwd_kernel_traitsILi192ELi64ELi64ELi4ELb0ELb0EN7cutlass6half_tE19Flash_kernel_traitsILi192ELi64ELi64ELi4ES3_EELb1ELb0ELb0ELb0ELb0ELb1ELb0ELb0EEEvNS_16Flash_fwd_paramsE,"ax",@progbits
	.align	128
        .global         _ZN5flash16flash_fwd_kernelI23Flash_fwd_kernel_traitsILi192ELi64ELi64ELi4ELb0ELb0EN7cutlass6half_tE19Flash_kernel_traitsILi192ELi64ELi64ELi4ES3_EELb1ELb0ELb0ELb0ELb0ELb1ELb0ELb0EEEvNS_16Flash_fwd_paramsE
        .type           _ZN5flash16flash_fwd_kernelI23Flash_fwd_kernel_traitsILi192ELi64ELi64ELi4ELb0ELb0EN7cutlass6half_tE19Flash_kernel_traitsILi192ELi64ELi64ELi4ES3_EELb1ELb0ELb0ELb0ELb0ELb1ELb0ELb0EEEvNS_16Flash_fwd_paramsE,@function
        .size           _ZN5flash16flash_fwd_kernelI23Flash_fwd_kernel_traitsILi192ELi64ELi64ELi4ELb0ELb0EN7cutlass6half_tE19Flash_kernel_traitsILi192ELi64ELi64ELi4ES3_EELb1ELb0ELb0ELb0ELb0ELb1ELb0ELb0EEEvNS_16Flash_fwd_paramsE,(.L_x_1816 - _ZN5flash16flash_fwd_kernelI23Flash_fwd_kernel_traitsILi192ELi64ELi64ELi4ELb0ELb0EN7cutlass6half_tE19Flash_kernel_traitsILi192ELi64ELi64ELi4ES3_EELb1ELb0ELb0ELb0ELb0ELb1ELb0ELb0EEEvNS_16Flash_fwd_paramsE)
        .other          _ZN5flash16flash_fwd_kernelI23Flash_fwd_kernel_traitsILi192ELi64ELi64ELi4ELb0ELb0EN7cutlass6half_tE19Flash_kernel_traitsILi192ELi64ELi64ELi4ES3_EELb1ELb0ELb0ELb0ELb0ELb1ELb0ELb0EEEvNS_16Flash_fwd_paramsE,@"STO_CUDA_ENTRY STV_DEFAULT"
_ZN5flash16flash_fwd_kernelI23Flash_fwd_kernel_traitsILi192ELi64ELi64ELi4ELb0ELb0EN7cutlass6half_tE19Flash_kernel_traitsILi192ELi64ELi64ELi4ES3_EELb1ELb0ELb0ELb0ELb0ELb1ELb0ELb0EEEvNS_16Flash_fwd_paramsE:
.text._ZN5flash16flash_fwd_kernelI23Flash_fwd_kernel_traitsILi192ELi64ELi64ELi4ELb0ELb0EN7cutlass6half_tE19Flash_kernel_traitsILi192ELi64ELi64ELi4ES3_EELb1ELb0ELb0ELb0ELb0ELb1ELb0ELb0EEEvNS_16Flash_fwd_paramsE:
        /* <DEDUP_REMOVED lines=42> */
[----:B-1----:R1:W-:Y:S04]  /*02a0*/  @!P6 STG.E.64 desc[UR10][R16.64], R208 ;  /* 0x000000d01000e986 */ /* 0x0023e8000c101b0a */
[----:B------:R1:W-:Y:S04]  /*02b0*/  @!P6 STG.E.64 desc[UR10][R16.64+0x8], R86 ;  /* 0x000008561000e986 */ /* 0x0003e8000c101b0a */
[----:B------:R-:W3:Y:S04]  /*02c0*/  @P3 LDG.E R188, desc[UR10][R14.64] ;  /* 0x0000000a0ebc3981 */ /* 0x000ee8000c1e1900 */
[----:B------:R-:W3:Y:S01]  /*02d0*/  @P2 LDG.E R9, desc[UR10][R14.64+0x4] ;  /* 0x0000040a0e092981 */ /* 0x000ee2000c1e1900 */
[----:B------:R-:W-:-:S02]  /*02e0*/  @P0 IADD3 R10, P3, PT, R13, UR4, RZ ;  /* 0x000000040d0a0c10 */ /* 0x000fc4000ff7e0ff */
[C---:B------:R-:W-:Y:S02]  /*02f0*/  @P1 IADD3.X R3, PT, PT, R0.reuse, UR7, RZ, P4, !PT ;  /* 0x0000000700031c10 */ /* 0x040fe4000a7fe4ff */
[----:B------:R-:W-:-:S03]  /*0300*/  @P0 IADD3.X R11, PT, PT, R0, UR5, RZ, P3, !PT ;  /* 0x00000005000b0c10 */ /* 0x000fc60009ffe4ff */
[----:B------:R4:W3:Y:S01]  /*0310*/  @P1 LDG.E R7, desc[UR10][R2.64] ;  /* 0x0000000a02071981 */ /* 0x0008e2000c1e1900 */
[----:B------:R-:W1:Y:S01]  /*0320*/  @!P2 LDC R6, c[0x0][0x434] ;  /* 0x00010d00ff06ab82 */ /* 0x000e620000000800 */
[----:B------:R-:W4:Y:S02]  /*0330*/  LDCU.U8 UR4, c[0x0][0x532] ;  /* 0x0000a640ff0477ac */ /* 0x000f240008000000 */
[----:B------:R-:W3:Y:S01]  /*0340*/  @P0 LDG.E R10, desc[UR10][R10.64] ;  /* 0x0000000a0a0a0981 */ /* 0x000ee2000c1e1900 */
[----:B--2---:R-:W-:Y:S01]  /*0350*/  IADD3 R12, P1, PT, R13, R4, RZ ;  /* 0x000000040d0c7210 */ /* 0x004fe20007f3e0ff */
[----:B------:R-:W-:Y:S01]  /*0360*/  IMAD.MOV.U32 R8, RZ, RZ, -0x1 ;  /* 0xffffffffff087424 */ /* 0x000fe200078e00ff */
[----:B------:R-:W-:-:S03]  /*0370*/  ISETP.EQ.U32.AND P4, PT, R4, RZ, PT ;  /* 0x000000ff0400720c */ /* 0x000fc60003f82070 */
[----:B------:R-:W-:Y:S01]  /*0380*/  IMAD.X R13, R0, 0x1, R5, P1 ;  /* 0x00000001000d7824 */ /* 0x000fe200008e0605 */
[----:B------:R-:W-:Y:S01]  /*0390*/  ISETP.NE.U32.AND P1, PT, R4, RZ, PT ;  /* 0x000000ff0400720c */ /* 0x000fe20003f25070 */
[----:B------:R-:W2:Y:S08]  /*03a0*/  @!P0 LDC R0, c[0x0][0x43c] ;  /* 0x00010f00ff008b82 */ /* 0x000eb00000000800 */
[----:B----4-:R-:W4:Y:S01]  /*03b0*/  @!P0 LDC.64 R2, c[0x0][0x488] ;  /* 0x00012200ff028b82 */ /* 0x010f220000000a00 */
[----:B------:R-:W-:-:S02]  /*03c0*/  ISETP.NE.AND.EX P1, PT, R5, RZ, PT, P1 ;  /* 0x000000ff0500720c */ /* 0x000fc40003f25310 */
[----:B------:R-:W-:-:S04]  /*03d0*/  ISETP.NE.AND P3, PT, RZ, UR4, PT ;  /* 0x00000004ff007c0c */ /* 0x000fc8000bf65270 */
[----:B------:R-:W-:Y:S01]  /*03e0*/  ISETP.EQ.OR.EX P4, PT, R5, RZ, !P3, P4 ;  /* 0x000000ff0500720c */ /* 0x000fe20005f82740 */
[----:B------:R-:W-:-:S12]  /*03f0*/  IMAD.SHL.U32 R183, R93, 0x40, RZ ;  /* 0x000000405db77824 */ /* 0x000fd800078e00ff */
[----:B------:R1:W5:Y:S01]  /*0400*/  @!P4 LDG.E R8, desc[UR10][R12.64] ;  /* 0x0000000a0c08c981 */ /* 0x000362000c1e1900 */
[----:B---3--:R-:W-:Y:S01]  /*0410*/  @P2 IMAD.IADD R6, R9, 0x1, -R188 ;  /* 0x0000000109062824 */ /* 0x008fe200078e0abc */
[----:B----4-:R-:W-:-:S04]  /*0420*/  @!P0 ISETP.NE.U32.AND P2, PT, R2, RZ, PT ;  /* 0x000000ff0200820c */ /* 0x010fc80003f45070 */
[----:B------:R-:W-:Y:S02]  /*0430*/  @!P0 ISETP.NE.AND.EX P2, PT, R3, RZ, PT, P2 ;  /* 0x000000ff0300820c */ /* 0x000fe40003f45320 */
[----:B------:R-:W3:Y:S01]  /*0440*/  @!P1 LDC R3, c[0x0][0x438] ;  /* 0x00010e00ff039b82 */ /* 0x000ee20000000800 */
[----:B-1----:R-:W-:Y:S02]  /*0450*/  ISETP.GT.AND P4, PT, R6, R183, PT ;  /* 0x000000b70600720c */ /* 0x002fe40003f84270 */
[----:B--2---:R-:W-:Y:S01]  /*0460*/  @!P0 SEL R0, R0, RZ, P2 ;  /* 0x000000ff00008207 */ /* 0x004fe20001000000 */
[----:B------:R-:W-:Y:S01]  /*0470*/  @P0 IMAD.IADD R95, R10, 0x1, -R7 ;  /* 0x000000010a5f0824 */ /* 0x000fe200078e0a07 */
[----:B------:R-:W-:Y:S09]  /*0480*/  @!P1 BRA `(.L_x_862) ;  /* 0x00000000000c9947 */ /* 0x000ff20003800000 */
[----:B---3--:R-:W2:Y:S02]  /*0490*/  @P3 LDG.E R3, desc[UR10][R12.64+0x4] ;  /* 0x0000040a0c033981 */ /* 0x008ea4000c1e1900 */
[----:B--2--5:R-:W-:-:S06]  /*04a0*/  @P3 IADD3 R3, PT, PT, R3, -R8, RZ ;  /* 0x8000000803033210 */ /* 0x024fcc0007ffe0ff */
[----:B------:R1:W5:Y:S02]  /*04b0*/  @!P3 LDG.E R3, desc[UR10][R12.64] ;  /* 0x0000000a0c03b981 */ /* 0x000364000c1e1900 */
.L_x_862:
[----:B---3-5:R-:W-:Y:S01]  /*04c0*/  @!P0 IADD3 R95, PT, PT, R0, R3, -R7 ;  /* 0x00000003005f8210 */ /* 0x028fe20007ffe807 */
[----:B------:R-:W-:Y:S06]  /*04d0*/  @!P4 EXIT ;  /* 0x000000000000c94d */ /* 0x000fec0003800000 */
[C---:B------:R-:W-:Y:S01]  /*04e0*/  ISETP.GT.AND P0, PT, R95.reuse, RZ, PT ;  /* 0x000000ff5f00720c */ /* 0x040fe20003f04270 */
[----:B------:R-:W-:-:S05]  /*04f0*/  VIADD R3, R95, 0x3f ;  /* 0x0000003f5f037836 */ /* 0x000fca0000000000 */
[----:B------:R-:W-:-:S04]  /*0500*/  SHF.R.S32.HI R0, RZ, 0x1f, R3 ;  /* 0x0000001fff007819 */ /* 0x000fc80000011403 */
[----:B------:R-:W-:-:S04]  /*0510*/  LEA.HI R0, R0, R3, RZ, 0x6 ;  /* 0x0000000300007211 */ /* 0x000fc800078f30ff */
[----:B------:R-:W-:Y:S01]  /*0520*/  SHF.R.S32.HI R148, RZ, 0x6, R0 ;  /* 0x00000006ff947819 */ /* 0x000fe20000011400 */
[----:B------:R-:W-:Y:S06]  /*0530*/  @P0 BRA `(.L_x_863) ;  /* 0x0000000800c40947 */ /* 0x000fec0003800000 */
[----:B------:R-:W-:Y:S01]  /*0540*/  ISETP.NE.AND P1, PT, R188, -0x1, PT ;  /* 0xffffffffbc00780c */ /* 0x000fe20003f25270 */
[----:B------:R-:W2:Y:S08]  /*0550*/  LDC.U8 R0, c[0x0][0x549] ;  /* 0x00015240ff007b82 */ /* 0x000eb00000000000 */
[----:B------:R-:W3:Y:S08]  /*0560*/  LDC.U8 R7, c[0x0][0x548] ;  /* 0x00015200ff077b82 */ /* 0x000ef00000000000 */
[----:B------:R-:W4:Y:S08]  /*0570*/  @!P1 LDC.64 R8, c[0x0][0x400] ;  /* 0x00010000ff089b82 */ /* 0x000f300000000a00 */
[----:B------:R-:W5:Y:S01]  /*0580*/  @P1 LDC.64 R4, c[0x0][0x408] ;  /* 0x00010200ff041b82 */ /* 0x000f620000000a00 */
[----:B--2---:R-:W-:-:S07]  /*0590*/  ISETP.NE.AND P0, PT, R0, RZ, PT ;  /* 0x000000ff0000720c */ /* 0x004fce0003f05270 */
[----:B------:R-:W2:Y:S01]  /*05a0*/  LDC R0, c[0x0][0x434] ;  /* 0x00010d00ff007b82 */ /* 0x000ea20000000800 */
[----:B---3--:R-:W-:Y:S01]  /*05b0*/  ISETP.NE.AND P5, PT, R7, RZ, !P0 ;  /* 0x000000ff0700720c */ /* 0x008fe200047a5270 */
[----:B----4-:R-:W-:-:S06]  /*05c0*/  @!P1 IMAD.WIDE.U32 R10, R91, R8, RZ ;  /* 0x000000085b0a9225 */ /* 0x010fcc00078e00ff */
[----:B------:R-:W3:Y:S01]  /*05d0*/  @P0 LDC.64 R2, c[0x0][0x430] ;  /* 0x00010c00ff020b82 */ /* 0x000ee20000000a00 */
[----:B------:R-:W-:Y:S01]  /*05e0*/  @!P1 IMAD R9, R91, R9, R11 ;  /* 0x000000095b099224 */ /* 0x000fe200078e020b */
[----:B------:R-:W-:Y:S01]  /*05f0*/  @!P1 MOV R8, R10 ;  /* 0x0000000a00089202 */ /* 0x000fe20000000f00 */
[----:B-----5:R-:W-:-:S05]  /*0600*/  @P1 IMAD.WIDE.U32 R10, R188, R4, RZ ;  /* 0x00000004bc0a1225 */ /* 0x020fca00078e00ff */
[----:B------:R-:W4:Y:S01]  /*0610*/  @P0 LDC R4, c[0x0][0x430] ;  /* 0x00010c00ff040b82 */ /* 0x000f220000000800 */
[----:B------:R-:W-:Y:S01]  /*0620*/  @P1 IMAD R9, R188, R5, R11 ;  /* 0x00000005bc091224 */ /* 0x000fe200078e020b */
[----:B------:R-:W-:Y:S01]  /*0630*/  @P1 MOV R8, R10 ;  /* 0x0000000a00081202 */ /* 0x000fe20000000f00 */
[----:B---3--:R-:W-:Y:S01]  /*0640*/  @P0 IMAD R3, R2, R3, RZ ;  /* 0x0000000302030224 */ /* 0x008fe200078e02ff */
[----:B------:R-:W-:Y:S01]  /*0650*/  @P0 MOV R2, 0x1 ;  /* 0x0000000100020802 */ /* 0x000fe20000000f00 */
[----:B--2---:R-:W-:Y:S06]  /*0660*/  @P0 BRA `(.L_x_864) ;  /* 0x0000000000280947 */ /* 0x004fec0003800000 */
[----:B------:R-:W-:Y:S01]  /*0670*/  ISETP.NE.AND P0, PT, R7, RZ, PT ;  /* 0x000000ff0700720c */ /* 0x000fe20003f05270 */
[----:B------:R-:W2:-:S12]  /*0680*/  LDC R10, c[0x0][0x3e0] ;  /* 0x0000f800ff0a7b82 */ /* 0x000e980000000800 */
[----:B------:R-:W3:Y:S01]  /*0690*/  @P0 LDC R3, c[0x0][0x454] ;  /* 0x00011500ff030b82 */ /* 0x000ee20000000800 */
[----:B----4-:R-:W-:Y:S02]  /*06a0*/  @P0 MOV R4, 0x1 ;  /* 0x0000000100040802 */ /* 0x010fe40000000f00 */
[----:B------:R-:W-:-:S05]  /*06b0*/  @!P0 MOV R4, 0x1 ;  /* 0x0000000100048802 */ /* 0x000fca0000000f00 */
[----:B------:R-:W2:Y:S08]  /*06c0*/  @P0 LDC R7, c[0x0][0x454] ;  /* 0x00011500ff070b82 */ /* 0x000eb00000000800 */
[----:B------:R-:W4:Y:S08]  /*06d0*/  @!P0 LDC R5, c[0x0][0x434] ;  /* 0x00010d00ff058b82 */ /* 0x000f300000000800 */
[----:B------:R-:W1:Y:S01]  /*06e0*/  @!P0 LDC R3, c[0x0][0x434] ;  /* 0x00010d00ff038b82 */ /* 0x000e620000000800 */
[----:B--2---:R-:W-:-:S02]  /*06f0*/  @P0 IMAD R2, R7, R10, RZ ;  /* 0x0000000a07020224 */ /* 0x004fc400078e02ff */
[----:B---34-:R-:W-:-:S07]  /*0700*/  @!P0 IMAD R2, R5, R10, RZ ;  /* 0x0000000a05028224 */ /* 0x018fce00078e02ff */
.L_x_864:
[----:B------:R-:W-:Y:S01]  /*0710*/  IMAD.SHL.U32 R11, R165, 0x8, RZ ;  /* 0x00000008a50b7824 */ /* 0x000fe200078e00ff */
[----:B------:R-:W2:Y:S01]  /*0720*/  LDCU.64 UR4, c[0x0][0x410] ;  /* 0x00008200ff0477ac */ /* 0x000ea20008000a00 */
[----:B------:R-:W-:Y:S01]  /*0730*/  IMAD.IADD R6, R6, 0x1, -R183 ;  /* 0x0000000106067824 */ /* 0x000fe200078e0ab7 */
[----:B------:R-:W-:Y:S01]  /*0740*/  SHF.R.U32.HI R10, RZ, 0x3, R165 ;  /* 0x00000003ff0a7819 */ /* 0x000fe200000116a5 */
[----:B------:R-:W-:Y:S01]  /*0750*/  IMAD R5, R91, R0, RZ ;  /* 0x000000005b057224 */ /* 0x000fe200078e02ff */
[----:B------:R-:W-:Y:S01]  /*0760*/  LOP3.LUT R11, R11, 0x38, RZ, 0xc0, !PT ;  /* 0x000000380b0b7812 */ /* 0x000fe200078ec0ff */
[----:B-1----:R-:W-:Y:S01]  /*0770*/  IMAD R3, R90, R3, RZ ;  /* 0x000000035a037224 */ /* 0x002fe200078e02ff */
[C---:B------:R-:W-:Y:S01]  /*0780*/  ISETP.GE.AND P3, PT, R10.reuse, R6, PT ;  /* 0x000000060a00720c */ /* 0x040fe20003f66270 */
[C---:B------:R-:W-:Y:S01]  /*0790*/  VIADD R13, R10.reuse, 0x10 ;  /* 0x000000100a0d7836 */ /* 0x040fe20000000000 */
[----:B------:R-:W-:Y:S01]  /*07a0*/  IADD3 R8, P4, PT, R11, R8, RZ ;  /* 0x000000080b087210 */ /* 0x000fe20007f9e0ff */
[----:B------:R-:W-:Y:S01]  /*07b0*/  VIADD R7, R10, 0x20 ;  /* 0x000000200a077836 */ /* 0x000fe20000000000 */
[----:B------:R-:W-:Y:S01]  /*07c0*/  ISETP.NE.AND P0, PT, R188, -0x1, PT ;  /* 0xffffffffbc00780c */ /* 0x000fe20003f05270 */
[----:B------:R-:W-:Y:S01]  /*07d0*/  @!P5 IMAD R3, R91, R2, R3 ;  /* 0x000000025b03d224 */ /* 0x000fe200078e0203 */
[----:B------:R-:W-:Y:S01]  /*07e0*/  LOP3.LUT P6, R165, R165, 0x7, RZ, 0xc0, !PT ;  /* 0x00000007a5a57812 */ /* 0x000fe200078cc0ff */
[----:B------:R-:W-:Y:S01]  /*07f0*/  IMAD.X R9, RZ, RZ, R9, P4 ;  /* 0x000000ffff097224 */ /* 0x000fe200020e0609 */
[----:B------:R-:W-:Y:S01]  /*0800*/  SEL R188, R5, R188, !P0 ;  /* 0x000000bc05bc7207 */ /* 0x000fe20004000000 */
[----:B------:R-:W-:Y:S01]  /*0810*/  VIADD R5, R10, 0x30 ;  /* 0x000000300a057836 */ /* 0x000fe20000000000 */
[-C--:B------:R-:W-:Y:S01]  /*0820*/  ISETP.GE.AND P1, PT, R13, R6.reuse, PT ;  /* 0x000000060d00720c */ /* 0x080fe20003f26270 */
[----:B------:R-:W-:Y:S01]  /*0830*/  IMAD.MOV.U32 R11, RZ, RZ, RZ ;  /* 0x000000ffff0b7224 */ /* 0x000fe200078e00ff */
[----:B------:R-:W-:Y:S01]  /*0840*/  SHF.R.S32.HI R0, RZ, 0x1f, R188 ;  /* 0x0000001fff007819 */ /* 0x000fe200000114bc */
[----:B--2---:R-:W-:Y:S01]  /*0850*/  IMAD.WIDE.U32 R8, R90, UR4, R8 ;  /* 0x000000045a087c25 */ /* 0x004fe2000f8e0008 */
[-C--:B------:R-:W-:Y:S01]  /*0860*/  ISETP.GE.AND P2, PT, R7, R6.reuse, PT ;  /* 0x000000060700720c */ /* 0x080fe20003f46270 */
[----:B------:R-:W-:Y:S01]  /*0870*/  BSSY.RECONVERGENT B0, `(.L_x_865) ;  /* 0x0000016000007945 */ /* 0x000fe20003800200 */
[----:B------:R-:W-:Y:S01]  /*0880*/  SEL R188, R188, RZ, P5 ;  /* 0x000000ffbcbc7207 */ /* 0x000fe20002800000 */
[----:B------:R-:W-:Y:S01]  /*0890*/  IMAD R91, R90, UR5, R9 ;  /* 0x000000055a5b7c24 */ /* 0x000fe2000f8e0209 */
[----:B------:R-:W-:Y:S01]  /*08a0*/  SEL R0, R0, RZ, P5 ;  /* 0x000000ff00007207 */ /* 0x000fe20002800000 */
[----:B------:R-:W-:Y:S01]  /*08b0*/  IMAD.WIDE.U32 R14, R93, 0x40, R10 ;  /* 0x000000405d0e7825 */ /* 0x000fe200078e000a */
[----:B------:R-:W-:-:S02]  /*08c0*/  ISETP.GE.OR P6, PT, R10, R6, P6 ;  /* 0x000000060a00720c */ /* 0x000fc400037c6670 */
[----:B------:R-:W-:Y:S02]  /*08d0*/  ISETP.GE.AND P0, PT, R5, R6, PT ;  /* 0x000000060500720c */ /* 0x000fe40003f06270 */
[C---:B------:R-:W-:Y:S02]  /*08e0*/  ISETP.NE.OR P5, PT, R165.reuse, RZ, P1 ;  /* 0x000000ffa500720c */ /* 0x040fe40000fa5670 */
[----:B------:R-:W-:Y:S01]  /*08f0*/  ISETP.NE.OR P4, PT, R165, RZ, P2 ;  /* 0x000000ffa500720c */ /* 0x000fe20001785670 */
[----:B------:R-:W-:-:S12]  /*0900*/  @P3 BRA `(.L_x_866) ;  /* 0x0000000000303947 */ /* 0x000fd80003800000 */
[----:B------:R-:W1:Y:S01]  /*0910*/  LDCU.64 UR4, c[0x0][0x408] ;  /* 0x00008100ff0477ac */ /* 0x000e620008000a00 */
[----:B------:R-:W-:Y:S01]  /*0920*/  MOV R90, R8 ;  /* 0x00000008005a7202 */ /* 0x000fe20000000f00 */
[----:B------:R-:W2:Y:S01]  /*0930*/  LDCU.64 UR6, c[0x0][0x3f0] ;  /* 0x00007e00ff0677ac */ /* 0x000ea20008000a00 */
[----:B-1----:R-:W-:-:S03]  /*0940*/  IMAD R2, R15, UR4, RZ ;  /* 0x000000040f027c24 */ /* 0x002fc6000f8e02ff */
        /* <DEDUP_REMOVED lines=8> */
.L_x_866:
[----:B------:R-:W-:Y:S05]  /*09d0*/  BSYNC.RECONVERGENT B0 ;  /* 0x0000000000007941 */ /* 0x000fea0003800200 */
.L_x_865:
[----:B------:R-:W-:Y:S01]  /*09e0*/  BSSY.RECONVERGENT B0, `(.L_x_867) ;  /* 0x0000013000007945 */ /* 0x000fe20003800200 */
[----:B------:R-:W-:Y:S01]  /*09f0*/  ISETP.NE.OR P3, PT, R165, RZ, P0 ;  /* 0x000000ffa500720c */ /* 0x000fe20000765670 */
[----:B----4-:R-:W-:Y:S02]  /*0a00*/  IMAD R183, R183, R4, RZ ;  /* 0x00000004b7b77224 */ /* 0x010fe400078e02ff */
[----:B------:R-:W-:Y:S10]  /*0a10*/  @P1 BRA `(.L_x_868) ;  /* 0x00000000003c1947 */ /* 0x000ff40003800000 */
[----:B------:R-:W2:Y:S01]  /*0a20*/  LDCU.64 UR6, c[0x0][0x408] ;  /* 0x00008100ff0677ac */ /* 0x000ea20008000a00 */
[----:B------:R-:W-:Y:S01]  /*0a30*/  IADD3 R17, P1, PT, R14, 0x10, RZ ;  /* 0x000000100e117810 */ /* 0x000fe20007f3e0ff */
[----:B-1----:R-:W-:Y:S01]  /*0a40*/  IMAD.MOV.U32 R18, RZ, RZ, R8 ;  /* 0x000000ffff127224 */ /* 0x002fe200078e0008 */
[----:B------:R-:W-:Y:S01]  /*0a50*/  MOV R19, R91 ;  /* 0x0000005b00137202 */ /* 0x000fe20000000f00 */
[----:B------:R-:W1:Y:S02]  /*0a60*/  LDCU.64 UR4, c[0x0][0x3f0] ;  /* 0x00007e00ff0477ac */ /* 0x000e640008000a00 */
[----:B------:R-:W-:-:S04]  /*0a70*/  IMAD.X R2, RZ, RZ, R15, P1 ;  /* 0x000000ffff027224 */ /* 0x000fc800008e060f */
        /* <DEDUP_REMOVED lines=9> */
.L_x_868:
[----:B------:R-:W-:Y:S05]  /*0b10*/  BSYNC.RECONVERGENT B0 ;  /* 0x0000000000007941 */ /* 0x000fea0003800200 */
.L_x_867:
[----:B------:R-:W-:Y:S04]  /*0b20*/  BSSY.RECONVERGENT B0, `(.L_x_869) ;  /* 0x0000011000007945 */ /* 0x000fe80003800200 */
[----:B------:R-:W-:Y:S05]  /*0b30*/  @P2 BRA `(.L_x_870) ;  /* 0x00000000003c2947 */ /* 0x000fea0003800000 */
[----:B------:R-:W3:Y:S01]  /*0b40*/  LDCU.64 UR6, c[0x0][0x408] ;  /* 0x00008100ff0677ac */ /* 0x000ee20008000a00 */
[----:B--2---:R-:W-:Y:S01]  /*0b50*/  IADD3 R17, P1, PT, R14, 0x20, RZ ;  /* 0x000000200e117810 */ /* 0x004fe20007f3e0ff */
[----:B-1----:R-:W-:Y:S01]  /*0b60*/  IMAD.MOV.U32 R18, RZ, RZ, R8 ;  /* 0x000000ffff127224 */ /* 0x002fe200078e0008 */
[----:B------:R-:W-:Y:S01]  /*0b70*/  MOV R19, R91 ;  /* 0x0000005b00137202 */ /* 0x000fe20000000f00 */
[----:B------:R-:W1:Y:S02]  /*0b80*/  LDCU.64 UR4, c[0x0][0x3f0] ;  /* 0x00007e00ff0477ac */ /* 0x000e640008000a00 */
[----:B------:R-:W-:-:S04]  /*0b90*/  IMAD.X R2, RZ, RZ, R15, P1 ;  /* 0x000000ffff027224 */ /* 0x000fc800008e060f */
        /* <DEDUP_REMOVED lines=9> */
.L_x_870:
[----:B------:R-:W-:Y:S05]  /*0c30*/  BSYNC.RECONVERGENT B0 ;  /* 0x0000000000007941 */ /* 0x000fea0003800200 */
.L_x_869:
[----:B------:R-:W-:Y:S01]  /*0c40*/  BSSY.RECONVERGENT B0, `(.L_x_871) ;  /* 0x0000014000007945 */ /* 0x000fe20003800200 */
[----:B------:R-:W-:Y:S02]  /*0c50*/  IADD3 R188, P2, P1, R183, R188, R3 ;  /* 0x000000bcb7bc7210 */ /* 0x000fe4000795e003 */
[----:B------:R-:W-:Y:S02]  /*0c60*/  SHF.R.S32.HI R183, RZ, 0x1f, R183 ;  /* 0x0000001fffb77819 */ /* 0x000fe400000114b7 */
[----:B------:R-:W-:Y:S01]  /*0c70*/  SHF.R.S32.HI R3, RZ, 0x1f, R3 ;  /* 0x0000001fff037819 */ /* 0x000fe20000011403 */
[----:B------:R-:W-:Y:S05]  /*0c80*/  @P0 BRA `(.L_x_872) ;  /* 0x00000000003c0947 */ /* 0x000fea0003800000 */
[----:B------:R-:W4:Y:S01]  /*0c90*/  LDCU.64 UR6, c[0x0][0x408] ;  /* 0x00008100ff0677ac */ /* 0x000f220008000a00 */
[----:B------:R-:W-:Y:S01]  /*0ca0*/  IADD3 R2, P0, PT, R14, 0x30, RZ ;  /* 0x000000300e027810 */ /* 0x000fe20007f1e0ff */
[----:B------:R-:W-:Y:S01]  /*0cb0*/  IMAD.MOV.U32 R14, RZ, RZ, R8 ;  /* 0x000000ffff0e7224 */ /* 0x000fe200078e0008 */
[----:B------:R-:W5:Y:S03]  /*0cc0*/  LDCU.64 UR4, c[0x0][0x3f0] ;  /* 0x00007e00ff0477ac */ /* 0x000f660008000a00 */
[----:B------:R-:W-:Y:S01]  /*0cd0*/  IMAD.X R9, RZ, RZ, R15, P0 ;  /* 0x000000ffff097224 */ /* 0x000fe200000e060f */
[----:B------:R-:W-:-:S03]  /*0ce0*/  MOV R15, R91 ;  /* 0x0000005b000f7202 */ /* 0x000fc60000000f00 */
[----:B----4-:R-:W-:Y:S02]  /*0cf0*/  IMAD R9, R9, UR6, RZ ;  /* 0x0000000609097c24 */ /* 0x010fe4000f8e02ff */
[----:B------:R-:W-:-:S04]  /*0d00*/  IMAD.WIDE.U32 R14, R2, UR6, R14 ;  /* 0x00000006020e7c25 */ /* 0x000fc8000f8e000e */
[----:B------:R-:W-:Y:S01]  /*0d10*/  IMAD R9, R2, UR7, R9 ;  /* 0x0000000702097c24 */ /* 0x000fe2000f8e0209 */
[----:B-----5:R-:W-:-:S04]  /*0d20*/  LEA R8, P0, R14, UR4, 0x1 ;  /* 0x000000040e087c11 */ /* 0x020fc8000f8008ff */
[----:B------:R-:W-:-:S04]  /*0d30*/  IADD3 R9, PT, PT, R15, R9, RZ ;  /* 0x000000090f097210 */ /* 0x000fc80007ffe0ff */
[----:B------:R-:W-:-:S05]  /*0d40*/  LEA.HI.X R9, R14, UR5, R9, 0x1, P0 ;  /* 0x000000050e097c11 */ /* 0x000fca00080f0c09 */
[----:B------:R4:W-:Y:S04]  /*0d50*/  STG.E.128 desc[UR10][R8.64], RZ ;  /* 0x000000ff08007986 */ /* 0x0009e8000c101d0a */
[----:B------:R4:W-:Y:S04]  /*0d60*/  STG.E.128 desc[UR10][R8.64+0x80], RZ ;  /* 0x000080ff08007986 */ /* 0x0009e8000c101d0a */
[----:B------:R4:W-:Y:S02]  /*0d70*/  STG.E.128 desc[UR10][R8.64+0x100], RZ ;  /* 0x000100ff08007986 */ /* 0x0009e4000c101d0a */
.L_x_872:
[----:B------:R-:W-:Y:S05]  /*0d80*/  BSYNC.RECONVERGENT B0 ;  /* 0x0000000000007941 */ /* 0x000fea0003800200 */
.L_x_871:
        /* <DEDUP_REMOVED lines=11> */
.L_x_874:
[----:B------:R-:W-:Y:S05]  /*0e40*/  BSYNC.RECONVERGENT B0 ;  /* 0x0000000000007941 */ /* 0x000fea0003800200 */
.L_x_873:
        /* <DEDUP_REMOVED lines=10> */
.L_x_876:
[----:B------:R-:W-:Y:S05]  /*0ef0*/  BSYNC.RECONVERGENT B0 ;  /* 0x0000000000007941 */ /* 0x000fea0003800200 */
.L_x_875:
        /* <DEDUP_REMOVED lines=10> */
.L_x_878:
[----:B------:R-:W-:Y:S05]  /*0fa0*/  BSYNC.RECONVERGENT B0 ;  /* 0x0000000000007941 */ /* 0x000fea0003800200 */
.L_x_877:
        /* <DEDUP_REMOVED lines=10> */
.L_x_863:
[----:B------:R-:W-:Y:S02]  /*1050*/  ISETP.NE.AND P0, PT, R188, -0x1, PT ;  /* 0xffffffffbc00780c */ /* 0x000fe40003f05270 */
[----:B------:R-:W-:-:S11]  /*1060*/  ISETP.NE.AND P2, PT, R8, -0x1, PT ;  /* 0xffffffff0800780c */ /* 0x000fd60003f45270 */
[----:B------:R-:W1:Y:S08]  /*1070*/  @!P0 LDC.64 R4, c[0x0][0x398] ;  /* 0x0000e600ff048b82 */ /* 0x000e700000000a00 */
[----:B------:R-:W2:Y:S01]  /*1080*/  @P0 LDC.64 R2, c[0x0][0x3b0] ;  /* 0x0000ec00ff020b82 */ /* 0x000ea20000000a00 */
[----:B-1----:R-:W-:-:S04]  /*1090*/  @!P0 IMAD.WIDE.U32 R12, R91, R4, RZ ;  /* 0x000000045b0c8225 */ /* 0x002fc800078e00ff */
[----:B------:R-:W-:Y:S02]  /*10a0*/  @!P0 IMAD R5, R91, R5, R13 ;  /* 0x000000055b058224 */ /* 0x000fe400078e020d */
[----:B--2---:R-:W-:Y:S01]  /*10b0*/  @P0 IMAD.WIDE.U32 R10, R188, R2, RZ ;  /* 0x00000002bc0a0225 */ /* 0x004fe200078e00ff */
[----:B------:R-:W-:-:S03]  /*10c0*/  @!P0 MOV R2, R12 ;  /* 0x0000000c00028202 */ /* 0x000fc60000000f00 */
        /* <DEDUP_REMOVED lines=16> */
.L_x_879:
[----:B------:R-:W1:Y:S01]  /*11d0*/  LDC.64 R76, c[0x0][0x3b8] ;  /* 0x0000ee00ff4c7b82 */ /* 0x000e620000000a00 */
[----:B------:R-:W-:-:S05]  /*11e0*/  IADD3 R10, PT, PT, R7, R8, RZ ;  /* 0x00000008070a7210 */ /* 0x000fca0007ffe0ff */
[C---:B-1----:R-:W-:Y:S02]  /*11f0*/  IMAD R3, R10.reuse, R77, RZ ;  /* 0x0000004d0a037224 */ /* 0x042fe400078e02ff */
[----:B------:R-:W-:-:S05]  /*1200*/  IMAD.WIDE.U32 R10, R10, R76, RZ ;  /* 0x0000004c0a0a7225 */ /* 0x000fca00078e00ff */
[----:B------:R-:W-:Y:S02]  /*1210*/  IADD3 R3, PT, PT, R11, R3, RZ ;  /* 0x000000030b037210 */ /* 0x000fe40007ffe0ff */
[----:B------:R-:W-:-:S07]  /*1220*/  MOV R4, R10 ;  /* 0x0000000a00047202 */ /* 0x000fce0000000f00 */
.L_x_880:
        /* <DEDUP_REMOVED lines=39> */
.L_x_881:
[----:B------:R-:W1:Y:S01]  /*14a0*/  LDC.64 R134, c[0x0][0x3c0] ;  /* 0x0000f000ff867b82 */ /* 0x000e620000000a00 */
[----:B------:R-:W-:-:S05]  /*14b0*/  IADD3 R7, PT, PT, R7, R8, RZ ;  /* 0x0000000807077210 */ /* 0x000fca0007ffe0ff */
[C---:B-1----:R-:W-:Y:S02]  /*14c0*/  IMAD R149, R7.reuse, R135, RZ ;  /* 0x0000008707957224 */ /* 0x042fe400078e02ff */
[----:B------:R-:W-:-:S05]  /*14d0*/  IMAD.WIDE.U32 R150, R7, R134, RZ ;  /* 0x0000008607967225 */ /* 0x000fca00078e00ff */
[----:B------:R-:W-:-:S07]  /*14e0*/  IADD3 R149, PT, PT, R151, R149, RZ ;  /* 0x0000009597957210 */ /* 0x000fce0007ffe0ff */
.L_x_882:
[C---:B------:R-:W-:Y:S01]  /*14f0*/  IMAD.SHL.U32 R170, R165.reuse, 0x8, RZ ;  /* 0x00000008a5aa7824 */ /* 0x040fe200078e00ff */
[----:B------:R-:W1:Y:S01]  /*1500*/  LDCU.64 UR8, c[0x0][0x3d0] ;  /* 0x00007a00ff0877ac */ /* 0x000e620008000a00 */
[----:B------:R-:W-:Y:S01]  /*1510*/  SHF.R.U32.HI R154, RZ, 0x3, R165 ;  /* 0x00000003ff9a7819 */ /* 0x000fe200000116a5 */
[----:B------:R-:W-:Y:S01]  /*1520*/  IMAD.IADD R183, R6, 0x1, -R183 ;  /* 0x0000000106b77824 */ /* 0x000fe200078e0ab7 */
[----:B------:R-:W-:Y:S01]  /*1530*/  SHF.R.S32.HI R16, RZ, 0x1f, R0 ;  /* 0x0000001fff107819 */ /* 0x000fe20000011400 */
[----:B------:R-:W2:Y:S01]  /*1540*/  LDCU.64 UR6, c[0x0][0x388] ;  /* 0x00007100ff0677ac */ /* 0x000ea20008000a00 */
[----:B------:R-:W-:Y:S01]  /*1550*/  LOP3.LUT R164, R170, 0x38, RZ, 0xc0, !PT ;  /* 0x00000038aaa47812 */ /* 0x000fe200078ec0ff */
[C---:B------:R-:W-:Y:S01]  /*1560*/  VIADD R24, R154.reuse, 0x10 ;  /* 0x000000109a187836 */ /* 0x040fe20000000000 */
[-C--:B------:R-:W-:Y:S01]  /*1570*/  ISETP.GE.AND P6, PT, R154, R183.reuse, PT ;  /* 0x000000b79a00720c */ /* 0x080fe20003fc6270 */
[----:B------:R-:W-:Y:S01]  /*1580*/  VIADD R86, R148, 0xffffffff ;  /* 0xffffffff94567836 */ /* 0x000fe20000000000 */
[----:B------:R-:W-:Y:S01]  /*1590*/  IADD3 R8, P0, PT, R164, R4, RZ ;  /* 0x00000004a4087210 */ /* 0x000fe20007f1e0ff */
[----:B------:R-:W-:Y:S01]  /*15a0*/  VIADD R22, R154, 0x20 ;  /* 0x000000209a167836 */ /* 0x000fe20000000000 */
[----:B------:R-:W-:Y:S01]  /*15b0*/  ISETP.GE.AND P1, PT, R24, R183, PT ;  /* 0x000000b71800720c */ /* 0x000fe20003f26270 */
[----:B------:R-:W-:Y:S01]  /*15c0*/  IMAD R15, R86, -0x40, R95 ;  /* 0xffffffc0560f7824 */ /* 0x000fe200078e025f */
[----:B------:R-:W-:Y:S01]  /*15d0*/  SHF.L.U64.HI R81, R76, 0x6, R77 ;  /* 0x000000064c517819 */ /* 0x000fe2000001024d */
[----:B------:R-:W-:Y:S01]  /*15e0*/  IMAD.X R9, RZ, RZ, R3, P0 ;  /* 0x000000ffff097224 */ /* 0x000fe200000e0603 */
[----:B------:R-:W-:Y:S01]  /*15f0*/  IADD3 R32, P0, PT, R164, R2, RZ ;  /* 0x00000002a4207210 */ /* 0x000fe20007f1e0ff */
[----:B------:R-:W-:Y:S01]  /*1600*/  IMAD.MOV.U32 R155, RZ, RZ, RZ ;  /* 0x000000ffff9b7224 */ /* 0x000fe200078e00ff */
[----:B------:R-:W-:Y:S01]  /*1610*/  ISETP.GE.AND P3, PT, R24, R15, PT ;  /* 0x0000000f1800720c */ /* 0x000fe20003f66270 */
[----:B------:R-:W-:Y:S01]  /*1620*/  IMAD.WIDE.U32 R8, R154, R76, R8 ;  /* 0x0000004c9a087225 */ /* 0x000fe200078e0008 */
[----:B------:R-:W3:Y:S01]  /*1630*/  LDCU.64 UR4, c[0x0][0x3c8] ;  /* 0x00007900ff0477ac */ /* 0x000ee20008000a00 */
[----:B------:R-:W-:Y:S01]  /*1640*/  ISETP.GE.AND P4, PT, R22, R183, PT ;  /* 0x000000b71600720c */ /* 0x000fe20003f86270 */
[----:B------:R-:W4:Y:S01]  /*1650*/  @!P6 LDC.64 R12, c[0x0][0x380] ;  /* 0x0000e000ff0ceb82 */ /* 0x000f220000000a00 */
[----:B-1----:R-:W-:Y:S01]  /*1660*/  IMAD R3, R16, UR8, RZ ;  /* 0x0000000810037c24 */ /* 0x002fe2000f8e02ff */
[----:B------:R-:W-:Y:S01]  /*1670*/  SHF.R.S32.HI R17, RZ, 0x1f, R86 ;  /* 0x0000001fff117819 */ /* 0x000fe20000011456 */
[----:B------:R-:W-:Y:S01]  /*1680*/  IMAD R7, R154, R77, R9 ;  /* 0x0000004d9a077224 */ /* 0x000fe200078e0209 */
[----:B------:R-:W-:Y:S01]  /*1690*/  SHF.L.U64.HI R83, R76, 0x4, R77 ;  /* 0x000000044c537819 */ /* 0x000fe2000001024d */
[----:B------:R-:W-:Y:S01]  /*16a0*/  IMAD.MOV.U32 R6, RZ, RZ, R8 ;  /* 0x000000ffff067224 */ /* 0x000fe200078e0008 */
[----:B------:R-:W-:Y:S01]  /*16b0*/  SHF.R.U32.HI R166, RZ, 0x1, R165 ;  /* 0x00000001ffa67819 */ /* 0x000fe200000116a5 */
[C---:B------:R-:W-:Y:S01]  /*16c0*/  IMAD R3, R0.reuse, UR9, R3 ;  /* 0x0000000900037c24 */ /* 0x040fe2000f8e0203 */
[----:B------:R-:W1:Y:S01]  /*16d0*/  @!P1 LDC.64 R10, c[0x0][0x3b0] ;  /* 0x0000ec00ff0a9b82 */ /* 0x000e620000000a00 */
[----:B------:R-:W-:Y:S01]  /*16e0*/  IMAD.WIDE.U32 R6, R0, UR8, R6 ;  /* 0x0000000800067c25 */ /* 0x000fe2000f8e0006 */
[----:B------:R-:W5:Y:S01]  /*16f0*/  LDCU.64 UR8, c[0x0][0x390] ;  /* 0x00007200ff0877ac */ /* 0x000f620008000a00 */
[----:B------:R-:W-:-:S02]  /*1700*/  LOP3.LUT R200, R165, 0x1f, RZ, 0xc0, !PT ;  /* 0x0000001fa5c87812 */ /* 0x000fc400078ec0ff */
[----:B------:R-:W-:Y:S01]  /*1710*/  IMAD.IADD R185, R7, 0x1, R3 ;  /* 0x0000000107b97824 */ /* 0x000fe200078e0203 */
[----:B------:R-:W-:Y:S01]  /*1720*/  SHF.R.U32.HI R206, RZ, 0x5, R165 ;  /* 0x00000005ffce7819 */ /* 0x000fe200000116a5 */
[----:B------:R-:W-:Y:S01]  /*1730*/  IMAD.X R33, RZ, RZ, R5, P0 ;  /* 0x000000ffff217224 */ /* 0x000fe200000e0605 */
[----:B------:R-:W5:Y:S01]  /*1740*/  @!P6 LDC.64 R2, c[0x0][0x3b0] ;  /* 0x0000ec00ff02eb82 */ /* 0x000f620000000a00 */
[----:B------:R-:W-:Y:S01]  /*1750*/  IMAD.SHL.U32 R82, R76, 0x40, RZ ;  /* 0x000000404c527824 */ /* 0x000fe200078e00ff */
[----:B--2---:R-:W-:Y:S01]  /*1760*/  LEA R186, P0, R6, UR6, 0x1 ;  /* 0x0000000606ba7c11 */ /* 0x004fe2000f8008ff */
[----:B------:R-:W-:Y:S02]  /*1770*/  VIADD R14, R154, 0x30 ;  /* 0x000000309a0e7836 */ /* 0x000fe40000000000 */
[----:B------:R-:W-:Y:S01]  /*1780*/  IMAD.WIDE.U32 R42, R93, 0x40, R154 ;  /* 0x000000405d2a7825 */ /* 0x000fe200078e009a */
[----:B------:R-:W-:Y:S01]  /*1790*/  LEA.HI.X R185, R6, UR7, R185, 0x1, P0 ;  /* 0x0000000706b97c11 */ /* 0x000fe200080f0cb9 */
[----:B------:R-:W2:Y:S01]  /*17a0*/  LDCU UR7, c[0x0][0x3e0] ;  /* 0x00007c00ff0777ac */ /* 0x000ea20008000800 */
[----:B------:R-:W-:Y:S01]  /*17b0*/  ISETP.GE.AND P0, PT, R14, R183, PT ;  /* 0x000000b70e00720c */ /* 0x000fe20003f06270 */
[-C--:B------:R-:W-:Y:S01]  /*17c0*/  IMAD R23, R81, R86.reuse, RZ ;  /* 0x0000005651177224 */ /* 0x080fe200078e02ff */
[----:B------:R-:W-:Y:S01]  /*17d0*/  @!P1 IADD3 R25, P2, PT, R42, 0x10, RZ ;  /* 0x000000102a199810 */ /* 0x000fe20007f5e0ff */
[----:B------:R-:W-:Y:S01]  /*17e0*/  IMAD.SHL.U32 R84, R76, 0x10, RZ ;  /* 0x000000104c547824 */ /* 0x000fe200078e00ff */
[----:B------:R-:W2:Y:S01]  /*17f0*/  S2UR UR6, SR_CgaCtaId ;  /* 0x00000000000679c3 */ /* 0x000ea20000008800 */
[----:B------:R-:W-:-:S04]  /*1800*/  IMAD.WIDE.U32 R38, R82, R86, RZ ;  /* 0x0000005652267225 */ /* 0x000fc800078e00ff */
[----:B------:R-:W-:Y:S01]  /*1810*/  IMAD R23, R17, R82, R23 ;  /* 0x0000005211177224 */ /* 0x000fe200078e0217 */
[----:B------:R-:W-:Y:S01]  /*1820*/  @!P3 IADD3 R21, P5, PT, R84, R38, RZ ;  /* 0x000000265415b210 */ /* 0x000fe20007fbe0ff */
[----:B------:R-:W-:Y:S01]  /*1830*/  @!P1 IMAD.X R5, RZ, RZ, R43, P2 ;  /* 0x000000ffff059224 */ /* 0x000fe200010e062b */
[----:B------:R-:W-:Y:S01]  /*1840*/  @!P4 IADD3 R20, P2, PT, R42, 0x20, RZ ;  /* 0x000000202a14c810 */ /* 0x000fe20007f5e0ff */
[----:B------:R-:W-:Y:S01]  /*1850*/  IMAD.IADD R23, R39, 0x1, R23 ;  /* 0x0000000127177824 */ /* 0x000fe200078e0217 */
[----:B------:R-:W4:Y:S01]  /*1860*/  @!P1 LDC.64 R8, c[0x0][0x380] ;  /* 0x0000e000ff089b82 */ /* 0x000f220000000a00 */
[----:B---3--:R-:W-:Y:S01]  /*1870*/  IMAD.WIDE.U32 R32, R90, UR4, R32 ;  /* 0x000000045a207c25 */ /* 0x008fe2000f8e0020 */
[----:B------:R-:W-:-:S03]  /*1880*/  UMOV UR4, 0x400 ;  /* 0x0000040000047882 */ /* 0x000fc60000000000 */
[----:B------:R-:W-:Y:S01]  /*1890*/  @!P3 IMAD.X R4, R83, 0x1, R23, P5 ;  /* 0x000000015304b824 */ /* 0x000fe200028e0617 */
[----:B------:R-:W-:Y:S01]  /*18a0*/  @!P3 LEA R36, P5, R21, R186, 0x1 ;  /* 0x000000ba1524b211 */ /* 0x000fe200078a08ff */
[----:B------:R-:W-:Y:S01]  /*18b0*/  @!P4 IMAD.X R19, RZ, RZ, R43, P2 ;  /* 0x000000ffff13c224 */ /* 0x000fe200010e062b */
[----:B------:R-:W3:Y:S01]  /*18c0*/  @!P4 LDC.64 R6, c[0x0][0x3b0] ;  /* 0x0000ec00ff06cb82 */ /* 0x000ee20000000a00 */
[----:B------:R-:W-:Y:S01]  /*18d0*/  @!P0 IADD3 R18, P2, PT, R42, 0x30, RZ ;  /* 0x000000302a128810 */ /* 0x000fe20007f5e0ff */
[-C--:B-----5:R-:W-:Y:S01]  /*18e0*/  @!P6 IMAD R30, R43, R2.reuse, RZ ;  /* 0x000000022b1ee224 */ /* 0x0a0fe200078e02ff */
[----:B------:R-:W-:Y:S01]  /*18f0*/  @!P3 LEA.HI.X R37, R21, R185, R4, 0x1, P5 ;  /* 0x000000b91525b211 */ /* 0x000fe200028f0c04 */
[----:B------:R-:W-:Y:S01]  /*1900*/  IMAD R33, R90, UR5, R33 ;  /* 0x000000055a217c24 */ /* 0x000fe2000f8e0221 */
[----:B------:R-:W-:Y:S01]  /*1910*/  LOP3.LUT R4, R170, 0x1f8, RZ, 0xc0, !PT ;  /* 0x000001f8aa047812 */ /* 0x000fe200078ec0ff */
[----:B------:R-:W-:Y:S01]  /*1920*/  @!P6 IMAD R30, R42, R3, R30 ;  /* 0x000000032a1ee224 */ /* 0x000fe200078e021e */
[----:B--2---:R-:W-:Y:S01]  /*1930*/  ULEA UR6, UR6, UR4, 0x18 ;  /* 0x0000000406067291 */ /* 0x004fe2000f8ec0ff */
[----:B------:R-:W-:Y:S01]  /*1940*/  @!P0 IMAD.X R21, RZ, RZ, R43, P2 ;  /* 0x000000ffff158224 */ /* 0x000fe200010e062b */
[----:B------:R-:W-:Y:S01]  /*1950*/  LOP3.LUT R151, R4, 0x38, R165, 0x78, !PT ;  /* 0x0000003804977812 */ /* 0x000fe200078e78a5 */
[----:B------:R-:W-:Y:S01]  /*1960*/  @!P6 IMAD.WIDE.U32 R42, R42, R2, R32 ;  /* 0x000000022a2ae225 */ /* 0x000fe200078e0020 */
[----:B------:R-:W2:Y:S01]  /*1970*/  LDCU.64 UR4, c[0x0][0x3d8] ;  /* 0x00007b00ff0477ac */ /* 0x000ea20008000a00 */
[----:B------:R-:W5:Y:S02]  /*1980*/  @!P0 LDC.64 R2, c[0x0][0x3b0] ;  /* 0x0000ec00ff028b82 */ /* 0x000f640000000a00 */
[----:B-1----:R-:W-:Y:S01]  /*1990*/  @!P1 IMAD R34, R5, R10, RZ ;  /* 0x0000000a05229224 */ /* 0x002fe200078e02ff */
[----:B----4-:R-:W-:Y:S01]  /*19a0*/  @!P6 LEA R44, P2, R42, R12, 0x1 ;  /* 0x0000000c2a2ce211 */ /* 0x010fe200078408ff */
[----:B------:R-:W-:-:S02]  /*19b0*/  @!P1 IMAD.MOV.U32 R40, RZ, RZ, R32 ;  /* 0x000000ffff289224 */ /* 0x000fc400078e0020 */
[----:B------:R-:W-:Y:S02]  /*19c0*/  @!P1 IMAD.MOV.U32 R41, RZ, RZ, R33 ;  /* 0x000000ffff299224 */ /* 0x000fe400078e0021 */
[----:B------:R-:W1:Y:S01]  /*19d0*/  @!P4 LDC.64 R4, c[0x0][0x380] ;  /* 0x0000e000ff04cb82 */ /* 0x000e620000000a00 */
[--C-:B------:R-:W-:Y:S02]  /*19e0*/  @!P4 IMAD.MOV.U32 R28, RZ, RZ, R32.reuse ;  /* 0x000000ffff1cc224 */ /* 0x100fe400078e0020 */
[----:B------:R-:W-:Y:S01]  /*19f0*/  @!P0 IMAD.MOV.U32 R26, RZ, RZ, R32 ;  /* 0x000000ffff1a8224 */ /* 0x000fe200078e0020 */
[----:B------:R-:W-:Y:S01]  /*1a00*/  LOP3.LUT R32, R170, 0x1e00, RZ, 0xc0, !PT ;  /* 0x00001e00aa207812 */ /* 0x000fe200078ec0ff */
[----:B------:R-:W-:Y:S02]  /*1a10*/  @!P6 IMAD.IADD R30, R43, 0x1, R30 ;  /* 0x000000012b1ee824 */ /* 0x000fe400078e021e */
[----:B------:R-:W-:Y:S01]  /*1a20*/  @!P1 IMAD R12, R25, R11, R34 ;  /* 0x0000000b190c9224 */ /* 0x000fe200078e0222 */
[----:B------:R-:W-:Y:S01]  /*1a30*/  LOP3.LUT R32, R151, R32, RZ, 0xfc, !PT ;  /* 0x0000002097207212 */ /* 0x000fe200078efcff */
[----:B------:R-:W-:Y:S01]  /*1a40*/  @!P1 IMAD.WIDE.U32 R40, R25, R10, R40 ;  /* 0x0000000a19289225 */ /* 0x000fe200078e0028 */
[----:B------:R-:W-:Y:S01]  /*1a50*/  @!P6 LEA.HI.X R45, R42, R13, R30, 0x1, P2 ;  /* 0x0000000d2a2de211 */ /* 0x000fe200010f0c1e */
[----:B------:R-:W4:Y:S01]  /*1a60*/  @!P0 LDC.64 R10, c[0x0][0x380] ;  /* 0x0000e000ff0a8b82 */ /* 0x000f220000000a00 */
[----:B------:R-:W-:Y:S01]  /*1a70*/  LEA R85, R32, UR6, 0x1 ;  /* 0x0000000620557c11 */ /* 0x000fe2000f8e08ff */
[----:B------:R-:W-:Y:S01]  /*1a80*/  @!P1 IMAD.IADD R12, R41, 0x1, R12 ;  /* 0x00000001290c9824 */ /* 0x000fe200078e020c */
[----:B------:R-:W-:Y:S01]  /*1a90*/  @!P1 LEA R8, P2, R40, R8, 0x1 ;  /* 0x0000000828089211 */ /* 0x000fe200078408ff */
[----:B------:R-:W-:-:S02]  /*1aa0*/  @!P4 IMAD.MOV.U32 R29, RZ, RZ, R33 ;  /* 0x000000ffff1dc224 */ /* 0x000fc400078e0021 */
[-C--:B---3--:R-:W-:Y:S01]  /*1ab0*/  @!P4 IMAD R19, R19, R6.reuse, RZ ;  /* 0x000000061313c224 */ /* 0x088fe200078e02ff */
[----:B------:R-:W-:Y:S01]  /*1ac0*/  @!P1 LEA.HI.X R9, R40, R9, R12, 0x1, P2 ;  /* 0x0000000928099211 */ /* 0x000fe200010f0c0c */
[----:B------:R-:W-:Y:S01]  /*1ad0*/  @!PT LDS RZ, [RZ] ;  /* 0x00000000fffff984 */ /* 0x000fe20000000800 */
[----:B------:R-:W-:Y:S01]  /*1ae0*/  @!PT LDS RZ, [RZ] ;  /* 0x00000000fffff984 */ /* 0x000fe20000000800 */
[----:B------:R-:W-:Y:S01]  /*1af0*/  @!PT LDS RZ, [RZ] ;  /* 0x00000000fffff984 */ /* 0x000fe20000000800 */
[----:B------:R-:W-:Y:S01]  /*1b00*/  @!P6 LDGSTS.E.BYPASS.LTC128B.128 [R85], desc[UR10][R44.64] ;  /* 0x000000002c55efae */ /* 0x000fe2000b981a0a */
[----:B------:R-:W-:Y:S01]  /*1b10*/  ISETP.GE.AND P2, PT, R22, R15, PT ;  /* 0x0000000f1600720c */ /* 0x000fe20003f46270 */
[C---:B------:R-:W-:Y:S02]  /*1b20*/  @!P4 IMAD R7, R20.reuse, R7, R19 ;  /* 0x000000071407c224 */ /* 0x040fe400078e0213 */
[----:B------:R-:W-:Y:S01]  /*1b30*/  @!P6 LDGSTS.E.BYPASS.LTC128B.128 [R85+0x2000], desc[UR10][R44.64+0x80] ;  /* 0x020000802c55efae */ /* 0x000fe2000b981a0a */
[----:B------:R-:W-:-:S03]  /*1b40*/  @!P4 IMAD.WIDE.U32 R28, R20, R6, R28 ;  /* 0x00000006141cc225 */ /* 0x000fc600078e001c */
[----:B------:R-:W-:Y:S01]  /*1b50*/  @!P6 LDGSTS.E.BYPASS.LTC128B.128 [R85+0x4000], desc[UR10][R44.64+0x100] ;  /* 0x040001002c55efae */ /* 0x000fe2000b981a0a */
[----:B------:R-:W-:Y:S01]  /*1b60*/  @!P4 IMAD.IADD R6, R29, 0x1, R7 ;  /* 0x000000011d06c824 */ /* 0x000fe200078e0207 */
[----:B------:R-:W-:Y:S01]  /*1b70*/  ISETP.GE.AND P6, PT, R154, R15, PT ;  /* 0x0000000f9a00720c */ /* 0x000fe20003fc6270 */
[----:B------:R-:W-:Y:S01]  /*1b80*/  @!P0 IMAD.MOV.U32 R27, RZ, RZ, R33 ;  /* 0x000000ffff1b8224 */ /* 0x000fe200078e0021 */
[----:B------:R-:W-:Y:S01]  /*1b90*/  @!P1 LDGSTS.E.BYPASS.LTC128B.128 [R85+0x800], desc[UR10][R8.64] ;  /* 0x0080000008559fae */ /* 0x000fe2000b981a0a */
[----:B-----5:R-:W-:Y:S02]  /*1ba0*/  @!P0 IMAD R21, R21, R2, RZ ;  /* 0x0000000215158224 */ /* 0x020fe400078e02ff */
[----:B------:R-:W-:Y:S01]  /*1bb0*/  IMAD.WIDE.U32 R12, R76, 0x20, RZ ;  /* 0x000000204c0c7825 */ /* 0x000fe200078e00ff */
[----:B------:R-:W-:Y:S03]  /*1bc0*/  @!P1 LDGSTS.E.BYPASS.LTC128B.128 [R85+0x2800], desc[UR10][R8.64+0x80] ;  /* 0x0280008008559fae */ /* 0x000fe6000b981a0a */
[----:B------:R-:W-:Y:S01]  /*1bd0*/  @!P0 IMAD R3, R18, R3, R21 ;  /* 0x0000000312038224 */ /* 0x000fe200078e0215 */
[----:B------:R3:W-:Y:S01]  /*1be0*/  @!P1 LDGSTS.E.BYPASS.LTC128B.128 [R85+0x4800], desc[UR10][R8.64+0x100] ;  /* 0x0480010008559fae */ /* 0x0007e2000b981a0a */
[----:B-1----:R-:W-:Y:S01]  /*1bf0*/  @!P4 LEA R4, P1, R28, R4, 0x1 ;  /* 0x000000041c04c211 */ /* 0x002fe200078208ff */
[----:B------:R-:W-:-:S03]  /*1c00*/  @!P0 IMAD.WIDE.U32 R26, R18, R2, R26 ;  /* 0x00000002121a8225 */ /* 0x000fc600078e001a */
[----:B------:R-:W-:Y:S01]  /*1c10*/  @!P4 LEA.HI.X R5, R28, R5, R6, 0x1, P1 ;  /* 0x000000051c05c211 */ /* 0x000fe200008f0c06 */
[----:B------:R-:W-:Y:S01]  /*1c20*/  IMAD.SHL.U32 R7, R77, 0x20, RZ ;  /* 0x000000204d077824 */ /* 0x000fe200078e00ff */
[----:B------:R-:W-:Y:S01]  /*1c30*/  @!P2 IADD3 R2, P1, PT, R38, R12, RZ ;  /* 0x0000000c2602a210 */ /* 0x000fe20007f3e0ff */
[----:B------:R-:W-:Y:S01]  /*1c40*/  @!P0 IMAD.IADD R6, R27, 0x1, R3 ;  /* 0x000000011b068824 */ /* 0x000fe200078e0203 */
[----:B----4-:R-:W-:Y:S01]  /*1c50*/  @!P0 LEA R10, P5, R26, R10, 0x1 ;  /* 0x0000000a1a0a8211 */ /* 0x010fe200078a08ff */
[----:B------:R-:W-:Y:S01]  /*1c60*/  @!P4 LDGSTS.E.BYPASS.LTC128B.128 [R85+0x1000], desc[UR10][R4.64] ;  /* 0x010000000455cfae */ /* 0x000fe2000b981a0a */
[----:B------:R-:W-:Y:S01]  /*1c70*/  @!P2 IADD3.X R7, PT, PT, R23, R13, R7, P1, !PT ;  /* 0x0000000d1707a210 */ /* 0x000fe20000ffe407 */
[----:B------:R-:W-:Y:S01]  /*1c80*/  IMAD R133, R154, R135, RZ ;  /* 0x000000879a857224 */ /* 0x000fe200078e02ff */
[----:B------:R-:W-:Y:S01]  /*1c90*/  ISETP.GE.AND P1, PT, R14, R15, PT ;  /* 0x0000000f0e00720c */ /* 0x000fe20003f26270 */
[----:B------:R-:W-:Y:S01]  /*1ca0*/  @!P4 LDGSTS.E.BYPASS.LTC128B.128 [R85+0x3000], desc[UR10][R4.64+0x80] ;  /* 0x030000800455cfae */ /* 0x000fe2000b981a0a */
[----:B------:R-:W-:Y:S01]  /*1cb0*/  @!P0 LEA.HI.X R11, R26, R11, R6, 0x1, P5 ;  /* 0x0000000b1a0b8211 */ /* 0x000fe200028f0c06 */
[----:B------:R-:W-:Y:S01]  /*1cc0*/  IMAD.SHL.U32 R79, R165, 0x40, RZ ;  /* 0x00000040a54f7824 */ /* 0x000fe200078e00ff */
[----:B------:R-:W-:Y:S01]  /*1cd0*/  SHF.L.U64.HI R3, R134, 0x6, R135 ;  /* 0x0000000686037819 */ /* 0x000fe20000010287 */
[----:B------:R1:W-:Y:S01]  /*1ce0*/  @!P4 LDGSTS.E.BYPASS.LTC128B.128 [R85+0x5000], desc[UR10][R4.64+0x100] ;  /* 0x050001000455cfae */ /* 0x0003e2000b981a0a */
[----:B------:R-:W-:Y:S01]  /*1cf0*/  @!P6 LEA R12, P4, R38, R186, 0x1 ;  /* 0x000000ba260ce211 */ /* 0x000fe200078808ff */
[----:B------:R-:W-:Y:S01]  /*1d00*/  IMAD.WIDE.U32 R152, R134, 0x20, RZ ;  /* 0x0000002086987825 */ /* 0x000fe200078e00ff */
[----:B------:R-:W-:Y:S01]  /*1d10*/  ISETP.GE.AND P5, PT, R24, R15, PT ;  /* 0x0000000f1800720c */ /* 0x000fe20003fa6270 */
[----:B------:R-:W-:Y:S01]  /*1d20*/  @!P0 LDGSTS.E.BYPASS.LTC128B.128 [R85+0x1800], desc[UR10][R10.64] ;  /* 0x018000000a558fae */ /* 0x000fe2000b981a0a */
[----:B------:R-:W-:Y:S01]  /*1d30*/  @!P6 LEA.HI.X R13, R38, R185, R23, 0x1, P4 ;  /* 0x000000b9260de211 */ /* 0x000fe200020f0c17 */
[----:B------:R-:W-:Y:S01]  /*1d40*/  IMAD R3, R3, R86, RZ ;  /* 0x0000005603037224 */ /* 0x000fe200078e02ff */
[----:B------:R-:W-:Y:S01]  /*1d50*/  ISETP.GE.AND P4, PT, R22, R15, PT ;  /* 0x0000000f1600720c */ /* 0x000fe20003f86270 */
[----:B------:R-:W-:Y:S01]  /*1d60*/  @!P0 LDGSTS.E.BYPASS.LTC128B.128 [R85+0x3800], desc[UR10][R10.64+0x80] ;  /* 0x038000800a558fae */ /* 0x000fe2000b981a0a */
[----:B------:R-:W-:Y:S01]  /*1d70*/  @!P1 IMAD.MOV.U32 R22, RZ, RZ, R38 ;  /* 0x000000ffff169224 */ /* 0x000fe200078e0026 */
[----:B------:R-:W-:Y:S01]  /*1d80*/  LOP3.LUT R98, R79, 0x400, RZ, 0xc0, !PT ;  /* 0x000004004f627812 */ /* 0x000fe200078ec0ff */
[----:B------:R-:W-:Y:S01]  /*1d90*/  IMAD.MOV.U32 R178, RZ, RZ, 0x20 ;  /* 0x00000020ffb27424 */ /* 0x000fe200078e00ff */
[----:B------:R4:W-:Y:S01]  /*1da0*/  @!P0 LDGSTS.E.BYPASS.LTC128B.128 [R85+0x5800], desc[UR10][R10.64+0x100] ;  /* 0x058001000a558fae */ /* 0x0009e2000b981a0a */
[----:B---3--:R-:W-:Y:S01]  /*1db0*/  @!P2 LEA R8, P0, R2, R186, 0x1 ;  /* 0x000000ba0208a211 */ /* 0x008fe200078008ff */
[----:B------:R-:W-:-:S02]  /*1dc0*/  IMAD.MOV.U32 R80, RZ, RZ, 0x40 ;  /* 0x00000040ff507424 */ /* 0x000fc400078e00ff */
[----:B------:R-:W-:Y:S01]  /*1dd0*/  @!P6 LDGSTS.E.BYPASS.LTC128B.128 [R85+0x6000], desc[UR10][R12.64] ;  /* 0x060000000c55efae */ /* 0x000fe2000b981a0a */
[----:B------:R-:W-:Y:S01]  /*1de0*/  @!P2 LEA.HI.X R9, R2, R185, R7, 0x1, P0 ;  /* 0x000000b90209a211 */ /* 0x000fe200000f0c07 */
[----:B------:R-:W-:Y:S01]  /*1df0*/  IMAD.SHL.U32 R2, R134, 0x40, RZ ;  /* 0x0000004086027824 */ /* 0x000fe200078e00ff */
[----:B------:R-:W-:Y:S01]  /*1e00*/  IADD3 R6, P0, PT, R164, R150, RZ ;  /* 0x00000096a4067210 */ /* 0x000fe20007f1e0ff */
[----:B------:R-:W-:Y:S01]  /*1e10*/  @!P6 LDGSTS.E.BYPASS.LTC128B.128 [R85+0x8000], desc[UR10][R12.64+0x80] ;  /* 0x080000800c55efae */ /* 0x000fe2000b981a0a */
[----:B------:R-:W-:Y:S02]  /*1e20*/  IMAD R90, R91, UR7, R90 ;  /* 0x000000075b5a7c24 */ /* 0x000fe4000f8e025a */
[----:B------:R-:W-:Y:S01]  /*1e30*/  IMAD R17, R17, R2, R3 ;  /* 0x0000000211117224 */ /* 0x000fe200078e0203 */
[----:B------:R3:W-:Y:S01]  /*1e40*/  @!P6 LDGSTS.E.BYPASS.LTC128B.128 [R85+0xa000], desc[UR10][R12.64+0x100] ;  /* 0x0a0001000c55efae */ /* 0x0007e2000b981a0a */
[----:B------:R-:W-:Y:S02]  /*1e50*/  IMAD.X R7, RZ, RZ, R149, P0 ;  /* 0x000000ffff077224 */ /* 0x000fe400000e0695 */
[----:B-1----:R-:W-:Y:S01]  /*1e60*/  @!P1 IMAD R4, R77, 0x30, RZ ;  /* 0x000000304d049824 */ /* 0x002fe200078e02ff */
[----:B------:R-:W-:Y:S01]  /*1e70*/  @!P3 LDGSTS.E.BYPASS.LTC128B.128 [R85+0x6800], desc[UR10][R36.64] ;  /* 0x068000002455bfae */ /* 0x000fe2000b981a0a */
[----:B------:R-:W-:Y:S01]  /*1e80*/  IMAD.WIDE.U32 R6, R154, R134, R6 ;  /* 0x000000869a067225 */ /* 0x000fe200078e0006 */
[----:B------:R-:W-:-:S02]  /*1e90*/  LOP3.LUT R5, R79, 0x200, RZ, 0xc0, !PT ;  /* 0x000002004f057812 */ /* 0x000fc400078ec0ff */
[----:B------:R-:W-:Y:S01]  /*1ea0*/  @!P3 LDGSTS.E.BYPASS.LTC128B.128 [R85+0x8800], desc[UR10][R36.64+0x80] ;  /* 0x088000802455bfae */ /* 0x000fe2000b981a0a */
[----:B------:R-:W-:Y:S02]  /*1eb0*/  IMAD.IADD R7, R7, 0x1, R133 ;  /* 0x0000000107077824 */ /* 0x000fe400078e0285 */
[----:B--2---:R-:W-:Y:S01]  /*1ec0*/  IMAD R3, R16, UR4, RZ ;  /* 0x0000000410037c24 */ /* 0x004fe2000f8e02ff */
[----:B------:R-:W-:Y:S01]  /*1ed0*/  @!P3 LDGSTS.E.BYPASS.LTC128B.128 [R85+0xa800], desc[UR10][R36.64+0x100] ;  /* 0x0a8001002455bfae */ /* 0x000fe2000b981a0a */
[----:B------:R-:W-:Y:S01]  /*1ee0*/  ISETP.GE.AND P3, PT, R14, R15, PT ;  /* 0x0000000f0e00720c */ /* 0x000fe20003f66270 */
[----:B------:R-:W-:Y:S01]  /*1ef0*/  IMAD.WIDE.U32 R14, R0, UR4, R6 ;  /* 0x00000004000e7c25 */ /* 0x000fe2000f8e0006 */
[----:B------:R-:W-:Y:S01]  /*1f00*/  LOP3.LUT R6, R164, 0x1c0, R79, 0xf8, !PT ;  /* 0x000001c0a4067812 */ /* 0x000fe200078ef84f */
[----:B------:R-:W-:Y:S02]  /*1f10*/  @!P2 LDGSTS.E.BYPASS.LTC128B.128 [R85+0x7000], desc[UR10][R8.64] ;  /* 0x070000000855afae */ /* 0x000fe4000b981a0a */
[----:B----4-:R-:W-:-:S02]  /*1f20*/  @!P1 IMAD.WIDE.U32 R10, R76, 0x30, R22 ;  /* 0x000000304c0a9825 */ /* 0x010fc400078e0016 */
[----:B------:R-:W-:Y:S02]  /*1f30*/  @!P2 LDGSTS.E.BYPASS.LTC128B.128 [R85+0x9000], desc[UR10][R8.64+0x80] ;  /* 0x090000800855afae */ /* 0x000fe4000b981a0a */
[----:B------:R-:W-:Y:S01]  /*1f40*/  @!P1 IMAD.IADD R4, R11, 0x1, R4 ;  /* 0x000000010b049824 */ /* 0x000fe200078e0204 */
[----:B------:R-:W-:Y:S01]  /*1f50*/  @!P1 LEA R22, P0, R10, R186, 0x1 ;  /* 0x000000ba0a169211 */ /* 0x000fe200078008ff */
[----:B------:R1:W-:Y:S01]  /*1f60*/  @!P2 LDGSTS.E.BYPASS.LTC128B.128 [R85+0xb000], desc[UR10][R8.64+0x100] ;  /* 0x0b0001000855afae */ /* 0x0003e2000b981a0a */
[----:B------:R-:W-:Y:S02]  /*1f70*/  IMAD.WIDE.U32 R20, R2, R86, RZ ;  /* 0x0000005602147225 */ /* 0x000fe400078e00ff */
[----:B------:R-:W-:Y:S02]  /*1f80*/  @!P1 LEA.HI.X R23, R10, R185, R4, 0x1, P0 ;  /* 0x000000b90a179211 */ /* 0x000fe400000f0c04 */
[----:B------:R-:W-:Y:S01]  /*1f90*/  IMAD R4, R0, UR5, R3 ;  /* 0x0000000500047c24 */ /* 0x000fe2000f8e0203 */
[C---:B---3--:R-:W-:Y:S01]  /*1fa0*/  LOP3.LUT R13, R165.reuse, 0x8, RZ, 0xc0, !PT ;  /* 0x00000008a50d7812 */ /* 0x048fe200078ec0ff */
[----:B------:R-:W-:Y:S01]  /*1fb0*/  IMAD.SHL.U32 R10, R165, 0x20, RZ ;  /* 0x00000020a50a7824 */ /* 0x000fe200078e00ff */
[----:B------:R-:W-:Y:S01]  /*1fc0*/  @!P1 LDGSTS.E.BYPASS.LTC128B.128 [R85+0x7800], desc[UR10][R22.64] ;  /* 0x0780000016559fae */ /* 0x000fe2000b981a0a */
[----:B------:R-:W-:Y:S01]  /*1fd0*/  IMAD.IADD R4, R15, 0x1, R4 ;  /* 0x000000010f047824 */ /* 0x000fe200078e0204 */
[----:B------:R-:W-:Y:S01]  /*1fe0*/  LOP3.LUT R3, R166, 0x8, RZ, 0xc0, !PT ;  /* 0x00000008a6037812 */ /* 0x000fe200078ec0ff */
[----:B------:R-:W-:Y:S01]  /*1ff0*/  IMAD.IADD R21, R21, 0x1, R17 ;  /* 0x0000000115157824 */ /* 0x000fe200078e0211 */
[----:B------:R-:W-:Y:S01]  /*2000*/  @!P1 LDGSTS.E.BYPASS.LTC128B.128 [R85+0x9800], desc[UR10][R22.64+0x80] ;  /* 0x0980008016559fae */ /* 0x000fe2000b981a0a */
[----:B------:R-:W-:Y:S01]  /*2010*/  LEA R11, P0, R14, UR8, 0x1 ;  /* 0x000000080e0b7c11 */ /* 0x000fe2000f8008ff */
[----:B------:R-:W-:Y:S01]  /*2020*/  IMAD R206, R93, 0x4, R206 ;  /* 0x000000045dce7824 */ /* 0x000fe200078e02ce */
[----:B------:R-:W-:Y:S01]  /*2030*/  LOP3.LUT R10, R5, 0x7c00, R10, 0xf8, !PT ;  /* 0x00007c00050a7812 */ /* 0x000fe200078ef80a */
[----:B------:R2:W-:Y:S01]  /*2040*/  @!P1 LDGSTS.E.BYPASS.LTC128B.128 [R85+0xb800], desc[UR10][R22.64+0x100] ;  /* 0x0b80010016559fae */ /* 0x0005e2000b981a0a */
[C---:B------:R-:W-:Y:S01]  /*2050*/  LOP3.LUT R3, R6.reuse, R3, RZ, 0x3c, !PT ;  /* 0x0000000306037212 */ /* 0x040fe200078e3cff */
[----:B------:R-:W-:Y:S01]  /*2060*/  IMAD.SHL.U32 R5, R135, 0x20, RZ ;  /* 0x0000002087057824 */ /* 0x000fe200078e00ff */
[----:B------:R-:W-:Y:S01]  /*2070*/  LOP3.LUT R13, R6, R13, RZ, 0x3c, !PT ;  /* 0x0000000d060d7212 */ /* 0x000fe200078e3cff */
[----:B------:R-:W0:Y:S01]  /*2080*/  LDGDEPBAR ;  /* 0x00000000000079af */ /* 0x000e220000000000 */
[----:B------:R-:W-:Y:S01]  /*2090*/  LEA.HI.X R4, R14, UR9, R4, 0x1, P0 ;  /* 0x000000090e047c11 */ /* 0x000fe200080f0c04 */
[----:B------:R-:W-:Y:S01]  /*20a0*/  IMAD.IADD R2, R153, 0x1, R5 ;  /* 0x0000000199027824 */ /* 0x000fe200078e0205 */
[----:B------:R-:W-:Y:S01]  /*20b0*/  @!P6 LEA R18, P2, R20, R11, 0x1 ;  /* 0x0000000b1412e211 */ /* 0x000fe200078408ff */
[C---:B------:R-:W-:Y:S01]  /*20c0*/  @!P3 IMAD.WIDE.U32 R14, R134.reuse, 0x30, R20 ;  /* 0x00000030860eb825 */ /* 0x040fe200078e0014 */
[----:B------:R-:W-:-:S02]  /*20d0*/  @!P5 LEA R6, P1, R134, R20, 0x4 ;  /* 0x000000148606d211 */ /* 0x000fc400078220ff */
[C---:B-1----:R-:W-:Y:S01]  /*20e0*/  @!P4 IADD3 R8, P0, PT, R20.reuse, R152, RZ ;  /* 0x000000981408c210 */ /* 0x042fe20007f1e0ff */
[----:B------:R-:W-:Y:S01]  /*20f0*/  @!P3 IMAD R9, R135, 0x30, RZ ;  /* 0x000000308709b824 */ /* 0x000fe200078e02ff */
[-C--:B------:R-:W-:Y:S01]  /*2100*/  @!P6 LEA.HI.X R19, R20, R4.reuse, R21, 0x1, P2 ;  /* 0x000000041413e211 */ /* 0x080fe200010f0c15 */
[----:B------:R-:W-:Y:S01]  /*2110*/  IMAD R98, R13, 0x2, R98 ;  /* 0x000000020d627824 */ /* 0x000fe200078e0262 */
[----:B------:R-:W-:Y:S01]  /*2120*/  @!P5 LEA.HI.X R5, R134, R21, R135, 0x4, P1 ;  /* 0x000000158605d211 */ /* 0x000fe200008f2487 */
[----:B------:R-:W-:Y:S01]  /*2130*/  @!P4 IMAD.X R7, R2, 0x1, R21, P0 ;  /* 0x000000010207c824 */ /* 0x000fe200000e0615 */
[-C--:B------:R-:W-:Y:S01]  /*2140*/  @!P5 LEA R12, P2, R6, R11.reuse, 0x1 ;  /* 0x0000000b060cd211 */ /* 0x080fe200078408ff */
[----:B------:R-:W-:Y:S01]  /*2150*/  @!P3 IMAD.IADD R9, R15, 0x1, R9 ;  /* 0x000000010f09b824 */ /* 0x000fe200078e0209 */
[-C--:B------:R-:W-:Y:S01]  /*2160*/  @!P4 LEA R24, P1, R8, R11.reuse, 0x1 ;  /* 0x0000000b0818c211 */ /* 0x080fe200078208ff */
[----:B------:R-:W-:Y:S01]  /*2170*/  IMAD.IADD R10, R3, 0x1, R10 ;  /* 0x00000001030a7824 */ /* 0x000fe200078e020a */
[----:B------:R-:W-:Y:S01]  /*2180*/  @!P5 LEA.HI.X R13, R6, R4, R5, 0x1, P2 ;  /* 0x00000004060dd211 */ /* 0x000fe200010f0c05 */
[----:B------:R-:W-:Y:S01]  /*2190*/  VIADD R97, R98, UR6 ;  /* 0x0000000662617c36 */ /* 0x000fe20008000000 */
[----:B------:R-:W-:-:S02]  /*21a0*/  @!P3 LEA R16, P0, R14, R11, 0x1 ;  /* 0x0000000b0e10b211 */ /* 0x000fc400078008ff */
[-C--:B------:R-:W-:Y:S02]  /*21b0*/  @!P4 LEA.HI.X R25, R8, R4.reuse, R7, 0x1, P1 ;  /* 0x000000040819c211 */ /* 0x080fe400008f0c07 */
[----:B------:R-:W-:Y:S01]  /*21c0*/  @!P3 LEA.HI.X R17, R14, R4, R9, 0x1, P0 ;  /* 0x000000040e11b211 */ /* 0x000fe200000f0c09 */
[----:B------:R-:W-:-:S04]  /*21d0*/  DEPBAR.LE SB0, 0x0 ;  /* 0x000080000000791a */ /* 0x000fc80000000000 */
[----:B------:R-:W-:Y:S01]  /*21e0*/  BAR.SYNC.DEFER_BLOCKING 0x0 ;  /* 0x0000000000007b1d */ /* 0x000fe20000010000 */
[----:B------:R-:W-:Y:S02]  /*21f0*/  LEA R101, R10, UR6, 0x1 ;  /* 0x000000060a657c11 */ /* 0x000fe4000f8e08ff */
[----:B------:R-:W-:-:S04]  /*2200*/  LOP3.LUT P1, RZ, R165, 0x4, RZ, 0xc0, !PT ;  /* 0x00000004a5ff7812 */ /* 0x000fc8000782c0ff */
[----:B------:R-:W-:-:S05]  /*2210*/  SEL R80, R80, 0xffffffc0, !P1 ;  /* 0xffffffc050507807 */ /* 0x000fca0004800000 */
        /* <DEDUP_REMOVED lines=9> */
[----:B------:R-:W-:Y:S01]  /*22b0*/  @P6 STS.128 [R85+0x10000], RZ ;  /* 0x010000ff55006388 */ /* 0x000fe20000000c00 */
[----:B------:R-:W-:-:S03]  /*22c0*/  LOP3.LUT P6, RZ, R165, 0x2, RZ, 0xc0, !PT ;  /* 0x00000002a5ff7812 */ /* 0x000fc600078cc0ff */
[----:B------:R-:W-:Y:S01]  /*22d0*/  @P5 STS.128 [R85+0xc800], RZ ;  /* 0x00c800ff55005388 */ /* 0x000fe20000000c00 */
[----:B------:R-:W-:-:S03]  /*22e0*/  SEL R78, R178, 0xffffffe0, !P6 ;  /* 0xffffffe0b24e7807 */ /* 0x000fc60007000000 */
[----:B------:R-:W-:Y:S02]  /*22f0*/  @P5 STS.128 [R85+0xe800], RZ ;  /* 0x00e800ff55005388 */ /* 0x000fe40000000c00 */
[--C-:B------:R-:W-:Y:S02]  /*2300*/  IMAD.IADD R96, R101, 0x1, R78.reuse ;  /* 0x0000000165607824 */ /* 0x100fe400078e024e */
[----:B------:R-:W-:Y:S01]  /*2310*/  @P5 STS.128 [R85+0x10800], RZ ;  /* 0x010800ff55005388 */ /* 0x000fe20000000c00 */
[C---:B------:R-:W-:Y:S02]  /*2320*/  IMAD.IADD R94, R97.reuse, 0x1, R78 ;  /* 0x00000001615e7824 */ /* 0x040fe400078e024e */
[----:B------:R-:W-:Y:S01]  /*2330*/  IMAD.IADD R97, R97, 0x1, R80 ;  /* 0x0000000161617824 */ /* 0x000fe200078e0250 */
[----:B------:R-:W-:Y:S01]  /*2340*/  @!PT LDS RZ, [RZ] ;  /* 0x00000000fffff984 */ /* 0x000fe20000000800 */
[----:B------:R-:W-:Y:S01]  /*2350*/  @!PT LDS RZ, [RZ] ;  /* 0x00000000fffff984 */ /* 0x000fe20000000800 */
[----:B------:R-:W-:Y:S01]  /*2360*/  @!PT LDS RZ, [RZ] ;  /* 0x00000000fffff984 */ /* 0x000fe20000000800 */
[----:B------:R-:W-:Y:S01]  /*2370*/  @!P5 LDGSTS.E.BYPASS.LTC128B.128 [R85+0xc800], desc[UR10][R12.64] ;  /* 0x0c8000000c55dfae */ /* 0x000fe2000b981a0a */
[C---:B------:R-:W-:Y:S02]  /*2380*/  IMAD.IADD R92, R78.reuse, 0x1, R99 ;  /* 0x000000014e5c7824 */ /* 0x040fe400078e0263 */
[----:B------:R-:W-:Y:S01]  /*2390*/  IMAD.IADD R89, R78, 0x1, R97 ;  /* 0x000000014e597824 */ /* 0x000fe200078e0261 */
[----:B------:R-:W-:Y:S04]  /*23a0*/  @!P5 LDGSTS.E.BYPASS.LTC128B.128 [R85+0xe800], desc[UR10][R12.64+0x80] ;  /* 0x0e8000800c55dfae */ /* 0x000fe8000b981a0a */
[----:B------:R1:W-:Y:S04]  /*23b0*/  @!P5 LDGSTS.E.BYPASS.LTC128B.128 [R85+0x10800], desc[UR10][R12.64+0x100] ;  /* 0x108001000c55dfae */ /* 0x0003e8000b981a0a */
        /* <DEDUP_REMOVED lines=19> */
[----:B--2---:R-:W3:Y:S04]  /*24f0*/  LDSM.16.M88.4 R20, [R98+UR6+0x6000] ;  /* 0x006000066214783b */ /* 0x004ee80008000200 */
[----:B-1----:R-:W4:Y:S04]  /*2500*/  LDSM.16.M88.4 R12, [R98+UR6+0x6800] ;  /* 0x00680006620c783b */ /* 0x002f280008000200 */
[----:B------:R-:W1:Y:S04]  /*2510*/  LDSM.16.M88.4 R56, [R98+UR6+0x7000] ;  /* 0x007000066238783b */ /* 0x000e680008000200 */
[----:B------:R-:W2:Y:S04]  /*2520*/  LDSM.16.M88.4 R36, [R98+UR6+0x7800] ;  /* 0x007800066224783b */ /* 0x000ea80008000200 */
[----:B------:R-:W-:Y:S04]  /*2530*/  LDSM.16.M88.4 R4, [R96] ;  /* 0x000000006004783b */ /* 0x000fe80000000200 */
[----:B------:R-:W5:Y:S04]  /*2540*/  LDSM.16.M88.4 R8, [R94+0x6000] ;  /* 0x006000005e08783b */ /* 0x000f680000000200 */
[----:B------:R-:W5:Y:S04]  /*2550*/  LDSM.16.M88.4 R32, [R94+0x6800] ;  /* 0x006800005e20783b */ /* 0x000f680000000200 */
[----:B------:R-:W5:Y:S04]  /*2560*/  LDSM.16.M88.4 R28, [R94+0x7000] ;  /* 0x007000005e1c783b */ /* 0x000f680000000200 */
[----:B------:R-:W5:Y:S04]  /*2570*/  LDSM.16.M88.4 R44, [R94+0x7800] ;  /* 0x007800005e2c783b */ /* 0x000f680000000200 */
[----:B------:R-:W-:Y:S01]  /*2580*/  LDSM.16.M88.4 R40, [R97+0x7000] ;  /* 0x007000006128783b */ /* 0x000fe20000000200 */
[C---:B---3--:R-:W-:Y:S03]  /*2590*/  HMMA.16816.F32 R24, R48.reuse, R20, RZ ;  /* 0x000000143018723c */ /* 0x048fe600000018ff */
[----:B------:R-:W-:Y:S04]  /*25a0*/  LDSM.16.M88.4 R68, [R92] ;  /* 0x000000005c44783b */ /* 0x000fe80000000200 */
[----:B------:R-:W-:Y:S01]  /*25b0*/  LDSM.16.M88.4 R72, [R89+0x7800] ;  /* 0x007800005948783b */ /* 0x000fe20000000200 */
[C---:B----4-:R-:W-:Y:S03]  /*25c0*/  HMMA.16816.F32 R16, R48.reuse, R12, RZ ;  /* 0x0000000c3010723c */ /* 0x050fe600000018ff */
[----:B------:R-:W-:Y:S04]  /*25d0*/  LDSM.16.M88.4 R64, [R98+UR6+0x8000] ;  /* 0x008000066240783b */ /* 0x000fe80008000200 */
[----:B------:R-:W0:Y:S01]  /*25e0*/  LDGDEPBAR ;  /* 0x00000000000079af */ /* 0x000e220000000000 */
[C---:B------:R-:W-:Y:S08]  /*25f0*/  HMMA.16816.F32 R20, R48.reuse, R22, RZ ;  /* 0x000000163014723c */ /* 0x040ff000000018ff */
[C---:B------:R-:W-:Y:S08]  /*2600*/  HMMA.16816.F32 R12, R48.reuse, R14, RZ ;  /* 0x0000000e300c723c */ /* 0x040ff000000018ff */
[C---:B-1----:R-:W-:Y:S08]  /*2610*/  HMMA.16816.F32 R60, R48.reuse, R56, RZ ;  /* 0x00000038303c723c */ /* 0x042ff000000018ff */
[C---:B------:R-:W-:Y:S08]  /*2620*/  HMMA.16816.F32 R56, R48.reuse, R58, RZ ;  /* 0x0000003a3038723c */ /* 0x040ff000000018ff */
[C---:B--2---:R-:W-:Y:S08]  /*2630*/  HMMA.16816.F32 R52, R48.reuse, R36, RZ ;  /* 0x000000243034723c */ /* 0x044ff000000018ff */
[----:B------:R-:W-:Y:S01]  /*2640*/  HMMA.16816.F32 R48, R48, R38, RZ ;  /* 0x000000263030723c */ /* 0x000fe200000018ff */
[----:B------:R-:W-:Y:S07]  /*2650*/  LDSM.16.M88.4 R36, [R97+0x6000] ;  /* 0x006000006124783b */ /* 0x000fee0000000200 */
[C---:B-----5:R-:W-:Y:S08]  /*2660*/  HMMA.16816.F32 R24, R4.reuse, R8, R24 ;  /* 0x000000080418723c */ /* 0x060ff00000001818 */
[C---:B------:R-:W-:Y:S01]  /*2670*/  HMMA.16816.F32 R20, R4.reuse, R10, R20 ;  /* 0x0000000a0414723c */ /* 0x040fe20000001814 */
[----:B------:R-:W1:Y:S07]  /*2680*/  LDSM.16.M88.4 R8, [R99] ;  /* 0x000000006308783b */ /* 0x000e6e0000000200 */
[C---:B------:R-:W-:Y:S08]  /*2690*/  HMMA.16816.F32 R16, R4.reuse, R32, R16 ;  /* 0x000000200410723c */ /* 0x040ff00000001810 */
        /* <DEDUP_REMOVED lines=20> */
[----:B------:R-:W-:Y:S04]  /*27e0*/  LDSM.16.M88.4 R28, [R98+UR6+0x8800] ;  /* 0x00880006621c783b */ /* 0x000fe80008000200 */
[----:B------:R-:W-:Y:S03]  /*27f0*/  LDSM.16.M88.4 R8, [R98+UR6+0x9000] ;  /* 0x009000066208783b */ /* 0x000fe60008000200 */
[C---:B----4-:R-:W-:Y:S08]  /*2800*/  HMMA.16816.F32 R24, R68.reuse, R4, R24 ;  /* 0x000000044418723c */ /* 0x050ff00000001818 */
[C---:B------:R-:W-:Y:S01]  /*2810*/  HMMA.16816.F32 R20, R68.reuse, R6, R20 ;  /* 0x000000064414723c */ /* 0x040fe20000001814 */
[----:B------:R-:W3:Y:S07]  /*2820*/  LDSM.16.M88.4 R4, [R101+0x2000] ;  /* 0x002000006504783b */ /* 0x000eee0000000200 */
[C---:B-1----:R-:W-:Y:S08]  /*2830*/  HMMA.16816.F32 R16, R68.reuse, R36, R16 ;  /* 0x000000244410723c */ /* 0x042ff00000001810 */
[C---:B------:R-:W-:Y:S01]  /*2840*/  HMMA.16816.F32 R12, R68.reuse, R38, R12 ;  /* 0x00000026440c723c */ /* 0x040fe2000000180c */
[----:B------:R-:W1:Y:S07]  /*2850*/  LDSM.16.M88.4 R36, [R94+0x8000] ;  /* 0x008000005e24783b */ /* 0x000e6e0000000200 */
        /* <DEDUP_REMOVED lines=9> */
[----:B------:R-:W-:Y:S07]  /*28f0*/  LDSM.16.M88.4 R64, [R92+0x2000] ;  /* 0x002000005c40783b */ /* 0x000fee0000000200 */
[C---:B------:R-:W-:Y:S08]  /*2900*/  HMMA.16816.F32 R16, R4.reuse, R28, R16 ;  /* 0x0000001c0410723c */ /* 0x040ff00000001810 */
[C---:B------:R-:W-:Y:S01]  /*2910*/  HMMA.16816.F32 R12, R4.reuse, R30, R12 ;  /* 0x0000001e040c723c */ /* 0x040fe2000000180c */
[----:B------:R-:W-:Y:S07]  /*2920*/  LDSM.16.M88.4 R28, [R99+0x2000] ;  /* 0x00200000631c783b */ /* 0x000fee0000000200 */
[C---:B------:R-:W-:Y:S08]  /*2930*/  HMMA.16816.F32 R60, R4.reuse, R8, R60 ;  /* 0x00000008043c723c */ /* 0x040ff0000000183c */
[C---:B------:R-:W-:Y:S01]  /*2940*/  HMMA.16816.F32 R56, R4.reuse, R10, R56 ;  /* 0x0000000a0438723c */ /* 0x040fe20000001838 */
[----:B------:R-:W3:Y:S07]  /*2950*/  LDSM.16.M88.4 R8, [R97+0x8000] ;  /* 0x008000006108783b */ /* 0x000eee0000000200 */
[C---:B------:R-:W-:Y:S08]  /*2960*/  HMMA.16816.F32 R52, R4.reuse, R40, R52 ;  /* 0x000000280434723c */ /* 0x040ff00000001834 */
[----:B------:R-:W-:Y:S01]  /*2970*/  HMMA.16816.F32 R48, R4, R42, R48 ;  /* 0x0000002a0430723c */ /* 0x000fe20000001830 */
[----:B------:R-:W4:Y:S04]  /*2980*/  LDSM.16.M88.4 R4, [R97+0x8800] ;  /* 0x008800006104783b */ /* 0x000f280000000200 */
[----:B------:R-:W5:Y:S03]  /*2990*/  LDSM.16.M88.4 R40, [R97+0x9000] ;  /* 0x009000006128783b */ /* 0x000f660000000200 */
[C---:B-1----:R-:W-:Y:S08]  /*29a0*/  HMMA.16816.F32 R24, R44.reuse, R36, R24 ;  /* 0x000000242c18723c */ /* 0x042ff00000001818 */
[C---:B------:R-:W-:Y:S01]  /*29b0*/  HMMA.16816.F32 R20, R44.reuse, R38, R20 ;  /* 0x000000262c14723c */ /* 0x040fe20000001814 */
[----:B------:R-:W1:Y:S07]  /*29c0*/  LDSM.16.M88.4 R36, [R97+0x9800] ;  /* 0x009800006124783b */ /* 0x000e6e0000000200 */
[C---:B--2---:R-:W-:Y:S08]  /*29d0*/  HMMA.16816.F32 R16, R44.reuse, R32, R16 ;  /* 0x000000202c10723c */ /* 0x044ff00000001810 */
[----:B------:R-:W-:Y:S01]  /*29e0*/  HMMA.16816.F32 R12, R44, R34, R12 ;  /* 0x000000222c0c723c */ /* 0x000fe2000000180c */
[----:B------:R-:W2:Y:S07]  /*29f0*/  LDSM.16.M88.4 R32, [R89+0x8000] ;  /* 0x008000005920783b */ /* 0x000eae0000000200 */
[C---:B---3--:R-:W-:Y:S08]  /*2a00*/  HMMA.16816.F32 R24, R28.reuse, R8, R24 ;  /* 0x000000081c18723c */ /* 0x048ff00000001818 */
[C---:B------:R-:W-:Y:S01]  /*2a10*/  HMMA.16816.F32 R20, R28.reuse, R10, R20 ;  /* 0x0000000a1c14723c */ /* 0x040fe20000001814 */
[----:B------:R-:W3:Y:S07]  /*2a20*/  LDSM.16.M88.4 R8, [R89+0x8800] ;  /* 0x008800005908783b */ /* 0x000eee0000000200 */
[C---:B----4-:R-:W-:Y:S08]  /*2a30*/  HMMA.16816.F32 R16, R28.reuse, R4, R16 ;  /* 0x000000041c10723c */ /* 0x050ff00000001810 */
[----:B------:R-:W-:Y:S01]  /*2a40*/  HMMA.16816.F32 R12, R28, R6, R12 ;  /* 0x000000061c0c723c */ /* 0x000fe2000000180c */
[----:B------:R-:W4:Y:S07]  /*2a50*/  LDSM.16.M88.4 R4, [R89+0x9000] ;  /* 0x009000005904783b */ /* 0x000f2e0000000200 */
[C---:B------:R-:W-:Y:S08]  /*2a60*/  HMMA.16816.F32 R60, R44.reuse, R72, R60 ;  /* 0x000000482c3c723c */ /* 0x040ff0000000183c */
[C---:B------:R-:W-:Y:S01]  /*2a70*/  HMMA.16816.F32 R56, R44.reuse, R74, R56 ;  /* 0x0000004a2c38723c */ /* 0x040fe20000001838 */
[----:B------:R-:W-:Y:S07]  /*2a80*/  LDSM.16.M88.4 R72, [R96+0x4000] ;  /* 0x004000006048783b */ /* 0x000fee0000000200 */
[C---:B------:R-:W-:Y:S08]  /*2a90*/  HMMA.16816.F32 R52, R44.reuse, R68, R52 ;  /* 0x000000442c34723c */ /* 0x040ff00000001834 */
[----:B------:R-:W-:Y:S01]  /*2aa0*/  HMMA.16816.F32 R48, R44, R70, R48 ;  /* 0x000000462c30723c */ /* 0x000fe20000001830 */
[----:B------:R-:W4:Y:S04]  /*2ab0*/  LDSM.16.M88.4 R68, [R89+0x9800] ;  /* 0x009800005944783b */ /* 0x000f280000000200 */
[----:B------:R-:W-:Y:S03]  /*2ac0*/  LDSM.16.M88.4 R44, [R98+UR6+0xa000] ;  /* 0x00a00006622c783b */ /* 0x000fe60008000200 */
[C---:B-----5:R-:W-:Y:S08]  /*2ad0*/  HMMA.16816.F32 R60, R28.reuse, R40, R60 ;  /* 0x000000281c3c723c */ /* 0x060ff0000000183c */
[C---:B------:R-:W-:Y:S01]  /*2ae0*/  HMMA.16816.F32 R56, R28.reuse, R42, R56 ;  /* 0x0000002a1c38723c */ /* 0x040fe20000001838 */
[----:B------:R-:W-:Y:S07]  /*2af0*/  LDSM.16.M88.4 R40, [R98+UR6+0xa800] ;  /* 0x00a800066228783b */ /* 0x000fee0008000200 */
[C---:B-1----:R-:W-:Y:S08]  /*2b00*/  HMMA.16816.F32 R52, R28.reuse, R36, R52 ;  /* 0x000000241c34723c */ /* 0x042ff00000001834 */
[----:B------:R-:W-:Y:S01]  /*2b10*/  HMMA.16816.F32 R48, R28, R38, R48 ;  /* 0x000000261c30723c */ /* 0x000fe20000001830 */
[----:B------:R-:W1:Y:S04]  /*2b20*/  LDSM.16.M88.4 R28, [R101+0x4000] ;  /* 0x00400000651c783b */ /* 0x000e680000000200 */
[----:B------:R-:W5:Y:S03]  /*2b30*/  LDSM.16.M88.4 R36, [R98+UR6+0xb000] ;  /* 0x00b000066224783b */ /* 0x000f660008000200 */
        /* <DEDUP_REMOVED lines=11> */
[----:B------:R-:W4:Y:S04]  /*2bf0*/  LDSM.16.M88.4 R64, [R94+0xb800] ;  /* 0x00b800005e40783b */ /* 0x000f280000000200 */
[----:B------:R-:W4:Y:S03]  /*2c00*/  LDSM.16.M88.4 R68, [R94+0xb000] ;  /* 0x00b000005e44783b */ /* 0x000f260000000200 */
[C---:B-1----:R-:W-:Y:S08]  /*2c10*/  HMMA.16816.F32 R24, R28.reuse, R44, R24 ;  /* 0x0000002c1c18723c */ /* 0x042ff00000001818 */
[C---:B------:R-:W-:Y:S01]  /*2c20*/  HMMA.16816.F32 R20, R28.reuse, R46, R20 ;  /* 0x0000002e1c14723c */ /* 0x040fe20000001814 */
[----:B------:R-:W-:Y:S07]  /*2c30*/  LDSM.16.M88.4 R44, [R99+0x4000] ;  /* 0x00400000632c783b */ /* 0x000fee0000000200 */
[C---:B------:R-:W-:Y:S08]  /*2c40*/  HMMA.16816.F32 R16, R28.reuse, R40, R16 ;  /* 0x000000281c10723c */ /* 0x040ff00000001810 */
[C---:B------:R-:W-:Y:S01]  /*2c50*/  HMMA.16816.F32 R12, R28.reuse, R42, R12 ;  /* 0x0000002a1c0c723c */ /* 0x040fe2000000180c */
[----:B------:R-:W1:Y:S07]  /*2c60*/  LDSM.16.M88.4 R40, [R97+0xa000] ;  /* 0x00a000006128783b */ /* 0x000e6e0000000200 */
[C---:B-----5:R-:W-:Y:S08]  /*2c70*/  HMMA.16816.F32 R60, R28.reuse, R36, R60 ;  /* 0x000000241c3c723c */ /* 0x060ff0000000183c */
[C---:B------:R-:W-:Y:S01]  /*2c80*/  HMMA.16816.F32 R56, R28.reuse, R38, R56 ;  /* 0x000000261c38723c */ /* 0x040fe20000001838 */
[----:B------:R-:W5:Y:S07]  /*2c90*/  LDSM.16.M88.4 R36, [R97+0xa800] ;  /* 0x00a800006124783b */ /* 0x000f6e0000000200 */
[C---:B--2---:R-:W-:Y:S08]  /*2ca0*/  HMMA.16816.F32 R52, R28.reuse, R32, R52 ;  /* 0x000000201c34723c */ /* 0x044ff00000001834 */
[----:B------:R-:W-:Y:S01]  /*2cb0*/  HMMA.16816.F32 R48, R28, R34, R48 ;  /* 0x000000221c30723c */ /* 0x000fe20000001830 */
[----:B------:R-:W2:Y:S04]  /*2cc0*/  LDSM.16.M88.4 R28, [R97+0xb800] ;  /* 0x00b80000611c783b */ /* 0x000ea80000000200 */
[----:B------:R-:W2:Y:S03]  /*2cd0*/  LDSM.16.M88.4 R32, [R97+0xb000] ;  /* 0x00b000006120783b */ /* 0x000ea60000000200 */
[C---:B---3--:R-:W-:Y:S08]  /*2ce0*/  HMMA.16816.F32 R24, R72.reuse, R8, R24 ;  /* 0x000000084818723c */ /* 0x048ff00000001818 */
[C---:B------:R-:W-:Y:S01]  /*2cf0*/  HMMA.16816.F32 R20, R72.reuse, R10, R20 ;  /* 0x0000000a4814723c */ /* 0x040fe20000001814 */
[----:B------:R-:W-:Y:S07]  /*2d00*/  LDSM.16.M88.4 R8, [R92+0x4000] ;  /* 0x004000005c08783b */ /* 0x000fee0000000200 */
[C---:B----4-:R-:W-:Y:S08]  /*2d10*/  HMMA.16816.F32 R16, R72.reuse, R4, R16 ;  /* 0x000000044810723c */ /* 0x050ff00000001810 */
[C---:B------:R-:W-:Y:S01]  /*2d20*/  HMMA.16816.F32 R12, R72.reuse, R6, R12 ;  /* 0x00000006480c723c */ /* 0x040fe2000000180c */
[----:B------:R-:W3:Y:S07]  /*2d30*/  LDSM.16.M88.4 R4, [R89+0xa000] ;  /* 0x00a000005904783b */ /* 0x000eee0000000200 */
[C---:B------:R-:W-:Y:S08]  /*2d40*/  HMMA.16816.F32 R52, R72.reuse, R64, R52 ;  /* 0x000000404834723c */ /* 0x040ff00000001834 */
[C---:B------:R-:W-:Y:S08]  /*2d50*/  HMMA.16816.F32 R60, R72.reuse, R68, R60 ;  /* 0x00000044483c723c */ /* 0x040ff0000000183c */
[----:B------:R-:W-:Y:S08]  /*2d60*/  HMMA.16816.F32 R48, R72, R66, R48 ;  /* 0x000000424830723c */ /* 0x000ff00000001830 */
[C---:B-1----:R-:W-:Y:S08]  /*2d70*/  HMMA.16816.F32 R24, R44.reuse, R40, R24 ;  /* 0x000000282c18723c */ /* 0x042ff00000001818 */
[C---:B-----5:R-:W-:Y:S08]  /*2d80*/  HMMA.16816.F32 R16, R44.reuse, R36, R16 ;  /* 0x000000242c10723c */ /* 0x060ff00000001810 */
[C---:B------:R-:W-:Y:S01]  /*2d90*/  HMMA.16816.F32 R12, R44.reuse, R38, R12 ;  /* 0x000000262c0c723c */ /* 0x040fe2000000180c */
[----:B------:R-:W1:Y:S07]  /*2da0*/  LDSM.16.M88.4 R36, [R89+0xa800] ;  /* 0x00a800005924783b */ /* 0x000e6e0000000200 */
[----:B--2---:R-:W-:Y:S01]  /*2db0*/  HMMA.16816.F32 R52, R44, R28, R52 ;  /* 0x0000001c2c34723c */ /* 0x004fe20000001834 */
[----:B------:R-:W-:-:S07]  /*2dc0*/  IMAD.SHL.U32 R28, R165, 0x2, RZ ;  /* 0x00000002a51c7824 */ /* 0x000fce00078e00ff */
[----:B------:R-:W-:Y:S01]  /*2dd0*/  HMMA.16816.F32 R60, R44, R32, R60 ;  /* 0x000000202c3c723c */ /* 0x000fe2000000183c */
[----:B------:R-:W-:-:S05]  /*2de0*/  LOP3.LUT R33, R28, 0x6, RZ, 0xc0, !PT ;  /* 0x000000061c217812 */ /* 0x000fca00078ec0ff */
[----:B------:R-:W-:Y:S02]  /*2df0*/  IMAD R86, R86, 0x40, R33 ;  /* 0x0000004056567824 */ /* 0x000fe400078e0221 */
[----:B------:R-:W-:Y:S01]  /*2e00*/  HMMA.16816.F32 R48, R44, R30, R48 ;  /* 0x0000001e2c30723c */ /* 0x000fe20000001830 */
[----:B------:R-:W2:Y:S01]  /*2e10*/  LDSM.16.M88.4 R28, [R89+0xb000] ;  /* 0x00b00000591c783b */ /* 0x000ea20000000200 */
[----:B------:R-:W-:-:S05]  /*2e20*/  VIADD R32, R86, 0x1 ;  /* 0x0000000156207836 */ /* 0x000fca0000000000 */
[----:B------:R-:W-:Y:S01]  /*2e30*/  ISETP.GE.AND P5, PT, R32, R95, PT ;  /* 0x0000005f2000720c */ /* 0x000fe20003fa6270 */
[----:B------:R-:W-:Y:S08]  /*2e40*/  HMMA.16816.F32 R56, R72, R70, R56 ;  /* 0x000000464838723c */ /* 0x000ff00000001838 */
[----:B------:R-:W-:Y:S08]  /*2e50*/  HMMA.16816.F32 R20, R44, R42, R20 ;  /* 0x0000002a2c14723c */ /* 0x000ff00000001814 */
[----:B---3--:R-:W-:Y:S01]  /*2e60*/  HMMA.16816.F32 R24, R8, R4, R24 ;  /* 0x000000040818723c */ /* 0x008fe20000001818 */
[----:B------:R-:W-:-:S02]  /*2e70*/  IMAD.SHL.U32 R5, R90, 0x20, RZ ;  /* 0x000000205a057824 */ /* 0x000fc400078e00ff */
[----:B------:R-:W-:-:S03]  /*2e80*/  VIADD R4, R86, 0x8 ;  /* 0x0000000856047836 */ /* 0x000fc60000000000 */
[----:B------:R-:W-:Y:S02]  /*2e90*/  IADD3 R200, P2, P0, R5, R88, R200 ;  /* 0x0000005805c87210 */ /* 0x000fe4000785e0c8 */
[----:B------:R-:W3:Y:S01]  /*2ea0*/  LDSM.16.M88.4 R88, [R89+0xb800] ;  /* 0x00b800005958783b */ /* 0x000ee20000000200 */
[----:B------:R-:W-:Y:S01]  /*2eb0*/  HMMA.16816.F32 R56, R44, R34, R56 ;  /* 0x000000222c38723c */ /* 0x000fe20000001838 */
[----:B------:R-:W-:Y:S01]  /*2ec0*/  ISETP.GE.AND P4, PT, R4, R95, PT ;  /* 0x0000005f0400720c */ /* 0x000fe20003f86270 */
[----:B------:R-:W-:Y:S01]  /*2ed0*/  VIADD R4, R86, 0x9 ;  /* 0x0000000956047836 */ /* 0x000fe20000000000 */
[----:B------:R-:W-:Y:S01]  /*2ee0*/  SHF.R.S32.HI R32, RZ, 0x1f, R5 ;  /* 0x0000001fff207819 */ /* 0x000fe20000011405 */
[----:B------:R-:W-:-:S04]  /*2ef0*/  DEPBAR.LE SB0, 0x0 ;  /* 0x000080000000791a */ /* 0x000fc80000000000 */
[C---:B------:R-:W-:Y:S01]  /*2f00*/  HMMA.16816.F32 R20, R8.reuse, R6, R20 ;  /* 0x000000060814723c */ /* 0x040fe20000001814 */
[----:B------:R-:W-:Y:S01]  /*2f10*/  ISETP.GE.AND P3, PT, R4, R95, PT ;  /* 0x0000005f0400720c */ /* 0x000fe20003f66270 */
[C---:B------:R-:W-:Y:S01]  /*2f20*/  VIADD R4, R86.reuse, 0x18 ;  /* 0x0000001856047836 */ /* 0x040fe20000000000 */
[----:B------:R-:W-:Y:S01]  /*2f30*/  FSEL R27, R27, -INF , !P5 ;  /* 0xff8000001b1b7808 */ /* 0x000fe20006800000 */
[----:B------:R-:W-:Y:S01]  /*2f40*/  VIADD R6, R86, 0x10 ;  /* 0x0000001056067836 */ /* 0x000fe20000000000 */
[----:B------:R-:W-:Y:S02]  /*2f50*/  FSEL R41, R25, -INF , !P5 ;  /* 0xff80000019297808 */ /* 0x000fe40006800000 */
[----:B------:R-:W-:Y:S01]  /*2f60*/  IADD3.X R87, PT, PT, R32, R87, RZ, P2, P0 ;  /* 0x0000005720577210 */ /* 0x000fe200017e04ff */
[----:B-1----:R-:W-:Y:S01]  /*2f70*/  HMMA.16816.F32 R16, R8, R36, R16 ;  /* 0x000000240810723c */ /* 0x002fe20000001810 */
[-C--:B------:R-:W-:Y:S01]  /*2f80*/  ISETP.GE.AND P5, PT, R4, R95.reuse, PT ;  /* 0x0000005f0400720c */ /* 0x080fe20003fa6270 */
[----:B------:R-:W-:Y:S01]  /*2f90*/  VIADD R4, R86, 0x20 ;  /* 0x0000002056047836 */ /* 0x000fe20000000000 */
[-C--:B------:R-:W-:Y:S01]  /*2fa0*/  ISETP.GE.AND P2, PT, R6, R95.reuse, PT ;  /* 0x0000005f0600720c */ /* 0x080fe20003f46270 */
[C---:B------:R-:W-:Y:S01]  /*2fb0*/  VIADD R6, R86.reuse, 0x11 ;  /* 0x0000001156067836 */ /* 0x040fe20000000000 */
[----:B------:R-:W-:-:S03]  /*2fc0*/  ISETP.GE.AND P0, PT, R86, R95, PT ;  /* 0x0000005f5600720c */ /* 0x000fc60003f06270 */
[C---:B------:R-:W-:Y:S01]  /*2fd0*/  HMMA.16816.F32 R12, R8.reuse, R38, R12 ;  /* 0x00000026080c723c */ /* 0x040fe2000000180c */
[----:B------:R-:W-:Y:S02]  /*2fe0*/  FSEL R33, R26, -INF , !P0 ;  /* 0xff8000001a217808 */ /* 0x000fe40004000000 */
[----:B------:R-:W-:Y:S02]  /*2ff0*/  FSEL R37, R23, -INF , !P3 ;  /* 0xff80000017257808 */ /* 0x000fe40005800000 */
[----:B------:R-:W-:Y:S02]  /*3000*/  FSEL R39, R21, -INF , !P3 ;  /* 0xff80000015277808 */ /* 0x000fe40005800000 */
[----:B------:R-:W-:Y:S01]  /*3010*/  FSEL R43, R24, -INF , !P0 ;  /* 0xff800000182b7808 */ /* 0x000fe20004000000 */
[----:B--2---:R-:W-:Y:S01]  /*3020*/  HMMA.16816.F32 R56, R8, R30, R56 ;  /* 0x0000001e0838723c */ /* 0x004fe20000001838 */
[-C--:B------:R-:W-:Y:S01]  /*3030*/  ISETP.GE.AND P3, PT, R4, R95.reuse, PT ;  /* 0x0000005f0400720c */ /* 0x080fe20003f66270 */
[----:B------:R-:W-:Y:S01]  /*3040*/  VIADD R4, R86, 0x28 ;  /* 0x0000002856047836 */ /* 0x000fe20000000000 */
[----:B------:R-:W-:Y:S01]  /*3050*/  ISETP.GE.AND P0, PT, R6, R95, PT ;  /* 0x0000005f0600720c */ /* 0x000fe20003f06270 */
[----:B------:R-:W-:Y:S01]  /*3060*/  VIADD R6, R86, 0x19 ;  /* 0x0000001956067836 */ /* 0x000fe20000000000 */
[----:B------:R-:W-:-:S02]  /*3070*/  FSEL R35, R22, -INF , !P4 ;  /* 0xff80000016237808 */ /* 0x000fc40006000000 */
[----:B------:R-:W-:Y:S01]  /*3080*/  FSEL R5, R19, -INF , !P0 ;  /* 0xff80000013057808 */ /* 0x000fe20004000000 */
[C---:B------:R-:W-:Y:S01]  /*3090*/  HMMA.16816.F32 R60, R8.reuse, R28, R60 ;  /* 0x0000001c083c723c */ /* 0x040fe2000000183c */
[----:B------:R-:W-:Y:S02]  /*30a0*/  FSEL R17, R17, -INF , !P0 ;  /* 0xff80000011117808 */ /* 0x000fe40004000000 */
[----:B------:R-:W-:Y:S02]  /*30b0*/  FSEL R45, R20, -INF , !P4 ;  /* 0xff800000142d7808 */ /* 0x000fe40006000000 */
[-C--:B------:R-:W-:Y:S01]  /*30c0*/  ISETP.GE.AND P0, PT, R4, R95.reuse, PT ;  /* 0x0000005f0400720c */ /* 0x080fe20003f06270 */
[----:B------:R-:W-:Y:S01]  /*30d0*/  VIADD R4, R86, 0x30 ;  /* 0x0000003056047836 */ /* 0x000fe20000000000 */
[----:B------:R-:W-:Y:S01]  /*30e0*/  ISETP.GE.AND P4, PT, R6, R95, PT ;  /* 0x0000005f0600720c */ /* 0x000fe20003f86270 */
[----:B------:R-:W-:Y:S01]  /*30f0*/  VIADD R6, R86, 0x21 ;  /* 0x0000002156067836 */ /* 0x000fe20000000000 */
[----:B------:R-:W-:Y:S01]  /*3100*/  FSEL R7, R18, -INF , !P2 ;  /* 0xff80000012077808 */ /* 0x000fe20005000000 */
[----:B---3--:R-:W-:Y:S01]  /*3110*/  HMMA.16816.F32 R52, R8, R88, R52 ;  /* 0x000000580834723c */ /* 0x008fe20000001834 */
[----:B------:R-:W-:-:S02]  /*3120*/  FSEL R15, R15, -INF , !P4 ;  /* 0xff8000000f0f7808 */ /* 0x000fc40006000000 */
[----:B------:R-:W-:Y:S02]  /*3130*/  FSEL R13, R13, -INF , !P4 ;  /* 0xff8000000d0d7808 */ /* 0x000fe40006000000 */
[----:B------:R-:W-:Y:S02]  /*3140*/  FSEL R23, R16, -INF , !P2 ;  /* 0xff80000010177808 */ /* 0x000fe40005000000 */
[-C--:B------:R-:W-:Y:S01]  /*3150*/  ISETP.GE.AND P4, PT, R4, R95.reuse, PT ;  /* 0x0000005f0400720c */ /* 0x080fe20003f86270 */
[----:B------:R-:W-:Y:S01]  /*3160*/  VIADD R4, R86, 0x38 ;  /* 0x0000003856047836 */ /* 0x000fe20000000000 */
[----:B------:R-:W-:Y:S01]  /*3170*/  ISETP.GE.AND P2, PT, R6, R95, PT ;  /* 0x0000005f0600720c */ /* 0x000fe20003f46270 */
[----:B------:R-:W-:Y:S01]  /*3180*/  VIADD R6, R86, 0x29 ;  /* 0x0000002956067836 */ /* 0x000fe20000000000 */
[----:B------:R-:W-:Y:S01]  /*3190*/  FSEL R213, R58, -INF , !P0 ;  /* 0xff8000003ad57808 */ /* 0x000fe20004000000 */
[----:B------:R-:W-:Y:S01]  /*31a0*/  HMMA.16816.F32 R48, R8, R90, R48 ;  /* 0x0000005a0830723c */ /* 0x000fe20000001830 */
[----:B------:R-:W-:-:S02]  /*31b0*/  FSEL R205, R56, -INF , !P0 ;  /* 0xff80000038cd7808 */ /* 0x000fc40004000000 */
[----:B------:R-:W-:Y:S02]  /*31c0*/  ISETP.GE.U32.AND P0, PT, R95, 0x41, PT ;  /* 0x000000415f00780c */ /* 0x000fe40003f06070 */
[----:B------:R-:W-:Y:S02]  /*31d0*/  FSEL R217, R63, -INF , !P2 ;  /* 0xff8000003fd97808 */ /* 0x000fe40005000000 */
[----:B------:R-:W-:Y:S01]  /*31e0*/  FSEL R221, R61, -INF , !P2 ;  /* 0xff8000003ddd7808 */ /* 0x000fe20005000000 */
[----:B------:R-:W-:Y:S01]  /*31f0*/  BAR.SYNC.DEFER_BLOCKING 0x0 ;  /* 0x0000000000007b1d */ /* 0x000fe20000010000 */
[----:B------:R-:W-:Y:S02]  /*3200*/  ISETP.GE.AND P2, PT, R4, R95, PT ;  /* 0x0000005f0400720c */ /* 0x000fe40003f46270 */
[----:B------:R-:W-:Y:S02]  /*3210*/  FMNMX3.FTZ R4, R43, R41, R45, !PT ;  /* 0x000000292b047276 */ /* 0x000fe4000781002d */
[----:B------:R-:W-:-:S02]  /*3220*/  FSEL R21, R14, -INF , !P5 ;  /* 0xff8000000e157808 */ /* 0x000fc40006800000 */
[----:B------:R-:W-:Y:S02]  /*3230*/  FSEL R19, R12, -INF , !P5 ;  /* 0xff8000000c137808 */ /* 0x000fe40006800000 */
[----:B------:R-:W-:Y:S01]  /*3240*/  ISETP.GE.AND P5, PT, R6, R95, PT ;  /* 0x0000005f0600720c */ /* 0x000fe20003fa6270 */
[----:B------:R-:W-:Y:S01]  /*3250*/  VIADD R6, R86, 0x31 ;  /* 0x0000003156067836 */ /* 0x000fe20000000000 */
[----:B------:R-:W-:Y:S01]  /*3260*/  FMNMX3.FTZ R4, R4, R39, R23, !PT ;  /* 0x0000002704047276 */ /* 0x000fe20007810017 */
[----:B------:R-:W-:Y:S01]  /*3270*/  VIADD R86, R86, 0x39 ;  /* 0x0000003956567836 */ /* 0x000fe20000000000 */
[----:B------:R-:W-:Y:S02]  /*3280*/  FSEL R203, R62, -INF , !P3 ;  /* 0xff8000003ecb7808 */ /* 0x000fe40005800000 */
[----:B------:R-:W-:Y:S02]  /*3290*/  FSEL R223, R60, -INF , !P3 ;  /* 0xff8000003cdf7808 */ /* 0x000fe40005800000 */
[----:B------:R-:W-:-:S02]  /*32a0*/  ISETP.GE.AND P3, PT, R6, R95, PT ;  /* 0x0000005f0600720c */ /* 0x000fc40003f66270 */
[----:B------:R-:W-:Y:S02]  /*32b0*/  FMNMX3.FTZ R4, R4, R17, R19, !PT ;  /* 0x0000001104047276 */ /* 0x000fe40007810013 */
[----:B------:R-:W-:Y:S02]  /*32c0*/  FSEL R211, R59, -INF , !P5 ;  /* 0xff8000003bd37808 */ /* 0x000fe40006800000 */
[----:B------:R-:W-:Y:S02]  /*32d0*/  FSEL R219, R57, -INF , !P5 ;  /* 0xff80000039db7808 */ /* 0x000fe40006800000 */
[----:B------:R-:W-:Y:S02]  /*32e0*/  ISETP.GE.AND P5, PT, R86, R95, PT ;  /* 0x0000005f5600720c */ /* 0x000fe40003fa6270 */
[----:B------:R-:W-:Y:S02]  /*32f0*/  FSEL R189, R54, -INF , !P4 ;  /* 0xff80000036bd7808 */ /* 0x000fe40006000000 */
[----:B------:R-:W-:-:S02]  /*3300*/  FSEL R199, R52, -INF , !P4 ;  /* 0xff80000034c77808 */ /* 0x000fc40006000000 */
[----:B------:R-:W-:Y:S02]  /*3310*/  FSEL R187, R55, -INF , !P3 ;  /* 0xff80000037bb7808 */ /* 0x000fe40005800000 */
[----:B------:R-:W-:Y:S02]  /*3320*/  FSEL R198, R53, -INF , !P3 ;  /* 0xff80000035c67808 */ /* 0x000fe40005800000 */
[----:B------:R-:W-:Y:S01]  /*3330*/  FMNMX3.FTZ R4, R4, R13, R223, !PT ;  /* 0x0000000d04047276 */ /* 0x000fe200078100df */
[----:B------:R-:W-:Y:S06]  /*3340*/  @!P0 BRA `(.L_x_883) ;  /* 0x0000000000888947 */ /* 0x000fec0003800000 */
[----:B------:R-:W-:-:S04]  /*3350*/  VIADD R6, R148, 0xfffffffe ;  /* 0xfffffffe94067836 */ /* 0x000fc80000000000 */
[-C--:B------:R-:W-:Y:S02]  /*3360*/  IMAD R81, R81, R6.reuse, RZ ;  /* 0x0000000651517224 */ /* 0x080fe400078e02ff */
[----:B------:R-:W-:-:S04]  /*3370*/  IMAD.WIDE.U32 R8, R82, R6, RZ ;  /* 0x0000000652087225 */ /* 0x000fc800078e00ff */
[----:B------:R-:W-:Y:S01]  /*3380*/  IMAD.IADD R6, R9, 0x1, R81 ;  /* 0x0000000109067824 */ /* 0x000fe200078e0251 */
[----:B------:R-:W-:Y:S02]  /*3390*/  LEA R10, P4, R8, R186, 0x1 ;  /* 0x000000ba080a7211 */ /* 0x000fe400078808ff */
[----:B------:R-:W-:Y:S02]  /*33a0*/  IADD3 R9, P3, PT, R84, R8, RZ ;  /* 0x0000000854097210 */ /* 0x000fe40007f7e0ff */
[--C-:B------:R-:W-:Y:S02]  /*33b0*/  LEA.HI.X R11, R8, R185, R6.reuse, 0x1, P4 ;  /* 0x000000b9080b7211 */ /* 0x100fe400020f0c06 */
[-C--:B------:R-:W-:Y:S01]  /*33c0*/  LEA R24, P4, R9, R186.reuse, 0x1 ;  /* 0x000000ba09187211 */ /* 0x080fe200078808ff */
[----:B------:R-:W-:Y:S01]  /*33d0*/  IMAD.X R6, R83, 0x1, R6, P3 ;  /* 0x0000000153067824 */ /* 0x000fe200018e0606 */
[----:B------:R-:W-:Y:S01]  /*33e0*/  IADD3 R84, P3, PT, R84, R9, RZ ;  /* 0x0000000954547210 */ /* 0x000fe20007f7e0ff */
[----:B------:R-:W-:Y:S01]  /*33f0*/  @!PT LDS RZ, [RZ] ;  /* 0x00000000fffff984 */ /* 0x000fe20000000800 */
[----:B------:R-:W-:Y:S01]  /*3400*/  @!PT LDS RZ, [RZ] ;  /* 0x00000000fffff984 */ /* 0x000fe20000000800 */
[----:B------:R-:W-:Y:S01]  /*3410*/  @!PT LDS RZ, [RZ] ;  /* 0x00000000fffff984 */ /* 0x000fe20000000800 */
[----:B------:R1:W-:Y:S03]  /*3420*/  LDGSTS.E.BYPASS.LTC128B.128 [R85+0x6000], desc[UR10][R10.64] ;  /* 0x060000000a557fae */ /* 0x0003e6000b981a0a */
[--C-:B------:R-:W-:Y:S01]  /*3430*/  LEA.HI.X R25, R9, R185, R6.reuse, 0x1, P4 ;  /* 0x000000b909197211 */ /* 0x100fe200020f0c06 */
[----:B------:R-:W-:Y:S01]  /*3440*/  IMAD.X R83, R83, 0x1, R6, P3 ;  /* 0x0000000153537824 */ /* 0x000fe200018e0606 */
[----:B------:R-:W-:Y:S01]  /*3450*/  LEA R8, P3, R76, R9, 0x5 ;  /* 0x000000094c087211 */ /* 0x000fe200078628ff */
[----:B------:R1:W-:Y:S01]  /*3460*/  LDGSTS.E.BYPASS.LTC128B.128 [R85+0x8000], desc[UR10][R10.64+0x80] ;  /* 0x080000800a557fae */ /* 0x0003e2000b981a0a */
[----:B------:R-:W-:-:S02]  /*3470*/  LEA R28, P4, R84, R186, 0x1 ;  /* 0x000000ba541c7211 */ /* 0x000fc400078808ff */
[----:B------:R-:W-:Y:S01]  /*3480*/  LEA.HI.X R6, R76, R6, R77, 0x5, P3 ;  /* 0x000000064c067211 */ /* 0x000fe200018f2c4d */
[----:B------:R1:W-:Y:S01]  /*3490*/  LDGSTS.E.BYPASS.LTC128B.128 [R85+0xa000], desc[UR10][R10.64+0x100] ;  /* 0x0a0001000a557fae */ /* 0x0003e2000b981a0a */
[----:B------:R-:W-:Y:S02]  /*34a0*/  LEA R30, P3, R8, R186, 0x1 ;  /* 0x000000ba081e7211 */ /* 0x000fe400078608ff */
[-C--:B------:R-:W-:Y:S01]  /*34b0*/  LEA.HI.X R29, R84, R185.reuse, R83, 0x1, P4 ;  /* 0x000000b9541d7211 */ /* 0x080fe200020f0c53 */
[----:B------:R1:W-:Y:S01]  /*34c0*/  LDGSTS.E.BYPASS.LTC128B.128 [R85+0x6800], desc[UR10][R24.64] ;  /* 0x0680000018557fae */ /* 0x0003e2000b981a0a */
[----:B------:R-:W-:-:S03]  /*34d0*/  LEA.HI.X R31, R8, R185, R6, 0x1, P3 ;  /* 0x000000b9081f7211 */ /* 0x000fc600018f0c06 */
[----:B------:R1:W-:Y:S04]  /*34e0*/  LDGSTS.E.BYPASS.LTC128B.128 [R85+0x8800], desc[UR10][R24.64+0x80] ;  /* 0x0880008018557fae */ /* 0x0003e8000b981a0a */
[----:B------:R1:W-:Y:S04]  /*34f0*/  LDGSTS.E.BYPASS.LTC128B.128 [R85+0xa800], desc[UR10][R24.64+0x100] ;  /* 0x0a80010018557fae */ /* 0x0003e8000b981a0a */
[----:B------:R1:W-:Y:S04]  /*3500*/  LDGSTS.E.BYPASS.LTC128B.128 [R85+0x7000], desc[UR10][R28.64] ;  /* 0x070000001c557fae */ /* 0x0003e8000b981a0a */
[----:B------:R1:W-:Y:S04]  /*3510*/  LDGSTS.E.BYPASS.LTC128B.128 [R85+0x9000], desc[UR10][R28.64+0x80] ;  /* 0x090000801c557fae */ /* 0x0003e8000b981a0a */
[----:B------:R1:W-:Y:S04]  /*3520*/  LDGSTS.E.BYPASS.LTC128B.128 [R85+0xb000], desc[UR10][R28.64+0x100] ;  /* 0x0b0001001c557fae */ /* 0x0003e8000b981a0a */
[----:B------:R1:W-:Y:S04]  /*3530*/  LDGSTS.E.BYPASS.LTC128B.128 [R85+0x7800], desc[UR10][R30.64] ;  /* 0x078000001e557fae */ /* 0x0003e8000b981a0a */
[----:B------:R1:W-:Y:S04]  /*3540*/  LDGSTS.E.BYPASS.LTC128B.128 [R85+0x9800], desc[UR10][R30.64+0x80] ;  /* 0x098000801e557fae */ /* 0x0003e8000b981a0a */
[----:B------:R1:W-:Y:S04]  /*3550*/  LDGSTS.E.BYPASS.LTC128B.128 [R85+0xb800], desc[UR10][R30.64+0x100] ;  /* 0x0b8001001e557fae */ /* 0x0003e8000b981a0a */
[----:B------:R-:W0:Y:S02]  /*3560*/  LDGDEPBAR ;  /* 0x00000000000079af */ /* 0x000e240000000000 */
.L_x_883:
[----:B------:R-:W-:Y:S01]  /*3570*/  FMNMX3.FTZ R8, R33, R27, R35, !PT ;  /* 0x0000001b21087276 */ /* 0x000fe20007810023 */
[----:B------:R-:W-:Y:S01]  /*3580*/  IMAD.WIDE.U32 R206, R206, -0x326172a9, RZ ;  /* 0xcd9e8d57cece7825 */ /* 0x000fe200078e00ff */
[----:B------:R-:W-:Y:S01]  /*3590*/  FMNMX3.FTZ R6, R4, R221, R205, !PT ;  /* 0x000000dd04067276 */ /* 0x000fe200078100cd */
[----:B------:R-:W2:Y:S01]  /*35a0*/  LDCU UR7, c[0x0][0x45c] ;  /* 0x00008b80ff0777ac */ /* 0x000ea20008000800 */
[----:B------:R-:W-:Y:S01]  /*35b0*/  FMNMX3.FTZ R4, R8, R37, R7, !PT ;  /* 0x0000002508047276 */ /* 0x000fe20007810007 */
[----:B------:R-:W-:Y:S01]  /*35c0*/  IMAD.SHL.U32 R196, R148, 0x2, RZ ;  /* 0x0000000294c47824 */ /* 0x000fe200078e00ff */
[----:B------:R-:W-:Y:S01]  /*35d0*/  FSEL R197, R48, -INF , !P2 ;  /* 0xff80000030c57808 */ /* 0x000fe20005000000 */
[----:B------:R-:W-:Y:S01]  /*35e0*/  VIADD R9, R209, 0xbb67ae85 ;  /* 0xbb67ae85d1097836 */ /* 0x000fe20000000000 */
[----:B------:R-:W-:Y:S01]  /*35f0*/  FMNMX3.FTZ R4, R4, R5, R21, !PT ;  /* 0x0000000504047276 */ /* 0x000fe20007810015 */
[----:B-1----:R-:W-:Y:S01]  /*3600*/  VIADD R25, R196, 0xfffffffe ;  /* 0xfffffffec4197836 */ /* 0x002fe20000000000 */
[----:B------:R-:W-:Y:S01]  /*3610*/  FMNMX3.FTZ R6, R6, R219, R199, !PT ;  /* 0x000000db06067276 */ /* 0x000fe200078100c7 */
[----:B------:R-:W-:Y:S01]  /*3620*/  IMAD.WIDE.U32 R200, R200, -0x2daee0ad, RZ ;  /* 0xd2511f53c8c87825 */ /* 0x000fe200078e00ff */
[----:B------:R-:W-:-:S02]  /*3630*/  FMNMX3.FTZ R4, R4, R15, R203, !PT ;  /* 0x0000000f04047276 */ /* 0x000fc400078100cb */
[C---:B------:R-:W-:Y:S01]  /*3640*/  LOP3.LUT R87, R208.reuse, R87, R207, 0x96, !PT ;  /* 0x00000057d0577212 */ /* 0x040fe200078e96cf */
[----:B------:R-:W-:Y:S01]  /*3650*/  VIADD R229, R208, 0x9e3779b9 ;  /* 0x9e3779b9d0e57836 */ /* 0x000fe20000000000 */
[----:B------:R-:W-:Y:S01]  /*3660*/  FMNMX3.FTZ R4, R4, R217, R213, !PT ;  /* 0x000000d904047276 */ /* 0x000fe200078100d5 */
[----:B------:R-:W-:Y:S01]  /*3670*/  VIADD R227, R208, 0x3c6ef372 ;  /* 0x3c6ef372d0e37836 */ /* 0x000fe20000000000 */
[----:B------:R-:W-:Y:S01]  /*3680*/  FSEL R195, R49, -INF , !P5 ;  /* 0xff80000031c37808 */ /* 0x000fe20006800000 */
[----:B------:R-:W-:Y:S01]  /*3690*/  IMAD.WIDE.U32 R192, R87, -0x2daee0ad, RZ ;  /* 0xd2511f5357c07825 */ /* 0x000fe200078e00ff */
[----:B------:R-:W-:Y:S02]  /*36a0*/  FMNMX3.FTZ R6, R6, R198, R197, !PT ;  /* 0x000000c606067276 */ /* 0x000fe400078100c5 */
[----:B------:R-:W-:Y:S01]  /*36b0*/  FSEL R182, R50, -INF , !P2 ;  /* 0xff80000032b67808 */ /* 0x000fe20005000000 */
[C---:B------:R-:W-:Y:S01]  /*36c0*/  VIADD R225, R209.reuse, 0x76cf5d0a ;  /* 0x76cf5d0ad1e17836 */ /* 0x040fe20000000000 */
[----:B------:R-:W-:Y:S01]  /*36d0*/  FMNMX3.FTZ R4, R4, R211, R189, !PT ;  /* 0x000000d304047276 */ /* 0x000fe200078100bd */
[----:B------:R-:W-:Y:S01]  /*36e0*/  VIADD R146, R209, 0x32370b8f ;  /* 0x32370b8fd1927836 */ /* 0x000fe20000000000 */
[----:B------:R-:W-:Y:S01]  /*36f0*/  FMNMX.FTZ R11, R195, R6, !PT ;  /* 0x00000006c30b7209 */ /* 0x000fe20007810000 */
[C---:B------:R-:W-:Y:S01]  /*3700*/  VIADD R147, R208.reuse, 0xdaa66d2b ;  /* 0xdaa66d2bd0937836 */ /* 0x040fe20000000000 */
[----:B------:R-:W-:Y:S01]  /*3710*/  FSEL R181, R51, -INF , !P5 ;  /* 0xff80000033b57808 */ /* 0x000fe20006800000 */
[----:B------:R-:W-:Y:S01]  /*3720*/  VIADD R145, R208, 0x78dde6e4 ;  /* 0x78dde6e4d0917836 */ /* 0x000fe20000000000 */
[----:B------:R-:W-:Y:S01]  /*3730*/  FMNMX3.FTZ R4, R4, R187, R182, !PT ;  /* 0x000000bb04047276 */ /* 0x000fe200078100b6 */
[----:B------:R-:W1:Y:S01]  /*3740*/  SHFL.BFLY PT, R8, R11, 0x2, 0x1f ;  /* 0x0c401f000b087f89 */ /* 0x000e6200000e0000 */
[C---:B------:R-:W-:Y:S01]  /*3750*/  LOP3.LUT R25, R209.reuse, R25, R201, 0x96, !PT ;  /* 0x00000019d1197212 */ /* 0x040fe200078e96c9 */
[----:B------:R-:W-:Y:S01]  /*3760*/  VIADD R144, R209, 0xa9066899 ;  /* 0xa9066899d1907836 */ /* 0x000fe20000000000 */
[----:B------:R-:W-:Y:S01]  /*3770*/  LOP3.LUT R190, R9, R200, R193, 0x96, !PT ;  /* 0x000000c809be7212 */ /* 0x000fe200078e96c1 */
[----:B------:R-:W-:Y:S01]  /*3780*/  VIADD R204, R209, 0xed9eba14 ;  /* 0xed9eba14d1cc7836 */ /* 0x000fe20000000000 */
[----:B------:R-:W-:Y:S01]  /*3790*/  FMNMX.FTZ R9, R181, R4, !PT ;  /* 0x00000004b5097209 */ /* 0x000fe20007810000 */
[----:B------:R-:W-:Y:S01]  /*37a0*/  IMAD.WIDE.U32 R30, R25, -0x326172a9, RZ ;  /* 0xcd9e8d57191e7825 */ /* 0x000fe200078e00ff */
[----:B------:R-:W-:-:S03]  /*37b0*/  LOP3.LUT R179, R3, 0x200, R79, 0xf8, !PT ;  /* 0x0000020003b37812 */ /* 0x000fc600078ef84f */
[----:B------:R-:W-:Y:S01]  /*37c0*/  IMAD.WIDE.U32 R190, R190, -0x326172a9, RZ ;  /* 0xcd9e8d57bebe7825 */ /* 0x000fe200078e00ff */
[----:B------:R-:W3:Y:S01]  /*37d0*/  SHFL.BFLY PT, R6, R9, 0x2, 0x1f ;  /* 0x0c401f0009067f89 */ /* 0x000ee200000e0000 */
[----:B------:R-:W-:Y:S02]  /*37e0*/  LOP3.LUT R4, R229, R206, R31, 0x96, !PT ;  /* 0x000000cee5047212 */ /* 0x000fe400078e961f */
[----:B------:R-:W-:Y:S01]  /*37f0*/  LEA R179, R179, UR6, 0x1 ;  /* 0x00000006b3b37c11 */ /* 0x000fe2000f8e08ff */
[----:B------:R-:W-:Y:S01]  /*3800*/  VIADD R184, R208, 0xb54cda56 ;  /* 0xb54cda56d0b87836 */ /* 0x000fe20000000000 */
[----:B------:R-:W-:Y:S01]  /*3810*/  LOP3.LUT R30, R227, R30, R191, 0x96, !PT ;  /* 0x0000001ee31e7212 */ /* 0x000fe200078e96bf */
[----:B------:R-:W-:Y:S02]  /*3820*/  IMAD.WIDE.U32 R24, R4, -0x2daee0ad, RZ ;  /* 0xd2511f5304187825 */ /* 0x000fe400078e00ff */
[----:B------:R-:W-:Y:S02]  /*3830*/  LDSM.16.MT88.4 R124, [R179+0xc000] ;  /* 0x00c00000b37c783b */ /* 0x000fe40000004200 */
[----:B------:R-:W-:Y:S01]  /*3840*/  IMAD.WIDE.U32 R30, R30, -0x2daee0ad, RZ ;  /* 0xd2511f531e1e7825 */ /* 0x000fe200078e00ff */
[----:B------:R-:W-:Y:S01]  /*3850*/  LOP3.LUT R4, R225, R192, R25, 0x96, !PT ;  /* 0x000000c0e1047212 */ /* 0x000fe200078e9619 */
[----:B------:R-:W-:Y:S01]  /*3860*/  LDSM.16.MT88.4 R96, [R179+0x10000] ;  /* 0x01000000b360783b */ /* 0x000fe20000004200 */
[----:B-1----:R-:W-:Y:S01]  /*3870*/  FMNMX.FTZ R11, R11, R8, !PT ;  /* 0x000000080b0b7209 */ /* 0x002fe20007810000 */
[----:B------:R-:W-:Y:S01]  /*3880*/  IMAD.IADD R177, R80, 0x1, R179 ;  /* 0x0000000150b17824 */ /* 0x000fe200078e02b3 */
[----:B------:R-:W-:Y:S01]  /*3890*/  LOP3.LUT R24, R146, R24, R31, 0x96, !PT ;  /* 0x0000001892187212 */ /* 0x000fe200078e961f */
[----:B------:R-:W-:Y:S01]  /*38a0*/  IMAD.WIDE.U32 R28, R4, -0x326172a9, RZ ;  /* 0xcd9e8d57041c7825 */ /* 0x000fe200078e00ff */
[----:B------:R-:W-:Y:S03]  /*38b0*/  LDSM.16.MT88.4 R64, [R179+0xe000] ;  /* 0x00e00000b340783b */ /* 0x000fe60000004200 */
[----:B------:R-:W-:Y:S01]  /*38c0*/  IMAD.WIDE.U32 R24, R24, -0x326172a9, RZ ;  /* 0xcd9e8d5718187825 */ /* 0x000fe200078e00ff */
[----:B------:R-:W-:Y:S01]  /*38d0*/  LOP3.LUT R4, R147, R190, R29, 0x96, !PT ;  /* 0x000000be93047212 */ /* 0x000fe200078e961d */
[----:B------:R-:W1:Y:S02]  /*38e0*/  SHFL.BFLY PT, R132, R11, 0x1, 0x1f ;  /* 0x0c201f000b847f89 */ /* 0x000e6400000e0000 */
[----:B------:R-:W-:Y:S01]  /*38f0*/  IMAD.IADD R175, R78, 0x1, R177 ;  /* 0x000000014eaf7824 */ /* 0x000fe200078e02b1 */
[----:B------:R-:W-:Y:S01]  /*3900*/  LOP3.LUT R8, R145, R28, R25, 0x96, !PT ;  /* 0x0000001c91087212 */ /* 0x000fe200078e9619 */
[----:B------:R-:W-:Y:S01]  /*3910*/  IMAD.WIDE.U32 R28, R4, -0x2daee0ad, RZ ;  /* 0xd2511f53041c7825 */ /* 0x000fe200078e00ff */
[----:B---3--:R-:W-:Y:S01]  /*3920*/  FMNMX.FTZ R25, R9, R6, !PT ;  /* 0x0000000609197209 */ /* 0x008fe20007810000 */
[----:B------:R-:W-:Y:S01]  /*3930*/  LDSM.16.MT88.4 R80, [R177+0xe000] ;  /* 0x00e00000b150783b */ /* 0x000fe20000004200 */
[----:B------:R-:W3:Y:S01]  /*3940*/  LDC R6, c[0x0][0x4f8] ;  /* 0x00013e00ff067b82 */ /* 0x000ee20000000800 */
[----:B------:R-:W-:Y:S01]  /*3950*/  IMAD.WIDE.U32 R8, R8, -0x2daee0ad, RZ ;  /* 0xd2511f5308087825 */ /* 0x000fe200078e00ff */
[----:B------:R-:W-:Y:S01]  /*3960*/  LOP3.LUT R10, R204, R30, R29, 0x96, !PT ;  /* 0x0000001ecc0a7212 */ /* 0x000fe200078e961d */
[----:B------:R-:W4:Y:S02]  /*3970*/  SHFL.BFLY PT, R4, R25, 0x1, 0x1f ;  /* 0x0c201f0019047f89 */ /* 0x000f2400000e0000 */
[----:B------:R-:W-:Y:S01]  /*3980*/  VIADD R216, R208, 0x1715609d ;  /* 0x1715609dd0d87836 */ /* 0x000fe20000000000 */
[----:B------:R-:W-:Y:S01]  /*3990*/  LOP3.LUT R28, R144, R28, R9, 0x96, !PT ;  /* 0x0000001c901c7212 */ /* 0x000fe200078e9609 */
[----:B------:R-:W5:Y:S01]  /*39a0*/  LDSM.16.MT88.4 R140, [R175+0x10000] ;  /* 0x01000000af8c783b */ /* 0x000f620000004200 */
[----:B------:R-:W-:-:S02]  /*39b0*/  IMAD.IADD R218, R78, 0x1, R179 ;  /* 0x000000014eda7824 */ /* 0x000fc400078e02b3 */
[----:B------:R-:W-:Y:S01]  /*39c0*/  VIADD R215, R209, 0x646e171e ;  /* 0x646e171ed1d77836 */ /* 0x000fe20000000000 */
[----:B------:R-:W-:Y:S01]  /*39d0*/  LDSM.16.MT88.4 R88, [R175+0xe000] ;  /* 0x00e00000af58783b */ /* 0x000fe20000004200 */
[----:B------:R-:W-:-:S03]  /*39e0*/  IMAD.WIDE.U32 R28, R28, -0x326172a9, RZ ;  /* 0xcd9e8d571c1c7825 */ /* 0x000fc600078e00ff */
[----:B------:R-:W5:Y:S01]  /*39f0*/  LDSM.16.MT88.4 R72, [R218+0xe000] ;  /* 0x00e00000da48783b */ /* 0x000f620000004200 */
[----:B------:R-:W-:Y:S01]  /*3a00*/  IMAD.MOV.U32 R12, RZ, RZ, R28 ;  /* 0x000000ffff0c7224 */ /* 0x000fe200078e001c */
[----:B-1----:R-:W-:Y:S01]  /*3a10*/  FMNMX.FTZ R132, R11, R132, !PT ;  /* 0x000000840b847209 */ /* 0x002fe20007810000 */
[----:B------:R-:W-:Y:S01]  /*3a20*/  IMAD.WIDE.U32 R10, R10, -0x326172a9, RZ ;  /* 0xcd9e8d570a0a7825 */ /* 0x000fe200078e00ff */
[----:B------:R-:W-:Y:S01]  /*3a30*/  PRMT R9, R28, 0x7771, RZ ;  /* 0x000077711c097816 */ /* 0x000fe200000000ff */
[----:B------:R-:W-:Y:S01]  /*3a40*/  LDSM.16.MT88.4 R104, [R218+0x10000] ;  /* 0x01000000da68783b */ /* 0x000fe20000004200 */
[C---:B------:R-:W-:Y:S01]  /*3a50*/  FSETP.NEU.FTZ.AND P2, PT, R132.reuse, -INF , PT ;  /* 0xff8000008400780b */ /* 0x040fe20003f5d000 */
[----:B--2---:R-:W-:Y:S01]  /*3a60*/  FMUL.FTZ R202, R132, UR7 ;  /* 0x0000000784ca7c20 */ /* 0x004fe20008410000 */
[----:B------:R-:W-:Y:S01]  /*3a70*/  LOP3.LUT R113, R184, R10, R29, 0x96, !PT ;  /* 0x0000000ab8717212 */ /* 0x000fe200078e961d */
[----:B------:R-:W-:Y:S01]  /*3a80*/  LDSM.16.MT88.4 R120, [R177+0x10000] ;  /* 0x01000000b178783b */ /* 0x000fe20000004200 */
[----:B---3--:R-:W-:-:S02]  /*3a90*/  LOP3.LUT R6, R6, 0xff, RZ, 0xc0, !PT ;  /* 0x000000ff06067812 */ /* 0x008fc400078ec0ff */
[----:B----4-:R-:W-:Y:S01]  /*3aa0*/  FMNMX.FTZ R3, R25, R4, !PT ;  /* 0x0000000419037209 */ /* 0x010fe20007810000 */
[----:B------:R-:W-:Y:S01]  /*3ab0*/  LDSM.16.MT88.4 R56, [R175+0xc000] ;  /* 0x00c00000af38783b */ /* 0x000fe20000004200 */
[----:B------:R-:W-:Y:S01]  /*3ac0*/  FSEL R202, R202, RZ, P2 ;  /* 0x000000ffcaca7208 */ /* 0x000fe20001000000 */
[----:B------:R-:W-:Y:S01]  /*3ad0*/  IMAD R180, R6, 0x10000, R6 ;  /* 0x0001000006b47824 */ /* 0x000fe200078e0206 */
[C---:B------:R-:W-:Y:S01]  /*3ae0*/  FSETP.NEU.FTZ.AND P2, PT, R3.reuse, -INF , PT ;  /* 0xff8000000300780b */ /* 0x040fe20003f5d000 */
[----:B------:R-:W-:Y:S01]  /*3af0*/  FMUL.FTZ R194, R3, UR7 ;  /* 0x0000000703c27c20 */ /* 0x000fe20008410000 */
[----:B------:R-:W-:Y:S01]  /*3b00*/  LOP3.LUT R6, R113, 0xffff, RZ, 0xc0, !PT ;  /* 0x0000ffff71067812 */ /* 0x000fe200078ec0ff */
[--C-:B------:R-:W-:Y:S01]  /*3b10*/  FFMA.FTZ R174, R45, UR7, -R202.reuse ;  /* 0x000000072dae7c23 */ /* 0x100fe200080108ca */
[--C-:B------:R-:W-:Y:S01]  /*3b20*/  FFMA.FTZ R169, R39, UR7, -R202.reuse ;  /* 0x0000000727a97c23 */ /* 0x100fe200080108ca */
[--C-:B------:R-:W-:Y:S01]  /*3b30*/  FFMA.FTZ R176, R43, UR7, -R202.reuse ;  /* 0x000000072bb07c23 */ /* 0x100fe200080108ca */
[----:B------:R-:W-:Y:S01]  /*3b40*/  FSEL R194, R194, RZ, P2 ;  /* 0x000000ffc2c27208 */ /* 0x000fe20001000000 */
[----:B------:R-:W-:Y:S01]  /*3b50*/  FFMA.FTZ R173, R41, UR7, -R202 ;  /* 0x0000000729ad7c23 */ /* 0x000fe200080108ca */
[----:B------:R-:W-:Y:S01]  /*3b60*/  LOP3.LUT R12, R12, 0xff, RZ, 0xc0, !PT ;  /* 0x000000ff0c0c7812 */ /* 0x000fe200078ec0ff */
[----:B------:R-:W-:Y:S01]  /*3b70*/  MUFU.EX2 R174, R174 ;  /* 0x000000ae00ae7308 */ /* 0x000fe20000000800 */
[----:B------:R-:W-:Y:S01]  /*3b80*/  LOP3.LUT R25, R113, 0xff, RZ, 0xc0, !PT ;  /* 0x000000ff71197812 */ /* 0x000fe200078ec0ff */
[--C-:B------:R-:W-:Y:S01]  /*3b90*/  FFMA.FTZ R168, R35, UR7, -R194.reuse ;  /* 0x0000000723a87c23 */ /* 0x100fe200080108c2 */
[--C-:B------:R-:W-:Y:S01]  /*3ba0*/  FFMA.FTZ R163, R37, UR7, -R194.reuse ;  /* 0x0000000725a37c23 */ /* 0x100fe200080108c2 */
[--C-:B------:R-:W-:Y:S01]  /*3bb0*/  FFMA.FTZ R172, R33, UR7, -R194.reuse ;  /* 0x0000000721ac7c23 */ /* 0x100fe200080108c2 */
[----:B------:R-:W1:Y:S01]  /*3bc0*/  MUFU.EX2 R169, R169 ;  /* 0x000000a900a97308 */ /* 0x000e620000000800 */
[----:B------:R-:W-:Y:S01]  /*3bd0*/  FFMA.FTZ R171, R27, UR7, -R194 ;  /* 0x000000071bab7c23 */ /* 0x000fe200080108c2 */
[----:B------:R-:W-:Y:S01]  /*3be0*/  SHF.R.U32.HI R6, RZ, 0x8, R6 ;  /* 0x00000008ff067819 */ /* 0x000fe20000011606 */
[--C-:B------:R-:W-:Y:S01]  /*3bf0*/  FFMA.FTZ R160, R17, UR7, -R202.reuse ;  /* 0x0000000711a07c23 */ /* 0x100fe200080108ca */
[C---:B------:R-:W-:Y:S01]  /*3c00*/  PRMT R14, R28.reuse, 0x7773, RZ ;  /* 0x000077731c0e7816 */ /* 0x040fe200000000ff */
[----:B------:R-:W-:Y:S01]  /*3c10*/  MUFU.EX2 R176, R176 ;  /* 0x000000b000b07308 */ /* 0x000fe20000000800 */
[----:B------:R-:W-:Y:S01]  /*3c20*/  PRMT R115, R28, 0x7772, RZ ;  /* 0x000077721c737816 */ /* 0x000fe200000000ff */
[----:B------:R-:W-:Y:S01]  /*3c30*/  FFMA.FTZ R159, R19, UR7, -R202 ;  /* 0x00000007139f7c23 */ /* 0x000fe200080108ca */
[----:B------:R-:W-:Y:S01]  /*3c40*/  PRMT R4, R113, 0x7632, R4 ;  /* 0x0000763271047816 */ /* 0x000fe20000000004 */
[----:B------:R-:W-:Y:S01]  /*3c50*/  MUFU.EX2 R173, R173 ;  /* 0x000000ad00ad7308 */ /* 0x000fe20000000800 */
[----:B------:R-:W-:Y:S01]  /*3c60*/  PRMT R9, R12, 0x5410, R9 ;  /* 0x000054100c097816 */ /* 0x000fe20000000009 */
[----:B------:R-:W2:Y:S01]  /*3c70*/  LDSM.16.MT88.4 R16, [R179+0xc800] ;  /* 0x00c80000b310783b */ /* 0x000ea20000004200 */
[----:B------:R-:W-:Y:S01]  /*3c80*/  PRMT R25, R25, 0x5410, R6 ;  /* 0x0000541019197816 */ /* 0x000fe20000000006 */
[----:B------:R-:W-:Y:S01]  /*3c90*/  MUFU.EX2 R168, R168 ;  /* 0x000000a800a87308 */ /* 0x000fe20000000800 */
[----:B------:R-:W-:Y:S01]  /*3ca0*/  PRMT R115, R115, 0x5410, R14 ;  /* 0x0000541073737816 */ /* 0x000fe2000000000e */
[----:B------:R-:W-:Y:S01]  /*3cb0*/  FFMA.FTZ R158, R13, UR7, -R202 ;  /* 0x000000070d9e7c23 */ /* 0x000fe200080108ca */
[----:B------:R-:W-:Y:S01]  /*3cc0*/  SHF.R.U32.HI R113, RZ, 0x18, R113 ;  /* 0x00000018ff717819 */ /* 0x000fe20000011671 */
[----:B------:R-:W3:Y:S01]  /*3cd0*/  MUFU.EX2 R163, R163 ;  /* 0x000000a300a37308 */ /* 0x000ee20000000800 */
[----:B------:R-:W-:Y:S01]  /*3ce0*/  LOP3.LUT R4, R4, 0xff, RZ, 0xc0, !PT ;  /* 0x000000ff04047812 */ /* 0x000fe200078ec0ff */
[--C-:B------:R-:W-:Y:S01]  /*3cf0*/  FFMA.FTZ R157, R21, UR7, -R194.reuse ;  /* 0x00000007159d7c23 */ /* 0x100fe200080108c2 */
[----:B------:R-:W-:Y:S01]  /*3d00*/  LOP3.LUT R115, R115, 0xff00ff, RZ, 0xc0, !PT ;  /* 0x00ff00ff73737812 */ /* 0x000fe200078ec0ff */
[----:B------:R-:W-:Y:S01]  /*3d10*/  MUFU.EX2 R172, R172 ;  /* 0x000000ac00ac7308 */ /* 0x000fe20000000800 */
[--C-:B------:R-:W-:Y:S01]  /*3d20*/  HSET2.LE.AND R114, R9, R180.reuse, PT ;  /* 0x000000b409727233 */ /* 0x100fe20003803000 */
[----:B------:R-:W-:Y:S01]  /*3d30*/  FFMA.FTZ R156, R15, UR7, -R194 ;  /* 0x000000070f9c7c23 */ /* 0x000fe200080108c2 */
[--C-:B------:R-:W-:Y:S01]  /*3d40*/  HSET2.LE.AND R112, R25, R180.reuse, PT ;  /* 0x000000b419707233 */ /* 0x100fe20003803000 */
[----:B------:R-:W4:Y:S01]  /*3d50*/  MUFU.EX2 R171, R171 ;  /* 0x000000ab00ab7308 */ /* 0x000f220000000800 */
[----:B------:R-:W-:Y:S01]  /*3d60*/  PRMT R113, R4, 0x5410, R113 ;  /* 0x0000541004717816 */ /* 0x000fe20000000071 */
[----:B------:R-:W-:Y:S01]  /*3d70*/  FFMA.FTZ R167, R23, UR7, -R202 ;  /* 0x0000000717a77c23 */ /* 0x000fe200080108ca */
[----:B-1----:R-:W-:Y:S01]  /*3d80*/  F2FP.F16.F32.PACK_AB R25, R169, R174 ;  /* 0x000000aea919723e */ /* 0x002fe200000000ff */
[----:B------:R-:W-:Y:S01]  /*3d90*/  MUFU.EX2 R159, R159 ;  /* 0x0000009f009f7308 */ /* 0x000fe20000000800 */
[----:B------:R-:W-:Y:S01]  /*3da0*/  LOP3.LUT R24, R216, R24, R11, 0x96, !PT ;  /* 0x00000018d8187212 */ /* 0x000fe200078e960b */
[----:B------:R-:W-:Y:S01]  /*3db0*/  FFMA.FTZ R162, R7, UR7, -R194 ;  /* 0x0000000707a27c23 */ /* 0x000fe200080108c2 */
[--C-:B------:R-:W-:Y:S01]  /*3dc0*/  HSET2.LE.AND R115, R115, R180.reuse, PT ;  /* 0x000000b473737233 */ /* 0x100fe20003803000 */
[----:B------:R-:W1:Y:S01]  /*3dd0*/  MUFU.EX2 R158, R158 ;  /* 0x0000009e009e7308 */ /* 0x000e620000000800 */
[----:B------:R-:W-:Y:S01]  /*3de0*/  LOP3.LUT R114, R25, R114, RZ, 0xc0, !PT ;  /* 0x0000007219727212 */ /* 0x000fe200078ec0ff */
[----:B------:R-:W-:Y:S01]  /*3df0*/  IMAD.WIDE.U32 R24, R24, -0x2daee0ad, RZ ;  /* 0xd2511f5318187825 */ /* 0x000fe200078e00ff */
[--C-:B------:R-:W-:Y:S01]  /*3e00*/  HSET2.LE.AND R113, R113, R180.reuse, PT ;  /* 0x000000b471717233 */ /* 0x100fe20003803000 */
[----:B------:R-:W-:Y:S01]  /*3e10*/  MUFU.EX2 R157, R157 ;  /* 0x0000009d009d7308 */ /* 0x000fe20000000800 */
[----:B---3--:R-:W-:Y:S01]  /*3e20*/  F2FP.F16.F32.PACK_AB R6, R163, R168 ;  /* 0x000000a8a306723e */ /* 0x008fe200000000ff */
[----:B------:R-:W-:Y:S01]  /*3e30*/  IMAD.MOV.U32 R10, RZ, RZ, R24 ;  /* 0x000000ffff0a7224 */ /* 0x000fe200078e0018 */
[----:B------:R-:W-:Y:S01]  /*3e40*/  F2FP.F16.F32.PACK_AB R9, R173, R176 ;  /* 0x000000b0ad09723e */ /* 0x000fe200000000ff */
[----:B------:R-:W3:Y:S01]  /*3e50*/  MUFU.EX2 R156, R156 ;  /* 0x0000009c009c7308 */ /* 0x000ee20000000800 */
[----:B----4-:R-:W-:Y:S01]  /*3e60*/  F2FP.F16.F32.PACK_AB R4, R171, R172 ;  /* 0x000000acab04723e */ /* 0x010fe200000000ff */
[----:B------:R-:W-:Y:S01]  /*3e70*/  FFMA.FTZ R161, R5, UR7, -R194 ;  /* 0x0000000705a17c23 */ /* 0x000fe200080108c2 */
[----:B------:R-:W-:Y:S01]  /*3e80*/  LOP3.LUT R115, R6, R115, RZ, 0xc0, !PT ;  /* 0x0000007306737212 */ /* 0x000fe200078ec0ff */
[----:B------:R-:W-:Y:S01]  /*3e90*/  MUFU.EX2 R167, R167 ;  /* 0x000000a700a77308 */ /* 0x000fe20000000800 */
[----:B------:R-:W-:Y:S01]  /*3ea0*/  LOP3.LUT R112, R9, R112, RZ, 0xc0, !PT ;  /* 0x0000007009707212 */ /* 0x000fe200078ec0ff */
[----:B------:R-:W4:Y:S01]  /*3eb0*/  LDSM.16.MT88.4 R20, [R218+0xe800] ;  /* 0x00e80000da14783b */ /* 0x000f220000004200 */
[----:B------:R-:W-:Y:S01]  /*3ec0*/  LOP3.LUT R113, R4, R113, RZ, 0xc0, !PT ;  /* 0x0000007104717212 */ /* 0x000fe200078ec0ff */
[----:B------:R-:W2:Y:S01]  /*3ed0*/  MUFU.EX2 R160, R160 ;  /* 0x000000a000a07308 */ /* 0x000ea20000000800 */
[C---:B------:R-:W-:Y:S01]  /*3ee0*/  PRMT R6, R24.reuse, 0x7773, RZ ;  /* 0x0000777318067816 */ /* 0x040fe200000000ff */
[----:B------:R-:W-:Y:S01]  /*3ef0*/  LDSM.16.MT88.4 R40, [R218+0xc000] ;  /* 0x00c00000da28783b */ /* 0x000fe20000004200 */
[C---:B------:R-:W-:Y:S01]  /*3f00*/  PRMT R9, R24.reuse, 0x7772, RZ ;  /* 0x0000777218097816 */ /* 0x040fe200000000ff */
[----:B------:R-:W-:Y:S01]  /*3f10*/  MUFU.EX2 R162, R162 ;  /* 0x000000a200a27308 */ /* 0x000fe20000000800 */
[----:B------:R-:W-:Y:S01]  /*3f20*/  LOP3.LUT R4, R215, R8, R25, 0x96, !PT ;  /* 0x00000008d7047212 */ /* 0x000fe200078e9619 */
[C---:B------:R-:W-:Y:S01]  /*3f30*/  HMMA.16816.F32 R128, R112.reuse, R124, RZ ;  /* 0x0000007c7080723c */ /* 0x040fe200000018ff */
[----:B------:R-:W-:Y:S01]  /*3f40*/  PRMT R11, R24, 0x7771, RZ ;  /* 0x00007771180b7816 */ /* 0x000fe200000000ff */
[----:B------:R-:W2:Y:S01]  /*3f50*/  MUFU.EX2 R161, R161 ;  /* 0x000000a100a17308 */ /* 0x000ea20000000800 */
[----:B------:R-:W-:Y:S01]  /*3f60*/  LOP3.LUT R10, R10, 0xff, RZ, 0xc0, !PT ;  /* 0x000000ff0a0a7812 */ /* 0x000fe200078ec0ff */
[----:B------:R-:W-:Y:S01]  /*3f70*/  LDSM.16.MT88.4 R48, [R177+0xc000] ;  /* 0x00c00000b130783b */ /* 0x000fe20000004200 */
[----:B------:R-:W-:Y:S01]  /*3f80*/  PRMT R6, R9, 0x5410, R6 ;  /* 0x0000541009067816 */ /* 0x000fe20000000006 */
[--C-:B------:R-:W-:Y:S01]  /*3f90*/  FFMA.FTZ R214, R223, UR7, -R202.reuse ;  /* 0x00000007dfd67c23 */ /* 0x100fe200080108ca */
[C---:B------:R-:W-:Y:S01]  /*3fa0*/  PRMT R9, R4.reuse, 0x7632, R9 ;  /* 0x0000763204097816 */ /* 0x040fe20000000009 */
[C---:B------:R-:W-:Y:S01]  /*3fb0*/  HMMA.16816.F32 R124, R112.reuse, R126, RZ ;  /* 0x0000007e707c723c */ /* 0x040fe200000018ff */
[C---:B------:R-:W-:Y:S01]  /*3fc0*/  LOP3.LUT R231, R4.reuse, 0xffff, RZ, 0xc0, !PT ;  /* 0x0000ffff04e77812 */ /* 0x040fe200078ec0ff */
[----:B------:R-:W-:Y:S01]  /*3fd0*/  LDSM.16.MT88.4 R136, [R218+0xc800] ;  /* 0x00c80000da88783b */ /* 0x000fe20000004200 */
[----:B------:R-:W-:Y:S01]  /*3fe0*/  LOP3.LUT R8, R4, 0xff, RZ, 0xc0, !PT ;  /* 0x000000ff04087812 */ /* 0x000fe200078ec0ff */
[----:B------:R-:W-:Y:S01]  /*3ff0*/  FFMA.FTZ R210, R205, UR7, -R202 ;  /* 0x00000007cdd27c23 */ /* 0x000fe200080108ca */
[----:B------:R-:W-:Y:S01]  /*4000*/  PRMT R11, R10, 0x5410, R11 ;  /* 0x000054100a0b7816 */ /* 0x000fe2000000000b */
[----:B------:R-:W-:Y:S01]  /*4010*/  LDSM.16.MT88.4 R28, [R175+0xc800] ;  /* 0x00c80000af1c783b */ /* 0x000fe20000004200 */
[----:B------:R-:W-:Y:S01]  /*4020*/  LOP3.LUT R13, R6, 0xff00ff, RZ, 0xc0, !PT ;  /* 0x00ff00ff060d7812 */ /* 0x000fe200078ec0ff */
[C---:B-----5:R-:W-:Y:S01]  /*4030*/  HMMA.16816.F32 R116, R112.reuse, R140, RZ ;  /* 0x0000008c7074723c */ /* 0x060fe200000018ff */
[----:B------:R-:W-:Y:S01]  /*4040*/  SHF.R.U32.HI R4, RZ, 0x18, R4 ;  /* 0x00000018ff047819 */ /* 0x000fe20000011604 */
[----:B------:R-:W-:Y:S01]  /*4050*/  LDSM.16.MT88.4 R32, [R177+0xc800] ;  /* 0x00c80000b120783b */ /* 0x000fe20000004200 */
[----:B------:R-:W-:Y:S01]  /*4060*/  LOP3.LUT R9, R9, 0xff, RZ, 0xc0, !PT ;  /* 0x000000ff09097812 */ /* 0x000fe200078ec0ff */
[----:B------:R-:W-:Y:S01]  /*4070*/  FFMA.FTZ R212, R213, UR7, -R194 ;  /* 0x00000007d5d47c23 */ /* 0x000fe200080108c2 */
[----:B------:R-:W-:Y:S01]  /*4080*/  SHF.R.U32.HI R231, RZ, 0x8, R231 ;  /* 0x00000008ffe77819 */ /* 0x000fe200000116e7 */
[----:B------:R-:W-:Y:S01]  /*4090*/  LDSM.16.MT88.4 R24, [R179+0xe800] ;  /* 0x00e80000b318783b */ /* 0x000fe20000004200 */
[--C-:B------:R-:W-:Y:S01]  /*40a0*/  HSET2.LE.AND R14, R11, R180.reuse, PT ;  /* 0x000000b40b0e7233 */ /* 0x100fe20003803000 */
[C---:B------:R-:W-:Y:S01]  /*40b0*/  HMMA.16816.F32 R68, R112.reuse, R72, RZ ;  /* 0x000000487044723c */ /* 0x040fe200000018ff */
[----:B------:R-:W-:Y:S01]  /*40c0*/  PRMT R5, R9, 0x5410, R4 ;  /* 0x0000541009057816 */ /* 0x000fe20000000004 */
[----:B------:R-:W-:Y:S01]  /*40d0*/  FFMA.FTZ R211, R211, UR7, -R194 ;  /* 0x00000007d3d37c23 */ /* 0x000fe200080108c2 */
[--C-:B------:R-:W-:Y:S01]  /*40e0*/  HSET2.LE.AND R13, R13, R180.reuse, PT ;  /* 0x000000b40d0d7233 */ /* 0x100fe20003803000 */
[--C-:B------:R-:W-:Y:S01]  /*40f0*/  FFMA.FTZ R221, R221, UR7, -R202.reuse ;  /* 0x00000007dddd7c23 */ /* 0x100fe200080108ca */
[----:B------:R-:W-:Y:S01]  /*4100*/  PRMT R231, R8, 0x5410, R231 ;  /* 0x0000541008e77816 */ /* 0x000fe200000000e7 */
[----:B------:R-:W-:Y:S01]  /*4110*/  FFMA.FTZ R219, R219, UR7, -R202 ;  /* 0x00000007dbdb7c23 */ /* 0x000fe200080108ca */
[----:B-1----:R-:W-:Y:S01]  /*4120*/  F2FP.F16.F32.PACK_AB R7, R158, R159 ;  /* 0x0000009f9e07723e */ /* 0x002fe200000000ff */
[----:B------:R-:W1:Y:S01]  /*4130*/  LDSM.16.MT88.4 R8, [R177+0xe800] ;  /* 0x00e80000b108783b */ /* 0x000e620000004200 */
[----:B---3--:R-:W-:Y:S01]  /*4140*/  F2FP.F16.F32.PACK_AB R4, R156, R157 ;  /* 0x0000009d9c04723e */ /* 0x008fe200000000ff */
[C---:B------:R-:W-:Y:S01]  /*4150*/  HMMA.16816.F32 R76, R112.reuse, R80, RZ ;  /* 0x00000050704c723c */ /* 0x040fe200000018ff */
[----:B------:R-:W-:Y:S01]  /*4160*/  LOP3.LUT R14, R7, R14, RZ, 0xc0, !PT ;  /* 0x0000000e070e7212 */ /* 0x000fe200078ec0ff */
[----:B------:R-:W-:Y:S01]  /*4170*/  FFMA.FTZ R217, R217, UR7, -R194 ;  /* 0x00000007d9d97c23 */ /* 0x000fe200080108c2 */
[----:B------:R-:W-:Y:S01]  /*4180*/  LOP3.LUT R15, R4, R13, RZ, 0xc0, !PT ;  /* 0x0000000d040f7212 */ /* 0x000fe200078ec0ff */
[----:B------:R-:W-:Y:S01]  /*4190*/  MUFU.EX2 R214, R214 ;  /* 0x000000d600d67308 */ /* 0x000fe20000000800 */
[--C-:B------:R-:W-:Y:S01]  /*41a0*/  HSET2.LE.AND R12, R231, R180.reuse, PT ;  /* 0x000000b4e70c7233 */ /* 0x100fe20003803000 */
[--C-:B------:R-:W-:Y:S01]  /*41b0*/  FFMA.FTZ R199, R199, UR7, -R202.reuse ;  /* 0x00000007c7c77c23 */ /* 0x100fe200080108ca */
[----:B--2---:R-:W-:Y:S01]  /*41c0*/  F2FP.F16.F32.PACK_AB R7, R160, R167 ;  /* 0x000000a7a007723e */ /* 0x004fe200000000ff */
[C---:B------:R-:W-:Y:S01]  /*41d0*/  HMMA.16816.F32 R80, R112.reuse, R82, RZ ;  /* 0x000000527050723c */ /* 0x040fe200000018ff */
[----:B------:R-:W-:Y:S01]  /*41e0*/  HSET2.LE.AND R13, R5, R180, PT ;  /* 0x000000b4050d7233 */ /* 0x000fe20003803000 */
[----:B------:R-:W-:Y:S01]  /*41f0*/  MUFU.EX2 R205, R221 ;  /* 0x000000dd00cd7308 */ /* 0x000fe20000000800 */
[----:B------:R-:W-:Y:S01]  /*4200*/  F2FP.F16.F32.PACK_AB R140, R161, R162 ;  /* 0x000000a2a18c723e */ /* 0x000fe200000000ff */
[--C-:B------:R-:W-:Y:S01]  /*4210*/  FFMA.FTZ R198, R198, UR7, -R202.reuse ;  /* 0x00000007c6c67c23 */ /* 0x100fe200080108ca */
[----:B------:R-:W-:Y:S01]  /*4220*/  LOP3.LUT R12, R7, R12, RZ, 0xc0, !PT ;  /* 0x0000000c070c7212 */ /* 0x000fe200078ec0ff */
[----:B------:R-:W-:Y:S01]  /*4230*/  MUFU.EX2 R210, R210 ;  /* 0x000000d200d27308 */ /* 0x000fe20000000800 */
[----:B------:R-:W-:Y:S01]  /*4240*/  LOP3.LUT R13, R140, R13, RZ, 0xc0, !PT ;  /* 0x0000000d8c0d7212 */ /* 0x000fe200078ec0ff */
[----:B------:R-:W2:Y:S01]  /*4250*/  LDSM.16.MT88.4 R4, [R175+0xe800] ;  /* 0x00e80000af04783b */ /* 0x000ea20000004200 */
[----:B------:R-:W-:Y:S01]  /*4260*/  HMMA.16816.F32 R84, R112, R88, RZ ;  /* 0x000000587054723c */ /* 0x000fe200000018ff */
[----:B------:R-:W-:Y:S01]  /*4270*/  MUFU.EX2 R213, R217 ;  /* 0x000000d900d57308 */ /* 0x000fe20000000800 */
[--C-:B------:R-:W-:Y:S01]  /*4280*/  FFMA.FTZ R197, R197, UR7, -R202.reuse ;  /* 0x00000007c5c57c23 */ /* 0x100fe200080108ca */
[----:B------:R-:W-:Y:S01]  /*4290*/  FFMA.FTZ R202, R195, UR7, -R202 ;  /* 0x00000007c3ca7c23 */ /* 0x000fe200080108ca */
[--C-:B------:R-:W-:Y:S01]  /*42a0*/  FFMA.FTZ R181, R181, UR7, -R194.reuse ;  /* 0x00000007b5b57c23 */ /* 0x100fe200080108c2 */
[----:B------:R-:W-:Y:S01]  /*42b0*/  MUFU.EX2 R212, R212 ;  /* 0x000000d400d47308 */ /* 0x000fe20000000800 */
[----:B------:R-:W-:Y:S01]  /*42c0*/  FFMA.FTZ R189, R189, UR7, -R194 ;  /* 0x00000007bdbd7c23 */ /* 0x000fe200080108c2 */
        /* <DEDUP_REMOVED lines=9> */
[----:B------:R-:W3:Y:S01]  /*4360*/  LDSM.16.MT88.4 R16, [R179+0x10800] ;  /* 0x01080000b310783b */ /* 0x000ee20000004200 */
[----:B------:R-:W-:Y:S01]  /*4370*/  MUFU.EX2 R198, R198 ;  /* 0x000000c600c67308 */ /* 0x000fe20000000800 */
[----:B------:R-:W-:Y:S01]  /*4380*/  FADD.FTZ R163, R163, R168 ;  /* 0x000000a8a3a37221 */ /* 0x000fe20000010000 */
[----:B------:R-:W-:Y:S02]  /*4390*/  FADD.FTZ R167, R167, R174 ;  /* 0x000000aea7a77221 */ /* 0x000fe40000010000 */
[----:B------:R-:W-:Y:S02]  /*43a0*/  MUFU.EX2 R197, R197 ;  /* 0x000000c500c57308 */ /* 0x000fe40000000800 */
[C---:B------:R-:W-:Y:S01]  /*43b0*/  HMMA.16816.F32 R88, R112.reuse, R90, RZ ;  /* 0x0000005a7058723c */ /* 0x040fe200000018ff */
[----:B------:R-:W-:Y:S01]  /*43c0*/  FADD.FTZ R160, R160, R167 ;  /* 0x000000a7a0a07221 */ /* 0x000fe20000010000 */
[----:B------:R-:W-:Y:S03]  /*43d0*/  MUFU.EX2 R202, R202 ;  /* 0x000000ca00ca7308 */ /* 0x000fe60000000800 */
[----:B------:R-:W-:Y:S01]  /*43e0*/  FADD.FTZ R159, R159, R160 ;  /* 0x000000a09f9f7221 */ /* 0x000fe20000010000 */
[----:B------:R-:W-:Y:S02]  /*43f0*/  MUFU.EX2 R181, R181 ;  /* 0x000000b500b57308 */ /* 0x000fe40000000800 */
[----:B------:R-:W-:Y:S01]  /*4400*/  HMMA.16816.F32 R92, R112, R96, RZ ;  /* 0x00000060705c723c */ /* 0x000fe200000018ff */
[----:B------:R-:W-:-:S07]  /*4410*/  FADD.FTZ R159, R158, R159 ;  /* 0x0000009f9e9f7221 */ /* 0x000fce0000010000 */
[----:B----4-:R-:W-:Y:S01]  /*4420*/  HMMA.16816.F32 R68, R12, R20, R68 ;  /* 0x000000140c44723c */ /* 0x010fe20000001844 */
[----:B------:R-:W-:-:S05]  /*4430*/  VIADD R21, R196, 0xffffffff ;  /* 0xffffffffc4157836 */ /* 0x000fca0000000000 */
[----:B------:R-:W-:Y:S02]  /*4440*/  LOP3.LUT R20, R209, R21, R201, 0x96, !PT ;  /* 0x00000015d1147212 */ /* 0x000fe400078e96c9 */
[----:B-1----:R-:W-:Y:S03]  /*4450*/  HMMA.16816.F32 R76, R12, R8, R76 ;  /* 0x000000080c4c723c */ /* 0x002fe6000000184c */
[----:B------:R-:W-:-:S05]  /*4460*/  IMAD.WIDE.U32 R20, R20, -0x326172a9, RZ ;  /* 0xcd9e8d5714147825 */ /* 0x000fca00078e00ff */
[----:B------:R-:W-:Y:S01]  /*4470*/  HMMA.16816.F32 R80, R12, R10, R80 ;  /* 0x0000000a0c50723c */ /* 0x000fe20000001850 */
[----:B------:R-:W1:Y:S01]  /*4480*/  LDSM.16.MT88.4 R8, [R218+0x10800] ;  /* 0x01080000da08783b */ /* 0x000e620000004200 */
[----:B------:R-:W-:Y:S02]  /*4490*/  LOP3.LUT R229, R229, R206, R21, 0x96, !PT ;  /* 0x000000cee5e57212 */ /* 0x000fe400078e9615 */
[----:B------:R-:W-:-:S03]  /*44a0*/  LOP3.LUT R227, R227, R20, R191, 0x96, !PT ;  /* 0x00000014e3e37212 */ /* 0x000fc600078e96bf */
[----:B------:R-:W-:Y:S01]  /*44b0*/  IMAD.WIDE.U32 R20, R229, -0x2daee0ad, RZ ;  /* 0xd2511f53e5147825 */ /* 0x000fe200078e00ff */
[----:B--2---:R-:W-:Y:S04]  /*44c0*/  HMMA.16816.F32 R84, R12, R4, R84 ;  /* 0x000000040c54723c */ /* 0x004fe80000001854 */
[----:B------:R-:W-:-:S04]  /*44d0*/  LOP3.LUT R225, R225, R192, R21, 0x96, !PT ;  /* 0x000000c0e1e17212 */ /* 0x000fc800078e9615 */
[----:B------:R-:W-:Y:S01]  /*44e0*/  HMMA.16816.F32 R88, R12, R6, R88 ;  /* 0x000000060c58723c */ /* 0x000fe20000001858 */
[----:B------:R-:W2:Y:S01]  /*44f0*/  LDSM.16.MT88.4 R4, [R177+0x10800] ;  /* 0x01080000b104783b */ /* 0x000ea20000004200 */
[----:B------:R-:W-:-:S05]  /*4500*/  IMAD.WIDE.U32 R224, R225, -0x326172a9, RZ ;  /* 0xcd9e8d57e1e07825 */ /* 0x000fca00078e00ff */
[----:B------:R-:W-:Y:S01]  /*4510*/  LOP3.LUT R147, R147, R190, R225, 0x96, !PT ;  /* 0x000000be93937212 */ /* 0x000fe200078e96e1 */
[----:B---3--:R-:W-:Y:S01]  /*4520*/  HMMA.16816.F32 R92, R12, R16, R92 ;  /* 0x000000100c5c723c */ /* 0x008fe2000000185c */
[----:B------:R-:W-:-:S04]  /*4530*/  IMAD.WIDE.U32 R16, R227, -0x2daee0ad, RZ ;  /* 0xd2511f53e3107825 */ /* 0x000fc800078e00ff */
[----:B------:R-:W-:Y:S01]  /*4540*/  IMAD.WIDE.U32 R228, R147, -0x2daee0ad, RZ ;  /* 0xd2511f5393e47825 */ /* 0x000fe200078e00ff */
[----:B------:R-:W-:Y:S02]  /*4550*/  LOP3.LUT R226, R146, R20, R17, 0x96, !PT ;  /* 0x0000001492e27212 */ /* 0x000fe400078e9611 */
[----:B------:R-:W-:Y:S03]  /*4560*/  HMMA.16816.F32 R100, R112, R104, RZ ;  /* 0x000000687064723c */ /* 0x000fe600000018ff */
[----:B------:R-:W-:-:S05]  /*4570*/  IMAD.WIDE.U32 R226, R226, -0x326172a9, RZ ;  /* 0xcd9e8d57e2e27825 */ /* 0x000fca00078e00ff */
[----:B------:R-:W-:Y:S01]  /*4580*/  HMMA.16816.F32 R104, R112, R106, RZ ;  /* 0x0000006a7068723c */ /* 0x000fe200000018ff */
[----:B------:R-:W-:-:S05]  /*4590*/  LOP3.LUT R224, R145, R224, R227, 0x96, !PT ;  /* 0x000000e091e07212 */ /* 0x000fca00078e96e3 */
[----:B------:R-:W-:Y:S02]  /*45a0*/  IMAD.WIDE.U32 R224, R224, -0x2daee0ad, RZ ;  /* 0xd2511f53e0e07825 */ /* 0x000fe400078e00ff */
[C---:B------:R-:W-:Y:S08]  /*45b0*/  HMMA.16816.F32 R108, R112.reuse, R120, RZ ;  /* 0x00000078706c723c */ /* 0x040ff000000018ff */
[C---:B------:R-:W-:Y:S08]  /*45c0*/  HMMA.16816.F32 R120, R112.reuse, R122, RZ ;  /* 0x0000007a7078723c */ /* 0x040ff000000018ff */
[----:B------:R-:W-:Y:S08]  /*45d0*/  HMMA.16816.F32 R96, R112, R98, RZ ;  /* 0x000000627060723c */ /* 0x000ff000000018ff */
[----:B-1----:R-:W-:Y:S01]  /*45e0*/  HMMA.16816.F32 R100, R12, R8, R100 ;  /* 0x000000080c64723c */ /* 0x002fe20000001864 */
[----:B------:R-:W-:-:S02]  /*45f0*/  LOP3.LUT R8, R144, R228, R225, 0x96, !PT ;  /* 0x000000e490087212 */ /* 0x000fc400078e96e1 */
[----:B------:R-:W-:Y:S01]  /*4600*/  LOP3.LUT R228, R204, R16, R229, 0x96, !PT ;  /* 0x00000010cce47212 */ /* 0x000fe200078e96e5 */
[----:B------:R-:W1:Y:S01]  /*4610*/  LDSM.16.MT88.4 R144, [R175+0x10800] ;  /* 0x01080000af90783b */ /* 0x000e620000004200 */
[----:B------:R-:W-:Y:S02]  /*4620*/  FFMA.FTZ R204, R203, UR7, -R194 ;  /* 0x00000007cbcc7c23 */ /* 0x000fe400080108c2 */
[----:B------:R-:W-:Y:S01]  /*4630*/  MUFU.EX2 R203, R219 ;  /* 0x000000db00cb7308 */ /* 0x000fe20000000800 */
[----:B------:R-:W-:Y:S01]  /*4640*/  HMMA.16816.F32 R104, R12, R10, R104 ;  /* 0x0000000a0c68723c */ /* 0x000fe20000001868 */
[----:B------:R-:W-:Y:S02]  /*4650*/  IMAD.WIDE.U32 R10, R8, -0x326172a9, RZ ;  /* 0xcd9e8d57080a7825 */ /* 0x000fe400078e00ff */
[----:B------:R-:W3:Y:S02]  /*4660*/  MUFU.EX2 R204, R204 ;  /* 0x000000cc00cc7308 */ /* 0x000ee40000000800 */
[----:B------:R-:W-:Y:S01]  /*4670*/  IMAD.WIDE.U32 R228, R228, -0x326172a9, RZ ;  /* 0xcd9e8d57e4e47825 */ /* 0x000fe200078e00ff */
[----:B------:R-:W-:-:S02]  /*4680*/  PRMT R8, R10, 0x7773, RZ ;  /* 0x000077730a087816 */ /* 0x000fc400000000ff */
[C---:B--2---:R-:W-:Y:S01]  /*4690*/  HMMA.16816.F32 R108, R12.reuse, R4, R108 ;  /* 0x000000040c6c723c */ /* 0x044fe2000000186c */
[----:B------:R-:W-:Y:S01]  /*46a0*/  IMAD.MOV.U32 R4, RZ, RZ, R10 ;  /* 0x000000ffff047224 */ /* 0x000fe200078e000a */
[----:B------:R-:W-:Y:S02]  /*46b0*/  LOP3.LUT R17, R184, R228, R11, 0x96, !PT ;  /* 0x000000e4b8117212 */ /* 0x000fe400078e960b */
[----:B------:R-:W-:Y:S02]  /*46c0*/  PRMT R5, R10, 0x7771, RZ ;  /* 0x000077710a057816 */ /* 0x000fe400000000ff */
[----:B------:R-:W-:Y:S02]  /*46d0*/  LOP3.LUT R4, R4, 0xff, RZ, 0xc0, !PT ;  /* 0x000000ff04047812 */ /* 0x000fe400078ec0ff */
[----:B------:R-:W-:Y:S01]  /*46e0*/  HMMA.16816.F32 R120, R12, R6, R120 ;  /* 0x000000060c78723c */ /* 0x000fe20000001878 */
[----:B------:R-:W-:Y:S02]  /*46f0*/  LOP3.LUT R6, R17, 0xffff, RZ, 0xc0, !PT ;  /* 0x0000ffff11067812 */ /* 0x000fe400078ec0ff */
[----:B------:R-:W-:-:S02]  /*4700*/  PRMT R5, R4, 0x5410, R5 ;  /* 0x0000541004057816 */ /* 0x000fc40000000005 */
[C---:B------:R-:W-:Y:S02]  /*4710*/  LOP3.LUT R7, R17.reuse, 0xff, RZ, 0xc0, !PT ;  /* 0x000000ff11077812 */ /* 0x040fe400078ec0ff */
[----:B------:R-:W-:Y:S01]  /*4720*/  PRMT R4, R17, 0x7632, R4 ;  /* 0x0000763211047816 */ /* 0x000fe20000000004 */
[----:B------:R-:W-:Y:S01]  /*4730*/  HMMA.16816.F32 R96, R12, R18, R96 ;  /* 0x000000120c60723c */ /* 0x000fe20000001860 */
[----:B------:R-:W-:Y:S02]  /*4740*/  PRMT R19, R10, 0x7772, RZ ;  /* 0x000077720a137816 */ /* 0x000fe400000000ff */
[----:B------:R-:W-:Y:S02]  /*4750*/  SHF.R.U32.HI R6, RZ, 0x8, R6 ;  /* 0x00000008ff067819 */ /* 0x000fe40000011606 */
[----:B------:R-:W-:Y:S02]  /*4760*/  PRMT R19, R19, 0x5410, R8 ;  /* 0x0000541013137816 */ /* 0x000fe40000000008 */
[----:B------:R-:W2:Y:S01]  /*4770*/  LDSM.16.MT88.4 R8, [R218+0xd000] ;  /* 0x00d00000da08783b */ /* 0x000ea20000004200 */
[----:B------:R-:W-:Y:S01]  /*4780*/  HMMA.16816.F32 R36, R112, R40, RZ ;  /* 0x000000287024723c */ /* 0x000fe200000018ff */
[----:B------:R-:W-:-:S02]  /*4790*/  LOP3.LUT R4, R4, 0xff, RZ, 0xc0, !PT ;  /* 0x000000ff04047812 */ /* 0x000fc400078ec0ff */
[----:B------:R-:W-:Y:S02]  /*47a0*/  PRMT R7, R7, 0x5410, R6 ;  /* 0x0000541007077816 */ /* 0x000fe40000000006 */
[----:B------:R-:W-:Y:S02]  /*47b0*/  SHF.R.U32.HI R17, RZ, 0x18, R17 ;  /* 0x00000018ff117819 */ /* 0x000fe40000011611 */
[--C-:B------:R-:W-:Y:S01]  /*47c0*/  HSET2.LE.AND R18, R5, R180.reuse, PT ;  /* 0x000000b405127233 */ /* 0x100fe20003803000 */
[----:B------:R-:W-:Y:S01]  /*47d0*/  HMMA.16816.F32 R40, R112, R42, RZ ;  /* 0x0000002a7028723c */ /* 0x000fe200000018ff */
[----:B------:R-:W-:Y:S02]  /*47e0*/  PRMT R17, R4, 0x5410, R17 ;  /* 0x0000541004117816 */ /* 0x000fe40000000011 */
[----:B------:R-:W-:Y:S02]  /*47f0*/  HSET2.LE.AND R16, R7, R180, PT ;  /* 0x000000b407107233 */ /* 0x000fe40003803000 */
[----:B------:R-:W4:Y:S01]  /*4800*/  LDSM.16.MT88.4 R4, [R175+0xd000] ;  /* 0x00d00000af04783b */ /* 0x000f220000004200 */
[----:B------:R-:W-:-:S02]  /*4810*/  LOP3.LUT R19, R19, 0xff00ff, RZ, 0xc0, !PT ;  /* 0x00ff00ff13137812 */ /* 0x000fc400078ec0ff */
[C---:B------:R-:W-:Y:S01]  /*4820*/  HMMA.16816.F32 R52, R112.reuse, R56, RZ ;  /* 0x000000387034723c */ /* 0x040fe200000018ff */
[--C-:B------:R-:W-:Y:S02]  /*4830*/  HSET2.LE.AND R17, R17, R180.reuse, PT ;  /* 0x000000b411117233 */ /* 0x100fe40003803000 */
[----:B------:R-:W-:Y:S02]  /*4840*/  HSET2.LE.AND R19, R19, R180, PT ;  /* 0x000000b413137233 */ /* 0x000fe40003803000 */
[----:B---3--:R-:W-:Y:S02]  /*4850*/  F2FP.F16.F32.PACK_AB R20, R213, R204 ;  /* 0x000000ccd514723e */ /* 0x008fe400000000ff */
[----:B------:R-:W-:Y:S01]  /*4860*/  F2FP.F16.F32.PACK_AB R21, R203, R210 ;  /* 0x000000d2cb15723e */ /* 0x000fe200000000ff */
[----:B------:R-:W-:Y:S01]  /*4870*/  HMMA.16816.F32 R56, R112, R58, RZ ;  /* 0x0000003a7038723c */ /* 0x000fe200000018ff */
[----:B------:R-:W-:Y:S02]  /*4880*/  LOP3.LUT R17, R20, R17, RZ, 0xc0, !PT ;  /* 0x0000001114117212 */ /* 0x000fe400078ec0ff */
[----:B------:R-:W-:-:S02]  /*4890*/  LOP3.LUT R18, R21, R18, RZ, 0xc0, !PT ;  /* 0x0000001215127212 */ /* 0x000fc400078ec0ff */
[----:B------:R-:W-:-:S03]  /*48a0*/  LOP3.LUT R216, R216, R226, R229, 0x96, !PT ;  /* 0x000000e2d8d87212 */ /* 0x000fc600078e96e5 */
[----:B------:R-:W-:Y:S02]  /*48b0*/  HMMA.16816.F32 R72, R112, R74, RZ ;  /* 0x0000004a7048723c */ /* 0x000fe400000018ff */
[----:B------:R-:W-:-:S05]  /*48c0*/  IMAD.WIDE.U32 R216, R216, -0x2daee0ad, RZ ;  /* 0xd2511f53d8d87825 */ /* 0x000fca00078e00ff */
[----:B------:R-:W-:Y:S01]  /*48d0*/  LOP3.LUT R215, R215, R224, R217, 0x96, !PT ;  /* 0x000000e0d7d77212 */ /* 0x000fe200078e96d9 */
[C---:B------:R-:W-:Y:S08]  /*48e0*/  HMMA.16816.F32 R44, R112.reuse, R48, RZ ;  /* 0x00000030702c723c */ /* 0x040ff000000018ff */
[C---:B------:R-:W-:Y:S08]  /*48f0*/  HMMA.16816.F32 R60, R112.reuse, R64, RZ ;  /* 0x00000040703c723c */ /* 0x040ff000000018ff */
[C---:B------:R-:W-:Y:S08]  /*4900*/  HMMA.16816.F32 R48, R112.reuse, R50, RZ ;  /* 0x000000327030723c */ /* 0x040ff000000018ff */
[C---:B------:R-:W-:Y:S08]  /*4910*/  HMMA.16816.F32 R64, R112.reuse, R66, RZ ;  /* 0x000000427040723c */ /* 0x040ff000000018ff */
[----:B------:R-:W-:Y:S01]  /*4920*/  HMMA.16816.F32 R112, R112, R142, RZ ;  /* 0x0000008e7070723c */ /* 0x000fe200000018ff */
        /* <DEDUP_REMOVED lines=8> */
[----:B------:R-:W-:Y:S01]  /*49b0*/  F2FP.F16.F32.PACK_AB R23, R205, R214 ;  /* 0x000000d6cd17723e */ /* 0x000fe200000000ff */
[----:B------:R-:W-:-:S03]  /*49c0*/  FADD.FTZ R214, R214, R159 ;  /* 0x0000009fd6d67221 */ /* 0x000fc60000010000 */
[----:B------:R-:W-:Y:S01]  /*49d0*/  LOP3.LUT R16, R23, R16, RZ, 0xc0, !PT ;  /* 0x0000001017107212 */ /* 0x000fe200078ec0ff */
[----:B------:R-:W-:Y:S01]  /*49e0*/  FADD.FTZ R205, R205, R214 ;  /* 0x000000d6cdcd7221 */ /* 0x000fe20000010000 */
[----:B------:R-:W3:Y:S01]  /*49f0*/  LDSM.16.MT88.4 R20, [R177+0xf000] ;  /* 0x00f00000b114783b */ /* 0x000ee20000004200 */
[----:B-1----:R-:W-:Y:S01]  /*4a00*/  HMMA.16816.F32 R116, R12, R144, R116 ;  /* 0x000000900c74723c */ /* 0x002fe20000001874 */
[----:B------:R-:W-:Y:S01]  /*4a10*/  F2FP.F16.F32.PACK_AB R144, R211, R212 ;  /* 0x000000d4d390723e */ /* 0x000fe200000000ff */
[----:B------:R-:W-:-:S03]  /*4a20*/  FADD.FTZ R210, R210, R205 ;  /* 0x000000cdd2d27221 */ /* 0x000fc60000010000 */
[----:B------:R-:W-:Y:S01]  /*4a30*/  LOP3.LUT R19, R144, R19, RZ, 0xc0, !PT ;  /* 0x0000001390137212 */ /* 0x000fe200078ec0ff */
[----:B------:R-:W-:Y:S02]  /*4a40*/  FADD.FTZ R210, R203, R210 ;  /* 0x000000d2cbd27221 */ /* 0x000fe40000010000 */
[C---:B------:R-:W-:Y:S08]  /*4a50*/  HMMA.16816.F32 R44, R12.reuse, R32, R44 ;  /* 0x000000200c2c723c */ /* 0x040ff0000000182c */
[C---:B------:R-:W-:Y:S01]  /*4a60*/  HMMA.16816.F32 R48, R12.reuse, R34, R48 ;  /* 0x000000220c30723c */ /* 0x040fe20000001830 */
[----:B------:R-:W-:Y:S07]  /*4a70*/  LDSM.16.MT88.4 R32, [R179+0xd000] ;  /* 0x00d00000b320783b */ /* 0x000fee0000004200 */
[C---:B------:R-:W-:Y:S08]  /*4a80*/  HMMA.16816.F32 R60, R12.reuse, R24, R60 ;  /* 0x000000180c3c723c */ /* 0x040ff0000000183c */
[C---:B------:R-:W-:Y:S01]  /*4a90*/  HMMA.16816.F32 R64, R12.reuse, R26, R64 ;  /* 0x0000001a0c40723c */ /* 0x040fe20000001840 */
[----:B------:R-:W-:Y:S07]  /*4aa0*/  LDSM.16.MT88.4 R24, [R179+0xf000] ;  /* 0x00f00000b318783b */ /* 0x000fee0000004200 */
[----:B------:R-:W-:Y:S01]  /*4ab0*/  HMMA.16816.F32 R112, R12, R146, R112 ;  /* 0x000000920c70723c */ /* 0x000fe20000001870 */
[----:B------:R-:W1:Y:S04]  /*4ac0*/  LDSM.16.MT88.4 R12, [R175+0xf000] ;  /* 0x00f00000af0c783b */ /* 0x000e680000004200 */
[----:B------:R-:W-:Y:S03]  /*4ad0*/  LDSM.16.MT88.4 R144, [R175+0x11000] ;  /* 0x01100000af90783b */ /* 0x000fe60000004200 */
[C---:B--2---:R-:W-:Y:S08]  /*4ae0*/  HMMA.16816.F32 R36, R16.reuse, R8, R36 ;  /* 0x000000081024723c */ /* 0x044ff00000001824 */
[C---:B------:R-:W-:Y:S01]  /*4af0*/  HMMA.16816.F32 R40, R16.reuse, R10, R40 ;  /* 0x0000000a1028723c */ /* 0x040fe20000001828 */
[----:B------:R-:W2:Y:S07]  /*4b00*/  LDSM.16.MT88.4 R8, [R179+0x11000] ;  /* 0x01100000b308783b */ /* 0x000eae0000004200 */
[C---:B----4-:R-:W-:Y:S08]  /*4b10*/  HMMA.16816.F32 R52, R16.reuse, R4, R52 ;  /* 0x000000041034723c */ /* 0x050ff00000001834 */
[C---:B------:R-:W-:Y:S01]  /*4b20*/  HMMA.16816.F32 R56, R16.reuse, R6, R56 ;  /* 0x000000061038723c */ /* 0x040fe20000001838 */
[----:B------:R-:W4:Y:S07]  /*4b30*/  LDSM.16.MT88.4 R4, [R177+0x11000] ;  /* 0x01100000b104783b */ /* 0x000f2e0000004200 */
[----:B---3--:R-:W-:Y:S01]  /*4b40*/  HMMA.16816.F32 R80, R16, R22, R80 ;  /* 0x000000161050723c */ /* 0x008fe20000001850 */
[----:B------:R-:W-:-:S02]  /*4b50*/  SEL R22, R178, 0xffffffe0, !P6 ;  /* 0xffffffe0b2167807 */ /* 0x000fc40007000000 */
[----:B------:R-:W-:Y:S01]  /*4b60*/  F2FP.F16.F32.PACK_AB R23, R198, R195 ;  /* 0x000000c3c617723e */ /* 0x000fe200000000ff */
[----:B------:R-:W-:Y:S02]  /*4b70*/  FADD.FTZ R195, R195, R210 ;  /* 0x000000d2c3c37221 */ /* 0x000fe40000010000 */
[----:B------:R-:W-:Y:S02]  /*4b80*/  IMAD.IADD R22, R22, 0x1, R179 ;  /* 0x0000000116167824 */ /* 0x000fe400078e02b3 */
[----:B-1----:R-:W-:Y:S01]  /*4b90*/  HMMA.16816.F32 R84, R16, R12, R84 ;  /* 0x0000000c1054723c */ /* 0x002fe20000001854 */
[----:B------:R-:W-:Y:S01]  /*4ba0*/  IMAD.MOV.U32 R12, RZ, RZ, R216 ;  /* 0x000000ffff0c7224 */ /* 0x000fe200078e00d8 */
[----:B------:R-:W-:Y:S01]  /*4bb0*/  PRMT R13, R216, 0x7773, RZ ;  /* 0x00007773d80d7816 */ /* 0x000fe200000000ff */
[----:B------:R-:W-:-:S03]  /*4bc0*/  FADD.FTZ R198, R198, R195 ;  /* 0x000000c3c6c67221 */ /* 0x000fc60000010000 */
[----:B------:R-:W-:Y:S02]  /*4bd0*/  LOP3.LUT R12, R12, 0xff, RZ, 0xc0, !PT ;  /* 0x000000ff0c0c7812 */ /* 0x000fe400078ec0ff */
[C---:B------:R-:W-:Y:S08]  /*4be0*/  HMMA.16816.F32 R88, R16.reuse, R14, R88 ;  /* 0x0000000e1058723c */ /* 0x040ff00000001858 */
[----:B--2---:R-:W-:Y:S01]  /*4bf0*/  HMMA.16816.F32 R92, R16, R8, R92 ;  /* 0x00000008105c723c */ /* 0x004fe2000000185c */
[----:B------:R-:W-:-:S02]  /*4c00*/  PRMT R9, R216, 0x7771, RZ ;  /* 0x00007771d8097816 */ /* 0x000fc400000000ff */
[----:B------:R-:W-:Y:S02]  /*4c10*/  PRMT R8, R216, 0x7772, RZ ;  /* 0x00007772d8087816 */ /* 0x000fe400000000ff */
[----:B------:R-:W-:Y:S02]  /*4c20*/  PRMT R9, R12, 0x5410, R9 ;  /* 0x000054100c097816 */ /* 0x000fe40000000009 */
[----:B------:R-:W-:Y:S01]  /*4c30*/  PRMT R8, R8, 0x5410, R13 ;  /* 0x0000541008087816 */ /* 0x000fe2000000000d */
[----:B------:R-:W-:Y:S01]  /*4c40*/  HMMA.16816.F32 R96, R16, R10, R96 ;  /* 0x0000000a1060723c */ /* 0x000fe20000001860 */
[----:B------:R-:W-:Y:S01]  /*4c50*/  LOP3.LUT R10, R215, 0xffff, RZ, 0xc0, !PT ;  /* 0x0000ffffd70a7812 */ /* 0x000fe200078ec0ff */
[----:B------:R-:W1:Y:S03]  /*4c60*/  LDSM.16.MT88.4 R12, [R22+0xd800] ;  /* 0x00d80000160c783b */ /* 0x000e660000004200 */
[----:B------:R-:W-:-:S03]  /*4c70*/  SHF.R.U32.HI R10, RZ, 0x8, R10 ;  /* 0x00000008ff0a7819 */ /* 0x000fc6000001160a */
[C---:B----4-:R-:W-:Y:S01]  /*4c80*/  HMMA.16816.F32 R108, R16.reuse, R4, R108 ;  /* 0x00000004106c723c */ /* 0x050fe2000000186c */
[C---:B------:R-:W-:Y:S02]  /*4c90*/  LOP3.LUT R5, R215.reuse, 0xff, RZ, 0xc0, !PT ;  /* 0x000000ffd7057812 */ /* 0x040fe400078ec0ff */
[----:B------:R-:W-:Y:S02]  /*4ca0*/  PRMT R4, R215, 0x7632, R4 ;  /* 0x00007632d7047816 */ /* 0x000fe40000000004 */
[----:B------:R-:W-:Y:S02]  /*4cb0*/  PRMT R5, R5, 0x5410, R10 ;  /* 0x0000541005057816 */ /* 0x000fe4000000000a */
[----:B------:R-:W-:Y:S01]  /*4cc0*/  LOP3.LUT R4, R4, 0xff, RZ, 0xc0, !PT ;  /* 0x000000ff04047812 */ /* 0x000fe200078ec0ff */
[----:B------:R-:W-:Y:S01]  /*4cd0*/  HMMA.16816.F32 R120, R16, R6, R120 ;  /* 0x000000061078723c */ /* 0x000fe20000001878 */
[----:B------:R-:W-:Y:S02]  /*4ce0*/  LOP3.LUT R7, R8, 0xff00ff, RZ, 0xc0, !PT ;  /* 0x00ff00ff08077812 */ /* 0x000fe400078ec0ff */
[----:B------:R-:W-:-:S02]  /*4cf0*/  HSET2.LE.AND R6, R9, R180, PT ;  /* 0x000000b409067233 */ /* 0x000fc40003803000 */
[----:B------:R-:W2:Y:S01]  /*4d00*/  LDSM.16.MT88.4 R8, [R179+0xf800] ;  /* 0x00f80000b308783b */ /* 0x000ea20000004200 */
[----:B------:R-:W-:Y:S02]  /*4d10*/  HSET2.LE.AND R7, R7, R180, PT ;  /* 0x000000b407077233 */ /* 0x000fe40003803000 */
[----:B------:R-:W-:Y:S01]  /*4d20*/  HMMA.16816.F32 R60, R16, R24, R60 ;  /* 0x00000018103c723c */ /* 0x000fe2000000183c */
[----:B------:R-:W-:-:S07]  /*4d30*/  FFMA.FTZ R24, R182, UR7, -R194 ;  /* 0x00000007b6187c23 */ /* 0x000fce00080108c2 */
[C---:B------:R-:W-:Y:S01]  /*4d40*/  HMMA.16816.F32 R76, R16.reuse, R20, R76 ;  /* 0x00000014104c723c */ /* 0x040fe2000000184c */
[----:B------:R-:W-:Y:S01]  /*4d50*/  FFMA.FTZ R20, R187, UR7, -R194 ;  /* 0x00000007bb147c23 */ /* 0x000fe200080108c2 */
[----:B------:R-:W-:Y:S01]  /*4d60*/  SHF.R.U32.HI R21, RZ, 0x18, R215 ;  /* 0x00000018ff157819 */ /* 0x000fe200000116d7 */
[----:B------:R-:W-:Y:S03]  /*4d70*/  MUFU.EX2 R187, R189 ;  /* 0x000000bd00bb7308 */ /* 0x000fe60000000800 */
[----:B------:R-:W-:Y:S01]  /*4d80*/  PRMT R21, R4, 0x5410, R21 ;  /* 0x0000541004157816 */ /* 0x000fe20000000015 */
[----:B------:R-:W3:Y:S01]  /*4d90*/  MUFU.EX2 R182, R20 ;  /* 0x0000001400b67308 */ /* 0x000ee20000000800 */
[--C-:B------:R-:W-:Y:S01]  /*4da0*/  HSET2.LE.AND R4, R5, R180.reuse, PT ;  /* 0x000000b405047233 */ /* 0x100fe20003803000 */
[----:B------:R-:W-:Y:S02]  /*4db0*/  HMMA.16816.F32 R64, R16, R26, R64 ;  /* 0x0000001a1040723c */ /* 0x000fe40000001840 */
[----:B------:R-:W4:Y:S01]  /*4dc0*/  MUFU.EX2 R194, R24 ;  /* 0x0000001800c27308 */ /* 0x000f220000000800 */
[----:B------:R-:W-:-:S02]  /*4dd0*/  HSET2.LE.AND R5, R21, R180, PT ;  /* 0x000000b415057233 */ /* 0x000fc40003803000 */
[C---:B------:R-:W-:Y:S01]  /*4de0*/  F2FP.F16.F32.PACK_AB R21, R202.reuse, R197 ;  /* 0x000000c5ca15723e */ /* 0x040fe200000000ff */
[----:B------:R-:W-:Y:S01]  /*4df0*/  FADD.FTZ R197, R197, R198 ;  /* 0x000000c6c5c57221 */ /* 0x000fe20000010000 */
[----:B------:R-:W-:Y:S01]  /*4e00*/  LOP3.LUT R4, R23, R4, RZ, 0xc0, !PT ;  /* 0x0000000417047212 */ /* 0x000fe200078ec0ff */
[----:B------:R-:W-:Y:S01]  /*4e10*/  HMMA.16816.F32 R116, R16, R144, R116 ;  /* 0x000000901074723c */ /* 0x000fe20000001874 */
[----:B------:R-:W-:Y:S01]  /*4e20*/  LOP3.LUT R6, R21, R6, RZ, 0xc0, !PT ;  /* 0x0000000615067212 */ /* 0x000fe200078ec0ff */
[----:B------:R-:W-:Y:S01]  /*4e30*/  FADD.FTZ R205, R202, R197 ;  /* 0x000000c5cacd7221 */ /* 0x000fe20000010000 */
[----:B---3--:R-:W-:Y:S02]  /*4e40*/  F2FP.F16.F32.PACK_AB R20, R182, R187 ;  /* 0x000000bbb614723e */ /* 0x008fe400000000ff */
[----:B----4-:R-:W-:-:S03]  /*4e50*/  F2FP.F16.F32.PACK_AB R144, R181, R194 ;  /* 0x000000c2b590723e */ /* 0x010fc600000000ff */
[----:B------:R-:W-:Y:S01]  /*4e60*/  HMMA.16816.F32 R68, R16, R140, R68 ;  /* 0x0000008c1044723c */ /* 0x000fe20000001844 */
[----:B------:R-:W-:Y:S01]  /*4e70*/  LOP3.LUT R5, R20, R5, RZ, 0xc0, !PT ;  /* 0x0000000514057212 */ /* 0x000fe200078ec0ff */
[----:B------:R-:W-:Y:S01]  /*4e80*/  LDSM.16.MT88.4 R24, [R177+0xd800] ;  /* 0x00d80000b118783b */ /* 0x000fe20000004200 */
[----:B------:R-:W-:-:S05]  /*4e90*/  LOP3.LUT R7, R144, R7, RZ, 0xc0, !PT ;  /* 0x0000000790077212 */ /* 0x000fca00078ec0ff */
[----:B------:R-:W-:Y:S01]  /*4ea0*/  HMMA.16816.F32 R72, R16, R142, R72 ;  /* 0x0000008e1048723c */ /* 0x000fe20000001848 */
[----:B------:R-:W-:Y:S07]  /*4eb0*/  LDSM.16.MT88.4 R140, [R22+0xf800] ;  /* 0x00f80000168c783b */ /* 0x000fee0000004200 */
[C---:B-1----:R-:W-:Y:S08]  /*4ec0*/  HMMA.16816.F32 R36, R4.reuse, R12, R36 ;  /* 0x0000000c0424723c */ /* 0x042ff00000001824 */
[----:B------:R-:W-:Y:S01]  /*4ed0*/  HMMA.16816.F32 R40, R4, R14, R40 ;  /* 0x0000000e0428723c */ /* 0x000fe20000001828 */
[----:B------:R-:W1:Y:S07]  /*4ee0*/  LDSM.16.MT88.4 R12, [R175+0xd800] ;  /* 0x00d80000af0c783b */ /* 0x000e6e0000004200 */
[C---:B------:R-:W-:Y:S08]  /*4ef0*/  HMMA.16816.F32 R100, R16.reuse, R136, R100 ;  /* 0x000000881064723c */ /* 0x040ff00000001864 */
[C---:B------:R-:W-:Y:S01]  /*4f00*/  HMMA.16816.F32 R104, R16.reuse, R138, R104 ;  /* 0x0000008a1068723c */ /* 0x040fe20000001868 */
[----:B------:R-:W-:Y:S04]  /*4f10*/  LDSM.16.MT88.4 R136, [R22+0x11800] ;  /* 0x011800001688783b */ /* 0x000fe80000004200 */
[----:B------:R-:W-:Y:S03]  /*4f20*/  LDSM.16.MT88.4 R20, [R177+0xf800] ;  /* 0x00f80000b114783b */ /* 0x000fe60000004200 */
[C---:B------:R-:W-:Y:S08]  /*4f30*/  HMMA.16816.F32 R128, R16.reuse, R32, R128 ;  /* 0x000000201080723c */ /* 0x040ff00000001880 */
[C---:B------:R-:W-:Y:S01]  /*4f40*/  HMMA.16816.F32 R124, R16.reuse, R34, R124 ;  /* 0x00000022107c723c */ /* 0x040fe2000000187c */
[----:B------:R-:W-:Y:S07]  /*4f50*/  LDSM.16.MT88.4 R32, [R179+0xd800] ;  /* 0x00d80000b320783b */ /* 0x000fee0000004200 */
[C---:B------:R-:W-:Y:S08]  /*4f60*/  HMMA.16816.F32 R44, R16.reuse, R28, R44 ;  /* 0x0000001c102c723c */ /* 0x040ff0000000182c */
        /* <DEDUP_REMOVED lines=10> */
[C---:B------:R-:W-:Y:S08]  /*5010*/  HMMA.16816.F32 R68, R4.reuse, R140, R68 ;  /* 0x0000008c0444723c */ /* 0x040ff00000001844 */
[C---:B------:R-:W-:Y:S08]  /*5020*/  HMMA.16816.F32 R72, R4.reuse, R142, R72 ;  /* 0x0000008e0448723c */ /* 0x040ff00000001848 */
        /* <DEDUP_REMOVED lines=30> */
[----:B------:R-:W-:Y:S01]  /*5210*/  IMAD.MOV.U32 R8, RZ, RZ, R150 ;  /* 0x000000ffff087224 */ /* 0x000fe200078e0096 */
[----:B------:R-:W-:Y:S01]  /*5220*/  SHF.R.S32.HI R7, RZ, 0x1f, R0 ;  /* 0x0000001fff077819 */ /* 0x000fe20000011400 */
[----:B------:R-:W-:Y:S01]  /*5230*/  IMAD.MOV.U32 R9, RZ, RZ, R149 ;  /* 0x000000ffff097224 */ /* 0x000fe200078e0095 */
[----:B------:R-:W-:Y:S01]  /*5240*/  S2UR UR7, SR_CgaCtaId ;  /* 0x00000000000779c3 */ /* 0x000fe20000008800 */
[----:B------:R-:W-:Y:S01]  /*5250*/  IMAD.SHL.U32 R177, R165, 0x40, RZ ;  /* 0x00000040a5b17824 */ /* 0x000fe200078e00ff */
[----:B------:R-:W1:Y:S01]  /*5260*/  S2R R198, SR_TID.X ;  /* 0x0000000000c67919 */ /* 0x000e620000002100 */
[----:B------:R-:W-:Y:S01]  /*5270*/  IMAD.WIDE.U32 R8, R154, R134, R8 ;  /* 0x000000869a087225 */ /* 0x000fe200078e0008 */
[----:B------:R-:W-:Y:S01]  /*5280*/  IADD3 R6, PT, PT, R148, -0x2, RZ ;  /* 0xfffffffe94067810 */ /* 0x000fe20007ffe0ff */
[----:B------:R-:W-:Y:S01]  /*5290*/  UMOV UR6, 0x400 ;  /* 0x0000040000067882 */ /* 0x000fe20000000000 */
[----:B------:R-:W-:Y:S01]  /*52a0*/  LOP3.LUT R5, R177, 0x200, RZ, 0xc0, !PT ;  /* 0x00000200b1057812 */ /* 0x000fe200078ec0ff */
[----:B------:R-:W-:Y:S01]  /*52b0*/  IMAD.IADD R9, R133, 0x1, R9 ;  /* 0x0000000185097824 */ /* 0x000fe200078e0209 */
[----:B------:R-:W-:Y:S01]  /*52c0*/  SHF.L.U64.HI R189, R134, 0x5, R135 ;  /* 0x0000000586bd7819 */ /* 0x000fe20000010287 */
[----:B------:R-:W-:Y:S01]  /*52d0*/  IMAD R7, R7, UR4, RZ ;  /* 0x0000000407077c24 */ /* 0x000fe2000f8e02ff */
[----:B------:R-:W-:Y:S01]  /*52e0*/  LOP3.LUT R199, R151, 0x1e00, R170, 0xf8, !PT ;  /* 0x00001e0097c77812 */ /* 0x000fe200078ef8aa */
[C---:B------:R-:W-:Y:S01]  /*52f0*/  IMAD.WIDE.U32 R8, R0.reuse, UR4, R8 ;  /* 0x0000000400087c25 */ /* 0x040fe2000f8e0008 */
[----:B------:R-:W2:Y:S03]  /*5300*/  LDCU UR4, c[0x0][0x45c] ;  /* 0x00008b80ff0477ac */ /* 0x000ea60008000800 */
[----:B------:R-:W-:Y:S01]  /*5310*/  IMAD R0, R0, UR5, R7 ;  /* 0x0000000500007c24 */ /* 0x000fe2000f8e0207 */
[----:B------:R-:W3:Y:S01]  /*5320*/  S2UR UR5, SR_CgaCtaId ;  /* 0x00000000000579c3 */ /* 0x000ee20000008800 */
[----:B------:R-:W-:Y:S01]  /*5330*/  IMAD.SHL.U32 R182, R165, 0x20, RZ ;  /* 0x00000020a5b67824 */ /* 0x000fe200078e00ff */
[C---:B------:R-:W-:Y:S01]  /*5340*/  IADD3 R7, P0, PT, R164.reuse, R8, RZ ;  /* 0x00000008a4077210 */ /* 0x040fe20007f1e0ff */
[----:B------:R-:W-:Y:S01]  /*5350*/  IMAD.MOV.U32 R181, RZ, RZ, 0x40 ;  /* 0x00000040ffb57424 */ /* 0x000fe200078e00ff */
[----:B------:R-:W-:Y:S01]  /*5360*/  LOP3.LUT R164, R164, 0x1c0, R177, 0xf8, !PT ;  /* 0x000001c0a4a47812 */ /* 0x000fe200078ef8b1 */
[----:B------:R-:W-:Y:S01]  /*5370*/  IMAD.SHL.U32 R194, R134, 0x20, RZ ;  /* 0x0000002086c27824 */ /* 0x000fe200078e00ff */
[----:B------:R-:W-:Y:S01]  /*5380*/  LOP3.LUT R182, R5, 0x7c00, R182, 0xf8, !PT ;  /* 0x00007c0005b67812 */ /* 0x000fe200078ef8b6 */
[----:B------:R-:W-:Y:S01]  /*5390*/  IMAD.X R4, R9, 0x1, R0, P0 ;  /* 0x0000000109047824 */ /* 0x000fe200000e0600 */
[--C-:B------:R-:W-:Y:S01]  /*53a0*/  SHF.R.U32.HI R5, RZ, 0x1, R165.reuse ;  /* 0x00000001ff057819 */ /* 0x100fe200000116a5 */
[----:B------:R-:W-:Y:S01]  /*53b0*/  IMAD.WIDE.U32 R8, R6, R134, RZ ;  /* 0x0000008606087225 */ /* 0x000fe200078e00ff */
[----:B------:R-:W-:-:S02]  /*53c0*/  LOP3.LUT R0, R164, 0x8, R165, 0x78, !PT ;  /* 0x00000008a4007812 */ /* 0x000fc400078e78a5 */
[----:B------:R-:W-:Y:S01]  /*53d0*/  LOP3.LUT R177, R177, 0x400, RZ, 0xc0, !PT ;  /* 0x00000400b1b17812 */ /* 0x000fe200078ec0ff */
[C---:B------:R-:W-:Y:S01]  /*53e0*/  IMAD.SHL.U32 R210, R7.reuse, 0x2, RZ ;  /* 0x0000000207d27824 */ /* 0x040fe200078e00ff */
[----:B------:R-:W-:Y:S01]  /*53f0*/  LOP3.LUT R5, R164, 0x8, R5, 0x78, !PT ;  /* 0x00000008a4057812 */ /* 0x000fe200078e7805 */
[----:B------:R-:W-:Y:S01]  /*5400*/  IMAD.MOV.U32 R133, RZ, RZ, R132 ;  /* 0x000000ffff857224 */ /* 0x000fe200078e0084 */
[----:B------:R-:W-:Y:S01]  /*5410*/  SHF.L.U64.HI R4, R7, 0x1, R4 ;  /* 0x0000000107047819 */ /* 0x000fe20000010204 */
[----:B------:R-:W-:Y:S01]  /*5420*/  IMAD R177, R0, 0x2, R177 ;  /* 0x0000000200b17824 */ /* 0x000fe200078e02b1 */
[----:B------:R-:W-:Y:S01]  /*5430*/  LOP3.LUT R182, R182, R5, RZ, 0xfc, !PT ;  /* 0x00000005b6b67212 */ /* 0x000fe200078efcff */
[----:B------:R-:W-:Y:S01]  /*5440*/  IMAD R7, R6, R135, R9 ;  /* 0x0000008706077224 */ /* 0x000fe200078e0209 */
[----:B------:R-:W-:Y:S01]  /*5450*/  MOV R0, R3 ;  /* 0x0000000300007202 */ /* 0x000fe20000000f00 */
[----:B------:R-:W-:Y:S01]  /*5460*/  IMAD.MOV.U32 R3, RZ, RZ, 0x20 ;  /* 0x00000020ff037424 */ /* 0x000fe200078e00ff */
[----:B------:R-:W-:Y:S01]  /*5470*/  SEL R181, R181, 0xffffffc0, !P1 ;  /* 0xffffffc0b5b57807 */ /* 0x000fe20004800000 */
[----:B------:R-:W-:Y:S01]  /*5480*/  VIADD R197, R148, 0xfffffffd ;  /* 0xfffffffd94c57836 */ /* 0x000fe20000000000 */
[----:B---3--:R-:W-:Y:S01]  /*5490*/  ULEA UR5, UR5, UR6, 0x18 ;  /* 0x0000000605057291 */ /* 0x008fe2000f8ec0ff */
[----:B------:R-:W-:-:S02]  /*54a0*/  LEA R210, P2, R8, R210, 0x7 ;  /* 0x000000d208d27211 */ /* 0x000fc400078438ff */
[----:B------:R-:W-:Y:S02]  /*54b0*/  SEL R3, R3, 0xffffffe0, !P6 ;  /* 0xffffffe003037807 */ /* 0x000fe40007000000 */
[----:B------:R-:W-:Y:S02]  /*54c0*/  LEA.HI.X R4, R8, R4, R7, 0x7, P2 ;  /* 0x0000000408047211 */ /* 0x000fe400010f3c07 */
[----:B------:R-:W-:Y:S02]  /*54d0*/  IADD3 R134, PT, PT, R177, UR5, RZ ;  /* 0x00000005b1867c10 */ /* 0x000fe4000fffe0ff */
[----:B------:R-:W-:Y:S02]  /*54e0*/  LEA R182, R182, UR5, 0x1 ;  /* 0x00000005b6b67c11 */ /* 0x000fe4000f8e08ff */
[----:B------:R-:W-:Y:S01]  /*54f0*/  IADD3 R187, P0, PT, R152, -0x100, RZ ;  /* 0xffffff0098bb7810 */ /* 0x000fe20007f1e0ff */
[----:B------:R-:W-:Y:S01]  /*5500*/  IMAD.IADD R176, R134, 0x1, R181 ;  /* 0x0000000186b07824 */ /* 0x000fe200078e02b5 */
[----:B------:R-:W-:Y:S01]  /*5510*/  IADD3 R210, P2, PT, R210, UR8, RZ ;  /* 0x00000008d2d27c10 */ /* 0x000fe2000ff5e0ff */
[----:B------:R-:W-:Y:S01]  /*5520*/  IMAD.IADD R181, R181, 0x1, R182 ;  /* 0x00000001b5b57824 */ /* 0x000fe200078e02b6 */
[----:B------:R-:W-:Y:S01]  /*5530*/  IADD3.X R195, PT, PT, R2, -0x1, RZ, P0, !PT ;  /* 0xffffffff02c37810 */ /* 0x000fe200007fe4ff */
[----:B------:R-:W-:Y:S01]  /*5540*/  IMAD.IADD R134, R134, 0x1, R3 ;  /* 0x0000000186867824 */ /* 0x000fe200078e0203 */
[----:B------:R-:W-:Y:S01]  /*5550*/  IADD3.X R211, PT, PT, R4, UR9, RZ, P2, !PT ;  /* 0x0000000904d37c10 */ /* 0x000fe200097fe4ff */
[----:B------:R-:W-:Y:S01]  /*5560*/  IMAD.IADD R135, R3, 0x1, R176 ;  /* 0x0000000103877824 */ /* 0x000fe200078e02b0 */
[----:B------:R-:W-:Y:S01]  /*5570*/  LEA R199, R199, UR5, 0x1 ;  /* 0x00000005c7c77c11 */ /* 0x000fe2000f8e08ff */
[C---:B------:R-:W-:Y:S01]  /*5580*/  IMAD.IADD R180, R3.reuse, 0x1, R181 ;  /* 0x0000000103b47824 */ /* 0x040fe200078e02b5 */
[----:B------:R-:W-:Y:S01]  /*5590*/  IADD3 R179, PT, PT, R3, R182, RZ ;  /* 0x000000b603b37210 */ /* 0x000fe20007ffe0ff */
[----:B------:R-:W-:-:S02]  /*55a0*/  UMOV UR8, 0x400 ;  /* 0x0000040000087882 */ /* 0x000fc40000000000 */
[----:B------:R-:W-:Y:S01]  /*55b0*/  ULEA UR6, UR7, UR8, 0x18 ;  /* 0x0000000807067291 */ /* 0x000fe2000f8ec0ff */
[----:B-12---:R-:W-:Y:S11]  /*55c0*/  BRA `(.L_x_885) ;  /* 0x0000000000907947 */ /* 0x006ff60003800000 */
.L_x_887:
[----:B------:R-:W1:Y:S02]  /*55d0*/  LDC.64 R136, c[0x0][0x3b8] ;  /* 0x0000ee00ff887b82 */ /* 0x000e640000000a00 */
[C---:B-1----:R-:W-:Y:S01]  /*55e0*/  IMAD.WIDE.U32 R146, R197.reuse, R136, RZ ;  /* 0x00000088c5927225 */ /* 0x042fe200078e00ff */
[----:B------:R-:W-:Y:S03]  /*55f0*/  SHF.L.U64.HI R138, R136, 0x4, R137 ;  /* 0x00000004888a7819 */ /* 0x000fe60000010289 */
[----:B------:R-:W-:Y:S01]  /*5600*/  IMAD R139, R197, R137, R147 ;  /* 0x00000089c58b7224 */ /* 0x000fe200078e0293 */
[----:B------:R-:W-:Y:S01]  /*5610*/  LEA R144, P2, R146, R186, 0x7 ;  /* 0x000000ba92907211 */ /* 0x000fe200078438ff */
[----:B------:R-:W-:Y:S03]  /*5620*/  IMAD.SHL.U32 R2, R136, 0x10, RZ ;  /* 0x0000001088027824 */ /* 0x000fe600078e00ff */
[C-C-:B------:R-:W-:Y:S02]  /*5630*/  LEA.HI.X R145, R146.reuse, R185, R139.reuse, 0x7, P2 ;  /* 0x000000b992917211 */ /* 0x140fe400010f3c8b */
[C---:B------:R-:W-:Y:S03]  /*5640*/  LEA R141, P0, R146.reuse, R2, 0x6 ;  /* 0x00000002928d7211 */ /* 0x040fe600078030ff */
[----:B------:R-:W-:Y:S01]  /*5650*/  @!PT LDS RZ, [RZ] ;  /* 0x00000000fffff984 */ /* 0x000fe20000000800 */
[----:B------:R-:W-:Y:S01]  /*5660*/  @!PT LDS RZ, [RZ] ;  /* 0x00000000fffff984 */ /* 0x000fe20000000800 */
[----:B------:R-:W-:Y:S01]  /*5670*/  @!PT LDS RZ, [RZ] ;  /* 0x00000000fffff984 */ /* 0x000fe20000000800 */
[----:B------:R1:W-:Y:S01]  /*5680*/  LDGSTS.E.BYPASS.LTC128B.128 [R199+0x6000], desc[UR10][R144.64] ;  /* 0x0600000090c77fae */ /* 0x0003e2000b981a0a */
[----:B------:R-:W-:Y:S02]  /*5690*/  LEA.HI.X R140, R146, R138, R139, 0x6, P0 ;  /* 0x0000008a928c7211 */ /* 0x000fe400000f348b */
[C---:B------:R-:W-:Y:S01]  /*56a0*/  LEA R146, P2, R141.reuse, R186, 0x1 ;  /* 0x000000ba8d927211 */ /* 0x040fe200078408ff */
[----:B------:R1:W-:Y:S01]  /*56b0*/  LDGSTS.E.BYPASS.LTC128B.128 [R199+0x8000], desc[UR10][R144.64+0x80] ;  /* 0x0800008090c77fae */ /* 0x0003e2000b981a0a */
[----:B------:R-:W-:Y:S02]  /*56c0*/  IADD3 R2, P0, PT, R2, R141, RZ ;  /* 0x0000008d02027210 */ /* 0x000fe40007f1e0ff */
[--C-:B------:R-:W-:Y:S01]  /*56d0*/  LEA.HI.X R147, R141, R185, R140.reuse, 0x1, P2 ;  /* 0x000000b98d937211 */ /* 0x100fe200010f0c8c */
[----:B------:R1:W-:Y:S01]  /*56e0*/  LDGSTS.E.BYPASS.LTC128B.128 [R199+0xa000], desc[UR10][R144.64+0x100] ;  /* 0x0a00010090c77fae */ /* 0x0003e2000b981a0a */
[----:B------:R-:W-:Y:S01]  /*56f0*/  LEA R142, P1, R136, R141, 0x5 ;  /* 0x0000008d888e7211 */ /* 0x000fe200078228ff */
[----:B------:R-:W-:Y:S02]  /*5700*/  IMAD.X R138, R138, 0x1, R140, P0 ;  /* 0x000000018a8a7824 */ /* 0x000fe400000e068c */
[----:B------:R1:W-:Y:S01]  /*5710*/  LDGSTS.E.BYPASS.LTC128B.128 [R199+0x6800], desc[UR10][R146.64] ;  /* 0x0680000092c77fae */ /* 0x0003e2000b981a0a */
[----:B------:R-:W-:Y:S02]  /*5720*/  LEA.HI.X R136, R136, R140, R137, 0x5, P1 ;  /* 0x0000008c88887211 */ /* 0x000fe400008f2c89 */
[-C--:B------:R-:W-:Y:S01]  /*5730*/  LEA R150, P1, R2, R186.reuse, 0x1 ;  /* 0x000000ba02967211 */ /* 0x080fe200078208ff */
[----:B------:R1:W-:Y:S01]  /*5740*/  LDGSTS.E.BYPASS.LTC128B.128 [R199+0x8800], desc[UR10][R146.64+0x80] ;  /* 0x0880008092c77fae */ /* 0x0003e2000b981a0a */
[----:B------:R-:W-:Y:S02]  /*5750*/  LEA R148, P0, R142, R186, 0x1 ;  /* 0x000000ba8e947211 */ /* 0x000fe400078008ff */
[-C--:B------:R-:W-:Y:S01]  /*5760*/  LEA.HI.X R151, R2, R185.reuse, R138, 0x1, P1 ;  /* 0x000000b902977211 */ /* 0x080fe200008f0c8a */
[----:B------:R1:W-:Y:S01]  /*5770*/  LDGSTS.E.BYPASS.LTC128B.128 [R199+0xa800], desc[UR10][R146.64+0x100] ;  /* 0x0a80010092c77fae */ /* 0x0003e2000b981a0a */
[----:B------:R-:W-:Y:S03]  /*5780*/  LEA.HI.X R149, R142, R185, R136, 0x1, P0 ;  /* 0x000000b98e957211 */ /* 0x000fe600000f0c88 */
[----:B------:R1:W-:Y:S04]  /*5790*/  LDGSTS.E.BYPASS.LTC128B.128 [R199+0x7000], desc[UR10][R150.64] ;  /* 0x0700000096c77fae */ /* 0x0003e8000b981a0a */
[----:B------:R1:W-:Y:S04]  /*57a0*/  LDGSTS.E.BYPASS.LTC128B.128 [R199+0x9000], desc[UR10][R150.64+0x80] ;  /* 0x0900008096c77fae */ /* 0x0003e8000b981a0a */
[----:B------:R1:W-:Y:S04]  /*57b0*/  LDGSTS.E.BYPASS.LTC128B.128 [R199+0xb000], desc[UR10][R150.64+0x100] ;  /* 0x0b00010096c77fae */ /* 0x0003e8000b981a0a */
[----:B------:R1:W-:Y:S04]  /*57c0*/  LDGSTS.E.BYPASS.LTC128B.128 [R199+0x7800], desc[UR10][R148.64] ;  /* 0x0780000094c77fae */ /* 0x0003e8000b981a0a */
[----:B------:R1:W-:Y:S04]  /*57d0*/  LDGSTS.E.BYPASS.LTC128B.128 [R199+0x9800], desc[UR10][R148.64+0x80] ;  /* 0x0980008094c77fae */ /* 0x0003e8000b981a0a */
[----:B------:R1:W-:Y:S04]  /*57e0*/  LDGSTS.E.BYPASS.LTC128B.128 [R199+0xb800], desc[UR10][R148.64+0x100] ;  /* 0x0b80010094c77fae */ /* 0x0003e8000b981a0a */
[----:B------:R-:W0:Y:S01]  /*57f0*/  LDGDEPBAR ;  /* 0x00000000000079af */ /* 0x000e220000000000 */
[----:B------:R-:W-:Y:S05]  /*5800*/  BRA `(.L_x_886) ;  /* 0x0000000c002c7947 */ /* 0x000fea0003800000 */
.L_x_885:
[----:B------:R-:W-:Y:S04]  /*5810*/  DEPBAR.LE SB0, 0x0 ;  /* 0x000080000000791a */ /* 0x000fe80000000000 */
[----:B------:R-:W-:Y:S01]  /*5820*/  BAR.SYNC.DEFER_BLOCKING 0x0 ;  /* 0x0000000000007b1d */ /* 0x000fe20000010000 */
[----:B------:R-:W-:Y:S05]  /*5830*/  IADD3 R214, P0, PT, R210, R194, RZ ;  /* 0x000000c2d2d67210 */ /* 0x000fea0007f1e0ff */
[----:B------:R-:W-:Y:S01]  /*5840*/  IMAD.X R215, R211, 0x1, R189, P0 ;  /* 0x00000001d3d77824 */ /* 0x000fe200000e06bd */
[----:B------:R-:W-:Y:S05]  /*5850*/  IADD3 R212, P0, PT, R187, R214, RZ ;  /* 0x000000d6bbd47210 */ /* 0x000fea0007f1e0ff */
[----:B------:R-:W-:Y:S01]  /*5860*/  IMAD.X R213, R195, 0x1, R215, P0 ;  /* 0x00000001c3d57824 */ /* 0x000fe200000e06d7 */
[----:B------:R-:W-:Y:S05]  /*5870*/  IADD3 R2, P0, PT, R187, R212, RZ ;  /* 0x000000d4bb027210 */ /* 0x000fea0007f1e0ff */
[----:B------:R-:W-:Y:S01]  /*5880*/  IMAD.X R3, R195, 0x1, R213, P0 ;  /* 0x00000001c3037824 */ /* 0x000fe200000e06d5 */
[----:B------:R-:W-:Y:S01]  /*5890*/  ISETP.NE.AND P0, PT, R197, -0x1, PT ;  /* 0xffffffffc500780c */ /* 0x000fe20003f05270 */
        /* <DEDUP_REMOVED lines=8> */
[----:B------:R-:W-:Y:S04]  /*5920*/  LDGSTS.E.BYPASS.LTC128B.128 [R199+0x10800], desc[UR10][R214.64+0x100] ;  /* 0x10800100d6c77fae */ /* 0x000fe8000b981a0a */
[----:B------:R-:W-:Y:S04]  /*5930*/  LDGSTS.E.BYPASS.LTC128B.128 [R199+0xd000], desc[UR10][R212.64+0x100] ;  /* 0x0d000100d4c77fae */ /* 0x000fe8000b981a0a */
[----:B------:R-:W-:Y:S04]  /*5940*/  LDGSTS.E.BYPASS.LTC128B.128 [R199+0xf000], desc[UR10][R212.64+0x180] ;  /* 0x0f000180d4c77fae */ /* 0x000fe8000b981a0a */
[----:B------:R1:W-:Y:S04]  /*5950*/  LDGSTS.E.BYPASS.LTC128B.128 [R199+0x11000], desc[UR10][R212.64+0x200] ;  /* 0x11000200d4c77fae */ /* 0x0003e8000b981a0a */
[----:B------:R-:W-:Y:S04]  /*5960*/  LDGSTS.E.BYPASS.LTC128B.128 [R199+0xd800], desc[UR10][R2.64+0x200] ;  /* 0x0d80020002c77fae */ /* 0x000fe8000b981a0a */
[----:B------:R-:W-:Y:S04]  /*5970*/  LDGSTS.E.BYPASS.LTC128B.128 [R199+0xf800], desc[UR10][R2.64+0x280] ;  /* 0x0f80028002c77fae */ /* 0x000fe8000b981a0a */
[----:B------:R2:W-:Y:S04]  /*5980*/  LDGSTS.E.BYPASS.LTC128B.128 [R199+0x11800], desc[UR10][R2.64+0x300] ;  /* 0x1180030002c77fae */ /* 0x0005e8000b981a0a */
[----:B------:R-:W-:Y:S04]  /*5990*/  LDSM.16.M88.4 R136, [R182] ;  /* 0x00000000b688783b */ /* 0x000fe80000000200 */
[----:B------:R-:W3:Y:S04]  /*59a0*/  LDSM.16.M88.4 R140, [R177+UR5+0x6000] ;  /* 0x00600005b18c783b */ /* 0x000ee80008000200 */
[----:B------:R-:W4:Y:S01]  /*59b0*/  LDSM.16.M88.4 R144, [R177+UR5+0x6800] ;  /* 0x00680005b190783b */ /* 0x000f220008000200 */
[----:B-1----:R-:W-:Y:S03]  /*59c0*/  VIADD R213, R196, 0xfffffffc ;  /* 0xfffffffcc4d57836 */ /* 0x002fe60000000000 */
[----:B------:R-:W1:Y:S04]  /*59d0*/  LDSM.16.M88.4 R148, [R177+UR5+0x7000] ;  /* 0x00700005b194783b */ /* 0x000e680008000200 */
[----:B------:R-:W0:Y:S01]  /*59e0*/  LDGDEPBAR ;  /* 0x00000000000079af */ /* 0x000e220000000000 */
[----:B------:R-:W-:Y:S03]  /*59f0*/  LOP3.LUT R212, R213, R201, R209, 0x96, !PT ;  /* 0x000000c9d5d47212 */ /* 0x000fe600078e96d1 */
[----:B------:R-:W5:Y:S02]  /*5a00*/  LDSM.16.M88.4 R152, [R177+UR5+0x7800] ;  /* 0x00780005b198783b */ /* 0x000f640008000200 */
[----:B------:R-:W-:Y:S02]  /*5a10*/  IMAD.WIDE.U32 R212, R212, -0x326172a9, RZ ;  /* 0xcd9e8d57d4d47825 */ /* 0x000fe400078e00ff */
[----:B------:R-:W-:Y:S04]  /*5a20*/  LDSM.16.M88.4 R156, [R179] ;  /* 0x00000000b39c783b */ /* 0x000fe80000000200 */
[----:B------:R-:W2:Y:S04]  /*5a30*/  LDSM.16.M88.4 R160, [R134+0x6000] ;  /* 0x0060000086a0783b */ /* 0x000ea80000000200 */
[----:B------:R-:W-:Y:S04]  /*5a40*/  LDSM.16.M88.4 R164, [R134+0x7000] ;  /* 0x0070000086a4783b */ /* 0x000fe80000000200 */
[----:B------:R-:W-:Y:S04]  /*5a50*/  LDSM.16.M88.4 R168, [R135+0x6000] ;  /* 0x0060000087a8783b */ /* 0x000fe80000000200 */
[----:B------:R-:W-:Y:S01]  /*5a60*/  LDSM.16.M88.4 R172, [R135+0x6800] ;  /* 0x0068000087ac783b */ /* 0x000fe20000000200 */
[C---:B---3--:R-:W-:Y:S08]  /*5a70*/  HMMA.16816.F32 R4, R136.reuse, R140, RZ ;  /* 0x0000008c8804723c */ /* 0x048ff000000018ff */
[C---:B------:R-:W-:Y:S01]  /*5a80*/  HMMA.16816.F32 R8, R136.reuse, R142, RZ ;  /* 0x0000008e8808723c */ /* 0x040fe200000018ff */
[----:B------:R-:W3:Y:S07]  /*5a90*/  LDSM.16.M88.4 R140, [R134+0x6800] ;  /* 0x00680000868c783b */ /* 0x000eee0000000200 */
[C---:B----4-:R-:W-:Y:S08]  /*5aa0*/  HMMA.16816.F32 R12, R136.reuse, R144, RZ ;  /* 0x00000090880c723c */ /* 0x050ff000000018ff */
[C---:B------:R-:W-:Y:S01]  /*5ab0*/  HMMA.16816.F32 R16, R136.reuse, R146, RZ ;  /* 0x000000928810723c */ /* 0x040fe200000018ff */
[----:B------:R-:W4:Y:S07]  /*5ac0*/  LDSM.16.M88.4 R144, [R134+0x7800] ;  /* 0x007800008690783b */ /* 0x000f2e0000000200 */
[C---:B-1----:R-:W-:Y:S08]  /*5ad0*/  HMMA.16816.F32 R20, R136.reuse, R148, RZ ;  /* 0x000000948814723c */ /* 0x042ff000000018ff */
[C---:B------:R-:W-:Y:S01]  /*5ae0*/  HMMA.16816.F32 R24, R136.reuse, R150, RZ ;  /* 0x000000968818723c */ /* 0x040fe200000018ff */
[----:B------:R-:W-:Y:S07]  /*5af0*/  LDSM.16.M88.4 R148, [R176+0x6000] ;  /* 0x00600000b094783b */ /* 0x000fee0000000200 */
[C---:B-----5:R-:W-:Y:S08]  /*5b00*/  HMMA.16816.F32 R28, R136.reuse, R152, RZ ;  /* 0x00000098881c723c */ /* 0x060ff000000018ff */
[----:B------:R-:W-:Y:S01]  /*5b10*/  HMMA.16816.F32 R32, R136, R154, RZ ;  /* 0x0000009a8820723c */ /* 0x000fe200000018ff */
[----:B------:R-:W1:Y:S04]  /*5b20*/  LDSM.16.M88.4 R136, [R181] ;  /* 0x00000000b588783b */ /* 0x000e680000000200 */
[----:B------:R-:W5:Y:S03]  /*5b30*/  LDSM.16.M88.4 R152, [R176+0x6800] ;  /* 0x00680000b098783b */ /* 0x000f660000000200 */
        /* <DEDUP_REMOVED lines=8> */
[----:B------:R-:W3:Y:S07]  /*5bc0*/  LDSM.16.M88.4 R164, [R180] ;  /* 0x00000000b4a4783b */ /* 0x000eee0000000200 */
[C---:B----4-:R-:W-:Y:S08]  /*5bd0*/  HMMA.16816.F32 R28, R156.reuse, R144, R28 ;  /* 0x000000909c1c723c */ /* 0x050ff0000000181c */
[----:B------:R-:W-:Y:S01]  /*5be0*/  HMMA.16816.F32 R32, R156, R146, R32 ;  /* 0x000000929c20723c */ /* 0x000fe20000001820 */
[----:B------:R-:W4:Y:S04]  /*5bf0*/  LDSM.16.M88.4 R144, [R135+0x7000] ;  /* 0x007000008790783b */ /* 0x000f280000000200 */
[----:B------:R-:W-:Y:S03]  /*5c00*/  LDSM.16.M88.4 R156, [R177+UR5+0x9000] ;  /* 0x00900005b19c783b */ /* 0x000fe60008000200 */
[C---:B-1----:R-:W-:Y:S08]  /*5c10*/  HMMA.16816.F32 R4, R136.reuse, R148, R4 ;  /* 0x000000948804723c */ /* 0x042ff00000001804 */
[C---:B------:R-:W-:Y:S01]  /*5c20*/  HMMA.16816.F32 R8, R136.reuse, R150, R8 ;  /* 0x000000968808723c */ /* 0x040fe20000001808 */
[----:B------:R-:W1:Y:S07]  /*5c30*/  LDSM.16.M88.4 R148, [R135+0x7800] ;  /* 0x007800008794783b */ /* 0x000e6e0000000200 */
[C---:B-----5:R-:W-:Y:S08]  /*5c40*/  HMMA.16816.F32 R12, R136.reuse, R152, R12 ;  /* 0x00000098880c723c */ /* 0x060ff0000000180c */
[C---:B------:R-:W-:Y:S01]  /*5c50*/  HMMA.16816.F32 R16, R136.reuse, R154, R16 ;  /* 0x0000009a8810723c */ /* 0x040fe20000001810 */
[----:B------:R-:W-:Y:S07]  /*5c60*/  LDSM.16.M88.4 R152, [R177+UR5+0x8800] ;  /* 0x00880005b198783b */ /* 0x000fee0008000200 */
[C---:B--2---:R-:W-:Y:S08]  /*5c70*/  HMMA.16816.F32 R20, R136.reuse, R140, R20 ;  /* 0x0000008c8814723c */ /* 0x044ff00000001814 */
[C---:B------:R-:W-:Y:S01]  /*5c80*/  HMMA.16816.F32 R24, R136.reuse, R142, R24 ;  /* 0x0000008e8818723c */ /* 0x040fe20000001818 */
[----:B------:R-:W-:Y:S07]  /*5c90*/  LDSM.16.M88.4 R140, [R177+UR5+0x8000] ;  /* 0x00800005b18c783b */ /* 0x000fee0008000200 */
        /* <DEDUP_REMOVED lines=8> */
[C---:B------:R-:W-:Y:S01]  /*5d20*/  HMMA.16816.F32 R16, R164.reuse, R174, R16 ;  /* 0x000000aea410723c */ /* 0x040fe20000001810 */
[----:B------:R-:W-:Y:S07]  /*5d30*/  LDSM.16.M88.4 R172, [R134+0xa800] ;  /* 0x00a8000086ac783b */ /* 0x000fee0000000200 */
[C---:B----4-:R-:W-:Y:S08]  /*5d40*/  HMMA.16816.F32 R20, R164.reuse, R144, R20 ;  /* 0x00000090a414723c */ /* 0x050ff00000001814 */
[C---:B------:R-:W-:Y:S01]  /*5d50*/  HMMA.16816.F32 R24, R164.reuse, R146, R24 ;  /* 0x00000092a418723c */ /* 0x040fe20000001818 */
[----:B------:R-:W3:Y:S07]  /*5d60*/  LDSM.16.M88.4 R144, [R177+UR5+0x9800] ;  /* 0x00980005b190783b */ /* 0x000eee0008000200 */
[C---:B-1----:R-:W-:Y:S08]  /*5d70*/  HMMA.16816.F32 R28, R164.reuse, R148, R28 ;  /* 0x00000094a41c723c */ /* 0x042ff0000000181c */
[----:B------:R-:W-:Y:S01]  /*5d80*/  HMMA.16816.F32 R32, R164, R150, R32 ;  /* 0x00000096a420723c */ /* 0x000fe20000001820 */
[----:B------:R-:W1:Y:S04]  /*5d90*/  LDSM.16.M88.4 R148, [R179+0x2000] ;  /* 0x00200000b394783b */ /* 0x000e680000000200 */
[----:B------:R-:W-:Y:S03]  /*5da0*/  LDSM.16.M88.4 R164, [R180+0x2000] ;  /* 0x00200000b4a4783b */ /* 0x000fe60000000200 */
[C---:B--2---:R-:W-:Y:S08]  /*5db0*/  HMMA.16816.F32 R4, R136.reuse, R140, R4 ;  /* 0x0000008c8804723c */ /* 0x044ff00000001804 */
[C---:B------:R-:W-:Y:S01]  /*5dc0*/  HMMA.16816.F32 R8, R136.reuse, R142, R8 ;  /* 0x0000008e8808723c */ /* 0x040fe20000001808 */
[----:B------:R-:W2:Y:S07]  /*5dd0*/  LDSM.16.M88.4 R140, [R134+0x8800] ;  /* 0x00880000868c783b */ /* 0x000eae0000000200 */
        /* <DEDUP_REMOVED lines=18> */
[----:B------:R-:W4:Y:S07]  /*5f00*/  LDSM.16.M88.4 R152, [R176+0x9800] ;  /* 0x00980000b098783b */ /* 0x000f2e0000000200 */
[C---:B-----5:R-:W-:Y:S08]  /*5f10*/  HMMA.16816.F32 R28, R148.reuse, R156, R28 ;  /* 0x0000009c941c723c */ /* 0x060ff0000000181c */
[----:B------:R-:W-:Y:S01]  /*5f20*/  HMMA.16816.F32 R32, R148, R158, R32 ;  /* 0x0000009e9420723c */ /* 0x000fe20000001820 */
[----:B------:R-:W-:Y:S04]  /*5f30*/  LDSM.16.M88.4 R148, [R135+0x9000] ;  /* 0x009000008794783b */ /* 0x000fe80000000200 */
[----:B------:R-:W-:Y:S03]  /*5f40*/  LDSM.16.M88.4 R156, [R135+0x9800] ;  /* 0x00980000879c783b */ /* 0x000fe60000000200 */
[C---:B---3--:R-:W-:Y:S08]  /*5f50*/  HMMA.16816.F32 R4, R136.reuse, R144, R4 ;  /* 0x000000908804723c */ /* 0x048ff00000001804 */
[C---:B------:R-:W-:Y:S01]  /*5f60*/  HMMA.16816.F32 R8, R136.reuse, R146, R8 ;  /* 0x000000928808723c */ /* 0x040fe20000001808 */
[----:B------:R-:W3:Y:S07]  /*5f70*/  LDSM.16.M88.4 R144, [R135+0x8800] ;  /* 0x008800008790783b */ /* 0x000eee0000000200 */
[C---:B-1----:R-:W-:Y:S08]  /*5f80*/  HMMA.16816.F32 R12, R136.reuse, R160, R12 ;  /* 0x000000a0880c723c */ /* 0x042ff0000000180c */
[C---:B------:R-:W-:Y:S01]  /*5f90*/  HMMA.16816.F32 R16, R136.reuse, R162, R16 ;  /* 0x000000a28810723c */ /* 0x040fe20000001810 */
[----:B------:R-:W-:Y:S07]  /*5fa0*/  LDSM.16.M88.4 R160, [R177+UR5+0xb800] ;  /* 0x00b80005b1a0783b */ /* 0x000fee0008000200 */
[C---:B--2---:R-:W-:Y:S08]  /*5fb0*/  HMMA.16816.F32 R20, R136.reuse, R140, R20 ;  /* 0x0000008c8814723c */ /* 0x044ff00000001814 */
[C---:B------:R-:W-:Y:S01]  /*5fc0*/  HMMA.16816.F32 R24, R136.reuse, R142, R24 ;  /* 0x0000008e8818723c */ /* 0x040fe20000001818 */
[----:B------:R-:W-:Y:S07]  /*5fd0*/  LDSM.16.M88.4 R140, [R177+UR5+0xa000] ;  /* 0x00a00005b18c783b */ /* 0x000fee0008000200 */
[C---:B----4-:R-:W-:Y:S08]  /*5fe0*/  HMMA.16816.F32 R28, R136.reuse, R152, R28 ;  /* 0x00000098881c723c */ /* 0x050ff0000000181c */
        /* <DEDUP_REMOVED lines=77> */
.L_x_886:
[----:B------:R-:W2:Y:S01]  /*64c0*/  SHFL.BFLY PT, R2, R3, 0x2, 0x1f ;  /* 0x0c401f0003027f89 */ /* 0x000ea200000e0000 */
[C---:B------:R-:W-:Y:S02]  /*64d0*/  IADD3 R225, PT, PT, R208.reuse, 0x3c6ef372, RZ ;  /* 0x3c6ef372d0e17810 */ /* 0x040fe40007ffe0ff */
[----:B------:R-:W-:Y:S05]  /*64e0*/  IADD3 R227, PT, PT, R208, -0x61c88647, RZ ;  /* 0x9e3779b9d0e37810 */ /* 0x000fea0007ffe0ff */
[----:B------:R-:W3:Y:S01]  /*64f0*/  SHFL.BFLY PT, R139, R132, 0x2, 0x1f ;  /* 0x0c401f00848b7f89 */ /* 0x000ee200000e0000 */
[----:B-1----:R-:W-:Y:S02]  /*6500*/  LOP3.LUT R148, R191, R225, R212, 0x96, !PT ;  /* 0x000000e1bf947212 */ /* 0x002fe400078e96d4 */
[----:B------:R-:W-:Y:S02]  /*6510*/  LOP3.LUT R136, R206, R227, R213, 0x96, !PT ;  /* 0x000000e3ce887212 */ /* 0x000fe400078e96d5 */
[C---:B------:R-:W-:Y:S01]  /*6520*/  IADD3 R160, PT, PT, R209.reuse, 0x32370b8f, RZ ;  /* 0x32370b8fd1a07810 */ /* 0x040fe20007ffe0ff */
[----:B------:R-:W-:Y:S01]  /*6530*/  IMAD.WIDE.U32 R148, R148, -0x2daee0ad, RZ ;  /* 0xd2511f5394947825 */ /* 0x000fe200078e00ff */
[C---:B------:R-:W-:Y:S02]  /*6540*/  IADD3 R163, PT, PT, R209.reuse, 0x76cf5d0a, RZ ;  /* 0x76cf5d0ad1a37810 */ /* 0x040fe40007ffe0ff */
[----:B------:R-:W-:Y:S01]  /*6550*/  IADD3 R159, PT, PT, R208, 0x78dde6e4, RZ ;  /* 0x78dde6e4d09f7810 */ /* 0x000fe20007ffe0ff */
[----:B------:R-:W-:Y:S01]  /*6560*/  IMAD.WIDE.U32 R152, R136, -0x2daee0ad, RZ ;  /* 0xd2511f5388987825 */ /* 0x000fe200078e00ff */
[----:B------:R-:W-:Y:S02]  /*6570*/  IADD3 R161, PT, PT, R208, -0x255992d5, RZ ;  /* 0xdaa66d2bd0a17810 */ /* 0x000fe40007ffe0ff */
[----:B------:R-:W-:Y:S02]  /*6580*/  MOV R165, R198 ;  /* 0x000000c600a57202 */ /* 0x000fe40000000f00 */
[----:B------:R-:W-:Y:S02]  /*6590*/  LOP3.LUT R152, R160, R152, R149, 0x96, !PT ;  /* 0x00000098a0987212 */ /* 0x000fe400078e9695 */
[----:B------:R-:W-:Y:S02]  /*65a0*/  LOP3.LUT R136, R192, R163, R153, 0x96, !PT ;  /* 0x000000a3c0887212 */ /* 0x000fe400078e9699 */
[----:B------:R-:W-:Y:S01]  /*65b0*/  IADD3 R157, PT, PT, R209, -0x56f99767, RZ ;  /* 0xa9066899d19d7810 */ /* 0x000fe20007ffe0ff */
[----:B------:R-:W-:Y:S01]  /*65c0*/  IMAD.WIDE.U32 R152, R152, -0x326172a9, RZ ;  /* 0xcd9e8d5798987825 */ /* 0x000fe200078e00ff */
[----:B------:R-:W-:Y:S02]  /*65d0*/  SHF.L.U32 R170, R165, 0x3, RZ ;  /* 0x00000003a5aa7819 */ /* 0x000fe400000006ff */
[----:B------:R-:W-:Y:S01]  /*65e0*/  SHF.R.U32.HI R166, RZ, 0x1, R165 ;  /* 0x00000001ffa67819 */ /* 0x000fe200000116a5 */
[----:B------:R-:W-:Y:S01]  /*65f0*/  IMAD.WIDE.U32 R136, R136, -0x326172a9, RZ ;  /* 0xcd9e8d5788887825 */ /* 0x000fe200078e00ff */
[----:B--2---:R-:W-:Y:S02]  /*6600*/  FMNMX.FTZ R2, R3, R2, !PT ;  /* 0x0000000203027209 */ /* 0x004fe40007810000 */
[----:B---3--:R-:W-:Y:S02]  /*6610*/  FMNMX.FTZ R139, R132, R139, !PT ;  /* 0x0000008b848b7209 */ /* 0x008fe40007810000 */
[----:B------:R-:W-:Y:S01]  /*6620*/  LOP3.LUT R150, R159, R136, R153, 0x96, !PT ;  /* 0x000000889f967212 */ /* 0x000fe200078e9699 */
[----:B------:R-:W1:Y:S01]  /*6630*/  SHFL.BFLY PT, R3, R2, 0x1, 0x1f ;  /* 0x0c201f0002037f89 */ /* 0x000e6200000e0000 */
[----:B------:R-:W-:Y:S02]  /*6640*/  LOP3.LUT R132, R190, R161, R137, 0x96, !PT ;  /* 0x000000a1be847212 */ /* 0x000fe400078e9689 */
[----:B------:R-:W-:Y:S05]  /*6650*/  SHF.L.U32 R136, R165, 0x6, RZ ;  /* 0x00000006a5887819 */ /* 0x000fea00000006ff */
[----:B------:R-:W2:Y:S01]  /*6660*/  SHFL.BFLY PT, R142, R139, 0x1, 0x1f ;  /* 0x0c201f008b8e7f89 */ /* 0x000ea200000e0000 */
[----:B------:R-:W-:Y:S01]  /*6670*/  IMAD.WIDE.U32 R150, R150, -0x2daee0ad, RZ ;  /* 0xd2511f5396967825 */ /* 0x000fe200078e00ff */
[----:B------:R-:W-:Y:S02]  /*6680*/  LOP3.LUT R164, R170, 0x38, RZ, 0xc0, !PT ;  /* 0x00000038aaa47812 */ /* 0x000fe400078ec0ff */
[----:B------:R-:W-:Y:S01]  /*6690*/  LOP3.LUT R167, R166, 0x8, RZ, 0xc0, !PT ;  /* 0x00000008a6a77812 */ /* 0x000fe200078ec0ff */
[----:B------:R-:W-:Y:S01]  /*66a0*/  IMAD.WIDE.U32 R140, R132, -0x2daee0ad, RZ ;  /* 0xd2511f53848c7825 */ /* 0x000fe200078e00ff */
[--C-:B------:R-:W-:Y:S02]  /*66b0*/  LOP3.LUT R132, R164, 0x1c0, R136.reuse, 0xf8, !PT ;  /* 0x000001c0a4847812 */ /* 0x100fe400078ef888 */
[----:B------:R-:W-:Y:S02]  /*66c0*/  IADD3 R158, PT, PT, R209, -0x126145ec, RZ ;  /* 0xed9eba14d19e7810 */ /* 0x000fe40007ffe0ff */
[----:B------:R-:W-:Y:S02]  /*66d0*/  LOP3.LUT R144, R157, R140, R151, 0x96, !PT ;  /* 0x0000008c9d907212 */ /* 0x000fe400078e9697 */
[----:B------:R-:W-:Y:S02]  /*66e0*/  LOP3.LUT R167, R132, R167, RZ, 0x3c, !PT ;  /* 0x000000a784a77212 */ /* 0x000fe400078e3cff */
[----:B------:R-:W-:Y:S01]  /*66f0*/  LOP3.LUT R148, R158, R148, R141, 0x96, !PT ;  /* 0x000000949e947212 */ /* 0x000fe200078e968d */
[----:B------:R-:W-:Y:S01]  /*6700*/  IMAD.WIDE.U32 R144, R144, -0x326172a9, RZ ;  /* 0xcd9e8d5790907825 */ /* 0x000fe200078e00ff */
[----:B------:R-:W-:Y:S02]  /*6710*/  LOP3.LUT R167, R167, 0x200, R136, 0xf8, !PT ;  /* 0x00000200a7a77812 */ /* 0x000fe400078ef888 */
[----:B------:R-:W-:Y:S01]  /*6720*/  LOP3.LUT P1, RZ, R165, 0x4, RZ, 0xc0, !PT ;  /* 0x00000004a5ff7812 */ /* 0x000fe2000782c0ff */
[----:B------:R-:W-:Y:S01]  /*6730*/  IMAD.WIDE.U32 R148, R148, -0x326172a9, RZ ;  /* 0xcd9e8d5794947825 */ /* 0x000fe200078e00ff */
[----:B------:R-:W-:Y:S02]  /*6740*/  MOV R132, R144 ;  /* 0x0000009000847202 */ /* 0x000fe40000000f00 */
[----:B-1----:R-:W-:Y:S02]  /*6750*/  FMNMX.FTZ R3, R2, R3, !PT ;  /* 0x0000000302037209 */ /* 0x002fe40007810000 */
[----:B------:R-:W1:Y:S01]  /*6760*/  LDC R2, c[0x0][0x4f8] ;  /* 0x00013e00ff027b82 */ /* 0x000e620000000800 */
[----:B------:R-:W-:Y:S02]  /*6770*/  LOP3.LUT R138, R132, 0xff, RZ, 0xc0, !PT ;  /* 0x000000ff848a7812 */ /* 0x000fe400078ec0ff */
[----:B--2---:R-:W-:Y:S01]  /*6780*/  FMNMX.FTZ R132, R139, R142, !PT ;  /* 0x0000008e8b847209 */ /* 0x004fe20007810000 */
[----:B------:R-:W-:Y:S01]  /*6790*/  FMUL.FTZ R214, R3, UR4 ;  /* 0x0000000403d67c20 */ /* 0x000fe20008410000 */
[----:B------:R-:W-:Y:S02]  /*67a0*/  PRMT R141, R144, 0x7773, RZ ;  /* 0x00007773908d7816 */ /* 0x000fe400000000ff */
[C---:B------:R-:W-:Y:S01]  /*67b0*/  FSETP.NEU.FTZ.AND P0, PT, R132.reuse, -INF , PT ;  /* 0xff8000008400780b */ /* 0x040fe20003f1d000 */
[----:B------:R-:W-:Y:S01]  /*67c0*/  FMUL.FTZ R215, R132, UR4 ;  /* 0x0000000484d77c20 */ /* 0x000fe20008410000 */
[----:B------:R-:W-:Y:S02]  /*67d0*/  PRMT R140, R144, 0x7772, RZ ;  /* 0x00007772908c7816 */ /* 0x000fe400000000ff */
[----:B------:R-:W-:Y:S02]  /*67e0*/  LOP3.LUT R139, R184, R148, R145, 0x96, !PT ;  /* 0x00000094b88b7212 */ /* 0x000fe400078e9691 */
[----:B------:R-:W-:Y:S02]  /*67f0*/  FSEL R215, R215, RZ, P0 ;  /* 0x000000ffd7d77208 */ /* 0x000fe40000000000 */
[----:B------:R-:W-:Y:S02]  /*6800*/  PRMT R136, R140, 0x5410, R141 ;  /* 0x000054108c887816 */ /* 0x000fe4000000008d */
[----:B------:R-:W-:Y:S01]  /*6810*/  PRMT R140, R139, 0x7632, R140 ;  /* 0x000076328b8c7816 */ /* 0x000fe2000000008c */
[--C-:B------:R-:W-:Y:S01]  /*6820*/  FFMA.FTZ R171, R8, UR4, -R215.reuse ;  /* 0x0000000408ab7c23 */ /* 0x100fe200080108d7 */
[----:B------:R-:W-:Y:S01]  /*6830*/  LEA R167, R167, UR6, 0x1 ;  /* 0x00000006a7a77c11 */ /* 0x000fe2000f8e08ff */
[--C-:B------:R-:W-:Y:S01]  /*6840*/  FFMA.FTZ R172, R9, UR4, -R215.reuse ;  /* 0x0000000409ac7c23 */ /* 0x100fe200080108d7 */
[----:B------:R-:W-:Y:S01]  /*6850*/  PRMT R137, R144, 0x7771, RZ ;  /* 0x0000777190897816 */ /* 0x000fe200000000ff */
[--C-:B------:R-:W-:Y:S01]  /*6860*/  FFMA.FTZ R213, R4, UR4, -R215.reuse ;  /* 0x0000000404d57c23 */ /* 0x100fe200080108d7 */
[----:B------:R-:W-:Y:S01]  /*6870*/  FSETP.NEU.FTZ.AND P0, PT, R3, -INF , PT ;  /* 0xff8000000300780b */ /* 0x000fe20003f1d000 */
[----:B------:R-:W-:Y:S01]  /*6880*/  FFMA.FTZ R202, R5, UR4, -R215 ;  /* 0x0000000405ca7c23 */ /* 0x000fe200080108d7 */
[----:B------:R-:W-:Y:S01]  /*6890*/  LOP3.LUT R8, R140, 0xff, RZ, 0xc0, !PT ;  /* 0x000000ff8c087812 */ /* 0x000fe200078ec0ff */
[----:B------:R-:W-:Y:S01]  /*68a0*/  FADD.FTZ R5, -R132, R133 ;  /* 0x0000008584057221 */ /* 0x000fe20000010100 */
[----:B------:R-:W2:Y:S01]  /*68b0*/  LDSM.16.MT88.4 R140, [R167+0xc000] ;  /* 0x00c00000a78c783b */ /* 0x000ea20000004200 */
[----:B------:R-:W-:Y:S01]  /*68c0*/  FSEL R214, R214, RZ, P0 ;  /* 0x000000ffd6d67208 */ /* 0x000fe20000000000 */
[----:B------:R-:W-:Y:S01]  /*68d0*/  FADD.FTZ R4, -R3, R0 ;  /* 0x0000000003047221 */ /* 0x000fe20000010100 */
[----:B------:R-:W-:Y:S01]  /*68e0*/  PRMT R137, R138, 0x5410, R137 ;  /* 0x000054108a897816 */ /* 0x000fe20000000089 */
[----:B------:R-:W-:Y:S01]  /*68f0*/  MUFU.EX2 R171, R171 ;  /* 0x000000ab00ab7308 */ /* 0x000fe20000000800 */
[----:B------:R-:W-:Y:S01]  /*6900*/  LOP3.LUT R138, R139, 0xffff, RZ, 0xc0, !PT ;  /* 0x0000ffff8b8a7812 */ /* 0x000fe200078ec0ff */
[--C-:B------:R-:W-:Y:S01]  /*6910*/  FFMA.FTZ R173, R10, UR4, -R214.reuse ;  /* 0x000000040aad7c23 */ /* 0x100fe200080108d6 */
[----:B------:R-:W-:Y:S01]  /*6920*/  LOP3.LUT P0, RZ, R165, 0x2, RZ, 0xc0, !PT ;  /* 0x00000002a5ff7812 */ /* 0x000fe2000780c0ff */
[--C-:B------:R-:W-:Y:S01]  /*6930*/  FFMA.FTZ R174, R11, UR4, -R214.reuse ;  /* 0x000000040bae7c23 */ /* 0x100fe200080108d6 */
[----:B------:R-:W-:Y:S01]  /*6940*/  LOP3.LUT R145, R139, 0xff, RZ, 0xc0, !PT ;  /* 0x000000ff8b917812 */ /* 0x000fe200078ec0ff */
[----:B------:R-:W-:Y:S01]  /*6950*/  FFMA.FTZ R175, R6, UR4, -R214 ;  /* 0x0000000406af7c23 */ /* 0x000fe200080108d6 */
[----:B------:R-:W-:Y:S01]  /*6960*/  SHF.R.U32.HI R138, RZ, 0x8, R138 ;  /* 0x00000008ff8a7819 */ /* 0x000fe2000001168a */
[----:B------:R-:W-:Y:S01]  /*6970*/  FFMA.FTZ R204, R7, UR4, -R214 ;  /* 0x0000000407cc7c23 */ /* 0x000fe200080108d6 */
[----:B-1----:R-:W-:Y:S01]  /*6980*/  LOP3.LUT R2, R2, 0xff, RZ, 0xc0, !PT ;  /* 0x000000ff02027812 */ /* 0x002fe200078ec0ff */
[----:B------:R-:W-:Y:S01]  /*6990*/  FMUL.FTZ R0, R4, UR4 ;  /* 0x0000000404007c20 */ /* 0x000fe20008410000 */
[----:B------:R-:W-:Y:S01]  /*69a0*/  SEL R148, R178, 0xffffffe0, !P0 ;  /* 0xffffffe0b2947807 */ /* 0x000fe20004000000 */
[----:B------:R-:W1:Y:S01]  /*69b0*/  MUFU.EX2 R172, R172 ;  /* 0x000000ac00ac7308 */ /* 0x000e620000000800 */
[----:B------:R-:W-:Y:S01]  /*69c0*/  PRMT R145, R145, 0x5410, R138 ;  /* 0x0000541091917816 */ /* 0x000fe2000000008a */
[--C-:B------:R-:W-:Y:S01]  /*69d0*/  FFMA.FTZ R231, R26, UR4, -R214.reuse ;  /* 0x000000041ae77c23 */ /* 0x100fe200080108d6 */
[----:B------:R-:W-:Y:S01]  /*69e0*/  LEA R212, R2, R2, 0x10 ;  /* 0x0000000202d47211 */ /* 0x000fe200078e80ff */
[----:B------:R-:W-:Y:S01]  /*69f0*/  FMUL.FTZ R2, R5, UR4 ;  /* 0x0000000405027c20 */ /* 0x000fe20008410000 */
[----:B------:R-:W-:Y:S05]  /*6a00*/  IADD3 R168, PT, PT, R148, R167, RZ ;  /* 0x000000a794a87210 */ /* 0x000fea0007ffe0ff */
[----:B------:R-:W-:Y:S01]  /*6a10*/  MUFU.EX2 R173, R173 ;  /* 0x000000ad00ad7308 */ /* 0x000fe20000000800 */
[----:B------:R-:W-:Y:S01]  /*6a20*/  SHF.R.U32.HI R9, RZ, 0x18, R139 ;  /* 0x00000018ff097819 */ /* 0x000fe2000001168b */
[--C-:B------:R-:W-:Y:S01]  /*6a30*/  FFMA.FTZ R234, R27, UR4, -R214.reuse ;  /* 0x000000041bea7c23 */ /* 0x100fe200080108d6 */
[----:B------:R-:W-:Y:S07]  /*6a40*/  LOP3.LUT R139, R136, 0xff00ff, RZ, 0xc0, !PT ;  /* 0x00ff00ff888b7812 */ /* 0x000fee00078ec0ff */
[----:B------:R-:W3:Y:S01]  /*6a50*/  MUFU.EX2 R174, R174 ;  /* 0x000000ae00ae7308 */ /* 0x000ee20000000800 */
[--C-:B------:R-:W-:Y:S01]  /*6a60*/  HSET2.LE.AND R136, R145, R212.reuse, PT ;  /* 0x000000d491887233 */ /* 0x100fe20003803000 */
[----:B------:R-:W-:Y:S01]  /*6a70*/  FFMA.FTZ R216, R16, UR4, -R215 ;  /* 0x0000000410d87c23 */ /* 0x000fe200080108d7 */
[----:B------:R-:W4:Y:S07]  /*6a80*/  LDSM.16.MT88.4 R144, [R168+0xc000] ;  /* 0x00c00000a890783b */ /* 0x000f2e0000004200 */
[----:B------:R-:W-:Y:S01]  /*6a90*/  MUFU.EX2 R213, R213 ;  /* 0x000000d500d57308 */ /* 0x000fe20000000800 */
[----:B------:R-:W-:Y:S01]  /*6aa0*/  PRMT R9, R8, 0x5410, R9 ;  /* 0x0000541008097816 */ /* 0x000fe20000000009 */
[--C-:B------:R-:W-:Y:S01]  /*6ab0*/  FFMA.FTZ R217, R17, UR4, -R215.reuse ;  /* 0x0000000411d97c23 */ /* 0x100fe200080108d7 */
[----:B------:R-:W-:Y:S07]  /*6ac0*/  IADD3 R8, PT, PT, R167, 0xc000, RZ ;  /* 0x0000c000a7087810 */ /* 0x000fee0007ffe0ff */
[----:B------:R-:W5:Y:S01]  /*6ad0*/  MUFU.EX2 R202, R202 ;  /* 0x000000ca00ca7308 */ /* 0x000f620000000800 */
[--C-:B------:R-:W-:Y:S01]  /*6ae0*/  HSET2.LE.AND R138, R137, R212.reuse, PT ;  /* 0x000000d4898a7233 */ /* 0x100fe20003803000 */
[--C-:B------:R-:W-:Y:S01]  /*6af0*/  FFMA.FTZ R218, R18, UR4, -R214.reuse ;  /* 0x0000000412da7c23 */ /* 0x100fe200080108d6 */
[--C-:B------:R-:W-:Y:S07]  /*6b00*/  HSET2.LE.AND R137, R9, R212.reuse, PT ;  /* 0x000000d409897233 */ /* 0x100fee0003803000 */
[----:B------:R-:W-:Y:S01]  /*6b10*/  MUFU.EX2 R175, R175 ;  /* 0x000000af00af7308 */ /* 0x000fe20000000800 */
[--C-:B------:R-:W-:Y:S01]  /*6b20*/  HSET2.LE.AND R139, R139, R212.reuse, PT ;  /* 0x000000d48b8b7233 */ /* 0x100fe20003803000 */
[--C-:B------:R-:W-:Y:S01]  /*6b30*/  FFMA.FTZ R219, R19, UR4, -R214.reuse ;  /* 0x0000000413db7c23 */ /* 0x100fe200080108d6 */
[----:B-1----:R-:W-:Y:S07]  /*6b40*/  F2FP.F16.F32.PACK_AB R7, R172, R171 ;  /* 0x000000abac07723e */ /* 0x002fee00000000ff */
[----:B------:R-:W1:Y:S01]  /*6b50*/  MUFU.EX2 R204, R204 ;  /* 0x000000cc00cc7308 */ /* 0x000e620000000800 */
[----:B---3--:R-:W-:Y:S01]  /*6b60*/  F2FP.F16.F32.PACK_AB R6, R174, R173 ;  /* 0x000000adae06723e */ /* 0x008fe200000000ff */
[--C-:B------:R-:W-:Y:S01]  /*6b70*/  FFMA.FTZ R220, R12, UR4, -R215.reuse ;  /* 0x000000040cdc7c23 */ /* 0x100fe200080108d7 */
[----:B------:R-:W-:Y:S07]  /*6b80*/  IADD3 R133, PT, PT, R167, 0xc040, RZ ;  /* 0x0000c040a7857810 */ /* 0x000fee0007ffe0ff */
[----:B------:R-:W3:Y:S01]  /*6b90*/  MUFU.EX2 R2, R2 ;  /* 0x0000000200027308 */ /* 0x000ee20000000800 */
[----:B------:R-:W-:Y:S01]  /*6ba0*/  @P1 IADD3 R133, PT, PT, R8, -0x40, RZ ;  /* 0xffffffc008851810 */ /* 0x000fe20007ffe0ff */
[--C-:B------:R-:W-:Y:S01]  /*6bb0*/  FFMA.FTZ R221, R13, UR4, -R215.reuse ;  /* 0x000000040ddd7c23 */ /* 0x100fe200080108d7 */
[----:B-----5:R-:W-:Y:S07]  /*6bc0*/  F2FP.F16.F32.PACK_AB R5, R202, R213 ;  /* 0x000000d5ca05723e */ /* 0x020fee00000000ff */
[----:B------:R-:W5:Y:S01]  /*6bd0*/  MUFU.EX2 R0, R0 ;  /* 0x0000000000007308 */ /* 0x000f620000000800 */
[----:B------:R-:W-:Y:S01]  /*6be0*/  LOP3.LUT R138, R7, R138, RZ, 0xc0, !PT ;  /* 0x0000008a078a7212 */ /* 0x000fe200078ec0ff */
[--C-:B------:R-:W-:Y:S01]  /*6bf0*/  FFMA.FTZ R223, R14, UR4, -R214.reuse ;  /* 0x000000040edf7c23 */ /* 0x100fe200080108d6 */
[----:B------:R-:W-:Y:S01]  /*6c00*/  LOP3.LUT R139, R6, R139, RZ, 0xc0, !PT ;  /* 0x0000008b068b7212 */ /* 0x000fe200078ec0ff */
[----:B------:R-:W-:Y:S01]  /*6c10*/  FFMA.FTZ R222, R15, UR4, -R214 ;  /* 0x000000040fde7c23 */ /* 0x000fe200080108d6 */
[----:B------:R-:W-:Y:S05]  /*6c20*/  LOP3.LUT R136, R5, R136, RZ, 0xc0, !PT ;  /* 0x0000008805887212 */ /* 0x000fea00078ec0ff */
[----:B------:R-:W-:Y:S01]  /*6c30*/  MUFU.EX2 R218, R218 ;  /* 0x000000da00da7308 */ /* 0x000fe20000000800 */
[----:B-1----:R-:W-:Y:S01]  /*6c40*/  F2FP.F16.F32.PACK_AB R4, R204, R175 ;  /* 0x000000afcc04723e */ /* 0x002fe200000000ff */
[----:B------:R-:W-:Y:S01]  /*6c50*/  FFMA.FTZ R228, R21, UR4, -R215 ;  /* 0x0000000415e47c23 */ /* 0x000fe200080108d7 */
[----:B------:R-:W-:Y:S01]  /*6c60*/  IADD3 R169, PT, PT, R148, R133, RZ ;  /* 0x0000008594a97210 */ /* 0x000fe20007ffe0ff */
[----:B---3--:R-:W-:Y:S01]  /*6c70*/  FMUL.FTZ R5, R2, R129 ;  /* 0x0000008102057220 */ /* 0x008fe20000410000 */
[----:B------:R-:W-:Y:S01]  /*6c80*/  LOP3.LUT R137, R4, R137, RZ, 0xc0, !PT ;  /* 0x0000008904897212 */ /* 0x000fe200078ec0ff */
[C---:B------:R-:W-:Y:S01]  /*6c90*/  FMUL.FTZ R4, R2.reuse, R128 ;  /* 0x0000008002047220 */ /* 0x040fe20000410000 */
[----:B------:R-:W-:Y:S01]  /*6ca0*/  FMUL.FTZ R8, R2, R124 ;  /* 0x0000007c02087220 */ /* 0x000fe20000410000 */
[C---:B-----5:R-:W-:Y:S01]  /*6cb0*/  FMUL.FTZ R6, R0.reuse, R130 ;  /* 0x0000008200067220 */ /* 0x060fe20000410000 */
        /* <DEDUP_REMOVED lines=12> */
[C---:B------:R-:W-:Y:S01]  /*6d80*/  FFMA.FTZ R213, R2.reuse, R205, R213 ;  /* 0x000000cd02d57223 */ /* 0x040fe200000100d5 */
[C---:B------:R-:W-:Y:S03]  /*6d90*/  HMMA.16816.F32 R8, R136.reuse, R142, R8 ;  /* 0x0000008e8808723c */ /* 0x040fe60000001808 */
[----:B------:R-:W-:Y:S01]  /*6da0*/  MUFU.EX2 R221, R221 ;  /* 0x000000dd00dd7308 */ /* 0x000fe20000000800 */
[C---:B------:R-:W-:Y:S01]  /*6db0*/  FMUL.FTZ R36, R2.reuse, R36 ;  /* 0x0000002402247220 */ /* 0x040fe20000410000 */
        /* <DEDUP_REMOVED lines=8> */
[C---:B------:R-:W-:Y:S01]  /*6e40*/  FMUL.FTZ R44, R2.reuse, R44 ;  /* 0x0000002c022c7220 */ /* 0x040fe20000410000 */
[C---:B----4-:R-:W-:Y:S01]  /*6e50*/  HMMA.16816.F32 R36, R136.reuse, R144, R36 ;  /* 0x000000908824723c */ /* 0x050fe20000001824 */
[----:B------:R-:W-:Y:S01]  /*6e60*/  MUFU.EX2 R223, R223 ;  /* 0x000000df00df7308 */ /* 0x000fe20000000800 */
[----:B------:R-:W-:Y:S01]  /*6e70*/  LDSM.16.MT88.4 R120, [R167+0xc800] ;  /* 0x00c80000a778783b */ /* 0x000fe20000004200 */
[----:B------:R-:W-:Y:S01]  /*6e80*/  FMUL.FTZ R45, R2, R45 ;  /* 0x0000002d022d7220 */ /* 0x000fe20000410000 */
[C---:B------:R-:W-:Y:S01]  /*6e90*/  FMUL.FTZ R46, R0.reuse, R46 ;  /* 0x0000002e002e7220 */ /* 0x040fe20000410000 */
[----:B------:R-:W-:Y:S01]  /*6ea0*/  FMUL.FTZ R47, R0, R47 ;  /* 0x0000002f002f7220 */ /* 0x000fe20000410000 */
[C---:B------:R-:W-:Y:S01]  /*6eb0*/  FMUL.FTZ R48, R2.reuse, R48 ;  /* 0x0000003002307220 */ /* 0x040fe20000410000 */
[----:B------:R-:W-:Y:S01]  /*6ec0*/  FMUL.FTZ R49, R2, R49 ;  /* 0x0000003102317220 */ /* 0x000fe20000410000 */
[C---:B------:R-:W-:Y:S03]  /*6ed0*/  HMMA.16816.F32 R40, R136.reuse, R146, R40 ;  /* 0x000000928828723c */ /* 0x040fe60000001828 */
[----:B------:R-:W-:Y:S01]  /*6ee0*/  MUFU.EX2 R222, R222 ;  /* 0x000000de00de7308 */ /* 0x000fe20000000800 */
[C---:B------:R-:W-:Y:S01]  /*6ef0*/  FMUL.FTZ R50, R0.reuse, R50 ;  /* 0x0000003200327220 */ /* 0x040fe20000410000 */
[----:B------:R-:W-:Y:S01]  /*6f00*/  FMUL.FTZ R51, R0, R51 ;  /* 0x0000003300337220 */ /* 0x000fe20000410000 */
[C---:B------:R-:W-:Y:S01]  /*6f10*/  FMUL.FTZ R52, R2.reuse, R52 ;  /* 0x0000003402347220 */ /* 0x040fe20000410000 */
[----:B------:R-:W-:Y:S01]  /*6f20*/  FMUL.FTZ R53, R2, R53 ;  /* 0x0000003502357220 */ /* 0x000fe20000410000 */
[C---:B------:R-:W-:Y:S01]  /*6f30*/  FMUL.FTZ R54, R0.reuse, R54 ;  /* 0x0000003600367220 */ /* 0x040fe20000410000 */
[C---:B-1----:R-:W-:Y:S04]  /*6f40*/  HMMA.16816.F32 R44, R136.reuse, R128, R44 ;  /* 0x00000080882c723c */ /* 0x042fe8000000182c */
        /* <DEDUP_REMOVED lines=8> */
[----:B------:R-:W4:Y:S01]  /*6fd0*/  MUFU.EX2 R217, R217 ;  /* 0x000000d900d97308 */ /* 0x000f220000000800 */
[C---:B------:R-:W-:Y:S01]  /*6fe0*/  FMUL.FTZ R60, R2.reuse, R60 ;  /* 0x0000003c023c7220 */ /* 0x040fe20000410000 */
[----:B------:R-:W-:Y:S01]  /*6ff0*/  FMUL.FTZ R61, R2, R61 ;  /* 0x0000003d023d7220 */ /* 0x000fe20000410000 */
[C---:B------:R-:W-:Y:S01]  /*7000*/  FMUL.FTZ R62, R0.reuse, R62 ;  /* 0x0000003e003e7220 */ /* 0x040fe20000410000 */
[----:B------:R-:W-:Y:S01]  /*7010*/  FMUL.FTZ R63, R0, R63 ;  /* 0x0000003f003f7220 */ /* 0x000fe20000410000 */
[C---:B------:R-:W-:Y:S01]  /*7020*/  FMUL.FTZ R64, R2.reuse, R64 ;  /* 0x0000004002407220 */ /* 0x040fe20000410000 */
[C---:B--2---:R-:W-:Y:S04]  /*7030*/  HMMA.16816.F32 R52, R136.reuse, R124, R52 ;  /* 0x0000007c8834723c */ /* 0x044fe80000001834 */
[----:B------:R-:W2:Y:S01]  /*7040*/  MUFU.EX2 R219, R219 ;  /* 0x000000db00db7308 */ /* 0x000ea20000000800 */
[----:B------:R-:W-:Y:S01]  /*7050*/  FMUL.FTZ R65, R2, R65 ;  /* 0x0000004102417220 */ /* 0x000fe20000410000 */
[C---:B------:R-:W-:Y:S01]  /*7060*/  FMUL.FTZ R66, R0.reuse, R66 ;  /* 0x0000004200427220 */ /* 0x040fe20000410000 */
[----:B------:R-:W-:Y:S01]  /*7070*/  FMUL.FTZ R67, R0, R67 ;  /* 0x0000004300437220 */ /* 0x000fe20000410000 */
[C---:B------:R-:W-:Y:S01]  /*7080*/  FMUL.FTZ R68, R2.reuse, R68 ;  /* 0x0000004402447220 */ /* 0x040fe20000410000 */
[----:B------:R-:W-:Y:S01]  /*7090*/  FMUL.FTZ R69, R2, R69 ;  /* 0x0000004502457220 */ /* 0x000fe20000410000 */
[C---:B------:R-:W-:Y:S01]  /*70a0*/  HMMA.16816.F32 R56, R136.reuse, R126, R56 ;  /* 0x0000007e8838723c */ /* 0x040fe20000001838 */
[----:B------:R-:W5:Y:S03]  /*70b0*/  LDSM.16.MT88.4 R124, [R133+0x2000] ;  /* 0x00200000857c783b */ /* 0x000f660000004200 */
[----:B------:R-:W-:Y:S01]  /*70c0*/  MUFU.EX2 R228, R228 ;  /* 0x000000e400e47308 */ /* 0x000fe20000000800 */
[C---:B------:R-:W-:Y:S01]  /*70d0*/  FMUL.FTZ R70, R0.reuse, R70 ;  /* 0x0000004600467220 */ /* 0x040fe20000410000 */
[----:B------:R-:W-:Y:S01]  /*70e0*/  FMUL.FTZ R71, R0, R71 ;  /* 0x0000004700477220 */ /* 0x000fe20000410000 */
[C---:B------:R-:W-:Y:S01]  /*70f0*/  FMUL.FTZ R72, R2.reuse, R72 ;  /* 0x0000004802487220 */ /* 0x040fe20000410000 */
[----:B------:R-:W-:Y:S01]  /*7100*/  FMUL.FTZ R73, R2, R73 ;  /* 0x0000004902497220 */ /* 0x000fe20000410000 */
[C---:B------:R-:W-:Y:S01]  /*7110*/  FMUL.FTZ R74, R0.reuse, R74 ;  /* 0x0000004a004a7220 */ /* 0x040fe20000410000 */
[C---:B---3--:R-:W-:Y:S04]  /*7120*/  HMMA.16816.F32 R60, R136.reuse, R140, R60 ;  /* 0x0000008c883c723c */ /* 0x048fe8000000183c */
[----:B------:R-:W-:Y:S01]  /*7130*/  MUFU.EX2 R231, R231 ;  /* 0x000000e700e77308 */ /* 0x000fe20000000800 */
[----:B------:R-:W-:Y:S01]  /*7140*/  FMUL.FTZ R75, R0, R75 ;  /* 0x0000004b004b7220 */ /* 0x000fe20000410000 */
[C---:B------:R-:W-:Y:S01]  /*7150*/  FMUL.FTZ R76, R2.reuse, R76 ;  /* 0x0000004c024c7220 */ /* 0x040fe20000410000 */
[----:B------:R-:W-:Y:S01]  /*7160*/  FMUL.FTZ R77, R2, R77 ;  /* 0x0000004d024d7220 */ /* 0x000fe20000410000 */
[C---:B------:R-:W-:Y:S01]  /*7170*/  FMUL.FTZ R78, R0.reuse, R78 ;  /* 0x0000004e004e7220 */ /* 0x040fe20000410000 */
[----:B------:R-:W-:Y:S01]  /*7180*/  FMUL.FTZ R79, R0, R79 ;  /* 0x0000004f004f7220 */ /* 0x000fe20000410000 */
[C---:B------:R-:W-:Y:S01]  /*7190*/  HMMA.16816.F32 R64, R136.reuse, R142, R64 ;  /* 0x0000008e8840723c */ /* 0x040fe20000001840 */
[----:B------:R-:W3:Y:S03]  /*71a0*/  LDSM.16.MT88.4 R140, [R169+0x2000] ;  /* 0x00200000a98c783b */ /* 0x000ee60000004200 */
[----:B------:R-:W-:Y:S01]  /*71b0*/  MUFU.EX2 R234, R234 ;  /* 0x000000ea00ea7308 */ /* 0x000fe20000000800 */
[C---:B------:R-:W-:Y:S01]  /*71c0*/  FMUL.FTZ R80, R2.reuse, R80 ;  /* 0x0000005002507220 */ /* 0x040fe20000410000 */
[----:B------:R-:W-:Y:S01]  /*71d0*/  FMUL.FTZ R81, R2, R81 ;  /* 0x0000005102517220 */ /* 0x000fe20000410000 */
[C---:B------:R-:W-:Y:S01]  /*71e0*/  FMUL.FTZ R82, R0.reuse, R82 ;  /* 0x0000005200527220 */ /* 0x040fe20000410000 */
[----:B------:R-:W-:Y:S01]  /*71f0*/  FMUL.FTZ R83, R0, R83 ;  /* 0x0000005300537220 */ /* 0x000fe20000410000 */
[C---:B------:R-:W-:Y:S01]  /*7200*/  FMUL.FTZ R84, R2.reuse, R84 ;  /* 0x0000005402547220 */ /* 0x040fe20000410000 */
[C---:B------:R-:W-:Y:S01]  /*7210*/  FMUL.FTZ R85, R2.reuse, R85 ;  /* 0x0000005502557220 */ /* 0x040fe20000410000 */
[C---:B-1----:R-:W-:Y:S03]  /*7220*/  HMMA.16816.F32 R68, R136.reuse, R128, R68 ;  /* 0x000000808844723c */ /* 0x042fe60000001844 */
[C---:B------:R-:W-:Y:S01]  /*7230*/  FMUL.FTZ R88, R2.reuse, R88 ;  /* 0x0000005802587220 */ /* 0x040fe20000410000 */
[C---:B------:R-:W-:Y:S01]  /*7240*/  FMUL.FTZ R89, R2.reuse, R89 ;  /* 0x0000005902597220 */ /* 0x040fe20000410000 */
        /* <DEDUP_REMOVED lines=10> */
[C---:B-----5:R-:W-:Y:S03]  /*72f0*/  HMMA.16816.F32 R76, R136.reuse, R124, R76 ;  /* 0x0000007c884c723c */ /* 0x060fe6000000184c */
[----:B------:R-:W-:Y:S01]  /*7300*/  IADD3 R226, PT, PT, R208, 0x1715609d, RZ ;  /* 0x1715609dd0e27810 */ /* 0x000fe20007ffe0ff */
[C---:B------:R-:W-:Y:S01]  /*7310*/  FMUL.FTZ R100, R2.reuse, R100 ;  /* 0x0000006402647220 */ /* 0x040fe20000410000 */
[C---:B------:R-:W-:Y:S01]  /*7320*/  FMUL.FTZ R101, R2.reuse, R101 ;  /* 0x0000006502657220 */ /* 0x040fe20000410000 */
[----:B------:R-:W-:Y:S01]  /*7330*/  IADD3 R224, PT, PT, R209, 0x646e171e, RZ ;  /* 0x646e171ed1e07810 */ /* 0x000fe20007ffe0ff */
[----:B------:R-:W-:Y:S01]  /*7340*/  FMUL.FTZ R104, R2, R104 ;  /* 0x0000006802687220 */ /* 0x000fe20000410000 */
[C---:B------:R-:W-:Y:S01]  /*7350*/  HMMA.16816.F32 R80, R136.reuse, R126, R80 ;  /* 0x0000007e8850723c */ /* 0x040fe20000001850 */
[----:B------:R-:W5:Y:S02]  /*7360*/  LDSM.16.MT88.4 R124, [R168+0x10000] ;  /* 0x01000000a87c783b */ /* 0x000f640000004200 */
[C---:B------:R-:W-:Y:S01]  /*7370*/  FMUL.FTZ R86, R0.reuse, R86 ;  /* 0x0000005600567220 */ /* 0x040fe20000410000 */
[----:B------:R-:W-:Y:S01]  /*7380*/  FMUL.FTZ R87, R0, R87 ;  /* 0x0000005700577220 */ /* 0x000fe20000410000 */
[----:B------:R-:W-:Y:S01]  /*7390*/  LOP3.LUT R148, R226, R152, R149, 0x96, !PT ;  /* 0x00000098e2947212 */ /* 0x000fe200078e9695 */
[----:B------:R-:W-:Y:S01]  /*73a0*/  FMUL.FTZ R105, R2, R105 ;  /* 0x0000006902697220 */ /* 0x000fe20000410000 */
[C---:B------:R-:W-:Y:S01]  /*73b0*/  FMUL.FTZ R106, R0.reuse, R106 ;  /* 0x0000006a006a7220 */ /* 0x040fe20000410000 */
[----:B------:R-:W-:Y:S01]  /*73c0*/  FMUL.FTZ R107, R0, R107 ;  /* 0x0000006b006b7220 */ /* 0x000fe20000410000 */
[----:B------:R-:W-:Y:S01]  /*73d0*/  LDSM.16.MT88.4 R152, [R168+0xe800] ;  /* 0x00e80000a898783b */ /* 0x000fe20000004200 */
[----:B------:R-:W-:Y:S01]  /*73e0*/  IMAD.WIDE.U32 R148, R148, -0x2daee0ad, RZ ;  /* 0xd2511f5394947825 */ /* 0x000fe200078e00ff */
[C---:B---3--:R-:W-:Y:S03]  /*73f0*/  HMMA.16816.F32 R84, R136.reuse, R140, R84 ;  /* 0x0000008c8854723c */ /* 0x048fe60000001854 */
[C---:B------:R-:W-:Y:S01]  /*7400*/  FMUL.FTZ R90, R0.reuse, R90 ;  /* 0x0000005a005a7220 */ /* 0x040fe20000410000 */
[----:B------:R-:W-:Y:S01]  /*7410*/  FMUL.FTZ R91, R0, R91 ;  /* 0x0000005b005b7220 */ /* 0x000fe20000410000 */
[----:B------:R-:W-:Y:S01]  /*7420*/  LOP3.LUT R150, R224, R150, R149, 0x96, !PT ;  /* 0x00000096e0967212 */ /* 0x000fe200078e9695 */
[C---:B------:R-:W-:Y:S01]  /*7430*/  FMUL.FTZ R108, R2.reuse, R108 ;  /* 0x0000006c026c7220 */ /* 0x040fe20000410000 */
[----:B------:R-:W-:Y:S01]  /*7440*/  MOV R140, R148 ;  /* 0x00000094008c7202 */ /* 0x000fe20000000f00 */
[----:B------:R-:W-:Y:S01]  /*7450*/  FMUL.FTZ R109, R2, R109 ;  /* 0x0000006d026d7220 */ /* 0x000fe20000410000 */
[----:B------:R-:W-:Y:S01]  /*7460*/  LOP3.LUT R149, R150, 0xff, RZ, 0xc0, !PT ;  /* 0x000000ff96957812 */ /* 0x000fe200078ec0ff */
[----:B------:R-:W-:Y:S01]  /*7470*/  FMUL.FTZ R110, R0, R110 ;  /* 0x0000006e006e7220 */ /* 0x000fe20000410000 */
[C---:B------:R-:W-:Y:S03]  /*7480*/  HMMA.16816.F32 R88, R136.reuse, R142, R88 ;  /* 0x0000008e8858723c */ /* 0x040fe60000001858 */
[----:B------:R-:W-:Y:S01]  /*7490*/  PRMT R143, R148, 0x7773, RZ ;  /* 0x00007773948f7816 */ /* 0x000fe200000000ff */
[----:B------:R-:W-:Y:S01]  /*74a0*/  FMUL.FTZ R111, R0, R111 ;  /* 0x0000006f006f7220 */ /* 0x000fe20000410000 */
[----:B------:R-:W-:Y:S01]  /*74b0*/  SHF.R.U32.HI R229, RZ, 0x18, R150 ;  /* 0x00000018ffe57819 */ /* 0x000fe20000011696 */
[----:B------:R-:W-:Y:S01]  /*74c0*/  FMUL.FTZ R12, R2, R116 ;  /* 0x00000074020c7220 */ /* 0x000fe20000410000 */
[C---:B------:R-:W-:Y:S01]  /*74d0*/  PRMT R141, R148.reuse, 0x7771, RZ ;  /* 0x00007771948d7816 */ /* 0x040fe200000000ff */
[C---:B-1----:R-:W-:Y:S03]  /*74e0*/  HMMA.16816.F32 R92, R136.reuse, R128, R92 ;  /* 0x00000080885c723c */ /* 0x042fe6000000185c */
[----:B------:R-:W-:Y:S01]  /*74f0*/  PRMT R144, R148, 0x7772, RZ ;  /* 0x0000777294907816 */ /* 0x000fe200000000ff */
[----:B------:R-:W-:Y:S01]  /*7500*/  FMUL.FTZ R13, R2, R117 ;  /* 0x00000075020d7220 */ /* 0x000fe20000410000 */
[C---:B------:R-:W-:Y:S01]  /*7510*/  FMUL.FTZ R14, R0.reuse, R118 ;  /* 0x00000076000e7220 */ /* 0x040fe20000410000 */
[----:B------:R-:W-:Y:S01]  /*7520*/  FMUL.FTZ R15, R0, R119 ;  /* 0x00000077000f7220 */ /* 0x000fe20000410000 */
[----:B------:R-:W-:Y:S01]  /*7530*/  PRMT R144, R144, 0x5410, R143 ;  /* 0x0000541090907816 */ /* 0x000fe2000000008f */
[C---:B------:R-:W-:Y:S01]  /*7540*/  HMMA.16816.F32 R96, R136.reuse, R130, R96 ;  /* 0x000000828860723c */ /* 0x040fe20000001860 */
[----:B------:R-:W1:Y:S02]  /*7550*/  LDSM.16.MT88.4 R128, [R133+0x4000] ;  /* 0x004000008580783b */ /* 0x000e640000004200 */
[C---:B------:R-:W-:Y:S01]  /*7560*/  FMUL.FTZ R102, R0.reuse, R102 ;  /* 0x0000006600667220 */ /* 0x040fe20000410000 */
[----:B------:R-:W-:Y:S01]  /*7570*/  FMUL.FTZ R103, R0, R103 ;  /* 0x0000006700677220 */ /* 0x000fe20000410000 */
[----:B------:R-:W-:Y:S01]  /*7580*/  LOP3.LUT R119, R144, 0xff00ff, RZ, 0xc0, !PT ;  /* 0x00ff00ff90777812 */ /* 0x000fe200078ec0ff */
[C---:B------:R-:W-:Y:S01]  /*7590*/  FMUL.FTZ R112, R2.reuse, R112 ;  /* 0x0000007002707220 */ /* 0x040fe20000410000 */
[----:B----4-:R-:W-:Y:S01]  /*75a0*/  F2FP.F16.F32.PACK_AB R117, R217, R216 ;  /* 0x000000d8d975723e */ /* 0x010fe200000000ff */
[----:B------:R-:W-:Y:S01]  /*75b0*/  FMUL.FTZ R113, R2, R113 ;  /* 0x0000007102717220 */ /* 0x000fe20000410000 */
[----:B------:R-:W-:Y:S01]  /*75c0*/  LDSM.16.MT88.4 R144, [R169+0x800] ;  /* 0x00080000a990783b */ /* 0x000fe20000004200 */
[----:B------:R-:W-:Y:S01]  /*75d0*/  FMUL.FTZ R114, R0, R114 ;  /* 0x0000007200727220 */ /* 0x000fe20000410000 */
[C---:B-----5:R-:W-:Y:S03]  /*75e0*/  HMMA.16816.F32 R100, R136.reuse, R124, R100 ;  /* 0x0000007c8864723c */ /* 0x060fe60000001864 */
[----:B------:R-:W-:Y:S01]  /*75f0*/  LOP3.LUT R124, R140, 0xff, RZ, 0xc0, !PT ;  /* 0x000000ff8c7c7812 */ /* 0x000fe200078ec0ff */
[----:B------:R-:W-:Y:S01]  /*7600*/  FMUL.FTZ R115, R0, R115 ;  /* 0x0000007300737220 */ /* 0x000fe20000410000 */
[----:B------:R-:W-:Y:S01]  /*7610*/  LOP3.LUT R125, R150, 0xffff, RZ, 0xc0, !PT ;  /* 0x0000ffff967d7812 */ /* 0x000fe200078ec0ff */
[----:B------:R-:W-:Y:S01]  /*7620*/  FFMA.FTZ R230, R23, UR4, -R214 ;  /* 0x0000000417e67c23 */ /* 0x000fe200080108d6 */
[----:B------:R-:W-:Y:S01]  /*7630*/  PRMT R141, R124, 0x5410, R141 ;  /* 0x000054107c8d7816 */ /* 0x000fe2000000008d */
[C---:B------:R-:W-:Y:S03]  /*7640*/  HMMA.16816.F32 R104, R136.reuse, R126, R104 ;  /* 0x0000007e8868723c */ /* 0x040fe60000001868 */
[----:B------:R-:W-:Y:S01]  /*7650*/  SHF.R.U32.HI R142, RZ, 0x8, R125 ;  /* 0x00000008ff8e7819 */ /* 0x000fe2000001167d */
[----:B------:R-:W-:Y:S01]  /*7660*/  MUFU.EX2 R230, R230 ;  /* 0x000000e600e67308 */ /* 0x000fe20000000800 */
[----:B------:R-:W3:Y:S01]  /*7670*/  LDSM.16.MT88.4 R124, [R169+0x4000] ;  /* 0x00400000a97c783b */ /* 0x000ee20000004200 */
[----:B------:R-:W-:Y:S01]  /*7680*/  PRMT R140, R150, 0x7632, R140 ;  /* 0x00007632968c7816 */ /* 0x000fe2000000008c */
[----:B------:R-:W-:Y:S01]  /*7690*/  FFMA.FTZ R175, R0, R203, R175 ;  /* 0x000000cb00af7223 */ /* 0x000fe200000100af */
[--C-:B------:R-:W-:Y:S01]  /*76a0*/  HSET2.LE.AND R148, R141, R212.reuse, PT ;  /* 0x000000d48d947233 */ /* 0x100fe20003803000 */
[----:B------:R-:W-:Y:S01]  /*76b0*/  FADD.FTZ R202, R202, R213 ;  /* 0x000000d5caca7221 */ /* 0x000fe20000010000 */
[----:B------:R-:W-:Y:S01]  /*76c0*/  LOP3.LUT R140, R140, 0xff, RZ, 0xc0, !PT ;  /* 0x000000ff8c8c7812 */ /* 0x000fe200078ec0ff */
[----:B------:R-:W-:Y:S01]  /*76d0*/  FADD.FTZ R204, R204, R175 ;  /* 0x000000afcccc7221 */ /* 0x000fe20000010000 */
[----:B------:R-:W-:Y:S02]  /*76e0*/  PRMT R149, R149, 0x5410, R142 ;  /* 0x0000541095957816 */ /* 0x000fe4000000008e */
[----:B------:R-:W-:Y:S01]  /*76f0*/  PRMT R229, R140, 0x5410, R229 ;  /* 0x000054108ce57816 */ /* 0x000fe200000000e5 */
[----:B------:R-:W-:Y:S01]  /*7700*/  FADD.FTZ R173, R173, R204 ;  /* 0x000000ccadad7221 */ /* 0x000fe20000010000 */
[----:B------:R-:W-:Y:S01]  /*7710*/  LDSM.16.MT88.4 R140, [R133+0x800] ;  /* 0x00080000858c783b */ /* 0x000fe20000004200 */
[----:B------:R-:W-:Y:S02]  /*7720*/  LOP3.LUT R118, R117, R148, RZ, 0xc0, !PT ;  /* 0x0000009475767212 */ /* 0x000fe400078ec0ff */
[--C-:B------:R-:W-:Y:S01]  /*7730*/  HSET2.LE.AND R116, R149, R212.reuse, PT ;  /* 0x000000d495747233 */ /* 0x100fe20003803000 */
[----:B------:R-:W-:Y:S01]  /*7740*/  FADD.FTZ R174, R174, R173 ;  /* 0x000000adaeae7221 */ /* 0x000fe20000010000 */
[--C-:B------:R-:W-:Y:S01]  /*7750*/  HSET2.LE.AND R119, R119, R212.reuse, PT ;  /* 0x000000d477777233 */ /* 0x100fe20003803000 */
[C---:B-1----:R-:W-:Y:S02]  /*7760*/  HMMA.16816.F32 R108, R136.reuse, R128, R108 ;  /* 0x00000080886c723c */ /* 0x042fe4000000186c */
[----:B------:R-:W-:Y:S01]  /*7770*/  LDSM.16.MT88.4 R148, [R167+0xe800] ;  /* 0x00e80000a794783b */ /* 0x000fe20000004200 */
[--C-:B------:R-:W-:Y:S01]  /*7780*/  HSET2.LE.AND R117, R229, R212.reuse, PT ;  /* 0x000000d4e5757233 */ /* 0x100fe20003803000 */
[----:B------:R-:W-:Y:S01]  /*7790*/  FFMA.FTZ R229, R24, UR4, -R215 ;  /* 0x0000000418e57c23 */ /* 0x000fe200080108d7 */
[----:B--2---:R-:W-:Y:S03]  /*77a0*/  F2FP.F16.F32.PACK_AB R156, R219, R218 ;  /* 0x000000dadb9c723e */ /* 0x004fe600000000ff */
[C---:B------:R-:W-:Y:S02]  /*77b0*/  HMMA.16816.F32 R16, R136.reuse, R130, R16 ;  /* 0x000000828810723c */ /* 0x040fe40000001810 */
[----:B------:R-:W1:Y:S01]  /*77c0*/  LDSM.16.MT88.4 R128, [R168+0xc800] ;  /* 0x00c80000a880783b */ /* 0x000e620000004200 */
[----:B------:R-:W-:Y:S01]  /*77d0*/  LOP3.LUT R119, R156, R119, RZ, 0xc0, !PT ;  /* 0x000000779c777212 */ /* 0x000fe200078ec0ff */
[----:B------:R-:W-:Y:S04]  /*77e0*/  MUFU.EX2 R229, R229 ;  /* 0x000000e500e57308 */ /* 0x000fe80000000800 */
[C---:B---3--:R-:W-:Y:S03]  /*77f0*/  HMMA.16816.F32 R12, R136.reuse, R124, R12 ;  /* 0x0000007c880c723c */ /* 0x048fe6000000180c */
[----:B------:R-:W-:Y:S02]  /*7800*/  F2FP.F16.F32.PACK_AB R125, R221, R220 ;  /* 0x000000dcdd7d723e */ /* 0x000fe400000000ff */
[----:B------:R-:W-:Y:S02]  /*7810*/  F2FP.F16.F32.PACK_AB R124, R222, R223 ;  /* 0x000000dfde7c723e */ /* 0x000fe400000000ff */
[----:B------:R-:W-:Y:S01]  /*7820*/  LOP3.LUT R116, R125, R116, RZ, 0xc0, !PT ;  /* 0x000000747d747212 */ /* 0x000fe200078ec0ff */
[----:B------:R-:W-:Y:S03]  /*7830*/  HMMA.16816.F32 R112, R136, R126, R112 ;  /* 0x0000007e8870723c */ /* 0x000fe60000001870 */
[----:B------:R-:W-:Y:S02]  /*7840*/  LOP3.LUT R117, R124, R117, RZ, 0xc0, !PT ;  /* 0x000000757c757212 */ /* 0x000fe400078ec0ff */
[----:B------:R-:W2:Y:S05]  /*7850*/  LDSM.16.MT88.4 R124, [R133+0x2800] ;  /* 0x00280000857c783b */ /* 0x000eaa0000004200 */
[C---:B------:R-:W-:Y:S08]  /*7860*/  HMMA.16816.F32 R4, R116.reuse, R120, R4 ;  /* 0x000000787404723c */ /* 0x040ff00000001804 */
[C---:B------:R-:W-:Y:S01]  /*7870*/  HMMA.16816.F32 R8, R116.reuse, R122, R8 ;  /* 0x0000007a7408723c */ /* 0x040fe20000001808 */
[----:B------:R-:W3:Y:S07]  /*7880*/  LDSM.16.MT88.4 R120, [R169+0x2800] ;  /* 0x00280000a978783b */ /* 0x000eee0000004200 */
[C---:B-1----:R-:W-:Y:S03]  /*7890*/  HMMA.16816.F32 R36, R116.reuse, R128, R36 ;  /* 0x000000807424723c */ /* 0x042fe60000001824 */
[C---:B------:R-:W-:Y:S02]  /*78a0*/  IADD3 R129, PT, PT, R196.reuse, -0x3, RZ ;  /* 0xfffffffdc4817810 */ /* 0x040fe40007ffe0ff */
[----:B------:R-:W-:Y:S02]  /*78b0*/  IADD3 R196, PT, PT, R196, -0x2, RZ ;  /* 0xfffffffec4c47810 */ /* 0x000fe40007ffe0ff */
[----:B------:R-:W-:Y:S01]  /*78c0*/  LOP3.LUT R128, R201, R209, R129, 0x96, !PT ;  /* 0x000000d1c9807212 */ /* 0x000fe200078e9681 */
[C---:B------:R-:W-:Y:S04]  /*78d0*/  HMMA.16816.F32 R40, R116.reuse, R130, R40 ;  /* 0x000000827428723c */ /* 0x040fe80000001828 */
[----:B------:R-:W-:Y:S02]  /*78e0*/  IMAD.WIDE.U32 R136, R128, -0x326172a9, RZ ;  /* 0xcd9e8d5780887825 */ /* 0x000fe400078e00ff */
[----:B------:R-:W1:Y:S02]  /*78f0*/  LDSM.16.MT88.4 R128, [R167+0x10800] ;  /* 0x01080000a780783b */ /* 0x000e640000004200 */
[C---:B------:R-:W-:Y:S03]  /*7900*/  HMMA.16816.F32 R44, R116.reuse, R140, R44 ;  /* 0x0000008c742c723c */ /* 0x040fe6000000182c */
[----:B------:R-:W-:Y:S02]  /*7910*/  LOP3.LUT R227, R206, R227, R137, 0x96, !PT ;  /* 0x000000e3cee37212 */ /* 0x000fe400078e9689 */
[----:B------:R-:W-:Y:S01]  /*7920*/  LOP3.LUT R136, R191, R225, R136, 0x96, !PT ;  /* 0x000000e1bf887212 */ /* 0x000fe200078e9688 */
[----:B------:R-:W-:Y:S02]  /*7930*/  FFMA.FTZ R225, R20, UR4, -R215 ;  /* 0x0000000414e17c23 */ /* 0x000fe400080108d7 */
[C---:B------:R-:W-:Y:S01]  /*7940*/  HMMA.16816.F32 R48, R116.reuse, R142, R48 ;  /* 0x0000008e7430723c */ /* 0x040fe20000001830 */
[----:B------:R-:W-:Y:S02]  /*7950*/  LDSM.16.MT88.4 R140, [R167+0xf000] ;  /* 0x00f00000a78c783b */ /* 0x000fe40000004200 */
[----:B------:R-:W-:Y:S04]  /*7960*/  IMAD.WIDE.U32 R238, R227, -0x2daee0ad, RZ ;  /* 0xd2511f53e3ee7825 */ /* 0x000fe800078e00ff */
[----:B------:R-:W-:Y:S01]  /*7970*/  FFMA.FTZ R227, R22, UR4, -R214 ;  /* 0x0000000416e37c23 */ /* 0x000fe200080108d6 */
[----:B------:R-:W-:Y:S01]  /*7980*/  MUFU.EX2 R225, R225 ;  /* 0x000000e100e17308 */ /* 0x000fe20000000800 */
[----:B------:R-:W-:Y:S01]  /*7990*/  IMAD.WIDE.U32 R136, R136, -0x2daee0ad, RZ ;  /* 0xd2511f5388887825 */ /* 0x000fe200078e00ff */
[C---:B------:R-:W-:Y:S08]  /*79a0*/  HMMA.16816.F32 R52, R116.reuse, R144, R52 ;  /* 0x000000907434723c */ /* 0x040ff00000001834 */
[----:B------:R-:W4:Y:S01]  /*79b0*/  MUFU.EX2 R227, R227 ;  /* 0x000000e300e37308 */ /* 0x000f220000000800 */
[----:B------:R-:W-:Y:S02]  /*79c0*/  LOP3.LUT R163, R192, R163, R239, 0x96, !PT ;  /* 0x000000a3c0a37212 */ /* 0x000fe400078e96ef */
[----:B------:R-:W-:Y:S01]  /*79d0*/  LOP3.LUT R238, R160, R238, R137, 0x96, !PT ;  /* 0x000000eea0ee7212 */ /* 0x000fe200078e9689 */
[C---:B------:R-:W-:Y:S01]  /*79e0*/  HMMA.16816.F32 R56, R116.reuse, R146, R56 ;  /* 0x000000927438723c */ /* 0x040fe20000001838 */
[----:B------:R-:W-:Y:S02]  /*79f0*/  LDSM.16.MT88.4 R144, [R168+0xf000] ;  /* 0x00f00000a890783b */ /* 0x000fe40000004200 */
[----:B------:R-:W-:Y:S04]  /*7a00*/  IMAD.WIDE.U32 R236, R163, -0x326172a9, RZ ;  /* 0xcd9e8d57a3ec7825 */ /* 0x000fe800078e00ff */
[----:B------:R-:W-:Y:S01]  /*7a10*/  IMAD.WIDE.U32 R238, R238, -0x326172a9, RZ ;  /* 0xcd9e8d57eeee7825 */ /* 0x000fe200078e00ff */
[C---:B------:R-:W-:Y:S03]  /*7a20*/  HMMA.16816.F32 R60, R116.reuse, R148, R60 ;  /* 0x00000094743c723c */ /* 0x040fe6000000183c */
[----:B------:R-:W-:Y:S02]  /*7a30*/  LOP3.LUT R161, R190, R161, R237, 0x96, !PT ;  /* 0x000000a1bea17212 */ /* 0x000fe400078e96ed */
[----:B------:R-:W-:Y:S02]  /*7a40*/  LOP3.LUT R236, R159, R236, R239, 0x96, !PT ;  /* 0x000000ec9fec7212 */ /* 0x000fe400078e96ef */
[----:B----4-:R-:W-:Y:S01]  /*7a50*/  F2FP.F16.F32.PACK_AB R22, R230, R227 ;  /* 0x000000e3e616723e */ /* 0x010fe200000000ff */
[C---:B------:R-:W-:Y:S01]  /*7a60*/  HMMA.16816.F32 R64, R116.reuse, R150, R64 ;  /* 0x000000967440723c */ /* 0x040fe20000001840 */
[----:B------:R-:W-:Y:S02]  /*7a70*/  LDSM.16.MT88.4 R148, [R133+0x3000] ;  /* 0x003000008594783b */ /* 0x000fe40000004200 */
[----:B------:R-:W-:Y:S04]  /*7a80*/  IMAD.WIDE.U32 R138, R161, -0x2daee0ad, RZ ;  /* 0xd2511f53a18a7825 */ /* 0x000fe800078e00ff */
[----:B------:R-:W-:Y:S01]  /*7a90*/  IMAD.WIDE.U32 R236, R236, -0x2daee0ad, RZ ;  /* 0xd2511f53ecec7825 */ /* 0x000fe200078e00ff */
[C---:B------:R-:W-:Y:S03]  /*7aa0*/  HMMA.16816.F32 R68, R116.reuse, R152, R68 ;  /* 0x000000987444723c */ /* 0x040fe60000001844 */
[----:B------:R-:W-:Y:S02]  /*7ab0*/  LOP3.LUT R232, R158, R136, R139, 0x96, !PT ;  /* 0x000000889ee87212 */ /* 0x000fe400078e968b */
[----:B------:R-:W-:Y:S03]  /*7ac0*/  LOP3.LUT R157, R157, R138, R237, 0x96, !PT ;  /* 0x0000008a9d9d7212 */ /* 0x000fe600078e96ed */
[C---:B------:R-:W-:Y:S01]  /*7ad0*/  HMMA.16816.F32 R72, R116.reuse, R154, R72 ;  /* 0x0000009a7448723c */ /* 0x040fe20000001848 */
[----:B------:R-:W-:Y:S02]  /*7ae0*/  LDSM.16.MT88.4 R152, [R169+0x3000] ;  /* 0x00300000a998783b */ /* 0x000fe40000004200 */
[----:B------:R-:W-:Y:S05]  /*7af0*/  IMAD.WIDE.U32 R232, R232, -0x326172a9, RZ ;  /* 0xcd9e8d57e8e87825 */ /* 0x000fea00078e00ff */
[C---:B--2---:R-:W-:Y:S03]  /*7b00*/  HMMA.16816.F32 R76, R116.reuse, R124, R76 ;  /* 0x0000007c744c723c */ /* 0x044fe6000000184c */
[----:B------:R-:W-:Y:S05]  /*7b10*/  LOP3.LUT R226, R226, R238, R233, 0x96, !PT ;  /* 0x000000eee2e27212 */ /* 0x000fea00078e96e9 */
[C---:B------:R-:W-:Y:S01]  /*7b20*/  HMMA.16816.F32 R80, R116.reuse, R126, R80 ;  /* 0x0000007e7450723c */ /* 0x040fe20000001850 */
[----:B------:R-:W2:Y:S07]  /*7b30*/  LDSM.16.MT88.4 R124, [R168+0x10800] ;  /* 0x01080000a87c783b */ /* 0x000eae0000004200 */
[C---:B---3--:R-:W-:Y:S08]  /*7b40*/  HMMA.16816.F32 R84, R116.reuse, R120, R84 ;  /* 0x000000787454723c */ /* 0x048ff00000001854 */
[C---:B------:R-:W-:Y:S01]  /*7b50*/  HMMA.16816.F32 R88, R116.reuse, R122, R88 ;  /* 0x0000007a7458723c */ /* 0x040fe20000001858 */
[----:B------:R-:W3:Y:S07]  /*7b60*/  LDSM.16.MT88.4 R120, [R133+0x4800] ;  /* 0x004800008578783b */ /* 0x000eee0000004200 */
[C---:B-1----:R-:W-:Y:S03]  /*7b70*/  HMMA.16816.F32 R92, R116.reuse, R128, R92 ;  /* 0x00000080745c723c */ /* 0x042fe6000000185c */
[----:B------:R-:W-:Y:S05]  /*7b80*/  IMAD.WIDE.U32 R128, R157, -0x326172a9, RZ ;  /* 0xcd9e8d579d807825 */ /* 0x000fea00078e00ff */
[C---:B------:R-:W-:Y:S03]  /*7b90*/  HMMA.16816.F32 R96, R116.reuse, R130, R96 ;  /* 0x000000827460723c */ /* 0x040fe60000001860 */
[----:B------:R-:W-:Y:S01]  /*7ba0*/  LOP3.LUT R136, R184, R232, R129, 0x96, !PT ;  /* 0x000000e8b8887212 */ /* 0x000fe200078e9681 */
[----:B------:R-:W-:Y:S01]  /*7bb0*/  FFMA.FTZ R232, R25, UR4, -R215 ;  /* 0x0000000419e87c23 */ /* 0x000fe200080108d7 */
[----:B------:R-:W-:Y:S01]  /*7bc0*/  MOV R138, R128 ;  /* 0x00000080008a7202 */ /* 0x000fe20000000f00 */
[----:B------:R-:W-:Y:S01]  /*7bd0*/  LDSM.16.MT88.4 R24, [R168+0xd000] ;  /* 0x00d00000a818783b */ /* 0x000fe20000004200 */
[C---:B------:R-:W-:Y:S01]  /*7be0*/  PRMT R139, R128.reuse, 0x7773, RZ ;  /* 0x00007773808b7816 */ /* 0x040fe200000000ff */
[C---:B--2---:R-:W-:Y:S02]  /*7bf0*/  HMMA.16816.F32 R100, R116.reuse, R124, R100 ;  /* 0x0000007c7464723c */ /* 0x044fe40000001864 */
[----:B------:R-:W1:Y:S01]  /*7c00*/  MUFU.EX2 R232, R232 ;  /* 0x000000e800e87308 */ /* 0x000e620000000800 */
[C---:B------:R-:W-:Y:S02]  /*7c10*/  PRMT R156, R128.reuse, 0x7772, RZ ;  /* 0x00007772809c7816 */ /* 0x040fe400000000ff */
[----:B------:R-:W-:Y:S02]  /*7c20*/  PRMT R161, R128, 0x7771, RZ ;  /* 0x0000777180a17816 */ /* 0x000fe400000000ff */
[----:B------:R-:W2:Y:S01]  /*7c30*/  LDSM.16.MT88.4 R128, [R169+0x4800] ;  /* 0x00480000a980783b */ /* 0x000ea20000004200 */
[C---:B------:R-:W-:Y:S03]  /*7c40*/  HMMA.16816.F32 R104, R116.reuse, R126, R104 ;  /* 0x0000007e7468723c */ /* 0x040fe60000001868 */
[C---:B------:R-:W-:Y:S02]  /*7c50*/  LOP3.LUT R137, R136.reuse, 0xffff, RZ, 0xc0, !PT ;  /* 0x0000ffff88897812 */ /* 0x040fe400078ec0ff */
[----:B------:R-:W-:Y:S02]  /*7c60*/  LOP3.LUT R124, R136, 0xff, RZ, 0xc0, !PT ;  /* 0x000000ff887c7812 */ /* 0x000fe400078ec0ff */
[----:B------:R-:W-:Y:S01]  /*7c70*/  SHF.R.U32.HI R137, RZ, 0x8, R137 ;  /* 0x00000008ff897819 */ /* 0x000fe20000011689 */
[C---:B---3--:R-:W-:Y:S03]  /*7c80*/  HMMA.16816.F32 R108, R116.reuse, R120, R108 ;  /* 0x00000078746c723c */ /* 0x048fe6000000186c */
[----:B------:R-:W-:Y:S02]  /*7c90*/  PRMT R21, R124, 0x5410, R137 ;  /* 0x000054107c157816 */ /* 0x000fe40000000089 */
[----:B------:R-:W3:Y:S01]  /*7ca0*/  LDSM.16.MT88.4 R124, [R167+0xd000] ;  /* 0x00d00000a77c783b */ /* 0x000ee20000004200 */
[----:B------:R-:W-:Y:S02]  /*7cb0*/  PRMT R20, R136, 0x7632, R20 ;  /* 0x0000763288147816 */ /* 0x000fe40000000014 */
[C---:B------:R-:W-:Y:S03]  /*7cc0*/  HMMA.16816.F32 R16, R116.reuse, R122, R16 ;  /* 0x0000007a7410723c */ /* 0x040fe60000001810 */
[----:B------:R-:W-:Y:S02]  /*7cd0*/  SHF.R.U32.HI R23, RZ, 0x18, R136 ;  /* 0x00000018ff177819 */ /* 0x000fe40000011688 */
[----:B------:R-:W-:Y:S01]  /*7ce0*/  LOP3.LUT R20, R20, 0xff, RZ, 0xc0, !PT ;  /* 0x000000ff14147812 */ /* 0x000fe200078ec0ff */
[----:B------:R-:W4:Y:S01]  /*7cf0*/  LDSM.16.MT88.4 R120, [R133+0x1000] ;  /* 0x001000008578783b */ /* 0x000f220000004200 */
[----:B------:R-:W-:Y:S02]  /*7d00*/  LOP3.LUT R138, R138, 0xff, RZ, 0xc0, !PT ;  /* 0x000000ff8a8a7812 */ /* 0x000fe400078ec0ff */
[----:B------:R-:W-:Y:S02]  /*7d10*/  PRMT R23, R20, 0x5410, R23 ;  /* 0x0000541014177816 */ /* 0x000fe40000000017 */
[--C-:B------:R-:W-:Y:S02]  /*7d20*/  HSET2.LE.AND R20, R21, R212.reuse, PT ;  /* 0x000000d415147233 */ /* 0x100fe40003803000 */
[----:B------:R-:W-:Y:S02]  /*7d30*/  F2FP.F16.F32.PACK_AB R21, R228, R225 ;  /* 0x000000e1e415723e */ /* 0x000fe400000000ff */
[----:B------:R-:W-:Y:S02]  /*7d40*/  PRMT R156, R156, 0x5410, R139 ;  /* 0x000054109c9c7816 */ /* 0x000fe4000000008b */
[----:B------:R-:W-:Y:S02]  /*7d50*/  LOP3.LUT R20, R21, R20, RZ, 0xc0, !PT ;  /* 0x0000001415147212 */ /* 0x000fe400078ec0ff */
[--C-:B------:R-:W-:Y:S02]  /*7d60*/  HSET2.LE.AND R21, R23, R212.reuse, PT ;  /* 0x000000d417157233 */ /* 0x100fe40003803000 */
[----:B------:R-:W-:Y:S01]  /*7d70*/  PRMT R161, R138, 0x5410, R161 ;  /* 0x000054108aa17816 */ /* 0x000fe200000000a1 */
[C---:B--2---:R-:W-:Y:S01]  /*7d80*/  HMMA.16816.F32 R12, R116.reuse, R128, R12 ;  /* 0x00000080740c723c */ /* 0x044fe2000000180c */
[----:B------:R-:W2:Y:S02]  /*7d90*/  LDSM.16.MT88.4 R136, [R169+0x1000] ;  /* 0x00100000a988783b */ /* 0x000ea40000004200 */
[----:B------:R-:W-:Y:S02]  /*7da0*/  LOP3.LUT R23, R156, 0xff00ff, RZ, 0xc0, !PT ;  /* 0x00ff00ff9c177812 */ /* 0x000fe400078ec0ff */
[----:B------:R-:W-:Y:S02]  /*7db0*/  LOP3.LUT R21, R22, R21, RZ, 0xc0, !PT ;  /* 0x0000001516157212 */ /* 0x000fe400078ec0ff */
[--C-:B------:R-:W-:Y:S01]  /*7dc0*/  HSET2.LE.AND R22, R161, R212.reuse, PT ;  /* 0x000000d4a1167233 */ /* 0x100fe20003803000 */
[----:B------:R-:W-:Y:S01]  /*7dd0*/  HMMA.16816.F32 R112, R116, R130, R112 ;  /* 0x000000827470723c */ /* 0x000fe20000001870 */
[----:B------:R-:W5:Y:S02]  /*7de0*/  LDSM.16.MT88.4 R156, [R167+0x11000] ;  /* 0x01100000a79c783b */ /* 0x000f640000004200 */
[--C-:B------:R-:W-:Y:S02]  /*7df0*/  HSET2.LE.AND R23, R23, R212.reuse, PT ;  /* 0x000000d417177233 */ /* 0x100fe40003803000 */
[----:B-1----:R-:W-:Y:S02]  /*7e00*/  F2FP.F16.F32.PACK_AB R129, R232, R229 ;  /* 0x000000e5e881723e */ /* 0x002fe400000000ff */
[----:B------:R-:W-:Y:S02]  /*7e10*/  F2FP.F16.F32.PACK_AB R128, R234, R231 ;  /* 0x000000e7ea80723e */ /* 0x000fe400000000ff */
[----:B------:R-:W-:Y:S01]  /*7e20*/  LOP3.LUT R22, R129, R22, RZ, 0xc0, !PT ;  /* 0x0000001681167212 */ /* 0x000fe200078ec0ff */
[----:B------:R-:W1:Y:S01]  /*7e30*/  LDSM.16.MT88.4 R160, [R168+0x11000] ;  /* 0x01100000a8a0783b */ /* 0x000e620000004200 */
[----:B------:R-:W-:Y:S07]  /*7e40*/  LOP3.LUT R23, R128, R23, RZ, 0xc0, !PT ;  /* 0x0000001780177212 */ /* 0x000fee00078ec0ff */
        /* <DEDUP_REMOVED lines=9> */
[----:B------:R-:W-:Y:S05]  /*7ee0*/  IMAD.WIDE.U32 R122, R226, -0x2daee0ad, RZ ;  /* 0xd2511f53e27a7825 */ /* 0x000fea00078e00ff */
[C---:B--2---:R-:W-:Y:S03]  /*7ef0*/  HMMA.16816.F32 R52, R20.reuse, R136, R52 ;  /* 0x000000881434723c */ /* 0x044fe60000001834 */
[----:B------:R-:W-:Y:S02]  /*7f00*/  LOP3.LUT R224, R224, R236, R123, 0x96, !PT ;  /* 0x000000ece0e07212 */ /* 0x000fe400078e967b */
[----:B------:R-:W-:Y:S02]  /*7f10*/  MOV R120, R122 ;  /* 0x0000007a00787202 */ /* 0x000fe40000000f00 */
[C---:B------:R-:W-:Y:S01]  /*7f20*/  PRMT R121, R122.reuse, 0x7773, RZ ;  /* 0x000077737a797816 */ /* 0x040fe200000000ff */
[C---:B------:R-:W-:Y:S01]  /*7f30*/  HMMA.16816.F32 R56, R20.reuse, R138, R56 ;  /* 0x0000008a1438723c */ /* 0x040fe20000001838 */
[----:B------:R-:W-:Y:S02]  /*7f40*/  LDSM.16.MT88.4 R136, [R169+0x1800] ;  /* 0x00180000a988783b */ /* 0x000fe40000004200 */
[C---:B------:R-:W-:Y:S02]  /*7f50*/  PRMT R128, R122.reuse, 0x7772, RZ ;  /* 0x000077727a807816 */ /* 0x040fe400000000ff */
[----:B------:R-:W-:Y:S02]  /*7f60*/  PRMT R129, R122, 0x7771, RZ ;  /* 0x000077717a817816 */ /* 0x000fe400000000ff */
[----:B------:R-:W-:Y:S01]  /*7f70*/  PRMT R128, R128, 0x5410, R121 ;  /* 0x0000541080807816 */ /* 0x000fe20000000079 */
        /* <DEDUP_REMOVED lines=11> */
[----:B------:R-:W-:Y:S01]  /*8030*/  FFMA.FTZ R153, R32, UR4, -R215 ;  /* 0x0000000420997c23 */ /* 0x000fe200080108d7 */
[----:B------:R-:W-:Y:S02]  /*8040*/  LOP3.LUT R32, R120, 0xff, RZ, 0xc0, !PT ;  /* 0x000000ff78207812 */ /* 0x000fe400078ec0ff */
[----:B------:R-:W-:Y:S01]  /*8050*/  LDSM.16.MT88.4 R120, [R133+0x1800] ;  /* 0x001800008578783b */ /* 0x000fe20000004200 */
[C---:B------:R-:W-:Y:S01]  /*8060*/  HMMA.16816.F32 R88, R20.reuse, R154, R88 ;  /* 0x0000009a1458723c */ /* 0x040fe20000001858 */
[----:B------:R-:W-:Y:S02]  /*8070*/  MUFU.EX2 R152, R152 ;  /* 0x0000009800987308 */ /* 0x000fe40000000800 */
[----:B------:R-:W-:Y:S01]  /*8080*/  FFMA.FTZ R155, R34, UR4, -R214 ;  /* 0x00000004229b7c23 */ /* 0x000fe200080108d6 */
[----:B------:R-:W-:Y:S07]  /*8090*/  PRMT R131, R32, 0x5410, R129 ;  /* 0x0000541020837816 */ /* 0x000fee0000000081 */
[----:B------:R-:W-:Y:S01]  /*80a0*/  MUFU.EX2 R153, R153 ;  /* 0x0000009900997308 */ /* 0x000fe20000000800 */
[----:B------:R-:W-:Y:S01]  /*80b0*/  PRMT R28, R224, 0x7632, R28 ;  /* 0x00007632e01c7816 */ /* 0x000fe2000000001c */
[C---:B-----5:R-:W-:Y:S08]  /*80c0*/  HMMA.16816.F32 R92, R20.reuse, R156, R92 ;  /* 0x0000009c145c723c */ /* 0x060ff0000000185c */
[----:B------:R-:W-:Y:S01]  /*80d0*/  MUFU.EX2 R155, R155 ;  /* 0x0000009b009b7308 */ /* 0x000fe20000000800 */
[--C-:B------:R-:W-:Y:S01]  /*80e0*/  FFMA.FTZ R157, R30, UR4, -R214.reuse ;  /* 0x000000041e9d7c23 */ /* 0x100fe200080108d6 */
[--C-:B------:R-:W-:Y:S01]  /*80f0*/  FFMA.FTZ R156, R31, UR4, -R214.reuse ;  /* 0x000000041f9c7c23 */ /* 0x100fe200080108d6 */
[----:B------:R-:W-:Y:S01]  /*8100*/  FFMA.FTZ R214, R35, UR4, -R214 ;  /* 0x0000000423d67c23 */ /* 0x000fe200080108d6 */
[C---:B------:R-:W-:Y:S01]  /*8110*/  LOP3.LUT R31, R224.reuse, 0xff, RZ, 0xc0, !PT ;  /* 0x000000ffe01f7812 */ /* 0x040fe200078ec0ff */
[C---:B------:R-:W-:Y:S05]  /*8120*/  HMMA.16816.F32 R96, R20.reuse, R158, R96 ;  /* 0x0000009e1460723c */ /* 0x040fea0000001860 */
[----:B------:R-:W-:Y:S01]  /*8130*/  MUFU.EX2 R157, R157 ;  /* 0x0000009d009d7308 */ /* 0x000fe20000000800 */
[--C-:B------:R-:W-:Y:S01]  /*8140*/  FFMA.FTZ R159, R29, UR4, -R215.reuse ;  /* 0x000000041d9f7c23 */ /* 0x100fe200080108d7 */
[----:B------:R-:W-:Y:S08]  /*8150*/  FFMA.FTZ R215, R33, UR4, -R215 ;  /* 0x0000000421d77c23 */ /* 0x000ff000080108d7 */
[----:B------:R-:W-:Y:S01]  /*8160*/  MUFU.EX2 R156, R156 ;  /* 0x0000009c009c7308 */ /* 0x000fe20000000800 */
[----:B------:R-:W-:Y:S01]  /*8170*/  LDSM.16.MT88.4 R32, [R167+0xf800] ;  /* 0x00f80000a720783b */ /* 0x000fe20000004200 */
[----:B------:R-:W-:Y:S01]  /*8180*/  LOP3.LUT R30, R224, 0xffff, RZ, 0xc0, !PT ;  /* 0x0000ffffe01e7812 */ /* 0x000fe200078ec0ff */
[C---:B-1----:R-:W-:Y:S07]  /*8190*/  HMMA.16816.F32 R100, R20.reuse, R160, R100 ;  /* 0x000000a01464723c */ /* 0x042fee0000001864 */
[----:B------:R-:W1:Y:S01]  /*81a0*/  MUFU.EX2 R159, R159 ;  /* 0x0000009f009f7308 */ /* 0x000e620000000800 */
[----:B------:R-:W-:Y:S02]  /*81b0*/  SHF.R.U32.HI R30, RZ, 0x8, R30 ;  /* 0x00000008ff1e7819 */ /* 0x000fe4000001161e */
[----:B------:R-:W-:Y:S07]  /*81c0*/  LOP3.LUT R28, R28, 0xff, RZ, 0xc0, !PT ;  /* 0x000000ff1c1c7812 */ /* 0x000fee00078ec0ff */
[----:B------:R-:W2:Y:S01]  /*81d0*/  MUFU.EX2 R154, R215 ;  /* 0x000000d7009a7308 */ /* 0x000ea20000000800 */
[----:B------:R-:W-:Y:S01]  /*81e0*/  PRMT R129, R31, 0x5410, R30 ;  /* 0x000054101f817816 */ /* 0x000fe2000000001e */
[C---:B------:R-:W-:Y:S08]  /*81f0*/  HMMA.16816.F32 R104, R20.reuse, R162, R104 ;  /* 0x000000a21468723c */ /* 0x040ff00000001868 */
[----:B------:R-:W4:Y:S01]  /*8200*/  MUFU.EX2 R214, R214 ;  /* 0x000000d600d67308 */ /* 0x000f220000000800 */
[----:B------:R-:W-:Y:S02]  /*8210*/  LOP3.LUT R31, R128, 0xff00ff, RZ, 0xc0, !PT ;  /* 0x00ff00ff801f7812 */ /* 0x000fe400078ec0ff */
[--C-:B------:R-:W-:Y:S02]  /*8220*/  HSET2.LE.AND R30, R131, R212.reuse, PT ;  /* 0x000000d4831e7233 */ /* 0x100fe40003803000 */
[----:B------:R-:W-:Y:S01]  /*8230*/  SHF.R.U32.HI R29, RZ, 0x18, R224 ;  /* 0x00000018ff1d7819 */ /* 0x000fe200000116e0 */
[C---:B---3--:R-:W-:Y:S03]  /*8240*/  HMMA.16816.F32 R108, R20.reuse, R116, R108 ;  /* 0x00000074146c723c */ /* 0x048fe6000000186c */
[--C-:B------:R-:W-:Y:S02]  /*8250*/  HSET2.LE.AND R31, R31, R212.reuse, PT ;  /* 0x000000d41f1f7233 */ /* 0x100fe40003803000 */
[----:B------:R-:W-:Y:S02]  /*8260*/  PRMT R29, R28, 0x5410, R29 ;  /* 0x000054101c1d7816 */ /* 0x000fe4000000001d */
[--C-:B------:R-:W-:Y:S01]  /*8270*/  HSET2.LE.AND R28, R129, R212.reuse, PT ;  /* 0x000000d4811c7233 */ /* 0x100fe20003803000 */
[C---:B------:R-:W-:Y:S01]  /*8280*/  HMMA.16816.F32 R16, R20.reuse, R118, R16 ;  /* 0x000000761410723c */ /* 0x040fe20000001810 */
[----:B------:R-:W3:Y:S02]  /*8290*/  LDSM.16.MT88.4 R116, [R168+0xd800] ;  /* 0x00d80000a874783b */ /* 0x000ee40000004200 */
[----:B-1----:R-:W-:Y:S02]  /*82a0*/  F2FP.F16.F32.PACK_AB R129, R159, R152 ;  /* 0x000000989f81723e */ /* 0x002fe400000000ff */
[----:B------:R-:W-:Y:S02]  /*82b0*/  HSET2.LE.AND R29, R29, R212, PT ;  /* 0x000000d41d1d7233 */ /* 0x000fe40003803000 */
[----:B------:R-:W-:Y:S01]  /*82c0*/  LOP3.LUT R28, R129, R28, RZ, 0xc0, !PT ;  /* 0x0000001c811c7212 */ /* 0x000fe200078ec0ff */
[C---:B------:R-:W-:Y:S03]  /*82d0*/  HMMA.16816.F32 R12, R20.reuse, R24, R12 ;  /* 0x00000018140c723c */ /* 0x040fe6000000180c */
[----:B------:R-:W-:Y:S02]  /*82e0*/  F2FP.F16.F32.PACK_AB R24, R156, R157 ;  /* 0x0000009d9c18723e */ /* 0x000fe400000000ff */
[----:B--2---:R-:W-:Y:S02]  /*82f0*/  F2FP.F16.F32.PACK_AB R25, R154, R153 ;  /* 0x000000999a19723e */ /* 0x004fe400000000ff */
[----:B------:R-:W-:Y:S01]  /*8300*/  LOP3.LUT R29, R24, R29, RZ, 0xc0, !PT ;  /* 0x0000001d181d7212 */ /* 0x000fe200078ec0ff */
[----:B------:R-:W-:Y:S01]  /*8310*/  HMMA.16816.F32 R112, R20, R26, R112 ;  /* 0x0000001a1470723c */ /* 0x000fe20000001870 */
[----:B------:R-:W1:Y:S02]  /*8320*/  LDSM.16.MT88.4 R20, [R167+0x11800] ;  /* 0x01180000a714783b */ /* 0x000e640000004200 */
[----:B----4-:R-:W-:Y:S02]  /*8330*/  F2FP.F16.F32.PACK_AB R24, R214, R155 ;  /* 0x0000009bd618723e */ /* 0x010fe400000000ff */
[----:B------:R-:W-:Y:S02]  /*8340*/  LOP3.LUT R30, R25, R30, RZ, 0xc0, !PT ;  /* 0x0000001e191e7212 */ /* 0x000fe400078ec0ff */
[----:B------:R-:W-:Y:S07]  /*8350*/  LOP3.LUT R31, R24, R31, RZ, 0xc0, !PT ;  /* 0x0000001f181f7212 */ /* 0x000fee00078ec0ff */
[C---:B------:R-:W-:Y:S01]  /*8360*/  HMMA.16816.F32 R128, R28.reuse, R124, R4 ;  /* 0x0000007c1c80723c */ /* 0x040fe20000001804 */
[----:B------:R-:W2:Y:S07]  /*8370*/  LDSM.16.MT88.4 R4, [R168+0x11800] ;  /* 0x01180000a804783b */ /* 0x000eae0000004200 */
[C---:B------:R-:W-:Y:S01]  /*8380*/  HMMA.16816.F32 R124, R28.reuse, R126, R8 ;  /* 0x0000007e1c7c723c */ /* 0x040fe20000001808 */
[----:B------:R-:W-:Y:S07]  /*8390*/  LDSM.16.MT88.4 R8, [R169+0x5800] ;  /* 0x00580000a908783b */ /* 0x000fee0000004200 */
[C---:B---3--:R-:W-:Y:S08]  /*83a0*/  HMMA.16816.F32 R36, R28.reuse, R116, R36 ;  /* 0x000000741c24723c */ /* 0x048ff00000001824 */
[C---:B------:R-:W-:Y:S08]  /*83b0*/  HMMA.16816.F32 R40, R28.reuse, R118, R40 ;  /* 0x000000761c28723c */ /* 0x040ff00000001828 */
[C---:B------:R-:W-:Y:S08]  /*83c0*/  HMMA.16816.F32 R44, R28.reuse, R120, R44 ;  /* 0x000000781c2c723c */ /* 0x040ff0000000182c */
        /* <DEDUP_REMOVED lines=9> */
[C---:B------:R-:W-:Y:S08]  /*8460*/  HMMA.16816.F32 R76, R28.reuse, R144, R76 ;  /* 0x000000901c4c723c */ /* 0x040ff0000000184c */
[C---:B------:R-:W-:Y:S08]  /*8470*/  HMMA.16816.F32 R80, R28.reuse, R146, R80 ;  /* 0x000000921c50723c */ /* 0x040ff00000001850 */
[C---:B------:R-:W-:Y:S08]  /*8480*/  HMMA.16816.F32 R84, R28.reuse, R148, R84 ;  /* 0x000000941c54723c */ /* 0x040ff00000001854 */
        /* <DEDUP_REMOVED lines=8> */
[----:B------:R-:W-:Y:S01]  /*8510*/  FADD.FTZ R5, R223, R174 ;  /* 0x000000aedf057221 */ /* 0x000fe20000010000 */
[----:B------:R-:W-:Y:S03]  /*8520*/  FADD.FTZ R0, R216, R221 ;  /* 0x000000ddd8007221 */ /* 0x000fe60000010000 */
[----:B------:R-:W-:Y:S01]  /*8530*/  FADD.FTZ R5, R222, R5 ;  /* 0x00000005de057221 */ /* 0x000fe20000010000 */
[C---:B------:R-:W-:Y:S03]  /*8540*/  HMMA.16816.F32 R104, R28.reuse, R6, R104 ;  /* 0x000000061c68723c */ /* 0x040fe60000001868 */
[----:B------:R-:W-:Y:S01]  /*8550*/  FADD.FTZ R2, R218, R5 ;  /* 0x00000005da027221 */ /* 0x000fe20000010000 */
[----:B------:R-:W-:Y:S01]  /*8560*/  FADD.FTZ R0, R217, R0 ;  /* 0x00000000d9007221 */ /* 0x000fe20000010000 */
[----:B------:R-:W1:Y:S02]  /*8570*/  LDC.64 R4, c[0x0][0x3c0] ;  /* 0x0000f000ff047b82 */ /* 0x000e640000000a00 */
[----:B------:R-:W-:Y:S01]  /*8580*/  FADD.FTZ R2, R219, R2 ;  /* 0x00000002db027221 */ /* 0x000fe20000010000 */
[C---:B----4-:R-:W-:Y:S03]  /*8590*/  HMMA.16816.F32 R108, R28.reuse, R120, R108 ;  /* 0x000000781c6c723c */ /* 0x050fe6000000186c */
[----:B------:R-:W-:Y:S01]  /*85a0*/  FADD.FTZ R225, R225, R0 ;  /* 0x00000000e1e17221 */ /* 0x000fe20000010000 */
[----:B------:R-:W-:Y:S01]  /*85b0*/  FADD.FTZ R227, R227, R2 ;  /* 0x00000002e3e37221 */ /* 0x000fe20000010000 */
[----:B------:R-:W-:Y:S02]  /*85c0*/  IADD3 R2, PT, PT, R197, 0x1, RZ ;  /* 0x00000001c5027810 */ /* 0x000fe40007ffe0ff */
[----:B------:R-:W-:Y:S01]  /*85d0*/  FADD.FTZ R228, R228, R225 ;  /* 0x000000e1e4e47221 */ /* 0x000fe20000010000 */
[C---:B------:R-:W-:Y:S03]  /*85e0*/  HMMA.16816.F32 R120, R28.reuse, R122, R16 ;  /* 0x0000007a1c78723c */ /* 0x040fe60000001810 */
[----:B------:R-:W-:Y:S01]  /*85f0*/  FADD.FTZ R230, R230, R227 ;  /* 0x000000e3e6e67221 */ /* 0x000fe20000010000 */
[----:B------:R-:W-:Y:S01]  /*8600*/  FADD.FTZ R7, R229, R228 ;  /* 0x000000e4e5077221 */ /* 0x000fe20000010000 */
[----:B------:R-:W-:Y:S02]  /*8610*/  ISETP.GT.AND P2, PT, R2, RZ, PT ;  /* 0x000000ff0200720c */ /* 0x000fe40003f44270 */
[----:B------:R-:W-:Y:S01]  /*8620*/  FADD.FTZ R231, R231, R230 ;  /* 0x000000e6e7e77221 */ /* 0x000fe20000010000 */
[C---:B------:R-:W-:Y:S03]  /*8630*/  HMMA.16816.F32 R116, R28.reuse, R8, R12 ;  /* 0x000000081c74723c */ /* 0x040fe6000000180c */
[----:B------:R-:W-:Y:S01]  /*8640*/  FADD.FTZ R7, R232, R7 ;  /* 0x00000007e8077221 */ /* 0x000fe20000010000 */
[----:B------:R-:W-:Y:S01]  /*8650*/  IADD3 R197, PT, PT, R197, -0x1, RZ ;  /* 0xffffffffc5c57810 */ /* 0x000fe20007ffe0ff */
[----:B------:R-:W-:Y:S01]  /*8660*/  FADD.FTZ R234, R234, R231 ;  /* 0x000000e7eaea7221 */ /* 0x000fe20000010000 */
[----:B-1----:R-:W-:Y:S01]  /*8670*/  SHF.L.U64.HI R5, R4, 0x7, R5 ;  /* 0x0000000704057819 */ /* 0x002fe20000010205 */
[----:B------:R-:W-:Y:S01]  /*8680*/  FADD.FTZ R0, R152, R7 ;  /* 0x0000000798007221 */ /* 0x000fe20000010000 */
[----:B------:R-:W-:Y:S03]  /*8690*/  HMMA.16816.F32 R112, R28, R10, R112 ;  /* 0x0000000a1c70723c */ /* 0x000fe60000001870 */
[----:B------:R-:W-:Y:S01]  /*86a0*/  FADD.FTZ R157, R157, R234 ;  /* 0x000000ea9d9d7221 */ /* 0x000fe20000010000 */
[----:B------:R-:W-:Y:S01]  /*86b0*/  FADD.FTZ R0, R159, R0 ;  /* 0x000000009f007221 */ /* 0x000fe20000010000 */
[----:B------:R-:W-:Y:S02]  /*86c0*/  LEA R210, P0, -R4, R210, 0x7 ;  /* 0x000000d204d27211 */ /* 0x000fe400078039ff */
[----:B------:R-:W-:Y:S01]  /*86d0*/  FADD.FTZ R156, R156, R157 ;  /* 0x0000009d9c9c7221 */ /* 0x000fe20000010000 */
[----:B------:R-:W-:Y:S01]  /*86e0*/  FADD.FTZ R153, R153, R0 ;  /* 0x0000000099997221 */ /* 0x000fe20000010000 */
[----:B------:R-:W-:Y:S02]  /*86f0*/  IADD3.X R211, PT, PT, R211, ~R5, RZ, P0, !PT ;  /* 0x80000005d3d37210 */ /* 0x000fe400007fe4ff */
[----:B------:R-:W-:Y:S01]  /*8700*/  FADD.FTZ R155, R155, R156 ;  /* 0x0000009c9b9b7221 */ /* 0x000fe20000010000 */
[----:B------:R-:W-:Y:S01]  /*8710*/  FADD.FTZ R205, R154, R153 ;  /* 0x000000999acd7221 */ /* 0x000fe20000010000 */
[----:B------:R-:W-:Y:S02]  /*8720*/  MOV R0, R3 ;  /* 0x0000000300007202 */ /* 0x000fe40000000f00 */
[----:B------:R-:W-:Y:S01]  /*8730*/  FADD.FTZ R203, R214, R155 ;  /* 0x0000009bd6cb7221 */ /* 0x000fe20000010000 */
[----:B------:R-:W-:Y:S06]  /*8740*/  @P2 BRA `(.L_x_885) ;  /* 0xffffffd000302947 */ /* 0x000fec000383ffff */
.L_x_884:
[----:B------:R-:W1:Y:S01]  /*8750*/  SHFL.BFLY PT, R0, R205, 0x2, 0x1f ;  /* 0x0c401f00cd007f89 */ /* 0x000e6200000e0000 */
[C---:B------:R-:W-:Y:S01]  /*8760*/  SHF.L.U32 R9, R165.reuse, 0x4, RZ ;  /* 0x00000004a5097819 */ /* 0x040fe200000006ff */
[----:B------:R-:W2:Y:S01]  /*8770*/  LDCU UR4, c[0x0][0x4fc] ;  /* 0x00009f80ff0477ac */ /* 0x000ea20008000800 */
[----:B------:R-:W-:Y:S01]  /*8780*/  SHF.L.U32 R2, R165, 0x1, RZ ;  /* 0x00000001a5027819 */ /* 0x000fe200000006ff */
[----:B------:R-:W3:Y:S01]  /*8790*/  SHFL.BFLY PT, R10, R203, 0x2, 0x1f ;  /* 0x0c401f00cb0a7f89 */ /* 0x000ee200000e0000 */
[----:B------:R-:W-:Y:S01]  /*87a0*/  LOP3.LUT R9, R9, 0x1c0, RZ, 0xc0, !PT ;  /* 0x000001c009097812 */ /* 0x000fe200078ec0ff */
[----:B------:R-:W4:Y:S01]  /*87b0*/  LDC R12, c[0x0][0x434] ;  /* 0x00010d00ff0c7b82 */ /* 0x000f220000000800 */
[----:B------:R-:W-:Y:S02]  /*87c0*/  LOP3.LUT P3, RZ, R165, 0x8, RZ, 0xc0, !PT ;  /* 0x00000008a5ff7812 */ /* 0x000fe4000786c0ff */
[----:B------:R-:W-:Y:S02]  /*87d0*/  LOP3.LUT R9, R9, 0x38, R2, 0xf8, !PT ;  /* 0x0000003809097812 */ /* 0x000fe400078ef802 */
[----:B------:R-:W-:-:S02]  /*87e0*/  SEL R178, R178, 0xffffffe0, !P3 ;  /* 0xffffffe0b2b27807 */ /* 0x000fc40005800000 */
[----:B------:R-:W-:Y:S01]  /*87f0*/  LOP3.LUT R16, R170, 0x1f8, RZ, 0xc0, !PT ;  /* 0x000001f8aa107812 */ /* 0x000fe200078ec0ff */
[----:B-1----:R-:W-:Y:S01]  /*8800*/  FADD.FTZ R5, R0, R205 ;  /* 0x000000cd00057221 */ /* 0x002fe20000010000 */
[----:B------:R-:W-:Y:S01]  /*8810*/  SHF.L.U32 R0, R165, 0x5, RZ ;  /* 0x00000005a5007819 */ /* 0x000fe200000006ff */
[----:B---3--:R-:W-:-:S03]  /*8820*/  FADD.FTZ R10, R10, R203 ;  /* 0x000000cb0a0a7221 */ /* 0x008fc60000010000 */
[----:B------:R-:W1:Y:S04]  /*8830*/  SHFL.BFLY PT, R8, R5, 0x1, 0x1f ;  /* 0x0c201f0005087f89 */ /* 0x000e6800000e0000 */
[----:B------:R-:W3:Y:S01]  /*8840*/  SHFL.BFLY PT, R7, R10, 0x1, 0x1f ;  /* 0x0c201f000a077f89 */ /* 0x000ee200000e0000 */
[----:B-1----:R-:W-:Y:S01]  /*8850*/  FADD.FTZ R8, R5, R8 ;  /* 0x0000000805087221 */ /* 0x002fe20000010000 */
[----:B------:R-:W-:Y:S02]  /*8860*/  LOP3.LUT R5, R2, 0x6, RZ, 0xc0, !PT ;  /* 0x0000000602057812 */ /* 0x000fe400078ec0ff */
[----:B------:R-:W-:Y:S01]  /*8870*/  MOV R2, 0x10 ;  /* 0x0000001000027802 */ /* 0x000fe20000000f00 */
[----:B---3--:R-:W-:Y:S01]  /*8880*/  FADD.FTZ R7, R10, R7 ;  /* 0x000000070a077221 */ /* 0x008fe20000010000 */
[----:B------:R-:W1:Y:S01]  /*8890*/  MUFU.RCP R6, R8 ;  /* 0x0000000800067308 */ /* 0x000e620000001000 */
[----:B------:R-:W-:-:S02]  /*88a0*/  LOP3.LUT R0, R5, 0x7c00, R0, 0xf8, !PT ;  /* 0x00007c0005007812 */ /* 0x000fc400078ef800 */
[----:B------:R-:W-:Y:S02]  /*88b0*/  FSETP.NE.FTZ.AND P2, PT, R8, RZ, PT ;  /* 0x000000ff0800720b */ /* 0x000fe40003f55000 */
[----:B------:R-:W-:Y:S02]  /*88c0*/  LOP3.LUT R0, R0, R9, RZ, 0xfc, !PT ;  /* 0x0000000900007212 */ /* 0x000fe400078efcff */
[----:B------:R-:W-:Y:S01]  /*88d0*/  FSETP.NE.FTZ.AND P0, PT, R7, RZ, PT ;  /* 0x000000ff0700720b */ /* 0x000fe20003f15000 */
[----:B------:R-:W3:Y:S01]  /*88e0*/  MUFU.RCP R4, R7 ;  /* 0x0000000700047308 */ /* 0x000ee20000001000 */
[----:B------:R-:W-:Y:S02]  /*88f0*/  SEL R2, R2, 0xfffffff0, !P1 ;  /* 0xfffffff002027807 */ /* 0x000fe40004800000 */
[----:B------:R-:W-:Y:S02]  /*8900*/  LEA R5, R0, UR6, 0x1 ;  /* 0x0000000600057c11 */ /* 0x000fe4000f8e08ff */
[----:B------:R-:W-:Y:S01]  /*8910*/  LOP3.LUT P1, RZ, R165, 0x10, RZ, 0xc0, !PT ;  /* 0x00000010a5ff7812 */ /* 0x000fe2000782c0ff */
[----:B------:R-:W5:Y:S01]  /*8920*/  LDC.U8 R0, c[0x0][0x549] ;  /* 0x00015240ff007b82 */ /* 0x000f620000000000 */
[----:B------:R-:W-:-:S02]  /*8930*/  IADD3 R13, PT, PT, R5, 0x40, RZ ;  /* 0x00000040050d7810 */ /* 0x000fc40007ffe0ff */
[C---:B------:R-:W-:Y:S02]  /*8940*/  IADD3 R11, PT, PT, R5.reuse, R178, RZ ;  /* 0x000000b2050b7210 */ /* 0x040fe40007ffe0ff */
[----:B-1----:R-:W-:Y:S02]  /*8950*/  FSEL R6, R6, 1, P2 ;  /* 0x3f80000006067808 */ /* 0x002fe40001000000 */
[----:B------:R-:W-:Y:S02]  /*8960*/  IADD3 R9, PT, PT, R5, R2, RZ ;  /* 0x0000000205097210 */ /* 0x000fe40007ffe0ff */
[----:B------:R-:W-:Y:S01]  /*8970*/  IADD3 R15, PT, PT, R2, R11, RZ ;  /* 0x0000000b020f7210 */ /* 0x000fe20007ffe0ff */
[----:B--2---:R-:W-:Y:S01]  /*8980*/  FMUL.FTZ R6, R6, UR4 ;  /* 0x0000000406067c20 */ /* 0x004fe20008410000 */
[----:B---3--:R-:W-:-:S03]  /*8990*/  FSEL R4, R4, 1, P0 ;  /* 0x3f80000004047808 */ /* 0x008fc60000000000 */
[C---:B------:R-:W-:Y:S01]  /*89a0*/  FMUL.FTZ R128, R6.reuse, R128 ;  /* 0x0000008006807220 */ /* 0x040fe20000410000 */
[C---:B------:R-:W-:Y:S01]  /*89b0*/  FMUL.FTZ R129, R6.reuse, R129 ;  /* 0x0000008106817220 */ /* 0x040fe20000410000 */
[----:B------:R-:W-:Y:S01]  /*89c0*/  FMUL.FTZ R124, R6, R124 ;  /* 0x0000007c067c7220 */ /* 0x000fe20000410000 */
[----:B------:R-:W-:Y:S01]  /*89d0*/  FMUL.FTZ R4, R4, UR4 ;  /* 0x0000000404047c20 */ /* 0x000fe20008410000 */
[C---:B------:R-:W-:Y:S01]  /*89e0*/  FMUL.FTZ R125, R6.reuse, R125 ;  /* 0x0000007d067d7220 */ /* 0x040fe20000410000 */
[C---:B------:R-:W-:Y:S01]  /*89f0*/  FMUL.FTZ R36, R6.reuse, R36 ;  /* 0x0000002406247220 */ /* 0x040fe20000410000 */
[----:B------:R-:W-:Y:S01]  /*8a00*/  FMUL.FTZ R37, R6, R37 ;  /* 0x0000002506257220 */ /* 0x000fe20000410000 */
        /* <DEDUP_REMOVED lines=14> */
[----:B------:R-:W-:Y:S01]  /*8af0*/  @P1 IADD3 R13, PT, PT, R5, -0x40, RZ ;  /* 0xffffffc0050d1810 */ /* 0x000fe20007ffe0ff */
        /* <DEDUP_REMOVED lines=81> */
[----:B-----5:R-:W-:Y:S01]  /*9010*/  ISETP.NE.AND P3, PT, R0, RZ, PT ;  /* 0x000000ff0000720c */ /* 0x020fe20003f65270 */
        /* <DEDUP_REMOVED lines=52> */
[C---:B------:R-:W-:Y:S01]  /*9360*/  FMUL.FTZ R119, R4.reuse, R119 ;  /* 0x0000007704777220 */ /* 0x040fe20000410000 */
[----:B------:R-:W-:Y:S01]  /*9370*/  F2FP.F16.F32.PACK_AB R96, R97, R96 ;  /* 0x000000606160723e */ /* 0x000fe200000000ff */
[----:B------:R-:W-:Y:S01]  /*9380*/  STS [R13+0x2000], R76 ;  /* 0x0020004c0d007388 */ /* 0x000fe20000000800 */
[----:B------:R-:W-:Y:S01]  /*9390*/  F2FP.F16.F32.PACK_AB R98, R99, R98 ;  /* 0x000000626362723e */ /* 0x000fe200000000ff */
[----:B------:R-:W4:Y:S01]  /*93a0*/  LDC R2, c[0x0][0x434] ;  /* 0x00010d00ff027b82 */ /* 0x000f220000000800 */
[----:B------:R-:W-:Y:S01]  /*93b0*/  F2FP.F16.F32.PACK_AB R100, R101, R100 ;  /* 0x000000646564723e */ /* 0x000fe200000000ff */
[----:B------:R-:W-:Y:S01]  /*93c0*/  STS [R13+0x2400], R78 ;  /* 0x0024004e0d007388 */ /* 0x000fe20000000800 */
[----:B------:R-:W-:Y:S01]  /*93d0*/  F2FP.F16.F32.PACK_AB R102, R103, R102 ;  /* 0x000000666766723e */ /* 0x000fe200000000ff */
[C---:B------:R-:W-:Y:S01]  /*93e0*/  FMUL.FTZ R114, R4.reuse, R114 ;  /* 0x0000007204727220 */ /* 0x040fe20000410000 */
[----:B------:R-:W-:Y:S01]  /*93f0*/  F2FP.F16.F32.PACK_AB R104, R105, R104 ;  /* 0x000000686968723e */ /* 0x000fe200000000ff */
[----:B------:R-:W-:Y:S01]  /*9400*/  STS [R19+0x2000], R80 ;  /* 0x0020005013007388 */ /* 0x000fe20000000800 */
[----:B------:R-:W-:Y:S01]  /*9410*/  F2FP.F16.F32.PACK_AB R106, R107, R106 ;  /* 0x0000006a6b6a723e */ /* 0x000fe200000000ff */
[----:B------:R-:W-:Y:S01]  /*9420*/  FMUL.FTZ R115, R4, R115 ;  /* 0x0000007304737220 */ /* 0x000fe20000410000 */
[----:B------:R-:W-:Y:S01]  /*9430*/  F2FP.F16.F32.PACK_AB R108, R109, R108 ;  /* 0x0000006c6d6c723e */ /* 0x000fe200000000ff */
[----:B------:R-:W-:Y:S01]  /*9440*/  STS [R19+0x2400], R82 ;  /* 0x0024005213007388 */ /* 0x000fe20000000800 */
[----:B------:R-:W-:Y:S01]  /*9450*/  F2FP.F16.F32.PACK_AB R110, R111, R110 ;  /* 0x0000006e6f6e723e */ /* 0x000fe200000000ff */
[----:B------:R-:W1:Y:S01]  /*9460*/  LDC.U8 R4, c[0x0][0x548] ;  /* 0x00015200ff047b82 */ /* 0x000e620000000000 */
[----:B------:R-:W-:Y:S01]  /*9470*/  F2FP.F16.F32.PACK_AB R120, R121, R120 ;  /* 0x000000787978723e */ /* 0x000fe200000000ff */
[----:B------:R-:W-:Y:S01]  /*9480*/  STS [R17+0x2000], R84 ;  /* 0x0020005411007388 */ /* 0x000fe20000000800 */
[----:B------:R-:W-:Y:S01]  /*9490*/  F2FP.F16.F32.PACK_AB R122, R123, R122 ;  /* 0x0000007a7b7a723e */ /* 0x000fe200000000ff */
[C---:B------:R-:W-:Y:S01]  /*94a0*/  FMUL.FTZ R112, R6.reuse, R112 ;  /* 0x0000007006707220 */ /* 0x040fe20000410000 */
[----:B------:R-:W-:Y:S01]  /*94b0*/  F2FP.F16.F32.PACK_AB R116, R117, R116 ;  /* 0x000000747574723e */ /* 0x000fe200000000ff */
[----:B------:R-:W-:Y:S01]  /*94c0*/  STS [R17+0x2400], R86 ;  /* 0x0024005611007388 */ /* 0x000fe20000000800 */
[----:B------:R-:W-:Y:S01]  /*94d0*/  F2FP.F16.F32.PACK_AB R118, R119, R118 ;  /* 0x000000767776723e */ /* 0x000fe200000000ff */
[----:B------:R-:W2:Y:S01]  /*94e0*/  @P3 LDC R23, c[0x0][0x430] ;  /* 0x00010c00ff173b82 */ /* 0x000ea20000000800 */
[----:B------:R-:W-:Y:S01]  /*94f0*/  FMUL.FTZ R113, R6, R113 ;  /* 0x0000007106717220 */ /* 0x000fe20000410000 */
[----:B------:R-:W-:Y:S01]  /*9500*/  STS [R21+0x2000], R88 ;  /* 0x0020005815007388 */ /* 0x000fe20000000800 */
[----:B------:R-:W-:-:S02]  /*9510*/  F2FP.F16.F32.PACK_AB R114, R115, R114 ;  /* 0x000000727372723e */ /* 0x000fc400000000ff */
[----:B------:R-:W-:Y:S01]  /*9520*/  @P3 MOV R20, 0x1 ;  /* 0x0000000100143802 */ /* 0x000fe20000000f00 */
[----:B------:R-:W-:Y:S01]  /*9530*/  STS [R21+0x2400], R90 ;  /* 0x0024005a15007388 */ /* 0x000fe20000000800 */
[----:B------:R-:W-:-:S03]  /*9540*/  F2FP.F16.F32.PACK_AB R112, R113, R112 ;  /* 0x000000707170723e */ /* 0x000fc600000000ff */
        /* <DEDUP_REMOVED lines=8> */
[----:B---3--:R-:W3:Y:S03]  /*95d0*/  @P3 LDC R5, c[0x0][0x430] ;  /* 0x00010c00ff053b82 */ /* 0x008ee60000000800 */
[----:B------:R-:W-:Y:S04]  /*95e0*/  STS [R13+0x4000], R108 ;  /* 0x0040006c0d007388 */ /* 0x000fe80000000800 */
[----:B------:R1:W-:Y:S04]  /*95f0*/  STS [R13+0x4400], R110 ;  /* 0x0044006e0d007388 */ /* 0x0003e80000000800 */
[----:B------:R-:W-:Y:S04]  /*9600*/  STS [R19+0x4000], R120 ;  /* 0x0040007813007388 */ /* 0x000fe80000000800 */
[----:B------:R2:W-:Y:S01]  /*9610*/  STS [R19+0x4400], R122 ;  /* 0x0044007a13007388 */ /* 0x0005e20000000800 */
[----:B-----5:R-:W2:Y:S01]  /*9620*/  @P1 LDC.64 R10, c[0x0][0x408] ;  /* 0x00010200ff0a1b82 */ /* 0x020ea20000000a00 */
[----:B------:R-:W1:Y:S02]  /*9630*/  S2R R0, SR_CTAID.X ;  /* 0x0000000000007919 */ /* 0x000e640000002500 */
[----:B------:R1:W-:Y:S05]  /*9640*/  STS [R17+0x4000], R116 ;  /* 0x0040007411007388 */ /* 0x0003ea0000000800 */
[----:B----4-:R-:W4:Y:S01]  /*9650*/  @!P1 LDC.64 R14, c[0x0][0x400] ;  /* 0x00010000ff0e9b82 */ /* 0x010f220000000a00 */
[----:B---3--:R-:W-:Y:S01]  /*9660*/  @P3 IMAD R12, R5, R2, RZ ;  /* 0x00000002050c3224 */ /* 0x008fe200078e02ff */
[----:B------:R3:W-:Y:S01]  /*9670*/  STS [R17+0x4400], R118 ;  /* 0x0044007611007388 */ /* 0x0007e20000000800 */
[----:B------:R-:W3:Y:S01]  /*9680*/  S2R R9, SR_CTAID.Y ;  /* 0x0000000000097919 */ /* 0x000ee20000002600 */
[----:B-1----:R-:W1:Y:S01]  /*9690*/  S2R R13, SR_CTAID.Z ;  /* 0x00000000000d7919 */ /* 0x002e620000002700 */
[----:B--2---:R-:W-:-:S04]  /*96a0*/  LOP3.LUT R19, R16, 0x38, R165, 0x78, !PT ;  /* 0x0000003810137812 */ /* 0x004fc800078e78a5 */
[----:B------:R-:W-:Y:S01]  /*96b0*/  LOP3.LUT R6, R19, 0x1e00, R170, 0xf8, !PT ;  /* 0x00001e0013067812 */ /* 0x000fe200078ef8aa */
        /* <DEDUP_REMOVED lines=9> */
.L_x_888:
[----:B------:R-:W-:Y:S01]  /*9750*/  STS [R21+0x4000], R112 ;  /* 0x0040007015007388 */ /* 0x000fe20000000800 */
[----:B------:R-:W-:Y:S01]  /*9760*/  LEA R6, R6, UR6, 0x1 ;  /* 0x0000000606067c11 */ /* 0x000fe2000f8e08ff */
[----:B------:R-:W2:Y:S01]  /*9770*/  @P2 MUFU.LG2 R8, R8 ;  /* 0x0000000800082308 */ /* 0x000ea20000000c00 */
[----:B------:R-:W-:Y:S01]  /*9780*/  ISETP.NE.AND P4, PT, R188, -0x1, PT ;  /* 0xffffffffbc00780c */ /* 0x000fe20003f85270 */
[----:B------:R5:W-:Y:S01]  /*9790*/  STS [R21+0x4400], R114 ;  /* 0x0044007215007388 */ /* 0x000be20000000800 */
[----:B------:R-:W-:Y:S01]  /*97a0*/  ISETP.NE.AND P3, PT, R4, RZ, !P3 ;  /* 0x000000ff0400720c */ /* 0x000fe20005f65270 */
[----:B------:R-:W5:Y:S01]  /*97b0*/  @P2 LDC R5, c[0x0][0x458] ;  /* 0x00011600ff052b82 */ /* 0x000f620000000800 */
[----:B---34-:R-:W-:-:S07]  /*97c0*/  @!P1 IMAD.WIDE.U32 R24, R9, R14, RZ ;  /* 0x0000000e09189225 */ /* 0x018fce00078e00ff */
[----:B------:R-:W-:Y:S01]  /*97d0*/  BAR.SYNC.DEFER_BLOCKING 0x0 ;  /* 0x0000000000007b1d */ /* 0x000fe20000010000 */
[----:B------:R-:W-:Y:S01]  /*97e0*/  LOP3.LUT R166, R166, 0x30, RZ, 0xc0, !PT ;  /* 0x00000030a6a67812 */ /* 0x000fe200078ec0ff */
[----:B------:R-:W-:Y:S01]  /*97f0*/  @P1 IMAD.WIDE.U32 R26, R188, R10, RZ ;  /* 0x0000000abc1a1225 */ /* 0x000fe200078e00ff */
[----:B------:R-:W-:-:S03]  /*9800*/  LOP3.LUT P5, RZ, R165, 0x3, RZ, 0xc0, !PT ;  /* 0x00000003a5ff7812 */ /* 0x000fc600078ac0ff */
[----:B------:R-:W3:Y:S02]  /*9810*/  @P0 MUFU.LG2 R7, R7 ;  /* 0x0000000700070308 */ /* 0x000ee40000000c00 */
[----:B------:R-:W4:Y:S01]  /*9820*/  @P0 LDC R4, c[0x0][0x458] ;  /* 0x00011600ff040b82 */ /* 0x000f220000000800 */
[C---:B------:R-:W-:Y:S01]  /*9830*/  @!P1 IMAD R15, R9.reuse, R15, R25 ;  /* 0x0000000f090f9224 */ /* 0x040fe200078e0219 */
[----:B------:R-:W-:Y:S01]  /*9840*/  BSSY.RECONVERGENT B0, `(.L_x_889) ;  /* 0x0000029000007945 */ /* 0x000fe20003800200 */
[----:B------:R-:W-:Y:S02]  /*9850*/  @P1 IMAD R15, R188, R11, R27 ;  /* 0x0000000bbc0f1224 */ /* 0x000fe400078e021b */
[----:B------:R-:W-:Y:S02]  /*9860*/  @!P4 IMAD R188, R9, R2, RZ ;  /* 0x0000000209bcc224 */ /* 0x000fe400078e02ff */
[----:B--2---:R-:W-:Y:S01]  /*9870*/  @P2 FMUL.FTZ R25, R8, 0.69314718246459960938 ;  /* 0x3f31721808192820 */ /* 0x004fe20000410000 */
[----:B-1----:R-:W-:-:S02]  /*9880*/  IMAD R12, R13, R12, RZ ;  /* 0x0000000c0d0c7224 */ /* 0x002fc400078e02ff */
[----:B------:R-:W-:Y:S01]  /*9890*/  IMAD.MOV.U32 R11, RZ, RZ, 0x7f800000 ;  /* 0x7f800000ff0b7424 */ /* 0x000fe200078e00ff */
[----:B------:R-:W-:Y:S01]  /*98a0*/  SHF.R.S32.HI R2, RZ, 0x1f, R188 ;  /* 0x0000001fff027819 */ /* 0x000fe200000114bc */
[----:B------:R-:W-:Y:S01]  /*98b0*/  @!P3 IMAD R12, R9, R20, R12 ;  /* 0x00000014090cb224 */ /* 0x000fe200078e020c */
[----:B------:R-:W-:Y:S02]  /*98c0*/  SEL R188, R188, RZ, P3 ;  /* 0x000000ffbcbc7207 */ /* 0x000fe40001800000 */
[----:B-----5:R-:W-:Y:S01]  /*98d0*/  SHF.R.U32.HI R21, RZ, 0x2, R165 ;  /* 0x00000002ff157819 */ /* 0x020fe200000116a5 */
[----:B------:R-:W-:Y:S01]  /*98e0*/  @P2 FFMA.FTZ R11, R132, R5, R25 ;  /* 0x00000005840b2223 */ /* 0x000fe20000010019 */
[----:B------:R-:W-:Y:S01]  /*98f0*/  SEL R2, R2, RZ, P3 ;  /* 0x000000ff02027207 */ /* 0x000fe20001800000 */
[----:B------:R1:W2:Y:S01]  /*9900*/  LDS.128 R16, [R6+0x1800] ;  /* 0x0018000006107984 */ /* 0x0002a20000000c00 */
[----:B------:R-:W-:Y:S01]  /*9910*/  LOP3.LUT R10, R166, 0x7, R21, 0xf8, !PT ;  /* 0x00000007a60a7812 */ /* 0x000fe200078ef815 */
[----:B------:R-:W-:-:S02]  /*9920*/  IMAD R21, R0, R23, RZ ;  /* 0x0000001700157224 */ /* 0x000fc400078e02ff */
[----:B---3--:R-:W-:Y:S01]  /*9930*/  @P0 FMUL.FTZ R8, R7, 0.69314718246459960938 ;  /* 0x3f31721807080820 */ /* 0x008fe20000410000 */
[----:B------:R-:W-:Y:S01]  /*9940*/  SHF.R.S32.HI R29, RZ, 0x1f, R12 ;  /* 0x0000001fff1d7819 */ /* 0x000fe2000001140c */
[----:B------:R-:W-:Y:S01]  /*9950*/  IMAD.SHL.U32 R21, R21, 0x40, RZ ;  /* 0x0000004015157824 */ /* 0x000fe200078e00ff */
[----:B------:R-:W-:Y:S01]  /*9960*/  MOV R9, 0x7f800000 ;  /* 0x7f80000000097802 */ /* 0x000fe20000000f00 */
[----:B----4-:R-:W-:-:S03]  /*9970*/  @P0 FFMA.FTZ R9, R3, R4, R8 ;  /* 0x0000000403090223 */ /* 0x010fc60000010008 */
[----:B------:R-:W-:Y:S02]  /*9980*/  IADD3 R7, P4, P3, R21, R188, R12 ;  /* 0x000000bc15077210 */ /* 0x000fe40007b9e00c */
[----:B------:R-:W-:-:S04]  /*9990*/  SHF.R.S32.HI R21, RZ, 0x1f, R21 ;  /* 0x0000001fff157819 */ /* 0x000fc80000011415 */
[----:B------:R-:W-:Y:S01]  /*99a0*/  IADD3.X R21, PT, PT, R21, R2, R29, P4, P3 ;  /* 0x0000000215157210 */ /* 0x000fe200027e641d */
[----:B------:R-:W-:Y:S06]  /*99b0*/  @P5 BRA `(.L_x_890) ;  /* 0x0000000000445947 */ /* 0x000fec0003800000 */
[C---:B------:R-:W-:Y:S01]  /*99c0*/  VIADD R8, R10.reuse, 0x8 ;  /* 0x000000080a087836 */ /* 0x040fe20000000000 */
[----:B------:R-:W-:-:S04]  /*99d0*/  ISETP.GE.AND P4, PT, R10, R183, PT ;  /* 0x000000b70a00720c */ /* 0x000fc80003f86270 */
[----:B------:R-:W-:-:S09]  /*99e0*/  ISETP.GE.AND P3, PT, R8, R183, PT ;  /* 0x000000b70800720c */ /* 0x000fd20003f66270 */
[----:B------:R-:W3:Y:S01]  /*99f0*/  @!P4 LDC.64 R4, c[0x0][0x420] ;  /* 0x00010800ff04cb82 */ /* 0x000ee20000000a00 */
[----:B------:R-:W-:-:S03]  /*9a00*/  @!P4 IMAD R10, R10, R23, RZ ;  /* 0x000000170a0ac224 */ /* 0x000fc600078e02ff */
[----:B------:R-:W-:Y:S02]  /*9a10*/  @!P3 IMAD R12, R8, R23, RZ ;  /* 0x00000017080cb224 */ /* 0x000fe400078e02ff */
[-C--:B------:R-:W-:Y:S02]  /*9a20*/  @!P4 IADD3 R8, P2, PT, R10, R7.reuse, RZ ;  /* 0x000000070a08c210 */ /* 0x080fe40007f5e0ff */
[----:B------:R-:W4:Y:S01]  /*9a30*/  @!P3 LDC.64 R2, c[0x0][0x420] ;  /* 0x00010800ff02bb82 */ /* 0x000f220000000a00 */
[----:B------:R-:W-:Y:S02]  /*9a40*/  @!P3 IADD3 R7, P0, PT, R12, R7, RZ ;  /* 0x000000070c07b210 */ /* 0x000fe40007f1e0ff */
[-C--:B------:R-:W-:Y:S02]  /*9a50*/  @!P4 LEA.HI.X.SX32 R10, R10, R21.reuse, 0x1, P2 ;  /* 0x000000150a0ac211 */ /* 0x080fe400010f0eff */
[----:B------:R-:W-:Y:S02]  /*9a60*/  @!P3 LEA.HI.X.SX32 R12, R12, R21, 0x1, P0 ;  /* 0x000000150c0cb211 */ /* 0x000fe400000f0eff */
[----:B---3--:R-:W-:-:S04]  /*9a70*/  @!P4 LEA R4, P2, R8, R4, 0x2 ;  /* 0x000000040804c211 */ /* 0x008fc800078410ff */
[----:B------:R-:W-:Y:S02]  /*9a80*/  @!P4 LEA.HI.X R5, R8, R5, R10, 0x2, P2 ;  /* 0x000000050805c211 */ /* 0x000fe400010f140a */
[----:B----4-:R-:W-:-:S03]  /*9a90*/  @!P3 LEA R2, P0, R7, R2, 0x2 ;  /* 0x000000020702b211 */ /* 0x010fc600078010ff */
[----:B------:R3:W-:Y:S01]  /*9aa0*/  @!P4 STG.E desc[UR10][R4.64], R11 ;  /* 0x0000000b0400c986 */ /* 0x0007e2000c10190a */
[----:B------:R-:W-:-:S05]  /*9ab0*/  @!P3 LEA.HI.X R3, R7, R3, R12, 0x2, P0 ;  /* 0x000000030703b211 */ /* 0x000fca00000f140c */
[----:B------:R3:W-:Y:S04]  /*9ac0*/  @!P3 STG.E desc[UR10][R2.64], R9 ;  /* 0x000000090200b986 */ /* 0x0007e8000c10190a */
.L_x_890:
[----:B------:R-:W-:Y:S05]  /*9ad0*/  BSYNC.RECONVERGENT B0 ;  /* 0x0000000000007941 */ /* 0x000fea0003800200 */
.L_x_889:
[----:B------:R-:W4:Y:S01]  /*9ae0*/  LDCU.64 UR4, c[0x0][0x410] ;  /* 0x00008200ff0477ac */ /* 0x000f220008000a00 */
[----:B------:R-:W-:Y:S01]  /*9af0*/  @P1 IMAD.MOV.U32 R24, RZ, RZ, R26 ;  /* 0x000000ffff181224 */ /* 0x000fe200078e001a */
[----:B------:R-:W-:Y:S01]  /*9b00*/  SHF.R.U32.HI R10, RZ, 0x3, R165 ;  /* 0x00000003ff0a7819 */ /* 0x000fe200000116a5 */
[----:B---3--:R-:W-:Y:S01]  /*9b10*/  IMAD.MOV.U32 R11, RZ, RZ, RZ ;  /* 0x000000ffff0b7224 */ /* 0x008fe200078e00ff */
[----:B------:R3:W1:Y:S01]  /*9b20*/  LDS.128 R20, [R6] ;  /* 0x0000000006147984 */ /* 0x0006620000000c00 */
[----:B------:R-:W-:Y:S01]  /*9b30*/  BSSY.RECONVERGENT B0, `(.L_x_891) ;  /* 0x000001c000007945 */ /* 0x000fe20003800200 */
[----:B------:R-:W-:Y:S01]  /*9b40*/  IADD3 R24, P0, PT, R164, R24, RZ ;  /* 0x00000018a4187210 */ /* 0x000fe20007f1e0ff */
[C---:B------:R-:W-:Y:S01]  /*9b50*/  VIADD R8, R10.reuse, 0x10 ;  /* 0x000000100a087836 */ /* 0x040fe20000000000 */
[C---:B------:R-:W-:Y:S01]  /*9b60*/  IADD3 R4, PT, PT, R10.reuse, 0x20, RZ ;  /* 0x000000200a047810 */ /* 0x040fe20007ffe0ff */
[----:B------:R-:W-:Y:S01]  /*9b70*/  VIADD R2, R10, 0x30 ;  /* 0x000000300a027836 */ /* 0x000fe20000000000 */
[----:B------:R-:W-:-:S02]  /*9b80*/  IADD3.X R25, PT, PT, RZ, R15, RZ, P0, !PT ;  /* 0x0000000fff197210 */ /* 0x000fc400007fe4ff */
[-C--:B------:R-:W-:Y:S02]  /*9b90*/  ISETP.GE.AND P1, PT, R4, R183.reuse, PT ;  /* 0x000000b70400720c */ /* 0x080fe40003f26270 */
[-C--:B------:R-:W-:Y:S02]  /*9ba0*/  ISETP.GE.AND P2, PT, R8, R183.reuse, PT ;  /* 0x000000b70800720c */ /* 0x080fe40003f46270 */
[-C--:B------:R-:W-:Y:S01]  /*9bb0*/  ISETP.GE.AND P3, PT, R10, R183.reuse, PT ;  /* 0x000000b70a00720c */ /* 0x080fe20003f66270 */
[----:B----4-:R-:W-:Y:S01]  /*9bc0*/  IMAD.WIDE.U32 R4, R13, UR4, R24 ;  /* 0x000000040d047c25 */ /* 0x010fe2000f8e0018 */
[----:B------:R-:W-:-:S03]  /*9bd0*/  ISETP.GE.AND P0, PT, R2, R183, PT ;  /* 0x000000b70200720c */ /* 0x000fc60003f06270 */
[----:B------:R-:W-:Y:S02]  /*9be0*/  IMAD.WIDE.U32 R24, R0, 0x40, R10 ;  /* 0x0000004000187825 */ /* 0x000fe400078e000a */
[----:B------:R3:W4:Y:S02]  /*9bf0*/  LDS.128 R8, [R6+0x4000] ;  /* 0x0040000006087984 */ /* 0x0007240000000c00 */
[----:B------:R-:W-:Y:S02]  /*9c00*/  IMAD R27, R13, UR5, R5 ;  /* 0x000000050d1b7c24 */ /* 0x000fe4000f8e0205 */
[----:B------:R3:W1:Y:S02]  /*9c10*/  LDS.128 R12, [R6+0x2000] ;  /* 0x00200000060c7984 */ /* 0x0006640000000c00 */
[----:B------:R-:W-:Y:S05]  /*9c20*/  @P3 BRA `(.L_x_892) ;  /* 0x0000000000303947 */ /* 0x000fea0003800000 */
[----:B------:R-:W5:Y:S01]  /*9c30*/  LDCU.64 UR6, c[0x0][0x408] ;  /* 0x00008100ff0677ac */ /* 0x000f620008000a00 */
[----:B------:R-:W-:Y:S01]  /*9c40*/  MOV R26, R4 ;  /* 0x00000004001a7202 */ /* 0x000fe20000000f00 */
[----:B------:R-:W2:Y:S01]  /*9c50*/  LDCU.64 UR4, c[0x0][0x3f0] ;  /* 0x00007e00ff0477ac */ /* 0x000ea20008000a00 */
[----:B-----5:R-:W-:-:S03]  /*9c60*/  IMAD R3, R25, UR6, RZ ;  /* 0x0000000619037c24 */ /* 0x020fc6000f8e02ff */
[----:B------:R-:W-:-:S04]  /*9c70*/  IMAD.WIDE.U32 R28, R24, UR6, R26 ;  /* 0x00000006181c7c25 */ /* 0x000fc8000f8e001a */
[----:B------:R-:W-:Y:S01]  /*9c80*/  IMAD R0, R24, UR7, R3 ;  /* 0x0000000718007c24 */ /* 0x000fe2000f8e0203 */
[----:B--2---:R-:W-:-:S04]  /*9c90*/  LEA R2, P3, R28, UR4, 0x1 ;  /* 0x000000041c027c11 */ /* 0x004fc8000f8608ff */
[----:B------:R-:W-:-:S04]  /*9ca0*/  IADD3 R0, PT, PT, R0, R29, RZ ;  /* 0x0000001d00007210 */ /* 0x000fc80007ffe0ff */
[----:B------:R-:W-:-:S05]  /*9cb0*/  LEA.HI.X R3, R28, UR5, R0, 0x1, P3 ;  /* 0x000000051c037c11 */ /* 0x000fca00098f0c00 */
[----:B-1----:R1:W-:Y:S04]  /*9cc0*/  STG.E.128 desc[UR10][R2.64], R20 ;  /* 0x0000001402007986 */ /* 0x0023e8000c101d0a */
[----:B------:R1:W-:Y:S04]  /*9cd0*/  STG.E.128 desc[UR10][R2.64+0x80], R12 ;  /* 0x0000800c02007986 */ /* 0x0003e8000c101d0a */
[----:B----4-:R1:W-:Y:S02]  /*9ce0*/  STG.E.128 desc[UR10][R2.64+0x100], R8 ;  /* 0x0001000802007986 */ /* 0x0103e4000c101d0a */
.L_x_892:
[----:B------:R-:W-:Y:S05]  /*9cf0*/  BSYNC.RECONVERGENT B0 ;  /* 0x0000000000007941 */ /* 0x000fea0003800200 */
.L_x_891:
[----:B-1----:R1:W1:Y:S01]  /*9d00*/  LDS.128 R20, [R6+0x800] ;  /* 0x0008000006147984 */ /* 0x0022620000000c00 */
[----:B------:R-:W-:Y:S03]  /*9d10*/  BSSY.RECONVERGENT B0, `(.L_x_893) ;  /* 0x0000013000007945 */ /* 0x000fe60003800200 */
[----:B------:R1:W1:Y:S04]  /*9d20*/  LDS.128 R12, [R6+0x2800] ;  /* 0x00280000060c7984 */ /* 0x0002680000000c00 */
[----:B----4-:R4:W1:Y:S01]  /*9d30*/  LDS.128 R8, [R6+0x4800] ;  /* 0x0048000006087984 */ /* 0x0108620000000c00 */
[----:B------:R-:W-:Y:S05]  /*9d40*/  @P2 BRA `(.L_x_894) ;  /* 0x00000000003c2947 */ /* 0x000fea0003800000 */
[----:B------:R-:W5:Y:S01]  /*9d50*/  LDCU.64 UR6, c[0x0][0x408] ;  /* 0x00008100ff0677ac */ /* 0x000f620008000a00 */
[----:B------:R-:W-:Y:S01]  /*9d60*/  IADD3 R3, P2, PT, R24, 0x10, RZ ;  /* 0x0000001018037810 */ /* 0x000fe20007f5e0ff */
[----:B------:R-:W-:Y:S01]  /*9d70*/  IMAD.MOV.U32 R28, RZ, RZ, R4 ;  /* 0x000000ffff1c7224 */ /* 0x000fe200078e0004 */
[----:B------:R-:W-:Y:S01]  /*9d80*/  MOV R29, R27 ;  /* 0x0000001b001d7202 */ /* 0x000fe20000000f00 */
[----:B------:R-:W2:Y:S02]  /*9d90*/  LDCU.64 UR4, c[0x0][0x3f0] ;  /* 0x00007e00ff0477ac */ /* 0x000ea40008000a00 */
[----:B------:R-:W-:-:S04]  /*9da0*/  IMAD.X R0, RZ, RZ, R25, P2 ;  /* 0x000000ffff007224 */ /* 0x000fc800010e0619 */
[----:B-----5:R-:W-:Y:S02]  /*9db0*/  IMAD R0, R0, UR6, RZ ;  /* 0x0000000600007c24 */ /* 0x020fe4000f8e02ff */
[----:B------:R-:W-:-:S04]  /*9dc0*/  IMAD.WIDE.U32 R28, R3, UR6, R28 ;  /* 0x00000006031c7c25 */ /* 0x000fc8000f8e001c */
[----:B------:R-:W-:Y:S01]  /*9dd0*/  IMAD R0, R3, UR7, R0 ;  /* 0x0000000703007c24 */ /* 0x000fe2000f8e0200 */
[----:B--2---:R-:W-:-:S04]  /*9de0*/  LEA R2, P2, R28, UR4, 0x1 ;  /* 0x000000041c027c11 */ /* 0x004fc8000f8408ff */
[----:B------:R-:W-:-:S04]  /*9df0*/  IADD3 R0, PT, PT, R0, R29, RZ ;  /* 0x0000001d00007210 */ /* 0x000fc80007ffe0ff */
[----:B------:R-:W-:-:S05]  /*9e00*/  LEA.HI.X R3, R28, UR5, R0, 0x1, P2 ;  /* 0x000000051c037c11 */ /* 0x000fca00090f0c00 */
[----:B-1----:R1:W-:Y:S04]  /*9e10*/  STG.E.128 desc[UR10][R2.64], R20 ;  /* 0x0000001402007986 */ /* 0x0023e8000c101d0a */
[----:B------:R1:W-:Y:S04]  /*9e20*/  STG.E.128 desc[UR10][R2.64+0x80], R12 ;  /* 0x0000800c02007986 */ /* 0x0003e8000c101d0a */
[----:B------:R1:W-:Y:S02]  /*9e30*/  STG.E.128 desc[UR10][R2.64+0x100], R8 ;  /* 0x0001000802007986 */ /* 0x0003e4000c101d0a */
.L_x_894:
[----:B------:R-:W-:Y:S05]  /*9e40*/  BSYNC.RECONVERGENT B0 ;  /* 0x0000000000007941 */ /* 0x000fea0003800200 */
.L_x_893:
[----:B-1----:R1:W1:Y:S01]  /*9e50*/  LDS.128 R20, [R6+0x1000] ;  /* 0x0010000006147984 */ /* 0x0022620000000c00 */
[----:B------:R-:W-:Y:S03]  /*9e60*/  BSSY.RECONVERGENT B0, `(.L_x_895) ;  /* 0x0000013000007945 */ /* 0x000fe60003800200 */
[----:B------:R1:W1:Y:S04]  /*9e70*/  LDS.128 R12, [R6+0x3000] ;  /* 0x00300000060c7984 */ /* 0x0002680000000c00 */
[----:B------:R1:W1:Y:S01]  /*9e80*/  LDS.128 R8, [R6+0x5000] ;  /* 0x0050000006087984 */ /* 0x0002620000000c00 */
        /* <DEDUP_REMOVED lines=16> */
.L_x_896:
[----:B------:R-:W-:Y:S05]  /*9f90*/  BSYNC.RECONVERGENT B0 ;  /* 0x0000000000007941 */ /* 0x000fea0003800200 */
.L_x_895:
[----:B-1----:R1:W1:Y:S04]  /*9fa0*/  LDS.128 R8, [R6+0x3800] ;  /* 0x0038000006087984 */ /* 0x0022680000000c00 */
[----:B------:R1:W1:Y:S01]  /*9fb0*/  LDS.128 R12, [R6+0x5800] ;  /* 0x00580000060c7984 */ /* 0x0002620000000c00 */
[----:B------:R-:W-:Y:S05]  /*9fc0*/  @P0 EXIT ;  /* 0x000000000000094d */ /* 0x000fea0003800000 */
[----:B------:R-:W5:Y:S01]  /*9fd0*/  LDCU.64 UR6, c[0x0][0x408] ;  /* 0x00008100ff0677ac */ /* 0x000f620008000a00 */
[----:B------:R-:W-:Y:S02]  /*9fe0*/  IADD3 R0, P0, PT, R24, 0x30, RZ ;  /* 0x0000003018007810 */ /* 0x000fe40007f1e0ff */
[----:B------:R-:W-:Y:S01]  /*9ff0*/  MOV R5, R27 ;  /* 0x0000001b00057202 */ /* 0x000fe20000000f00 */
[----:B------:R-:W2:Y:S01]  /*a000*/  LDCU.64 UR4, c[0x0][0x3f0] ;  /* 0x00007e00ff0477ac */ /* 0x000ea20008000a00 */
[----:B------:R-:W-:-:S05]  /*a010*/  IADD3.X R3, PT, PT, RZ, R25, RZ, P0, !PT ;  /* 0x00000019ff037210 */ /* 0x000fca00007fe4ff */
[----:B-----5:R-:W-:Y:S02]  /*a020*/  IMAD R3, R3, UR6, RZ ;  /* 0x0000000603037c24 */ /* 0x020fe4000f8e02ff */
[----:B------:R-:W-:-:S04]  /*a030*/  IMAD.WIDE.U32 R4, R0, UR6, R4 ;  /* 0x0000000600047c25 */ /* 0x000fc8000f8e0004 */
[----:B------:R-:W-:Y:S01]  /*a040*/  IMAD R3, R0, UR7, R3 ;  /* 0x0000000700037c24 */ /* 0x000fe2000f8e0203 */
[----:B--2---:R-:W-:-:S04]  /*a050*/  LEA R2, P0, R4, UR4, 0x1 ;  /* 0x0000000404027c11 */ /* 0x004fc8000f8008ff */
[----:B------:R-:W-:-:S04]  /*a060*/  IADD3 R3, PT, PT, R3, R5, RZ ;  /* 0x0000000503037210 */ /* 0x000fc80007ffe0ff */
[----:B------:R-:W-:-:S05]  /*a070*/  LEA.HI.X R3, R4, UR5, R3, 0x1, P0 ;  /* 0x0000000504037c11 */ /* 0x000fca00080f0c03 */
[----:B------:R-:W-:Y:S04]  /*a080*/  STG.E.128 desc[UR10][R2.64], R16 ;  /* 0x0000001002007986 */ /* 0x000fe8000c101d0a */
[----:B-1----:R-:W-:Y:S04]  /*a090*/  STG.E.128 desc[UR10][R2.64+0x80], R8 ;  /* 0x0000800802007986 */ /* 0x002fe8000c101d0a */
[----:B------:R-:W-:Y:S01]  /*a0a0*/  STG.E.128 desc[UR10][R2.64+0x100], R12 ;  /* 0x0001000c02007986 */ /* 0x000fe2000c101d0a */
[----:B------:R-:W-:Y:S05]  /*a0b0*/  EXIT ;  /* 0x000000000000794d */ /* 0x000fea0003800000 */
.L_x_897:
        /* <DEDUP_REMOVED lines=12> */
.L_x_1816:


//--------------------- .text._ZN5flash16flash_fwd_kernelI23Flash_fwd_kernel_traitsILi192ELi64ELi64ELi4ELb0ELb0EN7cutlass6half_tE19Flash_kernel_traitsILi192ELi64ELi64ELi4ES3_EELb0ELb0ELb0ELb0ELb0ELb1ELb1ELb0EEEvNS_16Flash_fwd_paramsE --------------------------
	.section	.text._ZN5flash16flash_fwd_kernelI23Flash_fwd_kernel_traitsILi192ELi64ELi64ELi4ELb0ELb0EN7cutlass6half_tE19Flash_kernel_traitsILi192ELi64ELi64ELi4ES3_EELb0ELb0ELb0ELb0ELb0ELb1ELb1ELb0EEEvNS_16Flash_fwd_paramsE,"ax",@progbits
	.align	128
        .global         _ZN5flash16flash_fwd_kernelI23Flash_fwd_kernel_traitsILi192ELi64ELi64ELi4ELb0ELb0EN7cutlass6half_tE19Flash_kernel_traitsILi192ELi64ELi64ELi4ES3_EELb0ELb0ELb0ELb0ELb0ELb1ELb1ELb0EEEvNS_16Flash_fwd_paramsE
        .type           _ZN5flash16flash_fwd_kernelI23Flash_fwd_kernel_traitsILi192ELi64ELi64ELi4ELb0ELb0EN7cutlass6half_tE19Flash_kernel_traitsILi192ELi64ELi64ELi4ES3_EELb0ELb0ELb0ELb0ELb0ELb1ELb1ELb0EEEvNS_16Flash_fwd_paramsE,@function
        .size           _ZN5flash16flash_fwd_kernelI23Flash_fwd_kernel_traitsILi192ELi64ELi64ELi4ELb0ELb0EN7cutlass6half_tE19Flash_kernel_traitsILi192ELi64ELi64ELi4ES3_EELb0ELb0ELb0ELb0ELb0ELb1ELb1ELb0EEEvNS_16Flash_fwd_paramsE,(.L_x_1817 - _ZN5flash16flash_fwd_kernelI23Flash_fwd_kernel_traitsILi192ELi64ELi64ELi4ELb0ELb0EN7cutlass6half_tE19Flash_kernel_traitsILi192ELi64ELi64ELi4ES3_EELb0ELb0ELb0ELb0ELb0ELb1ELb1ELb0EEEvNS_16Flash_fwd_paramsE)
        .other          _ZN5flash16flash_fwd_kernelI23Flash_fwd_kernel_traitsILi192ELi64ELi64ELi4ELb0ELb0EN7cutlass6half_tE19Flash_kernel_traitsILi192ELi64ELi64ELi4ES3_EELb0ELb0ELb0ELb0ELb0ELb1ELb1ELb0EEEvNS_16Flash_fwd_paramsE,@"STO_CUDA_ENTRY STV_DEFAULT"
_ZN5flash16flash_fwd_kernelI23Flash_fwd_kernel_traitsILi192ELi64ELi64ELi4ELb0ELb0EN7cutlass6half_tE19Flash_kernel_traitsILi192ELi64ELi64ELi4ES3_EELb0ELb0ELb0ELb0ELb0ELb1ELb1ELb0EEEvNS_16Flash_fwd_paramsE:
.text._ZN5flash16flash_fwd_kernelI23Flash_fwd_kernel_traitsILi192ELi64ELi64ELi4ELb0ELb0EN7cutlass6half_tE19Flash_kernel_traitsILi192ELi64ELi64ELi4ES3_EELb0ELb0ELb0ELb0ELb0ELb1ELb1ELb0EEEvNS_16Flash_fwd_paramsE:
[----:B------:R-:W-:Y:S01]  /*0000*/  LDC R1, c[0x0][0x37c] ;  /* 0x0000df00ff017b82 */ /* 0x000fe20000000800 */
[----:B------:R-:W1:Y:S01]  /*0010*/  S2R R155, SR_CTAID.Y ;  /* 0x00000000009b7919 */ /* 0x000e620000002600 */
[----:B------:R-:W2:Y:S06]  /*0020*/  LDCU.64 UR8, c[0x0][0x460] ;  /* 0x00008c00ff0877ac */ /* 0x000eac0008000a00 */
[----:B------:R-:W1:Y:S01]  /*0030*/  LDC.64 R4, c[0x0][0x460] ;  /* 0x00011800ff047b82 */ /* 0x000e620000000a00 */
[----:B------:R-:W-:Y:S01]  /*0040*/  IMAD.MOV.U32 R199, RZ, RZ, -0x1 ;  /* 0xffffffffffc77424 */ /* 0x000fe200078e00ff */
[----:B------:R-:W3:Y:S01]  /*0050*/  LDCU.64 UR10, c[0x0][0x358] ;  /* 0x00006b00ff0a77ac */ /* 0x000ee20008000a00 */
[----:B------:R-:W4:Y:S05]  /*0060*/  LDCU.64 UR4, c[0x0][0x478] ;  /* 0x00008f00ff0477ac */ /* 0x000f2a0008000a00 */
[----:B------:R-:W3:Y:S01]  /*0070*/  LDC.64 R8, c[0x0][0x468] ;  /* 0x00011a00ff087b82 */ /* 0x000ee20000000a00 */
[----:B------:R-:W4:Y:S01]  /*0080*/  LDCU.64 UR6, c[0x0][0x470] ;  /* 0x00008e00ff0677ac */ /* 0x000f220008000a00 */
[----:B--2---:R-:W-:-:S02]  /*0090*/  ISETP.NE.U32.AND P1, PT, RZ, UR8, PT ;  /* 0x00000008ff007c0c */ /* 0x004fc4000bf25070 */
[----:B------:R-:W-:Y:S02]  /*00a0*/  ISETP.NE.U32.AND P0, PT, RZ, UR8, PT ;  /* 0x00000008ff007c0c */ /* 0x000fe4000bf05070 */
[----:B------:R-:W-:Y:S02]  /*00b0*/  ISETP.NE.AND.EX P1, PT, RZ, UR9, PT, P1 ;  /* 0x00000009ff007c0c */ /* 0x000fe4000bf25310 */
[----:B------:R-:W-:Y:S02]  /*00c0*/  ISETP.NE.AND.EX P0, PT, RZ, UR9, PT, P0 ;  /* 0x00000009ff007c0c */ /* 0x000fe4000bf05300 */
[----:B----4-:R-:W-:Y:S02]  /*00d0*/  ISETP.NE.U32.AND P2, PT, RZ, UR4, PT ;  /* 0x00000004ff007c0c */ /* 0x010fe4000bf45070 */
[----:B------:R-:W-:Y:S01]  /*00e0*/  ISETP.NE.U32.AND P4, PT, RZ, UR6, PT ;  /* 0x00000006ff007c0c */ /* 0x000fe2000bf85070 */
[----:B-1----:R-:W-:Y:S01]  /*00f0*/  IMAD.WIDE.U32 R4, R155, 0x4, R4 ;  /* 0x000000049b047825 */ /* 0x002fe200078e0004 */
[----:B------:R-:W-:-:S02]  /*0100*/  ISETP.NE.AND.EX P2, PT, RZ, UR5, PT, P2 ;  /* 0x00000005ff007c0c */ /* 0x000fc4000bf45320 */
[----:B------:R-:W-:Y:S01]  /*0110*/  ISETP.NE.AND.EX P4, PT, RZ, UR7, PT, P4 ;  /* 0x00000007ff007c0c */ /* 0x000fe2000bf85340 */
[----:B------:R-:W-:Y:S02]  /*0120*/  IMAD.SHL.U32 R15, R155, 0x4, RZ ;  /* 0x000000049b0f7824 */ /* 0x000fe400078e00ff */
[----:B---3--:R1:W2:Y:S04]  /*0130*/  @P1 LDG.E R199, desc[UR10][R4.64] ;  /* 0x0000000a04c71981 */ /* 0x0082a8000c1e1900 */
[----:B------:R3:W2:Y:S01]  /*0140*/  @P0 LDG.E R10, desc[UR10][R4.64+0x4] ;  /* 0x0000040a040a0981 */ /* 0x0006a2000c1e1900 */
[----:B------:R-:W-:Y:S01]  /*0150*/  SHF.R.U32.HI R0, RZ, 0x1e, R155 ;  /* 0x0000001eff007819 */ /* 0x000fe2000001169b */
[----:B------:R-:W-:Y:S02]  /*0160*/  IMAD.MOV.U32 R2, RZ, RZ, RZ ;  /* 0x000000ffff027224 */ /* 0x000fe400078e00ff */
[C---:B------:R-:W-:Y:S01]  /*0170*/  @P2 IADD3 R12, P1, PT, R15.reuse, UR4, RZ ;  /* 0x000000040f0c2c10 */ /* 0x040fe2000ff3e0ff */
[----:B------:R-:W4:Y:S01]  /*0180*/  LDCU.U8 UR4, c[0x0][0x532] ;  /* 0x0000a640ff0477ac */ /* 0x000f220008000000 */
[----:B------:R-:W-:-:S02]  /*0190*/  @P4 IADD3 R6, P3, PT, R15, UR6, RZ ;  /* 0x000000060f064c10 */ /* 0x000fc4000ff7e0ff */
[C---:B------:R-:W-:Y:S02]  /*01a0*/  @P2 IADD3.X R13, PT, PT, R0.reuse, UR5, RZ, P1, !PT ;  /* 0x00000005000d2c10 */ /* 0x040fe40008ffe4ff */
[----:B------:R-:W-:-:S04]  /*01b0*/  @P4 IADD3.X R7, PT, PT, R0, UR7, RZ, P3, !PT ;  /* 0x0000000700074c10 */ /* 0x000fc80009ffe4ff */
[----:B------:R-:W2:Y:S04]  /*01c0*/  @P2 LDG.E R13, desc[UR10][R12.64] ;  /* 0x0000000a0c0d2981 */ /* 0x000ea8000c1e1900 */
[----:B------:R3:W2:Y:S01]  /*01d0*/  @P4 LDG.E R2, desc[UR10][R6.64] ;  /* 0x0000000a06024981 */ /* 0x0006a2000c1e1900 */
[----:B------:R-:W-:Y:S02]  /*01e0*/  ISETP.EQ.U32.AND P3, PT, R8, RZ, PT ;  /* 0x000000ff0800720c */ /* 0x000fe40003f62070 */
[----:B----4-:R-:W-:Y:S01]  /*01f0*/  ISETP.NE.AND P4, PT, RZ, UR4, PT ;  /* 0x00000004ff007c0c */ /* 0x010fe2000bf85270 */
[----:B-1----:R-:W1:Y:S01]  /*0200*/  @!P0 LDC R5, c[0x0][0x434] ;  /* 0x00010d00ff058b82 */ /* 0x002e620000000800 */
[----:B------:R-:W-:Y:S02]  /*0210*/  IADD3 R14, P1, PT, R15, R8, RZ ;  /* 0x000000080f0e7210 */ /* 0x000fe40007f3e0ff */
[----:B------:R-:W-:Y:S01]  /*0220*/  ISETP.EQ.OR.EX P3, PT, R9, RZ, !P4, P3 ;  /* 0x000000ff0900720c */ /* 0x000fe20006762730 */
[----:B------:R-:W-:-:S02]  /*0230*/  IMAD.MOV.U32 R11, RZ, RZ, -0x1 ;  /* 0xffffffffff0b7424 */ /* 0x000fc400078e00ff */
[----:B------:R-:W-:Y:S02]  /*0240*/  IMAD.X R15, R0, 0x1, R9, P1 ;  /* 0x00000001000f7824 */ /* 0x000fe400008e0609 */
[----:B------:R-:W4:Y:S01]  /*0250*/  @!P2 LDC R0, c[0x0][0x43c] ;  /* 0x00010f00ff00ab82 */ /* 0x000f220000000800 */
[----:B---3--:R-:W3:Y:S07]  /*0260*/  S2R R4, SR_CTAID.X ;  /* 0x0000000000047919 */ /* 0x008eee0000002500 */
[----:B------:R1:W5:Y:S01]  /*0270*/  @!P3 LDG.E R11, desc[UR10][R14.64] ;  /* 0x0000000a0e0bb981 */ /* 0x000362000c1e1900 */
[----:B------:R-:W1:Y:S01]  /*0280*/  @!P2 LDC.64 R6, c[0x0][0x488] ;  /* 0x00012200ff06ab82 */ /* 0x000e620000000a00 */
[----:B------:R-:W-:-:S04]  /*0290*/  ISETP.NE.U32.AND P3, PT, R8, RZ, PT ;  /* 0x000000ff0800720c */ /* 0x000fc80003f65070 */
[----:B------:R-:W-:Y:S01]  /*02a0*/  ISETP.NE.AND.EX P3, PT, R9, RZ, PT, P3 ;  /* 0x000000ff0900720c */ /* 0x000fe20003f65330 */
[----:B------:R-:W1:Y:S01]  /*02b0*/  S2R R3, SR_CTAID.Z ;  /* 0x0000000000037919 */ /* 0x000e620000002700 */
[----:B------:R-:W1:Y:S01]  /*02c0*/  S2R R200, SR_TID.X ;  /* 0x0000000000c87919 */ /* 0x000e620000002100 */
[----:B---3--:R-:W-:Y:S02]  /*02d0*/  IMAD.SHL.U32 R194, R4, 0x40, RZ ;  /* 0x0000004004c27824 */ /* 0x008fe400078e00ff */
[----:B--2---:R-:W-:Y:S01]  /*02e0*/  @P0 IMAD.IADD R5, R10, 0x1, -R199 ;  /* 0x000000010a050824 */ /* 0x004fe200078e0ac7 */
[----:B-1----:R-:W-:-:S04]  /*02f0*/  @!P2 ISETP.NE.U32.AND P0, PT, R6, RZ, PT ;  /* 0x000000ff0600a20c */ /* 0x002fc80003f05070 */
[----:B------:R-:W-:-:S04]  /*0300*/  @!P2 ISETP.NE.AND.EX P0, PT, R7, RZ, PT, P0 ;  /* 0x000000ff0700a20c */ /* 0x000fc80003f05300 */
[----:B----4-:R-:W-:Y:S02]  /*0310*/  @!P2 SEL R7, R0, RZ, P0 ;  /* 0x000000ff0007a207 */ /* 0x010fe40000000000 */
[----:B------:R-:W1:Y:S01]  /*0320*/  @!P3 LDC R0, c[0x0][0x438] ;  /* 0x00010e00ff00bb82 */ /* 0x000e620000000800 */
[----:B------:R-:W-:Y:S01]  /*0330*/  ISETP.GT.AND P1, PT, R5, R194, PT ;  /* 0x000000c20500720c */ /* 0x000fe20003f24270 */
[----:B------:R-:W-:Y:S01]  /*0340*/  @P2 IMAD.IADD R100, R13, 0x1, -R2 ;  /* 0x000000010d642824 */ /* 0x000fe200078e0a02 */
[----:B------:R-:W-:Y:S11]  /*0350*/  @!P3 BRA `(.L_x_898) ;  /* 0x00000000000cb947 */ /* 0x000ff60003800000 */
[----:B-1----:R-:W2:Y:S02]  /*0360*/  @P4 LDG.E R0, desc[UR10][R14.64+0x4] ;  /* 0x0000040a0e004981 */ /* 0x002ea4000c1e1900 */
[----:B--2--5:R-:W-:-:S06]  /*0370*/  @P4 IADD3 R0, PT, PT, R0, -R11, RZ ;  /* 0x8000000b00004210 */ /* 0x024fcc0007ffe0ff */
[----:B------:R2:W5:Y:S02]  /*0380*/  @!P4 LDG.E R0, desc[UR10][R14.64] ;  /* 0x0000000a0e00c981 */ /* 0x000564000c1e1900 */
.L_x_898:
        /* <DEDUP_REMOVED lines=9> */
[----:B------:R-:W3:Y:S08]  /*0420*/  LDC.U8 R2, c[0x0][0x548] ;  /* 0x00015200ff027b82 */ /* 0x000ef00000000000 */
[----:B------:R-:W4:Y:S01]  /*0430*/  @!P1 LDC.64 R10, c[0x0][0x400] ;  /* 0x00010000ff0a9b82 */ /* 0x000f220000000a00 */
[----:B-1----:R-:W-:-:S07]  /*0440*/  ISETP.NE.AND P0, PT, R0, RZ, PT ;  /* 0x000000ff0000720c */ /* 0x002fce0003f05270 */
[----:B------:R-:W1:Y:S01]  /*0450*/  @P1 LDC.64 R8, c[0x0][0x408] ;  /* 0x00010200ff081b82 */ /* 0x000e620000000a00 */
[----:B---3--:R-:W-:-:S07]  /*0460*/  ISETP.NE.AND P5, PT, R2, RZ, !P0 ;  /* 0x000000ff0200720c */ /* 0x008fce00047a5270 */
[----:B------:R-:W3:Y:S01]  /*0470*/  LDC R0, c[0x0][0x434] ;  /* 0x00010d00ff007b82 */ /* 0x000ee20000000800 */
[----:B----4-:R-:W-:-:S07]  /*0480*/  @!P1 IMAD.WIDE.U32 R12, R155, R10, RZ ;  /* 0x0000000a9b0c9225 */ /* 0x010fce00078e00ff */
[----:B------:R-:W4:Y:S01]  /*0490*/  @P0 LDC.64 R6, c[0x0][0x430] ;  /* 0x00010c00ff060b82 */ /* 0x000f220000000a00 */
[----:B------:R-:W-:Y:S01]  /*04a0*/  @!P1 IMAD R11, R155, R11, R13 ;  /* 0x0000000b9b0b9224 */ /* 0x000fe200078e020d */
[----:B------:R-:W-:Y:S01]  /*04b0*/  @!P1 MOV R10, R12 ;  /* 0x0000000c000a9202 */ /* 0x000fe20000000f00 */
[----:B-1----:R-:W-:-:S04]  /*04c0*/  @P1 IMAD.WIDE.U32 R12, R199, R8, RZ ;  /* 0x00000008c70c1225 */ /* 0x002fc800078e00ff */
[----:B------:R-:W-:Y:S01]  /*04d0*/  @P1 IMAD R11, R199, R9, R13 ;  /* 0x00000009c70b1224 */ /* 0x000fe200078e020d */
[----:B------:R-:W-:Y:S01]  /*04e0*/  @P1 MOV R10, R12 ;  /* 0x0000000c000a1202 */ /* 0x000fe20000000f00 */
[----:B----4-:R-:W-:Y:S01]  /*04f0*/  @P0 IMAD R8, R6, R7, RZ ;  /* 0x0000000706080224 */ /* 0x010fe200078e02ff */
[----:B------:R-:W-:Y:S01]  /*0500*/  @P0 MOV R6, 0x1 ;  /* 0x0000000100060802 */ /* 0x000fe20000000f00 */
[----:B------:R-:W1:Y:S01]  /*0510*/  @P0 LDC R7, c[0x0][0x430] ;  /* 0x00010c00ff070b82 */ /* 0x000e620000000800 */
[----:B---3--:R-:W-:Y:S05]  /*0520*/  @P0 BRA `(.L_x_900) ;  /* 0x0000000000280947 */ /* 0x008fea0003800000 */
[----:B------:R-:W-:Y:S01]  /*0530*/  ISETP.NE.AND P0, PT, R2, RZ, PT ;  /* 0x000000ff0200720c */ /* 0x000fe20003f05270 */
[----:B------:R-:W3:-:S12]  /*0540*/  LDC R9, c[0x0][0x3e0] ;  /* 0x0000f800ff097b82 */ /* 0x000ed80000000800 */
[----:B------:R-:W4:Y:S01]  /*0550*/  @P0 LDC R8, c[0x0][0x454] ;  /* 0x00011500ff080b82 */ /* 0x000f220000000800 */
[----:B-1----:R-:W-:Y:S02]  /*0560*/  @P0 MOV R7, 0x1 ;  /* 0x0000000100070802 */ /* 0x002fe40000000f00 */
[----:B------:R-:W-:-:S05]  /*0570*/  @!P0 MOV R7, 0x1 ;  /* 0x0000000100078802 */ /* 0x000fca0000000f00 */
[----:B------:R-:W3:Y:S08]  /*0580*/  @P0 LDC R6, c[0x0][0x454] ;  /* 0x00011500ff060b82 */ /* 0x000ef00000000800 */
[----:B------:R-:W1:Y:S08]  /*0590*/  @!P0 LDC R2, c[0x0][0x434] ;  /* 0x00010d00ff028b82 */ /* 0x000e700000000800 */
[----:B------:R-:W2:Y:S01]  /*05a0*/  @!P0 LDC R8, c[0x0][0x434] ;  /* 0x00010d00ff088b82 */ /* 0x000ea20000000800 */
[----:B---3--:R-:W-:-:S02]  /*05b0*/  @P0 IMAD R6, R6, R9, RZ ;  /* 0x0000000906060224 */ /* 0x008fc400078e02ff */
[----:B-1--4-:R-:W-:-:S07]  /*05c0*/  @!P0 IMAD R6, R2, R9, RZ ;  /* 0x0000000902068224 */ /* 0x012fce00078e02ff */
.L_x_900:
[----:B------:R-:W-:Y:S01]  /*05d0*/  IMAD.SHL.U32 R9, R200, 0x8, RZ ;  /* 0x00000008c8097824 */ /* 0x000fe200078e00ff */
[----:B------:R-:W3:Y:S01]  /*05e0*/  LDCU.64 UR4, c[0x0][0x410] ;  /* 0x00008200ff0477ac */ /* 0x000ee20008000a00 */
[----:B------:R-:W-:Y:S01]  /*05f0*/  IMAD.IADD R5, R5, 0x1, -R194 ;  /* 0x0000000105057824 */ /* 0x000fe200078e0ac2 */
[----:B------:R-:W-:Y:S01]  /*0600*/  SHF.R.U32.HI R12, RZ, 0x3, R200 ;  /* 0x00000003ff0c7819 */ /* 0x000fe200000116c8 */
[----:B------:R-:W-:Y:S01]  /*0610*/  IMAD R0, R155, R0, RZ ;  /* 0x000000009b007224 */ /* 0x000fe200078e02ff */
[----:B------:R-:W-:Y:S01]  /*0620*/  LOP3.LUT R9, R9, 0x38, RZ, 0xc0, !PT ;  /* 0x0000003809097812 */ /* 0x000fe200078ec0ff */
[----:B--2---:R-:W-:Y:S01]  /*0630*/  IMAD R8, R3, R8, RZ ;  /* 0x0000000803087224 */ /* 0x004fe200078e02ff */
[----:B------:R-:W-:Y:S01]  /*0640*/  ISETP.NE.AND P0, PT, R199, -0x1, PT ;  /* 0xffffffffc700780c */ /* 0x000fe20003f05270 */
[C---:B------:R-:W-:Y:S01]  /*0650*/  VIADD R14, R12.reuse, 0x10 ;  /* 0x000000100c0e7836 */ /* 0x040fe20000000000 */
[----:B------:R-:W-:Y:S01]  /*0660*/  IADD3 R10, P4, PT, R9, R10, RZ ;  /* 0x0000000a090a7210 */ /* 0x000fe20007f9e0ff */
[C---:B------:R-:W-:Y:S01]  /*0670*/  VIADD R2, R12.reuse, 0x20 ;  /* 0x000000200c027836 */ /* 0x040fe20000000000 */
[----:B------:R-:W-:Y:S01]  /*0680*/  ISETP.GE.AND P3, PT, R12, R5, PT ;  /* 0x000000050c00720c */ /* 0x000fe20003f66270 */
[----:B------:R-:W-:Y:S01]  /*0690*/  IMAD.MOV.U32 R13, RZ, RZ, RZ ;  /* 0x000000ffff0d7224 */ /* 0x000fe200078e00ff */
[----:B------:R-:W-:Y:S01]  /*06a0*/  SEL R199, R0, R199, !P0 ;  /* 0x000000c700c77207 */ /* 0x000fe20004000000 */
[----:B------:R-:W-:Y:S01]  /*06b0*/  VIADD R0, R12, 0x30 ;  /* 0x000000300c007836 */ /* 0x000fe20000000000 */
[----:B------:R-:W-:Y:S01]  /*06c0*/  LOP3.LUT P6, R200, R200, 0x7, RZ, 0xc0, !PT ;  /* 0x00000007c8c87812 */ /* 0x000fe200078cc0ff */
[----:B------:R-:W-:Y:S01]  /*06d0*/  IMAD.X R11, RZ, RZ, R11, P4 ;  /* 0x000000ffff0b7224 */ /* 0x000fe200020e060b */
[-C--:B------:R-:W-:Y:S01]  /*06e0*/  ISETP.GE.AND P1, PT, R14, R5.reuse, PT ;  /* 0x000000050e00720c */ /* 0x080fe20003f26270 */
[----:B------:R-:W-:Y:S01]  /*06f0*/  BSSY.RECONVERGENT B0, `(.L_x_901) ;  /* 0x000001a000007945 */ /* 0x000fe20003800200 */
[-C--:B------:R-:W-:Y:S01]  /*0700*/  ISETP.GE.OR P6, PT, R12, R5.reuse, P6 ;  /* 0x000000050c00720c */ /* 0x080fe200037c6670 */
[----:B---3--:R-:W-:Y:S01]  /*0710*/  IMAD.WIDE.U32 R10, R3, UR4, R10 ;  /* 0x00000004030a7c25 */ /* 0x008fe2000f8e000a */
[----:B------:R-:W-:-:S02]  /*0720*/  ISETP.GE.AND P2, PT, R2, R5, PT ;  /* 0x000000050200720c */ /* 0x000fc40003f46270 */
[----:B------:R-:W-:Y:S01]  /*0730*/  ISETP.GE.AND P0, PT, R0, R5, PT ;  /* 0x000000050000720c */ /* 0x000fe20003f06270 */
[----:B------:R-:W-:Y:S01]  /*0740*/  IMAD R19, R3, UR5, R11 ;  /* 0x0000000503137c24 */ /* 0x000fe2000f8e020b */
[----:B------:R-:W-:Y:S01]  /*0750*/  SHF.R.S32.HI R5, RZ, 0x1f, R199 ;  /* 0x0000001fff057819 */ /* 0x000fe200000114c7 */
[----:B------:R-:W-:Y:S01]  /*0760*/  @!P5 IMAD R8, R155, R6, R8 ;  /* 0x000000069b08d224 */ /* 0x000fe200078e0208 */
[----:B------:R-:W-:Y:S01]  /*0770*/  SEL R199, R199, RZ, P5 ;  /* 0x000000ffc7c77207 */ /* 0x000fe20002800000 */
[----:B------:R-:W-:Y:S01]  /*0780*/  IMAD.WIDE.U32 R16, R4, 0x40, R12 ;  /* 0x0000004004107825 */ /* 0x000fe200078e000c */
[----:B------:R-:W-:Y:S02]  /*0790*/  SEL R5, R5, RZ, P5 ;  /* 0x000000ff05057207 */ /* 0x000fe40002800000 */
[C---:B------:R-:W-:Y:S02]  /*07a0*/  ISETP.NE.OR P5, PT, R200.reuse, RZ, P1 ;  /* 0x000000ffc800720c */ /* 0x040fe40000fa5670 */
[----:B------:R-:W-:Y:S01]  /*07b0*/  ISETP.NE.OR P4, PT, R200, RZ, P2 ;  /* 0x000000ffc800720c */ /* 0x000fe20001785670 */
[----:B------:R-:W-:-:S12]  /*07c0*/  @P3 BRA `(.L_x_902) ;  /* 0x0000000000303947 */ /* 0x000fd80003800000 */
[----:B------:R-:W2:Y:S01]  /*07d0*/  LDCU.64 UR4, c[0x0][0x408] ;  /* 0x00008100ff0477ac */ /* 0x000ea20008000a00 */
[----:B------:R-:W-:Y:S01]  /*07e0*/  MOV R18, R10 ;  /* 0x0000000a00127202 */ /* 0x000fe20000000f00 */
[----:B------:R-:W3:Y:S01]  /*07f0*/  LDCU.64 UR6, c[0x0][0x3f0] ;  /* 0x00007e00ff0677ac */ /* 0x000ee20008000a00 */
[----:B--2---:R-:W-:-:S03]  /*0800*/  IMAD R3, R17, UR4, RZ ;  /* 0x0000000411037c24 */ /* 0x004fc6000f8e02ff */
[----:B------:R-:W-:-:S04]  /*0810*/  IMAD.WIDE.U32 R20, R16, UR4, R18 ;  /* 0x0000000410147c25 */ /* 0x000fc8000f8e0012 */
[----:B------:R-:W-:Y:S01]  /*0820*/  IMAD R3, R16, UR5, R3 ;  /* 0x0000000510037c24 */ /* 0x000fe2000f8e0203 */
[----:B---3--:R-:W-:-:S04]  /*0830*/  LEA R22, P3, R20, UR6, 0x1 ;  /* 0x0000000614167c11 */ /* 0x008fc8000f8608ff */
[----:B------:R-:W-:-:S04]  /*0840*/  IADD3 R3, PT, PT, R21, R3, RZ ;  /* 0x0000000315037210 */ /* 0x000fc80007ffe0ff */
[----:B------:R-:W-:-:S05]  /*0850*/  LEA.HI.X R23, R20, UR7, R3, 0x1, P3 ;  /* 0x0000000714177c11 */ /* 0x000fca00098f0c03 */
[----:B------:R2:W-:Y:S04]  /*0860*/  STG.E.128 desc[UR10][R22.64], RZ ;  /* 0x000000ff16007986 */ /* 0x0005e8000c101d0a */
[----:B------:R2:W-:Y:S04]  /*0870*/  STG.E.128 desc[UR10][R22.64+0x80], RZ ;  /* 0x000080ff16007986 */ /* 0x0005e8000c101d0a */
[----:B------:R2:W-:Y:S02]  /*0880*/  STG.E.128 desc[UR10][R22.64+0x100], RZ ;  /* 0x000100ff16007986 */ /* 0x0005e4000c101d0a */
.L_x_902:
[----:B------:R-:W-:Y:S05]  /*0890*/  BSYNC.RECONVERGENT B0 ;  /* 0x0000000000007941 */ /* 0x000fea0003800200 */
.L_x_901:
[----:B------:R-:W-:Y:S01]  /*08a0*/  BSSY.RECONVERGENT B0, `(.L_x_903) ;  /* 0x0000013000007945 */ /* 0x000fe20003800200 */
[----:B------:R-:W-:Y:S01]  /*08b0*/  ISETP.NE.OR P3, PT, R200, RZ, P0 ;  /* 0x000000ffc800720c */ /* 0x000fe20000765670 */
[----:B-1----:R-:W-:Y:S02]  /*08c0*/  IMAD R194, R194, R7, RZ ;  /* 0x00000007c2c27224 */ /* 0x002fe400078e02ff */
[----:B------:R-:W-:Y:S10]  /*08d0*/  @P1 BRA `(.L_x_904) ;  /* 0x00000000003c1947 */ /* 0x000ff40003800000 */
[----:B------:R-:W1:Y:S01]  /*08e0*/  LDCU.64 UR6, c[0x0][0x408] ;  /* 0x00008100ff0677ac */ /* 0x000e620008000a00 */
[----:B------:R-:W-:Y:S01]  /*08f0*/  IADD3 R4, P1, PT, R16, 0x10, RZ ;  /* 0x0000001010047810 */ /* 0x000fe20007f3e0ff */
[----:B------:R-:W-:Y:S01]  /*0900*/  IMAD.MOV.U32 R20, RZ, RZ, R10 ;  /* 0x000000ffff147224 */ /* 0x000fe200078e000a */
[----:B------:R-:W-:Y:S01]  /*0910*/  MOV R21, R19 ;  /* 0x0000001300157202 */ /* 0x000fe20000000f00 */
[----:B------:R-:W2:Y:S02]  /*0920*/  LDCU.64 UR4, c[0x0][0x3f0] ;  /* 0x00007e00ff0477ac */ /* 0x000ea40008000a00 */
[----:B------:R-:W-:-:S04]  /*0930*/  IMAD.X R3, RZ, RZ, R17, P1 ;  /* 0x000000ffff037224 */ /* 0x000fc800008e0611 */
        /* <DEDUP_REMOVED lines=9> */
.L_x_904:
[----:B------:R-:W-:Y:S05]  /*09d0*/  BSYNC.RECONVERGENT B0 ;  /* 0x0000000000007941 */ /* 0x000fea0003800200 */
.L_x_903:
[----:B------:R-:W-:Y:S04]  /*09e0*/  BSSY.RECONVERGENT B0, `(.L_x_905) ;  /* 0x0000011000007945 */ /* 0x000fe80003800200 */
[----:B------:R-:W-:Y:S05]  /*09f0*/  @P2 BRA `(.L_x_906) ;  /* 0x00000000003c2947 */ /* 0x000fea0003800000 */
[----:B------:R-:W3:Y:S01]  /*0a00*/  LDCU.64 UR6, c[0x0][0x408] ;  /* 0x00008100ff0677ac */ /* 0x000ee20008000a00 */
[----:B------:R-:W-:Y:S01]  /*0a10*/  IADD3 R4, P1, PT, R16, 0x20, RZ ;  /* 0x0000002010047810 */ /* 0x000fe20007f3e0ff */
[----:B------:R-:W-:Y:S01]  /*0a20*/  IMAD.MOV.U32 R20, RZ, RZ, R10 ;  /* 0x000000ffff147224 */ /* 0x000fe200078e000a */
[----:B------:R-:W-:Y:S01]  /*0a30*/  MOV R21, R19 ;  /* 0x0000001300157202 */ /* 0x000fe20000000f00 */
[----:B------:R-:W1:Y:S02]  /*0a40*/  LDCU.64 UR4, c[0x0][0x3f0] ;  /* 0x00007e00ff0477ac */ /* 0x000e640008000a00 */
[----:B------:R-:W-:-:S04]  /*0a50*/  IMAD.X R3, RZ, RZ, R17, P1 ;  /* 0x000000ffff037224 */ /* 0x000fc800008e0611 */
[----:B---3--:R-:W-:Y:S02]  /*0a60*/  IMAD R3, R3, UR6, RZ ;  /* 0x0000000603037c24 */ /* 0x008fe4000f8e02ff */
[----:B------:R-:W-:-:S04]  /*0a70*/  IMAD.WIDE.U32 R20, R4, UR6, R20 ;  /* 0x0000000604147c25 */ /* 0x000fc8000f8e0014 */
[----:B------:R-:W-:Y:S01]  /*0a80*/  IMAD R3, R4, UR7, R3 ;  /* 0x0000000704037c24 */ /* 0x000fe2000f8e0203 */
[----:B-12---:R-:W-:-:S04]  /*0a90*/  LEA R22, P1, R20, UR4, 0x1 ;  /* 0x0000000414167c11 */ /* 0x006fc8000f8208ff */
[----:B------:R-:W-:-:S04]  /*0aa0*/  IADD3 R3, PT, PT, R21, R3, RZ ;  /* 0x0000000315037210 */ /* 0x000fc80007ffe0ff */
[----:B------:R-:W-:-:S05]  /*0ab0*/  LEA.HI.X R23, R20, UR5, R3, 0x1, P1 ;  /* 0x0000000514177c11 */ /* 0x000fca00088f0c03 */
[----:B------:R3:W-:Y:S04]  /*0ac0*/  STG.E.128 desc[UR10][R22.64], RZ ;  /* 0x000000ff16007986 */ /* 0x0007e8000c101d0a */
[----:B------:R3:W-:Y:S04]  /*0ad0*/  STG.E.128 desc[UR10][R22.64+0x80], RZ ;  /* 0x000080ff16007986 */ /* 0x0007e8000c101d0a */
[----:B------:R3:W-:Y:S02]  /*0ae0*/  STG.E.128 desc[UR10][R22.64+0x100], RZ ;  /* 0x000100ff16007986 */ /* 0x0007e4000c101d0a */
.L_x_906:
[----:B------:R-:W-:Y:S05]  /*0af0*/  BSYNC.RECONVERGENT B0 ;  /* 0x0000000000007941 */ /* 0x000fea0003800200 */
.L_x_905:
[----:B------:R-:W-:Y:S01]  /*0b00*/  BSSY.RECONVERGENT B0, `(.L_x_907) ;  /* 0x0000013000007945 */ /* 0x000fe20003800200 */
[----:B------:R-:W-:Y:S02]  /*0b10*/  IADD3 R199, P2, P1, R194, R199, R8 ;  /* 0x000000c7c2c77210 */ /* 0x000fe4000795e008 */
[----:B------:R-:W-:Y:S02]  /*0b20*/  SHF.R.S32.HI R194, RZ, 0x1f, R194 ;  /* 0x0000001fffc27819 */ /* 0x000fe400000114c2 */
[----:B------:R-:W-:Y:S01]  /*0b30*/  SHF.R.S32.HI R8, RZ, 0x1f, R8 ;  /* 0x0000001fff087819 */ /* 0x000fe20000011408 */
[----:B------:R-:W-:Y:S05]  /*0b40*/  @P0 BRA `(.L_x_908) ;  /* 0x0000000000380947 */ /* 0x000fea0003800000 */
[----:B------:R-:W4:Y:S01]  /*0b50*/  LDCU.64 UR6, c[0x0][0x408] ;  /* 0x00008100ff0677ac */ /* 0x000f220008000a00 */
[----:B------:R-:W-:Y:S02]  /*0b60*/  IADD3 R3, P0, PT, R16, 0x30, RZ ;  /* 0x0000003010037810 */ /* 0x000fe40007f1e0ff */
[----:B------:R-:W-:Y:S01]  /*0b70*/  MOV R11, R19 ;  /* 0x00000013000b7202 */ /* 0x000fe20000000f00 */
[----:B------:R-:W5:Y:S01]  /*0b80*/  LDCU.64 UR4, c[0x0][0x3f0] ;  /* 0x00007e00ff0477ac */ /* 0x000f620008000a00 */
[----:B------:R-:W-:-:S05]  /*0b90*/  IADD3.X R4, PT, PT, RZ, R17, RZ, P0, !PT ;  /* 0x00000011ff047210 */ /* 0x000fca00007fe4ff */
        /* <DEDUP_REMOVED lines=9> */
.L_x_908:
[----:B------:R-:W-:Y:S05]  /*0c30*/  BSYNC.RECONVERGENT B0 ;  /* 0x0000000000007941 */ /* 0x000fea0003800200 */
.L_x_907:
[----:B------:R-:W-:Y:S01]  /*0c40*/  BSSY.RECONVERGENT B0, `(.L_x_909) ;  /* 0x000000b000007945 */ /* 0x000fe20003800200 */
[----:B------:R-:W-:-:S03]  /*0c50*/  IADD3.X R5, PT, PT, R194, R5, R8, P2, P1 ;  /* 0x00000005c2057210 */ /* 0x000fc600017e2408 */
[----:B------:R-:W-:Y:S05]  /*0c60*/  @P6 BRA `(.L_x_910) ;  /* 0x0000000000206947 */ /* 0x000fea0003800000 */
[----:B------:R-:W5:Y:S01]  /*0c70*/  LDCU.64 UR4, c[0x0][0x420] ;  /* 0x00008400ff0477ac */ /* 0x000f620008000a00 */
[----:B------:R-:W-:-:S05]  /*0c80*/  IMAD R12, R12, R7, RZ ;  /* 0x000000070c0c7224 */ /* 0x000fca00078e02ff */
[----:B------:R-:W-:-:S04]  /*0c90*/  IADD3 R4, P0, PT, R12, R199, RZ ;  /* 0x000000c70c047210 */ /* 0x000fc80007f1e0ff */
[----:B------:R-:W-:Y:S02]  /*0ca0*/  LEA.HI.X.SX32 R3, R12, R5, 0x1, P0 ;  /* 0x000000050c037211 */ /* 0x000fe400000f0eff */
[----:B-----5:R-:W-:-:S04]  /*0cb0*/  LEA R8, P0, R4, UR4, 0x2 ;  /* 0x0000000404087c11 */ /* 0x020fc8000f8010ff */
[----:B------:R-:W-:Y:S01]  /*0cc0*/  LEA.HI.X R9, R4, UR5, R3, 0x2, P0 ;  /* 0x0000000504097c11 */ /* 0x000fe200080f1403 */
[----:B------:R-:W-:-:S05]  /*0cd0*/  IMAD.MOV.U32 R3, RZ, RZ, 0x7f800000 ;  /* 0x7f800000ff037424 */ /* 0x000fca00078e00ff */
[----:B------:R1:W-:Y:S03]  /*0ce0*/  STG.E desc[UR10][R8.64], R3 ;  /* 0x0000000308007986 */ /* 0x0003e6000c10190a */
.L_x_910:
[----:B------:R-:W-:Y:S05]  /*0cf0*/  BSYNC.RECONVERGENT B0 ;  /* 0x0000000000007941 */ /* 0x000fea0003800200 */
.L_x_909:
[----:B------:R-:W-:Y:S04]  /*0d00*/  BSSY.RECONVERGENT B0, `(.L_x_911) ;  /* 0x000000a000007945 */ /* 0x000fe80003800200 */
[----:B------:R-:W-:Y:S05]  /*0d10*/  @P5 BRA `(.L_x_912) ;  /* 0x0000000000205947 */ /* 0x000fea0003800000 */
[----:B------:R-:W5:Y:S01]  /*0d20*/  LDCU.64 UR4, c[0x0][0x420] ;  /* 0x00008400ff0477ac */ /* 0x000f620008000a00 */
[----:B------:R-:W-:-:S05]  /*0d30*/  IMAD R14, R14, R7, RZ ;  /* 0x000000070e0e7224 */ /* 0x000fca00078e02ff */
[----:B------:R-:W-:-:S04]  /*0d40*/  IADD3 R4, P0, PT, R14, R199, RZ ;  /* 0x000000c70e047210 */ /* 0x000fc80007f1e0ff */
[----:B-1----:R-:W-:Y:S02]  /*0d50*/  LEA.HI.X.SX32 R3, R14, R5, 0x1, P0 ;  /* 0x000000050e037211 */ /* 0x002fe400000f0eff */
[----:B-----5:R-:W-:-:S04]  /*0d60*/  LEA R8, P0, R4, UR4, 0x2 ;  /* 0x0000000404087c11 */ /* 0x020fc8000f8010ff */
[----:B------:R-:W-:Y:S01]  /*0d70*/  LEA.HI.X R9, R4, UR5, R3, 0x2, P0 ;  /* 0x0000000504097c11 */ /* 0x000fe200080f1403 */
[----:B------:R-:W-:-:S05]  /*0d80*/  IMAD.MOV.U32 R3, RZ, RZ, 0x7f800000 ;  /* 0x7f800000ff037424 */ /* 0x000fca00078e00ff */
[----:B------:R1:W-:Y:S03]  /*0d90*/  STG.E desc[UR10][R8.64], R3 ;  /* 0x0000000308007986 */ /* 0x0003e6000c10190a */
.L_x_912:
[----:B------:R-:W-:Y:S05]  /*0da0*/  BSYNC.RECONVERGENT B0 ;  /* 0x0000000000007941 */ /* 0x000fea0003800200 */
.L_x_911:
[----:B------:R-:W-:Y:S04]  /*0db0*/  BSSY.RECONVERGENT B0, `(.L_x_913) ;  /* 0x000000a000007945 */ /* 0x000fe80003800200 */
[----:B------:R-:W-:Y:S05]  /*0dc0*/  @P4 BRA `(.L_x_914) ;  /* 0x0000000000204947 */ /* 0x000fea0003800000 */
[----:B------:R-:W5:Y:S01]  /*0dd0*/  LDCU.64 UR4, c[0x0][0x420] ;  /* 0x00008400ff0477ac */ /* 0x000f620008000a00 */
[----:B------:R-:W-:-:S05]  /*0de0*/  IMAD R2, R2, R7, RZ ;  /* 0x0000000702027224 */ /* 0x000fca00078e02ff */
[----:B-1----:R-:W-:-:S04]  /*0df0*/  IADD3 R3, P0, PT, R2, R199, RZ ;  /* 0x000000c702037210 */ /* 0x002fc80007f1e0ff */
[----:B------:R-:W-:Y:S02]  /*0e00*/  LEA.HI.X.SX32 R2, R2, R5, 0x1, P0 ;  /* 0x0000000502027211 */ /* 0x000fe400000f0eff */
[----:B-----5:R-:W-:-:S04]  /*0e10*/  LEA R8, P0, R3, UR4, 0x2 ;  /* 0x0000000403087c11 */ /* 0x020fc8000f8010ff */
[----:B------:R-:W-:Y:S01]  /*0e20*/  LEA.HI.X R9, R3, UR5, R2, 0x2, P0 ;  /* 0x0000000503097c11 */ /* 0x000fe200080f1402 */
[----:B------:R-:W-:-:S05]  /*0e30*/  IMAD.MOV.U32 R3, RZ, RZ, 0x7f800000 ;  /* 0x7f800000ff037424 */ /* 0x000fca00078e00ff */
[----:B------:R1:W-:Y:S03]  /*0e40*/  STG.E desc[UR10][R8.64], R3 ;  /* 0x0000000308007986 */ /* 0x0003e6000c10190a */
.L_x_914:
[----:B------:R-:W-:Y:S05]  /*0e50*/  BSYNC.RECONVERGENT B0 ;  /* 0x0000000000007941 */ /* 0x000fea0003800200 */
.L_x_913:
[----:B------:R-:W-:Y:S05]  /*0e60*/  @P3 EXIT ;  /* 0x000000000000394d */ /* 0x000fea0003800000 */
[----:B------:R-:W5:Y:S01]  /*0e70*/  LDCU.64 UR4, c[0x0][0x420] ;  /* 0x00008400ff0477ac */ /* 0x000f620008000a00 */
[----:B------:R-:W-:-:S05]  /*0e80*/  IMAD R0, R0, R7, RZ ;  /* 0x0000000700007224 */ /* 0x000fca00078e02ff */
[----:B------:R-:W-:-:S04]  /*0e90*/  IADD3 R199, P0, PT, R0, R199, RZ ;  /* 0x000000c700c77210 */ /* 0x000fc80007f1e0ff */
[----:B------:R-:W-:Y:S01]  /*0ea0*/  LEA.HI.X.SX32 R0, R0, R5, 0x1, P0 ;  /* 0x0000000500007211 */ /* 0x000fe200000f0eff */
[----:B------:R-:W-:Y:S01]  /*0eb0*/  IMAD.MOV.U32 R5, RZ, RZ, 0x7f800000 ;  /* 0x7f800000ff057424 */ /* 0x000fe200078e00ff */
[----:B-----5:R-:W-:-:S04]  /*0ec0*/  LEA R2, P0, R199, UR4, 0x2 ;  /* 0x00000004c7027c11 */ /* 0x020fc8000f8010ff */
[----:B-1----:R-:W-:-:S05]  /*0ed0*/  LEA.HI.X R3, R199, UR5, R0, 0x2, P0 ;  /* 0x00000005c7037c11 */ /* 0x002fca00080f1400 */
[----:B------:R-:W-:Y:S01]  /*0ee0*/  STG.E desc[UR10][R2.64], R5 ;  /* 0x0000000502007986 */ /* 0x000fe2000c10190a */
[----:B------:R-:W-:Y:S05]  /*0ef0*/  EXIT ;  /* 0x000000000000794d */ /* 0x000fea0003800000 */
.L_x_899:
[----:B------:R-:W-:Y:S02]  /*0f00*/  ISETP.NE.AND P0, PT, R199, -0x1, PT ;  /* 0xffffffffc700780c */ /* 0x000fe40003f05270 */
[----:B------:R-:W-:-:S11]  /*0f10*/  ISETP.NE.AND P2, PT, R11, -0x1, PT ;  /* 0xffffffff0b00780c */ /* 0x000fd60003f45270 */
[----:B------:R-:W1:Y:S08]  /*0f20*/  @!P0 LDC.64 R8, c[0x0][0x398] ;  /* 0x0000e600ff088b82 */ /* 0x000e700000000a00 */
[----:B------:R-:W3:Y:S01]  /*0f30*/  @P0 LDC.64 R6, c[0x0][0x3b0] ;  /* 0x0000ec00ff060b82 */ /* 0x000ee20000000a00 */
[----:B-1----:R-:W-:-:S04]  /*0f40*/  @!P0 IMAD.WIDE.U32 R34, R155, R8, RZ ;  /* 0x000000089b228225 */ /* 0x002fc800078e00ff */
[----:B------:R-:W-:Y:S02]  /*0f50*/  @!P0 IMAD R9, R155, R9, R35 ;  /* 0x000000099b098224 */ /* 0x000fe400078e0223 */
[----:B---3--:R-:W-:-:S04]  /*0f60*/  @P0 IMAD.WIDE.U32 R12, R199, R6, RZ ;  /* 0x00000006c70c0225 */ /* 0x008fc800078e00ff */
[----:B------:R-:W-:Y:S01]  /*0f70*/  @P0 IMAD R9, R199, R7, R13 ;  /* 0x00000007c7090224 */ /* 0x000fe200078e020d */
[----:B------:R-:W-:Y:S01]  /*0f80*/  @P0 MOV R34, R12 ;  /* 0x0000000c00220202 */ /* 0x000fe20000000f00 */
[----:B------:R-:W-:Y:S06]  /*0f90*/  @P2 BRA `(.L_x_915) ;  /* 0x0000000000302947 */ /* 0x000fec0003800000 */
[----:B------:R-:W1:Y:S01]  /*0fa0*/  LDCU.64 UR4, c[0x0][0x3b8] ;  /* 0x00007700ff0477ac */ /* 0x000e620008000a00 */
[----:B------:R-:W-:Y:S01]  /*0fb0*/  SHF.R.S32.HI R7, RZ, 0x1f, R2 ;  /* 0x0000001fff077819 */ /* 0x000fe20000011402 */
[----:B------:R-:W3:Y:S01]  /*0fc0*/  LDCU.64 UR6, c[0x0][0x3a0] ;  /* 0x00007400ff0677ac */ /* 0x000ee20008000a00 */
[----:B-1----:R-:W-:Y:S02]  /*0fd0*/  MOV R84, UR4 ;  /* 0x0000000400547c02 */ /* 0x002fe40008000f00 */
[----:B------:R-:W-:-:S03]  /*0fe0*/  MOV R85, UR5 ;  /* 0x0000000500557c02 */ /* 0x000fc60008000f00 */
[-C--:B------:R-:W-:Y:S02]  /*0ff0*/  IMAD R0, R7, R84.reuse, RZ ;  /* 0x0000005407007224 */ /* 0x080fe400078e02ff */
[----:B------:R-:W-:-:S04]  /*1000*/  IMAD.WIDE.U32 R6, R2, R84, RZ ;  /* 0x0000005402067225 */ /* 0x000fc800078e00ff */
[----:B------:R-:W-:-:S05]  /*1010*/  IMAD R0, R2, R85, R0 ;  /* 0x0000005502007224 */ /* 0x000fca00078e0200 */
[----:B------:R-:W-:-:S03]  /*1020*/  IADD3 R7, PT, PT, R7, R0, RZ ;  /* 0x0000000007077210 */ /* 0x000fc60007ffe0ff */
[----:B---3--:R-:W-:-:S04]  /*1030*/  IMAD.WIDE.U32 R28, R155, UR6, R6 ;  /* 0x000000069b1c7c25 */ /* 0x008fc8000f8e0006 */
[----:B------:R-:W-:Y:S01]  /*1040*/  IMAD R0, R155, UR7, R29 ;  /* 0x000000079b007c24 */ /* 0x000fe2000f8e021d */
[----:B------:R-:W-:Y:S06]  /*1050*/  BRA `(.L_x_916) ;  /* 0x0000000000147947 */ /* 0x000fec0003800000 */
.L_x_915:
[----:B------:R-:W1:Y:S01]  /*1060*/  LDC.64 R84, c[0x0][0x3b8] ;  /* 0x0000ee00ff547b82 */ /* 0x000e620000000a00 */
[----:B------:R-:W-:-:S05]  /*1070*/  IADD3 R28, PT, PT, R2, R11, RZ ;  /* 0x0000000b021c7210 */ /* 0x000fca0007ffe0ff */
[C---:B-1----:R-:W-:Y:S02]  /*1080*/  IMAD R0, R28.reuse, R85, RZ ;  /* 0x000000551c007224 */ /* 0x042fe400078e02ff */
[----:B------:R-:W-:-:S05]  /*1090*/  IMAD.WIDE.U32 R28, R28, R84, RZ ;  /* 0x000000541c1c7225 */ /* 0x000fca00078e00ff */
[----:B------:R-:W-:Y:S02]  /*10a0*/  IADD3 R0, PT, PT, R29, R0, RZ ;  /* 0x000000001d007210 */ /* 0x000fe40007ffe0ff */
.L_x_916:
[----:B------:R-:W1:Y:S02]  /*10b0*/  LDC R6, c[0x0][0x3e8] ;  /* 0x0000fa00ff067b82 */ /* 0x000e640000000800 */
[----:B-1----:R-:W-:-:S04]  /*10c0*/  IABS R10, R6 ;  /* 0x00000006000a7213 */ /* 0x002fc80000000000 */
[----:B--2---:R-:W1:Y:S08]  /*10d0*/  I2F.RP R14, R10 ;  /* 0x0000000a000e7306 */ /* 0x004e700000209400 */
        /* <DEDUP_REMOVED lines=9> */
[----:B------:R-:W-:-:S05]  /*1170*/  IMAD.HI.U32 R151, R13, R8, RZ ;  /* 0x000000080d977227 */ /* 0x000fca00078e00ff */
[----:B------:R-:W-:-:S05]  /*1180*/  IADD3 R7, PT, PT, -R151, RZ, RZ ;  /* 0x000000ff97077210 */ /* 0x000fca0007ffe1ff */
[----:B------:R-:W-:-:S05]  /*1190*/  IMAD R7, R10, R7, R8 ;  /* 0x000000070a077224 */ /* 0x000fca00078e0208 */
[----:B------:R-:W-:-:S13]  /*11a0*/  ISETP.GT.U32.AND P1, PT, R10, R7, PT ;  /* 0x000000070a00720c */ /* 0x000fda0003f24070 */
[----:B------:R-:W-:Y:S01]  /*11b0*/  @!P1 IMAD.IADD R7, R7, 0x1, -R10 ;  /* 0x0000000107079824 */ /* 0x000fe200078e0a0a */
[----:B------:R-:W-:Y:S02]  /*11c0*/  @!P1 IADD3 R151, PT, PT, R151, 0x1, RZ ;  /* 0x0000000197979810 */ /* 0x000fe40007ffe0ff */
[----:B------:R-:W-:Y:S02]  /*11d0*/  ISETP.NE.AND P1, PT, R6, RZ, PT ;  /* 0x000000ff0600720c */ /* 0x000fe40003f25270 */
[----:B------:R-:W-:Y:S02]  /*11e0*/  ISETP.GE.U32.AND P3, PT, R7, R10, PT ;  /* 0x0000000a0700720c */ /* 0x000fe40003f66070 */
[----:B------:R-:W-:-:S04]  /*11f0*/  LOP3.LUT R7, R3, R6, RZ, 0x3c, !PT ;  /* 0x0000000603077212 */ /* 0x000fc800078e3cff */
[----:B------:R-:W-:-:S07]  /*1200*/  ISETP.GE.AND P0, PT, R7, RZ, PT ;  /* 0x000000ff0700720c */ /* 0x000fce0003f06270 */
[----:B------:R-:W-:-:S06]  /*1210*/  @P3 VIADD R151, R151, 0x1 ;  /* 0x0000000197973836 */ /* 0x000fcc0000000000 */
        /* <DEDUP_REMOVED lines=16> */
.L_x_917:
[----:B------:R-:W1:Y:S01]  /*1320*/  LDC.64 R134, c[0x0][0x3c0] ;  /* 0x0000f000ff867b82 */ /* 0x000e620000000a00 */
[----:B------:R-:W-:-:S05]  /*1330*/  IADD3 R2, PT, PT, R2, R11, RZ ;  /* 0x0000000b02027210 */ /* 0x000fca0007ffe0ff */
[C---:B-1----:R-:W-:Y:S02]  /*1340*/  IMAD R155, R2.reuse, R135, RZ ;  /* 0x00000087029b7224 */ /* 0x042fe400078e02ff */
[----:B------:R-:W-:-:S05]  /*1350*/  IMAD.WIDE.U32 R6, R2, R134, RZ ;  /* 0x0000008602067225 */ /* 0x000fca00078e00ff */
[----:B------:R-:W-:Y:S02]  /*1360*/  IADD3 R155, PT, PT, R7, R155, RZ ;  /* 0x0000009b079b7210 */ /* 0x000fe40007ffe0ff */
[----:B------:R-:W-:-:S07]  /*1370*/  MOV R154, R6 ;  /* 0x00000006009a7202 */ /* 0x000fce0000000f00 */
.L_x_918:
[----:B------:R-:W-:Y:S01]  /*1380*/  IMAD.SHL.U32 R150, R200, 0x8, RZ ;  /* 0x00000008c8967824 */ /* 0x000fe200078e00ff */
[----:B------:R-:W1:Y:S01]  /*1390*/  LDCU.64 UR4, c[0x0][0x3c8] ;  /* 0x00007900ff0477ac */ /* 0x000e620008000a00 */
[----:B------:R-:W-:Y:S01]  /*13a0*/  SHF.R.U32.HI R153, RZ, 0x3, R200 ;  /* 0x00000003ff997819 */ /* 0x000fe200000116c8 */
[----:B------:R-:W-:Y:S01]  /*13b0*/  IMAD.IADD R194, R5, 0x1, -R194 ;  /* 0x0000000105c27824 */ /* 0x000fe200078e0ac2 */
[----:B------:R-:W-:Y:S01]  /*13c0*/  LEA.HI.SX32 R89, R148, 0xffffffff, 0x1a ;  /* 0xffffffff94597811 */ /* 0x000fe200078fd2ff */
[----:B------:R-:W2:Y:S01]  /*13d0*/  LDCU.64 UR8, c[0x0][0x3d0] ;  /* 0x00007a00ff0877ac */ /* 0x000ea20008000a00 */
[----:B------:R-:W-:Y:S01]  /*13e0*/  LOP3.LUT R149, R150, 0x38, RZ, 0xc0, !PT ;  /* 0x0000003896957812 */ /* 0x000fe200078ec0ff */
[C---:B------:R-:W-:Y:S01]  /*13f0*/  VIADD R19, R153.reuse, 0x10 ;  /* 0x0000001099137836 */ /* 0x040fe20000000000 */
[C---:B------:R-:W-:Y:S01]  /*1400*/  ISETP.GE.AND P5, PT, R153.reuse, R194, PT ;  /* 0x000000c29900720c */ /* 0x040fe20003fa6270 */
[----:B------:R-:W-:Y:S01]  /*1410*/  VIADD R17, R153, 0x20 ;  /* 0x0000002099117836 */ /* 0x000fe20000000000 */
[----:B------:R-:W-:Y:S01]  /*1420*/  IADD3 R34, P0, PT, R149, R34, RZ ;  /* 0x0000002295227210 */ /* 0x000fe20007f1e0ff */
[----:B------:R-:W-:Y:S01]  /*1430*/  VIADD R15, R153, 0x30 ;  /* 0x00000030990f7836 */ /* 0x000fe20000000000 */
[-C--:B------:R-:W-:Y:S01]  /*1440*/  ISETP.GE.AND P3, PT, R19, R194.reuse, PT ;  /* 0x000000c21300720c */ /* 0x080fe20003f66270 */
[----:B------:R-:W3:Y:S01]  /*1450*/  LDCU.64 UR6, c[0x0][0x388] ;  /* 0x00007100ff0677ac */ /* 0x000ee20008000a00 */
[----:B------:R-:W-:Y:S01]  /*1460*/  ISETP.GE.AND P2, PT, R17, R194, PT ;  /* 0x000000c21100720c */ /* 0x000fe20003f46270 */
[----:B------:R-:W-:Y:S01]  /*1470*/  IMAD.X R35, RZ, RZ, R9, P0 ;  /* 0x000000ffff237224 */ /* 0x000fe200000e0609 */
[----:B------:R-:W-:Y:S01]  /*1480*/  IADD3 R28, P0, PT, R149, R28, RZ ;  /* 0x0000001c951c7210 */ /* 0x000fe20007f1e0ff */
[----:B------:R-:W-:Y:S01]  /*1490*/  IMAD.SHL.U32 R92, R84, 0x40, RZ ;  /* 0x00000040545c7824 */ /* 0x000fe200078e00ff */
[----:B------:R-:W-:Y:S01]  /*14a0*/  ISETP.GE.AND P4, PT, R15, R194, PT ;  /* 0x000000c20f00720c */ /* 0x000fe20003f86270 */
[C---:B-1----:R-:W-:Y:S01]  /*14b0*/  IMAD.WIDE.U32 R34, R3.reuse, UR4, R34 ;  /* 0x0000000403227c25 */ /* 0x042fe2000f8e0022 */
[----:B------:R-:W-:Y:S01]  /*14c0*/  LOP3.LUT R133, R150, 0x1f8, RZ, 0xc0, !PT ;  /* 0x000001f896857812 */ /* 0x000fe200078ec0ff */
[----:B------:R-:W1:Y:S01]  /*14d0*/  @!P5 LDC.64 R12, c[0x0][0x3b0] ;  /* 0x0000ec00ff0cdb82 */ /* 0x000e620000000a00 */
[----:B------:R-:W-:Y:S01]  /*14e0*/  UMOV UR4, 0x400 ;  /* 0x0000040000047882 */ /* 0x000fe20000000000 */
[----:B------:R-:W-:Y:S01]  /*14f0*/  IMAD.X R29, RZ, RZ, R0, P0 ;  /* 0x000000ffff1d7224 */ /* 0x000fe200000e0600 */
[----:B------:R-:W-:Y:S01]  /*1500*/  SHF.R.S32.HI R0, RZ, 0x1f, R151 ;  /* 0x0000001fff007819 */ /* 0x000fe20000011497 */
[----:B------:R-:W-:Y:S01]  /*1510*/  IMAD R35, R3, UR5, R35 ;  /* 0x0000000503237c24 */ /* 0x000fe2000f8e0223 */
[C---:B------:R-:W-:Y:S01]  /*1520*/  LEA R14, P0, R4.reuse, R153, 0x6 ;  /* 0x00000099040e7211 */ /* 0x040fe200078030ff */
[C---:B------:R-:W-:Y:S01]  /*1530*/  IMAD.WIDE.U32 R28, R153.reuse, R84, R28 ;  /* 0x00000054991c7225 */ /* 0x040fe200078e001c */
[----:B------:R-:W-:Y:S01]  /*1540*/  @!P3 MOV R30, R34 ;  /* 0x00000022001eb202 */ /* 0x000fe20000000f00 */
[----:B------:R-:W4:Y:S01]  /*1550*/  @!P3 LDC.64 R2, c[0x0][0x3b0] ;  /* 0x0000ec00ff02bb82 */ /* 0x000f220000000a00 */
[----:B------:R-:W-:Y:S01]  /*1560*/  LEA.HI.X R23, R4, RZ, RZ, 0x6, P0 ;  /* 0x000000ff04177211 */ /* 0x000fe200000f34ff */
[----:B--2---:R-:W-:Y:S01]  /*1570*/  IMAD R6, R0, UR8, RZ ;  /* 0x0000000800067c24 */ /* 0x004fe2000f8e02ff */
[C---:B------:R-:W-:Y:S01]  /*1580*/  @!P3 IADD3 R27, P1, PT, R14.reuse, 0x10, RZ ;  /* 0x000000100e1bb810 */ /* 0x040fe20007f3e0ff */
[----:B------:R-:W-:Y:S01]  /*1590*/  IMAD R29, R153, R85, R29 ;  /* 0x00000055991d7224 */ /* 0x000fe200078e021d */
[----:B------:R-:W-:Y:S01]  /*15a0*/  @!P2 IADD3 R16, P0, PT, R14, 0x20, RZ ;  /* 0x000000200e10a810 */ /* 0x000fe20007f1e0ff */
[----:B------:R-:W-:Y:S01]  /*15b0*/  IMAD R5, R151, UR9, R6 ;  /* 0x0000000997057c24 */ /* 0x000fe2000f8e0206 */
[----:B------:R-:W-:Y:S01]  /*15c0*/  LOP3.LUT R133, R133, 0x38, R200, 0x78, !PT ;  /* 0x0000003885857812 */ /* 0x000fe200078e78c8 */
[----:B------:R-:W2:Y:S01]  /*15d0*/  @!P5 LDC.64 R8, c[0x0][0x380] ;  /* 0x0000e000ff08db82 */ /* 0x000ea20000000a00 */
[----:B------:R-:W-:Y:S01]  /*15e0*/  IMAD.WIDE.U32 R28, R151, UR8, R28 ;  /* 0x00000008971c7c25 */ /* 0x000fe2000f8e001c */
[----:B------:R-:W-:Y:S01]  /*15f0*/  SHF.L.U64.HI R90, R84, 0x6, R85 ;  /* 0x00000006545a7819 */ /* 0x000fe20000010255 */
[----:B------:R-:W5:Y:S01]  /*1600*/  LDCU.64 UR8, c[0x0][0x3d8] ;  /* 0x00007b00ff0877ac */ /* 0x000f620008000a00 */
[----:B------:R-:W-:Y:S01]  /*1610*/  LOP3.LUT R133, R133, 0x1e00, R150, 0xf8, !PT ;  /* 0x00001e0085857812 */ /* 0x000fe200078ef896 */
[----:B------:R-:W-:Y:S01]  /*1620*/  @!P3 IMAD.X R33, RZ, RZ, R23, P1 ;  /* 0x000000ffff21b224 */ /* 0x000fe200008e0617 */
[----:B------:R-:W-:Y:S01]  /*1630*/  IADD3 R196, PT, PT, R29, R5, RZ ;  /* 0x000000051dc47210 */ /* 0x000fe20007ffe0ff */
[----:B------:R-:W-:Y:S01]  /*1640*/  @!P3 IMAD.MOV.U32 R31, RZ, RZ, R35 ;  /* 0x000000ffff1fb224 */ /* 0x000fe200078e0023 */
[----:B------:R-:W5:Y:S01]  /*1650*/  @!P3 LDC.64 R6, c[0x0][0x380] ;  /* 0x0000e000ff06bb82 */ /* 0x000f620000000a00 */
[----:B-1----:R-:W-:Y:S01]  /*1660*/  @!P5 IMAD R22, R23, R12, RZ ;  /* 0x0000000c1716d224 */ /* 0x002fe200078e02ff */
[----:B---3--:R-:W-:Y:S01]  /*1670*/  LEA R197, P1, R28, UR6, 0x1 ;  /* 0x000000061cc57c11 */ /* 0x008fe2000f8208ff */
[----:B------:R-:W-:Y:S01]  /*1680*/  @!P2 IMAD.MOV.U32 R24, RZ, RZ, R34 ;  /* 0x000000ffff18a224 */ /* 0x000fe200078e0022 */
[----:B------:R-:W-:Y:S01]  /*1690*/  SHF.L.U64.HI R91, R84, 0x4, R85 ;  /* 0x00000004545b7819 */ /* 0x000fe20000010255 */
[--C-:B------:R-:W-:Y:S01]  /*16a0*/  @!P2 IMAD.MOV.U32 R25, RZ, RZ, R35.reuse ;  /* 0x000000ffff19a224 */ /* 0x100fe200078e0023 */
[----:B------:R-:W-:Y:S01]  /*16b0*/  LEA.HI.X R196, R28, UR7, R196, 0x1, P1 ;  /* 0x000000071cc47c11 */ /* 0x000fe200088f0cc4 */
[----:B------:R-:W-:Y:S01]  /*16c0*/  @!P4 IMAD.MOV.U32 R20, RZ, RZ, R34 ;  /* 0x000000ffff14c224 */ /* 0x000fe200078e0022 */
[----:B------:R-:W1:Y:S01]  /*16d0*/  S2UR UR5, SR_CgaCtaId ;  /* 0x00000000000579c3 */ /* 0x000e620000008800 */
[----:B----4-:R-:W-:Y:S01]  /*16e0*/  @!P3 IMAD R18, R33, R2, RZ ;  /* 0x000000022112b224 */ /* 0x010fe200078e02ff */
[----:B------:R-:W3:Y:S01]  /*16f0*/  LDCU.64 UR6, c[0x0][0x390] ;  /* 0x00007200ff0677ac */ /* 0x000ee20008000a00 */
[----:B------:R-:W-:-:S02]  /*1700*/  @!P4 IMAD.MOV.U32 R21, RZ, RZ, R35 ;  /* 0x000000ffff15c224 */ /* 0x000fc400078e0023 */
[C---:B------:R-:W-:Y:S02]  /*1710*/  @!P5 IMAD R13, R14.reuse, R13, R22 ;  /* 0x0000000d0e0dd224 */ /* 0x040fe400078e0216 */
[----:B------:R-:W-:Y:S01]  /*1720*/  @!P5 IMAD.WIDE.U32 R34, R14, R12, R34 ;  /* 0x0000000c0e22d225 */ /* 0x000fe200078e0022 */
[----:B------:R-:W4:Y:S03]  /*1730*/  @!P2 LDC.64 R10, c[0x0][0x3b0] ;  /* 0x0000ec00ff0aab82 */ /* 0x000f260000000a00 */
[C---:B------:R-:W-:Y:S01]  /*1740*/  @!P3 IMAD R18, R27.reuse, R3, R18 ;  /* 0x000000031b12b224 */ /* 0x040fe200078e0212 */
[----:B--2---:R-:W-:Y:S01]  /*1750*/  @!P5 LEA R12, P1, R34, R8, 0x1 ;  /* 0x00000008220cd211 */ /* 0x004fe200078208ff */
[----:B------:R-:W-:-:S03]  /*1760*/  @!P3 IMAD.WIDE.U32 R30, R27, R2, R30 ;  /* 0x000000021b1eb225 */ /* 0x000fc600078e001e */
[----:B------:R-:W2:Y:S01]  /*1770*/  @!P2 LDC.64 R4, c[0x0][0x380] ;  /* 0x0000e000ff04ab82 */ /* 0x000ea20000000a00 */
[----:B------:R-:W-:Y:S02]  /*1780*/  @!P5 IMAD.IADD R13, R35, 0x1, R13 ;  /* 0x00000001230dd824 */ /* 0x000fe400078e020d */
[----:B------:R-:W-:Y:S01]  /*1790*/  @!P2 IMAD.X R29, RZ, RZ, R23, P0 ;  /* 0x000000ffff1da224 */ /* 0x000fe200000e0617 */
[----:B-----5:R-:W-:Y:S01]  /*17a0*/  @!P3 LEA R8, P0, R30, R6, 0x1 ;  /* 0x000000061e08b211 */ /* 0x020fe200078008ff */
[----:B------:R-:W-:Y:S01]  /*17b0*/  @!P3 IMAD.IADD R18, R31, 0x1, R18 ;  /* 0x000000011f12b824 */ /* 0x000fe200078e0212 */
[----:B------:R-:W-:Y:S01]  /*17c0*/  @!P5 LEA.HI.X R13, R34, R9, R13, 0x1, P1 ;  /* 0x00000009220dd211 */ /* 0x000fe200008f0c0d */
[----:B------:R-:W-:Y:S01]  /*17d0*/  IMAD.SHL.U32 R93, R84, 0x10, RZ ;  /* 0x00000010545d7824 */ /* 0x000fe200078e00ff */
[----:B------:R-:W5:Y:S01]  /*17e0*/  @!P4 LDC.64 R2, c[0x0][0x3b0] ;  /* 0x0000ec00ff02cb82 */ /* 0x000f620000000a00 */
[----:B-1----:R-:W-:Y:S01]  /*17f0*/  ULEA UR12, UR5, UR4, 0x18 ;  /* 0x00000004050c7291 */ /* 0x002fe2000f8ec0ff */
[----:B------:R-:W-:Y:S01]  /*1800*/  @!P3 LEA.HI.X R9, R30, R7, R18, 0x1, P0 ;  /* 0x000000071e09b211 */ /* 0x000fe200000f0c12 */
[----:B------:R-:W-:Y:S01]  /*1810*/  IMAD R152, R153, R135, RZ ;  /* 0x0000008799987224 */ /* 0x000fe200078e02ff */
[----:B------:R-:W-:Y:S01]  /*1820*/  @!P4 IADD3 R27, P0, PT, R14, 0x30, RZ ;  /* 0x000000300e1bc810 */ /* 0x000fe20007f1e0ff */
[----:B------:R-:W-:-:S02]  /*1830*/  IMAD.SHL.U32 R88, R200, 0x40, RZ ;  /* 0x00000040c8587824 */ /* 0x000fc400078e00ff */
[----:B------:R-:W-:Y:S01]  /*1840*/  LEA R98, R133, UR12, 0x1 ;  /* 0x0000000c85627c11 */ /* 0x000fe2000f8e08ff */
[----:B------:R-:W1:Y:S01]  /*1850*/  @!P4 LDC.64 R6, c[0x0][0x380] ;  /* 0x0000e000ff06cb82 */ /* 0x000e620000000a00 */
[-C--:B----4-:R-:W-:Y:S01]  /*1860*/  @!P2 IMAD R29, R29, R10.reuse, RZ ;  /* 0x0000000a1d1da224 */ /* 0x090fe200078e02ff */
[----:B------:R-:W-:Y:S01]  /*1870*/  LOP3.LUT R97, R88, 0x400, RZ, 0xc0, !PT ;  /* 0x0000040058617812 */ /* 0x000fe200078ec0ff */
[C---:B------:R-:W-:Y:S01]  /*1880*/  @!P2 IMAD.WIDE.U32 R24, R16.reuse, R10, R24 ;  /* 0x0000000a1018a225 */ /* 0x040fe200078e0018 */
[----:B------:R-:W-:Y:S01]  /*1890*/  @!PT LDS RZ, [RZ] ;  /* 0x00000000fffff984 */ /* 0x000fe20000000800 */
[----:B------:R-:W-:Y:S01]  /*18a0*/  @!PT LDS RZ, [RZ] ;  /* 0x00000000fffff984 */ /* 0x000fe20000000800 */
[----:B------:R-:W-:Y:S01]  /*18b0*/  @!PT LDS RZ, [RZ] ;  /* 0x00000000fffff984 */ /* 0x000fe20000000800 */
[----:B------:R-:W-:Y:S03]  /*18c0*/  @!P5 LDGSTS.E.BYPASS.LTC128B.128 [R98], desc[UR10][R12.64] ;  /* 0x000000000c62dfae */ /* 0x000fe6000b981a0a */
[----:B------:R-:W-:Y:S01]  /*18d0*/  @!P2 IMAD R11, R16, R11, R29 ;  /* 0x0000000b100ba224 */ /* 0x000fe200078e021d */
[----:B--2---:R-:W-:Y:S01]  /*18e0*/  @!P2 LEA R28, P1, R24, R4, 0x1 ;  /* 0x00000004181ca211 */ /* 0x004fe200078208ff */
[----:B------:R-:W-:Y:S01]  /*18f0*/  @!P5 LDGSTS.E.BYPASS.LTC128B.128 [R98+0x2000], desc[UR10][R12.64+0x80] ;  /* 0x020000800c62dfae */ /* 0x000fe2000b981a0a */
[----:B------:R-:W-:-:S02]  /*1900*/  @!P4 IMAD.X R23, RZ, RZ, R23, P0 ;  /* 0x000000ffff17c224 */ /* 0x000fc400000e0617 */
[----:B------:R-:W-:Y:S01]  /*1910*/  IMAD R4, R89, -0x40, R100 ;  /* 0xffffffc059047824 */ /* 0x000fe200078e0264 */
[----:B------:R-:W-:Y:S01]  /*1920*/  @!P5 LDGSTS.E.BYPASS.LTC128B.128 [R98+0x4000], desc[UR10][R12.64+0x100] ;  /* 0x040001000c62dfae */ /* 0x000fe2000b981a0a */
[----:B------:R-:W-:Y:S02]  /*1930*/  @!P2 IMAD.IADD R11, R25, 0x1, R11 ;  /* 0x00000001190ba824 */ /* 0x000fe400078e020b */
[-C--:B-----5:R-:W-:Y:S01]  /*1940*/  @!P4 IMAD R10, R23, R2.reuse, RZ ;  /* 0x00000002170ac224 */ /* 0x0a0fe200078e02ff */
[----:B------:R-:W-:Y:S01]  /*1950*/  @!P3 LDGSTS.E.BYPASS.LTC128B.128 [R98+0x800], desc[UR10][R8.64] ;  /* 0x008000000862bfae */ /* 0x000fe2000b981a0a */
[C---:B------:R-:W-:Y:S01]  /*1960*/  @!P4 IMAD.WIDE.U32 R20, R27.reuse, R2, R20 ;  /* 0x000000021b14c225 */ /* 0x040fe200078e0014 */
[----:B------:R-:W-:Y:S02]  /*1970*/  @!P2 LEA.HI.X R29, R24, R5, R11, 0x1, P1 ;  /* 0x00000005181da211 */ /* 0x000fe400008f0c0b */
[----:B------:R-:W-:Y:S01]  /*1980*/  @!P3 LDGSTS.E.BYPASS.LTC128B.128 [R98+0x2800], desc[UR10][R8.64+0x80] ;  /* 0x028000800862bfae */ /* 0x000fe2000b981a0a */
[----:B------:R-:W-:Y:S01]  /*1990*/  @!P4 IMAD R5, R27, R3, R10 ;  /* 0x000000031b05c224 */ /* 0x000fe200078e020a */
[-C--:B------:R-:W-:Y:S01]  /*19a0*/  ISETP.GE.AND P6, PT, R153, R4.reuse, PT ;  /* 0x000000049900720c */ /* 0x080fe20003fc6270 */
[----:B------:R-:W-:Y:S01]  /*19b0*/  IMAD R11, R90, R89, RZ ;  /* 0x000000595a0b7224 */ /* 0x000fe200078e02ff */
[----:B------:R2:W-:Y:S01]  /*19c0*/  @!P3 LDGSTS.E.BYPASS.LTC128B.128 [R98+0x4800], desc[UR10][R8.64+0x100] ;  /* 0x048001000862bfae */ /* 0x0005e2000b981a0a */
[----:B------:R-:W-:Y:S01]  /*19d0*/  ISETP.GE.AND P3, PT, R19, R4, PT ;  /* 0x000000041300720c */ /* 0x000fe20003f66270 */
[----:B------:R-:W-:Y:S01]  /*19e0*/  IMAD.WIDE.U32 R22, R84, 0x20, RZ ;  /* 0x0000002054167825 */ /* 0x000fe200078e00ff */
[----:B------:R-:W-:Y:S01]  /*19f0*/  SHF.R.S32.HI R3, RZ, 0x1f, R89 ;  /* 0x0000001fff037819 */ /* 0x000fe20000011459 */
[----:B------:R-:W-:Y:S01]  /*1a00*/  @!P2 LDGSTS.E.BYPASS.LTC128B.128 [R98+0x1000], desc[UR10][R28.64] ;  /* 0x010000001c62afae */ /* 0x000fe2000b981a0a */
[----:B------:R-:W-:Y:S01]  /*1a10*/  @!P4 IADD3 R2, PT, PT, R21, R5, RZ ;  /* 0x000000051502c210 */ /* 0x000fe20007ffe0ff */
[----:B------:R-:W-:Y:S01]  /*1a20*/  IMAD R0, R0, UR8, RZ ;  /* 0x0000000800007c24 */ /* 0x000fe2000f8e02ff */
[----:B-1----:R-:W-:Y:S01]  /*1a30*/  @!P4 LEA R10, P0, R20, R6, 0x1 ;  /* 0x00000006140ac211 */ /* 0x002fe200078008ff */
[----:B------:R-:W-:Y:S01]  /*1a40*/  @!P2 LDGSTS.E.BYPASS.LTC128B.128 [R98+0x3000], desc[UR10][R28.64+0x80] ;  /* 0x030000801c62afae */ /* 0x000fe2000b981a0a */
[----:B------:R-:W-:Y:S01]  /*1a50*/  IMAD R5, R3, R92, R11 ;  /* 0x0000005c03057224 */ /* 0x000fe200078e020b */
[-C--:B------:R-:W-:Y:S01]  /*1a60*/  ISETP.GE.AND P1, PT, R15, R4.reuse, PT ;  /* 0x000000040f00720c */ /* 0x080fe20003f26270 */
[----:B------:R-:W-:Y:S01]  /*1a70*/  IMAD.SHL.U32 R16, R134, 0x40, RZ ;  /* 0x0000004086107824 */ /* 0x000fe200078e00ff */
[----:B------:R-:W-:Y:S01]  /*1a80*/  @!P2 LDGSTS.E.BYPASS.LTC128B.128 [R98+0x5000], desc[UR10][R28.64+0x100] ;  /* 0x050001001c62afae */ /* 0x000fe2000b981a0a */
[----:B------:R-:W-:Y:S01]  /*1a90*/  ISETP.GE.AND P2, PT, R17, R4, PT ;  /* 0x000000041100720c */ /* 0x000fe20003f46270 */
[----:B------:R-:W-:Y:S01]  /*1aa0*/  IMAD R0, R151, UR9, R0 ;  /* 0x0000000997007c24 */ /* 0x000fe2000f8e0200 */
[----:B------:R-:W-:Y:S01]  /*1ab0*/  @!P4 LEA.HI.X R11, R20, R7, R2, 0x1, P0 ;  /* 0x00000007140bc211 */ /* 0x000fe200000f0c02 */
[----:B------:R-:W-:Y:S01]  /*1ac0*/  IMAD.WIDE.U32 R156, R134, 0x20, RZ ;  /* 0x00000020869c7825 */ /* 0x000fe200078e00ff */
[----:B------:R-:W1:Y:S03]  /*1ad0*/  LDCU UR9, c[0x0][0x50c] ;  /* 0x0000a180ff0977ac */ /* 0x000e660008000800 */
[----:B------:R-:W-:Y:S01]  /*1ae0*/  @!P4 LDGSTS.E.BYPASS.LTC128B.128 [R98+0x1800], desc[UR10][R10.64] ;  /* 0x018000000a62cfae */ /* 0x000fe2000b981a0a */
[----:B------:R-:W-:-:S02]  /*1af0*/  IMAD.MOV.U32 R86, RZ, RZ, 0x20 ;  /* 0x00000020ff567424 */ /* 0x000fc400078e00ff */
[----:B------:R-:W-:Y:S01]  /*1b00*/  IMAD.MOV.U32 R87, RZ, RZ, 0x40 ;  /* 0x00000040ff577424 */ /* 0x000fe200078e00ff */
[----:B------:R-:W-:Y:S01]  /*1b10*/  @!P4 LDGSTS.E.BYPASS.LTC128B.128 [R98+0x3800], desc[UR10][R10.64+0x80] ;  /* 0x038000800a62cfae */ /* 0x000fe2000b981a0a */
[----:B--2---:R-:W-:-:S03]  /*1b20*/  IMAD.WIDE.U32 R8, R92, R89, RZ ;  /* 0x000000595c087225 */ /* 0x004fc600078e00ff */
[----:B------:R2:W-:Y:S01]  /*1b30*/  @!P4 LDGSTS.E.BYPASS.LTC128B.128 [R98+0x5800], desc[UR10][R10.64+0x100] ;  /* 0x058001000a62cfae */ /* 0x0005e2000b981a0a */
[----:B------:R-:W-:Y:S01]  /*1b40*/  IMAD.IADD R9, R9, 0x1, R5 ;  /* 0x0000000109097824 */ /* 0x000fe200078e0205 */
[----:B------:R-:W-:Y:S01]  /*1b50*/  @!P3 IADD3 R6, P0, PT, R93, R8, RZ ;  /* 0x000000085d06b210 */ /* 0x000fe20007f1e0ff */
[----:B------:R-:W-:Y:S01]  /*1b60*/  IMAD.SHL.U32 R5, R85, 0x20, RZ ;  /* 0x0000002055057824 */ /* 0x000fe200078e00ff */
[----:B------:R-:W-:Y:S01]  /*1b70*/  @!P6 LEA R20, P5, R8, R197, 0x1 ;  /* 0x000000c50814e211 */ /* 0x000fe200078a08ff */
[----:B------:R-:W-:-:S03]  /*1b80*/  @!P1 IMAD.WIDE.U32 R24, R84, 0x30, R8 ;  /* 0x0000003054189825 */ /* 0x000fc600078e0008 */
[--C-:B------:R-:W-:Y:S01]  /*1b90*/  @!P6 LEA.HI.X R21, R8, R196, R9.reuse, 0x1, P5 ;  /* 0x000000c40815e211 */ /* 0x100fe200028f0c09 */
[----:B------:R-:W-:Y:S01]  /*1ba0*/  @!P3 IMAD.X R7, R91, 0x1, R9, P0 ;  /* 0x000000015b07b824 */ /* 0x000fe200000e0609 */
[----:B------:R-:W-:Y:S02]  /*1bb0*/  @!P3 LEA R12, P0, R6, R197, 0x1 ;  /* 0x000000c5060cb211 */ /* 0x000fe400078008ff */
[----:B------:R-:W-:Y:S01]  /*1bc0*/  @!P2 IADD3 R2, P5, PT, R8, R22, RZ ;  /* 0x000000160802a210 */ /* 0x000fe20007fbe0ff */
[----:B------:R-:W-:Y:S01]  /*1bd0*/  @!P6 LDGSTS.E.BYPASS.LTC128B.128 [R98+0x6000], desc[UR10][R20.64] ;  /* 0x060000001462efae */ /* 0x000fe2000b981a0a */
[----:B------:R-:W-:Y:S01]  /*1be0*/  @!P3 LEA.HI.X R13, R6, R196, R7, 0x1, P0 ;  /* 0x000000c4060db211 */ /* 0x000fe200000f0c07 */
[----:B------:R-:W-:Y:S01]  /*1bf0*/  @!P1 IMAD R6, R85, 0x30, RZ ;  /* 0x0000003055069824 */ /* 0x000fe200078e02ff */
[----:B------:R-:W-:Y:S01]  /*1c00*/  IADD3 R18, P0, PT, R149, R154, RZ ;  /* 0x0000009a95127210 */ /* 0x000fe20007f1e0ff */
[----:B------:R-:W-:Y:S01]  /*1c10*/  @!P6 LDGSTS.E.BYPASS.LTC128B.128 [R98+0x8000], desc[UR10][R20.64+0x80] ;  /* 0x080000801462efae */ /* 0x000fe2000b981a0a */
[----:B------:R-:W-:-:S02]  /*1c20*/  @!P2 IADD3.X R5, PT, PT, R9, R23, R5, P5, !PT ;  /* 0x000000170905a210 */ /* 0x000fc40002ffe405 */
[----:B------:R-:W-:Y:S01]  /*1c30*/  ISETP.GE.AND P5, PT, R19, R4, PT ;  /* 0x000000041300720c */ /* 0x000fe20003fa6270 */
[----:B------:R-:W-:Y:S01]  /*1c40*/  IMAD.X R19, RZ, RZ, R155, P0 ;  /* 0x000000ffff137224 */ /* 0x000fe200000e069b */
[-C--:B------:R-:W-:Y:S01]  /*1c50*/  @!P2 LEA R8, P4, R2, R197.reuse, 0x1 ;  /* 0x000000c50208a211 */ /* 0x080fe200078808ff */
[----:B------:R-:W-:Y:S01]  /*1c60*/  @!P6 LDGSTS.E.BYPASS.LTC128B.128 [R98+0xa000], desc[UR10][R20.64+0x100] ;  /* 0x0a0001001462efae */ /* 0x000fe2000b981a0a */
[----:B------:R-:W-:Y:S01]  /*1c70*/  @!P1 IADD3 R7, PT, PT, R25, R6, RZ ;  /* 0x0000000619079210 */ /* 0x000fe20007ffe0ff */
[----:B------:R-:W-:Y:S01]  /*1c80*/  IMAD.WIDE.U32 R22, R153, R134, R18 ;  /* 0x0000008699167225 */ /* 0x000fe200078e0012 */
[----:B------:R-:W-:Y:S01]  /*1c90*/  @!P1 LEA R18, P0, R24, R197, 0x1 ;  /* 0x000000c518129211 */ /* 0x000fe200078008ff */
[----:B------:R-:W-:Y:S01]  /*1ca0*/  @!P3 LDGSTS.E.BYPASS.LTC128B.128 [R98+0x6800], desc[UR10][R12.64] ;  /* 0x068000000c62bfae */ /* 0x000fe2000b981a0a */
[-C--:B------:R-:W-:Y:S01]  /*1cb0*/  @!P2 LEA.HI.X R9, R2, R196.reuse, R5, 0x1, P4 ;  /* 0x000000c40209a211 */ /* 0x080fe200020f0c05 */
[----:B------:R-:W-:Y:S01]  /*1cc0*/  IMAD.IADD R23, R23, 0x1, R152 ;  /* 0x0000000117177824 */ /* 0x000fe200078e0298 */
[----:B------:R-:W-:Y:S01]  /*1cd0*/  @!P1 LEA.HI.X R19, R24, R196, R7, 0x1, P0 ;  /* 0x000000c418139211 */ /* 0x000fe200000f0c07 */
[----:B------:R-:W-:Y:S01]  /*1ce0*/  @!P3 LDGSTS.E.BYPASS.LTC128B.128 [R98+0x8800], desc[UR10][R12.64+0x80] ;  /* 0x088000800c62bfae */ /* 0x000fe2000b981a0a */
[----:B------:R-:W-:Y:S01]  /*1cf0*/  SHF.L.U64.HI R6, R134, 0x6, R135 ;  /* 0x0000000686067819 */ /* 0x000fe20000010287 */
[----:B--2---:R-:W-:Y:S01]  /*1d00*/  IMAD.SHL.U32 R10, R200, 0x20, RZ ;  /* 0x00000020c80a7824 */ /* 0x004fe200078e00ff */
[-C--:B------:R-:W-:Y:S01]  /*1d10*/  ISETP.GE.AND P4, PT, R17, R4.reuse, PT ;  /* 0x000000041100720c */ /* 0x080fe20003f86270 */
[----:B------:R2:W-:Y:S01]  /*1d20*/  @!P3 LDGSTS.E.BYPASS.LTC128B.128 [R98+0xa800], desc[UR10][R12.64+0x100] ;  /* 0x0a8001000c62bfae */ /* 0x0005e2000b981a0a */
[----:B------:R-:W-:Y:S01]  /*1d30*/  LOP3.LUT R7, R88, 0x200, RZ, 0xc0, !PT ;  /* 0x0000020058077812 */ /* 0x000fe200078ec0ff */
[----:B------:R-:W-:Y:S01]  /*1d40*/  IMAD R6, R6, R89, RZ ;  /* 0x0000005906067224 */ /* 0x000fe200078e02ff */
[----:B------:R-:W-:Y:S01]  /*1d50*/  ISETP.GE.AND P3, PT, R15, R4, PT ;  /* 0x000000040f00720c */ /* 0x000fe20003f66270 */
[----:B------:R-:W-:Y:S01]  /*1d60*/  @!P2 LDGSTS.E.BYPASS.LTC128B.128 [R98+0x7000], desc[UR10][R8.64] ;  /* 0x070000000862afae */ /* 0x000fe2000b981a0a */
[----:B------:R-:W-:Y:S01]  /*1d70*/  IMAD.WIDE.U32 R22, R151, UR8, R22 ;  /* 0x0000000897167c25 */ /* 0x000fe2000f8e0016 */
[----:B------:R-:W-:-:S02]  /*1d80*/  LOP3.LUT R10, R7, 0x7c00, R10, 0xf8, !PT ;  /* 0x00007c00070a7812 */ /* 0x000fc400078ef80a */
[----:B------:R-:W-:Y:S01]  /*1d90*/  @!P2 LDGSTS.E.BYPASS.LTC128B.128 [R98+0x9000], desc[UR10][R8.64+0x80] ;  /* 0x090000800862afae */ /* 0x000fe2000b981a0a */
[----:B------:R-:W-:Y:S01]  /*1da0*/  IMAD R3, R3, R16, R6 ;  /* 0x0000001003037224 */ /* 0x000fe200078e0206 */
[----:B------:R-:W-:Y:S01]  /*1db0*/  LOP3.LUT R7, R88, 0x1c0, RZ, 0xc0, !PT ;  /* 0x000001c058077812 */ /* 0x000fe200078ec0ff */
[----:B------:R-:W-:Y:S01]  /*1dc0*/  IMAD.IADD R2, R23, 0x1, R0 ;  /* 0x0000000117027824 */ /* 0x000fe200078e0200 */
[----:B------:R4:W-:Y:S01]  /*1dd0*/  @!P2 LDGSTS.E.BYPASS.LTC128B.128 [R98+0xb000], desc[UR10][R8.64+0x100] ;  /* 0x0b0001000862afae */ /* 0x0009e2000b981a0a */
[----:B------:R-:W-:Y:S01]  /*1de0*/  IMAD.WIDE.U32 R16, R16, R89, RZ ;  /* 0x0000005910107225 */ /* 0x000fe200078e00ff */
[C---:B---3--:R-:W-:Y:S02]  /*1df0*/  LEA R5, P0, R22.reuse, UR6, 0x1 ;  /* 0x0000000616057c11 */ /* 0x048fe4000f8008ff */
[----:B------:R-:W-:Y:S01]  /*1e00*/  @!P1 LDGSTS.E.BYPASS.LTC128B.128 [R98+0x7800], desc[UR10][R18.64] ;  /* 0x0780000012629fae */ /* 0x000fe2000b981a0a */
[----:B------:R-:W-:Y:S01]  /*1e10*/  LOP3.LUT R7, R7, 0x38, R150, 0xf8, !PT ;  /* 0x0000003807077812 */ /* 0x000fe200078ef896 */
[----:B------:R-:W-:Y:S01]  /*1e20*/  IMAD.SHL.U32 R11, R135, 0x20, RZ ;  /* 0x00000020870b7824 */ /* 0x000fe200078e00ff */
[----:B------:R-:W-:Y:S01]  /*1e30*/  LEA.HI.X R4, R22, UR7, R2, 0x1, P0 ;  /* 0x0000000716047c11 */ /* 0x000fe200080f0c02 */
[----:B------:R-:W-:Y:S01]  /*1e40*/  @!P1 LDGSTS.E.BYPASS.LTC128B.128 [R98+0x9800], desc[UR10][R18.64+0x80] ;  /* 0x0980008012629fae */ /* 0x000fe2000b981a0a */
[----:B------:R-:W-:Y:S01]  /*1e50*/  IADD3 R17, PT, PT, R17, R3, RZ ;  /* 0x0000000311117210 */ /* 0x000fe20007ffe0ff */
[----:B------:R-:W-:-:S02]  /*1e60*/  IMAD.IADD R2, R157, 0x1, R11 ;  /* 0x000000019d027824 */ /* 0x000fc400078e020b */
[----:B------:R3:W-:Y:S01]  /*1e70*/  @!P1 LDGSTS.E.BYPASS.LTC128B.128 [R98+0xb800], desc[UR10][R18.64+0x100] ;  /* 0x0b80010012629fae */ /* 0x0007e2000b981a0a */
[C---:B------:R-:W-:Y:S01]  /*1e80*/  @!P5 LEA R6, P1, R134.reuse, R16, 0x4 ;  /* 0x000000108606d211 */ /* 0x040fe200078220ff */
[----:B------:R-:W-:Y:S01]  /*1e90*/  @!P3 IMAD R11, R135, 0x30, RZ ;  /* 0x00000030870bb824 */ /* 0x000fe200078e02ff */
[----:B--2---:R-:W-:Y:S01]  /*1ea0*/  SHF.R.U32.HI R12, RZ, 0x1, R200 ;  /* 0x00000001ff0c7819 */ /* 0x004fe200000116c8 */
[----:B------:R-:W0:Y:S01]  /*1eb0*/  LDGDEPBAR ;  /* 0x00000000000079af */ /* 0x000e220000000000 */
[C---:B------:R-:W-:Y:S02]  /*1ec0*/  @!P3 IMAD.WIDE.U32 R14, R134.reuse, 0x30, R16 ;  /* 0x00000030860eb825 */ /* 0x040fe400078e0010 */
[C---:B------:R-:W-:Y:S02]  /*1ed0*/  LOP3.LUT R3, R7.reuse, 0x8, R12, 0x78, !PT ;  /* 0x0000000807037812 */ /* 0x040fe400078e780c */
[----:B------:R-:W-:Y:S01]  /*1ee0*/  LOP3.LUT R12, R7, 0x8, R200, 0x78, !PT ;  /* 0x00000008070c7812 */ /* 0x000fe200078e78c8 */
[----:B------:R-:W-:Y:S01]  /*1ef0*/  @!P3 IMAD.IADD R11, R15, 0x1, R11 ;  /* 0x000000010f0bb824 */ /* 0x000fe200078e020b */
[----:B------:R-:W-:Y:S01]  /*1f00*/  @!P5 LEA.HI.X R7, R134, R17, R135, 0x4, P1 ;  /* 0x000000118607d211 */ /* 0x000fe200008f2487 */
[----:B------:R-:W-:-:S02]  /*1f10*/  IMAD.IADD R10, R3, 0x1, R10 ;  /* 0x00000001030a7824 */ /* 0x000fc400078e020a */
[----:B------:R-:W-:Y:S01]  /*1f20*/  IMAD R97, R12, 0x2, R97 ;  /* 0x000000020c617824 */ /* 0x000fe200078e0261 */
[----:B----4-:R-:W-:Y:S02]  /*1f30*/  @!P4 IADD3 R8, P0, PT, R16, R156, RZ ;  /* 0x0000009c1008c210 */ /* 0x010fe40007f1e0ff */
[----:B------:R-:W-:Y:S02]  /*1f40*/  LEA R82, R10, UR12, 0x1 ;  /* 0x0000000c0a527c11 */ /* 0x000fe4000f8e08ff */
[----:B------:R-:W-:Y:S01]  /*1f50*/  @!P4 LEA R22, P1, R8, R5, 0x1 ;  /* 0x000000050816c211 */ /* 0x000fe200078208ff */
[----:B------:R-:W-:Y:S01]  /*1f60*/  @!P4 IMAD.X R9, R2, 0x1, R17, P0 ;  /* 0x000000010209c824 */ /* 0x000fe200000e0611 */
[----:B------:R-:W-:-:S04]  /*1f70*/  IADD3 R95, PT, PT, R97, UR12, RZ ;  /* 0x0000000c615f7c10 */ /* 0x000fc8000fffe0ff */
[----:B------:R-:W-:Y:S02]  /*1f80*/  @!P4 LEA.HI.X R23, R8, R4, R9, 0x1, P1 ;  /* 0x000000040817c211 */ /* 0x000fe400008f0c09 */
[----:B---3--:R-:W-:Y:S01]  /*1f90*/  @!P6 LEA R18, P2, R16, R5, 0x1 ;  /* 0x000000051012e211 */ /* 0x008fe200078408ff */
[----:B------:R-:W-:-:S04]  /*1fa0*/  DEPBAR.LE SB0, 0x0 ;  /* 0x000080000000791a */ /* 0x000fc80000000000 */
[-C--:B------:R-:W-:Y:S01]  /*1fb0*/  @!P6 LEA.HI.X R19, R16, R4.reuse, R17, 0x1, P2 ;  /* 0x000000041013e211 */ /* 0x080fe200010f0c11 */
[----:B------:R-:W-:Y:S01]  /*1fc0*/  BAR.SYNC.DEFER_BLOCKING 0x0 ;  /* 0x0000000000007b1d */ /* 0x000fe20000010000 */
[-C--:B------:R-:W-:Y:S02]  /*1fd0*/  @!P5 LEA R20, P2, R6, R5.reuse, 0x1 ;  /* 0x000000050614d211 */ /* 0x080fe400078408ff */
[----:B------:R-:W-:Y:S02]  /*1fe0*/  @!P3 LEA R16, P0, R14, R5, 0x1 ;  /* 0x000000050e10b211 */ /* 0x000fe400078008ff */
[-C--:B------:R-:W-:Y:S02]  /*1ff0*/  @!P5 LEA.HI.X R21, R6, R4.reuse, R7, 0x1, P2 ;  /* 0x000000040615d211 */ /* 0x080fe400010f0c07 */
[----:B------:R-:W-:Y:S02]  /*2000*/  @!P3 LEA.HI.X R17, R14, R4, R11, 0x1, P0 ;  /* 0x000000040e11b211 */ /* 0x000fe400000f0c0b */
[----:B------:R-:W-:-:S02]  /*2010*/  LOP3.LUT P0, RZ, R200, 0x2, RZ, 0xc0, !PT ;  /* 0x00000002c8ff7812 */ /* 0x000fc4000780c0ff */
[----:B------:R-:W-:Y:S02]  /*2020*/  LOP3.LUT P2, RZ, R200, 0x4, RZ, 0xc0, !PT ;  /* 0x00000004c8ff7812 */ /* 0x000fe4000784c0ff */
[----:B------:R-:W-:Y:S02]  /*2030*/  SEL R86, R86, 0xffffffe0, !P0 ;  /* 0xffffffe056567807 */ /* 0x000fe40004000000 */
[----:B------:R-:W-:Y:S02]  /*2040*/  SEL R87, R87, 0xffffffc0, !P2 ;  /* 0xffffffc057577807 */ /* 0x000fe40005000000 */
[----:B------:R-:W-:Y:S01]  /*2050*/  P2R R4, PR, RZ, 0x4 ;  /* 0x00000004ff047803 */ /* 0x000fe20000000000 */
[C-C-:B------:R-:W-:Y:S02]  /*2060*/  IMAD.IADD R80, R82.reuse, 0x1, R86.reuse ;  /* 0x0000000152507824 */ /* 0x140fe400078e0256 */
[C---:B------:R-:W-:Y:S02]  /*2070*/  IMAD.IADD R96, R95.reuse, 0x1, R86 ;  /* 0x000000015f607824 */ /* 0x040fe400078e0256 */
[--C-:B------:R-:W-:Y:S01]  /*2080*/  IMAD.IADD R81, R82, 0x1, R87.reuse ;  /* 0x0000000152517824 */ /* 0x100fe200078e0257 */
[----:B------:R-:W-:Y:S01]  /*2090*/  @!PT LDS RZ, [RZ] ;  /* 0x00000000fffff984 */ /* 0x000fe20000000800 */
[----:B------:R-:W-:Y:S01]  /*20a0*/  @!PT LDS RZ, [RZ] ;  /* 0x00000000fffff984 */ /* 0x000fe20000000800 */
[----:B------:R-:W-:Y:S01]  /*20b0*/  @!PT LDS RZ, [RZ] ;  /* 0x00000000fffff984 */ /* 0x000fe20000000800 */
[----:B------:R-:W-:Y:S01]  /*20c0*/  @!P6 LDGSTS.E.BYPASS.LTC128B.128 [R98+0xc000], desc[UR10][R18.64] ;  /* 0x0c0000001262efae */ /* 0x000fe2000b981a0a */
[----:B------:R-:W-:-:S03]  /*20d0*/  IMAD.IADD R95, R95, 0x1, R87 ;  /* 0x000000015f5f7824 */ /* 0x000fc600078e0257 */
[C---:B------:R-:W-:Y:S01]  /*20e0*/  IADD3 R99, PT, PT, R86.reuse, R81, RZ ;  /* 0x0000005156637210 */ /* 0x040fe20007ffe0ff */
[----:B------:R-:W-:Y:S01]  /*20f0*/  @!P6 LDGSTS.E.BYPASS.LTC128B.128 [R98+0xe000], desc[UR10][R18.64+0x80] ;  /* 0x0e0000801262efae */ /* 0x000fe2000b981a0a */
[----:B------:R-:W-:-:S03]  /*2100*/  IMAD.IADD R94, R86, 0x1, R95 ;  /* 0x00000001565e7824 */ /* 0x000fc600078e025f */
        /* <DEDUP_REMOVED lines=35> */
[----:B------:R-:W1:Y:S04]  /*2340*/  LDSM.16.M88.4 R68, [R97+UR12+0x7800] ;  /* 0x0078000c6144783b */ /* 0x000e680008000200 */
[----:B------:R-:W-:Y:S04]  /*2350*/  LDSM.16.M88.4 R36, [R80] ;  /* 0x000000005024783b */ /* 0x000fe80000000200 */
[----:B------:R-:W1:Y:S04]  /*2360*/  LDSM.16.M88.4 R44, [R96+0x6000] ;  /* 0x00600000602c783b */ /* 0x000e680000000200 */
[----:B------:R-:W1:Y:S04]  /*2370*/  LDSM.16.M88.4 R40, [R96+0x6800] ;  /* 0x006800006028783b */ /* 0x000e680000000200 */
[----:B------:R-:W1:Y:S04]  /*2380*/  LDSM.16.M88.4 R8, [R96+0x7000] ;  /* 0x007000006008783b */ /* 0x000e680000000200 */
[----:B------:R-:W1:Y:S04]  /*2390*/  LDSM.16.M88.4 R64, [R96+0x7800] ;  /* 0x007800006040783b */ /* 0x000e680000000200 */
[----:B--2---:R-:W-:Y:S01]  /*23a0*/  LDSM.16.M88.4 R16, [R81] ;  /* 0x000000005110783b */ /* 0x004fe20000000200 */
[C---:B---3--:R-:W-:Y:S03]  /*23b0*/  HMMA.16816.F32 R12, R48.reuse, R32, RZ ;  /* 0x00000020300c723c */ /* 0x048fe600000018ff */
[----:B------:R-:W2:Y:S04]  /*23c0*/  LDSM.16.M88.4 R20, [R95+0x6000] ;  /* 0x006000005f14783b */ /* 0x000ea80000000200 */
        /* <DEDUP_REMOVED lines=9> */
[----:B-1----:R-:W-:Y:S08]  /*2460*/  HMMA.16816.F32 R52, R48, R68, RZ ;  /* 0x000000443034723c */ /* 0x002ff000000018ff */
[C---:B------:R-:W-:Y:S08]  /*2470*/  HMMA.16816.F32 R12, R36.reuse, R44, R12 ;  /* 0x0000002c240c723c */ /* 0x040ff0000000180c */
[C---:B------:R-:W-:Y:S01]  /*2480*/  HMMA.16816.F32 R32, R36.reuse, R46, R32 ;  /* 0x0000002e2420723c */ /* 0x040fe20000001820 */
[----:B------:R-:W-:Y:S07]  /*2490*/  LDSM.16.M88.4 R44, [R94+0x6000] ;  /* 0x006000005e2c783b */ /* 0x000fee0000000200 */
[C---:B------:R-:W-:Y:S08]  /*24a0*/  HMMA.16816.F32 R28, R36.reuse, R40, R28 ;  /* 0x00000028241c723c */ /* 0x040ff0000000181c */
[C---:B------:R-:W-:Y:S01]  /*24b0*/  HMMA.16816.F32 R24, R36.reuse, R42, R24 ;  /* 0x0000002a2418723c */ /* 0x040fe20000001818 */
[----:B------:R-:W1:Y:S07]  /*24c0*/  LDSM.16.M88.4 R40, [R95+0x7800] ;  /* 0x007800005f28783b */ /* 0x000e6e0000000200 */
[C---:B------:R-:W-:Y:S08]  /*24d0*/  HMMA.16816.F32 R60, R36.reuse, R8, R60 ;  /* 0x00000008243c723c */ /* 0x040ff0000000183c */
[----:B------:R-:W-:Y:S01]  /*24e0*/  HMMA.16816.F32 R56, R36, R10, R56 ;  /* 0x0000000a2438723c */ /* 0x000fe20000001838 */
[----:B------:R-:W5:Y:S07]  /*24f0*/  LDSM.16.M88.4 R8, [R99] ;  /* 0x000000006308783b */ /* 0x000f6e0000000200 */
[----:B------:R-:W-:Y:S01]  /*2500*/  HMMA.16816.F32 R48, R48, R70, RZ ;  /* 0x000000463030723c */ /* 0x000fe200000018ff */
[----:B------:R-:W5:Y:S07]  /*2510*/  LDSM.16.M88.4 R68, [R94+0x6800] ;  /* 0x006800005e44783b */ /* 0x000f6e0000000200 */
[----:B------:R-:W-:Y:S08]  /*2520*/  HMMA.16816.F32 R52, R36, R64, R52 ;  /* 0x000000402434723c */ /* 0x000ff00000001834 */
[----:B--2---:R-:W-:Y:S08]  /*2530*/  HMMA.16816.F32 R12, R16, R20, R12 ;  /* 0x00000014100c723c */ /* 0x004ff0000000180c */
[----:B------:R-:W-:Y:S01]  /*2540*/  HMMA.16816.F32 R48, R36, R66, R48 ;  /* 0x000000422430723c */ /* 0x000fe20000001830 */
[----:B------:R-:W2:Y:S04]  /*2550*/  LDSM.16.M88.4 R64, [R94+0x7000] ;  /* 0x007000005e40783b */ /* 0x000ea80000000200 */
[----:B------:R-:W-:Y:S03]  /*2560*/  LDSM.16.M88.4 R36, [R82+0x2000] ;  /* 0x002000005224783b */ /* 0x000fe60000000200 */
[C---:B------:R-:W-:Y:S01]  /*2570*/  HMMA.16816.F32 R32, R16.reuse, R22, R32 ;  /* 0x000000161020723c */ /* 0x040fe20000001820 */
[----:B------:R-:W2:Y:S07]  /*2580*/  LDSM.16.M88.4 R20, [R94+0x7800] ;  /* 0x007800005e14783b */ /* 0x000eae0000000200 */
[C---:B---3--:R-:W-:Y:S08]  /*2590*/  HMMA.16816.F32 R28, R16.reuse, R4, R28 ;  /* 0x00000004101c723c */ /* 0x048ff0000000181c */
[C---:B------:R-:W-:Y:S01]  /*25a0*/  HMMA.16816.F32 R24, R16.reuse, R6, R24 ;  /* 0x000000061018723c */ /* 0x040fe20000001818 */
[----:B------:R-:W3:Y:S07]  /*25b0*/  LDSM.16.M88.4 R4, [R97+UR12+0x8000] ;  /* 0x0080000c6104783b */ /* 0x000eee0008000200 */
[C---:B----4-:R-:W-:Y:S08]  /*25c0*/  HMMA.16816.F32 R60, R16.reuse, R72, R60 ;  /* 0x00000048103c723c */ /* 0x050ff0000000183c */
[C---:B------:R-:W-:Y:S01]  /*25d0*/  HMMA.16816.F32 R56, R16.reuse, R74, R56 ;  /* 0x0000004a1038723c */ /* 0x040fe20000001838 */
[----:B------:R-:W-:Y:S07]  /*25e0*/  LDSM.16.M88.4 R72, [R81+0x2000] ;  /* 0x002000005148783b */ /* 0x000fee0000000200 */
[C---:B-1----:R-:W-:Y:S08]  /*25f0*/  HMMA.16816.F32 R52, R16.reuse, R40, R52 ;  /* 0x000000281034723c */ /* 0x042ff00000001834 */
[----:B------:R-:W-:Y:S01]  /*2600*/  HMMA.16816.F32 R48, R16, R42, R48 ;  /* 0x0000002a1030723c */ /* 0x000fe20000001830 */
[----:B------:R-:W1:Y:S04]  /*2610*/  LDSM.16.M88.4 R16, [R97+UR12+0x8800] ;  /* 0x0088000c6110783b */ /* 0x000e680008000200 */
[----:B------:R-:W4:Y:S03]  /*2620*/  LDSM.16.M88.4 R40, [R97+UR12+0x9000] ;  /* 0x0090000c6128783b */ /* 0x000f260008000200 */
[C---:B-----5:R-:W-:Y:S08]  /*2630*/  HMMA.16816.F32 R12, R8.reuse, R44, R12 ;  /* 0x0000002c080c723c */ /* 0x060ff0000000180c */
[C---:B------:R-:W-:Y:S01]  /*2640*/  HMMA.16816.F32 R32, R8.reuse, R46, R32 ;  /* 0x0000002e0820723c */ /* 0x040fe20000001820 */
[----:B------:R-:W5:Y:S07]  /*2650*/  LDSM.16.M88.4 R44, [R97+UR12+0x9800] ;  /* 0x0098000c612c783b */ /* 0x000f6e0008000200 */
        /* <DEDUP_REMOVED lines=9> */
[----:B------:R-:W2:Y:S03]  /*26f0*/  LDSM.16.M88.4 R20, [R96+0x8000] ;  /* 0x008000006014783b */ /* 0x000ea60000000200 */
[C---:B---3--:R-:W-:Y:S08]  /*2700*/  HMMA.16816.F32 R12, R36.reuse, R4, R12 ;  /* 0x00000004240c723c */ /* 0x048ff0000000180c */
[C---:B------:R-:W-:Y:S01]  /*2710*/  HMMA.16816.F32 R32, R36.reuse, R6, R32 ;  /* 0x000000062420723c */ /* 0x040fe20000001820 */
[----:B------:R-:W3:Y:S07]  /*2720*/  LDSM.16.M88.4 R4, [R96+0x8800] ;  /* 0x008800006004783b */ /* 0x000eee0000000200 */
[C---:B-1----:R-:W-:Y:S08]  /*2730*/  HMMA.16816.F32 R28, R36.reuse, R16, R28 ;  /* 0x00000010241c723c */ /* 0x042ff0000000181c */
[C---:B------:R-:W-:Y:S01]  /*2740*/  HMMA.16816.F32 R24, R36.reuse, R18, R24 ;  /* 0x000000122418723c */ /* 0x040fe20000001818 */
[----:B------:R-:W1:Y:S07]  /*2750*/  LDSM.16.M88.4 R16, [R96+0x9000] ;  /* 0x009000006010783b */ /* 0x000e6e0000000200 */
[C---:B----4-:R-:W-:Y:S08]  /*2760*/  HMMA.16816.F32 R60, R36.reuse, R40, R60 ;  /* 0x00000028243c723c */ /* 0x050ff0000000183c */
[C---:B------:R-:W-:Y:S01]  /*2770*/  HMMA.16816.F32 R56, R36.reuse, R42, R56 ;  /* 0x0000002a2438723c */ /* 0x040fe20000001838 */
[----:B------:R-:W-:Y:S07]  /*2780*/  LDSM.16.M88.4 R40, [R96+0x9800] ;  /* 0x009800006028783b */ /* 0x000fee0000000200 */
[C---:B-----5:R-:W-:Y:S08]  /*2790*/  HMMA.16816.F32 R52, R36.reuse, R44, R52 ;  /* 0x0000002c2434723c */ /* 0x060ff00000001834 */
[----:B------:R-:W-:Y:S01]  /*27a0*/  HMMA.16816.F32 R48, R36, R46, R48 ;  /* 0x0000002e2430723c */ /* 0x000fe20000001830 */
[----:B------:R-:W4:Y:S04]  /*27b0*/  LDSM.16.M88.4 R36, [R95+0x8000] ;  /* 0x008000005f24783b */ /* 0x000f280000000200 */
[----:B------:R-:W-:Y:S03]  /*27c0*/  LDSM.16.M88.4 R44, [R99+0x2000] ;  /* 0x00200000632c783b */ /* 0x000fe60000000200 */
[C---:B--2---:R-:W-:Y:S08]  /*27d0*/  HMMA.16816.F32 R12, R8.reuse, R20, R12 ;  /* 0x00000014080c723c */ /* 0x044ff0000000180c */
[C---:B------:R-:W-:Y:S01]  /*27e0*/  HMMA.16816.F32 R32, R8.reuse, R22, R32 ;  /* 0x000000160820723c */ /* 0x040fe20000001820 */
[----:B------:R-:W-:Y:S07]  /*27f0*/  LDSM.16.M88.4 R20, [R82+0x4000] ;  /* 0x004000005214783b */ /* 0x000fee0000000200 */
[C---:B---3--:R-:W-:Y:S08]  /*2800*/  HMMA.16816.F32 R28, R8.reuse, R4, R28 ;  /* 0x00000004081c723c */ /* 0x048ff0000000181c */
[C---:B------:R-:W-:Y:S01]  /*2810*/  HMMA.16816.F32 R24, R8.reuse, R6, R24 ;  /* 0x000000060818723c */ /* 0x040fe20000001818 */
[----:B------:R-:W2:Y:S07]  /*2820*/  LDSM.16.M88.4 R4, [R95+0x8800] ;  /* 0x008800005f04783b */ /* 0x000eae0000000200 */
[----:B-1----:R-:W-:Y:S08]  /*2830*/  HMMA.16816.F32 R60, R8, R16, R60 ;  /* 0x00000010083c723c */ /* 0x002ff0000000183c */
[C---:B----4-:R-:W-:Y:S08]  /*2840*/  HMMA.16816.F32 R12, R72.reuse, R36, R12 ;  /* 0x00000024480c723c */ /* 0x050ff0000000180c */
[----:B------:R-:W-:Y:S01]  /*2850*/  HMMA.16816.F32 R32, R72, R38, R32 ;  /* 0x000000264820723c */ /* 0x000fe20000001820 */
[----:B------:R-:W1:Y:S07]  /*2860*/  LDSM.16.M88.4 R36, [R94+0x9000] ;  /* 0x009000005e24783b */ /* 0x000e6e0000000200 */
[C---:B------:R-:W-:Y:S01]  /*2870*/  HMMA.16816.F32 R56, R8.reuse, R18, R56 ;  /* 0x000000120838723c */ /* 0x040fe20000001838 */
[----:B------:R-:W3:Y:S07]  /*2880*/  LDSM.16.M88.4 R16, [R97+UR12+0xa000] ;  /* 0x00a0000c6110783b */ /* 0x000eee0008000200 */
        /* <DEDUP_REMOVED lines=8> */
[C---:B--2---:R-:W-:Y:S08]  /*2910*/  HMMA.16816.F32 R28, R72.reuse, R4, R28 ;  /* 0x00000004481c723c */ /* 0x044ff0000000181c */
[----:B------:R-:W-:Y:S01]  /*2920*/  HMMA.16816.F32 R24, R72, R6, R24 ;  /* 0x000000064818723c */ /* 0x000fe20000001818 */
[----:B------:R-:W2:Y:S07]  /*2930*/  LDSM.16.M88.4 R4, [R96+0xa000] ;  /* 0x00a000006004783b */ /* 0x000eae0000000200 */
        /* <DEDUP_REMOVED lines=8> */
[C---:B---3--:R-:W-:Y:S01]  /*29c0*/  HMMA.16816.F32 R72, R20.reuse, R16, R12 ;  /* 0x000000101448723c */ /* 0x048fe2000000180c */
[----:B------:R-:W3:Y:S07]  /*29d0*/  LDSM.16.M88.4 R12, [R95+0xa000] ;  /* 0x00a000005f0c783b */ /* 0x000eee0000000200 */
[----:B------:R-:W-:Y:S01]  /*29e0*/  HMMA.16816.F32 R32, R20, R18, R32 ;  /* 0x000000121420723c */ /* 0x000fe20000001820 */
[----:B------:R-:W5:Y:S07]  /*29f0*/  LDSM.16.M88.4 R16, [R96+0xa800] ;  /* 0x00a800006010783b */ /* 0x000f6e0000000200 */
[C---:B----4-:R-:W-:Y:S08]  /*2a00*/  HMMA.16816.F32 R28, R44.reuse, R40, R28 ;  /* 0x000000282c1c723c */ /* 0x050ff0000000181c */
[----:B------:R-:W-:Y:S01]  /*2a10*/  HMMA.16816.F32 R24, R44, R42, R24 ;  /* 0x0000002a2c18723c */ /* 0x000fe20000001818 */
[----:B------:R-:W-:Y:S07]  /*2a20*/  LDSM.16.M88.4 R40, [R94+0xa000] ;  /* 0x00a000005e28783b */ /* 0x000fee0000000200 */
[C---:B--2---:R-:W-:Y:S01]  /*2a30*/  HMMA.16816.F32 R76, R8.reuse, R4, R72 ;  /* 0x00000004084c723c */ /* 0x044fe20000001848 */
[----:B------:R-:W2:Y:S07]  /*2a40*/  LDSM.16.M88.4 R72, [R99+0x4000] ;  /* 0x004000006348783b */ /* 0x000eae0000000200 */
[----:B------:R-:W-:Y:S01]  /*2a50*/  HMMA.16816.F32 R32, R8, R6, R32 ;  /* 0x000000060820723c */ /* 0x000fe20000001820 */
[----:B------:R-:W4:Y:S07]  /*2a60*/  LDSM.16.M88.4 R4, [R95+0xa800] ;  /* 0x00a800005f04783b */ /* 0x000f2e0000000200 */
[C---:B-1----:R-:W-:Y:S08]  /*2a70*/  HMMA.16816.F32 R28, R20.reuse, R36, R28 ;  /* 0x00000024141c723c */ /* 0x042ff0000000181c */
[----:B------:R-:W-:Y:S01]  /*2a80*/  HMMA.16816.F32 R24, R20, R38, R24 ;  /* 0x000000261418723c */ /* 0x000fe20000001818 */
[----:B------:R-:W-:Y:S07]  /*2a90*/  LDSM.16.M88.4 R36, [R96+0xb000] ;  /* 0x00b000006024783b */ /* 0x000fee0000000200 */
[C---:B---3--:R-:W-:Y:S08]  /*2aa0*/  HMMA.16816.F32 R76, R68.reuse, R12, R76 ;  /* 0x0000000c444c723c */ /* 0x048ff0000000184c */
[----:B------:R-:W-:Y:S01]  /*2ab0*/  HMMA.16816.F32 R32, R68, R14, R32 ;  /* 0x0000000e4420723c */ /* 0x000fe20000001820 */
[----:B------:R-:W1:Y:S07]  /*2ac0*/  LDSM.16.M88.4 R12, [R94+0xa800] ;  /* 0x00a800005e0c783b */ /* 0x000e6e0000000200 */
[C---:B-----5:R-:W-:Y:S08]  /*2ad0*/  HMMA.16816.F32 R28, R8.reuse, R16, R28 ;  /* 0x00000010081c723c */ /* 0x060ff0000000181c */
[----:B------:R-:W-:Y:S01]  /*2ae0*/  HMMA.16816.F32 R24, R8, R18, R24 ;  /* 0x000000120818723c */ /* 0x000fe20000001818 */
[----:B------:R-:W3:Y:S07]  /*2af0*/  LDSM.16.M88.4 R16, [R95+0xb000] ;  /* 0x00b000005f10783b */ /* 0x000eee0000000200 */
[----:B--2---:R-:W-:Y:S08]  /*2b00*/  HMMA.16816.F32 R76, R72, R40, R76 ;  /* 0x00000028484c723c */ /* 0x004ff0000000184c */
[----:B------:R-:W-:Y:S08]  /*2b10*/  HMMA.16816.F32 R60, R20, R80, R60 ;  /* 0x00000050143c723c */ /* 0x000ff0000000183c */
[----:B------:R-:W-:Y:S01]  /*2b20*/  HMMA.16816.F32 R32, R72, R42, R32 ;  /* 0x0000002a4820723c */ /* 0x000fe20000001820 */
[----:B------:R-:W2:Y:S07]  /*2b30*/  LDSM.16.M88.4 R40, [R97+UR12+0xb800] ;  /* 0x00b8000c6128783b */ /* 0x000eae0008000200 */
        /* <DEDUP_REMOVED lines=31> */
[C---:B---3--:R-:W-:Y:S02]  /*2d30*/  HMMA.16816.F32 R60, R68.reuse, R16, R60 ;  /* 0x00000010443c723c */ /* 0x048fe4000000183c */
[----:B------:R3:W-:Y:S06]  /*2d40*/  MUFU.TANH R39, R31 ;  /* 0x0000001f00277308 */ /* 0x0007ec0000002400 */
[----:B------:R-:W-:Y:S01]  /*2d50*/  HMMA.16816.F32 R56, R68, R18, R56 ;  /* 0x000000124438723c */ /* 0x000fe20000001838 */
[----:B------:R-:W5:Y:S01]  /*2d60*/  LDSM.16.M88.4 R16, [R95+0xb800] ;  /* 0x00b800005f10783b */ /* 0x000f620000000200 */
[----:B------:R-:W-:Y:S06]  /*2d70*/  MUFU.TANH R64, R64 ;  /* 0x0000004000407308 */ /* 0x000fec0000002400 */
[----:B--2---:R-:W-:Y:S02]  /*2d80*/  HMMA.16816.F32 R52, R20, R40, R52 ;  /* 0x000000281434723c */ /* 0x004fe40000001834 */
[----:B------:R-:W2:Y:S01]  /*2d90*/  MUFU.TANH R76, R76 ;  /* 0x0000004c004c7308 */ /* 0x000ea20000002400 */
[----:B---3--:R-:W3:Y:S01]  /*2da0*/  LDSM.16.M88.4 R28, [R94+0xb800] ;  /* 0x00b800005e1c783b */ /* 0x008ee20000000200 */
[----:B------:R-:W-:-:S04]  /*2db0*/  DEPBAR.LE SB0, 0x0 ;  /* 0x000080000000791a */ /* 0x000fc80000000000 */
[----:B------:R-:W-:Y:S02]  /*2dc0*/  HMMA.16816.F32 R48, R20, R42, R48 ;  /* 0x0000002a1430723c */ /* 0x000fe40000001830 */
[----:B------:R-:W-:Y:S06]  /*2dd0*/  MUFU.TANH R65, R65 ;  /* 0x0000004100417308 */ /* 0x000fec0000002400 */
[----:B----4-:R-:W-:Y:S01]  /*2de0*/  HMMA.16816.F32 R56, R72, R6, R56 ;  /* 0x000000064838723c */ /* 0x010fe20000001838 */
[----:B------:R-:W-:Y:S01]  /*2df0*/  IMAD.SHL.U32 R6, R200, 0x2, RZ ;  /* 0x00000002c8067824 */ /* 0x000fe200078e00ff */
[----:B------:R-:W4:Y:S04]  /*2e00*/  MUFU.TANH R77, R77 ;  /* 0x0000004d004d7308 */ /* 0x000f280000002400 */
[----:B------:R-:W-:-:S02]  /*2e10*/  LOP3.LUT R6, R6, 0x6, RZ, 0xc0, !PT ;  /* 0x0000000606067812 */ /* 0x000fc400078ec0ff */
[----:B-1----:R-:W-:Y:S01]  /*2e20*/  HMMA.16816.F32 R52, R8, R12, R52 ;  /* 0x0000000c0834723c */ /* 0x002fe20000001834 */
[----:B------:R-:W-:Y:S01]  /*2e30*/  FMUL.FTZ R12, R27, UR9 ;  /* 0x000000091b0c7c20 */ /* 0x000fe20008410000 */
[----:B------:R-:W-:Y:S01]  /*2e40*/  MUFU.TANH R24, R24 ;  /* 0x0000001800187308 */ /* 0x000fe20000002400 */
[----:B------:R-:W-:-:S04]  /*2e50*/  IMAD R89, R89, 0x40, R6 ;  /* 0x0000004059597824 */ /* 0x000fc800078e0206 */
[C---:B------:R-:W-:Y:S01]  /*2e60*/  VIADD R7, R89.reuse, 0x1 ;  /* 0x0000000159077836 */ /* 0x040fe20000000000 */
[----:B------:R-:W-:Y:S01]  /*2e70*/  HMMA.16816.F32 R48, R8, R14, R48 ;  /* 0x0000000e0830723c */ /* 0x000fe20000001830 */
[CC--:B------:R-:W-:Y:S01]  /*2e80*/  ISETP.GE.AND P5, PT, R89.reuse, R100.reuse, PT ;  /* 0x000000645900720c */ /* 0x0c0fe20003fa6270 */
[C---:B------:R-:W-:Y:S01]  /*2e90*/  VIADD R11, R89.reuse, 0x8 ;  /* 0x00000008590b7836 */ /* 0x040fe20000000000 */
[----:B------:R-:W-:Y:S01]  /*2ea0*/  IADD3 R9, PT, PT, R89, 0x9, RZ ;  /* 0x0000000959097810 */ /* 0x000fe20007ffe0ff */
[----:B------:R-:W-:Y:S01]  /*2eb0*/  MUFU.TANH R12, R12 ;  /* 0x0000000c000c7308 */ /* 0x000fe20000002400 */
[-C--:B------:R-:W-:Y:S01]  /*2ec0*/  ISETP.GE.AND P4, PT, R7, R100.reuse, PT ;  /* 0x000000640700720c */ /* 0x080fe20003f86270 */
[----:B------:R-:W-:Y:S01]  /*2ed0*/  VIADD R7, R89, 0x10 ;  /* 0x0000001059077836 */ /* 0x000fe20000000000 */
[-C--:B------:R-:W-:Y:S01]  /*2ee0*/  ISETP.GE.AND P2, PT, R9, R100.reuse, PT ;  /* 0x000000640900720c */ /* 0x080fe20003f46270 */
[----:B------:R-:W-:Y:S01]  /*2ef0*/  HMMA.16816.F32 R60, R72, R4, R60 ;  /* 0x00000004483c723c */ /* 0x000fe2000000183c */
[----:B------:R-:W-:Y:S01]  /*2f00*/  FMUL.FTZ R4, R25, UR9 ;  /* 0x0000000919047c20 */ /* 0x000fe20008410000 */
[----:B------:R-:W-:Y:S01]  /*2f10*/  FMUL.FTZ R5, R26, UR9 ;  /* 0x000000091a057c20 */ /* 0x000fe20008410000 */
[-C--:B------:R-:W-:Y:S01]  /*2f20*/  ISETP.GE.AND P1, PT, R7, R100.reuse, PT ;  /* 0x000000640700720c */ /* 0x080fe20003f26270 */
[C---:B------:R-:W-:Y:S01]  /*2f30*/  VIADD R7, R89.reuse, 0x11 ;  /* 0x0000001159077836 */ /* 0x040fe20000000000 */
[----:B--2---:R-:W-:Y:S01]  /*2f40*/  FSEL R25, R76, -INF , !P5 ;  /* 0xff8000004c197808 */ /* 0x004fe20006800000 */
[----:B------:R-:W-:Y:S01]  /*2f50*/  VIADD R9, R89, 0x19 ;  /* 0x0000001959097836 */ /* 0x000fe20000000000 */
[----:B------:R-:W-:Y:S01]  /*2f60*/  ISETP.GE.AND P3, PT, R11, R100, PT ;  /* 0x000000640b00720c */ /* 0x000fe20003f66270 */
[C---:B-----5:R-:W-:Y:S01]  /*2f70*/  HMMA.16816.F32 R52, R68.reuse, R16, R52 ;  /* 0x000000104434723c */ /* 0x060fe20000001834 */
[----:B------:R-:W1:Y:S01]  /*2f80*/  MUFU.TANH R5, R5 ;  /* 0x0000000500057308 */ /* 0x000e620000002400 */
[----:B----4-:R-:W-:Y:S01]  /*2f90*/  FSEL R77, R77, -INF , !P4 ;  /* 0xff8000004d4d7808 */ /* 0x010fe20006000000 */
[----:B------:R-:W-:Y:S01]  /*2fa0*/  FMUL.FTZ R56, R56, UR9 ;  /* 0x0000000938387c20 */ /* 0x000fe20008410000 */
[----:B------:R-:W-:Y:S01]  /*2fb0*/  FSEL R65, R65, -INF , !P4 ;  /* 0xff80000041417808 */ /* 0x000fe20006000000 */
[----:B------:R-:W-:Y:S01]  /*2fc0*/  FMUL.FTZ R57, R57, UR9 ;  /* 0x0000000939397c20 */ /* 0x000fe20008410000 */
[----:B------:R-:W-:Y:S01]  /*2fd0*/  FSEL R27, R32, -INF , !P3 ;  /* 0xff800000201b7808 */ /* 0x000fe20005800000 */
[----:B------:R-:W-:Y:S01]  /*2fe0*/  FMUL.FTZ R58, R58, UR9 ;  /* 0x000000093a3a7c20 */ /* 0x000fe20008410000 */
[----:B------:R-:W-:Y:S01]  /*2ff0*/  HMMA.16816.F32 R48, R68, R18, R48 ;  /* 0x000000124430723c */ /* 0x000fe20000001830 */
[----:B------:R-:W-:Y:S01]  /*3000*/  FSEL R35, R35, -INF , !P2 ;  /* 0xff80000023237808 */ /* 0x000fe20005000000 */
[----:B------:R-:W-:Y:S01]  /*3010*/  MUFU.TANH R4, R4 ;  /* 0x0000000400047308 */ /* 0x000fe20000002400 */
[----:B------:R-:W-:Y:S01]  /*3020*/  FMUL.FTZ R60, R60, UR9 ;  /* 0x000000093c3c7c20 */ /* 0x000fe20008410000 */
[----:B------:R-:W-:Y:S01]  /*3030*/  FMUL.FTZ R62, R62, UR9 ;  /* 0x000000093e3e7c20 */ /* 0x000fe20008410000 */
[----:B------:R-:W-:Y:S01]  /*3040*/  FMUL.FTZ R61, R61, UR9 ;  /* 0x000000093d3d7c20 */ /* 0x000fe20008410000 */
[----:B------:R-:W-:Y:S01]  /*3050*/  FMUL.FTZ R63, R63, UR9 ;  /* 0x000000093f3f7c20 */ /* 0x000fe20008410000 */
[----:B------:R-:W-:Y:S01]  /*3060*/  FSEL R33, R33, -INF , !P2 ;  /* 0xff80000021217808 */ /* 0x000fe20005000000 */
[----:B------:R-:W-:Y:S01]  /*3070*/  FMUL.FTZ R59, R59, UR9 ;  /* 0x000000093b3b7c20 */ /* 0x000fe20008410000 */
[----:B------:R-:W-:Y:S01]  /*3080*/  FSEL R15, R38, -INF , !P1 ;  /* 0xff800000260f7808 */ /* 0x000fe20004800000 */
[----:B------:R-:W-:Y:S01]  /*3090*/  MUFU.TANH R211, R60 ;  /* 0x0000003c00d37308 */ /* 0x000fe20000002400 */
[----:B------:R-:W-:Y:S01]  /*30a0*/  FSEL R17, R36, -INF , !P1 ;  /* 0xff80000024117808 */ /* 0x000fe20004800000 */
[----:B---3--:R-:W-:Y:S01]  /*30b0*/  HMMA.16816.F32 R52, R72, R28, R52 ;  /* 0x0000001c4834723c */ /* 0x008fe20000001834 */
[----:B------:R-:W-:-:S02]  /*30c0*/  FSEL R29, R64, -INF , !P5 ;  /* 0xff800000401d7808 */ /* 0x000fc40006800000 */
[-C--:B------:R-:W-:Y:S01]  /*30d0*/  ISETP.GE.AND P5, PT, R7, R100.reuse, PT ;  /* 0x000000640700720c */ /* 0x080fe20003fa6270 */
[----:B------:R-:W-:Y:S02]  /*30e0*/  VIADD R7, R89, 0x18 ;  /* 0x0000001859077836 */ /* 0x000fe40000000000 */
[----:B------:R-:W2:Y:S01]  /*30f0*/  MUFU.TANH R207, R62 ;  /* 0x0000003e00cf7308 */ /* 0x000ea20000002400 */
[----:B------:R-:W-:Y:S01]  /*3100*/  FSEL R13, R39, -INF , !P5 ;  /* 0xff800000270d7808 */ /* 0x000fe20006800000 */
[----:B------:R-:W-:Y:S01]  /*3110*/  HMMA.16816.F32 R48, R72, R30, R48 ;  /* 0x0000001e4830723c */ /* 0x000fe20000001830 */
[-C--:B------:R-:W-:Y:S02]  /*3120*/  ISETP.GE.AND P4, PT, R7, R100.reuse, PT ;  /* 0x000000640700720c */ /* 0x080fe40003f86270 */
[----:B------:R-:W-:Y:S02]  /*3130*/  FSEL R7, R34, -INF , !P3 ;  /* 0xff80000022077808 */ /* 0x000fe40005800000 */
[-C--:B------:R-:W-:Y:S01]  /*3140*/  ISETP.GE.AND P3, PT, R9, R100.reuse, PT ;  /* 0x000000640900720c */ /* 0x080fe20003f66270 */
[----:B------:R-:W-:Y:S01]  /*3150*/  VIADD R9, R89, 0x20 ;  /* 0x0000002059097836 */ /* 0x000fe20000000000 */
[----:B------:R-:W-:Y:S01]  /*3160*/  MUFU.TANH R209, R61 ;  /* 0x0000003d00d17308 */ /* 0x000fe20000002400 */
[----:B-1----:R-:W-:Y:S01]  /*3170*/  FSEL R11, R5, -INF , !P4 ;  /* 0xff800000050b7808 */ /* 0x002fe20006000000 */
[----:B------:R-:W-:Y:S01]  /*3180*/  VIADD R5, R89, 0x30 ;  /* 0x0000003059057836 */ /* 0x000fe20000000000 */
[----:B------:R-:W-:Y:S01]  /*3190*/  FSEL R23, R24, -INF , !P4 ;  /* 0xff80000018177808 */ /* 0x000fe20006000000 */
[----:B------:R-:W-:Y:S01]  /*31a0*/  FMUL.FTZ R52, R52, UR9 ;  /* 0x0000000934347c20 */ /* 0x000fe20008410000 */
[-C--:B------:R-:W-:Y:S01]  /*31b0*/  ISETP.GE.AND P2, PT, R9, R100.reuse, PT ;  /* 0x000000640900720c */ /* 0x080fe20003f46270 */
[----:B------:R-:W-:Y:S01]  /*31c0*/  FMUL.FTZ R54, R54, UR9 ;  /* 0x0000000936367c20 */ /* 0x000fe20008410000 */
[----:B------:R-:W-:Y:S01]  /*31d0*/  IADD3 R9, PT, PT, R89, 0x21, RZ ;  /* 0x0000002159097810 */ /* 0x000fe20007ffe0ff */
[----:B------:R-:W1:Y:S01]  /*31e0*/  MUFU.TANH R201, R63 ;  /* 0x0000003f00c97308 */ /* 0x000e620000002400 */
[----:B------:R-:W-:Y:S01]  /*31f0*/  FMUL.FTZ R53, R53, UR9 ;  /* 0x0000000935357c20 */ /* 0x000fe20008410000 */
[----:B------:R-:W-:Y:S01]  /*3200*/  FMUL.FTZ R55, R55, UR9 ;  /* 0x0000000937377c20 */ /* 0x000fe20008410000 */
[----:B--2---:R-:W-:Y:S01]  /*3210*/  FSEL R207, R207, -INF , !P2 ;  /* 0xff800000cfcf7808 */ /* 0x004fe20005000000 */
[----:B------:R-:W-:Y:S01]  /*3220*/  FMUL.FTZ R48, R48, UR9 ;  /* 0x0000000930307c20 */ /* 0x000fe20008410000 */
[----:B------:R-:W-:Y:S01]  /*3230*/  FSEL R211, R211, -INF , !P2 ;  /* 0xff800000d3d37808 */ /* 0x000fe20005000000 */
[----:B------:R-:W-:Y:S01]  /*3240*/  FMUL.FTZ R50, R50, UR9 ;  /* 0x0000000932327c20 */ /* 0x000fe20008410000 */
[----:B------:R-:W-:Y:S01]  /*3250*/  ISETP.GE.U32.AND P2, PT, R100, 0x41, PT ;  /* 0x000000416400780c */ /* 0x000fe20003f46070 */
[----:B------:R2:W3:Y:S01]  /*3260*/  MUFU.TANH R189, R56 ;  /* 0x0000003800bd7308 */ /* 0x0004e20000002400 */
[-C--:B------:R-:W-:Y:S01]  /*3270*/  ISETP.GE.AND P1, PT, R9, R100.reuse, PT ;  /* 0x000000640900720c */ /* 0x080fe20003f26270 */
[----:B------:R-:W-:Y:S01]  /*3280*/  VIADD R9, R89, 0x28 ;  /* 0x0000002859097836 */ /* 0x000fe20000000000 */
[----:B------:R-:W-:Y:S01]  /*3290*/  ISETP.GE.AND P4, PT, R5, R100, PT ;  /* 0x000000640500720c */ /* 0x000fe20003f86270 */
[----:B------:R-:W-:Y:S01]  /*32a0*/  VIADD R5, R89, 0x31 ;  /* 0x0000003159057836 */ /* 0x000fe20000000000 */
[----:B------:R-:W-:-:S02]  /*32b0*/  FSEL R19, R37, -INF , !P5 ;  /* 0xff80000025137808 */ /* 0x000fc40006800000 */
[-C--:B------:R-:W-:Y:S01]  /*32c0*/  ISETP.GE.AND P6, PT, R9, R100.reuse, PT ;  /* 0x000000640900720c */ /* 0x080fe20003fc6270 */
[----:B------:R2:W4:Y:S01]  /*32d0*/  MUFU.TANH R187, R57 ;  /* 0x0000003900bb7308 */ /* 0x0005220000002400 */
[----:B------:R-:W-:Y:S01]  /*32e0*/  VIADD R9, R89, 0x29 ;  /* 0x0000002959097836 */ /* 0x000fe20000000000 */
[----:B------:R-:W-:Y:S02]  /*32f0*/  FSEL R21, R4, -INF , !P3 ;  /* 0xff80000004157808 */ /* 0x000fe40005800000 */
[----:B-1----:R-:W-:Y:S02]  /*3300*/  FSEL R201, R201, -INF , !P1 ;  /* 0xff800000c9c97808 */ /* 0x002fe40004800000 */
[----:B------:R-:W-:Y:S02]  /*3310*/  ISETP.GE.AND P5, PT, R9, R100, PT ;  /* 0x000000640900720c */ /* 0x000fe40003fa6270 */
[----:B------:R2:W1:Y:S01]  /*3320*/  MUFU.TANH R205, R58 ;  /* 0x0000003a00cd7308 */ /* 0x0004620000002400 */
[----:B------:R-:W-:-:S02]  /*3330*/  FSEL R9, R12, -INF , !P3 ;  /* 0xff8000000c097808 */ /* 0x000fc40005800000 */
[----:B------:R-:W-:Y:S01]  /*3340*/  FSEL R209, R209, -INF , !P1 ;  /* 0xff800000d1d17808 */ /* 0x000fe20004800000 */
[----:B------:R-:W-:Y:S01]  /*3350*/  BAR.SYNC.DEFER_BLOCKING 0x0 ;  /* 0x0000000000007b1d */ /* 0x000fe20000010000 */
[----:B------:R-:W-:-:S05]  /*3360*/  ISETP.GE.AND P3, PT, R5, R100, PT ;  /* 0x000000640500720c */ /* 0x000fca0003f66270 */
[----:B------:R2:W1:Y:S08]  /*3370*/  MUFU.TANH R203, R59 ;  /* 0x0000003b00cb7308 */ /* 0x0004700000002400 */
[----:B------:R2:W1:Y:S08]  /*3380*/  MUFU.TANH R195, R52 ;  /* 0x0000003400c37308 */ /* 0x0004700000002400 */
[----:B------:R2:W1:Y:S08]  /*3390*/  MUFU.TANH R185, R54 ;  /* 0x0000003600b97308 */ /* 0x0004700000002400 */
[----:B------:R2:W1:Y:S08]  /*33a0*/  MUFU.TANH R193, R53 ;  /* 0x0000003500c17308 */ /* 0x0004700000002400 */
[----:B------:R2:W1:Y:S08]  /*33b0*/  MUFU.TANH R183, R55 ;  /* 0x0000003700b77308 */ /* 0x0004700000002400 */
[----:B------:R2:W1:Y:S01]  /*33c0*/  MUFU.TANH R191, R48 ;  /* 0x0000003000bf7308 */ /* 0x0004620000002400 */
[----:B---34-:R-:W-:Y:S05]  /*33d0*/  @!P2 BRA `(.L_x_919) ;  /* 0x000000000088a947 */ /* 0x018fea0003800000 */
[----:B------:R-:W-:-:S05]  /*33e0*/  LEA.HI.SX32 R5, R148, 0xfffffffe, 0x1a ;  /* 0xfffffffe94057811 */ /* 0x000fca00078fd2ff */
[-C--:B------:R-:W-:Y:S02]  /*33f0*/  IMAD R4, R90, R5.reuse, RZ ;  /* 0x000000055a047224 */ /* 0x080fe400078e02ff */
[----:B------:R-:W-:-:S04]  /*3400*/  IMAD.WIDE.U32 R36, R92, R5, RZ ;  /* 0x000000055c247225 */ /* 0x000fc800078e00ff */
[----:B------:R-:W-:Y:S01]  /*3410*/  IMAD.IADD R4, R37, 0x1, R4 ;  /* 0x0000000125047824 */ /* 0x000fe200078e0204 */
[----:B------:R-:W-:-:S04]  /*3420*/  LEA R30, P1, R36, R197, 0x1 ;  /* 0x000000c5241e7211 */ /* 0x000fc800078208ff */
[----:B------:R-:W-:Y:S02]  /*3430*/  LEA.HI.X R31, R36, R196, R4, 0x1, P1 ;  /* 0x000000c4241f7211 */ /* 0x000fe400008f0c04 */
[----:B------:R-:W-:-:S03]  /*3440*/  IADD3 R5, P1, PT, R93, R36, RZ ;  /* 0x000000245d057210 */ /* 0x000fc60007f3e0ff */
[----:B------:R-:W-:Y:S01]  /*3450*/  @!PT LDS RZ, [RZ] ;  /* 0x00000000fffff984 */ /* 0x000fe20000000800 */
[----:B------:R-:W-:Y:S01]  /*3460*/  @!PT LDS RZ, [RZ] ;  /* 0x00000000fffff984 */ /* 0x000fe20000000800 */
[----:B------:R-:W-:Y:S01]  /*3470*/  @!PT LDS RZ, [RZ] ;  /* 0x00000000fffff984 */ /* 0x000fe20000000800 */
[----:B------:R3:W-:Y:S02]  /*3480*/  LDGSTS.E.BYPASS.LTC128B.128 [R98+0x6000], desc[UR10][R30.64] ;  /* 0x060000001e627fae */ /* 0x0007e4000b981a0a */
[----:B------:R-:W-:Y:S01]  /*3490*/  IMAD.X R4, R91, 0x1, R4, P1 ;  /* 0x000000015b047824 */ /* 0x000fe200008e0604 */
[CC--:B------:R-:W-:Y:S01]  /*34a0*/  LEA R6, P1, R84.reuse, R5.reuse, 0x5 ;  /* 0x0000000554067211 */ /* 0x0c0fe200078228ff */
[----:B------:R3:W-:Y:S03]  /*34b0*/  LDGSTS.E.BYPASS.LTC128B.128 [R98+0x8000], desc[UR10][R30.64+0x80] ;  /* 0x080000801e627fae */ /* 0x0007e6000b981a0a */
[----:B------:R-:W-:Y:S01]  /*34c0*/  LEA.HI.X R85, R84, R4, R85, 0x5, P1 ;  /* 0x0000000454557211 */ /* 0x000fe200008f2c55 */
[----:B------:R3:W-:Y:S01]  /*34d0*/  LDGSTS.E.BYPASS.LTC128B.128 [R98+0xa000], desc[UR10][R30.64+0x100] ;  /* 0x0a0001001e627fae */ /* 0x0007e2000b981a0a */
[----:B------:R-:W-:-:S05]  /*34e0*/  IADD3 R93, P1, PT, R93, R5, RZ ;  /* 0x000000055d5d7210 */ /* 0x000fca0007f3e0ff */
[----:B------:R-:W-:Y:S01]  /*34f0*/  IMAD.X R91, R91, 0x1, R4, P1 ;  /* 0x000000015b5b7824 */ /* 0x000fe200008e0604 */
[----:B------:R-:W-:-:S04]  /*3500*/  LEA R36, P1, R5, R197, 0x1 ;  /* 0x000000c505247211 */ /* 0x000fc800078208ff */
[----:B------:R-:W-:Y:S02]  /*3510*/  LEA.HI.X R37, R5, R196, R4, 0x1, P1 ;  /* 0x000000c405257211 */ /* 0x000fe400008f0c04 */
[----:B------:R-:W-:-:S03]  /*3520*/  LEA R4, P1, R93, R197, 0x1 ;  /* 0x000000c55d047211 */ /* 0x000fc600078208ff */
[----:B------:R3:W-:Y:S01]  /*3530*/  LDGSTS.E.BYPASS.LTC128B.128 [R98+0x6800], desc[UR10][R36.64] ;  /* 0x0680000024627fae */ /* 0x0007e2000b981a0a */
[-C--:B------:R-:W-:Y:S02]  /*3540*/  LEA.HI.X R5, R93, R196.reuse, R91, 0x1, P1 ;  /* 0x000000c45d057211 */ /* 0x080fe400008f0c5b */
[C---:B------:R-:W-:Y:S01]  /*3550*/  LEA R38, P1, R6.reuse, R197, 0x1 ;  /* 0x000000c506267211 */ /* 0x040fe200078208ff */
[----:B------:R3:W-:Y:S03]  /*3560*/  LDGSTS.E.BYPASS.LTC128B.128 [R98+0x8800], desc[UR10][R36.64+0x80] ;  /* 0x0880008024627fae */ /* 0x0007e6000b981a0a */
[----:B------:R-:W-:Y:S01]  /*3570*/  LEA.HI.X R39, R6, R196, R85, 0x1, P1 ;  /* 0x000000c406277211 */ /* 0x000fe200008f0c55 */
        /* <DEDUP_REMOVED lines=8> */
.L_x_919:
[----:B---3--:R-:W-:Y:S01]  /*3600*/  FMNMX3.FTZ R4, R29, R65, R27, !PT ;  /* 0x000000411d047276 */ /* 0x008fe2000781001b */
[----:B------:R-:W-:Y:S01]  /*3610*/  FMUL.FTZ R49, R49, UR9 ;  /* 0x0000000931317c20 */ /* 0x000fe20008410000 */
[----:B------:R-:W-:Y:S01]  /*3620*/  MUFU.TANH R179, R50 ;  /* 0x0000003200b37308 */ /* 0x000fe20000002400 */
[----:B------:R-:W-:Y:S01]  /*3630*/  FMUL.FTZ R51, R51, UR9 ;  /* 0x0000000933337c20 */ /* 0x000fe20008410000 */
[----:B------:R-:W-:Y:S01]  /*3640*/  FMNMX3.FTZ R4, R4, R33, R17, !PT ;  /* 0x0000002104047276 */ /* 0x000fe20007810011 */
[----:B------:R-:W3:Y:S01]  /*3650*/  LDCU UR9, c[0x0][0x45c] ;  /* 0x00008b80ff0977ac */ /* 0x000ee20008000800 */
[----:B------:R-:W-:Y:S02]  /*3660*/  IADD3 R5, PT, PT, R89, 0x38, RZ ;  /* 0x0000003859057810 */ /* 0x000fe40007ffe0ff */
[----:B------:R-:W-:Y:S02]  /*3670*/  FMNMX3.FTZ R4, R4, R19, R23, !PT ;  /* 0x0000001304047276 */ /* 0x000fe40007810017 */
[----:B------:R-:W4:Y:S01]  /*3680*/  MUFU.TANH R181, R49 ;  /* 0x0000003100b57308 */ /* 0x000f220000002400 */
[----:B------:R-:W-:-:S02]  /*3690*/  FSEL R189, R189, -INF , !P6 ;  /* 0xff800000bdbd7808 */ /* 0x000fc40007000000 */
[----:B------:R-:W-:Y:S02]  /*36a0*/  FMNMX3.FTZ R6, R4, R21, R211, !PT ;  /* 0x0000001504067276 */ /* 0x000fe400078100d3 */
[----:B------:R-:W-:Y:S02]  /*36b0*/  FMNMX3.FTZ R4, R25, R77, R7, !PT ;  /* 0x0000004d19047276 */ /* 0x000fe40007810007 */
[----:B------:R-:W-:Y:S01]  /*36c0*/  ISETP.GE.AND P1, PT, R5, R100, PT ;  /* 0x000000640500720c */ /* 0x000fe20003f26270 */
[----:B------:R-:W5:Y:S01]  /*36d0*/  MUFU.TANH R177, R51 ;  /* 0x0000003300b17308 */ /* 0x000f620000002400 */
[----:B------:R-:W-:Y:S02]  /*36e0*/  FMNMX3.FTZ R4, R4, R35, R15, !PT ;  /* 0x0000002304047276 */ /* 0x000fe4000781000f */
[----:B------:R-:W-:Y:S02]  /*36f0*/  IADD3 R89, PT, PT, R89, 0x39, RZ ;  /* 0x0000003959597810 */ /* 0x000fe40007ffe0ff */
[----:B------:R-:W-:-:S02]  /*3700*/  FMNMX3.FTZ R4, R4, R13, R11, !PT ;  /* 0x0000000d04047276 */ /* 0x000fc4000781000b */
[----:B------:R-:W-:Y:S02]  /*3710*/  FSEL R187, R187, -INF , !P5 ;  /* 0xff800000bbbb7808 */ /* 0x000fe40006800000 */
[----:B-1----:R-:W-:Y:S02]  /*3720*/  FSEL R195, R195, -INF , !P4 ;  /* 0xff800000c3c37808 */ /* 0x002fe40006000000 */
[----:B------:R-:W-:Y:S02]  /*3730*/  FMNMX3.FTZ R6, R6, R209, R189, !PT ;  /* 0x000000d106067276 */ /* 0x000fe400078100bd */
[----:B------:R-:W-:Y:S02]  /*3740*/  FSEL R205, R205, -INF , !P6 ;  /* 0xff800000cdcd7808 */ /* 0x000fe40007000000 */
[----:B------:R-:W-:Y:S02]  /*3750*/  FMNMX3.FTZ R4, R4, R9, R207, !PT ;  /* 0x0000000904047276 */ /* 0x000fe400078100cf */
[----:B------:R-:W-:-:S02]  /*3760*/  FSEL R203, R203, -INF , !P5 ;  /* 0xff800000cbcb7808 */ /* 0x000fc40006800000 */
[----:B------:R-:W-:Y:S02]  /*3770*/  ISETP.GE.AND P5, PT, R89, R100, PT ;  /* 0x000000645900720c */ /* 0x000fe40003fa6270 */
[----:B------:R-:W-:Y:S02]  /*3780*/  FSEL R193, R193, -INF , !P3 ;  /* 0xff800000c1c17808 */ /* 0x000fe40005800000 */
[----:B------:R-:W-:Y:S02]  /*3790*/  FSEL R191, R191, -INF , !P1 ;  /* 0xff800000bfbf7808 */ /* 0x000fe40004800000 */
[----:B------:R-:W-:Y:S02]  /*37a0*/  FMNMX3.FTZ R6, R6, R187, R195, !PT ;  /* 0x000000bb06067276 */ /* 0x000fe400078100c3 */
[----:B------:R-:W-:Y:S02]  /*37b0*/  FSEL R185, R185, -INF , !P4 ;  /* 0xff800000b9b97808 */ /* 0x000fe40006000000 */
[----:B------:R-:W-:-:S02]  /*37c0*/  FMNMX3.FTZ R4, R4, R201, R205, !PT ;  /* 0x000000c904047276 */ /* 0x000fc400078100cd */
[----:B----4-:R-:W-:Y:S02]  /*37d0*/  FSEL R181, R181, -INF , !P5 ;  /* 0xff800000b5b57808 */ /* 0x010fe40006800000 */
[----:B------:R-:W-:Y:S02]  /*37e0*/  FMNMX3.FTZ R6, R6, R193, R191, !PT ;  /* 0x000000c106067276 */ /* 0x000fe400078100bf */
[----:B------:R-:W-:Y:S02]  /*37f0*/  FSEL R183, R183, -INF , !P3 ;  /* 0xff800000b7b77808 */ /* 0x000fe40005800000 */
[----:B------:R-:W-:Y:S02]  /*3800*/  FSEL R179, R179, -INF , !P1 ;  /* 0xff800000b3b37808 */ /* 0x000fe40004800000 */
[----:B------:R-:W-:Y:S02]  /*3810*/  FMNMX3.FTZ R4, R4, R203, R185, !PT ;  /* 0x000000cb04047276 */ /* 0x000fe400078100b9 */
[----:B------:R-:W-:-:S02]  /*3820*/  FMNMX.FTZ R6, R181, R6, !PT ;  /* 0x00000006b5067209 */ /* 0x000fc40007810000 */
[----:B-----5:R-:W-:Y:S02]  /*3830*/  FSEL R177, R177, -INF , !P5 ;  /* 0xff800000b1b17808 */ /* 0x020fe40006800000 */
[----:B------:R-:W-:Y:S01]  /*3840*/  FMNMX3.FTZ R4, R4, R183, R179, !PT ;  /* 0x000000b704047276 */ /* 0x000fe200078100b3 */
[----:B------:R-:W1:Y:S01]  /*3850*/  SHFL.BFLY PT, R31, R6, 0x2, 0x1f ;  /* 0x0c401f00061f7f89 */ /* 0x000e6200000e0000 */
[----:B------:R-:W-:Y:S02]  /*3860*/  LOP3.LUT R180, R3, 0x200, R88, 0xf8, !PT ;  /* 0x0000020003b47812 */ /* 0x000fe400078ef858 */
[----:B------:R-:W-:Y:S02]  /*3870*/  FMNMX.FTZ R8, R177, R4, !PT ;  /* 0x00000004b1087209 */ /* 0x000fe40007810000 */
[----:B------:R-:W-:-:S03]  /*3880*/  LEA R180, R180, UR12, 0x1 ;  /* 0x0000000cb4b47c11 */ /* 0x000fc6000f8e08ff */
[----:B------:R-:W4:Y:S01]  /*3890*/  SHFL.BFLY PT, R5, R8, 0x2, 0x1f ;  /* 0x0c401f0008057f89 */ /* 0x000f2200000e0000 */
[-C--:B------:R-:W-:Y:S02]  /*38a0*/  IADD3 R175, PT, PT, R87, R180.reuse, RZ ;  /* 0x000000b457af7210 */ /* 0x080fe40007ffe0ff */
[C---:B------:R-:W-:Y:S01]  /*38b0*/  IADD3 R176, PT, PT, R86.reuse, R180, RZ ;  /* 0x000000b456b07210 */ /* 0x040fe20007ffe0ff */
[----:B------:R-:W-:Y:S01]  /*38c0*/  LDSM.16.MT88.4 R124, [R180+0xc000] ;  /* 0x00c00000b47c783b */ /* 0x000fe20000004200 */
[----:B------:R-:W-:-:S03]  /*38d0*/  IADD3 R174, PT, PT, R86, R175, RZ ;  /* 0x000000af56ae7210 */ /* 0x000fc60007ffe0ff */
[----:B------:R-:W-:Y:S04]  /*38e0*/  LDSM.16.MT88.4 R116, [R176+0xc000] ;  /* 0x00c00000b074783b */ /* 0x000fe80000004200 */
[----:B------:R-:W-:Y:S01]  /*38f0*/  LDSM.16.MT88.4 R108, [R175+0xc000] ;  /* 0x00c00000af6c783b */ /* 0x000fe20000004200 */
[----:B-1----:R-:W-:-:S03]  /*3900*/  FMNMX.FTZ R31, R6, R31, !PT ;  /* 0x0000001f061f7209 */ /* 0x002fc60007810000 */
[----:B------:R-:W-:Y:S04]  /*3910*/  LDSM.16.MT88.4 R100, [R174+0xc000] ;  /* 0x00c00000ae64783b */ /* 0x000fe80000004200 */
[----:B------:R-:W1:Y:S01]  /*3920*/  SHFL.BFLY PT, R132, R31, 0x1, 0x1f ;  /* 0x0c201f001f847f89 */ /* 0x000e6200000e0000 */
[----:B----4-:R-:W-:-:S03]  /*3930*/  FMNMX.FTZ R5, R8, R5, !PT ;  /* 0x0000000508057209 */ /* 0x010fc60007810000 */
[----:B------:R-:W-:Y:S04]  /*3940*/  LDSM.16.MT88.4 R40, [R180+0xe000] ;  /* 0x00e00000b428783b */ /* 0x000fe80000004200 */
[----:B------:R-:W4:Y:S04]  /*3950*/  SHFL.BFLY PT, R4, R5, 0x1, 0x1f ;  /* 0x0c201f0005047f89 */ /* 0x000f2800000e0000 */
[----:B--2---:R-:W2:Y:S04]  /*3960*/  LDSM.16.MT88.4 R48, [R176+0xe000] ;  /* 0x00e00000b030783b */ /* 0x004ea80000004200 */
[----:B------:R-:W5:Y:S04]  /*3970*/  LDSM.16.MT88.4 R56, [R175+0xe000] ;  /* 0x00e00000af38783b */ /* 0x000f680000004200 */
[----:B------:R-:W-:Y:S01]  /*3980*/  LDSM.16.MT88.4 R72, [R180+0x10000] ;  /* 0x01000000b448783b */ /* 0x000fe20000004200 */
[----:B-1----:R-:W-:-:S03]  /*3990*/  FMNMX.FTZ R132, R31, R132, !PT ;  /* 0x000000841f847209 */ /* 0x002fc60007810000 */
[----:B------:R-:W-:Y:S01]  /*39a0*/  LDSM.16.MT88.4 R80, [R176+0x10000] ;  /* 0x01000000b050783b */ /* 0x000fe20000004200 */
[C---:B------:R-:W-:Y:S01]  /*39b0*/  FSETP.NEU.FTZ.AND P1, PT, R132.reuse, -INF , PT ;  /* 0xff8000008400780b */ /* 0x040fe20003f3d000 */
[----:B---3--:R-:W-:Y:S02]  /*39c0*/  FMUL.FTZ R184, R132, UR9 ;  /* 0x0000000984b87c20 */ /* 0x008fe40008410000 */
[----:B------:R-:W-:Y:S01]  /*39d0*/  LDSM.16.MT88.4 R88, [R175+0x10000] ;  /* 0x01000000af58783b */ /* 0x000fe20000004200 */
[----:B----4-:R-:W-:Y:S02]  /*39e0*/  FMNMX.FTZ R3, R5, R4, !PT ;  /* 0x0000000405037209 */ /* 0x010fe40007810000 */
        /* <DEDUP_REMOVED lines=14> */
[----:B------:R-:W3:Y:S01]  /*3ad0*/  LDSM.16.MT88.4 R4, [R174+0x10000] ;  /* 0x01000000ae04783b */ /* 0x000ee20000004200 */
[--C-:B------:R-:W-:Y:S01]  /*3ae0*/  FFMA.FTZ R170, R77, UR9, -R178.reuse ;  /* 0x000000094daa7c23 */ /* 0x100fe200080108b2 */
[----:B------:R-:W-:Y:S01]  /*3af0*/  FFMA.FTZ R166, R35, UR9, -R178 ;  /* 0x0000000923a67c23 */ /* 0x000fe200080108b2 */
[----:B------:R-:W4:Y:S01]  /*3b00*/  MUFU.EX2 R173, R173 ;  /* 0x000000ad00ad7308 */ /* 0x000f220000000800 */
[--C-:B------:R-:W-:Y:S01]  /*3b10*/  FFMA.FTZ R164, R19, UR9, -R184.reuse ;  /* 0x0000000913a47c23 */ /* 0x100fe200080108b8 */
[--C-:B------:R-:W-:Y:S01]  /*3b20*/  FFMA.FTZ R161, R23, UR9, -R184.reuse ;  /* 0x0000000917a17c23 */ /* 0x100fe200080108b8 */
[----:B------:R-:W3:Y:S01]  /*3b30*/  LDSM.16.MT88.4 R16, [R180+0xc800] ;  /* 0x00c80000b410783b */ /* 0x000ee20000004200 */
[----:B------:R-:W-:Y:S01]  /*3b40*/  MUFU.EX2 R169, R169 ;  /* 0x000000a900a97308 */ /* 0x000fe20000000800 */
[----:B------:R-:W-:Y:S01]  /*3b50*/  FFMA.FTZ R160, R21, UR9, -R184 ;  /* 0x0000000915a07c23 */ /* 0x000fe200080108b8 */
[--C-:B------:R-:W-:Y:S01]  /*3b60*/  FFMA.FTZ R163, R15, UR9, -R178.reuse ;  /* 0x000000090fa37c23 */ /* 0x100fe200080108b2 */
[--C-:B------:R-:W-:Y:S01]  /*3b70*/  FFMA.FTZ R162, R13, UR9, -R178.reuse ;  /* 0x000000090da27c23 */ /* 0x100fe200080108b2 */
[----:B------:R-:W2:Y:S01]  /*3b80*/  MUFU.EX2 R168, R168 ;  /* 0x000000a800a87308 */ /* 0x000ea20000000800 */
[--C-:B------:R-:W-:Y:S01]  /*3b90*/  FFMA.FTZ R159, R11, UR9, -R178.reuse ;  /* 0x000000090b9f7c23 */ /* 0x100fe200080108b2 */
[----:B------:R-:W-:Y:S01]  /*3ba0*/  FFMA.FTZ R158, R9, UR9, -R178 ;  /* 0x00000009099e7c23 */ /* 0x000fe200080108b2 */
[----:B------:R-:W3:Y:S01]  /*3bb0*/  LDSM.16.MT88.4 R12, [R180+0xe800] ;  /* 0x00e80000b40c783b */ /* 0x000ee20000004200 */
[----:B------:R-:W-:Y:S01]  /*3bc0*/  MUFU.EX2 R171, R171 ;  /* 0x000000ab00ab7308 */ /* 0x000fe20000000800 */
[--C-:B------:R-:W-:Y:S01]  /*3bd0*/  FFMA.FTZ R182, R211, UR9, -R184.reuse ;  /* 0x00000009d3b67c23 */ /* 0x100fe200080108b8 */
[----:B----4-:R-:W-:Y:S01]  /*3be0*/  F2FP.F16.F32.PACK_AB R96, R172, R173 ;  /* 0x000000adac60723e */ /* 0x010fe200000000ff */
[----:B------:R-:W4:Y:S01]  /*3bf0*/  LDSM.16.MT88.4 R8, [R176+0x10800] ;  /* 0x01080000b008783b */ /* 0x000f220000004200 */
[----:B------:R-:W5:Y:S01]  /*3c00*/  MUFU.EX2 R170, R170 ;  /* 0x000000aa00aa7308 */ /* 0x000f620000000800 */
[----:B------:R-:W-:Y:S01]  /*3c10*/  FFMA.FTZ R186, R187, UR9, -R184 ;  /* 0x00000009bbba7c23 */ /* 0x000fe200080108b8 */
        /* <DEDUP_REMOVED lines=8> */
[----:B------:R-:W-:Y:S01]  /*3ca0*/  FFMA.FTZ R209, R209, UR9, -R184 ;  /* 0x00000009d1d17c23 */ /* 0x000fe200080108b8 */
[----:B------:R-:W-:Y:S01]  /*3cb0*/  LDSM.16.MT88.4 R32, [R176+0xe800] ;  /* 0x00e80000b020783b */ /* 0x000fe20000004200 */
[----:B------:R-:W-:Y:S01]  /*3cc0*/  MUFU.EX2 R165, R165 ;  /* 0x000000a500a57308 */ /* 0x000fe20000000800 */
[----:B------:R-:W-:Y:S01]  /*3cd0*/  FFMA.FTZ R207, R207, UR9, -R178 ;  /* 0x00000009cfcf7c23 */ /* 0x000fe200080108b2 */
[----:B-----5:R-:W-:Y:S01]  /*3ce0*/  F2FP.F16.F32.PACK_AB R97, R170, R171 ;  /* 0x000000abaa61723e */ /* 0x020fe200000000ff */
[----:B------:R-:W-:Y:S01]  /*3cf0*/  LDSM.16.MT88.4 R28, [R175+0xe800] ;  /* 0x00e80000af1c783b */ /* 0x000fe20000004200 */
[----:B------:R-:W5:Y:S01]  /*3d00*/  MUFU.EX2 R164, R164 ;  /* 0x000000a400a47308 */ /* 0x000f620000000800 */
[----:B------:R-:W-:Y:S01]  /*3d10*/  FFMA.FTZ R211, R181, UR9, -R184 ;  /* 0x00000009b5d37c23 */ /* 0x000fe200080108b8 */
[----:B------:R-:W-:Y:S01]  /*3d20*/  FFMA.FTZ R179, R179, UR9, -R178 ;  /* 0x00000009b3b37c23 */ /* 0x000fe200080108b2 */
[----:B------:R-:W-:Y:S01]  /*3d30*/  LDSM.16.MT88.4 R24, [R174+0xe800] ;  /* 0x00e80000ae18783b */ /* 0x000fe20000004200 */
[----:B------:R-:W-:Y:S01]  /*3d40*/  MUFU.EX2 R161, R161 ;  /* 0x000000a100a17308 */ /* 0x000fe20000000800 */
[----:B------:R-:W-:Y:S01]  /*3d50*/  FADD.FTZ R172, R173, R172 ;  /* 0x000000acadac7221 */ /* 0x000fe20000010000 */
        /* <DEDUP_REMOVED lines=10> */
[----:B------:R-:W-:Y:S02]  /*3e00*/  FADD.FTZ R166, R166, R167 ;  /* 0x000000a7a6a67221 */ /* 0x000fe40000010000 */
[----:B------:R-:W-:Y:S01]  /*3e10*/  MUFU.EX2 R159, R159 ;  /* 0x0000009f009f7308 */ /* 0x000fe20000000800 */
[C---:B------:R-:W-:Y:S03]  /*3e20*/  HMMA.16816.F32 R124, R96.reuse, R126, RZ ;  /* 0x0000007e607c723c */ /* 0x040fe600000018ff */
[----:B------:R-:W4:Y:S04]  /*3e30*/  MUFU.EX2 R158, R158 ;  /* 0x0000009e009e7308 */ /* 0x000f280000000800 */
        /* <DEDUP_REMOVED lines=28> */
[----:B-----5:R-:W-:Y:S01]  /*4000*/  F2FP.F16.F32.PACK_AB R4, R164, R165 ;  /* 0x000000a5a404723e */ /* 0x020fe200000000ff */
[----:B------:R-:W-:Y:S01]  /*4010*/  FADD.FTZ R165, R165, R168 ;  /* 0x000000a8a5a57221 */ /* 0x000fe20000010000 */
[----:B--2---:R-:W-:Y:S01]  /*4020*/  F2FP.F16.F32.PACK_AB R5, R162, R163 ;  /* 0x000000a3a205723e */ /* 0x004fe200000000ff */
[----:B------:R-:W-:-:S02]  /*4030*/  FADD.FTZ R163, R163, R166 ;  /* 0x000000a6a3a37221 */ /* 0x000fc40000010000 */
[----:B------:R-:W-:Y:S02]  /*4040*/  FADD.FTZ R164, R164, R165 ;  /* 0x000000a5a4a47221 */ /* 0x000fe40000010000 */
[----:B------:R-:W-:Y:S01]  /*4050*/  HMMA.16816.F32 R96, R96, R6, RZ ;  /* 0x000000066060723c */ /* 0x000fe200000018ff */
[----:B------:R-:W-:Y:S01]  /*4060*/  F2FP.F16.F32.PACK_AB R6, R160, R161 ;  /* 0x000000a1a006723e */ /* 0x000fe200000000ff */
[----:B------:R-:W-:Y:S01]  /*4070*/  FADD.FTZ R162, R162, R163 ;  /* 0x000000a3a2a27221 */ /* 0x000fe20000010000 */
[----:B----4-:R-:W-:-:S03]  /*4080*/  F2FP.F16.F32.PACK_AB R7, R158, R159 ;  /* 0x0000009f9e07723e */ /* 0x010fc600000000ff */
        /* <DEDUP_REMOVED lines=65> */
[----:B------:R-:W1:Y:S04]  /*44a0*/  MUFU.EX2 R184, R184 ;  /* 0x000000b800b87308 */ /* 0x000e680000000800 */
[----:B------:R-:W-:Y:S03]  /*44b0*/  MUFU.EX2 R177, R179 ;  /* 0x000000b300b17308 */ /* 0x000fe60000000800 */
[C---:B------:R-:W-:Y:S01]  /*44c0*/  HMMA.16816.F32 R88, R4.reuse, R10, R88 ;  /* 0x0000000a0458723c */ /* 0x040fe20000001858 */
[----:B------:R-:W4:Y:S01]  /*44d0*/  LDSM.16.MT88.4 R8, [R176+0xf800] ;  /* 0x00f80000b008783b */ /* 0x000f220000004200 */
[----:B------:R-:W5:Y:S06]  /*44e0*/  MUFU.EX2 R178, R178 ;  /* 0x000000b200b27308 */ /* 0x000f6c0000000800 */
        /* <DEDUP_REMOVED lines=74> */
[----:B------:R-:W-:Y:S01]  /*4990*/  IMAD.WIDE.U32 R4, R153, R134, R154 ;  /* 0x0000008699047225 */ /* 0x000fe200078e009a */
[----:B------:R-:W-:Y:S01]  /*49a0*/  LEA.HI.SX32 R11, R148, 0xfffffffe, 0x1a ;  /* 0xfffffffe940b7811 */ /* 0x000fe200078fd2ff */
[----:B------:R-:W-:Y:S01]  /*49b0*/  ULEA UR5, UR5, UR4, 0x18 ;  /* 0x0000000405057291 */ /* 0x000fe2000f8ec0ff */
[----:B------:R-:W-:Y:S01]  /*49c0*/  IADD3 R198, P1, PT, R156, -0x100, RZ ;  /* 0xffffff009cc67810 */ /* 0x000fe20007f3e0ff */
[----:B------:R-:W-:Y:S01]  /*49d0*/  IMAD.IADD R5, R152, 0x1, R5 ;  /* 0x0000000198057824 */ /* 0x000fe200078e0205 */
[C---:B------:R-:W-:Y:S01]  /*49e0*/  LOP3.LUT P6, RZ, R200.reuse, 0x4, RZ, 0xc0, !PT ;  /* 0x00000004c8ff7812 */ /* 0x040fe200078cc0ff */
[----:B------:R-:W-:Y:S01]  /*49f0*/  IMAD.SHL.U32 R185, R200, 0x40, RZ ;  /* 0x00000040c8b97824 */ /* 0x000fe200078e00ff */
[----:B------:R-:W-:Y:S01]  /*4a00*/  IADD3.X R204, PT, PT, R2, -0x1, RZ, P1, !PT ;  /* 0xffffffff02cc7810 */ /* 0x000fe20000ffe4ff */
[----:B------:R-:W-:Y:S01]  /*4a10*/  IMAD.WIDE.U32 R12, R151, UR8, R4 ;  /* 0x00000008970c7c25 */ /* 0x000fe2000f8e0004 */
[----:B------:R-:W-:Y:S01]  /*4a20*/  SHF.R.U32.HI R4, RZ, 0x1, R200 ;  /* 0x00000001ff047819 */ /* 0x000fe200000116c8 */
[----:B------:R-:W1:Y:S01]  /*4a30*/  LDCU UR4, c[0x0][0x45c] ;  /* 0x00008b80ff0477ac */ /* 0x000e620008000800 */
[----:B------:R-:W-:Y:S01]  /*4a40*/  LOP3.LUT R9, R185, 0x1c0, RZ, 0xc0, !PT ;  /* 0x000001c0b9097812 */ /* 0x000fe200078ec0ff */
[----:B------:R-:W-:Y:S01]  /*4a50*/  IMAD.SHL.U32 R195, R200, 0x20, RZ ;  /* 0x00000020c8c37824 */ /* 0x000fe200078e00ff */
[----:B------:R-:W-:Y:S01]  /*4a60*/  IADD3 R7, P2, PT, R149, R12, RZ ;  /* 0x0000000c95077210 */ /* 0x000fe20007f5e0ff */
[----:B------:R-:W-:Y:S01]  /*4a70*/  IMAD.MOV.U32 R188, RZ, RZ, 0x20 ;  /* 0x00000020ffbc7424 */ /* 0x000fe200078e00ff */
[----:B------:R-:W-:Y:S01]  /*4a80*/  LOP3.LUT R9, R9, 0x38, R150, 0xf8, !PT ;  /* 0x0000003809097812 */ /* 0x000fe200078ef896 */
[----:B------:R-:W-:Y:S01]  /*4a90*/  IMAD.SHL.U32 R203, R134, 0x20, RZ ;  /* 0x0000002086cb7824 */ /* 0x000fe200078e00ff */
[----:B------:R-:W-:Y:S01]  /*4aa0*/  LOP3.LUT R6, R185, 0x200, RZ, 0xc0, !PT ;  /* 0x00000200b9067812 */ /* 0x000fe200078ec0ff */
[----:B------:R-:W-:Y:S01]  /*4ab0*/  IMAD.X R0, R0, 0x1, R13, P2 ;  /* 0x0000000100007824 */ /* 0x000fe200010e060d */
[----:B------:R-:W-:Y:S01]  /*4ac0*/  LOP3.LUT R5, R9, 0x8, R200, 0x78, !PT ;  /* 0x0000000809057812 */ /* 0x000fe200078e78c8 */
[----:B------:R-:W-:Y:S01]  /*4ad0*/  IMAD.SHL.U32 R13, R7, 0x2, RZ ;  /* 0x00000002070d7824 */ /* 0x000fe200078e00ff */
[----:B------:R-:W-:Y:S01]  /*4ae0*/  LOP3.LUT R4, R9, 0x8, R4, 0x78, !PT ;  /* 0x0000000809047812 */ /* 0x000fe200078e7804 */
[----:B------:R-:W-:Y:S01]  /*4af0*/  IMAD.WIDE.U32 R8, R11, R134, RZ ;  /* 0x000000860b087225 */ /* 0x000fe200078e00ff */
[----:B------:R-:W-:-:S02]  /*4b00*/  SHF.L.U64.HI R7, R7, 0x1, R0 ;  /* 0x0000000107077819 */ /* 0x000fc40000010200 */
[----:B------:R-:W-:Y:S01]  /*4b10*/  LOP3.LUT R195, R6, 0x7c00, R195, 0xf8, !PT ;  /* 0x00007c0006c37812 */ /* 0x000fe200078ef8c3 */
[----:B------:R-:W-:Y:S01]  /*4b20*/  IMAD R0, R11, R135, R9 ;  /* 0x000000870b007224 */ /* 0x000fe200078e0209 */
[----:B------:R-:W-:Y:S01]  /*4b30*/  LEA R212, P2, R8, R13, 0x7 ;  /* 0x0000000d08d47211 */ /* 0x000fe200078438ff */
[----:B------:R-:W-:Y:S01]  /*4b40*/  IMAD.SHL.U32 R206, R134, 0x80, RZ ;  /* 0x0000008086ce7824 */ /* 0x000fe200078e00ff */
[----:B------:R-:W-:Y:S01]  /*4b50*/  LOP3.LUT R190, R185, 0x400, RZ, 0xc0, !PT ;  /* 0x00000400b9be7812 */ /* 0x000fe200078ec0ff */
[----:B------:R-:W-:Y:S01]  /*4b60*/  IMAD.MOV.U32 R137, RZ, RZ, R132 ;  /* 0x000000ffff897224 */ /* 0x000fe200078e0084 */
[----:B------:R-:W-:Y:S02]  /*4b70*/  LEA.HI.X R0, R8, R7, R0, 0x7, P2 ;  /* 0x0000000708007211 */ /* 0x000fe400010f3c00 */
[----:B------:R-:W-:Y:S01]  /*4b80*/  IADD3 R212, P2, PT, R212, UR6, RZ ;  /* 0x00000006d4d47c10 */ /* 0x000fe2000ff5e0ff */
[----:B------:R-:W-:Y:S01]  /*4b90*/  IMAD R190, R5, 0x2, R190 ;  /* 0x0000000205be7824 */ /* 0x000fe200078e02be */
[----:B------:R-:W-:Y:S01]  /*4ba0*/  LOP3.LUT R195, R195, R4, RZ, 0xfc, !PT ;  /* 0x00000004c3c37212 */ /* 0x000fe200078efcff */
[----:B------:R-:W2:Y:S01]  /*4bb0*/  LDCU UR6, c[0x0][0x50c] ;  /* 0x0000a180ff0677ac */ /* 0x000ea20008000800 */
[----:B------:R-:W-:Y:S01]  /*4bc0*/  IADD3.X R213, PT, PT, R0, UR7, RZ, P2, !PT ;  /* 0x0000000700d57c10 */ /* 0x000fe200097fe4ff */
[----:B------:R-:W-:Y:S01]  /*4bd0*/  IMAD.MOV.U32 R0, RZ, RZ, R3 ;  /* 0x000000ffff007224 */ /* 0x000fe200078e0003 */
[----:B------:R-:W-:Y:S01]  /*4be0*/  LOP3.LUT R185, R4, 0x200, R185, 0xf8, !PT ;  /* 0x0000020004b97812 */ /* 0x000fe200078ef8b9 */
[----:B------:R-:W-:Y:S01]  /*4bf0*/  IMAD.MOV.U32 R3, RZ, RZ, 0x40 ;  /* 0x00000040ff037424 */ /* 0x000fe200078e00ff */
[----:B------:R-:W-:-:S02]  /*4c00*/  LEA R195, R195, UR5, 0x1 ;  /* 0x00000005c3c37c11 */ /* 0x000fc4000f8e08ff */
[----:B------:R-:W-:Y:S02]  /*4c10*/  SEL R188, R188, 0xffffffe0, !P0 ;  /* 0xffffffe0bcbc7807 */ /* 0x000fe40004000000 */
[----:B------:R-:W-:Y:S01]  /*4c20*/  SEL R2, R3, 0xffffffc0, !P6 ;  /* 0xffffffc003027807 */ /* 0x000fe20007000000 */
[----:B------:R-:W-:Y:S01]  /*4c30*/  VIADD R3, R190, UR5 ;  /* 0x00000005be037c36 */ /* 0x000fe20008000000 */
[----:B------:R-:W-:Y:S01]  /*4c40*/  LEA R185, R185, UR5, 0x1 ;  /* 0x00000005b9b97c11 */ /* 0x000fe2000f8e08ff */
[----:B------:R-:W-:Y:S01]  /*4c50*/  IMAD.IADD R191, R188, 0x1, R195 ;  /* 0x00000001bcbf7824 */ /* 0x000fe200078e02c3 */
[----:B------:R-:W-:Y:S01]  /*4c60*/  SHF.L.U64.HI R202, R134, 0x5, R135 ;  /* 0x0000000586ca7819 */ /* 0x000fe20000010287 */
[----:B------:R-:W-:Y:S01]  /*4c70*/  IMAD.IADD R193, R2, 0x1, R195 ;  /* 0x0000000102c17824 */ /* 0x000fe200078e02c3 */
[----:B------:R-:W-:Y:S01]  /*4c80*/  SHF.L.U64.HI R205, R134, 0x7, R135 ;  /* 0x0000000786cd7819 */ /* 0x000fe20000010287 */
[C---:B------:R-:W-:Y:S01]  /*4c90*/  IMAD.IADD R189, R3.reuse, 0x1, R2 ;  /* 0x0000000103bd7824 */ /* 0x040fe200078e0202 */
[----:B------:R-:W-:Y:S01]  /*4ca0*/  LEA.HI.SX32 R207, R148, 0xfffffffd, 0x1a ;  /* 0xfffffffd94cf7811 */ /* 0x000fe200078fd2ff */
[----:B------:R-:W-:Y:S01]  /*4cb0*/  IMAD.IADD R186, R3, 0x1, R188 ;  /* 0x0000000103ba7824 */ /* 0x000fe200078e02bc */
[----:B------:R-:W-:Y:S01]  /*4cc0*/  LEA R201, R133, UR5, 0x1 ;  /* 0x0000000585c97c11 */ /* 0x000fe2000f8e08ff */
[----:B------:R-:W-:-:S02]  /*4cd0*/  VIADD R210, R185, 0xc000 ;  /* 0x0000c000b9d27836 */ /* 0x000fc40000000000 */
[C---:B------:R-:W-:Y:S02]  /*4ce0*/  IMAD.IADD R184, R188.reuse, 0x1, R185 ;  /* 0x00000001bcb87824 */ /* 0x040fe400078e02b9 */
[----:B------:R-:W-:Y:S02]  /*4cf0*/  VIADD R208, R185, 0xc040 ;  /* 0x0000c040b9d07836 */ /* 0x000fe40000000000 */
[C---:B------:R-:W-:Y:S02]  /*4d00*/  IMAD.IADD R187, R188.reuse, 0x1, R189 ;  /* 0x00000001bcbb7824 */ /* 0x040fe400078e02bd */
[----:B------:R-:W-:Y:S01]  /*4d10*/  IMAD.IADD R192, R188, 0x1, R193 ;  /* 0x00000001bcc07824 */ /* 0x000fe200078e02c1 */
[----:B-12---:R-:W-:Y:S06]  /*4d20*/  BRA `(.L_x_921) ;  /* 0x0000000000907947 */ /* 0x006fec0003800000 */
.L_x_923:
        /* <DEDUP_REMOVED lines=15> */
[-C--:B------:R-:W-:Y:S02]  /*4e20*/  IADD3 R4, P0, PT, R4, R9.reuse, RZ ;  /* 0x0000000904047210 */ /* 0x080fe40007f1e0ff */
[--C-:B------:R-:W-:Y:S01]  /*4e30*/  LEA.HI.X R13, R9, R196, R8.reuse, 0x1, P2 ;  /* 0x000000c4090d7211 */ /* 0x100fe200010f0c08 */
[----:B------:R1:W-:Y:S01]  /*4e40*/  LDGSTS.E.BYPASS.LTC128B.128 [R201+0xa000], desc[UR10][R14.64+0x100] ;  /* 0x0a0001000ec97fae */ /* 0x0003e2000b981a0a */
[C---:B------:R-:W-:Y:S01]  /*4e50*/  LEA R10, P1, R2.reuse, R9, 0x5 ;  /* 0x00000009020a7211 */ /* 0x040fe200078228ff */
        /* <DEDUP_REMOVED lines=17> */
.L_x_921:
[----:B------:R-:W-:Y:S04]  /*4f70*/  DEPBAR.LE SB0, 0x0 ;  /* 0x000080000000791a */ /* 0x000fe80000000000 */
[----:B------:R-:W-:Y:S01]  /*4f80*/  BAR.SYNC.DEFER_BLOCKING 0x0 ;  /* 0x0000000000007b1d */ /* 0x000fe20000010000 */
[----:B------:R-:W-:Y:S04]  /*4f90*/  IADD3 R134, P0, PT, R212, R203, RZ ;  /* 0x000000cbd4867210 */ /* 0x000fe80007f1e0ff */
[----:B------:R-:W-:Y:S02]  /*4fa0*/  IADD3.X R135, PT, PT, R213, R202, RZ, P0, !PT ;  /* 0x000000cad5877210 */ /* 0x000fe400007fe4ff */
[----:B------:R-:W-:Y:S04]  /*4fb0*/  IADD3 R132, P0, PT, R198, R134, RZ ;  /* 0x00000086c6847210 */ /* 0x000fe80007f1e0ff */
[----:B------:R-:W-:Y:S02]  /*4fc0*/  IADD3.X R133, PT, PT, R204, R135, RZ, P0, !PT ;  /* 0x00000087cc857210 */ /* 0x000fe400007fe4ff */
[----:B------:R-:W-:Y:S04]  /*4fd0*/  IADD3 R2, P0, PT, R198, R132, RZ ;  /* 0x00000084c6027210 */ /* 0x000fe80007f1e0ff */
[----:B------:R-:W-:Y:S02]  /*4fe0*/  IADD3.X R3, PT, PT, R204, R133, RZ, P0, !PT ;  /* 0x00000085cc037210 */ /* 0x000fe400007fe4ff */
[----:B------:R-:W-:Y:S01]  /*4ff0*/  ISETP.NE.AND P0, PT, R207, -0x1, PT ;  /* 0xffffffffcf00780c */ /* 0x000fe20003f05270 */
[----:B------:R-:W-:Y:S01]  /*5000*/  @!PT LDS RZ, [RZ] ;  /* 0x00000000fffff984 */ /* 0x000fe20000000800 */
[----:B------:R-:W-:Y:S01]  /*5010*/  @!PT LDS RZ, [RZ] ;  /* 0x00000000fffff984 */ /* 0x000fe20000000800 */
[----:B------:R-:W-:Y:S01]  /*5020*/  @!PT LDS RZ, [RZ] ;  /* 0x00000000fffff984 */ /* 0x000fe20000000800 */
[----:B------:R-:W-:Y:S06]  /*5030*/  LDGSTS.E.BYPASS.LTC128B.128 [R201+0xc000], desc[UR10][R212.64] ;  /* 0x0c000000d4c97fae */ /* 0x000fec000b981a0a */
[----:B------:R-:W-:Y:S06]  /*5040*/  LDGSTS.E.BYPASS.LTC128B.128 [R201+0xe000], desc[UR10][R212.64+0x80] ;  /* 0x0e000080d4c97fae */ /* 0x000fec000b981a0a */
[----:B------:R-:W-:Y:S06]  /*5050*/  LDGSTS.E.BYPASS.LTC128B.128 [R201+0x10000], desc[UR10][R212.64+0x100] ;  /* 0x10000100d4c97fae */ /* 0x000fec000b981a0a */
[----:B------:R-:W-:Y:S06]  /*5060*/  LDGSTS.E.BYPASS.LTC128B.128 [R201+0xc800], desc[UR10][R134.64] ;  /* 0x0c80000086c97fae */ /* 0x000fec000b981a0a */
[----:B------:R-:W-:Y:S06]  /*5070*/  LDGSTS.E.BYPASS.LTC128B.128 [R201+0xe800], desc[UR10][R134.64+0x80] ;  /* 0x0e80008086c97fae */ /* 0x000fec000b981a0a */
[----:B------:R-:W-:Y:S06]  /*5080*/  LDGSTS.E.BYPASS.LTC128B.128 [R201+0x10800], desc[UR10][R134.64+0x100] ;  /* 0x1080010086c97fae */ /* 0x000fec000b981a0a */
        /* <DEDUP_REMOVED lines=21> */
[C---:B------:R-:W-:Y:S01]  /*51e0*/  HMMA.16816.F32 R16, R140.reuse, R150, RZ ;  /* 0x000000968c10723c */ /* 0x040fe200000018ff */
[----:B------:R-:W4:Y:S06]  /*51f0*/  LDSM.16.M88.4 R180, [R189+0x6000] ;  /* 0x00600000bdb4783b */ /* 0x000f2c0000000200 */
[----:B------:R-:W-:Y:S01]  /*5200*/  LDSM.16.M88.4 R148, [R189+0x7000] ;  /* 0x00700000bd94783b */ /* 0x000fe20000000200 */
[C---:B-----5:R-:W-:Y:S05]  /*5210*/  HMMA.16816.F32 R20, R140.reuse, R152, RZ ;  /* 0x000000988c14723c */ /* 0x060fea00000018ff */
[----:B-1----:R-:W-:Y:S03]  /*5220*/  LDSM.16.M88.4 R132, [R187+0x6800] ;  /* 0x00680000bb84783b */ /* 0x002fe60000000200 */
[C---:B------:R-:W-:Y:S03]  /*5230*/  HMMA.16816.F32 R24, R140.reuse, R154, RZ ;  /* 0x0000009a8c18723c */ /* 0x040fe600000018ff */
[----:B------:R-:W-:Y:S05]  /*5240*/  LDSM.16.M88.4 R152, [R189+0x7800] ;  /* 0x00780000bd98783b */ /* 0x000fea0000000200 */
[C---:B--2---:R-:W-:Y:S08]  /*5250*/  HMMA.16816.F32 R28, R140.reuse, R156, RZ ;  /* 0x0000009c8c1c723c */ /* 0x044ff000000018ff */
[----:B------:R-:W-:Y:S01]  /*5260*/  HMMA.16816.F32 R32, R140, R158, RZ ;  /* 0x0000009e8c20723c */ /* 0x000fe200000018ff */
[----:B------:R-:W1:Y:S06]  /*5270*/  LDSM.16.M88.4 R140, [R189+0x6800] ;  /* 0x00680000bd8c783b */ /* 0x000e6c0000000200 */
[----:B------:R-:W-:Y:S01]  /*5280*/  LDSM.16.M88.4 R156, [R192] ;  /* 0x00000000c09c783b */ /* 0x000fe20000000200 */
[C---:B------:R-:W-:Y:S08]  /*5290*/  HMMA.16816.F32 R4, R160.reuse, R164, R4 ;  /* 0x000000a4a004723c */ /* 0x040ff00000001804 */
[C---:B------:R-:W-:Y:S01]  /*52a0*/  HMMA.16816.F32 R8, R160.reuse, R166, R8 ;  /* 0x000000a6a008723c */ /* 0x040fe20000001808 */
[----:B------:R-:W2:Y:S07]  /*52b0*/  LDSM.16.M88.4 R164, [R187+0x6000] ;  /* 0x00600000bba4783b */ /* 0x000eae0000000200 */
[C---:B---3--:R-:W-:Y:S08]  /*52c0*/  HMMA.16816.F32 R12, R160.reuse, R168, R12 ;  /* 0x000000a8a00c723c */ /* 0x048ff0000000180c */
[C---:B------:R-:W-:Y:S01]  /*52d0*/  HMMA.16816.F32 R16, R160.reuse, R170, R16 ;  /* 0x000000aaa010723c */ /* 0x040fe20000001810 */
[----:B------:R-:W-:Y:S07]  /*52e0*/  LDSM.16.M88.4 R168, [R195+0x2000] ;  /* 0x00200000c3a8783b */ /* 0x000fee0000000200 */
[C---:B------:R-:W-:Y:S08]  /*52f0*/  HMMA.16816.F32 R20, R160.reuse, R172, R20 ;  /* 0x000000aca014723c */ /* 0x040ff00000001814 */
[C---:B------:R-:W-:Y:S01]  /*5300*/  HMMA.16816.F32 R24, R160.reuse, R174, R24 ;  /* 0x000000aea018723c */ /* 0x040fe20000001818 */
[----:B------:R-:W-:Y:S07]  /*5310*/  LDSM.16.M88.4 R172, [R190+UR5+0x8000] ;  /* 0x00800005beac783b */ /* 0x000fee0008000200 */
[C---:B------:R-:W-:Y:S08]  /*5320*/  HMMA.16816.F32 R28, R160.reuse, R144, R28 ;  /* 0x00000090a01c723c */ /* 0x040ff0000000181c */
[----:B------:R-:W-:Y:S01]  /*5330*/  HMMA.16816.F32 R32, R160, R146, R32 ;  /* 0x00000092a020723c */ /* 0x000fe20000001820 */
[----:B------:R-:W3:Y:S06]  /*5340*/  LDSM.16.M88.4 R144, [R187+0x7000] ;  /* 0x00700000bb90783b */ /* 0x000eec0000000200 */
[----:B------:R-:W5:Y:S01]  /*5350*/  LDSM.16.M88.4 R160, [R187+0x7800] ;  /* 0x00780000bba0783b */ /* 0x000f620000000200 */
[C---:B----4-:R-:W-:Y:S08]  /*5360*/  HMMA.16816.F32 R4, R176.reuse, R180, R4 ;  /* 0x000000b4b004723c */ /* 0x050ff00000001804 */
[C---:B------:R-:W-:Y:S01]  /*5370*/  HMMA.16816.F32 R8, R176.reuse, R182, R8 ;  /* 0x000000b6b008723c */ /* 0x040fe20000001808 */
[----:B------:R-:W-:Y:S07]  /*5380*/  LDSM.16.M88.4 R180, [R186+0x8000] ;  /* 0x00800000bab4783b */ /* 0x000fee0000000200 */
[C---:B-1----:R-:W-:Y:S08]  /*5390*/  HMMA.16816.F32 R12, R176.reuse, R140, R12 ;  /* 0x0000008cb00c723c */ /* 0x042ff0000000180c */
[C---:B------:R-:W-:Y:S01]  /*53a0*/  HMMA.16816.F32 R16, R176.reuse, R142, R16 ;  /* 0x0000008eb010723c */ /* 0x040fe20000001810 */
[----:B------:R-:W1:Y:S07]  /*53b0*/  LDSM.16.M88.4 R140, [R190+UR5+0x8800] ;  /* 0x00880005be8c783b */ /* 0x000e6e0008000200 */
[C---:B------:R-:W-:Y:S08]  /*53c0*/  HMMA.16816.F32 R20, R176.reuse, R148, R20 ;  /* 0x00000094b014723c */ /* 0x040ff00000001814 */
[C---:B------:R-:W-:Y:S01]  /*53d0*/  HMMA.16816.F32 R24, R176.reuse, R150, R24 ;  /* 0x00000096b018723c */ /* 0x040fe20000001818 */
[----:B------:R-:W4:Y:S07]  /*53e0*/  LDSM.16.M88.4 R148, [R190+UR5+0x9000] ;  /* 0x00900005be94783b */ /* 0x000f2e0008000200 */
[C---:B------:R-:W-:Y:S08]  /*53f0*/  HMMA.16816.F32 R28, R176.reuse, R152, R28 ;  /* 0x00000098b01c723c */ /* 0x040ff0000000181c */
[----:B------:R-:W-:Y:S01]  /*5400*/  HMMA.16816.F32 R32, R176, R154, R32 ;  /* 0x0000009ab020723c */ /* 0x000fe20000001820 */
[----:B------:R-:W4:Y:S06]  /*5410*/  LDSM.16.M88.4 R152, [R190+UR5+0x9800] ;  /* 0x00980005be98783b */ /* 0x000f2c0008000200 */
[----:B------:R-:W4:Y:S01]  /*5420*/  LDSM.16.M88.4 R176, [R191+0x2000] ;  /* 0x00200000bfb0783b */ /* 0x000f220000000200 */
[C---:B--2---:R-:W-:Y:S08]  /*5430*/  HMMA.16816.F32 R4, R156.reuse, R164, R4 ;  /* 0x000000a49c04723c */ /* 0x044ff00000001804 */
[C---:B------:R-:W-:Y:S01]  /*5440*/  HMMA.16816.F32 R8, R156.reuse, R166, R8 ;  /* 0x000000a69c08723c */ /* 0x040fe20000001808 */
[----:B------:R-:W-:Y:S07]  /*5450*/  LDSM.16.M88.4 R164, [R189+0x8000] ;  /* 0x00800000bda4783b */ /* 0x000fee0000000200 */
[C---:B------:R-:W-:Y:S08]  /*5460*/  HMMA.16816.F32 R12, R156.reuse, R132, R12 ;  /* 0x000000849c0c723c */ /* 0x040ff0000000180c */
[C---:B------:R-:W-:Y:S01]  /*5470*/  HMMA.16816.F32 R16, R156.reuse, R134, R16 ;  /* 0x000000869c10723c */ /* 0x040fe20000001810 */
[----:B------:R-:W2:Y:S07]  /*5480*/  LDSM.16.M88.4 R132, [R186+0x8800] ;  /* 0x00880000ba84783b */ /* 0x000eae0000000200 */
[C---:B---3--:R-:W-:Y:S08]  /*5490*/  HMMA.16816.F32 R20, R156.reuse, R144, R20 ;  /* 0x000000909c14723c */ /* 0x048ff00000001814 */
[C---:B------:R-:W-:Y:S01]  /*54a0*/  HMMA.16816.F32 R24, R156.reuse, R146, R24 ;  /* 0x000000929c18723c */ /* 0x040fe20000001818 */
[----:B------:R-:W3:Y:S07]  /*54b0*/  LDSM.16.M88.4 R144, [R186+0x9000] ;  /* 0x00900000ba90783b */ /* 0x000eee0000000200 */
[C---:B-----5:R-:W-:Y:S08]  /*54c0*/  HMMA.16816.F32 R28, R156.reuse, R160, R28 ;  /* 0x000000a09c1c723c */ /* 0x060ff0000000181c */
[----:B------:R-:W-:Y:S01]  /*54d0*/  HMMA.16816.F32 R32, R156, R162, R32 ;  /* 0x000000a29c20723c */ /* 0x000fe20000001820 */
[----:B------:R-:W5:Y:S06]  /*54e0*/  LDSM.16.M88.4 R156, [R186+0x9800] ;  /* 0x00980000ba9c783b */ /* 0x000f6c0000000200 */
[----:B------:R-:W5:Y:S01]  /*54f0*/  LDSM.16.M88.4 R160, [R193+0x2000] ;  /* 0x00200000c1a0783b */ /* 0x000f620000000200 */
        /* <DEDUP_REMOVED lines=9> */
[C---:B------:R-:W-:Y:S08]  /*5590*/  HMMA.16816.F32 R28, R168.reuse, R152, R28 ;  /* 0x00000098a81c723c */ /* 0x040ff0000000181c */
[----:B------:R-:W-:Y:S01]  /*55a0*/  HMMA.16816.F32 R32, R168, R154, R32 ;  /* 0x0000009aa820723c */ /* 0x000fe20000001820 */
[----:B------:R-:W4:Y:S06]  /*55b0*/  LDSM.16.M88.4 R152, [R189+0x9800] ;  /* 0x00980000bd98783b */ /* 0x000f2c0000000200 */
        /* <DEDUP_REMOVED lines=23> */
[C---:B------:R-:W-:Y:S08]  /*5730*/  HMMA.16816.F32 R28, R160.reuse, R152, R28 ;  /* 0x00000098a01c723c */ /* 0x040ff0000000181c */
[----:B------:R-:W-:Y:S01]  /*5740*/  HMMA.16816.F32 R32, R160, R154, R32 ;  /* 0x0000009aa020723c */ /* 0x000fe20000001820 */
[----:B------:R-:W4:Y:S06]  /*5750*/  LDSM.16.M88.4 R152, [R190+UR5+0xb800] ;  /* 0x00b80005be98783b */ /* 0x000f2c0008000200 */
[----:B------:R-:W-:Y:S01]  /*5760*/  LDSM.16.M88.4 R160, [R191+0x4000] ;  /* 0x00400000bfa0783b */ /* 0x000fe20000000200 */
[C---:B------:R-:W-:Y:S08]  /*5770*/  HMMA.16816.F32 R4, R168.reuse, R172, R4 ;  /* 0x000000aca804723c */ /* 0x040ff00000001804 */
[C---:B------:R-:W-:Y:S01]  /*5780*/  HMMA.16816.F32 R8, R168.reuse, R174, R8 ;  /* 0x000000aea808723c */ /* 0x040fe20000001808 */
[----:B------:R-:W4:Y:S07]  /*5790*/  LDSM.16.M88.4 R172, [R186+0xa000] ;  /* 0x00a00000baac783b */ /* 0x000f2e0000000200 */
        /* <DEDUP_REMOVED lines=24> */
[C---:B------:R-:W-:Y:S08]  /*5920*/  HMMA.16816.F32 R8, R160.reuse, R174, R8 ;  /* 0x000000aea008723c */ /* 0x040ff00000001808 */
[C---:B--2---:R-:W-:Y:S08]  /*5930*/  HMMA.16816.F32 R12, R160.reuse, R132, R12 ;  /* 0x00000084a00c723c */ /* 0x044ff0000000180c */
[C---:B------:R-:W-:Y:S01]  /*5940*/  HMMA.16816.F32 R16, R160.reuse, R134, R16 ;  /* 0x00000086a010723c */ /* 0x040fe20000001810 */
[----:B------:R-:W2:Y:S07]  /*5950*/  LDSM.16.M88.4 R132, [R187+0xa800] ;  /* 0x00a80000bb84783b */ /* 0x000eae0000000200 */
[C---:B---3--:R-:W-:Y:S08]  /*5960*/  HMMA.16816.F32 R20, R160.reuse, R144, R20 ;  /* 0x00000090a014723c */ /* 0x048ff00000001814 */
[C---:B------:R-:W-:Y:S08]  /*5970*/  HMMA.16816.F32 R24, R160.reuse, R146, R24 ;  /* 0x00000092a018723c */ /* 0x040ff00000001818 */
[C---:B-----5:R-:W-:Y:S08]  /*5980*/  HMMA.16816.F32 R28, R160.reuse, R156, R28 ;  /* 0x0000009ca01c723c */ /* 0x060ff0000000181c */
[----:B------:R-:W-:Y:S08]  /*5990*/  HMMA.16816.F32 R32, R160, R158, R32 ;  /* 0x0000009ea020723c */ /* 0x000ff00000001820 */
[C---:B------:R-:W-:Y:S08]  /*59a0*/  HMMA.16816.F32 R4, R168.reuse, R176, R4 ;  /* 0x000000b0a804723c */ /* 0x040ff00000001804 */
[C---:B------:R-:W-:Y:S08]  /*59b0*/  HMMA.16816.F32 R8, R168.reuse, R178, R8 ;  /* 0x000000b2a808723c */ /* 0x040ff00000001808 */
[C---:B-1----:R-:W-:Y:S08]  /*59c0*/  HMMA.16816.F32 R12, R168.reuse, R140, R12 ;  /* 0x0000008ca80c723c */ /* 0x042ff0000000180c */
[C---:B------:R-:W-:Y:S01]  /*59d0*/  HMMA.16816.F32 R16, R168.reuse, R142, R16 ;  /* 0x0000008ea810723c */ /* 0x040fe20000001810 */
[----:B------:R-:W1:Y:S07]  /*59e0*/  LDSM.16.M88.4 R140, [R187+0xb000] ;  /* 0x00b00000bb8c783b */ /* 0x000e6e0000000200 */
[C---:B----4-:R-:W-:Y:S08]  /*59f0*/  HMMA.16816.F32 R20, R168.reuse, R148, R20 ;  /* 0x00000094a814723c */ /* 0x050ff00000001814 */
[C---:B------:R-:W-:Y:S08]  /*5a00*/  HMMA.16816.F32 R24, R168.reuse, R150, R24 ;  /* 0x00000096a818723c */ /* 0x040ff00000001818 */
[C---:B------:R-:W-:Y:S08]  /*5a10*/  HMMA.16816.F32 R28, R168.reuse, R152, R28 ;  /* 0x00000098a81c723c */ /* 0x040ff0000000181c */
[----:B------:R-:W-:Y:S08]  /*5a20*/  HMMA.16816.F32 R32, R168, R154, R32 ;  /* 0x0000009aa820723c */ /* 0x000ff00000001820 */
[C---:B------:R-:W-:Y:S08]  /*5a30*/  HMMA.16816.F32 R4, R164.reuse, R180, R4 ;  /* 0x000000b4a404723c */ /* 0x040ff00000001804 */
[C---:B------:R-:W-:Y:S08]  /*5a40*/  HMMA.16816.F32 R8, R164.reuse, R182, R8 ;  /* 0x000000b6a408723c */ /* 0x040ff00000001808 */
[C---:B--2---:R-:W-:Y:S03]  /*5a50*/  HMMA.16816.F32 R12, R164.reuse, R132, R12 ;  /* 0x00000084a40c723c */ /* 0x044fe6000000180c */
[----:B------:R-:W-:Y:S01]  /*5a60*/  FMUL.FTZ R237, R4, UR6 ;  /* 0x0000000604ed7c20 */ /* 0x000fe20008410000 */
[----:B------:R-:W-:Y:S01]  /*5a70*/  FMUL.FTZ R235, R5, UR6 ;  /* 0x0000000605eb7c20 */ /* 0x000fe20008410000 */
[----:B------:R-:W-:Y:S01]  /*5a80*/  FMUL.FTZ R232, R6, UR6 ;  /* 0x0000000606e87c20 */ /* 0x000fe20008410000 */
[----:B------:R-:W-:Y:S02]  /*5a90*/  FMUL.FTZ R230, R7, UR6 ;  /* 0x0000000607e67c20 */ /* 0x000fe40008410000 */
[C---:B------:R-:W-:Y:S01]  /*5aa0*/  HMMA.16816.F32 R16, R164.reuse, R134, R16 ;  /* 0x00000086a410723c */ /* 0x040fe20000001810 */
[----:B------:R-:W-:Y:S01]  /*5ab0*/  MUFU.TANH R237, R237 ;  /* 0x000000ed00ed7308 */ /* 0x000fe20000002400 */
[----:B------:R-:W2:Y:S01]  /*5ac0*/  LDSM.16.M88.4 R132, [R187+0xb800] ;  /* 0x00b80000bb84783b */ /* 0x000ea20000000200 */
[----:B------:R-:W-:Y:S04]  /*5ad0*/  DEPBAR.LE SB0, 0x0 ;  /* 0x000080000000791a */ /* 0x000fe80000000000 */
[----:B------:R-:W-:Y:S01]  /*5ae0*/  FMUL.FTZ R241, R8, UR6 ;  /* 0x0000000608f17c20 */ /* 0x000fe20008410000 */
[C---:B-1----:R-:W-:Y:S03]  /*5af0*/  HMMA.16816.F32 R20, R164.reuse, R140, R20 ;  /* 0x0000008ca414723c */ /* 0x042fe60000001814 */
[----:B------:R-:W1:Y:S01]  /*5b00*/  MUFU.TANH R235, R235 ;  /* 0x000000eb00eb7308 */ /* 0x000e620000002400 */
        /* <DEDUP_REMOVED lines=18> */
[----:B------:R-:W-:Y:S01]  /*5c30*/  FMUL.FTZ R216, R23, UR6 ;  /* 0x0000000617d87c20 */ /* 0x000fe20008410000 */
[----:B-1----:R-:W-:Y:S03]  /*5c40*/  FMNMX3.FTZ R2, R137, R237, R235, !PT ;  /* 0x000000ed89027276 */ /* 0x002fe600078100eb */
[----:B------:R-:W-:Y:S01]  /*5c50*/  MUFU.TANH R241, R241 ;  /* 0x000000f100f17308 */ /* 0x000fe20000002400 */
[----:B------:R-:W-:Y:S01]  /*5c60*/  FMUL.FTZ R223, R24, UR6 ;  /* 0x0000000618df7c20 */ /* 0x000fe20008410000 */
[----:B------:R-:W-:Y:S01]  /*5c70*/  FMUL.FTZ R225, R25, UR6 ;  /* 0x0000000619e17c20 */ /* 0x000fe20008410000 */
[----:B------:R-:W-:Y:S01]  /*5c80*/  FMUL.FTZ R218, R26, UR6 ;  /* 0x000000061ada7c20 */ /* 0x000fe20008410000 */
[----:B------:R-:W-:Y:S06]  /*5c90*/  FMUL.FTZ R214, R27, UR6 ;  /* 0x000000061bd67c20 */ /* 0x000fec0008410000 */
[----:B------:R-:W1:Y:S01]  /*5ca0*/  MUFU.TANH R239, R239 ;  /* 0x000000ef00ef7308 */ /* 0x000e620000002400 */
[C---:B--2---:R-:W-:Y:S03]  /*5cb0*/  HMMA.16816.F32 R28, R164.reuse, R132, R28 ;  /* 0x00000084a41c723c */ /* 0x044fe6000000181c */
[----:B---3--:R-:W-:Y:S06]  /*5cc0*/  FMNMX3.FTZ R3, R0, R232, R230, !PT ;  /* 0x000000e800037276 */ /* 0x008fec00078100e6 */
[----:B------:R-:W-:Y:S01]  /*5cd0*/  MUFU.TANH R236, R236 ;  /* 0x000000ec00ec7308 */ /* 0x000fe20000002400 */
[----:B------:R-:W-:Y:S09]  /*5ce0*/  HMMA.16816.F32 R32, R164, R134, R32 ;  /* 0x00000086a420723c */ /* 0x000ff20000001820 */
[----:B------:R-:W2:Y:S01]  /*5cf0*/  MUFU.TANH R234, R234 ;  /* 0x000000ea00ea7308 */ /* 0x000ea20000002400 */
[----:B-1----:R-:W-:Y:S01]  /*5d00*/  FMNMX3.FTZ R2, R2, R241, R239, !PT ;  /* 0x000000f102027276 */ /* 0x002fe200078100ef */
        /* <DEDUP_REMOVED lines=43> */
[----:B-1----:R-:W-:Y:S02]  /*5fc0*/  FMNMX3.FTZ R238, R238, R138, R139, !PT ;  /* 0x0000008aeeee7276 */ /* 0x002fe4000781008b */
[----:B--2---:R-:W-:Y:S01]  /*5fd0*/  FMNMX3.FTZ R7, R7, R134, R133, !PT ;  /* 0x0000008607077276 */ /* 0x004fe20007810085 */
[----:B------:R-:W-:Y:S06]  /*5fe0*/  @P0 BRA `(.L_x_923) ;  /* 0xffffffec00500947 */ /* 0x000fec000383ffff */
.L_x_922:
[----:B-1----:R-:W1:Y:S01]  /*5ff0*/  SHFL.BFLY PT, R3, R238, 0x2, 0x1f ;  /* 0x0c401f00ee037f89 */ /* 0x002e6200000e0000 */
[----:B------:R-:W-:Y:S02]  /*6000*/  LOP3.LUT P2, RZ, R200, 0x4, RZ, 0xc0, !PT ;  /* 0x00000004c8ff7812 */ /* 0x000fe4000784c0ff */
[----:B------:R-:W-:Y:S05]  /*6010*/  MOV R165, R208 ;  /* 0x000000d000a57202 */ /* 0x000fea0000000f00 */
[----:B------:R-:W2:Y:S08]  /*6020*/  SHFL.BFLY PT, R2, R7, 0x2, 0x1f ;  /* 0x0c401f0007027f89 */ /* 0x000eb000000e0000 */
[----:B------:R-:W-:Y:S01]  /*6030*/  LDSM.16.MT88.4 R12, [R185+0xc000] ;  /* 0x00c00000b90c783b */ /* 0x000fe20000004200 */
[----:B------:R-:W-:Y:S07]  /*6040*/  @P2 IADD3 R165, PT, PT, R210, -0x40, RZ ;  /* 0xffffffc0d2a52810 */ /* 0x000fee0007ffe0ff */
[----:B------:R-:W-:Y:S01]  /*6050*/  LDSM.16.MT88.4 R20, [R184+0xc000] ;  /* 0x00c00000b814783b */ /* 0x000fe20000004200 */
[----:B------:R-:W-:Y:S07]  /*6060*/  IADD3 R164, PT, PT, R188, R165, RZ ;  /* 0x000000a5bca47210 */ /* 0x000fee0007ffe0ff */
[----:B------:R-:W-:Y:S08]  /*6070*/  LDSM.16.MT88.4 R28, [R165] ;  /* 0x00000000a51c783b */ /* 0x000ff00000004200 */
        /* <DEDUP_REMOVED lines=21> */
[----:B------:R-:W-:Y:S01]  /*61d0*/  IADD3 R212, P0, PT, R212, -R206, RZ ;  /* 0x800000ced4d47210 */ /* 0x000fe20007f1e0ff */
        /* <DEDUP_REMOVED lines=88> */
[----:B------:R-:W-:Y:S01]  /*6760*/  MUFU.EX2 R180, R180 ;  /* 0x000000b400b47308 */ /* 0x000fe20000000800 */
[C---:B------:R-:W-:Y:S01]  /*6770*/  FMUL.FTZ R22, R0.reuse, R114 ;  /* 0x0000007200167220 */ /* 0x040fe20000410000 */
[C---:B------:R-:W-:Y:S01]  /*6780*/  FMUL.FTZ R23, R0.reuse, R115 ;  /* 0x0000007300177220 */ /* 0x040fe20000410000 */
[C---:B------:R-:W-:Y:S01]  /*6790*/  FMUL.FTZ R54, R0.reuse, R54 ;  /* 0x0000003600367220 */ /* 0x040fe20000410000 */
[----:B------:R-:W3:Y:S01]  /*67a0*/  LDSM.16.MT88.4 R112, [R185+0xe000] ;  /* 0x00e00000b970783b */ /* 0x000ee20000004200 */
        /* <DEDUP_REMOVED lines=16> */
[----:B------:R-:W4:Y:S01]  /*68b0*/  LDSM.16.MT88.4 R104, [R184+0xe000] ;  /* 0x00e00000b868783b */ /* 0x000f220000004200 */
[----:B------:R-:W-:Y:S01]  /*68c0*/  FMUL.FTZ R63, R0, R63 ;  /* 0x0000003f003f7220 */ /* 0x000fe20000410000 */
[C---:B------:R-:W-:Y:S01]  /*68d0*/  FMUL.FTZ R64, R2.reuse, R64 ;  /* 0x0000004002407220 */ /* 0x040fe20000410000 */
[----:B------:R-:W-:Y:S01]  /*68e0*/  FMUL.FTZ R65, R2, R65 ;  /* 0x0000004102417220 */ /* 0x000fe20000410000 */
[C---:B------:R-:W-:Y:S01]  /*68f0*/  FMUL.FTZ R66, R0.reuse, R66 ;  /* 0x0000004200427220 */ /* 0x040fe20000410000 */
[C---:B--2---:R-:W-:Y:S01]  /*6900*/  HMMA.16816.F32 R28, R128.reuse, R120, R28 ;  /* 0x00000078801c723c */ /* 0x044fe2000000181c */
        /* <DEDUP_REMOVED lines=48> */
[----:B------:R-:W-:Y:S01]  /*6c10*/  FFMA.FTZ R156, R139, UR4, -R156 ;  /* 0x000000048b9c7c23 */ /* 0x000fe2000801089c */
[--C-:B------:R-:W-:Y:S01]  /*6c20*/  FFMA.FTZ R179, R226, UR4, -R137.reuse ;  /* 0x00000004e2b37c23 */ /* 0x100fe20008010889 */
[C---:B------:R-:W-:Y:S01]  /*6c30*/  HMMA.16816.F32 R56, R128.reuse, R102, R56 ;  /* 0x000000668038723c */ /* 0x040fe20000001838 */
[----:B------:R-:W3:Y:S01]  /*6c40*/  LDSM.16.MT88.4 R100, [R184+0x10000] ;  /* 0x01000000b864783b */ /* 0x000ee20000004200 */
[----:B------:R-:W-:Y:S01]  /*6c50*/  MUFU.EX2 R221, R221 ;  /* 0x000000dd00dd7308 */ /* 0x000fe20000000800 */
[--C-:B------:R-:W-:Y:S01]  /*6c60*/  FFMA.FTZ R174, R228, UR4, -R137.reuse ;  /* 0x00000004e4ae7c23 */ /* 0x100fe20008010889 */
[--C-:B------:R-:W-:Y:S01]  /*6c70*/  FFMA.FTZ R181, R224, UR4, -R137.reuse ;  /* 0x00000004e0b57c23 */ /* 0x100fe20008010889 */
[--C-:B------:R-:W-:Y:S07]  /*6c80*/  FFMA.FTZ R178, R222, UR4, -R137.reuse ;  /* 0x00000004deb27c23 */ /* 0x100fee0008010889 */
[----:B------:R-:W-:Y:S01]  /*6c90*/  MUFU.EX2 R179, R179 ;  /* 0x000000b300b37308 */ /* 0x000fe20000000800 */
[--C-:B------:R-:W-:Y:S01]  /*6ca0*/  FFMA.FTZ R222, R136, UR4, -R137.reuse ;  /* 0x0000000488de7c23 */ /* 0x100fe20008010889 */
[C---:B------:R-:W-:Y:S08]  /*6cb0*/  HMMA.16816.F32 R60, R128.reuse, R108, R60 ;  /* 0x0000006c803c723c */ /* 0x040ff0000000183c */
[----:B------:R-:W-:Y:S01]  /*6cc0*/  MUFU.EX2 R174, R174 ;  /* 0x000000ae00ae7308 */ /* 0x000fe20000000800 */
[--C-:B------:R-:W-:Y:S01]  /*6cd0*/  FFMA.FTZ R216, R216, UR4, -R137.reuse ;  /* 0x00000004d8d87c23 */ /* 0x100fe20008010889 */
[----:B------:R-:W-:Y:S01]  /*6ce0*/  FFMA.FTZ R135, R135, UR4, -R137 ;  /* 0x0000000487877c23 */ /* 0x000fe20008010889 */
[----:B------:R-:W-:Y:S07]  /*6cf0*/  FFMA.FTZ R173, R2, R211, R173 ;  /* 0x000000d302ad7223 */ /* 0x000fee00000100ad */
[----:B------:R-:W-:Y:S01]  /*6d00*/  MUFU.EX2 R181, R181 ;  /* 0x000000b500b57308 */ /* 0x000fe20000000800 */
[----:B------:R-:W-:Y:S01]  /*6d10*/  IADD3.X R213, PT, PT, R213, ~R205, RZ, P0, !PT ;  /* 0x800000cdd5d57210 */ /* 0x000fe200007fe4ff */
        /* <DEDUP_REMOVED lines=8> */
[C---:B--2---:R-:W-:Y:S07]  /*6da0*/  HMMA.16816.F32 R68, R128.reuse, R104, R68 ;  /* 0x000000688044723c */ /* 0x044fee0000001844 */
[----:B------:R-:W2:Y:S01]  /*6db0*/  MUFU.EX2 R220, R220 ;  /* 0x000000dc00dc7308 */ /* 0x000ea20000000800 */
[----:B------:R-:W-:Y:S01]  /*6dc0*/  FADD.FTZ R167, R167, R168 ;  /* 0x000000a8a7a77221 */ /* 0x000fe20000010000 */
[----:B------:R-:W-:Y:S08]  /*6dd0*/  FADD.FTZ R169, R169, R170 ;  /* 0x000000aaa9a97221 */ /* 0x000ff00000010000 */
[----:B------:R-:W-:Y:S01]  /*6de0*/  MUFU.EX2 R222, R222 ;  /* 0x000000de00de7308 */ /* 0x000fe20000000800 */
[----:B------:R-:W-:Y:S01]  /*6df0*/  FADD.FTZ R166, R166, R167 ;  /* 0x000000a7a6a67221 */ /* 0x000fe20000010000 */
[C---:B------:R-:W-:Y:S01]  /*6e00*/  HMMA.16816.F32 R72, R128.reuse, R106, R72 ;  /* 0x0000006a8048723c */ /* 0x040fe20000001848 */
[----:B------:R-:W5:Y:S07]  /*6e10*/  LDSM.16.MT88.4 R104, [R164+0x4000] ;  /* 0x00400000a468783b */ /* 0x000f6e0000004200 */
[----:B------:R-:W-:Y:S01]  /*6e20*/  MUFU.EX2 R135, R135 ;  /* 0x0000008700877308 */ /* 0x000fe20000000800 */
[----:B-1----:R-:W-:Y:S09]  /*6e30*/  FADD.FTZ R0, R176, R169 ;  /* 0x000000a9b0007221 */ /* 0x002ff20000010000 */
[----:B------:R-:W-:Y:S01]  /*6e40*/  MUFU.EX2 R217, R217 ;  /* 0x000000d900d97308 */ /* 0x000fe20000000800 */
[----:B--2---:R-:W-:Y:S01]  /*6e50*/  F2FP.F16.F32.PACK_AB R136, R220, R215 ;  /* 0x000000d7dc88723e */ /* 0x004fe200000000ff */
[C---:B---3--:R-:W-:Y:S03]  /*6e60*/  HMMA.16816.F32 R76, R128.reuse, R100, R76 ;  /* 0x00000064804c723c */ /* 0x048fe6000000184c */
[C---:B------:R-:W-:Y:S01]  /*6e70*/  F2FP.F16.F32.PACK_AB R100, R177.reuse, R176 ;  /* 0x000000b0b164723e */ /* 0x040fe200000000ff */
[----:B------:R-:W-:Y:S01]  /*6e80*/  FADD.FTZ R0, R177, R0 ;  /* 0x00000000b1007221 */ /* 0x000fe20000010000 */
[----:B------:R-:W-:Y:S01]  /*6e90*/  F2FP.F16.F32.PACK_AB R101, R174, R179 ;  /* 0x000000b3ae65723e */ /* 0x000fe200000000ff */
[----:B------:R-:W-:Y:S02]  /*6ea0*/  FADD.FTZ R179, R179, R166 ;  /* 0x000000a6b3b37221 */ /* 0x000fe40000010000 */
[C---:B------:R-:W-:Y:S03]  /*6eb0*/  HMMA.16816.F32 R80, R128.reuse, R102, R80 ;  /* 0x000000668050723c */ /* 0x040fe60000001850 */
[----:B------:R-:W-:Y:S01]  /*6ec0*/  F2FP.F16.F32.PACK_AB R102, R180, R175 ;  /* 0x000000afb466723e */ /* 0x000fe200000000ff */
[----:B------:R-:W-:Y:S01]  /*6ed0*/  FADD.FTZ R174, R174, R179 ;  /* 0x000000b3aeae7221 */ /* 0x000fe20000010000 */
[C---:B------:R-:W-:Y:S03]  /*6ee0*/  F2FP.F16.F32.PACK_AB R103, R178.reuse, R181 ;  /* 0x000000b5b267723e */ /* 0x040fe600000000ff */
[C---:B----4-:R-:W-:Y:S03]  /*6ef0*/  HMMA.16816.F32 R84, R128.reuse, R108, R84 ;  /* 0x0000006c8054723c */ /* 0x050fe60000001854 */
[----:B------:R-:W-:Y:S04]  /*6f00*/  FADD.FTZ R181, R181, R174 ;  /* 0x000000aeb5b57221 */ /* 0x000fe80000010000 */
[----:B------:R-:W-:Y:S01]  /*6f10*/  FADD.FTZ R178, R178, R181 ;  /* 0x000000b5b2b27221 */ /* 0x000fe20000010000 */
[C---:B------:R-:W-:Y:S01]  /*6f20*/  HMMA.16816.F32 R88, R128.reuse, R110, R88 ;  /* 0x0000006e8058723c */ /* 0x040fe20000001858 */
[----:B------:R-:W1:Y:S07]  /*6f30*/  LDSM.16.MT88.4 R108, [R185+0xc800] ;  /* 0x00c80000b96c783b */ /* 0x000e6e0000004200 */
        /* <DEDUP_REMOVED lines=42> */
[----:B------:R-:W-:Y:S02]  /*71e0*/  F2FP.F16.F32.PACK_AB R100, R183, R182 ;  /* 0x000000b6b764723e */ /* 0x000fe400000000ff */
[----:B------:R-:W-:Y:S01]  /*71f0*/  F2FP.F16.F32.PACK_AB R101, R216, R221 ;  /* 0x000000ddd865723e */ /* 0x000fe200000000ff */
[----:B------:R-:W-:Y:S01]  /*7200*/  FADD.FTZ R221, R221, R178 ;  /* 0x000000b2dddd7221 */ /* 0x000fe20000010000 */
[----:B---3--:R-:W-:Y:S01]  /*7210*/  F2FP.F16.F32.PACK_AB R102, R218, R219 ;  /* 0x000000dbda66723e */ /* 0x008fe200000000ff */
[----:B------:R-:W2:Y:S01]  /*7220*/  LDSM.16.MT88.4 R104, [R164+0x3000] ;  /* 0x00300000a468783b */ /* 0x000ea20000004200 */
[C---:B-----5:R-:W-:Y:S01]  /*7230*/  F2FP.F16.F32.PACK_AB R103, R223.reuse, R214 ;  /* 0x000000d6df67723e */ /* 0x060fe200000000ff */
[----:B------:R-:W-:Y:S04]  /*7240*/  FADD.FTZ R221, R216, R221 ;  /* 0x000000ddd8dd7221 */ /* 0x000fe80000010000 */
[----:B------:R-:W-:Y:S02]  /*7250*/  FADD.FTZ R214, R214, R221 ;  /* 0x000000ddd6d67221 */ /* 0x000fe40000010000 */
[C---:B-1----:R-:W-:Y:S03]  /*7260*/  HMMA.16816.F32 R4, R100.reuse, R108, R4 ;  /* 0x0000006c6404723c */ /* 0x042fe60000001804 */
[----:B------:R-:W-:Y:S05]  /*7270*/  FADD.FTZ R223, R223, R214 ;  /* 0x000000d6dfdf7221 */ /* 0x000fea0000010000 */
[C---:B------:R-:W-:Y:S01]  /*7280*/  HMMA.16816.F32 R8, R100.reuse, R110, R8 ;  /* 0x0000006e6408723c */ /* 0x040fe20000001808 */
[----:B------:R-:W1:Y:S07]  /*7290*/  LDSM.16.MT88.4 R108, [R164+0x5000] ;  /* 0x00500000a46c783b */ /* 0x000e6e0000004200 */
[C---:B------:R-:W-:Y:S03]  /*72a0*/  HMMA.16816.F32 R12, R100.reuse, R112, R12 ;  /* 0x00000070640c723c */ /* 0x040fe6000000180c */
[--C-:B------:R-:W-:Y:S01]  /*72b0*/  FFMA.FTZ R112, R134, UR4, -R137.reuse ;  /* 0x0000000486707c23 */ /* 0x100fe20008010889 */
[----:B------:R-:W-:Y:S01]  /*72c0*/  FFMA.FTZ R137, R133, UR4, -R137 ;  /* 0x0000000485897c23 */ /* 0x000fe20008010889 */
[----:B------:R3:W4:Y:S03]  /*72d0*/  MUFU.EX2 R134, R156 ;  /* 0x0000009c00867308 */ /* 0x0007260000000800 */
[C---:B------:R-:W-:Y:S07]  /*72e0*/  HMMA.16816.F32 R16, R100.reuse, R114, R16 ;  /* 0x000000726410723c */ /* 0x040fee0000001810 */
[----:B------:R-:W-:Y:S10]  /*72f0*/  MUFU.EX2 R133, R112 ;  /* 0x0000007000857308 */ /* 0x000ff40000000800 */
[----:B------:R5:W2:Y:S01]  /*7300*/  MUFU.EX2 R224, R137 ;  /* 0x0000008900e07308 */ /* 0x000aa20000000800 */
[C---:B------:R-:W-:Y:S01]  /*7310*/  HMMA.16816.F32 R20, R100.reuse, R116, R20 ;  /* 0x000000746414723c */ /* 0x040fe20000001814 */
[----:B---3--:R-:W-:Y:S02]  /*7320*/  LDSM.16.MT88.4 R156, [R164+0x3800] ;  /* 0x00380000a49c783b */ /* 0x008fe40000004200 */
[----:B----4-:R-:W-:Y:S05]  /*7330*/  F2FP.F16.F32.PACK_AB R138, R134, R217 ;  /* 0x000000d9868a723e */ /* 0x010fea00000000ff */
[C---:B------:R-:W-:Y:S01]  /*7340*/  HMMA.16816.F32 R24, R100.reuse, R118, R24 ;  /* 0x000000766418723c */ /* 0x040fe20000001818 */
[----:B------:R-:W-:Y:S02]  /*7350*/  LDSM.16.MT88.4 R116, [R184+0xd800] ;  /* 0x00d80000b874783b */ /* 0x000fe40000004200 */
[C---:B-----5:R-:W-:Y:S01]  /*7360*/  F2FP.F16.F32.PACK_AB R137, R135.reuse, R222 ;  /* 0x000000de8789723e */ /* 0x060fe200000000ff */
[----:B------:R-:W-:Y:S01]  /*7370*/  FADD.FTZ R222, R222, R223 ;  /* 0x000000dfdede7221 */ /* 0x000fe20000010000 */
[C---:B--2---:R-:W-:Y:S03]  /*7380*/  F2FP.F16.F32.PACK_AB R139, R224.reuse, R133 ;  /* 0x00000085e08b723e */ /* 0x044fe600000000ff */
[C---:B------:R-:W-:Y:S03]  /*7390*/  HMMA.16816.F32 R28, R100.reuse, R120, R28 ;  /* 0x00000078641c723c */ /* 0x040fe6000000181c */
[----:B------:R-:W-:Y:S04]  /*73a0*/  FADD.FTZ R222, R135, R222 ;  /* 0x000000de87de7221 */ /* 0x000fe80000010000 */
[----:B------:R-:W-:Y:S01]  /*73b0*/  FADD.FTZ R133, R133, R222 ;  /* 0x000000de85857221 */ /* 0x000fe20000010000 */
[C---:B------:R-:W-:Y:S03]  /*73c0*/  HMMA.16816.F32 R32, R100.reuse, R122, R32 ;  /* 0x0000007a6420723c */ /* 0x040fe60000001820 */
[----:B------:R-:W-:Y:S05]  /*73d0*/  FADD.FTZ R209, R224, R133 ;  /* 0x00000085e0d17221 */ /* 0x000fea0000010000 */
[C---:B------:R-:W-:Y:S08]  /*73e0*/  HMMA.16816.F32 R36, R100.reuse, R124, R36 ;  /* 0x0000007c6424723c */ /* 0x040ff00000001824 */
[C---:B------:R-:W-:Y:S01]  /*73f0*/  HMMA.16816.F32 R40, R100.reuse, R126, R40 ;  /* 0x0000007e6428723c */ /* 0x040fe20000001828 */
[----:B------:R-:W2:Y:S07]  /*7400*/  LDSM.16.MT88.4 R124, [R185+0xd800] ;  /* 0x00d80000b97c783b */ /* 0x000eae0000004200 */
[C---:B------:R-:W-:Y:S08]  /*7410*/  HMMA.16816.F32 R44, R100.reuse, R128, R44 ;  /* 0x00000080642c723c */ /* 0x040ff0000000182c */
[C---:B------:R-:W-:Y:S08]  /*7420*/  HMMA.16816.F32 R48, R100.reuse, R130, R48 ;  /* 0x000000826430723c */ /* 0x040ff00000001830 */
[C---:B------:R-:W-:Y:S08]  /*7430*/  HMMA.16816.F32 R52, R100.reuse, R140, R52 ;  /* 0x0000008c6434723c */ /* 0x040ff00000001834 */
[C---:B------:R-:W-:Y:S01]  /*7440*/  HMMA.16816.F32 R56, R100.reuse, R142, R56 ;  /* 0x0000008e6438723c */ /* 0x040fe20000001838 */
[----:B------:R-:W-:Y:S07]  /*7450*/  LDSM.16.MT88.4 R140, [R164+0x1800] ;  /* 0x00180000a48c783b */ /* 0x000fee0000004200 */
[C---:B------:R-:W-:Y:S08]  /*7460*/  HMMA.16816.F32 R60, R100.reuse, R104, R60 ;  /* 0x00000068643c723c */ /* 0x040ff0000000183c */
        /* <DEDUP_REMOVED lines=13> */
[C---:B--2---:R-:W-:Y:S01]  /*7540*/  HMMA.16816.F32 R128, R136.reuse, R124, R4 ;  /* 0x0000007c8880723c */ /* 0x044fe20000001804 */
[----:B------:R-:W1:Y:S07]  /*7550*/  LDSM.16.MT88.4 R4, [R184+0x11800] ;  /* 0x01180000b804783b */ /* 0x000e6e0000004200 */
[C---:B------:R-:W-:Y:S01]  /*7560*/  HMMA.16816.F32 R124, R136.reuse, R126, R8 ;  /* 0x0000007e887c723c */ /* 0x040fe20000001808 */
[----:B------:R-:W2:Y:S07]  /*7570*/  LDSM.16.MT88.4 R8, [R165+0x5800] ;  /* 0x00580000a508783b */ /* 0x000eae0000004200 */
[C---:B------:R-:W-:Y:S01]  /*7580*/  HMMA.16816.F32 R120, R136.reuse, R116, R12 ;  /* 0x000000748878723c */ /* 0x040fe2000000180c */
[----:B------:R-:W2:Y:S07]  /*7590*/  LDSM.16.MT88.4 R12, [R164+0x5800] ;  /* 0x00580000a40c783b */ /* 0x000eae0000004200 */
[C---:B------:R-:W-:Y:S08]  /*75a0*/  HMMA.16816.F32 R116, R136.reuse, R118, R16 ;  /* 0x000000768874723c */ /* 0x040ff00000001810 */
[C---:B---3--:R-:W-:Y:S08]  /*75b0*/  HMMA.16816.F32 R112, R136.reuse, R104, R20 ;  /* 0x000000688870723c */ /* 0x048ff00000001814 */
        /* <DEDUP_REMOVED lines=21> */
[C---:B------:R-:W-:Y:S02]  /*7710*/  IADD3 R0, PT, PT, R207.reuse, 0x1, RZ ;  /* 0x00000001cf007810 */ /* 0x040fe40007ffe0ff */
[----:B------:R-:W-:Y:S01]  /*7720*/  IADD3 R207, PT, PT, R207, -0x1, RZ ;  /* 0xffffffffcfcf7810 */ /* 0x000fe20007ffe0ff */
[----:B------:R-:W-:Y:S01]  /*7730*/  FADD.FTZ R218, R218, R219 ;  /* 0x000000dbdada7221 */ /* 0x000fe20000010000 */
[C---:B------:R-:W-:Y:S03]  /*7740*/  HMMA.16816.F32 R88, R136.reuse, R10, R88 ;  /* 0x0000000a8858723c */ /* 0x040fe60000001858 */
[----:B------:R-:W-:Y:S01]  /*7750*/  ISETP.GT.AND P1, PT, R0, RZ, PT ;  /* 0x000000ff0000720c */ /* 0x000fe20003f24270 */
[----:B------:R-:W-:Y:S01]  /*7760*/  FADD.FTZ R215, R215, R218 ;  /* 0x000000dad7d77221 */ /* 0x000fe20000010000 */
[----:B------:R-:W-:Y:S03]  /*7770*/  MOV R0, R3 ;  /* 0x0000000300007202 */ /* 0x000fe60000000f00 */
[C---:B------:R-:W-:Y:S03]  /*7780*/  HMMA.16816.F32 R92, R136.reuse, R12, R92 ;  /* 0x0000000c885c723c */ /* 0x040fe6000000185c */
[----:B------:R-:W-:Y:S04]  /*7790*/  FADD.FTZ R220, R220, R215 ;  /* 0x000000d7dcdc7221 */ /* 0x000fe80000010000 */
[----:B------:R-:W-:Y:S01]  /*77a0*/  FADD.FTZ R211, R217, R220 ;  /* 0x000000dcd9d37221 */ /* 0x000fe20000010000 */
[----:B------:R-:W-:Y:S03]  /*77b0*/  HMMA.16816.F32 R96, R136, R14, R96 ;  /* 0x0000000e8860723c */ /* 0x000fe60000001860 */
[----:B------:R-:W-:Y:S01]  /*77c0*/  MOV R137, R132 ;  /* 0x0000008400897202 */ /* 0x000fe20000000f00 */
[----:B------:R-:W-:Y:S04]  /*77d0*/  FADD.FTZ R211, R134, R211 ;  /* 0x000000d386d37221 */ /* 0x000fe80000010000 */
[----:B------:R-:W-:Y:S01]  /*77e0*/  @!UPT UIADD3 URZ, UPT, UPT, URZ, URZ, URZ ;  /* 0x000000fffffff290 */ /* 0x000fe2000fffe0ff */
[----:B------:R-:W-:Y:S11]  /*77f0*/  @P1 BRA `(.L_x_921) ;  /* 0xffffffd400dc1947 */ /* 0x000ff6000383ffff */
.L_x_920:
        /* <DEDUP_REMOVED lines=261> */
.L_x_924:
[----:B------:R3:W-:Y:S01]  /*8850*/  STS [R21+0x4400], R28 ;  /* 0x0044001c15007388 */ /* 0x0007e20000000800 */
[----:B------:R-:W-:Y:S01]  /*8860*/  LEA R8, R8, UR4, 0x1 ;  /* 0x0000000408087c11 */ /* 0x000fe2000f8e08ff */
[----:B-12---:R-:W-:Y:S01]  /*8870*/  @!P0 IMAD.WIDE.U32 R26, R5, R12, RZ ;  /* 0x0000000c051a8225 */ /* 0x006fe200078e00ff */
[----:B------:R-:W-:Y:S01]  /*8880*/  ISETP.NE.AND P1, PT, R24, RZ, !P2 ;  /* 0x000000ff1800720c */ /* 0x000fe20005725270 */
[----:B------:R-:W-:Y:S01]  /*8890*/  BAR.SYNC.DEFER_BLOCKING 0x0 ;  /* 0x0000000000007b1d */ /* 0x000fe20000010000 */
[----:B------:R-:W-:Y:S01]  /*88a0*/  ISETP.NE.AND P2, PT, R199, -0x1, PT ;  /* 0xffffffffc700780c */ /* 0x000fe20003f45270 */
[----:B------:R-:W-:Y:S01]  /*88b0*/  @!P0 IMAD R13, R5, R13, R27 ;  /* 0x0000000d050d8224 */ /* 0x000fe200078e021b */
[----:B------:R-:W-:Y:S01]  /*88c0*/  SHF.R.U32.HI R24, RZ, 0x1, R4 ;  /* 0x00000001ff187819 */ /* 0x000fe20000011604 */
[----:B----4-:R-:W-:Y:S01]  /*88d0*/  IMAD R27, R0, R15, RZ ;  /* 0x0000000f001b7224 */ /* 0x010fe200078e02ff */
[----:B------:R-:W-:-:S03]  /*88e0*/  LOP3.LUT P5, RZ, R4, 0x3, RZ, 0xc0, !PT ;  /* 0x0000000304ff7812 */ /* 0x000fc600078ac0ff */
[----:B------:R-:W1:Y:S01]  /*88f0*/  @P4 LDC R23, c[0x0][0x458] ;  /* 0x00011600ff174b82 */ /* 0x000e620000000800 */
[----:B------:R-:W2:Y:S01]  /*8900*/  @P4 MUFU.LG2 R7, R7 ;  /* 0x0000000700074308 */ /* 0x000ea20000000c00 */
[----:B------:R-:W-:Y:S01]  /*8910*/  IMAD.SHL.U32 R27, R27, 0x40, RZ ;  /* 0x000000401b1b7824 */ /* 0x000fe200078e00ff */
[----:B------:R-:W-:Y:S05]  /*8920*/  BSSY.RECONVERGENT B0, `(.L_x_925) ;  /* 0x000002b000007945 */ /* 0x000fea0003800200 */
[----:B------:R-:W4:Y:S01]  /*8930*/  @P3 LDC R12, c[0x0][0x458] ;  /* 0x00011600ff0c3b82 */ /* 0x000f220000000800 */
[----:B------:R-:W5:Y:S01]  /*8940*/  @P3 MUFU.LG2 R6, R6 ;  /* 0x0000000600063308 */ /* 0x000f620000000c00 */
[----:B---3--:R-:W-:Y:S01]  /*8950*/  LOP3.LUT R21, R24, 0x30, RZ, 0xc0, !PT ;  /* 0x0000003018157812 */ /* 0x008fe200078ec0ff */
[----:B------:R-:W-:Y:S01]  /*8960*/  @P0 IMAD.WIDE.U32 R24, R199, R10, RZ ;  /* 0x0000000ac7180225 */ /* 0x000fe200078e00ff */
[----:B------:R-:W-:Y:S01]  /*8970*/  SHF.R.U32.HI R28, RZ, 0x2, R4 ;  /* 0x00000002ff1c7819 */ /* 0x000fe20000011604 */
[----:B------:R3:W3:Y:S02]  /*8980*/  LDS.128 R16, [R8+0x1800] ;  /* 0x0018000008107984 */ /* 0x0006e40000000c00 */
[----:B--2---:R-:W-:Y:S01]  /*8990*/  @P4 FMUL.FTZ R7, R7, 0.69314718246459960938 ;  /* 0x3f31721807074820 */ /* 0x004fe20000410000 */
[----:B------:R-:W-:-:S02]  /*89a0*/  @P0 IMAD R13, R199, R11, R25 ;  /* 0x0000000bc70d0224 */ /* 0x000fc400078e0219 */
[----:B------:R-:W-:Y:S02]  /*89b0*/  @!P2 IMAD R199, R5, R2, RZ ;  /* 0x0000000205c7a224 */ /* 0x000fe400078e02ff */
[----:B------:R-:W-:Y:S01]  /*89c0*/  IMAD R10, R20, R9, RZ ;  /* 0x00000009140a7224 */ /* 0x000fe200078e02ff */
[----:B------:R-:W-:Y:S01]  /*89d0*/  LOP3.LUT R9, R21, 0x7, R28, 0xf8, !PT ;  /* 0x0000000715097812 */ /* 0x000fe200078ef81c */
[----:B------:R-:W-:Y:S01]  /*89e0*/  IMAD.MOV.U32 R11, RZ, RZ, 0x7f800000 ;  /* 0x7f800000ff0b7424 */ /* 0x000fe200078e00ff */
[----:B------:R-:W-:Y:S01]  /*89f0*/  SHF.R.S32.HI R2, RZ, 0x1f, R199 ;  /* 0x0000001fff027819 */ /* 0x000fe200000114c7 */
[----:B------:R-:W-:Y:S01]  /*8a00*/  @!P1 IMAD R10, R5, R22, R10 ;  /* 0x00000016050a9224 */ /* 0x000fe200078e020a */
[----:B------:R-:W-:Y:S01]  /*8a10*/  SEL R21, R199, RZ, P1 ;  /* 0x000000ffc7157207 */ /* 0x000fe20000800000 */
[----:B-----5:R-:W-:Y:S01]  /*8a20*/  @P3 FMUL.FTZ R6, R6, 0.69314718246459960938 ;  /* 0x3f31721806063820 */ /* 0x020fe20000410000 */
[----:B------:R-:W-:Y:S01]  /*8a30*/  SEL R2, R2, RZ, P1 ;  /* 0x000000ff02027207 */ /* 0x000fe20000800000 */
[----:B------:R-:W-:Y:S01]  /*8a40*/  IMAD.MOV.U32 R5, RZ, RZ, 0x7f800000 ;  /* 0x7f800000ff057424 */ /* 0x000fe200078e00ff */
[--C-:B------:R-:W-:Y:S01]  /*8a50*/  IADD3 R21, P2, P1, R27, R21, R10.reuse ;  /* 0x000000151b157210 */ /* 0x100fe2000795e00a */
[----:B-1----:R-:W-:Y:S01]  /*8a60*/  @P4 FFMA.FTZ R11, R132, R23, R7 ;  /* 0x00000017840b4223 */ /* 0x002fe20000010007 */
[----:B------:R-:W-:Y:S01]  /*8a70*/  SHF.R.S32.HI R29, RZ, 0x1f, R10 ;  /* 0x0000001fff1d7819 */ /* 0x000fe2000001140a */
[----:B----4-:R-:W-:Y:S01]  /*8a80*/  @P3 FFMA.FTZ R5, R3, R12, R6 ;  /* 0x0000000c03053223 */ /* 0x010fe20000010006 */
[----:B------:R-:W-:-:S04]  /*8a90*/  SHF.R.S32.HI R27, RZ, 0x1f, R27 ;  /* 0x0000001fff1b7819 */ /* 0x000fc8000001141b */
        /* <DEDUP_REMOVED lines=19> */
.L_x_926:
[----:B------:R-:W-:Y:S05]  /*8bd0*/  BSYNC.RECONVERGENT B0 ;  /* 0x0000000000007941 */ /* 0x000fea0003800200 */
.L_x_925:
[----:B------:R-:W2:Y:S01]  /*8be0*/  LDCU.64 UR4, c[0x0][0x410] ;  /* 0x00008200ff0477ac */ /* 0x000ea20008000a00 */
[----:B------:R-:W-:Y:S01]  /*8bf0*/  @P0 IMAD.MOV.U32 R26, RZ, RZ, R24 ;  /* 0x000000ffff1a0224 */ /* 0x000fe200078e0018 */
[----:B-1----:R-:W-:Y:S01]  /*8c00*/  LOP3.LUT R3, R14, 0x38, RZ, 0xc0, !PT ;  /* 0x000000380e037812 */ /* 0x002fe200078ec0ff */
[----:B------:R-:W-:Y:S01]  /*8c10*/  BSSY.RECONVERGENT B0, `(.L_x_927) ;  /* 0x000001f000007945 */ /* 0x000fe20003800200 */
[----:B------:R-:W-:Y:S02]  /*8c20*/  SHF.R.U32.HI R4, RZ, 0x3, R4 ;  /* 0x00000003ff047819 */ /* 0x000fe40000011604 */
[----:B------:R-:W-:Y:S02]  /*8c30*/  IADD3 R10, P0, PT, R3, R26, RZ ;  /* 0x0000001a030a7210 */ /* 0x000fe40007f1e0ff */
[C---:B------:R-:W-:Y:S01]  /*8c40*/  IADD3 R3, PT, PT, R4.reuse, 0x30, RZ ;  /* 0x0000003004037810 */ /* 0x040fe20007ffe0ff */
[C---:B------:R-:W-:Y:S01]  /*8c50*/  VIADD R5, R4.reuse, 0x20 ;  /* 0x0000002004057836 */ /* 0x040fe20000000000 */
[CC--:B------:R-:W-:Y:S01]  /*8c60*/  ISETP.GE.AND P3, PT, R4.reuse, R194.reuse, PT ;  /* 0x000000c20400720c */ /* 0x0c0fe20003f66270 */
[----:B------:R-:W-:Y:S01]  /*8c70*/  IMAD.X R11, RZ, RZ, R13, P0 ;  /* 0x000000ffff0b7224 */ /* 0x000fe200000e060d */
[-C--:B------:R-:W-:Y:S01]  /*8c80*/  ISETP.GE.AND P0, PT, R3, R194.reuse, PT ;  /* 0x000000c20300720c */ /* 0x080fe20003f06270 */
[----:B------:R-:W-:Y:S01]  /*8c90*/  VIADD R7, R4, 0x10 ;  /* 0x0000001004077836 */ /* 0x000fe20000000000 */
[-C--:B------:R-:W-:Y:S01]  /*8ca0*/  ISETP.GE.AND P1, PT, R5, R194.reuse, PT ;  /* 0x000000c20500720c */ /* 0x080fe20003f26270 */
[----:B------:R1:W3:Y:S01]  /*8cb0*/  LDS.128 R12, [R8+0x2000] ;  /* 0x00200000080c7984 */ /* 0x0002e20000000c00 */
[----:B------:R-:W-:Y:S01]  /*8cc0*/  MOV R5, RZ ;  /* 0x000000ff00057202 */ /* 0x000fe20000000f00 */
[----:B--2---:R-:W-:Y:S01]  /*8cd0*/  IMAD.WIDE.U32 R10, R20, UR4, R10 ;  /* 0x00000004140a7c25 */ /* 0x004fe2000f8e000a */
[----:B------:R-:W-:-:S03]  /*8ce0*/  ISETP.GE.AND P2, PT, R7, R194, PT ;  /* 0x000000c20700720c */ /* 0x000fc60003f46270 */
[----:B------:R-:W-:Y:S02]  /*8cf0*/  IMAD.WIDE.U32 R24, R0, 0x40, R4 ;  /* 0x0000004000187825 */ /* 0x000fe400078e0004 */
[----:B------:R1:W2:Y:S02]  /*8d00*/  LDS.128 R4, [R8+0x4000] ;  /* 0x0040000008047984 */ /* 0x0002a40000000c00 */
[----:B------:R-:W-:Y:S02]  /*8d10*/  IMAD R27, R20, UR5, R11 ;  /* 0x00000005141b7c24 */ /* 0x000fe4000f8e020b */
[----:B------:R1:W4:Y:S01]  /*8d20*/  LDS.128 R20, [R8] ;  /* 0x0000000008147984 */ /* 0x0003220000000c00 */
[----:B------:R-:W-:Y:S05]  /*8d30*/  @P3 BRA `(.L_x_928) ;  /* 0x0000000000303947 */ /* 0x000fea0003800000 */
        /* <DEDUP_REMOVED lines=12> */
.L_x_928:
[----:B------:R-:W-:Y:S05]  /*8e00*/  BSYNC.RECONVERGENT B0 ;  /* 0x0000000000007941 */ /* 0x000fea0003800200 */
.L_x_927:
        /* <DEDUP_REMOVED lines=20> */
.L_x_930:
[----:B------:R-:W-:Y:S05]  /*8f50*/  BSYNC.RECONVERGENT B0 ;  /* 0x0000000000007941 */ /* 0x000fea0003800200 */
.L_x_929:
        /* <DEDUP_REMOVED lines=20> */
.L_x_932:
[----:B------:R-:W-:Y:S05]  /*90a0*/  BSYNC.RECONVERGENT B0 ;  /* 0x0000000000007941 */ /* 0x000fea0003800200 */
.L_x_931:
        /* <DEDUP_REMOVED lines=19> */
.L_x_933:
        /* <DEDUP_REMOVED lines=10> */
.L_x_1817:


//--------------------- .text._ZN5flash16flash_fwd_kernelI23Flash_fwd_kernel_traitsILi192ELi64ELi64ELi4ELb0ELb0EN7cutlass6half_tE19Flash_kernel_traitsILi192ELi64ELi64ELi4ES3_EELb1ELb0ELb0ELb1ELb0ELb0ELb0ELb0EEEvNS_16Flash_fwd_paramsE --------------------------
	.section	.text._ZN5flash16flash_fwd_kernelI23Flash_fwd_kernel_traitsILi192ELi64ELi64ELi4ELb0ELb0EN7cutlass6half_tE19Flash_kernel_traitsILi192ELi64ELi64ELi4ES3_EELb1ELb0ELb0ELb1ELb0ELb0ELb0ELb0EEEvNS_16Flash_fwd_paramsE,"ax",@progbits
	.align	128
        .global         _ZN5flash16flash_fwd_kernelI23Flash_fwd_kernel_traitsILi192ELi64ELi64ELi4ELb0ELb0EN7cutlass6half_tE19Flash_kernel_traitsILi192ELi64ELi64ELi4ES3_EELb1ELb0ELb0ELb1ELb0ELb0ELb0ELb0EEEvNS_16Flash_fwd_paramsE
        .type           _ZN5flash16flash_fwd_kernelI23Flash_fwd_kernel_traitsILi192ELi64ELi64ELi4ELb0ELb0EN7cutlass6half_tE19Flash_kernel_traitsILi192ELi64ELi64ELi4ES3_EELb1ELb0ELb0ELb1ELb0ELb0ELb0ELb0EEEvNS_16Flash_fwd_paramsE,@function
        .size           _ZN5flash16flash_fwd_kernelI23Flash_fwd_kernel_traitsILi192ELi64ELi64ELi4ELb0ELb0EN7cutlass6half_tE19Flash_kernel_traitsILi192ELi64ELi64ELi4ES3_EELb1ELb0ELb0ELb1ELb0ELb0ELb0ELb0EEEvNS_16Flash_fwd_paramsE,(.L_x_1818 - _ZN5flash16flash_fwd_kernelI23Flash_fwd_kernel_traitsILi192ELi64ELi64ELi4ELb0ELb0EN7cutlass6half_tE19Flash_kernel_traitsILi192ELi64ELi64ELi4ES3_EELb1ELb0ELb0ELb1ELb0ELb0ELb0ELb0EEEvNS_16Flash_fwd_paramsE)
        .other          _ZN5flash16flash_fwd_kernelI23Flash_fwd_kernel_traitsILi192ELi64ELi64ELi4ELb0ELb0EN7cutlass6half_tE19Flash_kernel_traitsILi192ELi64ELi64ELi4ES3_EELb1ELb0ELb0ELb1ELb0ELb0ELb0ELb0EEEvNS_16Flash_fwd_paramsE,@"STO_CUDA_ENTRY STV_DEFAULT"
_ZN5flash16flash_fwd_kernelI23Flash_fwd_kernel_traitsILi192ELi64ELi64ELi4ELb0ELb0EN7cutlass6half_tE19Flash_kernel_traitsILi192ELi64ELi64ELi4ES3_EELb1ELb0ELb0ELb1ELb0ELb0ELb0ELb0EEEvNS_16Flash_fwd_paramsE:
.text._ZN5flash16flash_fwd_kernelI23Flash_fwd_kernel_traitsILi192ELi64ELi64ELi4ELb0ELb0EN7cutlass6half_tE19Flash_kernel_traitsILi192ELi64ELi64ELi4ES3_EELb1ELb0ELb0ELb1ELb0ELb0ELb0ELb0EEEvNS_16Flash_fwd_paramsE:
        /* <DEDUP_REMOVED lines=8> */
[----:B------:R-:W4:Y:S01]  /*0080*/  LDCU.64 UR6, c[0x0][0x470] ;  /* 0x00008e00ff0677ac */ /* 0x000f220008000a00 */
        /* <DEDUP_REMOVED lines=9> */
[----:B------:R-:W-:Y:S01]  /*0120*/  ISETP.NE.U32.AND P3, PT, RZ, UR8, PT ;  /* 0x00000008ff007c0c */ /* 0x000fe2000bf65070 */
[----:B------:R-:W2:Y:S03]  /*0130*/  LDCU.64 UR4, c[0x0][0x478] ;  /* 0x00008f00ff0477ac */ /* 0x000ea60008000a00 */
[----:B------:R-:W3:Y:S01]  /*0140*/  @P5 LDG.E.64 R222, desc[UR14][R222.64] ;  /* 0x0000000edede5981 */ /* 0x000ee2000c1e1b00 */
[----:B------:R-:W-:Y:S01]  /*0150*/  ISETP.NE.U32.AND P2, PT, RZ, UR8, PT ;  /* 0x00000008ff007c0c */ /* 0x000fe2000bf45070 */
[----:B------:R-:W-:Y:S01]  /*0160*/  IMAD.MOV.U32 R208, RZ, RZ, -0x1 ;  /* 0xffffffffffd07424 */ /* 0x000fe200078e00ff */
[----:B------:R-:W-:Y:S01]  /*0170*/  ISETP.NE.AND.EX P3, PT, RZ, UR9, PT, P3 ;  /* 0x00000009ff007c0c */ /* 0x000fe2000bf65330 */
[----:B----4-:R-:W-:Y:S01]  /*0180*/  IMAD.SHL.U32 R13, R96, 0x4, RZ ;  /* 0x00000004600d7824 */ /* 0x010fe200078e00ff */
[----:B------:R-:W-:-:S02]  /*0190*/  ISETP.NE.AND.EX P2, PT, RZ, UR9, PT, P2 ;  /* 0x00000009ff007c0c */ /* 0x000fc4000bf45320 */
[----:B------:R-:W-:-:S04]  /*01a0*/  ISETP.NE.U32.AND P1, PT, RZ, UR6, PT ;  /* 0x00000006ff007c0c */ /* 0x000fc8000bf25070 */
[----:B------:R-:W-:Y:S02]  /*01b0*/  ISETP.NE.AND.EX P1, PT, RZ, UR7, PT, P1 ;  /* 0x00000007ff007c0c */ /* 0x000fe4000bf25310 */
[----:B--2---:R-:W-:Y:S02]  /*01c0*/  ISETP.NE.U32.AND P0, PT, RZ, UR4, PT ;  /* 0x00000004ff007c0c */ /* 0x004fe4000bf05070 */
[----:B------:R-:W-:Y:S02]  /*01d0*/  LOP3.LUT R3, R98, R209, R96, 0xfe, !PT ;  /* 0x000000d162037212 */ /* 0x000fe400078efe60 */
[----:B------:R-:W-:Y:S02]  /*01e0*/  ISETP.NE.AND.EX P0, PT, RZ, UR5, PT, P0 ;  /* 0x00000005ff007c0c */ /* 0x000fe4000bf05300 */
[----:B-1----:R-:W-:Y:S02]  /*01f0*/  LOP3.LUT P6, RZ, R3, R178, RZ, 0xfc, !PT ;  /* 0x000000b203ff7212 */ /* 0x002fe400078cfcff */
[----:B------:R-:W1:Y:S11]  /*0200*/  LDC.64 R2, c[0x0][0x460] ;  /* 0x00011800ff027b82 */ /* 0x000e760000000a00 */
[----:B------:R-:W2:Y:S01]  /*0210*/  @!P6 LDC.64 R16, c[0x0][0x528] ;  /* 0x00014a00ff10eb82 */ /* 0x000ea20000000a00 */
[----:B-1----:R-:W-:-:S04]  /*0220*/  IMAD.WIDE.U32 R2, R96, 0x4, R2 ;  /* 0x0000000460027825 */ /* 0x002fc800078e0002 */
[----:B------:R-:W-:Y:S01]  /*0230*/  IMAD.MOV.U32 R6, RZ, RZ, RZ ;  /* 0x000000ffff067224 */ /* 0x000fe200078e00ff */
[----:B---3--:R-:W-:Y:S02]  /*0240*/  @P5 IADD3 R90, P4, PT, R4, R0, RZ ;  /* 0x00000000045a5210 */ /* 0x008fe40007f9e0ff */
[----:B------:R-:W-:-:S03]  /*0250*/  SHF.R.U32.HI R0, RZ, 0x1e, R96 ;  /* 0x0000001eff007819 */ /* 0x000fc60000011660 */
[----:B------:R-:W-:Y:S01]  /*0260*/  @P5 IMAD.X R89, RZ, RZ, R5, P4 ;  /* 0x000000ffff595224 */ /* 0x000fe200020e0605 */
[C---:B------:R-:W-:Y:S01]  /*0270*/  @P1 IADD3 R14, P4, PT, R13.reuse, UR6, RZ ;  /* 0x000000060d0e1c10 */ /* 0x040fe2000ff9e0ff */
[----:B------:R-:W-:Y:S01]  /*0280*/  @!P6 IMAD.MOV.U32 R88, RZ, RZ, R90 ;  /* 0x000000ffff58e224 */ /* 0x000fe200078e005a */
[----:B------:R-:W1:Y:S01]  /*0290*/  LDC.64 R4, c[0x0][0x468] ;  /* 0x00011a00ff047b82 */ /* 0x000e620000000a00 */
[----:B--2---:R2:W-:Y:S04]  /*02a0*/  @!P6 STG.E.64 desc[UR14][R16.64], R222 ;  /* 0x000000de1000e986 */ /* 0x0045e8000c101b0e */
[----:B------:R2:W-:Y:S04]  /*02b0*/  @!P6 STG.E.64 desc[UR14][R16.64+0x8], R88 ;  /* 0x000008581000e986 */ /* 0x0005e8000c101b0e */
[----:B------:R-:W3:Y:S04]  /*02c0*/  @P3 LDG.E R208, desc[UR14][R2.64] ;  /* 0x0000000e02d03981 */ /* 0x000ee8000c1e1900 */
[----:B------:R4:W3:Y:S01]  /*02d0*/  @P2 LDG.E R11, desc[UR14][R2.64+0x4] ;  /* 0x0000040e020b2981 */ /* 0x0008e2000c1e1900 */
[----:B------:R-:W-:Y:S01]  /*02e0*/  @P0 IADD3 R8, P3, PT, R13, UR4, RZ ;  /* 0x000000040d080c10 */ /* 0x000fe2000ff7e0ff */
[----:B------:R-:W2:Y:S01]  /*02f0*/  @!P2 LDC R211, c[0x0][0x434] ;  /* 0x00010d00ffd3ab82 */ /* 0x000ea20000000800 */
[C---:B------:R-:W-:Y:S01]  /*0300*/  @P1 IADD3.X R15, PT, PT, R0.reuse, UR7, RZ, P4, !PT ;  /* 0x00000007000f1c10 */ /* 0x040fe2000a7fe4ff */
[----:B------:R-:W4:Y:S01]  /*0310*/  LDCU.U8 UR4, c[0x0][0x532] ;  /* 0x0000a640ff0477ac */ /* 0x000f220008000000 */
[----:B------:R-:W-:-:S03]  /*0320*/  @P0 IADD3.X R9, PT, PT, R0, UR5, RZ, P3, !PT ;  /* 0x0000000500090c10 */ /* 0x000fc60009ffe4ff */
[----:B------:R-:W2:Y:S04]  /*0330*/  @P1 LDG.E R6, desc[UR14][R14.64] ;  /* 0x0000000e0e061981 */ /* 0x000ea8000c1e1900 */
[----:B------:R-:W2:Y:S01]  /*0340*/  @P0 LDG.E R9, desc[UR14][R8.64] ;  /* 0x0000000e08090981 */ /* 0x000ea2000c1e1900 */
[----:B-1----:R-:W-:Y:S01]  /*0350*/  IADD3 R12, P1, PT, R13, R4, RZ ;  /* 0x000000040d0c7210 */ /* 0x002fe20007f3e0ff */
[----:B------:R-:W-:Y:S01]  /*0360*/  IMAD.MOV.U32 R7, RZ, RZ, -0x1 ;  /* 0xffffffffff077424 */ /* 0x000fe200078e00ff */
[----:B------:R-:W-:-:S03]  /*0370*/  ISETP.EQ.U32.AND P4, PT, R4, RZ, PT ;  /* 0x000000ff0400720c */ /* 0x000fc60003f82070 */
[----:B------:R-:W-:Y:S02]  /*0380*/  IMAD.X R13, R0, 0x1, R5, P1 ;  /* 0x00000001000d7824 */ /* 0x000fe400008e0605 */
[----:B------:R-:W1:Y:S08]  /*0390*/  @!P0 LDC R0, c[0x0][0x43c] ;  /* 0x00010f00ff008b82 */ /* 0x000e700000000800 */
[----:B----4-:R-:W4:Y:S01]  /*03a0*/  @!P0 LDC.64 R2, c[0x0][0x488] ;  /* 0x00012200ff028b82 */ /* 0x010f220000000a00 */
[----:B------:R-:W-:-:S02]  /*03b0*/  ISETP.NE.U32.AND P1, PT, R4, RZ, PT ;  /* 0x000000ff0400720c */ /* 0x000fc40003f25070 */
[----:B------:R-:W-:Y:S02]  /*03c0*/  ISETP.NE.AND P3, PT, RZ, UR4, PT ;  /* 0x00000004ff007c0c */ /* 0x000fe4000bf65270 */
[C---:B------:R-:W-:Y:S02]  /*03d0*/  ISETP.NE.AND.EX P1, PT, R5.reuse, RZ, PT, P1 ;  /* 0x000000ff0500720c */ /* 0x040fe40003f25310 */
[----:B------:R-:W-:Y:S01]  /*03e0*/  ISETP.EQ.OR.EX P4, PT, R5, RZ, !P3, P4 ;  /* 0x000000ff0500720c */ /* 0x000fe20005f82740 */
[----:B------:R-:W-:-:S12]  /*03f0*/  IMAD.SHL.U32 R100, R209, 0x40, RZ ;  /* 0x00000040d1647824 */ /* 0x000fd800078e00ff */
[----:B------:R1:W5:Y:S01]  /*0400*/  @!P4 LDG.E R7, desc[UR14][R12.64] ;  /* 0x0000000e0c07c981 */ /* 0x000362000c1e1900 */
[----:B---3--:R-:W-:Y:S01]  /*0410*/  @P2 IMAD.IADD R211, R11, 0x1, -R208 ;  /* 0x000000010bd32824 */ /* 0x008fe200078e0ad0 */
[----:B----4-:R-:W-:-:S04]  /*0420*/  @!P0 ISETP.NE.U32.AND P2, PT, R2, RZ, PT ;  /* 0x000000ff0200820c */ /* 0x010fc80003f45070 */
[----:B------:R-:W-:Y:S02]  /*0430*/  @!P0 ISETP.NE.AND.EX P2, PT, R3, RZ, PT, P2 ;  /* 0x000000ff0300820c */ /* 0x000fe40003f45320 */
[----:B--2---:R-:W-:Y:S02]  /*0440*/  ISETP.GT.AND P4, PT, R211, R100, PT ;  /* 0x00000064d300720c */ /* 0x004fe40003f84270 */
[----:B-1----:R-:W-:Y:S02]  /*0450*/  @!P0 SEL R3, R0, RZ, P2 ;  /* 0x000000ff00038207 */ /* 0x002fe40001000000 */
[----:B------:R-:W1:Y:S01]  /*0460*/  @!P1 LDC R0, c[0x0][0x438] ;  /* 0x00010e00ff009b82 */ /* 0x000e620000000800 */
[----:B------:R-:W-:Y:S01]  /*0470*/  @P0 IMAD.IADD R156, R9, 0x1, -R6 ;  /* 0x00000001099c0824 */ /* 0x000fe200078e0a06 */
[----:B------:R-:W-:Y:S07]  /*0480*/  @!P1 BRA `(.L_x_934) ;  /* 0x00000000000c9947 */ /* 0x000fee0003800000 */
[----:B-1----:R-:W2:Y:S02]  /*0490*/  @P3 LDG.E R0, desc[UR14][R12.64+0x4] ;  /* 0x0000040e0c003981 */ /* 0x002ea4000c1e1900 */
[----:B--2--5:R-:W-:-:S06]  /*04a0*/  @P3 IADD3 R0, PT, PT, R0, -R7, RZ ;  /* 0x8000000700003210 */ /* 0x024fcc0007ffe0ff */
[----:B------:R2:W5:Y:S02]  /*04b0*/  @!P3 LDG.E R0, desc[UR14][R12.64] ;  /* 0x0000000e0c00b981 */ /* 0x000564000c1e1900 */
.L_x_934:
[----:B-1---5:R-:W-:Y:S01]  /*04c0*/  @!P0 IADD3 R156, PT, PT, R3, R0, -R6 ;  /* 0x00000000039c8210 */ /* 0x022fe20007ffe806 */
[----:B------:R-:W-:Y:S06]  /*04d0*/  @!P4 EXIT ;  /* 0x000000000000c94d */ /* 0x000fec0003800000 */
[----:B------:R-:W-:-:S13]  /*04e0*/  ISETP.GT.AND P0, PT, R156, RZ, PT ;  /* 0x000000ff9c00720c */ /* 0x000fda0003f04270 */
[----:B------:R-:W-:Y:S05]  /*04f0*/  @P0 BRA `(.L_x_935) ;  /* 0x0000000c00080947 */ /* 0x000fea0003800000 */
[----:B------:R-:W1:Y:S01]  /*0500*/  LDC.U8 R0, c[0x0][0x549] ;  /* 0x00015240ff007b82 */ /* 0x000e620000000000 */
[----:B------:R-:W-:-:S13]  /*0510*/  ISETP.NE.AND P1, PT, R208, -0x1, PT ;  /* 0xffffffffd000780c */ /* 0x000fda0003f25270 */
[----:B------:R-:W2:Y:S08]  /*0520*/  @!P1 LDC.64 R6, c[0x0][0x400] ;  /* 0x00010000ff069b82 */ /* 0x000eb00000000a00 */
[----:B------:R-:W3:Y:S01]  /*0530*/  @P1 LDC.64 R4, c[0x0][0x408] ;  /* 0x00010200ff041b82 */ /* 0x000ee20000000a00 */
[----:B-1----:R-:W-:Y:S02]  /*0540*/  ISETP.NE.AND P6, PT, R0, RZ, PT ;  /* 0x000000ff0000720c */ /* 0x002fe40003fc5270 */
[----:B------:R-:W-:-:S11]  /*0550*/  SHF.L.U32 R0, R178, 0x3, RZ ;  /* 0x00000003b2007819 */ /* 0x000fd600000006ff */
[----:B------:R-:W1:Y:S01]  /*0560*/  @P6 LDC.64 R2, c[0x0][0x430] ;  /* 0x00010c00ff026b82 */ /* 0x000e620000000a00 */
[----:B--2---:R-:W-:Y:S01]  /*0570*/  @!P1 IMAD.WIDE.U32 R12, R96, R6, RZ ;  /* 0x00000006600c9225 */ /* 0x004fe200078e00ff */
[----:B------:R-:W-:-:S06]  /*0580*/  @P6 MOV R9, 0x1 ;  /* 0x0000000100096802 */ /* 0x000fcc0000000f00 */
[----:B------:R-:W2:Y:S01]  /*0590*/  LDC.U8 R6, c[0x0][0x548] ;  /* 0x00015200ff067b82 */ /* 0x000ea20000000000 */
[----:B---3--:R-:W-:-:S07]  /*05a0*/  @P1 IMAD.WIDE.U32 R16, R208, R4, RZ ;  /* 0x00000004d0101225 */ /* 0x008fce00078e00ff */
[----:B------:R-:W3:Y:S01]  /*05b0*/  @P6 LDC R11, c[0x0][0x430] ;  /* 0x00010c00ff0b6b82 */ /* 0x000ee20000000800 */
[----:B-1----:R-:W-:Y:S01]  /*05c0*/  @P6 IMAD R3, R2, R3, RZ ;  /* 0x0000000302036224 */ /* 0x002fe200078e02ff */
[----:B------:R-:W-:Y:S01]  /*05d0*/  @!P1 MOV R2, R12 ;  /* 0x0000000c00029202 */ /* 0x000fe20000000f00 */
[----:B------:R-:W-:Y:S06]  /*05e0*/  @P6 BRA `(.L_x_936) ;  /* 0x0000000000286947 */ /* 0x000fec0003800000 */
[----:B--2---:R-:W-:Y:S01]  /*05f0*/  ISETP.NE.AND P0, PT, R6, RZ, PT ;  /* 0x000000ff0600720c */ /* 0x004fe20003f05270 */
[----:B------:R-:W1:-:S12]  /*0600*/  LDC R15, c[0x0][0x3e0] ;  /* 0x0000f800ff0f7b82 */ /* 0x000e580000000800 */
[----:B------:R-:W4:Y:S01]  /*0610*/  @P0 LDC R3, c[0x0][0x454] ;  /* 0x00011500ff030b82 */ /* 0x000f220000000800 */
[----:B---3--:R-:W-:Y:S02]  /*0620*/  @P0 MOV R11, 0x1 ;  /* 0x00000001000b0802 */ /* 0x008fe40000000f00 */
[----:B------:R-:W-:-:S05]  /*0630*/  @!P0 MOV R11, 0x1 ;  /* 0x00000001000b8802 */ /* 0x000fca0000000f00 */
[----:B------:R-:W1:Y:S08]  /*0640*/  @P0 LDC R8, c[0x0][0x454] ;  /* 0x00011500ff080b82 */ /* 0x000e700000000800 */
[----:B------:R-:W2:Y:S08]  /*0650*/  @!P0 LDC R4, c[0x0][0x434] ;  /* 0x00010d00ff048b82 */ /* 0x000eb00000000800 */
[----:B------:R-:W3:Y:S01]  /*0660*/  @!P0 LDC R3, c[0x0][0x434] ;  /* 0x00010d00ff038b82 */ /* 0x000ee20000000800 */
[----:B-1----:R-:W-:-:S02]  /*0670*/  @P0 IMAD R9, R8, R15, RZ ;  /* 0x0000000f08090224 */ /* 0x002fc400078e02ff */
[----:B--2-4-:R-:W-:-:S07]  /*0680*/  @!P0 IMAD R9, R4, R15, RZ ;  /* 0x0000000f04098224 */ /* 0x014fce00078e02ff */
.L_x_936:
[----:B------:R-:W1:Y:S01]  /*0690*/  LDCU.64 UR4, c[0x0][0x410] ;  /* 0x00008200ff0477ac */ /* 0x000e620008000a00 */
[----:B------:R-:W-:Y:S01]  /*06a0*/  @P1 IMAD.MOV.U32 R2, RZ, RZ, R16 ;  /* 0x000000ffff021224 */ /* 0x000fe200078e0010 */
[----:B------:R-:W-:Y:S01]  /*06b0*/  LOP3.LUT R0, R0, 0x38, RZ, 0xc0, !PT ;  /* 0x0000003800007812 */ /* 0x000fe200078ec0ff */
[----:B------:R-:W-:Y:S01]  /*06c0*/  @!P1 IMAD R7, R96, R7, R13 ;  /* 0x0000000760079224 */ /* 0x000fe200078e020d */
[----:B------:R-:W-:Y:S01]  /*06d0*/  SHF.R.U32.HI R178, RZ, 0x3, R178 ;  /* 0x00000003ffb27819 */ /* 0x000fe200000116b2 */
[----:B------:R-:W-:Y:S01]  /*06e0*/  @P1 IMAD R7, R208, R5, R17 ;  /* 0x00000005d0071224 */ /* 0x000fe200078e0211 */
[----:B------:R-:W-:Y:S01]  /*06f0*/  IADD3 R14, P0, PT, R0, R2, RZ ;  /* 0x00000002000e7210 */ /* 0x000fe20007f1e0ff */
[----:B------:R-:W4:Y:S01]  /*0700*/  LDC R5, c[0x0][0x434] ;  /* 0x00010d00ff057b82 */ /* 0x000f220000000800 */
[----:B------:R-:W-:Y:S01]  /*0710*/  IMAD.IADD R211, R211, 0x1, -R100 ;  /* 0x00000001d3d37824 */ /* 0x000fe200078e0a64 */
[----:B------:R-:W-:Y:S01]  /*0720*/  BSSY.RECONVERGENT B0, `(.L_x_937) ;  /* 0x000001f000007945 */ /* 0x000fe20003800200 */
[----:B------:R-:W-:Y:S01]  /*0730*/  IADD3.X R15, PT, PT, RZ, R7, RZ, P0, !PT ;  /* 0x00000007ff0f7210 */ /* 0x000fe200007fe4ff */
[----:B------:R-:W-:Y:S01]  /*0740*/  VIADD R2, R178, 0x10 ;  /* 0x00000010b2027836 */ /* 0x000fe20000000000 */
[----:B--2---:R-:W-:Y:S01]  /*0750*/  ISETP.NE.AND P6, PT, R6, RZ, !P6 ;  /* 0x000000ff0600720c */ /* 0x004fe200077c5270 */
[----:B------:R-:W-:Y:S01]  /*0760*/  IMAD.MOV.U32 R179, RZ, RZ, RZ ;  /* 0x000000ffffb37224 */ /* 0x000fe200078e00ff */
[----:B------:R-:W-:-:S02]  /*0770*/  ISETP.GE.AND P0, PT, R178, R211, PT ;  /* 0x000000d3b200720c */ /* 0x000fc40003f06270 */
[----:B------:R-:W-:Y:S01]  /*0780*/  ISETP.NE.AND P1, PT, R208, -0x1, PT ;  /* 0xffffffffd000780c */ /* 0x000fe20003f25270 */
[----:B------:R-:W-:Y:S01]  /*0790*/  IMAD.WIDE.U32 R18, R209, 0x40, R178 ;  /* 0x00000040d1127825 */ /* 0x000fe200078e00b2 */
[----:B------:R-:W-:Y:S02]  /*07a0*/  ISETP.GE.AND P2, PT, R2, R211, PT ;  /* 0x000000d30200720c */ /* 0x000fe40003f46270 */
[----:B------:R-:W-:Y:S01]  /*07b0*/  IADD3 R6, PT, PT, R178, 0x20, RZ ;  /* 0x00000020b2067810 */ /* 0x000fe20007ffe0ff */
[----:B-1----:R-:W-:Y:S01]  /*07c0*/  IMAD.WIDE.U32 R14, R98, UR4, R14 ;  /* 0x00000004620e7c25 */ /* 0x002fe2000f8e000e */
[C---:B------:R-:W-:Y:S02]  /*07d0*/  LOP3.LUT R8, R0.reuse, 0x40, RZ, 0xfc, !PT ;  /* 0x0000004000087812 */ /* 0x040fe400078efcff */
[----:B------:R-:W-:Y:S01]  /*07e0*/  LOP3.LUT R7, R0, 0x80, RZ, 0xfc, !PT ;  /* 0x0000008000077812 */ /* 0x000fe200078efcff */
[----:B------:R-:W-:Y:S02]  /*07f0*/  IMAD R17, R98, UR5, R15 ;  /* 0x0000000562117c24 */ /* 0x000fe4000f8e020f */
[----:B------:R-:W-:Y:S05]  /*0800*/  @P0 BRA `(.L_x_938) ;  /* 0x0000000000400947 */ /* 0x000fea0003800000 */
[----:B------:R-:W1:Y:S01]  /*0810*/  LDCU.64 UR4, c[0x0][0x408] ;  /* 0x00008100ff0477ac */ /* 0x000e620008000a00 */
[----:B------:R-:W-:Y:S01]  /*0820*/  IMAD.MOV.U32 R16, RZ, RZ, R14 ;  /* 0x000000ffff107224 */ /* 0x000fe200078e000e */
[----:B------:R-:W2:Y:S01]  /*0830*/  LDCU UR8, c[0x0][0x440] ;  /* 0x00008800ff0877ac */ /* 0x000ea20008000800 */
[----:B------:R-:W5:Y:S01]  /*0840*/  LDCU.64 UR6, c[0x0][0x3f0] ;  /* 0x00007e00ff0677ac */ /* 0x000f620008000a00 */
[----:B-1----:R-:W-:Y:S02]  /*0850*/  IMAD R13, R19, UR4, RZ ;  /* 0x00000004130d7c24 */ /* 0x002fe4000f8e02ff */
[----:B------:R-:W-:Y:S01]  /*0860*/  IMAD.WIDE.U32 R20, R18, UR4, R16 ;  /* 0x0000000412147c25 */ /* 0x000fe2000f8e0010 */
[----:B--2---:R-:W-:-:S03]  /*0870*/  ISETP.GE.AND P5, PT, R0, UR8, PT ;  /* 0x0000000800007c0c */ /* 0x004fc6000bfa6270 */
        /* <DEDUP_REMOVED lines=9> */
.L_x_938:
[----:B------:R-:W-:Y:S05]  /*0910*/  BSYNC.RECONVERGENT B0 ;  /* 0x0000000000007941 */ /* 0x000fea0003800200 */
.L_x_937:
[----:B------:R-:W-:Y:S01]  /*0920*/  BSSY.RECONVERGENT B0, `(.L_x_939) ;  /* 0x0000016000007945 */ /* 0x000fe20003800200 */
[----:B------:R-:W-:-:S03]  /*0930*/  ISETP.GE.AND P0, PT, R6, R211, PT ;  /* 0x000000d30600720c */ /* 0x000fc60003f06270 */
[----:B------:R-:W-:Y:S10]  /*0940*/  @P2 BRA `(.L_x_940) ;  /* 0x00000000004c2947 */ /* 0x000ff40003800000 */
[----:B------:R-:W2:Y:S01]  /*0950*/  LDCU.64 UR6, c[0x0][0x408] ;  /* 0x00008100ff0677ac */ /* 0x000ea20008000a00 */
[----:B-1----:R-:W-:Y:S01]  /*0960*/  IADD3 R13, P2, PT, R18, 0x10, RZ ;  /* 0x00000010120d7810 */ /* 0x002fe20007f5e0ff */
[----:B------:R-:W-:Y:S01]  /*0970*/  IMAD.MOV.U32 R20, RZ, RZ, R14 ;  /* 0x000000ffff147224 */ /* 0x000fe200078e000e */
[----:B------:R-:W-:Y:S01]  /*0980*/  MOV R21, R17 ;  /* 0x0000001100157202 */ /* 0x000fe20000000f00 */
[----:B------:R-:W1:Y:S02]  /*0990*/  LDCU UR8, c[0x0][0x440] ;  /* 0x00008800ff0877ac */ /* 0x000e640008000800 */
[----:B------:R-:W-:Y:S01]  /*09a0*/  IMAD.X R4, RZ, RZ, R19, P2 ;  /* 0x000000ffff047224 */ /* 0x000fe200010e0613 */
[----:B------:R-:W5:Y:S03]  /*09b0*/  LDCU.64 UR4, c[0x0][0x3f0] ;  /* 0x00007e00ff0477ac */ /* 0x000f660008000a00 */
[----:B--2---:R-:W-:-:S02]  /*09c0*/  IMAD R4, R4, UR6, RZ ;  /* 0x0000000604047c24 */ /* 0x004fc4000f8e02ff */
        /* <DEDUP_REMOVED lines=11> */
.L_x_940:
[----:B------:R-:W-:Y:S05]  /*0a80*/  BSYNC.RECONVERGENT B0 ;  /* 0x0000000000007941 */ /* 0x000fea0003800200 */
.L_x_939:
[----:B------:R-:W-:Y:S01]  /*0a90*/  BSSY.RECONVERGENT B0, `(.L_x_941) ;  /* 0x0000018000007945 */ /* 0x000fe20003800200 */
[----:B------:R-:W-:Y:S01]  /*0aa0*/  ISETP.NE.AND P2, PT, R0, RZ, PT ;  /* 0x000000ff0000720c */ /* 0x000fe20003f45270 */
[----:B-12-4-:R-:W-:Y:S01]  /*0ab0*/  IMAD R13, R96, R5, RZ ;  /* 0x00000005600d7224 */ /* 0x016fe200078e02ff */
        /* <DEDUP_REMOVED lines=8> */
[----:B------:R-:W4:Y:S03]  /*0b40*/  LDCU.64 UR4, c[0x0][0x3f0] ;  /* 0x00007e00ff0477ac */ /* 0x000f260008000a00 */
[----:B-1----:R-:W-:-:S02]  /*0b50*/  IMAD R5, R5, UR6, RZ ;  /* 0x0000000605057c24 */ /* 0x002fc4000f8e02ff */
        /* <DEDUP_REMOVED lines=11> */
.L_x_942:
[----:B------:R-:W-:Y:S05]  /*0c10*/  BSYNC.RECONVERGENT B0 ;  /* 0x0000000000007941 */ /* 0x000fea0003800200 */
.L_x_941:
[----:B------:R-:W-:Y:S01]  /*0c20*/  ISETP.GE.AND P0, PT, R4, R211, PT ;  /* 0x000000d30400720c */ /* 0x000fe20003f06270 */
[----:B---3--:R-:W-:Y:S01]  /*0c30*/  IMAD R3, R98, R3, RZ ;  /* 0x0000000362037224 */ /* 0x008fe200078e02ff */
[----:B------:R-:W-:Y:S01]  /*0c40*/  SEL R13, R13, R208, !P1 ;  /* 0x000000d00d0d7207 */ /* 0x000fe20004800000 */
[----:B------:R-:W-:Y:S01]  /*0c50*/  BSSY.RECONVERGENT B0, `(.L_x_943) ;  /* 0x000001c000007945 */ /* 0x000fe20003800200 */
[----:B------:R-:W-:Y:S01]  /*0c60*/  ISETP.GE.OR P5, PT, R178, R211, P2 ;  /* 0x000000d3b200720c */ /* 0x000fe200017a6670 */
[----:B------:R-:W-:Y:S01]  /*0c70*/  @!P6 IMAD R3, R96, R9, R3 ;  /* 0x000000096003e224 */ /* 0x000fe200078e0203 */
[----:B------:R-:W-:Y:S01]  /*0c80*/  ISETP.GE.OR P4, PT, R2, R211, P2 ;  /* 0x000000d30200720c */ /* 0x000fe20001786670 */
[----:B------:R-:W-:Y:S01]  /*0c90*/  IMAD R100, R100, R11, RZ ;  /* 0x0000000b64647224 */ /* 0x000fe200078e02ff */
[-C--:B------:R-:W-:Y:S02]  /*0ca0*/  ISETP.GE.OR P3, PT, R6, R211.reuse, P2 ;  /* 0x000000d30600720c */ /* 0x080fe40001766670 */
[----:B------:R-:W-:-:S02]  /*0cb0*/  ISETP.GE.OR P2, PT, R4, R211, P2 ;  /* 0x000000d30400720c */ /* 0x000fc40001746670 */
[----:B------:R-:W-:Y:S02]  /*0cc0*/  SHF.R.S32.HI R5, RZ, 0x1f, R13 ;  /* 0x0000001fff057819 */ /* 0x000fe4000001140d */
        /* <DEDUP_REMOVED lines=20> */
.L_x_944:
[----:B------:R-:W-:Y:S05]  /*0e10*/  BSYNC.RECONVERGENT B0 ;  /* 0x0000000000007941 */ /* 0x000fea0003800200 */
.L_x_943:
        /* <DEDUP_REMOVED lines=15> */
.L_x_946:
[----:B------:R-:W-:Y:S05]  /*0f10*/  BSYNC.RECONVERGENT B0 ;  /* 0x0000000000007941 */ /* 0x000fea0003800200 */
.L_x_945:
        /* <DEDUP_REMOVED lines=10> */
.L_x_948:
[----:B------:R-:W-:Y:S05]  /*0fc0*/  BSYNC.RECONVERGENT B0 ;  /* 0x0000000000007941 */ /* 0x000fea0003800200 */
.L_x_947:
        /* <DEDUP_REMOVED lines=10> */
.L_x_950:
[----:B------:R-:W-:Y:S05]  /*1070*/  BSYNC.RECONVERGENT B0 ;  /* 0x0000000000007941 */ /* 0x000fea0003800200 */
.L_x_949:
[----:B------:R-:W-:Y:S05]  /*1080*/  @P2 EXIT ;  /* 0x000000000000294d */ /* 0x000fea0003800000 */
[----:B------:R-:W5:Y:S01]  /*1090*/  LDCU.64 UR4, c[0x0][0x420] ;  /* 0x00008400ff0477ac */ /* 0x000f620008000a00 */
[----:B------:R-:W-:Y:S02]  /*10a0*/  IMAD R4, R4, R11, RZ ;  /* 0x0000000b04047224 */ /* 0x000fe400078e02ff */
[----:B---34-:R-:W-:-:S03]  /*10b0*/  IMAD.MOV.U32 R5, RZ, RZ, 0x7f800000 ;  /* 0x7f800000ff057424 */ /* 0x018fc600078e00ff */
[----:B------:R-:W-:-:S04]  /*10c0*/  IADD3 R10, P0, PT, R4, R10, RZ ;  /* 0x0000000a040a7210 */ /* 0x000fc80007f1e0ff */
[----:B------:R-:W-:Y:S02]  /*10d0*/  LEA.HI.X.SX32 R3, R4, R3, 0x1, P0 ;  /* 0x0000000304037211 */ /* 0x000fe400000f0eff */
[----:B-----5:R-:W-:-:S04]  /*10e0*/  LEA R2, P0, R10, UR4, 0x2 ;  /* 0x000000040a027c11 */ /* 0x020fc8000f8010ff */
[----:B------:R-:W-:-:S05]  /*10f0*/  LEA.HI.X R3, R10, UR5, R3, 0x2, P0 ;  /* 0x000000050a037c11 */ /* 0x000fca00080f1403 */
[----:B------:R-:W-:Y:S01]  /*1100*/  STG.E desc[UR14][R2.64], R5 ;  /* 0x0000000502007986 */ /* 0x000fe2000c10190e */
[----:B------:R-:W-:Y:S05]  /*1110*/  EXIT ;  /* 0x000000000000794d */ /* 0x000fea0003800000 */
.L_x_935:
        /* <DEDUP_REMOVED lines=22> */
.L_x_951:
[----:B------:R-:W1:Y:S01]  /*1280*/  LDC.64 R84, c[0x0][0x3b8] ;  /* 0x0000ee00ff547b82 */ /* 0x000e620000000a00 */
[----:B------:R-:W-:-:S05]  /*1290*/  IADD3 R3, PT, PT, R6, R7, RZ ;  /* 0x0000000706037210 */ /* 0x000fca0007ffe0ff */
[C---:B-1----:R-:W-:Y:S02]  /*12a0*/  IMAD R2, R3.reuse, R85, RZ ;  /* 0x0000005503027224 */ /* 0x042fe400078e02ff */
[----:B------:R-:W-:-:S05]  /*12b0*/  IMAD.WIDE.U32 R10, R3, R84, RZ ;  /* 0x00000054030a7225 */ /* 0x000fca00078e00ff */
[----:B------:R-:W-:-:S07]  /*12c0*/  IADD3 R2, PT, PT, R11, R2, RZ ;  /* 0x000000020b027210 */ /* 0x000fce0007ffe0ff */
.L_x_952:
[----:B------:R-:W1:Y:S02]  /*12d0*/  LDC R3, c[0x0][0x3e8] ;  /* 0x0000fa00ff037b82 */ /* 0x000e640000000800 */
[----:B-1----:R-:W-:-:S04]  /*12e0*/  IABS R8, R3 ;  /* 0x0000000300087213 */ /* 0x002fc80000000000 */
[----:B------:R-:W2:Y:S08]  /*12f0*/  I2F.RP R11, R8 ;  /* 0x00000008000b7306 */ /* 0x000eb00000209400 */
[----:B--2---:R-:W1:Y:S02]  /*1300*/  MUFU.RCP R12, R11 ;  /* 0x0000000b000c7308 */ /* 0x004e640000001000 */
        /* <DEDUP_REMOVED lines=34> */
.L_x_953:
[----:B------:R-:W1:Y:S01]  /*1530*/  LDC.64 R4, c[0x0][0x3c0] ;  /* 0x0000f000ff047b82 */ /* 0x000e620000000a00 */
[----:B------:R-:W-:-:S05]  /*1540*/  IADD3 R6, PT, PT, R6, R7, RZ ;  /* 0x0000000706067210 */ /* 0x000fca0007ffe0ff */
[C---:B-1----:R-:W-:Y:S02]  /*1550*/  IMAD R3, R6.reuse, R5, RZ ;  /* 0x0000000506037224 */ /* 0x042fe400078e02ff */
[----:B------:R-:W-:-:S05]  /*1560*/  IMAD.WIDE.U32 R6, R6, R4, RZ ;  /* 0x0000000406067225 */ /* 0x000fca00078e00ff */
[----:B------:R-:W-:-:S07]  /*1570*/  IADD3 R3, PT, PT, R7, R3, RZ ;  /* 0x0000000307037210 */ /* 0x000fce0007ffe0ff */
.L_x_954:
[C---:B------:R-:W-:Y:S01]  /*1580*/  IMAD.SHL.U32 R196, R178.reuse, 0x8, RZ ;  /* 0x00000008b2c47824 */ /* 0x040fe200078e00ff */
[----:B------:R-:W1:Y:S01]  /*1590*/  LDCU.128 UR4, c[0x0][0x3d0] ;  /* 0x00007a00ff0477ac */ /* 0x000e620008000c00 */
[----:B------:R-:W-:Y:S01]  /*15a0*/  SHF.R.S32.HI R7, RZ, 0x1f, R8 ;  /* 0x0000001fff077819 */ /* 0x000fe20000011408 */
[----:B------:R-:W2:Y:S01]  /*15b0*/  S2UR UR16, SR_CgaCtaId ;  /* 0x00000000001079c3 */ /* 0x000ea20000008800 */
[----:B------:R-:W-:Y:S01]  /*15c0*/  SHF.L.U32 R88, R178, 0x6, RZ ;  /* 0x00000006b2587819 */ /* 0x000fe200000006ff */
[----:B------:R-:W3:Y:S01]  /*15d0*/  LDCU.64 UR10, c[0x0][0x390] ;  /* 0x00007200ff0a77ac */ /* 0x000ee20008000a00 */
[C---:B------:R-:W-:Y:S01]  /*15e0*/  LOP3.LUT R177, R196.reuse, 0x38, RZ, 0xc0, !PT ;  /* 0x00000038c4b17812 */ /* 0x040fe200078ec0ff */
[----:B------:R-:W-:Y:S01]  /*15f0*/  BSSY.RECONVERGENT B0, `(.L_x_955) ;  /* 0x000004a000007945 */ /* 0x000fe20003800200 */
[----:B------:R-:W-:Y:S01]  /*1600*/  LOP3.LUT R15, R196, 0x1f8, RZ, 0xc0, !PT ;  /* 0x000001f8c40f7812 */ /* 0x000fe200078ec0ff */
[----:B------:R-:W4:Y:S01]  /*1610*/  LDCU.64 UR12, c[0x0][0x388] ;  /* 0x00007100ff0c77ac */ /* 0x000f220008000a00 */
[----:B------:R-:W-:-:S02]  /*1620*/  IADD3 R10, P1, PT, R177, R10, RZ ;  /* 0x0000000ab10a7210 */ /* 0x000fc40007f3e0ff */
[----:B------:R-:W-:Y:S01]  /*1630*/  IADD3 R12, P0, PT, R177, R6, RZ ;  /* 0x00000006b10c7210 */ /* 0x000fe20007f1e0ff */
[----:B------:R-:W5:Y:S01]  /*1640*/  LDCU.64 UR8, c[0x0][0x3c8] ;  /* 0x00007900ff0877ac */ /* 0x000f620008000a00 */
[----:B------:R-:W-:Y:S01]  /*1650*/  SHF.R.U32.HI R6, RZ, 0x3, R178 ;  /* 0x00000003ff067819 */ /* 0x000fe200000116b2 */
[----:B------:R-:W-:Y:S01]  /*1660*/  IMAD.X R11, RZ, RZ, R2, P1 ;  /* 0x000000ffff0b7224 */ /* 0x000fe200008e0602 */
[----:B------:R-:W-:Y:S01]  /*1670*/  LOP3.LUT R134, R15, 0x38, R178, 0x78, !PT ;  /* 0x000000380f867812 */ /* 0x000fe200078e78b2 */
[----:B------:R-:W-:Y:S01]  /*1680*/  IMAD.X R13, RZ, RZ, R3, P0 ;  /* 0x000000ffff0d7224 */ /* 0x000fe200000e0603 */
[C---:B------:R-:W-:Y:S01]  /*1690*/  IADD3 R16, P0, PT, R177.reuse, R16, RZ ;  /* 0x00000010b1107210 */ /* 0x040fe20007f1e0ff */
[C---:B------:R-:W-:Y:S01]  /*16a0*/  IMAD.WIDE.U32 R10, R6.reuse, R84, R10 ;  /* 0x00000054060a7225 */ /* 0x040fe200078e000a */
[----:B------:R-:W-:Y:S02]  /*16b0*/  SHF.R.U32.HI R180, RZ, 0x1, R178 ;  /* 0x00000001ffb47819 */ /* 0x000fe400000116b2 */
[C---:B------:R-:W-:Y:S01]  /*16c0*/  LOP3.LUT R195, R177.reuse, 0x40, RZ, 0xfc, !PT ;  /* 0x00000040b1c37812 */ /* 0x040fe200078efcff */
[----:B------:R-:W-:Y:S01]  /*16d0*/  IMAD.WIDE.U32 R2, R6, R4, R12 ;  /* 0x0000000406027225 */ /* 0x000fe200078e000c */
[----:B------:R-:W-:-:S03]  /*16e0*/  LOP3.LUT R194, R177, 0x80, RZ, 0xfc, !PT ;  /* 0x00000080b1c27812 */ /* 0x000fc600078efcff */
[C---:B-1----:R-:W-:Y:S02]  /*16f0*/  IMAD R13, R7.reuse, UR4, RZ ;  /* 0x00000004070d7c24 */ /* 0x042fe4000f8e02ff */
[C---:B------:R-:W-:Y:S02]  /*1700*/  IMAD R11, R6.reuse, R85, R11 ;  /* 0x00000055060b7224 */ /* 0x040fe400078e020b */
[----:B------:R-:W-:Y:S02]  /*1710*/  IMAD R7, R7, UR6, RZ ;  /* 0x0000000607077c24 */ /* 0x000fe4000f8e02ff */
[----:B------:R-:W-:Y:S02]  /*1720*/  IMAD R3, R6, R5, R3 ;  /* 0x0000000506037224 */ /* 0x000fe400078e0203 */
[C---:B------:R-:W-:Y:S01]  /*1730*/  IMAD R13, R8.reuse, UR5, R13 ;  /* 0x00000005080d7c24 */ /* 0x040fe2000f8e020d */
[----:B------:R-:W-:Y:S01]  /*1740*/  UMOV UR5, 0x400 ;  /* 0x0000040000057882 */ /* 0x000fe20000000000 */
[C---:B------:R-:W-:Y:S01]  /*1750*/  IMAD R7, R8.reuse, UR7, R7 ;  /* 0x0000000708077c24 */ /* 0x040fe2000f8e0207 */
[----:B--2---:R-:W-:Y:S01]  /*1760*/  ULEA UR5, UR16, UR5, 0x18 ;  /* 0x0000000510057291 */ /* 0x004fe2000f8ec0ff */
[----:B------:R-:W-:-:S04]  /*1770*/  IMAD.WIDE.U32 R10, R8, UR4, R10 ;  /* 0x00000004080a7c25 */ /* 0x000fc8000f8e000a */
[----:B------:R-:W-:Y:S01]  /*1780*/  IMAD.WIDE.U32 R8, R8, UR6, R2 ;  /* 0x0000000608087c25 */ /* 0x000fe2000f8e0002 */
[----:B------:R-:W-:Y:S02]  /*1790*/  LOP3.LUT R3, R196, 0x1e00, RZ, 0xc0, !PT ;  /* 0x00001e00c4037812 */ /* 0x000fe400078ec0ff */
[----:B------:R-:W-:Y:S01]  /*17a0*/  IADD3 R206, PT, PT, R11, R13, RZ ;  /* 0x0000000d0bce7210 */ /* 0x000fe20007ffe0ff */
[----:B------:R-:W-:Y:S01]  /*17b0*/  IMAD.X R17, RZ, RZ, R0, P0 ;  /* 0x000000ffff117224 */ /* 0x000fe200000e0600 */
[----:B------:R-:W-:Y:S01]  /*17c0*/  LOP3.LUT R134, R134, R3, RZ, 0xfc, !PT ;  /* 0x0000000386867212 */ /* 0x000fe200078efcff */
[----:B------:R-:W-:Y:S01]  /*17d0*/  IMAD.IADD R204, R9, 0x1, R7 ;  /* 0x0000000109cc7824 */ /* 0x000fe200078e0207 */
[----:B---3--:R-:W-:Y:S01]  /*17e0*/  LEA R205, P0, R8, UR10, 0x1 ;  /* 0x0000000a08cd7c11 */ /* 0x008fe2000f8008ff */
[----:B------:R-:W-:Y:S01]  /*17f0*/  IMAD.IADD R3, R211, 0x1, -R100 ;  /* 0x00000001d3037824 */ /* 0x000fe200078e0a64 */
[----:B----4-:R-:W-:Y:S01]  /*1800*/  LEA R207, P1, R10, UR12, 0x1 ;  /* 0x0000000c0acf7c11 */ /* 0x010fe2000f8208ff */
[----:B-----5:R-:W-:Y:S01]  /*1810*/  IMAD.WIDE.U32 R12, R98, UR8, R16 ;  /* 0x00000008620c7c25 */ /* 0x020fe2000f8e0010 */
[----:B------:R-:W-:-:S02]  /*1820*/  LEA.HI.X R204, R8, UR11, R204, 0x1, P0 ;  /* 0x0000000b08cc7c11 */ /* 0x000fc400080f0ccc */
[----:B------:R-:W-:Y:S01]  /*1830*/  ISETP.GE.AND P0, PT, R6, R3, PT ;  /* 0x000000030600720c */ /* 0x000fe20003f06270 */
[----:B------:R-:W-:Y:S01]  /*1840*/  IMAD.MOV.U32 R7, RZ, RZ, RZ ;  /* 0x000000ffff077224 */ /* 0x000fe200078e00ff */
[----:B------:R-:W-:Y:S01]  /*1850*/  LEA.HI.X R206, R10, UR13, R206, 0x1, P1 ;  /* 0x0000000d0ace7c11 */ /* 0x000fe200088f0cce */
[----:B------:R-:W-:Y:S01]  /*1860*/  IMAD R15, R98, UR9, R13 ;  /* 0x00000009620f7c24 */ /* 0x000fe2000f8e020d */
[----:B------:R-:W-:Y:S01]  /*1870*/  LOP3.LUT R9, R177, 0x1c0, R88, 0xf8, !PT ;  /* 0x000001c0b1097812 */ /* 0x000fe200078ef858 */
[----:B------:R-:W-:Y:S01]  /*1880*/  IMAD.WIDE.U32 R16, R209, 0x40, R6 ;  /* 0x00000040d1107825 */ /* 0x000fe200078e0006 */
[----:B------:R-:W-:-:S07]  /*1890*/  LEA R95, R134, UR5, 0x1 ;  /* 0x00000005865f7c11 */ /* 0x000fce000f8e08ff */
        /* <DEDUP_REMOVED lines=30> */
.L_x_957:
[----:B------:R2:W-:Y:S02]  /*1a80*/  STS.128 [R95+0x4000], RZ ;  /* 0x004000ff5f007388 */ /* 0x0005e40000000c00 */
.L_x_956:
[----:B------:R-:W-:Y:S05]  /*1a90*/  BSYNC.RECONVERGENT B0 ;  /* 0x0000000000007941 */ /* 0x000fea0003800200 */
.L_x_955:
        /* <DEDUP_REMOVED lines=36> */
.L_x_960:
[----:B------:R4:W-:Y:S02]  /*1ce0*/  STS.128 [R95+0x4800], RZ ;  /* 0x004800ff5f007388 */ /* 0x0009e40000000c00 */
.L_x_959:
[----:B------:R-:W-:Y:S05]  /*1cf0*/  BSYNC.RECONVERGENT B0 ;  /* 0x0000000000007941 */ /* 0x000fea0003800200 */
.L_x_958:
[----:B------:R-:W-:Y:S01]  /*1d00*/  IADD3 R8, PT, PT, R6, 0x20, RZ ;  /* 0x0000002006087810 */ /* 0x000fe20007ffe0ff */
[----:B------:R-:W-:Y:S03]  /*1d10*/  BSSY.RECONVERGENT B0, `(.L_x_961) ;  /* 0x0000024000007945 */ /* 0x000fe60003800200 */
[----:B------:R-:W-:-:S13]  /*1d20*/  ISETP.GE.AND P0, PT, R8, R3, PT ;  /* 0x000000030800720c */ /* 0x000fda0003f06270 */
[----:B------:R-:W-:Y:S05]  /*1d30*/  @P0 BRA `(.L_x_962) ;  /* 0x0000000000840947 */ /* 0x000fea0003800000 */
[----:B------:R-:W5:Y:S01]  /*1d40*/  LDCU.64 UR8, c[0x0][0x3b0] ;  /* 0x00007600ff0877ac */ /* 0x000f620008000a00 */
[----:B------:R-:W-:Y:S01]  /*1d50*/  IADD3 R2, P0, PT, R16, 0x20, RZ ;  /* 0x0000002010027810 */ /* 0x000fe20007f1e0ff */
[----:B------:R-:W-:Y:S01]  /*1d60*/  IMAD.MOV.U32 R18, RZ, RZ, R12 ;  /* 0x000000ffff127224 */ /* 0x000fe200078e000c */
[----:B------:R-:W-:Y:S01]  /*1d70*/  MOV R19, R15 ;  /* 0x0000000f00137202 */ /* 0x000fe20000000f00 */
[----:B------:R-:W1:Y:S02]  /*1d80*/  LDCU UR4, c[0x0][0x440] ;  /* 0x00008800ff0477ac */ /* 0x000e640008000800 */
        /* <DEDUP_REMOVED lines=27> */
.L_x_963:
[----:B------:R3:W-:Y:S02]  /*1f40*/  STS.128 [R95+0x5000], RZ ;  /* 0x005000ff5f007388 */ /* 0x0007e40000000c00 */
.L_x_962:
[----:B------:R-:W-:Y:S05]  /*1f50*/  BSYNC.RECONVERGENT B0 ;  /* 0x0000000000007941 */ /* 0x000fea0003800200 */
.L_x_961:
[----:B------:R-:W-:Y:S01]  /*1f60*/  VIADD R2, R6, 0x30 ;  /* 0x0000003006027836 */ /* 0x000fe20000000000 */
[----:B------:R-:W-:Y:S01]  /*1f70*/  BSSY.RECONVERGENT B0, `(.L_x_964) ;  /* 0x0000029000007945 */ /* 0x000fe20003800200 */
[----:B------:R-:W-:Y:S01]  /*1f80*/  VIADD R11, R156, 0x3f ;  /* 0x0000003f9c0b7836 */ /* 0x000fe20000000000 */
[C---:B------:R-:W-:Y:S01]  /*1f90*/  SHF.L.U64.HI R91, R84.reuse, 0x6, R85 ;  /* 0x00000006545b7819 */ /* 0x040fe20000010255 */
[----:B------:R-:W-:Y:S01]  /*1fa0*/  IMAD.SHL.U32 R92, R84, 0x40, RZ ;  /* 0x00000040545c7824 */ /* 0x000fe200078e00ff */
[----:B------:R-:W-:Y:S02]  /*1fb0*/  ISETP.GE.AND P0, PT, R2, R3, PT ;  /* 0x000000030200720c */ /* 0x000fe40003f06270 */
[----:B------:R-:W-:-:S04]  /*1fc0*/  SHF.R.S32.HI R0, RZ, 0x1f, R11 ;  /* 0x0000001fff007819 */ /* 0x000fc8000001140b */
[----:B------:R-:W-:-:S04]  /*1fd0*/  LEA.HI R3, R0, R11, RZ, 0x6 ;  /* 0x0000000b00037211 */ /* 0x000fc800078f30ff */
[----:B------:R-:W-:-:S03]  /*1fe0*/  SHF.R.S32.HI R3, RZ, 0x6, R3 ;  /* 0x00000006ff037819 */ /* 0x000fc60000011403 */
[----:B------:R-:W-:Y:S05]  /*1ff0*/  @P0 BRA `(.L_x_965) ;  /* 0x0000000000800947 */ /* 0x000fea0003800000 */
[----:B------:R-:W5:Y:S01]  /*2000*/  LDCU.64 UR8, c[0x0][0x3b0] ;  /* 0x00007600ff0877ac */ /* 0x000f620008000a00 */
[----:B------:R-:W-:Y:S01]  /*2010*/  IADD3 R11, P0, PT, R16, 0x30, RZ ;  /* 0x00000030100b7810 */ /* 0x000fe20007f1e0ff */
[----:B------:R-:W-:Y:S01]  /*2020*/  IMAD.MOV.U32 R13, RZ, RZ, R15 ;  /* 0x000000ffff0d7224 */ /* 0x000fe200078e000f */
[----:B------:R-:W1:Y:S03]  /*2030*/  LDCU UR4, c[0x0][0x440] ;  /* 0x00008800ff0477ac */ /* 0x000e660008000800 */
[----:B------:R-:W-:Y:S01]  /*2040*/  IMAD.X R0, RZ, RZ, R17, P0 ;  /* 0x000000ffff007224 */ /* 0x000fe200000e0611 */
        /* <DEDUP_REMOVED lines=26> */
.L_x_966:
[----:B------:R2:W-:Y:S02]  /*21f0*/  STS.128 [R95+0x5800], RZ ;  /* 0x005800ff5f007388 */ /* 0x0005e40000000c00 */
.L_x_965:
[----:B------:R-:W-:Y:S05]  /*2200*/  BSYNC.RECONVERGENT B0 ;  /* 0x0000000000007941 */ /* 0x000fea0003800200 */
.L_x_964:
[----:B------:R-:W-:Y:S01]  /*2210*/  IADD3 R97, PT, PT, R3, -0x1, RZ ;  /* 0xffffffff03617810 */ /* 0x000fe20007ffe0ff */
[----:B------:R-:W-:Y:S03]  /*2220*/  BSSY.RECONVERGENT B0, `(.L_x_967) ;  /* 0x0000020000007945 */ /* 0x000fe60003800200 */
[----:B------:R-:W-:Y:S01]  /*2230*/  SHF.R.S32.HI R13, RZ, 0x1f, R97 ;  /* 0x0000001fff0d7819 */ /* 0x000fe20000011461 */
[----:B------:R-:W-:Y:S02]  /*2240*/  IMAD R11, R97, -0x40, R156 ;  /* 0xffffffc0610b7824 */ /* 0x000fe400078e029c */
[-C--:B------:R-:W-:Y:S02]  /*2250*/  IMAD R0, R91, R97.reuse, RZ ;  /* 0x000000615b007224 */ /* 0x080fe400078e02ff */
[----:B-12---:R-:W-:Y:S01]  /*2260*/  IMAD.WIDE.U32 R14, R92, R97, RZ ;  /* 0x000000615c0e7225 */ /* 0x006fe200078e00ff */
[----:B------:R-:W-:-:S03]  /*2270*/  ISETP.GE.AND P3, PT, R6, R11, PT ;  /* 0x0000000b0600720c */ /* 0x000fc60003f66270 */
[----:B------:R-:W-:-:S05]  /*2280*/  IMAD R17, R13, R92, R0 ;  /* 0x0000005c0d117224 */ /* 0x000fca00078e0200 */
[----:B------:R-:W-:-:S05]  /*2290*/  IADD3 R17, PT, PT, R15, R17, RZ ;  /* 0x000000110f117210 */ /* 0x000fca0007ffe0ff */
        /* <DEDUP_REMOVED lines=23> */
.L_x_969:
[----:B------:R2:W-:Y:S02]  /*2410*/  STS.128 [R95+0xa000], RZ ;  /* 0x00a000ff5f007388 */ /* 0x0005e40000000c00 */
.L_x_968:
[----:B------:R-:W-:Y:S05]  /*2420*/  BSYNC.RECONVERGENT B0 ;  /* 0x0000000000007941 */ /* 0x000fea0003800200 */
.L_x_967:
[----:B------:R-:W-:Y:S01]  /*2430*/  ISETP.GE.AND P0, PT, R10, R11, PT ;  /* 0x0000000b0a00720c */ /* 0x000fe20003f06270 */
[----:B------:R-:W-:Y:S01]  /*2440*/  BSSY.RECONVERGENT B0, `(.L_x_970) ;  /* 0x000001d000007945 */ /* 0x000fe20003800200 */
[C---:B------:R-:W-:Y:S01]  /*2450*/  SHF.L.U64.HI R93, R84.reuse, 0x4, R85 ;  /* 0x00000004545d7819 */ /* 0x040fe20000010255 */
[----:B------:R-:W-:-:S10]  /*2460*/  IMAD.SHL.U32 R94, R84, 0x10, RZ ;  /* 0x00000010545e7824 */ /* 0x000fd400078e00ff */
[----:B------:R-:W-:Y:S05]  /*2470*/  @P0 BRA `(.L_x_971) ;  /* 0x0000000000640947 */ /* 0x000fea0003800000 */
[----:B------:R-:W5:Y:S01]  /*2480*/  LDCU UR4, c[0x0][0x440] ;  /* 0x00008800ff0477ac */ /* 0x000f620008000800 */
[----:B------:R-:W-:-:S05]  /*2490*/  IADD3 R0, P2, PT, R94, R14, RZ ;  /* 0x0000000e5e007210 */ /* 0x000fca0007f5e0ff */
[----:B-12---:R-:W-:Y:S01]  /*24a0*/  IMAD.X R7, R93, 0x1, R17, P2 ;  /* 0x000000015d077824 */ /* 0x006fe200010e0611 */
        /* <DEDUP_REMOVED lines=21> */
.L_x_972:
[----:B------:R2:W-:Y:S02]  /*2600*/  STS.128 [R95+0xa800], RZ ;  /* 0x00a800ff5f007388 */ /* 0x0005e40000000c00 */
.L_x_971:
[----:B------:R-:W-:Y:S05]  /*2610*/  BSYNC.RECONVERGENT B0 ;  /* 0x0000000000007941 */ /* 0x000fea0003800200 */
.L_x_970:
[----:B------:R-:W-:Y:S01]  /*2620*/  ISETP.GE.AND P0, PT, R8, R11, PT ;  /* 0x0000000b0800720c */ /* 0x000fe20003f06270 */
[----:B------:R-:W-:-:S12]  /*2630*/  BSSY.RECONVERGENT B0, `(.L_x_973) ;  /* 0x000001d000007945 */ /* 0x000fd80003800200 */
[----:B------:R-:W-:Y:S05]  /*2640*/  @P0 BRA `(.L_x_974) ;  /* 0x00000000006c0947 */ /* 0x000fea0003800000 */
[----:B------:R-:W5:Y:S01]  /*2650*/  LDCU UR4, c[0x0][0x440] ;  /* 0x00008800ff0477ac */ /* 0x000f620008000800 */
[----:B-12---:R-:W-:-:S04]  /*2660*/  IMAD.WIDE.U32 R6, R84, 0x20, RZ ;  /* 0x0000002054067825 */ /* 0x006fc800078e00ff */
        /* <DEDUP_REMOVED lines=24> */
.L_x_975:
[----:B------:R2:W-:Y:S02]  /*27f0*/  STS.128 [R95+0xb000], RZ ;  /* 0x00b000ff5f007388 */ /* 0x0005e40000000c00 */
.L_x_974:
[----:B------:R-:W-:Y:S05]  /*2800*/  BSYNC.RECONVERGENT B0 ;  /* 0x0000000000007941 */ /* 0x000fea0003800200 */
.L_x_973:
[----:B------:R-:W-:Y:S01]  /*2810*/  ISETP.GE.AND P0, PT, R2, R11, PT ;  /* 0x0000000b0200720c */ /* 0x000fe20003f06270 */
[----:B------:R-:W-:-:S12]  /*2820*/  BSSY.RECONVERGENT B0, `(.L_x_976) ;  /* 0x000001d000007945 */ /* 0x000fd80003800200 */
[----:B------:R-:W-:Y:S05]  /*2830*/  @P0 BRA `(.L_x_977) ;  /* 0x00000000006c0947 */ /* 0x000fea0003800000 */
[----:B------:R-:W5:Y:S01]  /*2840*/  LDCU UR4, c[0x0][0x440] ;  /* 0x00008800ff0477ac */ /* 0x000f620008000800 */
[----:B------:R-:W-:Y:S02]  /*2850*/  IMAD.MOV.U32 R16, RZ, RZ, R14 ;  /* 0x000000ffff107224 */ /* 0x000fe400078e000e */
[----:B------:R-:W-:Y:S02]  /*2860*/  IMAD R0, R85, 0x30, RZ ;  /* 0x0000003055007824 */ /* 0x000fe400078e02ff */
[----:B------:R-:W-:-:S04]  /*2870*/  IMAD.WIDE.U32 R16, R84, 0x30, R16 ;  /* 0x0000003054107825 */ /* 0x000fc800078e0010 */
[----:B-12---:R-:W-:Y:S01]  /*2880*/  IMAD.IADD R7, R17, 0x1, R0 ;  /* 0x0000000111077824 */ /* 0x006fe200078e0200 */
        /* <DEDUP_REMOVED lines=21> */
.L_x_978:
[----:B------:R2:W-:Y:S02]  /*29e0*/  STS.128 [R95+0xb800], RZ ;  /* 0x00b800ff5f007388 */ /* 0x0005e40000000c00 */
.L_x_977:
[----:B------:R-:W-:Y:S05]  /*29f0*/  BSYNC.RECONVERGENT B0 ;  /* 0x0000000000007941 */ /* 0x000fea0003800200 */
.L_x_976:
[----:B------:R-:W5:Y:S01]  /*2a00*/  LDCU.64 UR6, c[0x0][0x538] ;  /* 0x0000a700ff0677ac */ /* 0x000f620008000a00 */
[----:B------:R-:W0:Y:S01]  /*2a10*/  LDGDEPBAR ;  /* 0x00000000000079af */ /* 0x000e220000000000 */
[----:B-----5:R-:W-:-:S04]  /*2a20*/  ISETP.NE.U32.AND P1, PT, RZ, UR6, PT ;  /* 0x00000006ff007c0c */ /* 0x020fc8000bf25070 */
[----:B------:R-:W-:Y:S02]  /*2a30*/  ISETP.NE.AND.EX P1, PT, RZ, UR7, PT, P1 ;  /* 0x00000007ff007c0c */ /* 0x000fe4000bf25310 */
[----:B------:R-:W-:Y:S01]  /*2a40*/  SHF.L.U64.HI R0, R4, 0x6, R5 ;  /* 0x0000000604007819 */ /* 0x000fe20000010205 */
[----:B------:R-:W-:-:S10]  /*2a50*/  DEPBAR.LE SB0, 0x0 ;  /* 0x000080000000791a */ /* 0x000fd40000000000 */
[----:B-12---:R-:W1:Y:S01]  /*2a60*/  @P1 LDC.64 R6, c[0x0][0x540] ;  /* 0x00015000ff061b82 */ /* 0x006e620000000a00 */
[----:B------:R-:W-:-:S03]  /*2a70*/  @P1 MOV R99, RZ ;  /* 0x000000ff00631202 */ /* 0x000fc60000000f00 */
[----:B-1----:R-:W-:-:S04]  /*2a80*/  @P1 IMAD.WIDE.U32 R14, R96, R6, R98 ;  /* 0x00000006600e1225 */ /* 0x002fc800078e0062 */
[----:B------:R-:W1:Y:S01]  /*2a90*/  @P1 LDC R6, c[0x0][0x458] ;  /* 0x00011600ff061b82 */ /* 0x000e620000000800 */
[----:B------:R-:W-:Y:S01]  /*2aa0*/  @P1 IMAD R7, R96, R7, R15 ;  /* 0x0000000760071224 */ /* 0x000fe200078e020f */
[----:B------:R-:W-:-:S04]  /*2ab0*/  @P1 LEA R16, P0, R14, UR6, 0x2 ;  /* 0x000000060e101c11 */ /* 0x000fc8000f8010ff */
[----:B------:R-:W-:-:S05]  /*2ac0*/  @P1 LEA.HI.X R17, R14, UR7, R7, 0x2, P0 ;  /* 0x000000070e111c11 */ /* 0x000fca00080f1407 */
[----:B------:R-:W2:Y:S01]  /*2ad0*/  @P1 LDG.E R7, desc[UR14][R16.64] ;  /* 0x0000000e10071981 */ /* 0x000ea2000c1e1900 */
[----:B------:R-:W-:Y:S01]  /*2ae0*/  SHF.L.U32 R14, R4, 0x6, RZ ;  /* 0x00000006040e7819 */ /* 0x000fe200000006ff */
[-C--:B------:R-:W-:Y:S01]  /*2af0*/  IMAD R0, R0, R97.reuse, RZ ;  /* 0x0000006100007224 */ /* 0x080fe200078e02ff */
[----:B------:R-:W-:Y:S03]  /*2b00*/  BSSY.RECONVERGENT B0, `(.L_x_979) ;  /* 0x0000024000007945 */ /* 0x000fe60003800200 */
[----:B------:R-:W-:Y:S01]  /*2b10*/  IMAD R13, R13, R14, R0 ;  /* 0x0000000e0d0d7224 */ /* 0x000fe200078e0200 */
[----:B------:R-:W-:Y:S01]  /*2b20*/  MOV R0, RZ ;  /* 0x000000ff00007202 */ /* 0x000fe20000000f00 */
[----:B------:R-:W-:Y:S01]  /*2b30*/  IMAD.WIDE.U32 R14, R14, R97, RZ ;  /* 0x000000610e0e7225 */ /* 0x000fe200078e00ff */
[----:B-1----:R-:W2:Y:S04]  /*2b40*/  @P1 MUFU.RCP R6, R6 ;  /* 0x0000000600061308 */ /* 0x002ea80000001000 */
[----:B------:R-:W-:Y:S01]  /*2b50*/  IADD3 R13, PT, PT, R15, R13, RZ ;  /* 0x0000000d0f0d7210 */ /* 0x000fe20007ffe0ff */
[----:B------:R-:W-:Y:S01]  /*2b60*/  BAR.SYNC.DEFER_BLOCKING 0x0 ;  /* 0x0000000000007b1d */ /* 0x000fe20000010000 */
[----:B--2---:R-:W-:-:S05]  /*2b70*/  @P1 FMUL.FTZ R0, R7, R6 ;  /* 0x0000000607001220 */ /* 0x004fca0000410000 */
        /* <DEDUP_REMOVED lines=23> */
.L_x_981:
[----:B------:R2:W-:Y:S01]  /*2cf0*/  STS.128 [R95+0x10000], RZ ;  /* 0x010000ff5f007388 */ /* 0x0005e20000000c00 */
[----:B------:R-:W-:Y:S05]  /*2d00*/  BRA `(.L_x_982) ;  /* 0x00000000000c7947 */ /* 0x000fea0003800000 */
.L_x_980:
[----:B------:R1:W-:Y:S04]  /*2d10*/  STS.128 [R95+0xc000], RZ ;  /* 0x00c000ff5f007388 */ /* 0x0003e80000000c00 */
[----:B------:R1:W-:Y:S04]  /*2d20*/  STS.128 [R95+0xe000], RZ ;  /* 0x00e000ff5f007388 */ /* 0x0003e80000000c00 */
[----:B------:R1:W-:Y:S02]  /*2d30*/  STS.128 [R95+0x10000], RZ ;  /* 0x010000ff5f007388 */ /* 0x0003e40000000c00 */
.L_x_982:
[----:B------:R-:W-:Y:S05]  /*2d40*/  BSYNC.RECONVERGENT B0 ;  /* 0x0000000000007941 */ /* 0x000fea0003800200 */
.L_x_979:
[----:B------:R-:W-:Y:S01]  /*2d50*/  ISETP.GE.AND P0, PT, R10, R11, PT ;  /* 0x0000000b0a00720c */ /* 0x000fe20003f06270 */
[----:B------:R-:W-:-:S12]  /*2d60*/  BSSY.RECONVERGENT B0, `(.L_x_983) ;  /* 0x000001e000007945 */ /* 0x000fd80003800200 */
[----:B------:R1:W-:Y:S04]  /*2d70*/  @P0 STS.128 [R95+0xc800], RZ ;  /* 0x00c800ff5f000388 */ /* 0x0003e80000000c00 */
[----:B------:R1:W-:Y:S04]  /*2d80*/  @P0 STS.128 [R95+0xe800], RZ ;  /* 0x00e800ff5f000388 */ /* 0x0003e80000000c00 */
[----:B------:R1:W-:Y:S01]  /*2d90*/  @P0 STS.128 [R95+0x10800], RZ ;  /* 0x010800ff5f000388 */ /* 0x0003e20000000c00 */
[----:B------:R-:W-:Y:S05]  /*2da0*/  @P0 BRA `(.L_x_984) ;  /* 0x0000000000640947 */ /* 0x000fea0003800000 */
[----:B------:R-:W5:Y:S01]  /*2db0*/  LDCU UR4, c[0x0][0x440] ;  /* 0x00008800ff0477ac */ /* 0x000f620008000800 */
[----:B-12---:R-:W-:-:S04]  /*2dc0*/  LEA R6, P2, R4, R14, 0x4 ;  /* 0x0000000e04067211 */ /* 0x006fc800078420ff */
        /* <DEDUP_REMOVED lines=22> */
.L_x_985:
[----:B------:R2:W-:Y:S02]  /*2f30*/  STS.128 [R95+0x10800], RZ ;  /* 0x010800ff5f007388 */ /* 0x0005e40000000c00 */
.L_x_984:
[----:B------:R-:W-:Y:S05]  /*2f40*/  BSYNC.RECONVERGENT B0 ;  /* 0x0000000000007941 */ /* 0x000fea0003800200 */
.L_x_983:
[----:B------:R-:W-:Y:S01]  /*2f50*/  ISETP.GE.AND P0, PT, R8, R11, PT ;  /* 0x0000000b0800720c */ /* 0x000fe20003f06270 */
[----:B------:R-:W-:-:S12]  /*2f60*/  BSSY.RECONVERGENT B0, `(.L_x_986) ;  /* 0x0000020000007945 */ /* 0x000fd80003800200 */
[----:B------:R1:W-:Y:S04]  /*2f70*/  @P0 STS.128 [R95+0xd000], RZ ;  /* 0x00d000ff5f000388 */ /* 0x0003e80000000c00 */
[----:B------:R1:W-:Y:S04]  /*2f80*/  @P0 STS.128 [R95+0xf000], RZ ;  /* 0x00f000ff5f000388 */ /* 0x0003e80000000c00 */
[----:B------:R1:W-:Y:S01]  /*2f90*/  @P0 STS.128 [R95+0x11000], RZ ;  /* 0x011000ff5f000388 */ /* 0x0003e20000000c00 */
        /* <DEDUP_REMOVED lines=27> */
.L_x_988:
[----:B------:R2:W-:Y:S02]  /*3150*/  STS.128 [R95+0x11000], RZ ;  /* 0x011000ff5f007388 */ /* 0x0005e40000000c00 */
.L_x_987:
[----:B------:R-:W-:Y:S05]  /*3160*/  BSYNC.RECONVERGENT B0 ;  /* 0x0000000000007941 */ /* 0x000fea0003800200 */
.L_x_986:
[----:B------:R-:W-:Y:S01]  /*3170*/  ISETP.GE.AND P0, PT, R2, R11, PT ;  /* 0x0000000b0200720c */ /* 0x000fe20003f06270 */
[C---:B------:R-:W-:Y:S01]  /*3180*/  IMAD.SHL.U32 R179, R178.reuse, 0x20, RZ ;  /* 0x00000020b2b37824 */ /* 0x040fe200078e00ff */
[----:B------:R-:W-:Y:S01]  /*3190*/  BSSY.RECONVERGENT B0, `(.L_x_989) ;  /* 0x0000024000007945 */ /* 0x000fe20003800200 */
[----:B-12---:R-:W-:Y:S02]  /*31a0*/  LOP3.LUT R6, R178, 0x8, RZ, 0xc0, !PT ;  /* 0x00000008b2067812 */ /* 0x006fe400078ec0ff */
[----:B------:R-:W-:Y:S02]  /*31b0*/  LOP3.LUT R87, R9, 0x8, R180, 0x78, !PT ;  /* 0x0000000809577812 */ /* 0x000fe400078e78b4 */
[----:B------:R-:W-:-:S04]  /*31c0*/  LOP3.LUT R179, R179, 0x7c00, RZ, 0xc0, !PT ;  /* 0x00007c00b3b37812 */ /* 0x000fc800078ec0ff */
[----:B------:R-:W-:Y:S02]  /*31d0*/  LOP3.LUT R2, R179, 0x200, R88, 0xf8, !PT ;  /* 0x00000200b3027812 */ /* 0x000fe400078ef858 */
[----:B------:R1:W-:Y:S04]  /*31e0*/  @P0 STS.128 [R95+0xd800], RZ ;  /* 0x00d800ff5f000388 */ /* 0x0003e80000000c00 */
[----:B------:R1:W-:Y:S04]  /*31f0*/  @P0 STS.128 [R95+0xf800], RZ ;  /* 0x00f800ff5f000388 */ /* 0x0003e80000000c00 */
[----:B------:R1:W-:Y:S01]  /*3200*/  @P0 STS.128 [R95+0x11800], RZ ;  /* 0x011800ff5f000388 */ /* 0x0003e20000000c00 */
[----:B------:R-:W-:Y:S05]  /*3210*/  @P0 BRA `(.L_x_990) ;  /* 0x00000000006c0947 */ /* 0x000fea0003800000 */
[----:B------:R-:W2:Y:S01]  /*3220*/  LDCU UR4, c[0x0][0x440] ;  /* 0x00008800ff0477ac */ /* 0x000ea20008000800 */
[----:B------:R-:W-:Y:S02]  /*3230*/  IMAD.MOV.U32 R12, RZ, RZ, R14 ;  /* 0x000000ffff0c7224 */ /* 0x000fe400078e000e */
[----:B------:R-:W-:Y:S02]  /*3240*/  IMAD R5, R5, 0x30, RZ ;  /* 0x0000003005057824 */ /* 0x000fe400078e02ff */
[----:B------:R-:W-:-:S04]  /*3250*/  IMAD.WIDE.U32 R12, R4, 0x30, R12 ;  /* 0x00000030040c7825 */ /* 0x000fc800078e000c */
[----:B------:R-:W-:Y:S01]  /*3260*/  IMAD.IADD R5, R13, 0x1, R5 ;  /* 0x000000010d057824 */ /* 0x000fe200078e0205 */
[----:B------:R-:W-:-:S04]  /*3270*/  LEA R4, P2, R12, R205, 0x1 ;  /* 0x000000cd0c047211 */ /* 0x000fc800078408ff */
[----:B------:R-:W-:Y:S02]  /*3280*/  LEA.HI.X R5, R12, R204, R5, 0x1, P2 ;  /* 0x000000cc0c057211 */ /* 0x000fe400010f0c05 */
[----:B--2---:R-:W-:Y:S02]  /*3290*/  ISETP.GE.AND P1, PT, R177, UR4, PT ;  /* 0x00000004b1007c0c */ /* 0x004fe4000bf26270 */
        /* <DEDUP_REMOVED lines=18> */
.L_x_991:
[----:B------:R1:W-:Y:S02]  /*33c0*/  STS.128 [R95+0x11800], RZ ;  /* 0x011800ff5f007388 */ /* 0x0003e40000000c00 */
.L_x_990:
[----:B------:R-:W-:Y:S05]  /*33d0*/  BSYNC.RECONVERGENT B0 ;  /* 0x0000000000007941 */ /* 0x000fea0003800200 */
.L_x_989:
[----:B------:R-:W-:Y:S01]  /*33e0*/  LOP3.LUT R6, R9, R6, RZ, 0x3c, !PT ;  /* 0x0000000609067212 */ /* 0x000fe200078e3cff */
[----:B------:R-:W-:Y:S01]  /*33f0*/  IMAD.IADD R2, R87, 0x1, R2 ;  /* 0x0000000157027824 */ /* 0x000fe200078e0202 */
[----:B-12---:R-:W-:Y:S01]  /*3400*/  LOP3.LUT R5, R88, 0x400, RZ, 0xc0, !PT ;  /* 0x0000040058057812 */ /* 0x006fe200078ec0ff */
[----:B------:R-:W-:Y:S01]  /*3410*/  IMAD.MOV.U32 R176, RZ, RZ, 0x20 ;  /* 0x00000020ffb07424 */ /* 0x000fe200078e00ff */
[----:B------:R-:W-:Y:S01]  /*3420*/  R2P PR, R178, 0x6 ;  /* 0x00000006b2007804 */ /* 0x000fe20000000000 */
[----:B------:R-:W-:Y:S01]  /*3430*/  IMAD.MOV.U32 R8, RZ, RZ, 0x40 ;  /* 0x00000040ff087424 */ /* 0x000fe200078e00ff */
[----:B------:R-:W-:Y:S01]  /*3440*/  LEA R107, R2, UR5, 0x1 ;  /* 0x00000005026b7c11 */ /* 0x000fe2000f8e08ff */
[----:B------:R-:W-:Y:S01]  /*3450*/  IMAD R106, R6, 0x2, R5 ;  /* 0x00000002066a7824 */ /* 0x000fe200078e0205 */
[----:B------:R-:W-:Y:S01]  /*3460*/  SHF.R.U32.HI R135, RZ, 0x2, R178 ;  /* 0x00000002ff877819 */ /* 0x000fe200000116b2 */
[----:B------:R-:W0:Y:S01]  /*3470*/  LDGDEPBAR ;  /* 0x00000000000079af */ /* 0x000e220000000000 */
[----:B------:R-:W-:Y:S01]  /*3480*/  SEL R86, R176, 0xffffffe0, !P1 ;  /* 0xffffffe0b0567807 */ /* 0x000fe20004800000 */
[----:B------:R-:W-:Y:S01]  /*3490*/  VIADD R103, R106, UR5 ;  /* 0x000000056a677c36 */ /* 0x000fe20008000000 */
[----:B------:R-:W-:Y:S01]  /*34a0*/  SEL R8, R8, 0xffffffc0, !P2 ;  /* 0xffffffc008087807 */ /* 0x000fe20005000000 */
[----:B------:R-:W-:Y:S01]  /*34b0*/  LDSM.16.M88.4 R40, [R107] ;  /* 0x000000006b28783b */ /* 0x000fe20000000200 */
[----:B------:R-:W-:Y:S01]  /*34c0*/  LOP3.LUT R158, R180, 0x1f0, RZ, 0xc0, !PT ;  /* 0x000001f0b49e7812 */ /* 0x000fe200078ec0ff */
[--C-:B------:R-:W-:Y:S01]  /*34d0*/  IMAD.IADD R104, R107, 0x1, R86.reuse ;  /* 0x000000016b687824 */ /* 0x100fe200078e0256 */
[----:B------:R-:W-:Y:S01]  /*34e0*/  LOP3.LUT R135, R135, 0x7, RZ, 0xc0, !PT ;  /* 0x0000000787877812 */ /* 0x000fe200078ec0ff */
[----:B------:R-:W1:Y:S01]  /*34f0*/  LDSM.16.M88.4 R12, [R106+UR5+0x6000] ;  /* 0x006000056a0c783b */ /* 0x000e620008000200 */
[----:B------:R-:W-:-:S02]  /*3500*/  IMAD.IADD R2, R103, 0x1, R86 ;  /* 0x0000000167027824 */ /* 0x000fc400078e0256 */
[--C-:B------:R-:W-:Y:S01]  /*3510*/  IMAD.IADD R103, R103, 0x1, R8.reuse ;  /* 0x0000000167677824 */ /* 0x100fe200078e0208 */
[----:B------:R-:W2:Y:S01]  /*3520*/  LDSM.16.M88.4 R48, [R106+UR5+0x7000] ;  /* 0x007000056a30783b */ /* 0x000ea20008000200 */
[----:B------:R-:W-:Y:S02]  /*3530*/  IMAD.IADD R105, R107, 0x1, R8 ;  /* 0x000000016b697824 */ /* 0x000fe400078e0208 */
[C---:B------:R-:W-:Y:S01]  /*3540*/  IMAD.IADD R101, R86.reuse, 0x1, R103 ;  /* 0x0000000156657824 */ /* 0x040fe200078e0267 */
[----:B------:R-:W5:Y:S01]  /*3550*/  LDSM.16.M88.4 R56, [R106+UR5+0x6800] ;  /* 0x006800056a38783b */ /* 0x000f620008000200 */
[----:B------:R-:W-:-:S03]  /*3560*/  IMAD.IADD R102, R86, 0x1, R105 ;  /* 0x0000000156667824 */ /* 0x000fc600078e0269 */
[----:B---3--:R-:W3:Y:S04]  /*3570*/  LDSM.16.M88.4 R20, [R106+UR5+0x7800] ;  /* 0x007800056a14783b */ /* 0x008ee80008000200 */
[----:B------:R-:W-:Y:S04]  /*3580*/  LDSM.16.M88.4 R4, [R104] ;  /* 0x000000006804783b */ /* 0x000fe80000000200 */
[----:B------:R-:W4:Y:S04]  /*3590*/  LDSM.16.M88.4 R68, [R2+0x6000] ;  /* 0x006000000244783b */ /* 0x000f280000000200 */
[----:B------:R-:W4:Y:S04]  /*35a0*/  LDSM.16.M88.4 R36, [R2+0x7000] ;  /* 0x007000000224783b */ /* 0x000f280000000200 */
[----:B------:R-:W4:Y:S04]  /*35b0*/  LDSM.16.M88.4 R64, [R2+0x6800] ;  /* 0x006800000240783b */ /* 0x000f280000000200 */
[----:B------:R-:W4:Y:S04]  /*35c0*/  LDSM.16.M88.4 R28, [R2+0x7800] ;  /* 0x00780000021c783b */ /* 0x000f280000000200 */
[----:B------:R-:W-:Y:S01]  /*35d0*/  LDSM.16.M88.4 R8, [R105] ;  /* 0x000000006908783b */ /* 0x000fe20000000200 */
[C---:B-1----:R-:W-:Y:S03]  /*35e0*/  HMMA.16816.F32 R16, R40.reuse, R12, RZ ;  /* 0x0000000c2810723c */ /* 0x042fe600000018ff */
[----:B------:R-:W1:Y:S04]  /*35f0*/  LDSM.16.M88.4 R80, [R103+0x6000] ;  /* 0x006000006750783b */ /* 0x000e680000000200 */
[----:B------:R-:W1:Y:S01]  /*3600*/  LDSM.16.M88.4 R24, [R103+0x7000] ;  /* 0x007000006718783b */ /* 0x000e620000000200 */
[C---:B--2---:R-:W-:Y:S03]  /*3610*/  HMMA.16816.F32 R52, R40.reuse, R48, RZ ;  /* 0x000000302834723c */ /* 0x044fe600000018ff */
[----:B------:R-:W2:Y:S04]  /*3620*/  LDSM.16.M88.4 R76, [R103+0x6800] ;  /* 0x00680000674c783b */ /* 0x000ea80000000200 */
[----:B------:R-:W-:Y:S01]  /*3630*/  LDSM.16.M88.4 R32, [R102] ;  /* 0x000000006620783b */ /* 0x000fe20000000200 */
[C---:B------:R-:W-:Y:S03]  /*3640*/  HMMA.16816.F32 R12, R40.reuse, R14, RZ ;  /* 0x0000000e280c723c */ /* 0x040fe600000018ff */
[----:B------:R-:W-:Y:S05]  /*3650*/  LDSM.16.M88.4 R72, [R101+0x6000] ;  /* 0x006000006548783b */ /* 0x000fea0000000200 */
[C---:B-----5:R-:W-:Y:S08]  /*3660*/  HMMA.16816.F32 R60, R40.reuse, R56, RZ ;  /* 0x00000038283c723c */ /* 0x060ff000000018ff */
[C---:B------:R-:W-:Y:S08]  /*3670*/  HMMA.16816.F32 R48, R40.reuse, R50, RZ ;  /* 0x000000322830723c */ /* 0x040ff000000018ff */
[C---:B------:R-:W-:Y:S08]  /*3680*/  HMMA.16816.F32 R56, R40.reuse, R58, RZ ;  /* 0x0000003a2838723c */ /* 0x040ff000000018ff */
[C---:B---3--:R-:W-:Y:S08]  /*3690*/  HMMA.16816.F32 R44, R40.reuse, R20, RZ ;  /* 0x00000014282c723c */ /* 0x048ff000000018ff */
[----:B------:R-:W-:Y:S01]  /*36a0*/  HMMA.16816.F32 R40, R40, R22, RZ ;  /* 0x000000162828723c */ /* 0x000fe200000018ff */
[----:B------:R-:W3:Y:S07]  /*36b0*/  LDSM.16.M88.4 R20, [R103+0x7800] ;  /* 0x007800006714783b */ /* 0x000eee0000000200 */
[C---:B----4-:R-:W-:Y:S08]  /*36c0*/  HMMA.16816.F32 R16, R4.reuse, R68, R16 ;  /* 0x000000440410723c */ /* 0x050ff00000001810 */
[C---:B------:R-:W-:Y:S01]  /*36d0*/  HMMA.16816.F32 R12, R4.reuse, R70, R12 ;  /* 0x00000046040c723c */ /* 0x040fe2000000180c */
[----:B------:R-:W4:Y:S07]  /*36e0*/  LDSM.16.M88.4 R68, [R101+0x6800] ;  /* 0x006800006544783b */ /* 0x000f2e0000000200 */
[C---:B------:R-:W-:Y:S08]  /*36f0*/  HMMA.16816.F32 R52, R4.reuse, R36, R52 ;  /* 0x000000240434723c */ /* 0x040ff00000001834 */
[C---:B------:R-:W-:Y:S01]  /*3700*/  HMMA.16816.F32 R48, R4.reuse, R38, R48 ;  /* 0x000000260430723c */ /* 0x040fe20000001830 */
[----:B------:R-:W-:Y:S07]  /*3710*/  LDSM.16.M88.4 R36, [R101+0x7800] ;  /* 0x007800006524783b */ /* 0x000fee0000000200 */
[C---:B------:R-:W-:Y:S08]  /*3720*/  HMMA.16816.F32 R60, R4.reuse, R64, R60 ;  /* 0x00000040043c723c */ /* 0x040ff0000000183c */
[C---:B------:R-:W-:Y:S01]  /*3730*/  HMMA.16816.F32 R56, R4.reuse, R66, R56 ;  /* 0x000000420438723c */ /* 0x040fe20000001838 */
[----:B------:R-:W5:Y:S07]  /*3740*/  LDSM.16.M88.4 R64, [R101+0x7000] ;  /* 0x007000006540783b */ /* 0x000f6e0000000200 */
[C---:B------:R-:W-:Y:S08]  /*3750*/  HMMA.16816.F32 R44, R4.reuse, R28, R44 ;  /* 0x0000001c042c723c */ /* 0x040ff0000000182c */
[----:B------:R-:W-:Y:S01]  /*3760*/  HMMA.16816.F32 R40, R4, R30, R40 ;  /* 0x0000001e0428723c */ /* 0x000fe20000001828 */
[----:B------:R-:W-:Y:S04]  /*3770*/  LDSM.16.M88.4 R4, [R107+0x2000] ;  /* 0x002000006b04783b */ /* 0x000fe80000000200 */
[----:B------:R-:W5:Y:S03]  /*3780*/  LDSM.16.M88.4 R28, [R106+UR5+0x8000] ;  /* 0x008000056a1c783b */ /* 0x000f660008000200 */
[C---:B-1----:R-:W-:Y:S08]  /*3790*/  HMMA.16816.F32 R16, R8.reuse, R80, R16 ;  /* 0x000000500810723c */ /* 0x042ff00000001810 */
[C---:B------:R-:W-:Y:S01]  /*37a0*/  HMMA.16816.F32 R12, R8.reuse, R82, R12 ;  /* 0x00000052080c723c */ /* 0x040fe2000000180c */
[----:B------:R-:W-:Y:S07]  /*37b0*/  LDSM.16.M88.4 R80, [R2+0x8000] ;  /* 0x008000000250783b */ /* 0x000fee0000000200 */
[C---:B------:R-:W-:Y:S08]  /*37c0*/  HMMA.16816.F32 R52, R8.reuse, R24, R52 ;  /* 0x000000180834723c */ /* 0x040ff00000001834 */
[C---:B------:R-:W-:Y:S01]  /*37d0*/  HMMA.16816.F32 R48, R8.reuse, R26, R48 ;  /* 0x0000001a0830723c */ /* 0x040fe20000001830 */
[----:B------:R-:W1:Y:S07]  /*37e0*/  LDSM.16.M88.4 R24, [R106+UR5+0x8800] ;  /* 0x008800056a18783b */ /* 0x000e6e0008000200 */
[C---:B--2---:R-:W-:Y:S08]  /*37f0*/  HMMA.16816.F32 R60, R8.reuse, R76, R60 ;  /* 0x0000004c083c723c */ /* 0x044ff0000000183c */
[C---:B------:R-:W-:Y:S01]  /*3800*/  HMMA.16816.F32 R56, R8.reuse, R78, R56 ;  /* 0x0000004e0838723c */ /* 0x040fe20000001838 */
[----:B------:R-:W-:Y:S07]  /*3810*/  LDSM.16.M88.4 R76, [R104+0x2000] ;  /* 0x00200000684c783b */ /* 0x000fee0000000200 */
[C---:B---3--:R-:W-:Y:S08]  /*3820*/  HMMA.16816.F32 R44, R8.reuse, R20, R44 ;  /* 0x00000014082c723c */ /* 0x048ff0000000182c */
[----:B------:R-:W-:Y:S01]  /*3830*/  HMMA.16816.F32 R40, R8, R22, R40 ;  /* 0x000000160828723c */ /* 0x000fe20000001828 */
[----:B------:R-:W2:Y:S04]  /*3840*/  LDSM.16.M88.4 R8, [R106+UR5+0x9800] ;  /* 0x009800056a08783b */ /* 0x000ea80008000200 */
[----:B------:R-:W3:Y:S03]  /*3850*/  LDSM.16.M88.4 R20, [R106+UR5+0x9000] ;  /* 0x009000056a14783b */ /* 0x000ee60008000200 */
[C---:B------:R-:W-:Y:S08]  /*3860*/  HMMA.16816.F32 R16, R32.reuse, R72, R16 ;  /* 0x000000482010723c */ /* 0x040ff00000001810 */
[C---:B------:R-:W-:Y:S01]  /*3870*/  HMMA.16816.F32 R12, R32.reuse, R74, R12 ;  /* 0x0000004a200c723c */ /* 0x040fe2000000180c */
[----:B------:R-:W3:Y:S07]  /*3880*/  LDSM.16.M88.4 R72, [R2+0x8800] ;  /* 0x008800000248783b */ /* 0x000eee0000000200 */
[C---:B----4-:R-:W-:Y:S08]  /*3890*/  HMMA.16816.F32 R60, R32.reuse, R68, R60 ;  /* 0x00000044203c723c */ /* 0x050ff0000000183c */
[C---:B------:R-:W-:Y:S01]  /*38a0*/  HMMA.16816.F32 R56, R32.reuse, R70, R56 ;  /* 0x000000462038723c */ /* 0x040fe20000001838 */
[----:B------:R-:W-:Y:S07]  /*38b0*/  LDSM.16.M88.4 R68, [R2+0x9000] ;  /* 0x009000000244783b */ /* 0x000fee0000000200 */
[C---:B-----5:R-:W-:Y:S08]  /*38c0*/  HMMA.16816.F32 R52, R32.reuse, R64, R52 ;  /* 0x000000402034723c */ /* 0x060ff00000001834 */
[C---:B------:R-:W-:Y:S01]  /*38d0*/  HMMA.16816.F32 R48, R32.reuse, R66, R48 ;  /* 0x000000422030723c */ /* 0x040fe20000001830 */
[----:B------:R-:W4:Y:S07]  /*38e0*/  LDSM.16.M88.4 R64, [R2+0x9800] ;  /* 0x009800000240783b */ /* 0x000f2e0000000200 */
[C---:B------:R-:W-:Y:S08]  /*38f0*/  HMMA.16816.F32 R44, R32.reuse, R36, R44 ;  /* 0x00000024202c723c */ /* 0x040ff0000000182c */
[----:B------:R-:W-:Y:S01]  /*3900*/  HMMA.16816.F32 R40, R32, R38, R40 ;  /* 0x000000262028723c */ /* 0x000fe20000001828 */
[----:B------:R-:W-:Y:S04]  /*3910*/  LDSM.16.M88.4 R36, [R105+0x2000] ;  /* 0x002000006924783b */ /* 0x000fe80000000200 */
[----:B------:R-:W-:Y:S03]  /*3920*/  LDSM.16.M88.4 R32, [R103+0x8000] ;  /* 0x008000006720783b */ /* 0x000fe60000000200 */
[C---:B------:R-:W-:Y:S08]  /*3930*/  HMMA.16816.F32 R16, R4.reuse, R28, R16 ;  /* 0x0000001c0410723c */ /* 0x040ff00000001810 */
[C---:B------:R-:W-:Y:S01]  /*3940*/  HMMA.16816.F32 R12, R4.reuse, R30, R12 ;  /* 0x0000001e040c723c */ /* 0x040fe2000000180c */
[----:B------:R-:W5:Y:S07]  /*3950*/  LDSM.16.M88.4 R28, [R103+0x8800] ;  /* 0x00880000671c783b */ /* 0x000f6e0000000200 */
[C---:B-1----:R-:W-:Y:S08]  /*3960*/  HMMA.16816.F32 R60, R4.reuse, R24, R60 ;  /* 0x00000018043c723c */ /* 0x042ff0000000183c */
[C---:B------:R-:W-:Y:S01]  /*3970*/  HMMA.16816.F32 R56, R4.reuse, R26, R56 ;  /* 0x0000001a0438723c */ /* 0x040fe20000001838 */
[----:B------:R-:W1:Y:S07]  /*3980*/  LDSM.16.M88.4 R24, [R103+0x9000] ;  /* 0x009000006718783b */ /* 0x000e6e0000000200 */
[C---:B--2---:R-:W-:Y:S08]  /*3990*/  HMMA.16816.F32 R44, R4.reuse, R8, R44 ;  /* 0x00000008042c723c */ /* 0x044ff0000000182c */
[C---:B---3--:R-:W-:Y:S08]  /*39a0*/  HMMA.16816.F32 R52, R4.reuse, R20, R52 ;  /* 0x000000140434723c */ /* 0x048ff00000001834 */
[C---:B------:R-:W-:Y:S01]  /*39b0*/  HMMA.16816.F32 R48, R4.reuse, R22, R48 ;  /* 0x000000160430723c */ /* 0x040fe20000001830 */
[----:B------:R-:W2:Y:S07]  /*39c0*/  LDSM.16.M88.4 R20, [R103+0x9800] ;  /* 0x009800006714783b */ /* 0x000eae0000000200 */
[----:B------:R-:W-:Y:S01]  /*39d0*/  HMMA.16816.F32 R40, R4, R10, R40 ;  /* 0x0000000a0428723c */ /* 0x000fe20000001828 */
[----:B------:R-:W-:Y:S04]  /*39e0*/  LDSM.16.M88.4 R8, [R102+0x2000] ;  /* 0x002000006608783b */ /* 0x000fe80000000200 */
[----:B------:R-:W3:Y:S03]  /*39f0*/  LDSM.16.M88.4 R4, [R101+0x8000] ;  /* 0x008000006504783b */ /* 0x000ee60000000200 */
[C---:B------:R-:W-:Y:S08]  /*3a00*/  HMMA.16816.F32 R60, R76.reuse, R72, R60 ;  /* 0x000000484c3c723c */ /* 0x040ff0000000183c */
[C---:B------:R-:W-:Y:S08]  /*3a10*/  HMMA.16816.F32 R56, R76.reuse, R74, R56 ;  /* 0x0000004a4c38723c */ /* 0x040ff00000001838 */
[C---:B------:R-:W-:Y:S08]  /*3a20*/  HMMA.16816.F32 R16, R76.reuse, R80, R16 ;  /* 0x000000504c10723c */ /* 0x040ff00000001810 */
[C---:B------:R-:W-:Y:S08]  /*3a30*/  HMMA.16816.F32 R12, R76.reuse, R82, R12 ;  /* 0x000000524c0c723c */ /* 0x040ff0000000180c */
[C---:B----4-:R-:W-:Y:S08]  /*3a40*/  HMMA.16816.F32 R44, R76.reuse, R64, R44 ;  /* 0x000000404c2c723c */ /* 0x050ff0000000182c */
[C---:B------:R-:W-:Y:S08]  /*3a50*/  HMMA.16816.F32 R52, R76.reuse, R68, R52 ;  /* 0x000000444c34723c */ /* 0x040ff00000001834 */
[C---:B------:R-:W-:Y:S01]  /*3a60*/  HMMA.16816.F32 R48, R76.reuse, R70, R48 ;  /* 0x000000464c30723c */ /* 0x040fe20000001830 */
[----:B------:R-:W-:Y:S07]  /*3a70*/  LDSM.16.M88.4 R68, [R101+0x9000] ;  /* 0x009000006544783b */ /* 0x000fee0000000200 */
[----:B------:R-:W-:Y:S01]  /*3a80*/  HMMA.16816.F32 R64, R76, R66, R40 ;  /* 0x000000424c40723c */ /* 0x000fe20000001828 */
[----:B------:R-:W4:Y:S07]  /*3a90*/  LDSM.16.M88.4 R40, [R101+0x8800] ;  /* 0x008800006528783b */ /* 0x000f2e0000000200 */
[C---:B-----5:R-:W-:Y:S08]  /*3aa0*/  HMMA.16816.F32 R60, R36.reuse, R28, R60 ;  /* 0x0000001c243c723c */ /* 0x060ff0000000183c */
[C---:B------:R-:W-:Y:S01]  /*3ab0*/  HMMA.16816.F32 R56, R36.reuse, R30, R56 ;  /* 0x0000001e2438723c */ /* 0x040fe20000001838 */
[----:B------:R-:W5:Y:S07]  /*3ac0*/  LDSM.16.M88.4 R28, [R101+0x9800] ;  /* 0x00980000651c783b */ /* 0x000f6e0000000200 */
[C---:B------:R-:W-:Y:S08]  /*3ad0*/  HMMA.16816.F32 R16, R36.reuse, R32, R16 ;  /* 0x000000202410723c */ /* 0x040ff00000001810 */
[C---:B------:R-:W-:Y:S01]  /*3ae0*/  HMMA.16816.F32 R12, R36.reuse, R34, R12 ;  /* 0x00000022240c723c */ /* 0x040fe2000000180c */
[----:B------:R-:W-:Y:S07]  /*3af0*/  LDSM.16.M88.4 R32, [R106+UR5+0xb000] ;  /* 0x00b000056a20783b */ /* 0x000fee0008000200 */
[C---:B-1----:R-:W-:Y:S08]  /*3b00*/  HMMA.16816.F32 R52, R36.reuse, R24, R52 ;  /* 0x000000182434723c */ /* 0x042ff00000001834 */
[C---:B------:R-:W-:Y:S01]  /*3b10*/  HMMA.16816.F32 R48, R36.reuse, R26, R48 ;  /* 0x0000001a2430723c */ /* 0x040fe20000001830 */
[----:B------:R-:W-:Y:S07]  /*3b20*/  LDSM.16.M88.4 R24, [R107+0x4000] ;  /* 0x004000006b18783b */ /* 0x000fee0000000200 */
[C---:B--2---:R-:W-:Y:S08]  /*3b30*/  HMMA.16816.F32 R44, R36.reuse, R20, R44 ;  /* 0x00000014242c723c */ /* 0x044ff0000000182c */
[----:B------:R-:W-:Y:S01]  /*3b40*/  HMMA.16816.F32 R64, R36, R22, R64 ;  /* 0x000000162440723c */ /* 0x000fe20000001840 */
[----:B------:R-:W1:Y:S04]  /*3b50*/  LDSM.16.M88.4 R20, [R106+UR5+0xa000] ;  /* 0x00a000056a14783b */ /* 0x000e680008000200 */
[----:B------:R-:W-:Y:S03]  /*3b60*/  LDSM.16.M88.4 R36, [R106+UR5+0xb800] ;  /* 0x00b800056a24783b */ /* 0x000fe60008000200 */
[C---:B---3--:R-:W-:Y:S08]  /*3b70*/  HMMA.16816.F32 R16, R8.reuse, R4, R16 ;  /* 0x000000040810723c */ /* 0x048ff00000001810 */
[C---:B------:R-:W-:Y:S01]  /*3b80*/  HMMA.16816.F32 R12, R8.reuse, R6, R12 ;  /* 0x00000006080c723c */ /* 0x040fe2000000180c */
[----:B------:R-:W2:Y:S07]  /*3b90*/  LDSM.16.M88.4 R4, [R106+UR5+0xa800] ;  /* 0x00a800056a04783b */ /* 0x000eae0008000200 */
[C---:B----4-:R-:W-:Y:S08]  /*3ba0*/  HMMA.16816.F32 R60, R8.reuse, R40, R60 ;  /* 0x00000028083c723c */ /* 0x050ff0000000183c */
[C---:B------:R-:W-:Y:S01]  /*3bb0*/  HMMA.16816.F32 R56, R8.reuse, R42, R56 ;  /* 0x0000002a0838723c */ /* 0x040fe20000001838 */
[----:B------:R-:W-:Y:S07]  /*3bc0*/  LDSM.16.M88.4 R40, [R2+0xa000] ;  /* 0x00a000000228783b */ /* 0x000fee0000000200 */
[C---:B------:R-:W-:Y:S08]  /*3bd0*/  HMMA.16816.F32 R52, R8.reuse, R68, R52 ;  /* 0x000000440834723c */ /* 0x040ff00000001834 */
[C---:B------:R-:W-:Y:S01]  /*3be0*/  HMMA.16816.F32 R48, R8.reuse, R70, R48 ;  /* 0x000000460830723c */ /* 0x040fe20000001830 */
[----:B------:R-:W-:Y:S04]  /*3bf0*/  LDSM.16.M88.4 R68, [R104+0x4000] ;  /* 0x004000006844783b */ /* 0x000fe80000000200 */
[----:B------:R-:W-:Y:S03]  /*3c00*/  LDSM.16.M88.4 R104, [R105+0x4000] ;  /* 0x004000006968783b */ /* 0x000fe60000000200 */
[C---:B-----5:R-:W-:Y:S08]  /*3c10*/  HMMA.16816.F32 R44, R8.reuse, R28, R44 ;  /* 0x0000001c082c723c */ /* 0x060ff0000000182c */
[----:B------:R-:W-:Y:S01]  /*3c20*/  HMMA.16816.F32 R64, R8, R30, R64 ;  /* 0x0000001e0840723c */ /* 0x000fe20000001840 */
[----:B------:R-:W3:Y:S04]  /*3c30*/  LDSM.16.M88.4 R8, [R2+0xa800] ;  /* 0x00a800000208783b */ /* 0x000ee80000000200 */
[----:B------:R-:W-:Y:S03]  /*3c40*/  LDSM.16.M88.4 R28, [R103+0xa800] ;  /* 0x00a80000671c783b */ /* 0x000fe60000000200 */
[C---:B-1----:R-:W-:Y:S08]  /*3c50*/  HMMA.16816.F32 R16, R24.reuse, R20, R16 ;  /* 0x000000141810723c */ /* 0x042ff00000001810 */
[C---:B------:R-:W-:Y:S01]  /*3c60*/  HMMA.16816.F32 R12, R24.reuse, R22, R12 ;  /* 0x00000016180c723c */ /* 0x040fe2000000180c */
[----:B------:R-:W1:Y:S07]  /*3c70*/  LDSM.16.M88.4 R20, [R2+0xb000] ;  /* 0x00b000000214783b */ /* 0x000e6e0000000200 */
[C---:B--2---:R-:W-:Y:S08]  /*3c80*/  HMMA.16816.F32 R60, R24.reuse, R4, R60 ;  /* 0x00000004183c723c */ /* 0x044ff0000000183c */
[C---:B------:R-:W-:Y:S01]  /*3c90*/  HMMA.16816.F32 R56, R24.reuse, R6, R56 ;  /* 0x000000061838723c */ /* 0x040fe20000001838 */
[----:B------:R2:W4:Y:S07]  /*3ca0*/  LDSM.16.M88.4 R4, [R2+0xb800] ;  /* 0x00b800000204783b */ /* 0x00052e0000000200 */
[----:B------:R-:W-:Y:S08]  /*3cb0*/  HMMA.16816.F32 R52, R24, R32, R52 ;  /* 0x000000201834723c */ /* 0x000ff00000001834 */
[C---:B---3--:R-:W-:Y:S08]  /*3cc0*/  HMMA.16816.F32 R60, R68.reuse, R8, R60 ;  /* 0x00000008443c723c */ /* 0x048ff0000000183c */
[----:B------:R-:W-:Y:S01]  /*3cd0*/  HMMA.16816.F32 R56, R68, R10, R56 ;  /* 0x0000000a4438723c */ /* 0x000fe20000001838 */
[----:B------:R-:W3:Y:S01]  /*3ce0*/  LDSM.16.M88.4 R8, [R103+0xb000] ;  /* 0x00b000006708783b */ /* 0x000ee20000000200 */
[----:B--2---:R-:W-:-:S05]  /*3cf0*/  IMAD.SHL.U32 R2, R178, 0x2, RZ ;  /* 0x00000002b2027824 */ /* 0x004fca00078e00ff */
[----:B------:R-:W-:Y:S01]  /*3d00*/  LOP3.LUT R2, R2, 0x6, RZ, 0xc0, !PT ;  /* 0x0000000602027812 */ /* 0x000fe200078ec0ff */
[----:B------:R-:W-:Y:S01]  /*3d10*/  HMMA.16816.F32 R48, R24, R34, R48 ;  /* 0x000000221830723c */ /* 0x000fe20000001830 */
[----:B------:R-:W-:Y:S03]  /*3d20*/  LDSM.16.M88.4 R32, [R102+0x4000] ;  /* 0x004000006620783b */ /* 0x000fe60000000200 */
[----:B------:R-:W-:-:S04]  /*3d30*/  IMAD R97, R97, 0x40, R2 ;  /* 0x0000004061617824 */ /* 0x000fc800078e0202 */
[----:B------:R-:W-:Y:S01]  /*3d40*/  HMMA.16816.F32 R44, R24, R36, R44 ;  /* 0x00000024182c723c */ /* 0x000fe2000000182c */
[C---:B------:R-:W-:Y:S01]  /*3d50*/  VIADD R73, R97.reuse, 0x11 ;  /* 0x0000001161497836 */ /* 0x040fe20000000000 */
[----:B------:R-:W-:-:S04]  /*3d60*/  ISETP.GE.AND P4, PT, R97, R156, PT ;  /* 0x0000009c6100720c */ /* 0x000fc80003f86270 */
[----:B------:R-:W-:Y:S02]  /*3d70*/  ISETP.GE.AND P5, PT, R73, R156, PT ;  /* 0x0000009c4900720c */ /* 0x000fe40003fa6270 */
[----:B------:R-:W-:Y:S01]  /*3d80*/  HMMA.16816.F32 R64, R24, R38, R64 ;  /* 0x000000261840723c */ /* 0x000fe20000001840 */
[----:B------:R-:W2:Y:S04]  /*3d90*/  LDSM.16.M88.4 R24, [R103+0xa000] ;  /* 0x00a000006718783b */ /* 0x000ea80000000200 */
[----:B------:R-:W5:Y:S03]  /*3da0*/  LDSM.16.M88.4 R36, [R103+0xb800] ;  /* 0x00b800006724783b */ /* 0x000f660000000200 */
[C---:B-1----:R-:W-:Y:S08]  /*3db0*/  HMMA.16816.F32 R52, R68.reuse, R20, R52 ;  /* 0x000000144434723c */ /* 0x042ff00000001834 */
[C---:B------:R-:W-:Y:S01]  /*3dc0*/  HMMA.16816.F32 R48, R68.reuse, R22, R48 ;  /* 0x000000164430723c */ /* 0x040fe20000001830 */
[----:B------:R-:W-:Y:S07]  /*3dd0*/  LDSM.16.M88.4 R20, [R101+0xa800] ;  /* 0x00a800006514783b */ /* 0x000fee0000000200 */
[C---:B----4-:R-:W-:Y:S08]  /*3de0*/  HMMA.16816.F32 R44, R68.reuse, R4, R44 ;  /* 0x00000004442c723c */ /* 0x050ff0000000182c */
[C---:B------:R-:W-:Y:S01]  /*3df0*/  HMMA.16816.F32 R64, R68.reuse, R6, R64 ;  /* 0x000000064440723c */ /* 0x040fe20000001840 */
[----:B------:R-:W1:Y:S07]  /*3e00*/  LDSM.16.M88.4 R4, [R101+0xb000] ;  /* 0x00b000006504783b */ /* 0x000e6e0000000200 */
[C---:B------:R-:W-:Y:S08]  /*3e10*/  HMMA.16816.F32 R16, R68.reuse, R40, R16 ;  /* 0x000000284410723c */ /* 0x040ff00000001810 */
[----:B------:R-:W-:Y:S01]  /*3e20*/  HMMA.16816.F32 R12, R68, R42, R12 ;  /* 0x0000002a440c723c */ /* 0x000fe2000000180c */
[----:B------:R-:W4:Y:S01]  /*3e30*/  LDSM.16.M88.4 R40, [R101+0xa000] ;  /* 0x00a000006528783b */ /* 0x000f220000000200 */
[----:B------:R-:W-:-:S02]  /*3e40*/  VIADD R69, R97, 0x19 ;  /* 0x0000001961457836 */ /* 0x000fc40000000000 */
[----:B------:R-:W-:-:S04]  /*3e50*/  VIADD R71, R97, 0x18 ;  /* 0x0000001861477836 */ /* 0x000fc80000000000 */
[C---:B---3--:R-:W-:Y:S08]  /*3e60*/  HMMA.16816.F32 R52, R104.reuse, R8, R52 ;  /* 0x000000086834723c */ /* 0x048ff00000001834 */
[----:B------:R-:W-:Y:S01]  /*3e70*/  HMMA.16816.F32 R48, R104, R10, R48 ;  /* 0x0000000a6830723c */ /* 0x000fe20000001830 */
[----:B------:R-:W3:Y:S01]  /*3e80*/  LDSM.16.M88.4 R8, [R101+0xb800] ;  /* 0x00b800006508783b */ /* 0x000ee20000000200 */
[----:B------:R-:W-:-:S06]  /*3e90*/  DEPBAR.LE SB0, 0x0 ;  /* 0x000080000000791a */ /* 0x000fcc0000000000 */
[C---:B--2---:R-:W-:Y:S08]  /*3ea0*/  HMMA.16816.F32 R12, R104.reuse, R26, R12 ;  /* 0x0000001a680c723c */ /* 0x044ff0000000180c */
[----:B------:R-:W-:Y:S01]  /*3eb0*/  HMMA.16816.F32 R16, R104, R24, R16 ;  /* 0x000000186810723c */ /* 0x000fe20000001810 */
[----:B------:R-:W-:-:S05]  /*3ec0*/  VIADD R25, R97, 0x8 ;  /* 0x0000000861197836 */ /* 0x000fca0000000000 */
[----:B------:R-:W-:Y:S02]  /*3ed0*/  ISETP.GE.AND P1, PT, R25, R156, PT ;  /* 0x0000009c1900720c */ /* 0x000fe40003f26270 */
[C---:B------:R-:W-:Y:S08]  /*3ee0*/  HMMA.16816.F32 R56, R104.reuse, R30, R56 ;  /* 0x0000001e6838723c */ /* 0x040ff00000001838 */
[C---:B------:R-:W-:Y:S08]  /*3ef0*/  HMMA.16816.F32 R60, R104.reuse, R28, R60 ;  /* 0x0000001c683c723c */ /* 0x040ff0000000183c */
[----:B-----5:R-:W-:Y:S08]  /*3f00*/  HMMA.16816.F32 R44, R104, R36, R44 ;  /* 0x00000024682c723c */ /* 0x020ff0000000182c */
[----:B-1----:R-:W-:Y:S01]  /*3f10*/  HMMA.16816.F32 R52, R32, R4, R52 ;  /* 0x000000042034723c */ /* 0x002fe20000001834 */
[----:B------:R-:W-:Y:S01]  /*3f20*/  IADD3 R4, PT, PT, R135, R158, R100 ;  /* 0x0000009e87047210 */ /* 0x000fe20007ffe064 */
[----:B------:R-:W-:-:S03]  /*3f30*/  VIADD R5, R97, 0x10 ;  /* 0x0000001061057836 */ /* 0x000fc60000000000 */
[----:B------:R-:W-:Y:S02]  /*3f40*/  IADD3 R4, PT, PT, R156, R4, -R211 ;  /* 0x000000049c047210 */ /* 0x000fe40007ffe8d3 */
[----:B------:R-:W-:Y:S01]  /*3f50*/  ISETP.GE.AND P6, PT, R5, R156, PT ;  /* 0x0000009c0500720c */ /* 0x000fe20003fc6270 */
[----:B----4-:R-:W-:Y:S02]  /*3f60*/  HMMA.16816.F32 R12, R32, R42, R12 ;  /* 0x0000002a200c723c */ /* 0x010fe4000000180c */
[----:B------:R-:W-:-:S05]  /*3f70*/  IMAD.IADD R25, R4, 0x1, -R25 ;  /* 0x0000000104197824 */ /* 0x000fca00078e0a19 */
[----:B------:R-:W-:Y:S01]  /*3f80*/  IABS R25, R25 ;  /* 0x0000001900197213 */ /* 0x000fe20000000000 */
[C---:B------:R-:W-:Y:S01]  /*3f90*/  HMMA.16816.F32 R48, R32.reuse, R6, R48 ;  /* 0x000000062030723c */ /* 0x040fe20000001830 */
[----:B------:R-:W-:Y:S02]  /*3fa0*/  VIADD R7, R97, 0x9 ;  /* 0x0000000961077836 */ /* 0x000fe40000000000 */
[----:B------:R-:W-:Y:S02]  /*3fb0*/  I2FP.F32.S32 R25, R25 ;  /* 0x0000001900197245 */ /* 0x000fe40000201400 */
[----:B------:R-:W-:Y:S01]  /*3fc0*/  IMAD.IADD R6, R4, 0x1, -R7 ;  /* 0x0000000104067824 */ /* 0x000fe200078e0a07 */
[----:B------:R-:W-:Y:S02]  /*3fd0*/  ISETP.GE.AND P0, PT, R7, R156, PT ;  /* 0x0000009c0700720c */ /* 0x000fe40003f06270 */
[----:B------:R-:W-:Y:S02]  /*3fe0*/  HMMA.16816.F32 R16, R32, R40, R16 ;  /* 0x000000282010723c */ /* 0x000fe40000001810 */
[----:B------:R-:W-:Y:S01]  /*3ff0*/  IABS R6, R6 ;  /* 0x0000000600067213 */ /* 0x000fe20000000000 */
[----:B------:R-:W-:Y:S01]  /*4000*/  FFMA.FTZ R12, R25, -R0, R12 ;  /* 0x80000000190c7223 */ /* 0x000fe2000001000c */
[----:B------:R-:W-:-:S02]  /*4010*/  VIADD R25, R97, 0x20 ;  /* 0x0000002061197836 */ /* 0x000fc40000000000 */
[----:B------:R-:W-:Y:S02]  /*4020*/  I2FP.F32.S32 R6, R6 ;  /* 0x0000000600067245 */ /* 0x000fe40000201400 */
[C---:B------:R-:W-:Y:S01]  /*4030*/  HMMA.16816.F32 R56, R32.reuse, R22, R56 ;  /* 0x000000162038723c */ /* 0x040fe20000001838 */
[----:B------:R-:W-:Y:S01]  /*4040*/  VIADD R23, R97, 0x1 ;  /* 0x0000000161177836 */ /* 0x000fe20000000000 */
[----:B------:R-:W-:Y:S01]  /*4050*/  FSEL R41, R12, -INF , !P1 ;  /* 0xff8000000c297808 */ /* 0x000fe20004800000 */
[----:B------:R-:W-:Y:S03]  /*4060*/  BAR.SYNC.DEFER_BLOCKING 0x0 ;  /* 0x0000000000007b1d */ /* 0x000fe60000010000 */
[----:B------:R-:W-:Y:S02]  /*4070*/  ISETP.GE.AND P3, PT, R23, R156, PT ;  /* 0x0000009c1700720c */ /* 0x000fe40003f66270 */
[----:B------:R-:W-:Y:S01]  /*4080*/  HMMA.16816.F32 R60, R32, R20, R60 ;  /* 0x00000014203c723c */ /* 0x000fe2000000183c */
[----:B------:R-:W-:-:S02]  /*4090*/  IMAD.IADD R20, R4, 0x1, -R23 ;  /* 0x0000000104147824 */ /* 0x000fc400078e0a17 */
[----:B------:R-:W-:-:S03]  /*40a0*/  IMAD.IADD R21, R4, 0x1, -R5 ;  /* 0x0000000104157824 */ /* 0x000fc600078e0a05 */
[----:B------:R-:W-:Y:S02]  /*40b0*/  IABS R20, R20 ;  /* 0x0000001400147213 */ /* 0x000fe40000000000 */
[----:B---3--:R-:W-:Y:S01]  /*40c0*/  HMMA.16816.F32 R44, R32, R8, R44 ;  /* 0x00000008202c723c */ /* 0x008fe2000000182c */
[----:B------:R-:W-:Y:S01]  /*40d0*/  VIADD R9, R97, 0x21 ;  /* 0x0000002161097836 */ /* 0x000fe20000000000 */
[----:B------:R-:W-:Y:S01]  /*40e0*/  I2FP.F32.S32 R20, R20 ;  /* 0x0000001400147245 */ /* 0x000fe20000201400 */
[----:B------:R-:W-:Y:S01]  /*40f0*/  IMAD.IADD R8, R4, 0x1, -R69 ;  /* 0x0000000104087824 */ /* 0x000fe200078e0a45 */
[----:B------:R-:W-:-:S03]  /*4100*/  IABS R21, R21 ;  /* 0x0000001500157213 */ /* 0x000fc60000000000 */
[-C--:B------:R-:W-:Y:S01]  /*4110*/  FFMA.FTZ R43, R20, -R0.reuse, R17 ;  /* 0x80000000142b7223 */ /* 0x080fe20000010011 */
[----:B------:R-:W-:Y:S01]  /*4120*/  HMMA.16816.F32 R64, R104, R38, R64 ;  /* 0x000000266840723c */ /* 0x000fe20000001840 */
[----:B------:R-:W-:Y:S01]  /*4130*/  FFMA.FTZ R39, R6, -R0, R13 ;  /* 0x8000000006277223 */ /* 0x000fe2000001000d */
[C---:B------:R-:W-:Y:S01]  /*4140*/  IMAD.IADD R6, R4.reuse, 0x1, -R9 ;  /* 0x0000000104067824 */ /* 0x040fe200078e0a09 */
[----:B------:R-:W-:Y:S01]  /*4150*/  IABS R8, R8 ;  /* 0x0000000800087213 */ /* 0x000fe20000000000 */
[C---:B------:R-:W-:Y:S01]  /*4160*/  IMAD.IADD R20, R4.reuse, 0x1, -R73 ;  /* 0x0000000104147824 */ /* 0x040fe200078e0a49 */
[----:B------:R-:W-:Y:S01]  /*4170*/  I2FP.F32.S32 R21, R21 ;  /* 0x0000001500157245 */ /* 0x000fe20000201400 */
[C---:B------:R-:W-:Y:S01]  /*4180*/  IMAD.IADD R13, R4.reuse, 0x1, -R25 ;  /* 0x00000001040d7824 */ /* 0x040fe200078e0a19 */
[----:B------:R-:W-:Y:S01]  /*4190*/  IABS R6, R6 ;  /* 0x0000000600067213 */ /* 0x000fe20000000000 */
[----:B------:R-:W-:Y:S01]  /*41a0*/  IMAD.IADD R17, R4, 0x1, -R71 ;  /* 0x0000000104117824 */ /* 0x000fe200078e0a47 */
[----:B------:R-:W-:Y:S01]  /*41b0*/  IABS R20, R20 ;  /* 0x0000001400147213 */ /* 0x000fe20000000000 */
[----:B------:R-:W-:Y:S01]  /*41c0*/  FFMA.FTZ R21, R21, -R0, R60 ;  /* 0x8000000015157223 */ /* 0x000fe2000001003c */
[----:B------:R-:W-:-:S02]  /*41d0*/  I2FP.F32.S32 R6, R6 ;  /* 0x0000000600067245 */ /* 0x000fc40000201400 */
[----:B------:R-:W-:Y:S02]  /*41e0*/  I2FP.F32.S32 R8, R8 ;  /* 0x0000000800087245 */ /* 0x000fe40000201400 */
[----:B------:R-:W-:Y:S01]  /*41f0*/  I2FP.F32.S32 R20, R20 ;  /* 0x0000001400147245 */ /* 0x000fe20000201400 */
[-C--:B------:R-:W-:Y:S01]  /*4200*/  FFMA.FTZ R143, R6, -R0.reuse, R53 ;  /* 0x80000000068f7223 */ /* 0x080fe20000010035 */
[----:B------:R-:W-:Y:S02]  /*4210*/  VIADD R6, R4, 0x8 ;  /* 0x0000000804067836 */ /* 0x000fe40000000000 */
[-C--:B------:R-:W-:Y:S01]  /*4220*/  FFMA.FTZ R57, R8, -R0.reuse, R57 ;  /* 0x8000000008397223 */ /* 0x080fe20000010039 */
[----:B------:R-:W-:Y:S02]  /*4230*/  IMAD.IADD R8, R4, 0x1, -R97 ;  /* 0x0000000104087824 */ /* 0x000fe400078e0a61 */
[----:B------:R-:W-:Y:S01]  /*4240*/  FFMA.FTZ R61, R20, -R0, R61 ;  /* 0x80000000143d7223 */ /* 0x000fe2000001003d */
[C---:B------:R-:W-:Y:S01]  /*4250*/  IMAD.IADD R23, R6.reuse, 0x1, -R23 ;  /* 0x0000000106177824 */ /* 0x040fe200078e0a17 */
[----:B------:R-:W-:Y:S01]  /*4260*/  IABS R13, R13 ;  /* 0x0000000d000d7213 */ /* 0x000fe20000000000 */
[C---:B------:R-:W-:Y:S01]  /*4270*/  IMAD.IADD R20, R6.reuse, 0x1, -R7 ;  /* 0x0000000106147824 */ /* 0x040fe200078e0a07 */
[----:B------:R-:W-:Y:S01]  /*4280*/  IABS R8, R8 ;  /* 0x0000000800087213 */ /* 0x000fe20000000000 */
[C---:B------:R-:W-:Y:S01]  /*4290*/  IMAD.IADD R5, R6.reuse, 0x1, -R5 ;  /* 0x0000000106057824 */ /* 0x040fe200078e0a05 */
[----:B------:R-:W-:Y:S01]  /*42a0*/  IABS R7, R23 ;  /* 0x0000001700077213 */ /* 0x000fe20000000000 */
[C---:B------:R-:W-:Y:S01]  /*42b0*/  IMAD.IADD R12, R6.reuse, 0x1, -R69 ;  /* 0x00000001060c7824 */ /* 0x040fe200078e0a45 */
[----:B------:R-:W-:Y:S01]  /*42c0*/  I2FP.F32.S32 R13, R13 ;  /* 0x0000000d000d7245 */ /* 0x000fe20000201400 */
[----:B------:R-:W-:Y:S01]  /*42d0*/  HMMA.16816.F32 R64, R32, R10, R64 ;  /* 0x0000000a2040723c */ /* 0x000fe20000001840 */
[----:B------:R-:W-:Y:S01]  /*42e0*/  I2FP.F32.S32 R22, R7 ;  /* 0x0000000700167245 */ /* 0x000fe20000201400 */
[----:B------:R-:W-:Y:S01]  /*42f0*/  VIADD R23, R97, 0x38 ;  /* 0x0000003861177836 */ /* 0x000fe20000000000 */
[----:B------:R-:W-:Y:S01]  /*4300*/  I2FP.F32.S32 R7, R8 ;  /* 0x0000000800077245 */ /* 0x000fe20000201400 */
[----:B------:R-:W-:Y:S01]  /*4310*/  FFMA.FTZ R52, R13, -R0, R52 ;  /* 0x800000000d347223 */ /* 0x000fe20000010034 */
[C---:B------:R-:W-:Y:S01]  /*4320*/  IMAD.IADD R13, R6.reuse, 0x1, -R97 ;  /* 0x00000001060d7824 */ /* 0x040fe200078e0a61 */
[----:B------:R-:W-:Y:S01]  /*4330*/  IABS R20, R20 ;  /* 0x0000001400147213 */ /* 0x000fe20000000000 */
[----:B------:R-:W-:-:S02]  /*4340*/  IMAD.IADD R8, R6, 0x1, -R9 ;  /* 0x0000000106087824 */ /* 0x000fc400078e0a09 */
[CC--:B------:R-:W-:Y:S01]  /*4350*/  FFMA.FTZ R14, R7.reuse, -R0.reuse, R14 ;  /* 0x80000000070e7223 */ /* 0x0c0fe2000001000e */
[----:B------:R-:W-:Y:S01]  /*4360*/  IABS R5, R5 ;  /* 0x0000000500057213 */ /* 0x000fe20000000000 */
[-C--:B------:R-:W-:Y:S01]  /*4370*/  FFMA.FTZ R16, R7, -R0.reuse, R16 ;  /* 0x8000000007107223 */ /* 0x080fe20000010010 */
[----:B------:R-:W-:Y:S01]  /*4380*/  IABS R13, R13 ;  /* 0x0000000d000d7213 */ /* 0x000fe20000000000 */
[----:B------:R-:W-:Y:S01]  /*4390*/  FFMA.FTZ R19, R22, -R0, R19 ;  /* 0x8000000016137223 */ /* 0x000fe20000010013 */
[----:B------:R-:W-:Y:S01]  /*43a0*/  FSEL R31, R14, -INF , !P1 ;  /* 0xff8000000e1f7808 */ /* 0x000fe20004800000 */
[----:B------:R-:W-:Y:S01]  /*43b0*/  IMAD.IADD R14, R6, 0x1, -R73 ;  /* 0x00000001060e7824 */ /* 0x000fe200078e0a49 */
[----:B------:R-:W-:Y:S02]  /*43c0*/  I2FP.F32.S32 R13, R13 ;  /* 0x0000000d000d7245 */ /* 0x000fe40000201400 */
[----:B------:R-:W-:Y:S02]  /*43d0*/  I2FP.F32.S32 R20, R20 ;  /* 0x0000001400147245 */ /* 0x000fe40000201400 */
[----:B------:R-:W-:Y:S01]  /*43e0*/  IABS R14, R14 ;  /* 0x0000000e000e7213 */ /* 0x000fe20000000000 */
[-C--:B------:R-:W-:Y:S01]  /*43f0*/  FFMA.FTZ R18, R13, -R0.reuse, R18 ;  /* 0x800000000d127223 */ /* 0x080fe20000010012 */
[----:B------:R-:W-:Y:S01]  /*4400*/  I2FP.F32.S32 R5, R5 ;  /* 0x0000000500057245 */ /* 0x000fe20000201400 */
[----:B------:R-:W-:Y:S01]  /*4410*/  FFMA.FTZ R15, R20, -R0, R15 ;  /* 0x80000000140f7223 */ /* 0x000fe2000001000f */
[----:B------:R-:W-:-:S02]  /*4420*/  I2FP.F32.S32 R14, R14 ;  /* 0x0000000e000e7245 */ /* 0x000fc40000201400 */
[----:B------:R-:W-:Y:S01]  /*4430*/  FSEL R53, R16, -INF , !P4 ;  /* 0xff80000010357808 */ /* 0x000fe20006000000 */
[-C--:B------:R-:W-:Y:S01]  /*4440*/  FFMA.FTZ R13, R5, -R0.reuse, R62 ;  /* 0x80000000050d7223 */ /* 0x080fe2000001003e */
[----:B------:R-:W-:Y:S01]  /*4450*/  FSEL R37, R18, -INF , !P4 ;  /* 0xff80000012257808 */ /* 0x000fe20006000000 */
[----:B------:R-:W-:Y:S01]  /*4460*/  FFMA.FTZ R5, R14, -R0, R63 ;  /* 0x800000000e057223 */ /* 0x000fe2000001003f */
[----:B------:R-:W-:Y:S01]  /*4470*/  ISETP.GE.AND P4, PT, R71, R156, PT ;  /* 0x0000009c4700720c */ /* 0x000fe20003f86270 */
[C---:B------:R-:W-:Y:S01]  /*4480*/  IMAD.IADD R71, R6.reuse, 0x1, -R71 ;  /* 0x0000000106477824 */ /* 0x040fe200078e0a47 */
[----:B------:R-:W-:Y:S01]  /*4490*/  FSEL R29, R15, -INF , !P0 ;  /* 0xff8000000f1d7808 */ /* 0x000fe20004000000 */
[----:B------:R-:W-:Y:S01]  /*44a0*/  IMAD.IADD R15, R6, 0x1, -R25 ;  /* 0x00000001060f7824 */ /* 0x000fe200078e0a19 */
[----:B------:R-:W-:Y:S01]  /*44b0*/  IABS R12, R12 ;  /* 0x0000000c000c7213 */ /* 0x000fe20000000000 */
[----:B------:R-:W-:Y:S01]  /*44c0*/  VIADD R63, R97, 0x28 ;  /* 0x00000028613f7836 */ /* 0x000fe20000000000 */
[----:B------:R-:W-:-:S02]  /*44d0*/  IABS R8, R8 ;  /* 0x0000000800087213 */ /* 0x000fc40000000000 */
[----:B------:R-:W-:Y:S01]  /*44e0*/  FSEL R39, R39, -INF , !P0 ;  /* 0xff80000027277808 */ /* 0x000fe20004000000 */
[----:B------:R-:W-:Y:S01]  /*44f0*/  IMAD.IADD R18, R4, 0x1, -R63 ;  /* 0x0000000104127824 */ /* 0x000fe200078e0a3f */
[----:B------:R-:W-:Y:S02]  /*4500*/  ISETP.GE.AND P0, PT, R9, R156, PT ;  /* 0x0000009c0900720c */ /* 0x000fe40003f06270 */
[----:B------:R-:W-:Y:S02]  /*4510*/  FSEL R21, R21, -INF , !P6 ;  /* 0xff80000015157808 */ /* 0x000fe40007000000 */
[----:B------:R-:W-:Y:S02]  /*4520*/  FSEL R13, R13, -INF , !P6 ;  /* 0xff8000000d0d7808 */ /* 0x000fe40007000000 */
[----:B------:R-:W-:Y:S02]  /*4530*/  IABS R17, R17 ;  /* 0x0000001100117213 */ /* 0x000fe40000000000 */
[----:B------:R-:W-:-:S02]  /*4540*/  IABS R9, R71 ;  /* 0x0000004700097213 */ /* 0x000fc40000000000 */
[----:B------:R-:W-:Y:S02]  /*4550*/  IABS R15, R15 ;  /* 0x0000000f000f7213 */ /* 0x000fe40000000000 */
[----:B------:R-:W-:Y:S02]  /*4560*/  I2FP.F32.S32 R12, R12 ;  /* 0x0000000c000c7245 */ /* 0x000fe40000201400 */
[----:B------:R-:W-:Y:S02]  /*4570*/  I2FP.F32.S32 R8, R8 ;  /* 0x0000000800087245 */ /* 0x000fe40000201400 */
[----:B------:R-:W-:Y:S01]  /*4580*/  ISETP.GE.AND P6, PT, R63, R156, PT ;  /* 0x0000009c3f00720c */ /* 0x000fe20003fc6270 */
[----:B------:R-:W-:Y:S01]  /*4590*/  IMAD.IADD R63, R6, 0x1, -R63 ;  /* 0x00000001063f7824 */ /* 0x000fe200078e0a3f */
[----:B------:R-:W-:Y:S01]  /*45a0*/  I2FP.F32.S32 R17, R17 ;  /* 0x0000001100117245 */ /* 0x000fe20000201400 */
[-C--:B------:R-:W-:Y:S01]  /*45b0*/  FFMA.FTZ R7, R12, -R0.reuse, R59 ;  /* 0x800000000c077223 */ /* 0x080fe2000001003b */
[----:B------:R-:W-:Y:S01]  /*45c0*/  I2FP.F32.S32 R9, R9 ;  /* 0x0000000900097245 */ /* 0x000fe20000201400 */
[----:B------:R-:W-:Y:S01]  /*45d0*/  FFMA.FTZ R191, R8, -R0, R55 ;  /* 0x8000000008bf7223 */ /* 0x000fe20000010037 */
[----:B------:R-:W-:Y:S01]  /*45e0*/  I2FP.F32.S32 R15, R15 ;  /* 0x0000000f000f7245 */ /* 0x000fe20000201400 */
[----:B------:R-:W-:Y:S01]  /*45f0*/  VIADD R59, R97, 0x29 ;  /* 0x00000029613b7836 */ /* 0x000fe20000000000 */
[----:B------:R-:W-:Y:S01]  /*4600*/  ISETP.GE.AND P1, PT, R25, R156, PT ;  /* 0x0000009c1900720c */ /* 0x000fe20003f26270 */
[C---:B------:R-:W-:Y:S01]  /*4610*/  VIADD R55, R97.reuse, 0x30 ;  /* 0x0000003061377836 */ /* 0x040fe20000000000 */
[----:B------:R-:W-:Y:S01]  /*4620*/  IABS R18, R18 ;  /* 0x0000001200127213 */ /* 0x000fe20000000000 */
[C---:B------:R-:W-:Y:S01]  /*4630*/  VIADD R25, R97.reuse, 0x31 ;  /* 0x0000003161197836 */ /* 0x040fe20000000000 */
[----:B------:R-:W-:Y:S01]  /*4640*/  IABS R11, R63 ;  /* 0x0000003f000b7213 */ /* 0x000fe20000000000 */
[----:B------:R-:W-:Y:S01]  /*4650*/  VIADD R97, R97, 0x39 ;  /* 0x0000003961617836 */ /* 0x000fe20000000000 */
[----:B------:R-:W-:Y:S01]  /*4660*/  FSEL R27, R19, -INF , !P3 ;  /* 0xff800000131b7808 */ /* 0x000fe20005800000 */
[-C--:B------:R-:W-:Y:S01]  /*4670*/  FFMA.FTZ R17, R17, -R0.reuse, R56 ;  /* 0x8000000011117223 */ /* 0x080fe20000010038 */
[----:B------:R-:W-:Y:S01]  /*4680*/  FSEL R43, R43, -INF , !P3 ;  /* 0xff8000002b2b7808 */ /* 0x000fe20005800000 */
[-C--:B------:R-:W-:Y:S01]  /*4690*/  FFMA.FTZ R9, R9, -R0.reuse, R58 ;  /* 0x8000000009097223 */ /* 0x080fe2000001003a */
[----:B------:R-:W-:Y:S01]  /*46a0*/  FFMA.FTZ R54, R15, -R0, R54 ;  /* 0x800000000f367223 */ /* 0x000fe20000010036 */
[----:B------:R-:W-:Y:S01]  /*46b0*/  FSEL R19, R61, -INF , !P5 ;  /* 0xff8000003d137808 */ /* 0x000fe20006800000 */
[C---:B------:R-:W-:Y:S01]  /*46c0*/  IMAD.IADD R16, R4.reuse, 0x1, -R59 ;  /* 0x0000000104107824 */ /* 0x040fe200078e0a3b */
[----:B------:R-:W-:Y:S01]  /*46d0*/  ISETP.GE.AND P3, PT, R69, R156, PT ;  /* 0x0000009c4500720c */ /* 0x000fe20003f66270 */
[C---:B------:R-:W-:Y:S01]  /*46e0*/  IMAD.IADD R14, R4.reuse, 0x1, -R55 ;  /* 0x00000001040e7824 */ /* 0x040fe200078e0a37 */
        /* <DEDUP_REMOVED lines=9> */
[----:B------:R-:W-:Y:S01]  /*4780*/  FFMA.FTZ R11, R11, -R0, R50 ;  /* 0x800000000b0b7223 */ /* 0x000fe20000010032 */
[----:B------:R-:W-:-:S02]  /*4790*/  FSEL R15, R57, -INF , !P3 ;  /* 0xff800000390f7808 */ /* 0x000fc40005800000 */
[----:B------:R-:W-:Y:S02]  /*47a0*/  FSEL R7, R7, -INF , !P3 ;  /* 0xff80000007077808 */ /* 0x000fe40005800000 */
[----:B------:R-:W-:Y:S02]  /*47b0*/  FSEL R153, R52, -INF , !P1 ;  /* 0xff80000034997808 */ /* 0x000fe40004800000 */
[----:B------:R-:W-:Y:S02]  /*47c0*/  FSEL R225, R54, -INF , !P1 ;  /* 0xff80000036e17808 */ /* 0x000fe40004800000 */
[-C--:B------:R-:W-:Y:S01]  /*47d0*/  ISETP.GE.AND P5, PT, R59, R156.reuse, PT ;  /* 0x0000009c3b00720c */ /* 0x080fe20003fa6270 */
[C---:B------:R-:W-:Y:S01]  /*47e0*/  IMAD.IADD R59, R6.reuse, 0x1, -R59 ;  /* 0x00000001063b7824 */ /* 0x040fe200078e0a3b */
[-C--:B------:R-:W-:Y:S01]  /*47f0*/  ISETP.GE.AND P4, PT, R55, R156.reuse, PT ;  /* 0x0000009c3700720c */ /* 0x080fe20003f86270 */
[C---:B------:R-:W-:Y:S01]  /*4800*/  IMAD.IADD R55, R6.reuse, 0x1, -R55 ;  /* 0x0000000106377824 */ /* 0x040fe200078e0a37 */
[-C--:B------:R-:W-:Y:S01]  /*4810*/  ISETP.GE.AND P3, PT, R25, R156.reuse, PT ;  /* 0x0000009c1900720c */ /* 0x080fe20003f66270 */
[C---:B------:R-:W-:Y:S01]  /*4820*/  IMAD.IADD R25, R6.reuse, 0x1, -R25 ;  /* 0x0000000106197824 */ /* 0x040fe200078e0a19 */
[----:B------:R-:W-:Y:S01]  /*4830*/  ISETP.GE.AND P1, PT, R23, R156, PT ;  /* 0x0000009c1700720c */ /* 0x000fe20003f26270 */
[C---:B------:R-:W-:Y:S01]  /*4840*/  IMAD.IADD R23, R6.reuse, 0x1, -R23 ;  /* 0x0000000106177824 */ /* 0x040fe200078e0a17 */
[----:B------:R-:W-:Y:S01]  /*4850*/  IABS R33, R8 ;  /* 0x0000000800217213 */ /* 0x000fe20000000000 */
[----:B------:R-:W-:Y:S01]  /*4860*/  IMAD.IADD R6, R6, 0x1, -R97 ;  /* 0x0000000106067824 */ /* 0x000fe200078e0a61 */
[----:B------:R-:W-:-:S02]  /*4870*/  IABS R14, R14 ;  /* 0x0000000e000e7213 */ /* 0x000fc40000000000 */
[----:B------:R-:W-:Y:S02]  /*4880*/  IABS R8, R4 ;  /* 0x0000000400087213 */ /* 0x000fe40000000000 */
[----:B------:R-:W-:Y:S01]  /*4890*/  FSEL R147, R48, -INF , !P6 ;  /* 0xff80000030937808 */ /* 0x000fe20007000000 */
[----:B------:R-:W-:Y:S01]  /*48a0*/  IMAD.MOV.U32 R57, RZ, RZ, R14 ;  /* 0x000000ffff397224 */ /* 0x000fe200078e000e */
[----:B------:R-:W-:Y:S02]  /*48b0*/  I2FP.F32.S32 R8, R8 ;  /* 0x0000000800087245 */ /* 0x000fe40000201400 */
[----:B------:R-:W-:Y:S02]  /*48c0*/  FSEL R141, R11, -INF , !P6 ;  /* 0xff8000000b8d7808 */ /* 0x000fe40007000000 */
[----:B------:R-:W-:Y:S01]  /*48d0*/  ISETP.GE.U32.AND P6, PT, R156, 0x41, PT ;  /* 0x000000419c00780c */ /* 0x000fe20003fc6070 */
[----:B------:R-:W-:Y:S01]  /*48e0*/  FFMA.FTZ R65, R8, -R0, R65 ;  /* 0x8000000008417223 */ /* 0x000fe20000010041 */
[----:B------:R-:W-:-:S02]  /*48f0*/  IABS R16, R16 ;  /* 0x0000001000107213 */ /* 0x000fc40000000000 */
[----:B------:R-:W-:Y:S02]  /*4900*/  IABS R10, R12 ;  /* 0x0000000c000a7213 */ /* 0x000fe40000000000 */
[----:B------:R-:W-:Y:S02]  /*4910*/  IABS R4, R59 ;  /* 0x0000003b00047213 */ /* 0x000fe40000000000 */
[----:B------:R-:W-:Y:S02]  /*4920*/  IABS R55, R55 ;  /* 0x0000003700377213 */ /* 0x000fe40000000000 */
[----:B------:R-:W-:Y:S02]  /*4930*/  IABS R25, R25 ;  /* 0x0000001900197213 */ /* 0x000fe40000000000 */
[----:B------:R-:W-:Y:S02]  /*4940*/  IABS R23, R23 ;  /* 0x0000001700177213 */ /* 0x000fe40000000000 */
[----:B------:R-:W-:-:S02]  /*4950*/  IABS R6, R6 ;  /* 0x0000000600067213 */ /* 0x000fc40000000000 */
[----:B------:R-:W-:Y:S02]  /*4960*/  I2FP.F32.S32 R14, R16 ;  /* 0x00000010000e7245 */ /* 0x000fe40000201400 */
[----:B------:R-:W-:Y:S02]  /*4970*/  I2FP.F32.S32 R57, R57 ;  /* 0x0000003900397245 */ /* 0x000fe40000201400 */
[----:B------:R-:W-:Y:S01]  /*4980*/  I2FP.F32.S32 R10, R10 ;  /* 0x0000000a000a7245 */ /* 0x000fe20000201400 */
[-C--:B------:R-:W-:Y:S01]  /*4990*/  FFMA.FTZ R14, R14, -R0.reuse, R49 ;  /* 0x800000000e0e7223 */ /* 0x080fe20000010031 */
[----:B------:R-:W-:Y:S01]  /*49a0*/  I2FP.F32.S32 R33, R33 ;  /* 0x0000002100217245 */ /* 0x000fe20000201400 */
[----:B------:R-:W-:Y:S01]  /*49b0*/  FFMA.FTZ R44, R57, -R0, R44 ;  /* 0x80000000392c7223 */ /* 0x000fe2000001002c */
        /* <DEDUP_REMOVED lines=22> */
[----:B------:R-:W-:Y:S02]  /*4b20*/  FSEL R185, R66, -INF , !P1 ;  /* 0xff80000042b97808 */ /* 0x000fe40004800000 */
[----:B------:R-:W-:Y:S02]  /*4b30*/  FSEL R193, R65, -INF , !P0 ;  /* 0xff80000041c17808 */ /* 0x000fe40004000000 */
        /* <DEDUP_REMOVED lines=8> */
[----:B------:R-:W-:Y:S02]  /*4bc0*/  LEA R22, P1, R10, R207, 0x1 ;  /* 0x000000cf0a167211 */ /* 0x000fe400078208ff */
[----:B------:R-:W-:Y:S02]  /*4bd0*/  IADD3 R11, P0, PT, R94, R10, RZ ;  /* 0x0000000a5e0b7210 */ /* 0x000fe40007f1e0ff */
[--C-:B------:R-:W-:Y:S02]  /*4be0*/  LEA.HI.X R23, R10, R206, R4.reuse, 0x1, P1 ;  /* 0x000000ce0a177211 */ /* 0x100fe400008f0c04 */
[----:B-1----:R-:W-:Y:S01]  /*4bf0*/  ISETP.GE.AND P3, PT, R177, UR4, PT ;  /* 0x00000004b1007c0c */ /* 0x002fe2000bf66270 */
[----:B------:R-:W-:Y:S01]  /*4c00*/  IMAD.X R4, R93, 0x1, R4, P0 ;  /* 0x000000015d047824 */ /* 0x000fe200000e0604 */
[----:B------:R-:W-:Y:S02]  /*4c10*/  IADD3 R94, P0, PT, R94, R11, RZ ;  /* 0x0000000b5e5e7210 */ /* 0x000fe40007f1e0ff */
[----:B------:R-:W-:-:S02]  /*4c20*/  ISETP.GE.AND P1, PT, R195, UR4, PT ;  /* 0x00000004c3007c0c */ /* 0x000fc4000bf26270 */
[----:B------:R-:W-:Y:S01]  /*4c30*/  LEA R10, P5, R11, R207, 0x1 ;  /* 0x000000cf0b0a7211 */ /* 0x000fe200078a08ff */
[--C-:B------:R-:W-:Y:S01]  /*4c40*/  IMAD.X R93, R93, 0x1, R4.reuse, P0 ;  /* 0x000000015d5d7824 */ /* 0x100fe200000e0604 */
[----:B------:R-:W-:Y:S02]  /*4c50*/  ISETP.GE.AND P0, PT, R194, UR4, PT ;  /* 0x00000004c2007c0c */ /* 0x000fe4000bf06270 */
[----:B------:R-:W-:Y:S02]  /*4c60*/  LEA R6, P4, R84, R11, 0x5 ;  /* 0x0000000b54067211 */ /* 0x000fe400078828ff */
[----:B------:R-:W-:Y:S01]  /*4c70*/  LEA.HI.X R11, R11, R206, R4, 0x1, P5 ;  /* 0x000000ce0b0b7211 */ /* 0x000fe200028f0c04 */
[----:B------:R-:W-:Y:S01]  /*4c80*/  @!PT LDS RZ, [RZ] ;  /* 0x00000000fffff984 */ /* 0x000fe20000000800 */
[----:B------:R-:W-:Y:S01]  /*4c90*/  @!PT LDS RZ, [RZ] ;  /* 0x00000000fffff984 */ /* 0x000fe20000000800 */
[----:B------:R-:W-:Y:S01]  /*4ca0*/  @!PT LDS RZ, [RZ] ;  /* 0x00000000fffff984 */ /* 0x000fe20000000800 */
[----:B------:R1:W-:Y:S01]  /*4cb0*/  @!P3 LDGSTS.E.BYPASS.LTC128B.128 [R95+0x6000], desc[UR14][R22.64] ;  /* 0x06000000165fbfae */ /* 0x0003e2000b981a0e */
[----:B------:R-:W-:Y:S02]  /*4cc0*/  LEA R24, P5, R94, R207, 0x1 ;  /* 0x000000cf5e187211 */ /* 0x000fe400078a08ff */
        /* <DEDUP_REMOVED lines=61> */
.L_x_994:
[----:B------:R3:W-:Y:S02]  /*50a0*/  STS.128 [R95+0xb800], RZ ;  /* 0x00b800ff5f007388 */ /* 0x0007e40000000c00 */
.L_x_995:
[----:B------:R-:W-:Y:S05]  /*50b0*/  BSYNC.RECONVERGENT B0 ;  /* 0x0000000000007941 */ /* 0x000fea0003800200 */
.L_x_993:
[----:B------:R-:W0:Y:S02]  /*50c0*/  LDGDEPBAR ;  /* 0x00000000000079af */ /* 0x000e240000000000 */
.L_x_992:
[----:B------:R-:W-:Y:S01]  /*50d0*/  FMNMX3.FTZ R6, R53, R43, R41, !PT ;  /* 0x0000002b35067276 */ /* 0x000fe20007810029 */
[----:B------:R-:W4:Y:S01]  /*50e0*/  LDCU UR4, c[0x0][0x3e0] ;  /* 0x00007c00ff0477ac */ /* 0x000f220008000800 */
[----:B------:R-:W-:Y:S01]  /*50f0*/  FMNMX3.FTZ R4, R37, R27, R31, !PT ;  /* 0x0000001b25047276 */ /* 0x000fe2000781001f */
[----:B------:R-:W-:Y:S01]  /*5100*/  IMAD.SHL.U32 R146, R3, 0x2, RZ ;  /* 0x0000000203927824 */ /* 0x000fe200078e00ff */
[----:B------:R-:W-:Y:S01]  /*5110*/  FMNMX3.FTZ R6, R6, R39, R21, !PT ;  /* 0x0000002706067276 */ /* 0x000fe20007810015 */
[----:B------:R-:W-:Y:S01]  /*5120*/  VIADD R219, R222, 0x9e3779b9 ;  /* 0x9e3779b9dedb7836 */ /* 0x000fe20000000000 */
[----:B------:R-:W-:Y:S01]  /*5130*/  FMNMX3.FTZ R4, R4, R29, R13, !PT ;  /* 0x0000001d04047276 */ /* 0x000fe2000781000d */
[----:B-12---:R-:W-:Y:S01]  /*5140*/  VIADD R33, R146, 0xfffffffe ;  /* 0xfffffffe92217836 */ /* 0x006fe20000000000 */
[----:B------:R-:W-:Y:S01]  /*5150*/  FMNMX3.FTZ R6, R6, R19, R17, !PT ;  /* 0x0000001306067276 */ /* 0x000fe20007810011 */
[----:B------:R-:W-:Y:S01]  /*5160*/  VIADD R189, R222, 0x3c6ef372 ;  /* 0x3c6ef372debd7836 */ /* 0x000fe20000000000 */
[----:B------:R-:W-:Y:S01]  /*5170*/  FMNMX3.FTZ R4, R4, R5, R9, !PT ;  /* 0x0000000504047276 */ /* 0x000fe20007810009 */
[C---:B------:R-:W-:Y:S01]  /*5180*/  VIADD R155, R223.reuse, 0x76cf5d0a ;  /* 0x76cf5d0adf9b7836 */ /* 0x040fe20000000000 */
[----:B------:R-:W-:Y:S01]  /*5190*/  FMNMX3.FTZ R6, R6, R15, R153, !PT ;  /* 0x0000000f06067276 */ /* 0x000fe20007810099 */
[----:B------:R-:W-:Y:S01]  /*51a0*/  VIADD R144, R223, 0x32370b8f ;  /* 0x32370b8fdf907836 */ /* 0x000fe20000000000 */
[----:B------:R-:W-:Y:S01]  /*51b0*/  FMNMX3.FTZ R4, R4, R7, R225, !PT ;  /* 0x0000000704047276 */ /* 0x000fe200078100e1 */
[----:B------:R-:W-:Y:S01]  /*51c0*/  VIADD R203, R222, 0xdaa66d2b ;  /* 0xdaa66d2bdecb7836 */ /* 0x000fe20000000000 */
[----:B------:R-:W-:Y:S01]  /*51d0*/  FMNMX3.FTZ R6, R6, R143, R147, !PT ;  /* 0x0000008f06067276 */ /* 0x000fe20007810093 */
[----:B------:R-:W-:Y:S01]  /*51e0*/  VIADD R202, R222, 0x78dde6e4 ;  /* 0x78dde6e4deca7836 */ /* 0x000fe20000000000 */
[----:B------:R-:W-:Y:S01]  /*51f0*/  FMNMX3.FTZ R4, R4, R191, R141, !PT ;  /* 0x000000bf04047276 */ /* 0x000fe2000781008d */
[----:B----4-:R-:W-:Y:S01]  /*5200*/  IMAD R25, R96, UR4, R98 ;  /* 0x0000000460197c24 */ /* 0x010fe2000f8e0262 */
[----:B------:R-:W-:Y:S01]  /*5210*/  FMNMX3.FTZ R6, R6, R145, R199, !PT ;  /* 0x0000009106067276 */ /* 0x000fe200078100c7 */
[----:B------:R-:W1:Y:S01]  /*5220*/  LDCU UR4, c[0x0][0x45c] ;  /* 0x00008b80ff0477ac */ /* 0x000e620008000800 */
[----:B------:R-:W-:Y:S01]  /*5230*/  LOP3.LUT R216, R178, 0x1f, RZ, 0xc0, !PT ;  /* 0x0000001fb2d87812 */ /* 0x000fe200078ec0ff */
[----:B------:R-:W-:Y:S01]  /*5240*/  IMAD.SHL.U32 R25, R25, 0x20, RZ ;  /* 0x0000002019197824 */ /* 0x000fe200078e00ff */
[----:B------:R-:W-:Y:S01]  /*5250*/  FMNMX3.FTZ R6, R6, R210, R197, !PT ;  /* 0x000000d206067276 */ /* 0x000fe200078100c5 */
[C---:B------:R-:W-:Y:S01]  /*5260*/  VIADD R140, R223.reuse, 0xa9066899 ;  /* 0xa9066899df8c7836 */ /* 0x040fe20000000000 */
[----:B------:R-:W-:Y:S01]  /*5270*/  FMNMX3.FTZ R23, R4, R227, R187, !PT ;  /* 0x000000e304177276 */ /* 0x000fe200078100bb */
[----:B------:R-:W-:Y:S01]  /*5280*/  VIADD R142, R223, 0xed9eba14 ;  /* 0xed9eba14df8e7836 */ /* 0x000fe20000000000 */
[----:B------:R-:W-:Y:S01]  /*5290*/  FMNMX.FTZ R11, R193, R6, !PT ;  /* 0x00000006c10b7209 */ /* 0x000fe20007810000 */
[C---:B------:R-:W-:Y:S01]  /*52a0*/  VIADD R200, R222.reuse, 0xb54cda56 ;  /* 0xb54cda56dec87836 */ /* 0x040fe20000000000 */
[----:B------:R-:W-:Y:S01]  /*52b0*/  IADD3 R216, P1, P0, R25, R90, R216 ;  /* 0x0000005a19d87210 */ /* 0x000fe2000783e0d8 */
[----:B------:R-:W-:Y:S01]  /*52c0*/  VIADD R201, R222, 0x1715609d ;  /* 0x1715609ddec97836 */ /* 0x000fe20000000000 */
[----:B------:R-:W-:Y:S01]  /*52d0*/  SHF.R.S32.HI R4, RZ, 0x1f, R25 ;  /* 0x0000001fff047819 */ /* 0x000fe20000011419 */
[----:B------:R-:W2:Y:S01]  /*52e0*/  SHFL.BFLY PT, R6, R11, 0x2, 0x1f ;  /* 0x0c401f000b067f89 */ /* 0x000ea200000e0000 */
[----:B------:R-:W-:Y:S01]  /*52f0*/  FMNMX3.FTZ R23, R23, R186, R185, !PT ;  /* 0x000000ba17177276 */ /* 0x000fe200078100b9 */
[----:B------:R-:W-:Y:S01]  /*5300*/  IMAD.WIDE.U32 R216, R216, -0x2daee0ad, RZ ;  /* 0xd2511f53d8d87825 */ /* 0x000fe200078e00ff */
[----:B------:R-:W-:-:S02]  /*5310*/  IADD3.X R89, PT, PT, R4, R89, RZ, P1, P0 ;  /* 0x0000005904597210 */ /* 0x000fc40000fe04ff */
[----:B------:R-:W-:Y:S01]  /*5320*/  FMNMX.FTZ R4, R184, R23, !PT ;  /* 0x00000017b8047209 */ /* 0x000fe20007810000 */
[C---:B------:R-:W-:Y:S01]  /*5330*/  VIADD R23, R223.reuse, 0xbb67ae85 ;  /* 0xbb67ae85df177836 */ /* 0x040fe20000000000 */
[----:B------:R-:W-:Y:S01]  /*5340*/  SHF.R.U32.HI R220, RZ, 0x5, R178 ;  /* 0x00000005ffdc7819 */ /* 0x000fe200000116b2 */
[C---:B------:R-:W-:Y:S01]  /*5350*/  VIADD R226, R223.reuse, 0x646e171e ;  /* 0x646e171edfe27836 */ /* 0x040fe20000000000 */
[----:B------:R-:W-:Y:S01]  /*5360*/  LOP3.LUT R8, R223, R33, R217, 0x96, !PT ;  /* 0x00000021df087212 */ /* 0x000fe200078e96d9 */
[----:B------:R-:W4:Y:S01]  /*5370*/  SHFL.BFLY PT, R25, R4, 0x2, 0x1f ;  /* 0x0c401f0004197f89 */ /* 0x000f2200000e0000 */
[----:B------:R-:W-:Y:S01]  /*5380*/  LOP3.LUT R181, R87, 0x200, R88, 0xf8, !PT ;  /* 0x0000020057b57812 */ /* 0x000fe200078ef858 */
[----:B------:R-:W-:Y:S02]  /*5390*/  IMAD R220, R209, 0x4, R220 ;  /* 0x00000004d1dc7824 */ /* 0x000fe400078e02dc */
[----:B------:R-:W-:Y:S01]  /*53a0*/  IMAD.WIDE.U32 R34, R8, -0x326172a9, RZ ;  /* 0xcd9e8d5708227825 */ /* 0x000fe200078e00ff */
[----:B------:R-:W-:-:S03]  /*53b0*/  LEA R181, R181, UR5, 0x1 ;  /* 0x00000005b5b57c11 */ /* 0x000fc6000f8e08ff */
[----:B------:R-:W-:Y:S02]  /*53c0*/  IMAD.WIDE.U32 R220, R220, -0x326172a9, RZ ;  /* 0xcd9e8d57dcdc7825 */ /* 0x000fe400078e00ff */
[----:B------:R-:W-:Y:S02]  /*53d0*/  LDSM.16.MT88.4 R64, [R181+0xe000] ;  /* 0x00e00000b540783b */ /* 0x000fe40000004200 */
[----:B------:R-:W-:Y:S01]  /*53e0*/  VIADD R175, R181, 0xc040 ;  /* 0x0000c040b5af7836 */ /* 0x000fe20000000000 */
[----:B------:R-:W-:Y:S01]  /*53f0*/  LOP3.LUT R214, R222, R89, R221, 0x96, !PT ;  /* 0x00000059ded67212 */ /* 0x000fe200078e96dd */
[----:B------:R-:W-:Y:S01]  /*5400*/  IMAD.IADD R183, R86, 0x1, R181 ;  /* 0x0000000156b77824 */ /* 0x000fe200078e02b5 */
[----:B--2---:R-:W-:Y:S01]  /*5410*/  FMNMX.FTZ R6, R11, R6, !PT ;  /* 0x000000060b067209 */ /* 0x004fe20007810000 */
[----:B------:R-:W-:Y:S01]  /*5420*/  LDSM.16.MT88.4 R96, [R181+0x10000] ;  /* 0x01000000b560783b */ /* 0x000fe20000004200 */
[----:B------:R-:W-:Y:S01]  /*5430*/  LOP3.LUT R8, R219, R220, R35, 0x96, !PT ;  /* 0x000000dcdb087212 */ /* 0x000fe200078e9623 */
[----:B------:R-:W-:-:S02]  /*5440*/  IMAD.WIDE.U32 R214, R214, -0x2daee0ad, RZ ;  /* 0xd2511f53d6d67825 */ /* 0x000fc400078e00ff */
[----:B------:R-:W2:Y:S03]  /*5450*/  SHFL.BFLY PT, R133, R6, 0x1, 0x1f ;  /* 0x0c201f0006857f89 */ /* 0x000ea600000e0000 */
[----:B------:R-:W-:Y:S01]  /*5460*/  LOP3.LUT R212, R23, R216, R215, 0x96, !PT ;  /* 0x000000d817d47212 */ /* 0x000fe200078e96d7 */
[----:B------:R-:W-:Y:S01]  /*5470*/  IMAD.WIDE.U32 R22, R8, -0x2daee0ad, RZ ;  /* 0xd2511f5308167825 */ /* 0x000fe200078e00ff */
[----:B----4-:R-:W-:Y:S01]  /*5480*/  FMNMX.FTZ R25, R4, R25, !PT ;  /* 0x0000001904197209 */ /* 0x010fe20007810000 */
[----:B------:R-:W4:Y:S01]  /*5490*/  LDC R8, c[0x0][0x4f8] ;  /* 0x00013e00ff087b82 */ /* 0x000f220000000800 */
[----:B------:R-:W-:Y:S01]  /*54a0*/  LDSM.16.MT88.4 R72, [R183+0xe000] ;  /* 0x00e00000b748783b */ /* 0x000fe20000004200 */
[----:B------:R-:W-:Y:S01]  /*54b0*/  IMAD.WIDE.U32 R212, R212, -0x326172a9, RZ ;  /* 0xcd9e8d57d4d47825 */ /* 0x000fe200078e00ff */
[----:B------:R-:W-:Y:S02]  /*54c0*/  LOP3.LUT R4, R155, R214, R23, 0x96, !PT ;  /* 0x000000d69b047212 */ /* 0x000fe400078e9617 */
[----:B------:R-:W5:Y:S02]  /*54d0*/  SHFL.BFLY PT, R132, R25, 0x1, 0x1f ;  /* 0x0c201f0019847f89 */ /* 0x000f6400000e0000 */
[----:B------:R-:W-:Y:S01]  /*54e0*/  LOP3.LUT R34, R189, R34, R213, 0x96, !PT ;  /* 0x00000022bd227212 */ /* 0x000fe200078e96d5 */
[----:B------:R-:W-:Y:S01]  /*54f0*/  IMAD.WIDE.U32 R10, R4, -0x326172a9, RZ ;  /* 0xcd9e8d57040a7825 */ /* 0x000fe200078e00ff */
[----:B------:R-:W-:Y:S03]  /*5500*/  LDSM.16.MT88.4 R104, [R183+0x10000] ;  /* 0x01000000b768783b */ /* 0x000fe60000004200 */
[----:B------:R-:W-:Y:S01]  /*5510*/  IMAD.WIDE.U32 R34, R34, -0x2daee0ad, RZ ;  /* 0xd2511f5322227825 */ /* 0x000fe200078e00ff */
[----:B------:R-:W-:Y:S01]  /*5520*/  LOP3.LUT R4, R203, R212, R11, 0x96, !PT ;  /* 0x000000d4cb047212 */ /* 0x000fe200078e960b */
[----:B------:R-:W-:Y:S03]  /*5530*/  LDSM.16.MT88.4 R124, [R181+0xc000] ;  /* 0x00c00000b57c783b */ /* 0x000fe60000004200 */
[----:B------:R-:W-:Y:S01]  /*5540*/  LOP3.LUT R22, R144, R22, R35, 0x96, !PT ;  /* 0x0000001690167212 */ /* 0x000fe200078e9623 */
[----:B------:R-:W-:Y:S01]  /*5550*/  IMAD.WIDE.U32 R32, R4, -0x2daee0ad, RZ ;  /* 0xd2511f5304207825 */ /* 0x000fe200078e00ff */
[----:B--2---:R-:W-:-:S03]  /*5560*/  FMNMX.FTZ R133, R6, R133, !PT ;  /* 0x0000008506857209 */ /* 0x004fc60007810000 */
[----:B------:R-:W-:Y:S01]  /*5570*/  IMAD.WIDE.U32 R22, R22, -0x326172a9, RZ ;  /* 0xcd9e8d5716167825 */ /* 0x000fe200078e00ff */
[----:B------:R-:W-:-:S03]  /*5580*/  FSETP.NEU.FTZ.AND P0, PT, R133, -INF , PT ;  /* 0xff8000008500780b */ /* 0x000fc60003f1d000 */
[----:B-1----:R-:W-:Y:S01]  /*5590*/  FMUL.FTZ R218, R133, UR4 ;  /* 0x0000000485da7c20 */ /* 0x002fe20008410000 */
[----:B------:R-:W-:Y:S01]  /*55a0*/  LOP3.LUT R24, R142, R34, R33, 0x96, !PT ;  /* 0x000000228e187212 */ /* 0x000fe200078e9621 */
[----:B------:R-:W-:Y:S01]  /*55b0*/  VIADD R4, R181, 0xc000 ;  /* 0x0000c000b5047836 */ /* 0x000fe20000000000 */
[----:B------:R-:W-:Y:S02]  /*55c0*/  LOP3.LUT R10, R202, R10, R23, 0x96, !PT ;  /* 0x0000000aca0a7212 */ /* 0x000fe400078e9617 */
[----:B-----5:R-:W-:Y:S01]  /*55d0*/  FMNMX.FTZ R132, R25, R132, !PT ;  /* 0x0000008419847209 */ /* 0x020fe20007810000 */
[----:B------:R-:W-:Y:S01]  /*55e0*/  IMAD.WIDE.U32 R24, R24, -0x326172a9, RZ ;  /* 0xcd9e8d5718187825 */ /* 0x000fe200078e00ff */
[----:B------:R-:W-:Y:S02]  /*55f0*/  FSEL R218, R218, RZ, P0 ;  /* 0x000000ffdada7208 */ /* 0x000fe40000000000 */
[----:B------:R-:W-:Y:S01]  /*5600*/  FSETP.NEU.FTZ.AND P0, PT, R132, -INF , PT ;  /* 0xff8000008400780b */ /* 0x000fe20003f1d000 */
[----:B------:R-:W-:-:S04]  /*5610*/  IMAD.WIDE.U32 R10, R10, -0x2daee0ad, RZ ;  /* 0xd2511f530a0a7825 */ /* 0x000fc800078e00ff */
[----:B------:R-:W-:Y:S01]  /*5620*/  FMUL.FTZ R188, R132, UR4 ;  /* 0x0000000484bc7c20 */ /* 0x000fe20008410000 */
[--C-:B------:R-:W-:Y:S01]  /*5630*/  FFMA.FTZ R174, R53, UR4, -R218.reuse ;  /* 0x0000000435ae7c23 */ /* 0x100fe200080108da */
[--C-:B------:R-:W-:Y:S01]  /*5640*/  FFMA.FTZ R171, R43, UR4, -R218.reuse ;  /* 0x000000042bab7c23 */ /* 0x100fe200080108da */
[----:B------:R-:W-:Y:S01]  /*5650*/  @P2 VIADD R175, R4, 0xffffffc0 ;  /* 0xffffffc004af2836 */ /* 0x000fe20000000000 */
[----:B------:R-:W-:Y:S01]  /*5660*/  LOP3.LUT R32, R140, R32, R11, 0x96, !PT ;  /* 0x000000208c207212 */ /* 0x000fe200078e960b */
[----:B------:R-:W-:Y:S01]  /*5670*/  FFMA.FTZ R164, R17, UR4, -R218 ;  /* 0x0000000411a47c23 */ /* 0x000fe200080108da */
[----:B------:R-:W-:Y:S01]  /*5680*/  FSEL R188, R188, RZ, P0 ;  /* 0x000000ffbcbc7208 */ /* 0x000fe20000000000 */
[----:B------:R-:W-:Y:S01]  /*5690*/  MUFU.EX2 R174, R174 ;  /* 0x000000ae00ae7308 */ /* 0x000fe20000000800 */
[----:B----4-:R-:W-:Y:S01]  /*56a0*/  LOP3.LUT R8, R8, 0xff, RZ, 0xc0, !PT ;  /* 0x000000ff08087812 */ /* 0x010fe200078ec0ff */
[----:B------:R-:W-:Y:S01]  /*56b0*/  IMAD.WIDE.U32 R32, R32, -0x326172a9, RZ ;  /* 0xcd9e8d5720207825 */ /* 0x000fe200078e00ff */
[----:B------:R-:W-:-:S03]  /*56c0*/  LOP3.LUT R16, R201, R22, R25, 0x96, !PT ;  /* 0x00000016c9107212 */ /* 0x000fc600078e9619 */
[--C-:B------:R-:W-:Y:S01]  /*56d0*/  FFMA.FTZ R166, R31, UR4, -R188.reuse ;  /* 0x000000041fa67c23 */ /* 0x100fe200080108bc */
[----:B------:R-:W-:Y:S01]  /*56e0*/  FFMA.FTZ R165, R29, UR4, -R188 ;  /* 0x000000041da57c23 */ /* 0x000fe200080108bc */
[----:B------:R-:W-:Y:S02]  /*56f0*/  IMAD.MOV.U32 R12, RZ, RZ, R32 ;  /* 0x000000ffff0c7224 */ /* 0x000fe400078e0020 */
[--C-:B------:R-:W-:Y:S01]  /*5700*/  FFMA.FTZ R170, R37, UR4, -R188.reuse ;  /* 0x0000000425aa7c23 */ /* 0x100fe200080108bc */
[----:B------:R-:W-:Y:S01]  /*5710*/  FFMA.FTZ R169, R27, UR4, -R188 ;  /* 0x000000041ba97c23 */ /* 0x000fe200080108bc */
[C---:B------:R-:W-:Y:S01]  /*5720*/  PRMT R23, R32.reuse, 0x7773, RZ ;  /* 0x0000777320177816 */ /* 0x040fe200000000ff */
[----:B------:R-:W-:Y:S01]  /*5730*/  MUFU.EX2 R166, R166 ;  /* 0x000000a600a67308 */ /* 0x000fe20000000800 */
[----:B------:R-:W-:Y:S01]  /*5740*/  PRMT R4, R32, 0x7772, RZ ;  /* 0x0000777220047816 */ /* 0x000fe200000000ff */
[----:B------:R-:W-:Y:S01]  /*5750*/  IMAD R182, R8, 0x10000, R8 ;  /* 0x0001000008b67824 */ /* 0x000fe200078e0208 */
[----:B------:R-:W-:Y:S01]  /*5760*/  LOP3.LUT R6, R200, R24, R33, 0x96, !PT ;  /* 0x00000018c8067212 */ /* 0x000fe200078e9621 */
[----:B------:R-:W1:Y:S01]  /*5770*/  MUFU.EX2 R165, R165 ;  /* 0x000000a500a57308 */ /* 0x000e620000000800 */
[----:B------:R-:W-:Y:S01]  /*5780*/  PRMT R11, R32, 0x7771, RZ ;  /* 0x00007771200b7816 */ /* 0x000fe200000000ff */
[----:B------:R-:W2:Y:S01]  /*5790*/  LDSM.16.MT88.4 R48, [R175] ;  /* 0x00000000af30783b */ /* 0x000ea20000004200 */
[----:B------:R-:W-:Y:S01]  /*57a0*/  LOP3.LUT R12, R12, 0xff, RZ, 0xc0, !PT ;  /* 0x000000ff0c0c7812 */ /* 0x000fe200078ec0ff */
[----:B------:R-:W4:Y:S01]  /*57b0*/  MUFU.EX2 R171, R171 ;  /* 0x000000ab00ab7308 */ /* 0x000f220000000800 */
[----:B------:R-:W-:Y:S01]  /*57c0*/  PRMT R4, R4, 0x5410, R23 ;  /* 0x0000541004047816 */ /* 0x000fe20000000017 */
[----:B------:R-:W-:Y:S01]  /*57d0*/  IMAD.WIDE.U32 R16, R16, -0x2daee0ad, RZ ;  /* 0xd2511f5310107825 */ /* 0x000fe200078e00ff */
[C---:B------:R-:W-:Y:S01]  /*57e0*/  PRMT R14, R6.reuse, 0x7632, R14 ;  /* 0x00007632060e7816 */ /* 0x040fe2000000000e */
[----:B------:R-:W-:Y:S01]  /*57f0*/  MUFU.EX2 R170, R170 ;  /* 0x000000aa00aa7308 */ /* 0x000fe20000000800 */
[----:B------:R-:W-:Y:S01]  /*5800*/  LOP3.LUT R27, R6, 0xffff, RZ, 0xc0, !PT ;  /* 0x0000ffff061b7812 */ /* 0x000fe200078ec0ff */
[----:B------:R-:W-:Y:S01]  /*5810*/  IMAD.IADD R173, R86, 0x1, R175 ;  /* 0x0000000156ad7824 */ /* 0x000fe200078e02af */
[----:B------:R-:W-:Y:S01]  /*5820*/  PRMT R11, R12, 0x5410, R11 ;  /* 0x000054100c0b7816 */ /* 0x000fe2000000000b */
[----:B------:R-:W5:Y:S01]  /*5830*/  MUFU.EX2 R169, R169 ;  /* 0x000000a900a97308 */ /* 0x000f620000000800 */
[----:B------:R-:W-:Y:S01]  /*5840*/  LOP3.LUT R12, R6, 0xff, RZ, 0xc0, !PT ;  /* 0x000000ff060c7812 */ /* 0x000fe200078ec0ff */
[----:B------:R-:W-:Y:S01]  /*5850*/  FFMA.FTZ R160, R9, UR4, -R188 ;  /* 0x0000000409a07c23 */ /* 0x000fe200080108bc */
[----:B------:R-:W-:Y:S01]  /*5860*/  SHF.R.U32.HI R117, RZ, 0x18, R6 ;  /* 0x00000018ff757819 */ /* 0x000fe20000011606 */
[----:B------:R-:W-:Y:S01]  /*5870*/  FFMA.FTZ R157, R7, UR4, -R188 ;  /* 0x00000004079d7c23 */ /* 0x000fe200080108bc */
[----:B------:R-:W-:Y:S01]  /*5880*/  LOP3.LUT R6, R14, 0xff, RZ, 0xc0, !PT ;  /* 0x000000ff0e067812 */ /* 0x000fe200078ec0ff */
[----:B------:R-:W3:Y:S01]  /*5890*/  LDSM.16.MT88.4 R80, [R175+0x2000] ;  /* 0x00200000af50783b */ /* 0x000ee20000004200 */
[----:B------:R-:W-:Y:S01]  /*58a0*/  LOP3.LUT R29, R4, 0xff00ff, RZ, 0xc0, !PT ;  /* 0x00ff00ff041d7812 */ /* 0x000fe200078ec0ff */
[--C-:B------:R-:W-:Y:S01]  /*58b0*/  FFMA.FTZ R159, R15, UR4, -R218.reuse ;  /* 0x000000040f9f7c23 */ /* 0x100fe200080108da */
[----:B------:R-:W-:Y:S01]  /*58c0*/  SHF.R.U32.HI R27, RZ, 0x8, R27 ;  /* 0x00000008ff1b7819 */ /* 0x000fe2000001161b */
[--C-:B------:R-:W-:Y:S01]  /*58d0*/  FFMA.FTZ R172, R41, UR4, -R218.reuse ;  /* 0x0000000429ac7c23 */ /* 0x100fe200080108da */
[----:B------:R-:W-:Y:S01]  /*58e0*/  PRMT R117, R6, 0x5410, R117 ;  /* 0x0000541006757816 */ /* 0x000fe20000000075 */
[----:B------:R-:W-:Y:S01]  /*58f0*/  FFMA.FTZ R167, R39, UR4, -R218 ;  /* 0x0000000427a77c23 */ /* 0x000fe200080108da */
[----:B------:R-:W-:Y:S01]  /*5900*/  PRMT R27, R12, 0x5410, R27 ;  /* 0x000054100c1b7816 */ /* 0x000fe2000000001b */
[----:B------:R-:W3:Y:S01]  /*5910*/  LDSM.16.MT88.4 R136, [R173+0x4000] ;  /* 0x00400000ad88783b */ /* 0x000ee20000004200 */
[--C-:B------:R-:W-:Y:S01]  /*5920*/  HSET2.LE.AND R6, R29, R182.reuse, PT ;  /* 0x000000b61d067233 */ /* 0x100fe20003803000 */
[----:B------:R-:W-:Y:S01]  /*5930*/  MUFU.EX2 R160, R160 ;  /* 0x000000a000a07308 */ /* 0x000fe20000000800 */
[----:B-1----:R-:W-:Y:S01]  /*5940*/  F2FP.F16.F32.PACK_AB R119, R165, R166 ;  /* 0x000000a6a577723e */ /* 0x002fe200000000ff */
[--C-:B------:R-:W-:Y:S01]  /*5950*/  FFMA.FTZ R162, R13, UR4, -R188.reuse ;  /* 0x000000040da27c23 */ /* 0x100fe200080108bc */
[--C-:B------:R-:W-:Y:S01]  /*5960*/  HSET2.LE.AND R23, R11, R182.reuse, PT ;  /* 0x000000b60b177233 */ /* 0x100fe20003803000 */
[----:B------:R-:W1:Y:S01]  /*5970*/  MUFU.EX2 R157, R157 ;  /* 0x0000009d009d7308 */ /* 0x000e620000000800 */
[--C-:B------:R-:W-:Y:S01]  /*5980*/  HSET2.LE.AND R11, R27, R182.reuse, PT ;  /* 0x000000b61b0b7233 */ /* 0x100fe20003803000 */
[----:B------:R-:W-:Y:S01]  /*5990*/  FFMA.FTZ R161, R5, UR4, -R188 ;  /* 0x0000000405a17c23 */ /* 0x000fe200080108bc */
[--C-:B------:R-:W-:Y:S01]  /*59a0*/  HSET2.LE.AND R117, R117, R182.reuse, PT ;  /* 0x000000b675757233 */ /* 0x100fe20003803000 */
[----:B------:R-:W-:Y:S01]  /*59b0*/  MUFU.EX2 R164, R164 ;  /* 0x000000a400a47308 */ /* 0x000fe20000000800 */
[----:B------:R-:W-:Y:S01]  /*59c0*/  LOP3.LUT R119, R119, R6, RZ, 0xc0, !PT ;  /* 0x0000000677777212 */ /* 0x000fe200078ec0ff */
[----:B------:R-:W-:Y:S01]  /*59d0*/  IMAD.MOV.U32 R6, RZ, RZ, R16 ;  /* 0x000000ffff067224 */ /* 0x000fe200078e0010 */
[----:B----4-:R-:W-:Y:S01]  /*59e0*/  F2FP.F16.F32.PACK_AB R116, R171, R174 ;  /* 0x000000aeab74723e */ /* 0x010fe200000000ff */
[----:B------:R-:W4:Y:S01]  /*59f0*/  MUFU.EX2 R159, R159 ;  /* 0x0000009f009f7308 */ /* 0x000f220000000800 */
[----:B-----5:R-:W-:Y:S01]  /*5a00*/  F2FP.F16.F32.PACK_AB R4, R169, R170 ;  /* 0x000000aaa904723e */ /* 0x020fe200000000ff */
[--C-:B------:R-:W-:Y:S01]  /*5a10*/  FFMA.FTZ R168, R21, UR4, -R218.reuse ;  /* 0x0000000415a87c23 */ /* 0x100fe200080108da */
[----:B------:R-:W-:Y:S01]  /*5a20*/  LOP3.LUT R14, R226, R10, R17, 0x96, !PT ;  /* 0x0000000ae20e7212 */ /* 0x000fe200078e9611 */
[----:B------:R-:W-:Y:S01]  /*5a30*/  MUFU.EX2 R172, R172 ;  /* 0x000000ac00ac7308 */ /* 0x000fe20000000800 */
[----:B------:R-:W-:Y:S01]  /*5a40*/  LOP3.LUT R116, R116, R11, RZ, 0xc0, !PT ;  /* 0x0000000b74747212 */ /* 0x000fe200078ec0ff */
[----:B------:R-:W-:Y:S01]  /*5a50*/  FFMA.FTZ R163, R19, UR4, -R218 ;  /* 0x0000000413a37c23 */ /* 0x000fe200080108da */
[----:B------:R-:W-:Y:S01]  /*5a60*/  LOP3.LUT R117, R4, R117, RZ, 0xc0, !PT ;  /* 0x0000007504757212 */ /* 0x000fe200078ec0ff */
[----:B------:R-:W5:Y:S01]  /*5a70*/  MUFU.EX2 R167, R167 ;  /* 0x000000a700a77308 */ /* 0x000f620000000800 */
[C---:B------:R-:W-:Y:S01]  /*5a80*/  PRMT R15, R16.reuse, 0x7773, RZ ;  /* 0x00007773100f7816 */ /* 0x040fe200000000ff */
[----:B------:R-:W-:Y:S01]  /*5a90*/  LDSM.16.MT88.4 R88, [R173+0x2000] ;  /* 0x00200000ad58783b */ /* 0x000fe20000004200 */
[C---:B------:R-:W-:Y:S01]  /*5aa0*/  PRMT R12, R16.reuse, 0x7772, RZ ;  /* 0x00007772100c7816 */ /* 0x040fe200000000ff */
[----:B------:R-:W-:Y:S01]  /*5ab0*/  MUFU.EX2 R168, R168 ;  /* 0x000000a800a87308 */ /* 0x000fe20000000800 */
[----:B------:R-:W-:Y:S01]  /*5ac0*/  PRMT R4, R16, 0x7771, RZ ;  /* 0x0000777110047816 */ /* 0x000fe200000000ff */
[----:B------:R-:W-:Y:S01]  /*5ad0*/  LDSM.16.MT88.4 R112, [R175+0x4000] ;  /* 0x00400000af70783b */ /* 0x000fe20000004200 */
[----:B------:R-:W-:Y:S01]  /*5ae0*/  LOP3.LUT R11, R6, 0xff, RZ, 0xc0, !PT ;  /* 0x000000ff060b7812 */ /* 0x000fe200078ec0ff */
[----:B------:R-:W-:Y:S01]  /*5af0*/  MUFU.EX2 R163, R163 ;  /* 0x000000a300a37308 */ /* 0x000fe20000000800 */
[----:B------:R-:W-:Y:S01]  /*5b00*/  LOP3.LUT R17, R14, 0xffff, RZ, 0xc0, !PT ;  /* 0x0000ffff0e117812 */ /* 0x000fe200078ec0ff */
[----:B------:R-:W-:Y:S01]  /*5b10*/  LDSM.16.MT88.4 R56, [R173] ;  /* 0x00000000ad38783b */ /* 0x000fe20000004200 */
[----:B------:R-:W-:Y:S01]  /*5b20*/  PRMT R12, R12, 0x5410, R15 ;  /* 0x000054100c0c7816 */ /* 0x000fe2000000000f */
[----:B------:R-:W-:Y:S01]  /*5b30*/  MUFU.EX2 R162, R162 ;  /* 0x000000a200a27308 */ /* 0x000fe20000000800 */
[----:B------:R-:W-:Y:S01]  /*5b40*/  PRMT R13, R11, 0x5410, R4 ;  /* 0x000054100b0d7816 */ /* 0x000fe20000000004 */
[----:B------:R-:W-:Y:S01]  /*5b50*/  LDSM.16.MT88.4 R28, [R183+0x10800] ;  /* 0x01080000b71c783b */ /* 0x000fe20000004200 */
[C---:B------:R-:W-:Y:S01]  /*5b60*/  LOP3.LUT R15, R14.reuse, 0xff, RZ, 0xc0, !PT ;  /* 0x000000ff0e0f7812 */ /* 0x040fe200078ec0ff */
[----:B------:R-:W-:Y:S01]  /*5b70*/  MUFU.EX2 R161, R161 ;  /* 0x000000a100a17308 */ /* 0x000fe20000000800 */
[----:B------:R-:W-:Y:S01]  /*5b80*/  PRMT R16, R14, 0x7632, R16 ;  /* 0x000076320e107816 */ /* 0x000fe20000000010 */
[----:B------:R-:W3:Y:S01]  /*5b90*/  LDSM.16.MT88.4 R4, [R175+0x800] ;  /* 0x00080000af04783b */ /* 0x000ee20000004200 */
[----:B------:R-:W-:Y:S01]  /*5ba0*/  SHF.R.U32.HI R149, RZ, 0x18, R14 ;  /* 0x00000018ff957819 */ /* 0x000fe2000001160e */
[----:B------:R-:W-:Y:S01]  /*5bb0*/  FFMA.FTZ R198, R145, UR4, -R218 ;  /* 0x0000000491c67c23 */ /* 0x000fe200080108da */
[----:B------:R-:W-:Y:S01]  /*5bc0*/  SHF.R.U32.HI R14, RZ, 0x8, R17 ;  /* 0x00000008ff0e7819 */ /* 0x000fe20000011611 */
[----:B------:R-:W-:Y:S01]  /*5bd0*/  LDSM.16.MT88.4 R8, [R183+0xe800] ;  /* 0x00e80000b708783b */ /* 0x000fe20000004200 */
[----:B------:R-:W-:Y:S01]  /*5be0*/  LOP3.LUT R151, R12, 0xff00ff, RZ, 0xc0, !PT ;  /* 0x00ff00ff0c977812 */ /* 0x000fe200078ec0ff */
[----:B------:R-:W-:Y:S01]  /*5bf0*/  FFMA.FTZ R192, R141, UR4, -R188 ;  /* 0x000000048dc07c23 */ /* 0x000fe200080108bc */
[--C-:B------:R-:W-:Y:S01]  /*5c00*/  HSET2.LE.AND R17, R13, R182.reuse, PT ;  /* 0x000000b60d117233 */ /* 0x100fe20003803000 */
[----:B------:R-:W-:Y:S01]  /*5c10*/  LDSM.16.MT88.4 R40, [R183+0xc000] ;  /* 0x00c00000b728783b */ /* 0x000fe20000004200 */
[----:B------:R-:W-:Y:S01]  /*5c20*/  LOP3.LUT R12, R16, 0xff, RZ, 0xc0, !PT ;  /* 0x000000ff100c7812 */ /* 0x000fe200078ec0ff */
[----:B------:R-:W-:Y:S01]  /*5c30*/  FFMA.FTZ R190, R143, UR4, -R218 ;  /* 0x000000048fbe7c23 */ /* 0x000fe200080108da */
[----:B------:R-:W-:Y:S01]  /*5c40*/  PRMT R13, R15, 0x5410, R14 ;  /* 0x000054100f0d7816 */ /* 0x000fe2000000000e */
[--C-:B------:R-:W-:Y:S01]  /*5c50*/  FFMA.FTZ R225, R225, UR4, -R188.reuse ;  /* 0x00000004e1e17c23 */ /* 0x100fe200080108bc */
[--C-:B------:R-:W-:Y:S01]  /*5c60*/  HSET2.LE.AND R151, R151, R182.reuse, PT ;  /* 0x000000b697977233 */ /* 0x100fe20003803000 */
[--C-:B------:R-:W-:Y:S01]  /*5c70*/  FFMA.FTZ R224, R191, UR4, -R188.reuse ;  /* 0x00000004bfe07c23 */ /* 0x100fe200080108bc */
[----:B-1----:R-:W-:Y:S01]  /*5c80*/  F2FP.F16.F32.PACK_AB R16, R157, R160 ;  /* 0x000000a09d10723e */ /* 0x002fe200000000ff */
[----:B------:R-:W-:Y:S01]  /*5c90*/  FFMA.FTZ R227, R227, UR4, -R188 ;  /* 0x00000004e3e37c23 */ /* 0x000fe200080108bc */
[----:B------:R-:W-:Y:S01]  /*5ca0*/  PRMT R149, R12, 0x5410, R149 ;  /* 0x000054100c957816 */ /* 0x000fe20000000095 */
[----:B------:R-:W-:Y:S01]  /*5cb0*/  MUFU.EX2 R198, R198 ;  /* 0x000000c600c67308 */ /* 0x000fe20000000800 */
[--C-:B------:R-:W-:Y:S01]  /*5cc0*/  HSET2.LE.AND R148, R13, R182.reuse, PT ;  /* 0x000000b60d947233 */ /* 0x100fe20003803000 */
[----:B------:R-:W-:Y:S01]  /*5cd0*/  LDSM.16.MT88.4 R32, [R183+0xc800] ;  /* 0x00c80000b720783b */ /* 0x000fe20000004200 */
[----:B----4-:R-:W-:Y:S01]  /*5ce0*/  F2FP.F16.F32.PACK_AB R150, R159, R164 ;  /* 0x000000a49f96723e */ /* 0x010fe200000000ff */
[----:B------:R-:W-:Y:S01]  /*5cf0*/  MUFU.EX2 R192, R192 ;  /* 0x000000c000c07308 */ /* 0x000fe20000000800 */
[----:B-----5:R-:W-:Y:S01]  /*5d00*/  F2FP.F16.F32.PACK_AB R118, R167, R172 ;  /* 0x000000aca776723e */ /* 0x020fe200000000ff */
[----:B------:R-:W1:Y:S01]  /*5d10*/  LDSM.16.MT88.4 R12, [R175+0x2800] ;  /* 0x00280000af0c783b */ /* 0x000e620000004200 */
[----:B------:R-:W-:Y:S01]  /*5d20*/  LOP3.LUT R150, R150, R17, RZ, 0xc0, !PT ;  /* 0x0000001196967212 */ /* 0x000fe200078ec0ff */
[----:B------:R-:W4:Y:S01]  /*5d30*/  MUFU.EX2 R191, R227 ;  /* 0x000000e300bf7308 */ /* 0x000f220000000800 */
[----:B------:R-:W-:Y:S01]  /*5d40*/  LOP3.LUT R151, R16, R151, RZ, 0xc0, !PT ;  /* 0x0000009710977212 */ /* 0x000fe200078ec0ff */
[----:B------:R-:W-:Y:S01]  /*5d50*/  LDSM.16.MT88.4 R24, [R181+0xc800] ;  /* 0x00c80000b518783b */ /* 0x000fe20000004200 */
[----:B------:R-:W-:Y:S01]  /*5d60*/  LOP3.LUT R118, R118, R23, RZ, 0xc0, !PT ;  /* 0x0000001776767212 */ /* 0x000fe200078ec0ff */
[----:B------:R-:W-:Y:S01]  /*5d70*/  MUFU.EX2 R190, R190 ;  /* 0x000000be00be7308 */ /* 0x000fe20000000800 */
[----:B------:R-:W-:Y:S01]  /*5d80*/  HSET2.LE.AND R149, R149, R182, PT ;  /* 0x000000b695957233 */ /* 0x000fe20003803000 */
[----:B------:R-:W5:Y:S01]  /*5d90*/  LDSM.16.MT88.4 R16, [R181+0xe800] ;  /* 0x00e80000b510783b */ /* 0x000f620000004200 */
[----:B------:R-:W-:Y:S01]  /*5da0*/  FADD.FTZ R171, R174, R171 ;  /* 0x000000abaeab7221 */ /* 0x000fe20000010000 */
[----:B------:R-:W-:Y:S01]  /*5db0*/  MUFU.EX2 R225, R225 ;  /* 0x000000e100e17308 */ /* 0x000fe20000000800 */
[----:B------:R-:W-:Y:S01]  /*5dc0*/  FADD.FTZ R169, R170, R169 ;  /* 0x000000a9aaa97221 */ /* 0x000fe20000010000 */
[----:B--2---:R-:W-:Y:S01]  /*5dd0*/  HMMA.16816.F32 R44, R116, R48, RZ ;  /* 0x00000030742c723c */ /* 0x004fe200000018ff */
[----:B------:R-:W-:Y:S01]  /*5de0*/  LDSM.16.MT88.4 R20, [R173+0x800] ;  /* 0x00080000ad14783b */ /* 0x000fe20000004200 */
[----:B------:R-:W-:Y:S01]  /*5df0*/  MUFU.EX2 R224, R224 ;  /* 0x000000e000e07308 */ /* 0x000fe20000000800 */
[----:B------:R-:W-:Y:S01]  /*5e00*/  FADD.FTZ R172, R172, R171 ;  /* 0x000000abacac7221 */ /* 0x000fe20000010000 */
[----:B----4-:R-:W-:Y:S01]  /*5e10*/  F2FP.F16.F32.PACK_AB R227, R191, R192 ;  /* 0x000000c0bfe3723e */ /* 0x010fe200000000ff */
[----:B------:R-:W-:-:S02]  /*5e20*/  FADD.FTZ R166, R166, R169 ;  /* 0x000000a9a6a67221 */ /* 0x000fc40000010000 */
[----:B------:R-:W-:Y:S01]  /*5e30*/  FADD.FTZ R167, R167, R172 ;  /* 0x000000aca7a77221 */ /* 0x000fe20000010000 */
[----:B------:R-:W-:Y:S01]  /*5e40*/  HMMA.16816.F32 R48, R116, R50, RZ ;  /* 0x000000327430723c */ /* 0x000fe200000018ff */
[----:B------:R-:W-:-:S07]  /*5e50*/  FADD.FTZ R165, R165, R166 ;  /* 0x000000a6a5a57221 */ /* 0x000fce0000010000 */
[C---:B---3--:R-:W-:Y:S08]  /*5e60*/  HMMA.16816.F32 R76, R116.reuse, R80, RZ ;  /* 0x00000050744c723c */ /* 0x048ff000000018ff */
[C---:B------:R-:W-:Y:S01]  /*5e70*/  HMMA.16816.F32 R120, R116.reuse, R136, RZ ;  /* 0x000000887478723c */ /* 0x040fe200000018ff */
[----:B------:R-:W-:Y:S01]  /*5e80*/  F2FP.F16.F32.PACK_AB R137, R163, R168 ;  /* 0x000000a8a389723e */ /* 0x000fe200000000ff */
[----:B------:R-:W-:Y:S01]  /*5e90*/  FADD.FTZ R168, R168, R167 ;  /* 0x000000a7a8a87221 */ /* 0x000fe20000010000 */
[----:B------:R-:W-:Y:S01]  /*5ea0*/  F2FP.F16.F32.PACK_AB R136, R161, R162 ;  /* 0x000000a2a188723e */ /* 0x000fe200000000ff */
[----:B------:R-:W-:Y:S01]  /*5eb0*/  FADD.FTZ R162, R162, R165 ;  /* 0x000000a5a2a27221 */ /* 0x000fe20000010000 */
[----:B------:R-:W-:Y:S01]  /*5ec0*/  LOP3.LUT R148, R137, R148, RZ, 0xc0, !PT ;  /* 0x0000009489947212 */ /* 0x000fe200078ec0ff */
[----:B------:R-:W-:Y:S01]  /*5ed0*/  FADD.FTZ R163, R163, R168 ;  /* 0x000000a8a3a37221 */ /* 0x000fe20000010000 */
[----:B------:R-:W-:Y:S01]  /*5ee0*/  LOP3.LUT R149, R136, R149, RZ, 0xc0, !PT ;  /* 0x0000009588957212 */ /* 0x000fe200078ec0ff */
[----:B------:R-:W-:Y:S01]  /*5ef0*/  HMMA.16816.F32 R60, R116, R64, RZ ;  /* 0x00000040743c723c */ /* 0x000fe200000018ff */
[----:B------:R-:W-:Y:S01]  /*5f00*/  FADD.FTZ R161, R161, R162 ;  /* 0x000000a2a1a17221 */ /* 0x000fe20000010000 */
[----:B------:R-:W-:-:S04]  /*5f10*/  FADD.FTZ R164, R164, R163 ;  /* 0x000000a3a4a47221 */ /* 0x000fc80000010000 */
[----:B------:R-:W-:Y:S02]  /*5f20*/  FADD.FTZ R164, R159, R164 ;  /* 0x000000a49fa47221 */ /* 0x000fe40000010000 */
[C---:B------:R-:W-:Y:S08]  /*5f30*/  HMMA.16816.F32 R44, R148.reuse, R4, R44 ;  /* 0x00000004942c723c */ /* 0x040ff0000000182c */
[----:B------:R-:W-:Y:S01]  /*5f40*/  HMMA.16816.F32 R48, R148, R6, R48 ;  /* 0x000000069430723c */ /* 0x000fe20000001830 */
[----:B------:R-:W2:Y:S07]  /*5f50*/  LDSM.16.MT88.4 R4, [R181+0x10800] ;  /* 0x01080000b504783b */ /* 0x000eae0000004200 */
[C---:B------:R-:W-:Y:S08]  /*5f60*/  HMMA.16816.F32 R68, R116.reuse, R72, RZ ;  /* 0x000000487444723c */ /* 0x040ff000000018ff */
[----:B------:R-:W-:Y:S08]  /*5f70*/  HMMA.16816.F32 R72, R116, R74, RZ ;  /* 0x0000004a7448723c */ /* 0x000ff000000018ff */
[----:B-1----:R-:W-:Y:S01]  /*5f80*/  HMMA.16816.F32 R76, R148, R12, R76 ;  /* 0x0000000c944c723c */ /* 0x002fe2000000184c */
[----:B------:R-:W-:-:S07]  /*5f90*/  VIADD R13, R146, 0xffffffff ;  /* 0xffffffff920d7836 */ /* 0x000fce0000000000 */
[----:B-----5:R-:W-:Y:S01]  /*5fa0*/  HMMA.16816.F32 R60, R148, R16, R60 ;  /* 0x00000010943c723c */ /* 0x020fe2000000183c */
[----:B------:R-:W-:-:S05]  /*5fb0*/  LOP3.LUT R16, R223, R13, R217, 0x96, !PT ;  /* 0x0000000ddf107212 */ /* 0x000fca00078e96d9 */
[----:B------:R-:W-:Y:S02]  /*5fc0*/  IMAD.WIDE.U32 R16, R16, -0x326172a9, RZ ;  /* 0xcd9e8d5710107825 */ /* 0x000fe400078e00ff */
[----:B------:R-:W-:Y:S03]  /*5fd0*/  HMMA.16816.F32 R92, R116, R96, RZ ;  /* 0x00000060745c723c */ /* 0x000fe600000018ff */
[----:B------:R-:W-:Y:S02]  /*5fe0*/  LOP3.LUT R219, R219, R220, R17, 0x96, !PT ;  /* 0x000000dcdbdb7212 */ /* 0x000fe400078e9611 */
[----:B------:R-:W-:-:S03]  /*5ff0*/  LOP3.LUT R189, R189, R16, R213, 0x96, !PT ;  /* 0x00000010bdbd7212 */ /* 0x000fc600078e96d5 */
[----:B------:R-:W-:Y:S01]  /*6000*/  HMMA.16816.F32 R80, R116, R82, RZ ;  /* 0x000000527450723c */ /* 0x000fe200000018ff */
[----:B------:R-:W-:-:S04]  /*6010*/  IMAD.WIDE.U32 R230, R219, -0x2daee0ad, RZ ;  /* 0xd2511f53dbe67825 */ /* 0x000fc800078e00ff */
[----:B------:R-:W-:Y:S01]  /*6020*/  FFMA.FTZ R219, R153, UR4, -R218 ;  /* 0x0000000499db7c23 */ /* 0x000fe200080108da */
[----:B------:R-:W-:Y:S01]  /*6030*/  IMAD.WIDE.U32 R232, R189, -0x2daee0ad, RZ ;  /* 0xd2511f53bde87825 */ /* 0x000fe200078e00ff */
[----:B------:R-:W-:-:S03]  /*6040*/  LOP3.LUT R155, R155, R214, R231, 0x96, !PT ;  /* 0x000000d69b9b7212 */ /* 0x000fc600078e96e7 */
[----:B------:R-:W-:Y:S01]  /*6050*/  FFMA.FTZ R189, R147, UR4, -R218 ;  /* 0x0000000493bd7c23 */ /* 0x000fe200080108da */
[C---:B------:R-:W-:Y:S01]  /*6060*/  HMMA.16816.F32 R68, R148.reuse, R8, R68 ;  /* 0x000000089444723c */ /* 0x040fe20000001844 */
[----:B------:R-:W1:Y:S01]  /*6070*/  MUFU.EX2 R219, R219 ;  /* 0x000000db00db7308 */ /* 0x000e620000000800 */
[----:B------:R-:W-:Y:S01]  /*6080*/  LOP3.LUT R230, R144, R230, R233, 0x96, !PT ;  /* 0x000000e690e67212 */ /* 0x000fe200078e96e9 */
[----:B------:R-:W-:Y:S01]  /*6090*/  IMAD.WIDE.U32 R228, R155, -0x326172a9, RZ ;  /* 0xcd9e8d579be47825 */ /* 0x000fe200078e00ff */
[----:B------:R-:W-:Y:S01]  /*60a0*/  LDSM.16.MT88.4 R144, [R183+0xd000] ;  /* 0x00d00000b790783b */ /* 0x000fe20000004200 */
[----:B------:R-:W3:Y:S02]  /*60b0*/  MUFU.EX2 R189, R189 ;  /* 0x000000bd00bd7308 */ /* 0x000ee40000000800 */
[----:B------:R-:W-:Y:S01]  /*60c0*/  IMAD.WIDE.U32 R230, R230, -0x326172a9, RZ ;  /* 0xcd9e8d57e6e67825 */ /* 0x000fe200078e00ff */
[----:B------:R-:W-:Y:S01]  /*60d0*/  HMMA.16816.F32 R72, R148, R10, R72 ;  /* 0x0000000a9448723c */ /* 0x000fe20000001848 */
[----:B------:R-:W4:Y:S03]  /*60e0*/  LDSM.16.MT88.4 R8, [R173+0x2800] ;  /* 0x00280000ad08783b */ /* 0x000f260000004200 */
[----:B------:R-:W-:Y:S01]  /*60f0*/  LOP3.LUT R228, R202, R228, R231, 0x96, !PT ;  /* 0x000000e4cae47212 */ /* 0x000fe200078e96e7 */
[----:B------:R-:W-:Y:S03]  /*6100*/  LDSM.16.MT88.4 R152, [R173+0x4800] ;  /* 0x00480000ad98783b */ /* 0x000fe60000004200 */
[----:B------:R-:W-:Y:S08]  /*6110*/  HMMA.16816.F32 R96, R116, R98, RZ ;  /* 0x000000627460723c */ /* 0x000ff000000018ff */
[----:B--2---:R-:W-:Y:S01]  /*6120*/  HMMA.16816.F32 R92, R148, R4, R92 ;  /* 0x00000004945c723c */ /* 0x004fe2000000185c */
[----:B------:R-:W-:Y:S01]  /*6130*/  LOP3.LUT R4, R203, R212, R229, 0x96, !PT ;  /* 0x000000d4cb047212 */ /* 0x000fe200078e96e5 */
[----:B------:R-:W-:-:S04]  /*6140*/  IMAD.WIDE.U32 R228, R228, -0x2daee0ad, RZ ;  /* 0xd2511f53e4e47825 */ /* 0x000fc800078e00ff */
[----:B------:R-:W-:Y:S02]  /*6150*/  IMAD.WIDE.U32 R4, R4, -0x2daee0ad, RZ ;  /* 0xd2511f5304047825 */ /* 0x000fe400078e00ff */
[----:B------:R-:W-:Y:S01]  /*6160*/  HMMA.16816.F32 R84, R116, R88, RZ ;  /* 0x000000587454723c */ /* 0x000fe200000018ff */
[----:B------:R-:W-:Y:S02]  /*6170*/  LOP3.LUT R140, R140, R4, R229, 0x96, !PT ;  /* 0x000000048c8c7212 */ /* 0x000fe400078e96e5 */
[----:B------:R-:W-:-:S05]  /*6180*/  LOP3.LUT R232, R142, R232, R5, 0x96, !PT ;  /* 0x000000e88ee87212 */ /* 0x000fca00078e9605 */
[----:B------:R-:W-:Y:S01]  /*6190*/  HMMA.16816.F32 R80, R148, R14, R80 ;  /* 0x0000000e9450723c */ /* 0x000fe20000001850 */
[----:B------:R-:W2:Y:S01]  /*61a0*/  LDSM.16.MT88.4 R12, [R175+0x4800] ;  /* 0x00480000af0c783b */ /* 0x000ea20000004200 */
[----:B------:R-:W-:-:S05]  /*61b0*/  IMAD.WIDE.U32 R232, R232, -0x326172a9, RZ ;  /* 0xcd9e8d57e8e87825 */ /* 0x000fca00078e00ff */
[----:B------:R-:W-:Y:S01]  /*61c0*/  LOP3.LUT R230, R201, R230, R233, 0x96, !PT ;  /* 0x000000e6c9e67212 */ /* 0x000fe200078e96e9 */
[----:B------:R-:W-:Y:S04]  /*61d0*/  HMMA.16816.F32 R88, R116, R90, RZ ;  /* 0x0000005a7458723c */ /* 0x000fe800000018ff */
[----:B------:R-:W-:-:S04]  /*61e0*/  IMAD.WIDE.U32 R230, R230, -0x2daee0ad, RZ ;  /* 0xd2511f53e6e67825 */ /* 0x000fc800078e00ff */
[----:B------:R-:W-:Y:S01]  /*61f0*/  HMMA.16816.F32 R96, R148, R6, R96 ;  /* 0x000000069460723c */ /* 0x000fe20000001860 */
[----:B------:R-:W-:Y:S01]  /*6200*/  IMAD.WIDE.U32 R6, R140, -0x326172a9, RZ ;  /* 0xcd9e8d578c067825 */ /* 0x000fe200078e00ff */
[----:B------:R-:W-:Y:S01]  /*6210*/  LOP3.LUT R226, R226, R228, R231, 0x96, !PT ;  /* 0x000000e4e2e27212 */ /* 0x000fe200078e96e7 */
[----:B------:R-:W-:Y:S02]  /*6220*/  LDSM.16.MT88.4 R140, [R183+0xf000] ;  /* 0x00f00000b78c783b */ /* 0x000fe40000004200 */
[----:B------:R-:W-:Y:S01]  /*6230*/  IMAD.MOV.U32 R4, RZ, RZ, R6 ;  /* 0x000000ffff047224 */ /* 0x000fe200078e0006 */
[----:B------:R-:W-:Y:S02]  /*6240*/  PRMT R5, R6, 0x7773, RZ ;  /* 0x0000777306057816 */ /* 0x000fe400000000ff */
[----:B------:R-:W-:Y:S02]  /*6250*/  HMMA.16816.F32 R108, R116, R112, RZ ;  /* 0x00000070746c723c */ /* 0x000fe400000018ff */
[----:B------:R-:W-:-:S06]  /*6260*/  LOP3.LUT R4, R4, 0xff, RZ, 0xc0, !PT ;  /* 0x000000ff04047812 */ /* 0x000fcc00078ec0ff */
[C---:B----4-:R-:W-:Y:S01]  /*6270*/  HMMA.16816.F32 R84, R148.reuse, R8, R84 ;  /* 0x000000089454723c */ /* 0x050fe20000001854 */
[----:B------:R-:W-:Y:S02]  /*6280*/  PRMT R8, R6, 0x7772, RZ ;  /* 0x0000777206087816 */ /* 0x000fe400000000ff */
[----:B------:R-:W-:Y:S02]  /*6290*/  LOP3.LUT R9, R200, R232, R7, 0x96, !PT ;  /* 0x000000e8c8097212 */ /* 0x000fe400078e9607 */
[----:B------:R-:W-:Y:S02]  /*62a0*/  PRMT R8, R8, 0x5410, R5 ;  /* 0x0000541008087816 */ /* 0x000fe40000000005 */
[----:B------:R-:W-:Y:S01]  /*62b0*/  SHF.R.U32.HI R17, RZ, 0x18, R9 ;  /* 0x00000018ff117819 */ /* 0x000fe20000011609 */
[----:B------:R-:W-:Y:S01]  /*62c0*/  HMMA.16816.F32 R88, R148, R10, R88 ;  /* 0x0000000a9458723c */ /* 0x000fe20000001858 */
[----:B------:R-:W-:Y:S02]  /*62d0*/  PRMT R11, R6, 0x7771, RZ ;  /* 0x00007771060b7816 */ /* 0x000fe400000000ff */
[----:B------:R-:W-:-:S02]  /*62e0*/  PRMT R10, R9, 0x7632, R10 ;  /* 0x00007632090a7816 */ /* 0x000fc4000000000a */
[----:B------:R-:W-:Y:S02]  /*62f0*/  PRMT R11, R4, 0x5410, R11 ;  /* 0x00005410040b7816 */ /* 0x000fe4000000000b */
[----:B------:R-:W4:Y:S01]  /*6300*/  LDSM.16.MT88.4 R4, [R183+0x11000] ;  /* 0x01100000b704783b */ /* 0x000f220000004200 */
[C---:B------:R-:W-:Y:S01]  /*6310*/  HMMA.16816.F32 R64, R116.reuse, R66, RZ ;  /* 0x000000427440723c */ /* 0x040fe200000018ff */
[----:B------:R-:W-:Y:S02]  /*6320*/  LOP3.LUT R10, R10, 0xff, RZ, 0xc0, !PT ;  /* 0x000000ff0a0a7812 */ /* 0x000fe400078ec0ff */
[--C-:B------:R-:W-:Y:S02]  /*6330*/  HSET2.LE.AND R11, R11, R182.reuse, PT ;  /* 0x000000b60b0b7233 */ /* 0x100fe40003803000 */
[----:B------:R-:W-:Y:S02]  /*6340*/  PRMT R17, R10, 0x5410, R17 ;  /* 0x000054100a117816 */ /* 0x000fe40000000011 */
[----:B-1----:R-:W-:Y:S01]  /*6350*/  F2FP.F16.F32.PACK_AB R232, R190, R219 ;  /* 0x000000dbbee8723e */ /* 0x002fe200000000ff */
[----:B------:R-:W-:Y:S01]  /*6360*/  HMMA.16816.F32 R100, R116, R104, RZ ;  /* 0x000000687464723c */ /* 0x000fe200000018ff */
[----:B------:R-:W-:Y:S01]  /*6370*/  FADD.FTZ R219, R219, R164 ;  /* 0x000000a4dbdb7221 */ /* 0x000fe20000010000 */
[----:B------:R-:W-:-:S03]  /*6380*/  HSET2.LE.AND R17, R17, R182, PT ;  /* 0x000000b611117233 */ /* 0x000fc60003803000 */
[----:B------:R-:W-:-:S03]  /*6390*/  FADD.FTZ R190, R190, R219 ;  /* 0x000000dbbebe7221 */ /* 0x000fc60000010000 */
[C---:B------:R-:W-:Y:S08]  /*63a0*/  HMMA.16816.F32 R104, R116.reuse, R106, RZ ;  /* 0x0000006a7468723c */ /* 0x040ff000000018ff */
[C---:B------:R-:W-:Y:S08]  /*63b0*/  HMMA.16816.F32 R52, R116.reuse, R56, RZ ;  /* 0x000000387434723c */ /* 0x040ff000000018ff */
[----:B------:R-:W-:Y:S08]  /*63c0*/  HMMA.16816.F32 R56, R116, R58, RZ ;  /* 0x0000003a7438723c */ /* 0x000ff000000018ff */
[----:B--2---:R-:W-:Y:S01]  /*63d0*/  HMMA.16816.F32 R108, R148, R12, R108 ;  /* 0x0000000c946c723c */ /* 0x004fe2000000186c */
[----:B------:R-:W-:-:S04]  /*63e0*/  LOP3.LUT R12, R9, 0xffff, RZ, 0xc0, !PT ;  /* 0x0000ffff090c7812 */ /* 0x000fc800078ec0ff */
[----:B------:R-:W-:-:S03]  /*63f0*/  SHF.R.U32.HI R12, RZ, 0x8, R12 ;  /* 0x00000008ff0c7819 */ /* 0x000fc6000001160c */
[C---:B------:R-:W-:Y:S01]  /*6400*/  HMMA.16816.F32 R64, R148.reuse, R18, R64 ;  /* 0x000000129440723c */ /* 0x040fe20000001840 */
[----:B------:R-:W-:Y:S02]  /*6410*/  LOP3.LUT R19, R9, 0xff, RZ, 0xc0, !PT ;  /* 0x000000ff09137812 */ /* 0x000fe400078ec0ff */
[----:B---3--:R-:W-:Y:S01]  /*6420*/  F2FP.F16.F32.PACK_AB R18, R198, R189 ;  /* 0x000000bdc612723e */ /* 0x008fe200000000ff */
[----:B------:R-:W-:Y:S01]  /*6430*/  FADD.FTZ R189, R189, R190 ;  /* 0x000000bebdbd7221 */ /* 0x000fe20000010000 */
[----:B------:R-:W-:Y:S02]  /*6440*/  PRMT R19, R19, 0x5410, R12 ;  /* 0x0000541013137816 */ /* 0x000fe4000000000c */
[----:B------:R-:W-:Y:S01]  /*6450*/  LOP3.LUT R18, R18, R11, RZ, 0xc0, !PT ;  /* 0x0000000b12127212 */ /* 0x000fe200078ec0ff */
[----:B------:R-:W-:Y:S01]  /*6460*/  HMMA.16816.F32 R100, R148, R28, R100 ;  /* 0x0000001c9464723c */ /* 0x000fe20000001864 */
[----:B------:R-:W-:-:S07]  /*6470*/  FADD.FTZ R198, R198, R189 ;  /* 0x000000bdc6c67221 */ /* 0x000fce0000010000 */
[C---:B------:R-:W-:Y:S01]  /*6480*/  HMMA.16816.F32 R104, R148.reuse, R30, R104 ;  /* 0x0000001e9468723c */ /* 0x040fe20000001868 */
[----:B------:R-:W-:Y:S07]  /*6490*/  LDSM.16.MT88.4 R28, [R173+0x1000] ;  /* 0x00100000ad1c783b */ /* 0x000fee0000004200 */
[----:B------:R-:W-:Y:S01]  /*64a0*/  HMMA.16816.F32 R120, R148, R152, R120 ;  /* 0x000000989478723c */ /* 0x000fe20000001878 */
[----:B------:R-:W-:Y:S02]  /*64b0*/  LOP3.LUT R153, R8, 0xff00ff, RZ, 0xc0, !PT ;  /* 0x00ff00ff08997812 */ /* 0x000fe400078ec0ff */
[----:B------:R-:W-:Y:S01]  /*64c0*/  F2FP.F16.F32.PACK_AB R152, R224, R225 ;  /* 0x000000e1e098723e */ /* 0x000fe200000000ff */
[----:B------:R-:W1:Y:S02]  /*64d0*/  LDSM.16.MT88.4 R8, [R181+0x11000] ;  /* 0x01100000b508783b */ /* 0x000e640000004200 */
[----:B------:R-:W-:-:S02]  /*64e0*/  HSET2.LE.AND R16, R153, R182, PT ;  /* 0x000000b699107233 */ /* 0x000fc40003803000 */
[----:B------:R-:W-:Y:S01]  /*64f0*/  HSET2.LE.AND R153, R19, R182, PT ;  /* 0x000000b613997233 */ /* 0x000fe20003803000 */
[C---:B------:R-:W-:Y:S01]  /*6500*/  HMMA.16816.F32 R36, R116.reuse, R40, RZ ;  /* 0x000000287424723c */ /* 0x040fe200000018ff */
[----:B------:R-:W-:Y:S01]  /*6510*/  LOP3.LUT R17, R152, R17, RZ, 0xc0, !PT ;  /* 0x0000001198117212 */ /* 0x000fe200078ec0ff */
[----:B------:R-:W-:Y:S01]  /*6520*/  FFMA.FTZ R152, R185, UR4, -R188 ;  /* 0x00000004b9987c23 */ /* 0x000fe200080108bc */
[----:B------:R-:W-:Y:S02]  /*6530*/  LOP3.LUT R19, R227, R16, RZ, 0xc0, !PT ;  /* 0x00000010e3137212 */ /* 0x000fe400078ec0ff */
[----:B------:R-:W-:Y:S01]  /*6540*/  LOP3.LUT R16, R232, R153, RZ, 0xc0, !PT ;  /* 0x00000099e8107212 */ /* 0x000fe200078ec0ff */
[----:B------:R-:W-:Y:S02]  /*6550*/  FFMA.FTZ R153, R193, UR4, -R218 ;  /* 0x00000004c1997c23 */ /* 0x000fe400080108da */
[----:B------:R-:W-:Y:S01]  /*6560*/  HMMA.16816.F32 R40, R116, R42, RZ ;  /* 0x0000002a7428723c */ /* 0x000fe200000018ff */
[----:B------:R-:W-:Y:S04]  /*6570*/  MUFU.EX2 R152, R152 ;  /* 0x0000009800987308 */ /* 0x000fe80000000800 */
[----:B------:R-:W-:Y:S03]  /*6580*/  MUFU.EX2 R153, R153 ;  /* 0x0000009900997308 */ /* 0x000fe60000000800 */
[C---:B------:R-:W-:Y:S08]  /*6590*/  HMMA.16816.F32 R52, R148.reuse, R20, R52 ;  /* 0x000000149434723c */ /* 0x040ff00000001834 */
[----:B------:R-:W-:Y:S01]  /*65a0*/  HMMA.16816.F32 R56, R148, R22, R56 ;  /* 0x000000169438723c */ /* 0x000fe20000001838 */
[----:B------:R-:W2:Y:S07]  /*65b0*/  LDSM.16.MT88.4 R20, [R175+0x3000] ;  /* 0x00300000af14783b */ /* 0x000eae0000004200 */
[C---:B----4-:R-:W-:Y:S08]  /*65c0*/  HMMA.16816.F32 R100, R16.reuse, R4, R100 ;  /* 0x000000041064723c */ /* 0x050ff00000001864 */
[----:B------:R-:W-:Y:S01]  /*65d0*/  HMMA.16816.F32 R104, R16, R6, R104 ;  /* 0x000000061068723c */ /* 0x000fe20000001868 */
[----:B------:R-:W3:Y:S07]  /*65e0*/  LDSM.16.MT88.4 R4, [R175+0x5000] ;  /* 0x00500000af04783b */ /* 0x000eee0000004200 */
[C---:B------:R-:W-:Y:S08]  /*65f0*/  HMMA.16816.F32 R128, R116.reuse, R124, RZ ;  /* 0x0000007c7480723c */ /* 0x040ff000000018ff */
[----:B------:R-:W-:Y:S08]  /*6600*/  HMMA.16816.F32 R124, R116, R126, RZ ;  /* 0x0000007e747c723c */ /* 0x000ff000000018ff */
[C---:B------:R-:W-:Y:S08]  /*6610*/  HMMA.16816.F32 R36, R148.reuse, R32, R36 ;  /* 0x000000209424723c */ /* 0x040ff00000001824 */
[----:B------:R-:W-:Y:S01]  /*6620*/  HMMA.16816.F32 R40, R148, R34, R40 ;  /* 0x000000229428723c */ /* 0x000fe20000001828 */
[----:B------:R-:W-:Y:S07]  /*6630*/  LDSM.16.MT88.4 R32, [R175+0x1000] ;  /* 0x00100000af20783b */ /* 0x000fee0000004200 */
[----:B------:R-:W-:Y:S08]  /*6640*/  HMMA.16816.F32 R112, R116, R114, RZ ;  /* 0x000000727470723c */ /* 0x000ff000000018ff */
[C---:B------:R-:W-:Y:S08]  /*6650*/  HMMA.16816.F32 R128, R148.reuse, R24, R128 ;  /* 0x000000189480723c */ /* 0x040ff00000001880 */
[----:B------:R-:W-:Y:S01]  /*6660*/  HMMA.16816.F32 R124, R148, R26, R124 ;  /* 0x0000001a947c723c */ /* 0x000fe2000000187c */
[----:B------:R-:W4:Y:S07]  /*6670*/  LDSM.16.MT88.4 R24, [R181+0xf000] ;  /* 0x00f00000b518783b */ /* 0x000f2e0000004200 */
[----:B-1----:R-:W-:Y:S01]  /*6680*/  HMMA.16816.F32 R96, R16, R10, R96 ;  /* 0x0000000a1060723c */ /* 0x002fe20000001860 */
[----:B------:R-:W-:-:S07]  /*6690*/  IMAD.MOV.U32 R10, RZ, RZ, R230 ;  /* 0x000000ffff0a7224 */ /* 0x000fce00078e00e6 */
[C---:B------:R-:W-:Y:S08]  /*66a0*/  HMMA.16816.F32 R36, R16.reuse, R144, R36 ;  /* 0x000000901024723c */ /* 0x040ff00000001824 */
[----:B------:R-:W-:Y:S01]  /*66b0*/  HMMA.16816.F32 R40, R16, R146, R40 ;  /* 0x000000921028723c */ /* 0x000fe20000001828 */
[----:B------:R-:W1:Y:S07]  /*66c0*/  LDSM.16.MT88.4 R144, [R173+0x5000] ;  /* 0x00500000ad90783b */ /* 0x000e6e0000004200 */
[----:B------:R-:W-:Y:S01]  /*66d0*/  HMMA.16816.F32 R116, R116, R138, RZ ;  /* 0x0000008a7474723c */ /* 0x000fe200000018ff */
[----:B------:R-:W5:Y:S07]  /*66e0*/  LDSM.16.MT88.4 R136, [R181+0xd000] ;  /* 0x00d00000b588783b */ /* 0x000f6e0000004200 */
[----:B--2---:R-:W-:Y:S01]  /*66f0*/  HMMA.16816.F32 R76, R16, R20, R76 ;  /* 0x00000014104c723c */ /* 0x004fe2000000184c */
[----:B------:R-:W-:-:S02]  /*6700*/  LOP3.LUT R20, R10, 0xff, RZ, 0xc0, !PT ;  /* 0x000000ff0a147812 */ /* 0x000fc400078ec0ff */
[----:B------:R-:W-:Y:S02]  /*6710*/  PRMT R10, R226, 0x7632, R10 ;  /* 0x00007632e20a7816 */ /* 0x000fe4000000000a */
[----:B------:R-:W-:Y:S02]  /*6720*/  PRMT R21, R230, 0x7771, RZ ;  /* 0x00007771e6157816 */ /* 0x000fe400000000ff */
[----:B------:R-:W-:Y:S01]  /*6730*/  LOP3.LUT R10, R10, 0xff, RZ, 0xc0, !PT ;  /* 0x000000ff0a0a7812 */ /* 0x000fe200078ec0ff */
[----:B------:R-:W-:Y:S01]  /*6740*/  HMMA.16816.F32 R112, R148, R14, R112 ;  /* 0x0000000e9470723c */ /* 0x000fe20000001870 */
[----:B------:R-:W2:Y:S01]  /*6750*/  LDSM.16.MT88.4 R12, [R173+0x3000] ;  /* 0x00300000ad0c783b */ /* 0x000ea20000004200 */
[----:B------:R-:W-:-:S06]  /*6760*/  PRMT R21, R20, 0x5410, R21 ;  /* 0x0000541014157816 */ /* 0x000fcc0000000015 */
[----:B------:R-:W-:Y:S01]  /*6770*/  HMMA.16816.F32 R92, R16, R8, R92 ;  /* 0x00000008105c723c */ /* 0x000fe2000000185c */
[C---:B------:R-:W-:Y:S02]  /*6780*/  PRMT R9, R230.reuse, 0x7773, RZ ;  /* 0x00007773e6097816 */ /* 0x040fe400000000ff */
[----:B------:R-:W-:-:S05]  /*6790*/  PRMT R8, R230, 0x7772, RZ ;  /* 0x00007772e6087816 */ /* 0x000fca00000000ff */
[----:B---3--:R-:W-:Y:S01]  /*67a0*/  HMMA.16816.F32 R108, R16, R4, R108 ;  /* 0x00000004106c723c */ /* 0x008fe2000000186c */
[----:B------:R-:W-:Y:S02]  /*67b0*/  SHF.R.U32.HI R5, RZ, 0x18, R226 ;  /* 0x00000018ff057819 */ /* 0x000fe400000116e2 */
[----:B------:R-:W-:Y:S02]  /*67c0*/  PRMT R4, R8, 0x5410, R9 ;  /* 0x0000541008047816 */ /* 0x000fe40000000009 */
[----:B------:R-:W-:Y:S02]  /*67d0*/  PRMT R5, R10, 0x5410, R5 ;  /* 0x000054100a057816 */ /* 0x000fe40000000005 */
[----:B------:R-:W3:Y:S01]  /*67e0*/  LDSM.16.MT88.4 R8, [R181+0xf800] ;  /* 0x00f80000b508783b */ /* 0x000ee20000004200 */
[----:B------:R-:W-:Y:S01]  /*67f0*/  HMMA.16816.F32 R116, R148, R154, R116 ;  /* 0x0000009a9474723c */ /* 0x000fe20000001874 */
[--C-:B------:R-:W-:Y:S01]  /*6800*/  FFMA.FTZ R149, R199, UR4, -R218.reuse ;  /* 0x00000004c7957c23 */ /* 0x100fe200080108da */
[--C-:B------:R-:W-:Y:S01]  /*6810*/  FFMA.FTZ R148, R210, UR4, -R218.reuse ;  /* 0x00000004d2947c23 */ /* 0x100fe200080108da */
[----:B------:R-:W-:Y:S01]  /*6820*/  FFMA.FTZ R150, R197, UR4, -R218 ;  /* 0x00000004c5967c23 */ /* 0x000fe200080108da */
[--C-:B------:R-:W-:Y:S01]  /*6830*/  FFMA.FTZ R155, R187, UR4, -R188.reuse ;  /* 0x00000004bb9b7c23 */ /* 0x100fe200080108bc */
[--C-:B------:R-:W-:Y:S01]  /*6840*/  FFMA.FTZ R154, R186, UR4, -R188.reuse ;  /* 0x00000004ba9a7c23 */ /* 0x100fe200080108bc */
[----:B------:R-:W-:Y:S01]  /*6850*/  FFMA.FTZ R151, R184, UR4, -R188 ;  /* 0x00000004b8977c23 */ /* 0x000fe200080108bc */
[----:B------:R-:W-:Y:S01]  /*6860*/  MUFU.EX2 R149, R149 ;  /* 0x0000009500957308 */ /* 0x000fe20000000800 */
[----:B------:R-:W-:Y:S01]  /*6870*/  HMMA.16816.F32 R80, R16, R22, R80 ;  /* 0x000000161050723c */ /* 0x000fe20000001850 */
[----:B------:R-:W-:-:S02]  /*6880*/  LOP3.LUT R22, R226, 0xffff, RZ, 0xc0, !PT ;  /* 0x0000ffffe2167812 */ /* 0x000fc400078ec0ff */
[----:B------:R-:W-:Y:S01]  /*6890*/  MUFU.EX2 R148, R148 ;  /* 0x0000009400947308 */ /* 0x000fe20000000800 */
[----:B------:R-:W-:Y:S02]  /*68a0*/  LOP3.LUT R23, R226, 0xff, RZ, 0xc0, !PT ;  /* 0x000000ffe2177812 */ /* 0x000fe400078ec0ff */
[----:B------:R-:W-:Y:S01]  /*68b0*/  SHF.R.U32.HI R22, RZ, 0x8, R22 ;  /* 0x00000008ff167819 */ /* 0x000fe20000011616 */
[----:B------:R-:W5:Y:S01]  /*68c0*/  MUFU.EX2 R150, R150 ;  /* 0x0000009600967308 */ /* 0x000f620000000800 */
[----:B----4-:R-:W-:Y:S01]  /*68d0*/  HMMA.16816.F32 R60, R16, R24, R60 ;  /* 0x00000018103c723c */ /* 0x010fe2000000183c */
[----:B------:R-:W-:Y:S02]  /*68e0*/  HSET2.LE.AND R5, R5, R182, PT ;  /* 0x000000b605057233 */ /* 0x000fe40003803000 */
[----:B------:R-:W4:Y:S01]  /*68f0*/  MUFU.EX2 R151, R151 ;  /* 0x0000009700977308 */ /* 0x000f220000000800 */
[----:B------:R-:W-:-:S03]  /*6900*/  PRMT R23, R23, 0x5410, R22 ;  /* 0x0000541017177816 */ /* 0x000fc60000000016 */
[----:B------:R-:W-:Y:S01]  /*6910*/  MUFU.EX2 R155, R155 ;  /* 0x0000009b009b7308 */ /* 0x000fe20000000800 */
[C---:B------:R-:W-:Y:S01]  /*6920*/  HMMA.16816.F32 R64, R16.reuse, R26, R64 ;  /* 0x0000001a1040723c */ /* 0x040fe20000001840 */
[----:B------:R-:W-:Y:S02]  /*6930*/  LDSM.16.MT88.4 R24, [R175+0x1800] ;  /* 0x00180000af18783b */ /* 0x000fe40000004200 */
[----:B------:R-:W2:Y:S05]  /*6940*/  MUFU.EX2 R154, R154 ;  /* 0x0000009a009a7308 */ /* 0x000eaa0000000800 */
[----:B------:R-:W-:Y:S01]  /*6950*/  HMMA.16816.F32 R112, R16, R6, R112 ;  /* 0x000000061070723c */ /* 0x000fe20000001870 */
[----:B------:R-:W-:-:S02]  /*6960*/  LOP3.LUT R7, R4, 0xff00ff, RZ, 0xc0, !PT ;  /* 0x00ff00ff04077812 */ /* 0x000fc400078ec0ff */
[--C-:B------:R-:W-:Y:S02]  /*6970*/  HSET2.LE.AND R6, R21, R182.reuse, PT ;  /* 0x000000b615067233 */ /* 0x100fe40003803000 */
[--C-:B------:R-:W-:Y:S02]  /*6980*/  HSET2.LE.AND R4, R23, R182.reuse, PT ;  /* 0x000000b617047233 */ /* 0x100fe40003803000 */
[----:B------:R-:W-:Y:S01]  /*6990*/  HSET2.LE.AND R7, R7, R182, PT ;  /* 0x000000b607077233 */ /* 0x000fe20003803000 */
[C---:B-1----:R-:W-:Y:S01]  /*69a0*/  HMMA.16816.F32 R120, R16.reuse, R144, R120 ;  /* 0x000000901078723c */ /* 0x042fe20000001878 */
[----:B-----5:R-:W-:Y:S02]  /*69b0*/  F2FP.F16.F32.PACK_AB R21, R153, R150 ;  /* 0x000000969915723e */ /* 0x020fe400000000ff */
[----:B----4-:R-:W-:Y:S02]  /*69c0*/  F2FP.F16.F32.PACK_AB R20, R151, R152 ;  /* 0x000000989714723e */ /* 0x010fe400000000ff */
[----:B------:R-:W-:Y:S01]  /*69d0*/  F2FP.F16.F32.PACK_AB R23, R148, R149 ;  /* 0x000000959417723e */ /* 0x000fe200000000ff */
[----:B------:R-:W-:Y:S01]  /*69e0*/  FADD.FTZ R149, R149, R198 ;  /* 0x000000c695957221 */ /* 0x000fe20000010000 */
[----:B--2---:R-:W-:Y:S01]  /*69f0*/  F2FP.F16.F32.PACK_AB R144, R154, R155 ;  /* 0x0000009b9a90723e */ /* 0x004fe200000000ff */
[----:B------:R-:W-:Y:S01]  /*6a00*/  HMMA.16816.F32 R68, R16, R140, R68 ;  /* 0x0000008c1044723c */ /* 0x000fe20000001844 */
[----:B------:R-:W-:Y:S01]  /*6a10*/  LOP3.LUT R6, R21, R6, RZ, 0xc0, !PT ;  /* 0x0000000615067212 */ /* 0x000fe200078ec0ff */
[----:B------:R-:W-:Y:S01]  /*6a20*/  FADD.FTZ R149, R148, R149 ;  /* 0x0000009594957221 */ /* 0x000fe20000010000 */
[----:B------:R-:W-:-:S02]  /*6a30*/  LOP3.LUT R7, R20, R7, RZ, 0xc0, !PT ;  /* 0x0000000714077212 */ /* 0x000fc400078ec0ff */
[----:B------:R-:W-:Y:S01]  /*6a40*/  LOP3.LUT R4, R23, R4, RZ, 0xc0, !PT ;  /* 0x0000000417047212 */ /* 0x000fe200078ec0ff */
[----:B------:R-:W-:Y:S01]  /*6a50*/  FADD.FTZ R150, R150, R149 ;  /* 0x0000009596967221 */ /* 0x000fe20000010000 */
[----:B------:R-:W-:Y:S01]  /*6a60*/  LOP3.LUT R5, R144, R5, RZ, 0xc0, !PT ;  /* 0x0000000590057212 */ /* 0x000fe200078ec0ff */
[----:B------:R-:W-:Y:S01]  /*6a70*/  HMMA.16816.F32 R72, R16, R142, R72 ;  /* 0x0000008e1048723c */ /* 0x000fe20000001848 */
[----:B------:R-:W1:Y:S01]  /*6a80*/  LDSM.16.MT88.4 R140, [R183+0xf800] ;  /* 0x00f80000b78c783b */ /* 0x000e620000004200 */
[----:B------:R-:W-:-:S03]  /*6a90*/  FADD.FTZ R218, R153, R150 ;  /* 0x0000009699da7221 */ /* 0x000fc60000010000 */
[----:B------:R-:W-:Y:S03]  /*6aa0*/  LDSM.16.MT88.4 R20, [R175+0x3800] ;  /* 0x00380000af14783b */ /* 0x000fe60000004200 */
        /* <DEDUP_REMOVED lines=11> */
[----:B------:R-:W2:Y:S07]  /*6b60*/  LDSM.16.MT88.4 R12, [R183+0xd800] ;  /* 0x00d80000b70c783b */ /* 0x000eae0000004200 */
[----:B------:R-:W-:Y:S01]  /*6b70*/  HMMA.16816.F32 R116, R16, R146, R116 ;  /* 0x000000921074723c */ /* 0x000fe20000001874 */
[----:B------:R-:W4:Y:S07]  /*6b80*/  LDSM.16.MT88.4 R16, [R175+0x5800] ;  /* 0x00580000af10783b */ /* 0x000f2e0000004200 */
[C---:B---3--:R-:W-:Y:S08]  /*6b90*/  HMMA.16816.F32 R60, R4.reuse, R8, R60 ;  /* 0x00000008043c723c */ /* 0x048ff0000000183c */
[C---:B------:R-:W-:Y:S01]  /*6ba0*/  HMMA.16816.F32 R64, R4.reuse, R10, R64 ;  /* 0x0000000a0440723c */ /* 0x040fe20000001840 */
[----:B------:R-:W3:Y:S07]  /*6bb0*/  LDSM.16.MT88.4 R8, [R173+0x3800] ;  /* 0x00380000ad08783b */ /* 0x000eee0000004200 */
[C---:B-1----:R-:W-:Y:S08]  /*6bc0*/  HMMA.16816.F32 R68, R4.reuse, R140, R68 ;  /* 0x0000008c0444723c */ /* 0x042ff00000001844 */
[C---:B------:R-:W-:Y:S08]  /*6bd0*/  HMMA.16816.F32 R72, R4.reuse, R142, R72 ;  /* 0x0000008e0448723c */ /* 0x040ff00000001848 */
[C---:B--2---:R-:W-:Y:S08]  /*6be0*/  HMMA.16816.F32 R36, R4.reuse, R12, R36 ;  /* 0x0000000c0424723c */ /* 0x044ff00000001824 */
[C---:B------:R-:W-:Y:S01]  /*6bf0*/  HMMA.16816.F32 R40, R4.reuse, R14, R40 ;  /* 0x0000000e0428723c */ /* 0x040fe20000001828 */
[----:B------:R-:W1:Y:S07]  /*6c00*/  LDSM.16.MT88.4 R12, [R173+0x1800] ;  /* 0x00180000ad0c783b */ /* 0x000e6e0000004200 */
[C---:B----4-:R-:W-:Y:S08]  /*6c10*/  HMMA.16816.F32 R108, R4.reuse, R16, R108 ;  /* 0x00000010046c723c */ /* 0x050ff0000000186c */
[C---:B------:R-:W-:Y:S01]  /*6c20*/  HMMA.16816.F32 R112, R4.reuse, R18, R112 ;  /* 0x000000120470723c */ /* 0x040fe20000001870 */
[----:B------:R-:W2:Y:S07]  /*6c30*/  LDSM.16.MT88.4 R16, [R173+0x5800] ;  /* 0x00580000ad10783b */ /* 0x000eae0000004200 */
        /* <DEDUP_REMOVED lines=28> */
[----:B------:R-:W1:Y:S01]  /*6e00*/  S2R R178, SR_TID.X ;  /* 0x0000000000b27919 */ /* 0x000e620000002100 */
[----:B------:R-:W2:Y:S01]  /*6e10*/  S2UR UR9, SR_CgaCtaId ;  /* 0x00000000000979c3 */ /* 0x000ea20000008800 */
[----:B------:R-:W3:Y:S01]  /*6e20*/  LDCU UR4, c[0x0][0x440] ;  /* 0x00008800ff0477ac */ /* 0x000ee20008000800 */
[----:B------:R-:W-:Y:S01]  /*6e30*/  IMAD R158, R209, 0x40, R158 ;  /* 0x00000040d19e7824 */ /* 0x000fe200078e029e */
[----:B------:R-:W-:Y:S01]  /*6e40*/  LOP3.LUT R196, R196, 0x38, RZ, 0xc0, !PT ;  /* 0x00000038c4c47812 */ /* 0x000fe200078ec0ff */
[----:B------:R-:W-:Y:S01]  /*6e50*/  VIADD R210, R3, 0xfffffffe ;  /* 0xfffffffe03d27836 */ /* 0x000fe20000000000 */
[----:B------:R-:W-:Y:S01]  /*6e60*/  UMOV UR5, 0x400 ;  /* 0x0000040000057882 */ /* 0x000fe20000000000 */
[----:B------:R-:W-:Y:S01]  /*6e70*/  IMAD.IADD R135, R135, 0x1, R158 ;  /* 0x0000000187877824 */ /* 0x000fe200078e029e */
[----:B------:R-:W-:Y:S01]  /*6e80*/  MOV R3, R132 ;  /* 0x0000008400037202 */ /* 0x000fe20000000f00 */
[----:B------:R-:W4:Y:S01]  /*6e90*/  S2UR UR7, SR_CgaCtaId ;  /* 0x00000000000779c3 */ /* 0x000f220000008800 */
[--C-:B------:R-:W-:Y:S01]  /*6ea0*/  IMAD.IADD R199, R2, 0x1, R211.reuse ;  /* 0x0000000102c77824 */ /* 0x100fe200078e02d3 */
[----:B------:R-:W-:Y:S01]  /*6eb0*/  UMOV UR8, 0x400 ;  /* 0x0000040000087882 */ /* 0x000fe20000000000 */
[----:B------:R-:W-:Y:S01]  /*6ec0*/  IMAD.IADD R198, R135, 0x1, R156 ;  /* 0x0000000187c67824 */ /* 0x000fe200078e029c */
[----:B------:R-:W-:Y:S01]  /*6ed0*/  IADD3 R156, PT, PT, R156, R135, -R211 ;  /* 0x000000879c9c7210 */ /* 0x000fe20007ffe8d3 */
[----:B------:R-:W-:Y:S01]  /*6ee0*/  IMAD.MOV.U32 R2, RZ, RZ, R133 ;  /* 0x000000ffff027224 */ /* 0x000fe200078e0085 */
[----:B------:R-:W4:Y:S01]  /*6ef0*/  LDCU UR6, c[0x0][0x440] ;  /* 0x00008800ff0677ac */ /* 0x000f220008000800 */
[----:B------:R-:W-:Y:S01]  /*6f00*/  IMAD.MOV.U32 R175, RZ, RZ, 0x40 ;  /* 0x00000040ffaf7424 */ /* 0x000fe200078e00ff */
[----:B------:R-:W4:Y:S01]  /*6f10*/  LDC.64 R190, c[0x0][0x3c0] ;  /* 0x0000f000ffbe7b82 */ /* 0x000f220000000a00 */
[----:B------:R-:W-:-:S02]  /*6f20*/  IADD3 R197, PT, PT, R156, 0x8, R211 ;  /* 0x000000089cc57810 */ /* 0x000fc40007ffe0d3 */
[----:B---3--:R-:W-:Y:S01]  /*6f30*/  ISETP.GE.AND P1, PT, R196, UR4, PT ;  /* 0x00000004c4007c0c */ /* 0x008fe2000bf26270 */
[----:B------:R-:W3:Y:S01]  /*6f40*/  LDCU UR4, c[0x0][0x45c] ;  /* 0x00008b80ff0477ac */ /* 0x000ee20008000800 */
[----:B--2---:R-:W-:-:S06]  /*6f50*/  ULEA UR9, UR9, UR5, 0x18 ;  /* 0x0000000509097291 */ /* 0x004fcc000f8ec0ff */
[----:B------:R-:W-:Y:S01]  /*6f60*/  LEA R193, R134, UR9, 0x1 ;  /* 0x0000000986c17c11 */ /* 0x000fe2000f8e08ff */
[C---:B-1----:R-:W-:Y:S01]  /*6f70*/  IMAD.SHL.U32 R192, R178.reuse, 0x20, RZ ;  /* 0x00000020b2c07824 */ /* 0x042fe200078e00ff */
[C---:B------:R-:W-:Y:S01]  /*6f80*/  LOP3.LUT P0, RZ, R178.reuse, 0x2, RZ, 0xc0, !PT ;  /* 0x00000002b2ff7812 */ /* 0x040fe2000780c0ff */
[----:B----4-:R-:W-:Y:S01]  /*6f90*/  ULEA UR5, UR7, UR8, 0x18 ;  /* 0x0000000807057291 */ /* 0x010fe2000f8ec0ff */
[----:B------:R-:W-:Y:S02]  /*6fa0*/  SHF.L.U32 R174, R178, 0x6, RZ ;  /* 0x00000006b2ae7819 */ /* 0x000fe400000006ff */
[----:B------:R-:W-:Y:S02]  /*6fb0*/  SEL R172, R176, 0xffffffe0, !P0 ;  /* 0xffffffe0b0ac7807 */ /* 0x000fe40004000000 */
[----:B------:R-:W-:Y:S01]  /*6fc0*/  LOP3.LUT R173, R174, 0x400, RZ, 0xc0, !PT ;  /* 0x00000400aead7812 */ /* 0x000fe200078ec0ff */
[----:B---3--:R-:W-:Y:S06]  /*6fd0*/  BRA `(.L_x_997) ;  /* 0x0000000400587947 */ /* 0x008fec0003800000 */
.L_x_999:
[----:B------:R-:W1:Y:S01]  /*6fe0*/  LDC.64 R134, c[0x0][0x3b8] ;  /* 0x0000ee00ff867b82 */ /* 0x000e620000000a00 */
[----:B------:R-:W-:Y:S01]  /*6ff0*/  VIADD R137, R210, 0xffffffff ;  /* 0xffffffffd2897836 */ /* 0x000fe20000000000 */
[----:B------:R-:W-:Y:S04]  /*7000*/  LOP3.LUT R141, R196, 0x1f8, RZ, 0xc0, !PT ;  /* 0x000001f8c48d7812 */ /* 0x000fe800078ec0ff */
[----:B------:R-:W-:Y:S04]  /*7010*/  LOP3.LUT R141, R141, 0x38, R178, 0x78, !PT ;  /* 0x000000388d8d7812 */ /* 0x000fe800078e78b2 */
[----:B------:R-:W-:Y:S04]  /*7020*/  LOP3.LUT R141, R141, 0x1e00, R196, 0xf8, !PT ;  /* 0x00001e008d8d7812 */ /* 0x000fe800078ef8c4 */
[----:B------:R-:W-:Y:S01]  /*7030*/  LEA R193, R141, UR5, 0x1 ;  /* 0x000000058dc17c11 */ /* 0x000fe2000f8e08ff */
        /* <DEDUP_REMOVED lines=10> */
[----:B------:R1:W-:Y:S01]  /*70e0*/  @!P1 LDGSTS.E.BYPASS.LTC128B.128 [R193+0x6000], desc[UR14][R144.64] ;  /* 0x0600000090c19fae */ /* 0x0003e2000b981a0e */
[----:B------:R-:W-:Y:S02]  /*70f0*/  LEA.HI.X R137, R142, R140, R143, 0x6, P5 ;  /* 0x0000008c8e897211 */ /* 0x000fe400028f348f */
[C---:B------:R-:W-:Y:S01]  /*7100*/  LEA R142, P6, R136.reuse, R207, 0x1 ;  /* 0x000000cf888e7211 */ /* 0x040fe200078c08ff */
[----:B------:R1:W-:Y:S01]  /*7110*/  @P1 STS.128 [R193+0x6000], RZ ;  /* 0x006000ffc1001388 */ /* 0x0003e20000000c00 */
[----:B------:R-:W-:Y:S02]  /*7120*/  IADD3 R139, P4, PT, R139, R136, RZ ;  /* 0x000000888b8b7210 */ /* 0x000fe40007f9e0ff */
[--C-:B------:R-:W-:Y:S01]  /*7130*/  LEA.HI.X R143, R136, R206, R137.reuse, 0x1, P6 ;  /* 0x000000ce888f7211 */ /* 0x100fe200030f0c89 */
[----:B------:R-:W-:Y:S01]  /*7140*/  @!PT LDS RZ, [RZ] ;  /* 0x00000000fffff984 */ /* 0x000fe20000000800 */
[----:B------:R-:W-:Y:S01]  /*7150*/  @!PT LDS RZ, [RZ] ;  /* 0x00000000fffff984 */ /* 0x000fe20000000800 */
[----:B------:R-:W-:Y:S01]  /*7160*/  @!PT LDS RZ, [RZ] ;  /* 0x00000000fffff984 */ /* 0x000fe20000000800 */
[----:B------:R1:W-:Y:S01]  /*7170*/  @!P3 LDGSTS.E.BYPASS.LTC128B.128 [R193+0x8000], desc[UR14][R144.64+0x80] ;  /* 0x0800008090c1bfae */ /* 0x0003e2000b981a0e */
[----:B------:R-:W-:Y:S01]  /*7180*/  LEA R138, P5, R134, R136, 0x5 ;  /* 0x00000088868a7211 */ /* 0x000fe200078a28ff */
[----:B------:R-:W-:Y:S02]  /*7190*/  IMAD.X R140, R140, 0x1, R137, P4 ;  /* 0x000000018c8c7824 */ /* 0x000fe400020e0689 */
[----:B------:R1:W-:Y:S01]  /*71a0*/  @P3 STS.128 [R193+0x8000], RZ ;  /* 0x008000ffc1003388 */ /* 0x0003e20000000c00 */
[----:B------:R-:W-:Y:S02]  /*71b0*/  LEA.HI.X R135, R134, R137, R135, 0x5, P5 ;  /* 0x0000008986877211 */ /* 0x000fe400028f2c87 */
[CC--:B------:R-:W-:Y:S01]  /*71c0*/  LEA R146, P5, R139.reuse, R207.reuse, 0x1 ;  /* 0x000000cf8b927211 */ /* 0x0c0fe200078a08ff */
[----:B------:R-:W-:Y:S01]  /*71d0*/  @!PT LDS RZ, [RZ] ;  /* 0x00000000fffff984 */ /* 0x000fe20000000800 */
[----:B------:R-:W-:Y:S01]  /*71e0*/  @!PT LDS RZ, [RZ] ;  /* 0x00000000fffff984 */ /* 0x000fe20000000800 */
[----:B------:R-:W-:Y:S01]  /*71f0*/  @!PT LDS RZ, [RZ] ;  /* 0x00000000fffff984 */ /* 0x000fe20000000800 */
[----:B------:R1:W-:Y:S01]  /*7200*/  @!P0 LDGSTS.E.BYPASS.LTC128B.128 [R193+0xa000], desc[UR14][R144.64+0x100] ;  /* 0x0a00010090c18fae */ /* 0x0003e2000b981a0e */
[C---:B------:R-:W-:Y:S02]  /*7210*/  LEA R134, P4, R138.reuse, R207, 0x1 ;  /* 0x000000cf8a867211 */ /* 0x040fe400078808ff */
[-C--:B------:R-:W-:Y:S01]  /*7220*/  LEA.HI.X R147, R139, R206.reuse, R140, 0x1, P5 ;  /* 0x000000ce8b937211 */ /* 0x080fe200028f0c8c */
[----:B------:R1:W-:Y:S01]  /*7230*/  @P0 STS.128 [R193+0xa000], RZ ;  /* 0x00a000ffc1000388 */ /* 0x0003e20000000c00 */
[----:B------:R-:W-:Y:S03]  /*7240*/  LEA.HI.X R135, R138, R206, R135, 0x1, P4 ;  /* 0x000000ce8a877211 */ /* 0x000fe600020f0c87 */
        /* <DEDUP_REMOVED lines=47> */
.L_x_997:
[----:B------:R-:W-:Y:S04]  /*7540*/  DEPBAR.LE SB0, 0x0 ;  /* 0x000080000000791a */ /* 0x000fe80000000000 */
[----:B------:R-:W-:Y:S01]  /*7550*/  BAR.SYNC.DEFER_BLOCKING 0x0 ;  /* 0x0000000000007b1d */ /* 0x000fe20000010000 */
[----:B------:R-:W-:Y:S01]  /*7560*/  IMAD.SHL.U32 R196, R178, 0x8, RZ ;  /* 0x00000008b2c47824 */ /* 0x000fe200078e00ff */
[----:B------:R-:W-:Y:S01]  /*7570*/  SHF.R.U32.HI R180, RZ, 0x1, R178 ;  /* 0x00000001ffb47819 */ /* 0x000fe200000116b2 */
[----:B------:R-:W-:Y:S01]  /*7580*/  IMAD.WIDE.U32 R168, R210, R190, RZ ;  /* 0x000000bed2a87225 */ /* 0x000fe200078e00ff */
[----:B------:R-:W-:Y:S02]  /*7590*/  LOP3.LUT R179, R192, 0x7c00, RZ, 0xc0, !PT ;  /* 0x00007c00c0b37812 */ /* 0x000fe400078ec0ff */
[----:B------:R-:W-:Y:S01]  /*75a0*/  LOP3.LUT R177, R196, 0x38, RZ, 0xc0, !PT ;  /* 0x00000038c4b17812 */ /* 0x000fe200078ec0ff */
[----:B------:R-:W-:Y:S01]  /*75b0*/  IMAD R169, R210, R191, R169 ;  /* 0x000000bfd2a97224 */ /* 0x000fe200078e02a9 */
[C---:B------:R-:W-:Y:S01]  /*75c0*/  LEA R226, P0, R168.reuse, R205, 0x7 ;  /* 0x000000cda8e27211 */ /* 0x040fe200078038ff */
[----:B------:R-:W-:Y:S01]  /*75d0*/  IMAD.SHL.U32 R133, R168, 0x40, RZ ;  /* 0x00000040a8857824 */ /* 0x000fe200078e00ff */
[----:B------:R-:W-:Y:S01]  /*75e0*/  LOP3.LUT R195, R177, 0x40, RZ, 0xfc, !PT ;  /* 0x00000040b1c37812 */ /* 0x000fe200078efcff */
[----:B------:R-:W-:Y:S01]  /*75f0*/  IMAD.SHL.U32 R235, R210, 0x2, RZ ;  /* 0x00000002d2eb7824 */ /* 0x000fe200078e00ff */
[CCC-:B------:R-:W-:Y:S02]  /*7600*/  LEA.HI.X R227, R168.reuse, R204.reuse, R169.reuse, 0x7, P0 ;  /* 0x000000cca8e37211 */ /* 0x1c0fe400000f3ca9 */
[----:B------:R-:W-:Y:S02]  /*7610*/  ISETP.GE.AND P3, PT, R195, UR6, PT ;  /* 0x00000006c3007c0c */ /* 0x000fe4000bf66270 */
[----:B------:R-:W-:Y:S02]  /*7620*/  SHF.L.U64.HI R171, R168, 0x6, R169 ;  /* 0x00000006a8ab7819 */ /* 0x000fe400000102a9 */
[C---:B------:R-:W-:Y:S02]  /*7630*/  LEA R133, P0, R190.reuse, R133, 0x4 ;  /* 0x00000085be857211 */ /* 0x040fe400078020ff */
[----:B------:R-:W-:Y:S02]  /*7640*/  LOP3.LUT R194, R177, 0x80, RZ, 0xfc, !PT ;  /* 0x00000080b1c27812 */ /* 0x000fe400078efcff */
[----:B------:R-:W-:Y:S01]  /*7650*/  LEA.HI.X R171, R190, R171, R191, 0x4, P0 ;  /* 0x000000abbeab7211 */ /* 0x000fe200000f24bf */
[----:B------:R-:W-:Y:S01]  /*7660*/  @!PT LDS RZ, [RZ] ;  /* 0x00000000fffff984 */ /* 0x000fe20000000800 */
[----:B------:R-:W-:Y:S01]  /*7670*/  @!PT LDS RZ, [RZ] ;  /* 0x00000000fffff984 */ /* 0x000fe20000000800 */
[----:B------:R-:W-:Y:S01]  /*7680*/  @!PT LDS RZ, [RZ] ;  /* 0x00000000fffff984 */ /* 0x000fe20000000800 */
[----:B------:R-:W-:Y:S01]  /*7690*/  @!P1 LDGSTS.E.BYPASS.LTC128B.128 [R193+0xc000], desc[UR14][R226.64] ;  /* 0x0c000000e2c19fae */ /* 0x000fe2000b981a0e */
[----:B------:R-:W-:Y:S02]  /*76a0*/  ISETP.GE.AND P0, PT, R194, UR6, PT ;  /* 0x00000006c2007c0c */ /* 0x000fe4000bf06270 */
[----:B------:R-:W-:Y:S02]  /*76b0*/  LEA R224, P5, R133, R205, 0x1 ;  /* 0x000000cd85e07211 */ /* 0x000fe400078a08ff */
[----:B------:R-:W-:Y:S01]  /*76c0*/  @P1 STS.128 [R193+0xc000], RZ ;  /* 0x00c000ffc1001388 */ /* 0x000fe20000000c00 */
[----:B------:R-:W-:Y:S02]  /*76d0*/  ISETP.GE.AND P1, PT, R177, UR6, PT ;  /* 0x00000006b1007c0c */ /* 0x000fe4000bf26270 */
[-C--:B------:R-:W-:Y:S02]  /*76e0*/  LEA.HI.X R225, R133, R204.reuse, R171, 0x1, P5 ;  /* 0x000000cc85e17211 */ /* 0x080fe400028f0cab */
[----:B------:R-:W-:Y:S01]  /*76f0*/  @!PT LDS RZ, [RZ] ;  /* 0x00000000fffff984 */ /* 0x000fe20000000800 */
[----:B------:R-:W-:Y:S01]  /*7700*/  @!PT LDS RZ, [RZ] ;  /* 0x00000000fffff984 */ /* 0x000fe20000000800 */
[----:B------:R-:W-:Y:S01]  /*7710*/  @!PT LDS RZ, [RZ] ;  /* 0x00000000fffff984 */ /* 0x000fe20000000800 */
[----:B------:R-:W-:Y:S01]  /*7720*/  @!P3 LDGSTS.E.BYPASS.LTC128B.128 [R193+0xe000], desc[UR14][R226.64+0x80] ;  /* 0x0e000080e2c1bfae */ /* 0x000fe2000b981a0e */
[CC--:B------:R-:W-:Y:S02]  /*7730*/  LEA R170, P4, R190.reuse, R133.reuse, 0x4 ;  /* 0x00000085beaa7211 */ /* 0x0c0fe400078820ff */
[C---:B------:R-:W-:Y:S02]  /*7740*/  LEA R182, P2, R190.reuse, R133, 0x5 ;  /* 0x00000085beb67211 */ /* 0x040fe400078428ff */
[----:B------:R-:W-:Y:S01]  /*7750*/  @P3 STS.128 [R193+0xe000], RZ ;  /* 0x00e000ffc1003388 */ /* 0x000fe20000000c00 */
[--C-:B------:R-:W-:Y:S02]  /*7760*/  LEA.HI.X R133, R190, R171, R191.reuse, 0x4, P4 ;  /* 0x000000abbe857211 */ /* 0x100fe400020f24bf */
[----:B------:R-:W-:Y:S02]  /*7770*/  LEA R168, P4, R170, R205, 0x1 ;  /* 0x000000cdaaa87211 */ /* 0x000fe400078808ff */
[----:B------:R-:W-:Y:S01]  /*7780*/  @!PT LDS RZ, [RZ] ;  /* 0x00000000fffff984 */ /* 0x000fe20000000800 */
[----:B------:R-:W-:Y:S01]  /*7790*/  @!PT LDS RZ, [RZ] ;  /* 0x00000000fffff984 */ /* 0x000fe20000000800 */
[----:B------:R-:W-:Y:S01]  /*77a0*/  @!PT LDS RZ, [RZ] ;  /* 0x00000000fffff984 */ /* 0x000fe20000000800 */
[----:B------:R-:W-:Y:S01]  /*77b0*/  @!P0 LDGSTS.E.BYPASS.LTC128B.128 [R193+0x10000], desc[UR14][R226.64+0x100] ;  /* 0x10000100e2c18fae */ /* 0x000fe2000b981a0e */
[----:B------:R-:W-:Y:S02]  /*77c0*/  LEA.HI.X R171, R190, R171, R191, 0x5, P2 ;  /* 0x000000abbeab7211 */ /* 0x000fe400010f2cbf */
[-C--:B------:R-:W-:Y:S02]  /*77d0*/  LEA.HI.X R169, R170, R204.reuse, R133, 0x1, P4 ;  /* 0x000000ccaaa97211 */ /* 0x080fe400020f0c85 */
[----:B------:R-:W-:Y:S01]  /*77e0*/  @P0 STS.128 [R193+0x10000], RZ ;  /* 0x010000ffc1000388 */ /* 0x000fe20000000c00 */
[----:B------:R-:W-:Y:S02]  /*77f0*/  LEA R132, P2, R182, R205, 0x1 ;  /* 0x000000cdb6847211 */ /* 0x000fe400078408ff */
[----:B------:R-:W-:Y:S02]  /*7800*/  LOP3.LUT R136, R180, 0x8, RZ, 0xc0, !PT ;  /* 0x00000008b4887812 */ /* 0x000fe400078ec0ff */
[----:B------:R-:W-:Y:S01]  /*7810*/  @!PT LDS RZ, [RZ] ;  /* 0x00000000fffff984 */ /* 0x000fe20000000800 */
[----:B------:R-:W-:Y:S01]  /*7820*/  @!PT LDS RZ, [RZ] ;  /* 0x00000000fffff984 */ /* 0x000fe20000000800 */
[----:B------:R-:W-:Y:S01]  /*7830*/  @!PT LDS RZ, [RZ] ;  /* 0x00000000fffff984 */ /* 0x000fe20000000800 */
[----:B------:R-:W-:Y:S01]  /*7840*/  @!P1 LDGSTS.E.BYPASS.LTC128B.128 [R193+0xc800], desc[UR14][R224.64] ;  /* 0x0c800000e0c19fae */ /* 0x000fe2000b981a0e */
[----:B------:R-:W-:Y:S02]  /*7850*/  LEA.HI.X R133, R182, R204, R171, 0x1, P2 ;  /* 0x000000ccb6857211 */ /* 0x000fe400010f0cab */
[--C-:B------:R-:W-:Y:S02]  /*7860*/  LOP3.LUT R135, R177, 0x1c0, R174.reuse, 0xf8, !PT ;  /* 0x000001c0b1877812 */ /* 0x100fe400078ef8ae */
[----:B------:R-:W-:Y:S01]  /*7870*/  @P1 STS.128 [R193+0xc800], RZ ;  /* 0x00c800ffc1001388 */ /* 0x000fe20000000c00 */
[----:B------:R-:W-:Y:S02]  /*7880*/  LOP3.LUT R134, R179, 0x200, R174, 0xf8, !PT ;  /* 0x00000200b3867812 */ /* 0x000fe400078ef8ae */
[C---:B------:R-:W-:Y:S02]  /*7890*/  LOP3.LUT R181, R135.reuse, R136, RZ, 0x3c, !PT ;  /* 0x0000008887b57212 */ /* 0x040fe400078e3cff */
        /* <DEDUP_REMOVED lines=15> */
[----:B------:R-:W-:Y:S01]  /*7990*/  VIADD R183, R188, UR5 ;  /* 0x00000005bcb77c36 */ /* 0x000fe20008000000 */
[----:B------:R-:W-:Y:S02]  /*79a0*/  ISETP.NE.AND P4, PT, R210, RZ, PT ;  /* 0x000000ffd200720c */ /* 0x000fe40003f85270 */
        /* <DEDUP_REMOVED lines=63> */
[----:B------:R-:W4:Y:S07]  /*7da0*/  LDSM.16.M88.4 R160, [R183+0x7800] ;  /* 0x00780000b7a0783b */ /* 0x000f2e0000000200 */
[C---:B------:R-:W-:Y:S08]  /*7db0*/  HMMA.16816.F32 R12, R156.reuse, R164, R12 ;  /* 0x000000a49c0c723c */ /* 0x040ff0000000180c */
[C---:B------:R-:W-:Y:S01]  /*7dc0*/  HMMA.16816.F32 R16, R156.reuse, R166, R16 ;  /* 0x000000a69c10723c */ /* 0x040fe20000001810 */
[----:B------:R-:W5:Y:S07]  /*7dd0*/  LDSM.16.M88.4 R164, [R184] ;  /* 0x00000000b8a4783b */ /* 0x000f6e0000000200 */
[C---:B-1----:R-:W-:Y:S08]  /*7de0*/  HMMA.16816.F32 R20, R156.reuse, R140, R20 ;  /* 0x0000008c9c14723c */ /* 0x042ff00000001814 */
[C---:B------:R-:W-:Y:S01]  /*7df0*/  HMMA.16816.F32 R24, R156.reuse, R142, R24 ;  /* 0x0000008e9c18723c */ /* 0x040fe20000001818 */
[----:B------:R-:W1:Y:S07]  /*7e00*/  LDSM.16.M88.4 R140, [R182+0x6800] ;  /* 0x00680000b68c783b */ /* 0x000e6e0000000200 */
[C---:B--2---:R-:W-:Y:S08]  /*7e10*/  HMMA.16816.F32 R28, R156.reuse, R136, R28 ;  /* 0x000000889c1c723c */ /* 0x044ff0000000181c */
[----:B------:R-:W-:Y:S01]  /*7e20*/  HMMA.16816.F32 R32, R156, R138, R32 ;  /* 0x0000008a9c20723c */ /* 0x000fe20000001820 */
[----:B------:R-:W2:Y:S05]  /*7e30*/  LDSM.16.M88.4 R136, [R182+0x7000] ;  /* 0x00700000b688783b */ /* 0x000eaa0000000200 */
[----:B------:R-:W2:Y:S02]  /*7e40*/  LDSM.16.M88.4 R156, [R182+0x7800] ;  /* 0x00780000b69c783b */ /* 0x000ea40000000200 */
[C---:B------:R-:W-:Y:S08]  /*7e50*/  HMMA.16816.F32 R4, R132.reuse, R144, R4 ;  /* 0x000000908404723c */ /* 0x040ff00000001804 */
[C---:B------:R-:W-:Y:S01]  /*7e60*/  HMMA.16816.F32 R8, R132.reuse, R146, R8 ;  /* 0x000000928408723c */ /* 0x040fe20000001808 */
[----:B------:R-:W-:Y:S07]  /*7e70*/  LDSM.16.M88.4 R144, [R189+0x2000] ;  /* 0x00200000bd90783b */ /* 0x000fee0000000200 */
[C---:B------:R-:W-:Y:S08]  /*7e80*/  HMMA.16816.F32 R12, R132.reuse, R148, R12 ;  /* 0x00000094840c723c */ /* 0x040ff0000000180c */
[C---:B------:R-:W-:Y:S01]  /*7e90*/  HMMA.16816.F32 R16, R132.reuse, R150, R16 ;  /* 0x000000968410723c */ /* 0x040fe20000001810 */
[----:B------:R-:W2:Y:S07]  /*7ea0*/  LDSM.16.M88.4 R148, [R188+UR5+0x8000] ;  /* 0x00800005bc94783b */ /* 0x000eae0008000200 */
[C---:B---3--:R-:W-:Y:S08]  /*7eb0*/  HMMA.16816.F32 R20, R132.reuse, R152, R20 ;  /* 0x000000988414723c */ /* 0x048ff00000001814 */
[C---:B------:R-:W-:Y:S01]  /*7ec0*/  HMMA.16816.F32 R24, R132.reuse, R154, R24 ;  /* 0x0000009a8418723c */ /* 0x040fe20000001818 */
[----:B------:R-:W-:Y:S07]  /*7ed0*/  LDSM.16.M88.4 R152, [R188+UR5+0x9000] ;  /* 0x00900005bc98783b */ /* 0x000fee0008000200 */
[C---:B----4-:R-:W-:Y:S08]  /*7ee0*/  HMMA.16816.F32 R28, R132.reuse, R160, R28 ;  /* 0x000000a0841c723c */ /* 0x050ff0000000181c */
[----:B------:R-:W-:Y:S01]  /*7ef0*/  HMMA.16816.F32 R32, R132, R162, R32 ;  /* 0x000000a28420723c */ /* 0x000fe20000001820 */
[----:B------:R-:W3:Y:S05]  /*7f00*/  LDSM.16.M88.4 R132, [R188+UR5+0x8800] ;  /* 0x00880005bc84783b */ /* 0x000eea0008000200 */
[----:B------:R-:W-:Y:S02]  /*7f10*/  LDSM.16.M88.4 R160, [R185+0x8800] ;  /* 0x00880000b9a0783b */ /* 0x000fe40000000200 */
[C---:B-----5:R-:W-:Y:S08]  /*7f20*/  HMMA.16816.F32 R4, R164.reuse, R168, R4 ;  /* 0x000000a8a404723c */ /* 0x060ff00000001804 */
        /* <DEDUP_REMOVED lines=25> */
[C---:B--2---:R-:W-:Y:S08]  /*80c0*/  HMMA.16816.F32 R4, R140.reuse, R156, R4 ;  /* 0x0000009c8c04723c */ /* 0x044ff00000001804 */
[C---:B------:R-:W-:Y:S01]  /*80d0*/  HMMA.16816.F32 R8, R140.reuse, R158, R8 ;  /* 0x0000009e8c08723c */ /* 0x040fe20000001808 */
[----:B------:R-:W-:Y:S07]  /*80e0*/  LDSM.16.M88.4 R156, [R184+0x2000] ;  /* 0x00200000b89c783b */ /* 0x000fee0000000200 */
[C---:B------:R-:W-:Y:S08]  /*80f0*/  HMMA.16816.F32 R12, R140.reuse, R160, R12 ;  /* 0x000000a08c0c723c */ /* 0x040ff0000000180c */
        /* <DEDUP_REMOVED lines=12> */
[C---:B------:R-:W-:Y:S03]  /*81c0*/  HMMA.16816.F32 R12, R148.reuse, R168, R12 ;  /* 0x000000a8940c723c */ /* 0x040fe6000000180c */
[----:B------:R-:W-:Y:S05]  /*81d0*/  IMAD R168, R210, 0x40, R199 ;  /* 0x00000040d2a87824 */ /* 0x000fea00078e02c7 */
[C---:B------:R-:W-:Y:S03]  /*81e0*/  HMMA.16816.F32 R16, R148.reuse, R170, R16 ;  /* 0x000000aa9410723c */ /* 0x040fe60000001810 */
[----:B------:R-:W-:Y:S01]  /*81f0*/  LOP3.LUT R169, RZ, R168, RZ, 0x33, !PT ;  /* 0x000000a8ffa97212 */ /* 0x000fe200078e33ff */
[C-C-:B------:R-:W-:Y:S02]  /*8200*/  IMAD.IADD R170, R198.reuse, 0x1, -R168.reuse ;  /* 0x00000001c6aa7824 */ /* 0x140fe400078e0aa8 */
[--C-:B------:R-:W-:Y:S02]  /*8210*/  IMAD.IADD R171, R197, 0x1, -R168.reuse ;  /* 0x00000001c5ab7824 */ /* 0x100fe400078e0aa8 */
[C---:B-1----:R-:W-:Y:S03]  /*8220*/  HMMA.16816.F32 R20, R148.reuse, R136, R20 ;  /* 0x000000889414723c */ /* 0x042fe60000001814 */
[----:B------:R-:W-:Y:S01]  /*8230*/  IMAD.IADD R224, R198, 0x1, R169 ;  /* 0x00000001c6e07824 */ /* 0x000fe200078e02a9 */
[----:B------:R-:W-:Y:S02]  /*8240*/  IABS R169, R170 ;  /* 0x000000aa00a97213 */ /* 0x000fe40000000000 */
[----:B------:R-:W-:Y:S02]  /*8250*/  IABS R171, R171 ;  /* 0x000000ab00ab7213 */ /* 0x000fe40000000000 */
[C---:B------:R-:W-:Y:S01]  /*8260*/  HMMA.16816.F32 R24, R148.reuse, R138, R24 ;  /* 0x0000008a9418723c */ /* 0x040fe20000001818 */
[----:B------:R-:W-:Y:S02]  /*8270*/  LDSM.16.M88.4 R136, [R189+0x4000] ;  /* 0x00400000bd88783b */ /* 0x000fe40000000200 */
[----:B------:R-:W-:Y:S02]  /*8280*/  I2FP.F32.S32 R169, R169 ;  /* 0x000000a900a97245 */ /* 0x000fe40000201400 */
[----:B------:R-:W-:Y:S03]  /*8290*/  I2FP.F32.S32 R171, R171 ;  /* 0x000000ab00ab7245 */ /* 0x000fe60000201400 */
        /* <DEDUP_REMOVED lines=28> */
[----:B------:R5:W-:Y:S05]  /*8460*/  LDSM.16.M88.4 R136, [R187+0x4000] ;  /* 0x00400000bb88783b */ /* 0x000bea0000000200 */
[----:B------:R-:W3:Y:S02]  /*8470*/  LDSM.16.M88.4 R148, [R183+0xa000] ;  /* 0x00a00000b794783b */ /* 0x000ee40000000200 */
[C---:B----4-:R-:W-:Y:S08]  /*8480*/  HMMA.16816.F32 R4, R152.reuse, R156, R4 ;  /* 0x0000009c9804723c */ /* 0x050ff00000001804 */
[C---:B------:R-:W-:Y:S01]  /*8490*/  HMMA.16816.F32 R8, R152.reuse, R158, R8 ;  /* 0x0000009e9808723c */ /* 0x040fe20000001808 */
[----:B------:R-:W4:Y:S07]  /*84a0*/  LDSM.16.M88.4 R156, [R183+0xa800] ;  /* 0x00a80000b79c783b */ /* 0x000f2e0000000200 */
[C---:B-1----:R-:W-:Y:S03]  /*84b0*/  HMMA.16816.F32 R12, R152.reuse, R144, R12 ;  /* 0x00000090980c723c */ /* 0x042fe6000000180c */
[----:B-----5:R-:W-:Y:S01]  /*84c0*/  VIADD R187, R170, 0xfffffff8 ;  /* 0xfffffff8aabb7836 */ /* 0x020fe20000000000 */
[----:B------:R-:W-:Y:S04]  /*84d0*/  IADD3 R170, PT, PT, R198, -0x9, -R168 ;  /* 0xfffffff7c6aa7810 */ /* 0x000fe80007ffe8a8 */
[----:B------:R-:W-:Y:S01]  /*84e0*/  IABS R170, R170 ;  /* 0x000000aa00aa7213 */ /* 0x000fe20000000000 */
[C---:B------:R-:W-:Y:S01]  /*84f0*/  HMMA.16816.F32 R16, R152.reuse, R146, R16 ;  /* 0x000000929810723c */ /* 0x040fe20000001810 */
[----:B------:R-:W-:Y:S02]  /*8500*/  LDSM.16.M88.4 R144, [R182+0xa000] ;  /* 0x00a00000b690783b */ /* 0x000fe40000000200 */
[----:B------:R-:W-:Y:S02]  /*8510*/  I2FP.F32.S32 R170, R170 ;  /* 0x000000aa00aa7245 */ /* 0x000fe40000201400 */
[----:B------:R-:W-:Y:S03]  /*8520*/  IABS R187, R187 ;  /* 0x000000bb00bb7213 */ /* 0x000fe60000000000 */
[C---:B--2---:R-:W-:Y:S03]  /*8530*/  HMMA.16816.F32 R20, R152.reuse, R132, R20 ;  /* 0x000000849814723c */ /* 0x044fe60000001814 */
[----:B------:R-:W-:Y:S05]  /*8540*/  I2FP.F32.S32 R187, R187 ;  /* 0x000000bb00bb7245 */ /* 0x000fea0000201400 */
[C---:B------:R-:W-:Y:S01]  /*8550*/  HMMA.16816.F32 R24, R152.reuse, R134, R24 ;  /* 0x000000869818723c */ /* 0x040fe20000001818 */
[----:B------:R1:W2:Y:S07]  /*8560*/  LDSM.16.M88.4 R132, [R184+0x4000] ;  /* 0x00400000b884783b */ /* 0x0002ae0000000200 */
[C---:B---3--:R-:W-:Y:S08]  /*8570*/  HMMA.16816.F32 R28, R152.reuse, R140, R28 ;  /* 0x0000008c981c723c */ /* 0x048ff0000000181c */
[----:B------:R-:W-:Y:S01]  /*8580*/  HMMA.16816.F32 R32, R152, R142, R32 ;  /* 0x0000008e9820723c */ /* 0x000fe20000001820 */
[----:B------:R-:W3:Y:S07]  /*8590*/  LDSM.16.M88.4 R140, [R182+0xa800] ;  /* 0x00a80000b68c783b */ /* 0x000eee0000000200 */
[C---:B------:R-:W-:Y:S05]  /*85a0*/  HMMA.16816.F32 R4, R136.reuse, R148, R4 ;  /* 0x000000948804723c */ /* 0x040fea0000001804 */
[----:B-1----:R-:W-:Y:S01]  /*85b0*/  VIADD R184, R224, 0x8 ;  /* 0x00000008e0b87836 */ /* 0x002fe20000000000 */
[----:B------:R-:W-:Y:S02]  /*85c0*/  IABS R224, R224 ;  /* 0x000000e000e07213 */ /* 0x000fe40000000000 */
[C---:B------:R-:W-:Y:S03]  /*85d0*/  HMMA.16816.F32 R8, R136.reuse, R150, R8 ;  /* 0x000000968808723c */ /* 0x040fe60000001808 */
[----:B------:R-:W-:Y:S02]  /*85e0*/  IABS R184, R184 ;  /* 0x000000b800b87213 */ /* 0x000fe40000000000 */
[----:B------:R-:W-:Y:S02]  /*85f0*/  I2FP.F32.S32 R224, R224 ;  /* 0x000000e000e07245 */ /* 0x000fe40000201400 */
[----:B------:R-:W-:Y:S01]  /*8600*/  I2FP.F32.S32 R184, R184 ;  /* 0x000000b800b87245 */ /* 0x000fe20000201400 */
[C---:B----4-:R-:W-:Y:S08]  /*8610*/  HMMA.16816.F32 R12, R136.reuse, R156, R12 ;  /* 0x0000009c880c723c */ /* 0x050ff0000000180c */
[C---:B------:R-:W-:Y:S08]  /*8620*/  HMMA.16816.F32 R16, R136.reuse, R158, R16 ;  /* 0x0000009e8810723c */ /* 0x040ff00000001810 */
[C---:B------:R-:W-:Y:S08]  /*8630*/  HMMA.16816.F32 R20, R136.reuse, R160, R20 ;  /* 0x000000a08814723c */ /* 0x040ff00000001814 */
[C---:B------:R-:W-:Y:S08]  /*8640*/  HMMA.16816.F32 R24, R136.reuse, R162, R24 ;  /* 0x000000a28818723c */ /* 0x040ff00000001818 */
[C---:B------:R-:W-:Y:S08]  /*8650*/  HMMA.16816.F32 R28, R136.reuse, R164, R28 ;  /* 0x000000a4881c723c */ /* 0x040ff0000000181c */
[----:B------:R-:W-:Y:S01]  /*8660*/  HMMA.16816.F32 R32, R136, R166, R32 ;  /* 0x000000a68820723c */ /* 0x000fe20000001820 */
[----:B------:R-:W1:Y:S07]  /*8670*/  LDSM.16.M88.4 R136, [R182+0xb000] ;  /* 0x00b00000b688783b */ /* 0x000e6e0000000200 */
[C---:B--2---:R-:W-:Y:S08]  /*8680*/  HMMA.16816.F32 R4, R132.reuse, R144, R4 ;  /* 0x000000908404723c */ /* 0x044ff00000001804 */
[C---:B------:R-:W-:Y:S08]  /*8690*/  HMMA.16816.F32 R8, R132.reuse, R146, R8 ;  /* 0x000000928408723c */ /* 0x040ff00000001808 */
[C---:B---3--:R-:W-:Y:S03]  /*86a0*/  HMMA.16816.F32 R12, R132.reuse, R140, R12 ;  /* 0x0000008c840c723c */ /* 0x048fe6000000180c */
[-C--:B------:R-:W-:Y:S01]  /*86b0*/  FFMA.FTZ R4, R169, -R0.reuse, R4 ;  /* 0x80000000a9047223 */ /* 0x080fe20000010004 */
[-C--:B------:R-:W-:Y:S01]  /*86c0*/  FFMA.FTZ R6, R171, -R0.reuse, R6 ;  /* 0x80000000ab067223 */ /* 0x080fe20000010006 */
[--C-:B------:R-:W-:Y:S01]  /*86d0*/  IADD3 R171, PT, PT, R197, -0x9, -R168.reuse ;  /* 0xfffffff7c5ab7810 */ /* 0x100fe20007ffe8a8 */
[----:B------:R-:W-:Y:S01]  /*86e0*/  FFMA.FTZ R7, R184, -R0, R7 ;  /* 0x80000000b8077223 */ /* 0x000fe20000010007 */
[C---:B------:R-:W-:Y:S01]  /*86f0*/  IADD3 R184, PT, PT, R198.reuse, -0x10, -R168 ;  /* 0xfffffff0c6b87810 */ /* 0x040fe20007ffe8a8 */
[C---:B------:R-:W-:Y:S01]  /*8700*/  HMMA.16816.F32 R16, R132.reuse, R142, R16 ;  /* 0x0000008e8410723c */ /* 0x040fe20000001810 */
[----:B------:R-:W2:Y:S01]  /*8710*/  LDSM.16.M88.4 R140, [R182+0xb800] ;  /* 0x00b80000b68c783b */ /* 0x000ea20000000200 */
[----:B------:R-:W-:Y:S04]  /*8720*/  DEPBAR.LE SB0, 0x0 ;  /* 0x000080000000791a */ /* 0x000fe80000000000 */
[----:B------:R-:W-:Y:S01]  /*8730*/  IABS R171, R171 ;  /* 0x000000ab00ab7213 */ /* 0x000fe20000000000 */
[----:B------:R-:W-:Y:S01]  /*8740*/  BAR.SYNC.DEFER_BLOCKING 0x0 ;  /* 0x0000000000007b1d */ /* 0x000fe20000010000 */
[----:B------:R-:W-:Y:S01]  /*8750*/  IABS R184, R184 ;  /* 0x000000b800b87213 */ /* 0x000fe20000000000 */
[C---:B-1----:R-:W-:Y:S05]  /*8760*/  HMMA.16816.F32 R20, R132.reuse, R136, R20 ;  /* 0x000000888414723c */ /* 0x042fea0000001814 */
[-C--:B------:R-:W-:Y:S01]  /*8770*/  FFMA.FTZ R10, R169, -R0.reuse, R10 ;  /* 0x80000000a90a7223 */ /* 0x080fe2000001000a */
[--C-:B------:R-:W-:Y:S01]  /*8780*/  IADD3 R169, PT, PT, R198, -0x18, -R168.reuse ;  /* 0xffffffe8c6a97810 */ /* 0x100fe20007ffe8a8 */
[-C--:B------:R-:W-:Y:S01]  /*8790*/  FFMA.FTZ R9, R170, -R0.reuse, R9 ;  /* 0x80000000aa097223 */ /* 0x080fe20000010009 */
[----:B------:R-:W-:Y:S01]  /*87a0*/  IADD3 R170, PT, PT, R198, -0x19, -R168 ;  /* 0xffffffe7c6aa7810 */ /* 0x000fe20007ffe8a8 */
[C---:B------:R-:W-:Y:S03]  /*87b0*/  HMMA.16816.F32 R24, R132.reuse, R138, R24 ;  /* 0x0000008a8418723c */ /* 0x040fe60000001818 */
[----:B------:R-:W-:Y:S01]  /*87c0*/  IABS R169, R169 ;  /* 0x000000a900a97213 */ /* 0x000fe20000000000 */
[----:B------:R-:W-:Y:S01]  /*87d0*/  FFMA.FTZ R5, R224, -R0, R5 ;  /* 0x80000000e0057223 */ /* 0x000fe20000010005 */
[----:B------:R-:W-:Y:S01]  /*87e0*/  IABS R170, R170 ;  /* 0x000000aa00aa7213 */ /* 0x000fe20000000000 */
[----:B------:R-:W-:Y:S01]  /*87f0*/  FFMA.FTZ R8, R187, -R0, R8 ;  /* 0x80000000bb087223 */ /* 0x000fe20000010008 */
[----:B------:R-:W-:Y:S02]  /*8800*/  I2FP.F32.S32 R169, R169 ;  /* 0x000000a900a97245 */ /* 0x000fe40000201400 */
[----:B------:R-:W-:Y:S02]  /*8810*/  I2FP.F32.S32 R170, R170 ;  /* 0x000000aa00aa7245 */ /* 0x000fe40000201400 */
[----:B------:R-:W-:Y:S01]  /*8820*/  I2FP.F32.S32 R224, R171 ;  /* 0x000000ab00e07245 */ /* 0x000fe20000201400 */
[-C--:B------:R-:W-:Y:S01]  /*8830*/  FFMA.FTZ R16, R169, -R0.reuse, R16 ;  /* 0x80000000a9107223 */ /* 0x080fe20000010010 */
[--C-:B------:R-:W-:Y:S01]  /*8840*/  IADD3 R169, PT, PT, R197, -0x20, -R168.reuse ;  /* 0xffffffe0c5a97810 */ /* 0x100fe20007ffe8a8 */
[-C--:B------:R-:W-:Y:S01]  /*8850*/  FFMA.FTZ R17, R170, -R0.reuse, R17 ;  /* 0x80000000aa117223 */ /* 0x080fe20000010011 */
[----:B------:R-:W-:Y:S01]  /*8860*/  IADD3 R170, PT, PT, R198, -0x21, -R168 ;  /* 0xffffffdfc6aa7810 */ /* 0x000fe20007ffe8a8 */
[----:B------:R-:W-:Y:S01]  /*8870*/  FFMA.FTZ R11, R224, -R0, R11 ;  /* 0x80000000e00b7223 */ /* 0x000fe2000001000b */
[----:B------:R-:W-:Y:S02]  /*8880*/  IABS R169, R169 ;  /* 0x000000a900a97213 */ /* 0x000fe40000000000 */
[----:B------:R-:W-:Y:S02]  /*8890*/  IABS R170, R170 ;  /* 0x000000aa00aa7213 */ /* 0x000fe40000000000 */
[----:B------:R-:W-:Y:S02]  /*88a0*/  I2FP.F32.S32 R169, R169 ;  /* 0x000000a900a97245 */ /* 0x000fe40000201400 */
[----:B------:R-:W-:Y:S01]  /*88b0*/  I2FP.F32.S32 R171, R184 ;  /* 0x000000b800ab7245 */ /* 0x000fe20000201400 */
[C---:B--2---:R-:W-:Y:S03]  /*88c0*/  HMMA.16816.F32 R28, R132.reuse, R140, R28 ;  /* 0x0000008c841c723c */ /* 0x044fe6000000181c */
[----:B------:R-:W-:Y:S01]  /*88d0*/  I2FP.F32.S32 R170, R170 ;  /* 0x000000aa00aa7245 */ /* 0x000fe20000201400 */
[-C--:B------:R-:W-:Y:S01]  /*88e0*/  FFMA.FTZ R22, R169, -R0.reuse, R22 ;  /* 0x80000000a9167223 */ /* 0x080fe20000010016 */
[----:B------:R-:W-:Y:S01]  /*88f0*/  IADD3 R169, PT, PT, R197, -0x28, -R168 ;  /* 0xffffffd8c5a97810 */ /* 0x000fe20007ffe8a8 */
[-C--:B------:R-:W-:Y:S01]  /*8900*/  FFMA.FTZ R12, R171, -R0.reuse, R12 ;  /* 0x80000000ab0c7223 */ /* 0x080fe2000001000c */
[C-C-:B------:R-:W-:Y:S01]  /*8910*/  IADD3 R171, PT, PT, R197.reuse, -0x10, -R168.reuse ;  /* 0xfffffff0c5ab7810 */ /* 0x140fe20007ffe8a8 */
[-C--:B------:R-:W-:Y:S01]  /*8920*/  FFMA.FTZ R21, R170, -R0.reuse, R21 ;  /* 0x80000000aa157223 */ /* 0x080fe20000010015 */
[----:B------:R-:W-:Y:S01]  /*8930*/  IABS R169, R169 ;  /* 0x000000a900a97213 */ /* 0x000fe20000000000 */
[----:B------:R-:W-:Y:S03]  /*8940*/  HMMA.16816.F32 R32, R132, R142, R32 ;  /* 0x0000008e8420723c */ /* 0x000fe60000001820 */
[----:B------:R-:W-:Y:S02]  /*8950*/  I2FP.F32.S32 R169, R169 ;  /* 0x000000a900a97245 */ /* 0x000fe40000201400 */
[C-C-:B------:R-:W-:Y:S02]  /*8960*/  IADD3 R182, PT, PT, R197.reuse, -0x19, -R168.reuse ;  /* 0xffffffe7c5b67810 */ /* 0x140fe40007ffe8a8 */
[----:B------:R-:W-:Y:S01]  /*8970*/  IADD3 R170, PT, PT, R197, -0x29, -R168 ;  /* 0xffffffd7c5aa7810 */ /* 0x000fe20007ffe8a8 */
[----:B------:R-:W-:Y:S01]  /*8980*/  FFMA.FTZ R26, R169, -R0, R26 ;  /* 0x80000000a91a7223 */ /* 0x000fe2000001001a */
[----:B------:R-:W-:Y:S02]  /*8990*/  IABS R171, R171 ;  /* 0x000000ab00ab7213 */ /* 0x000fe40000000000 */
[----:B------:R-:W-:Y:S02]  /*89a0*/  IABS R182, R182 ;  /* 0x000000b600b67213 */ /* 0x000fe40000000000 */
[----:B------:R-:W-:Y:S02]  /*89b0*/  IABS R170, R170 ;  /* 0x000000aa00aa7213 */ /* 0x000fe40000000000 */
[----:B------:R-:W-:Y:S02]  /*89c0*/  IADD3 R169, PT, PT, R198, -0x30, -R168 ;  /* 0xffffffd0c6a97810 */ /* 0x000fe40007ffe8a8 */
[----:B------:R-:W-:Y:S02]  /*89d0*/  I2FP.F32.S32 R171, R171 ;  /* 0x000000ab00ab7245 */ /* 0x000fe40000201400 */
[----:B------:R-:W-:Y:S02]  /*89e0*/  I2FP.F32.S32 R182, R182 ;  /* 0x000000b600b67245 */ /* 0x000fe40000201400 */
[----:B------:R-:W-:Y:S01]  /*89f0*/  I2FP.F32.S32 R170, R170 ;  /* 0x000000aa00aa7245 */ /* 0x000fe20000201400 */
[-C--:B------:R-:W-:Y:S01]  /*8a00*/  FFMA.FTZ R14, R171, -R0.reuse, R14 ;  /* 0x80000000ab0e7223 */ /* 0x080fe2000001000e */
[----:B------:R-:W-:Y:S01]  /*8a10*/  IABS R169, R169 ;  /* 0x000000a900a97213 */ /* 0x000fe20000000000 */
[-C--:B------:R-:W-:Y:S01]  /*8a20*/  FFMA.FTZ R19, R182, -R0.reuse, R19 ;  /* 0x80000000b6137223 */ /* 0x080fe20000010013 */
[--C-:B------:R-:W-:Y:S01]  /*8a30*/  IADD3 R132, PT, PT, R198, -0x38, -R168.reuse ;  /* 0xffffffc8c6847810 */ /* 0x100fe20007ffe8a8 */
[-C--:B------:R-:W-:Y:S01]  /*8a40*/  FFMA.FTZ R27, R170, -R0.reuse, R27 ;  /* 0x80000000aa1b7223 */ /* 0x080fe2000001001b */
[C-C-:B------:R-:W-:Y:S02]  /*8a50*/  IADD3 R184, PT, PT, R197.reuse, -0x11, -R168.reuse ;  /* 0xffffffefc5b87810 */ /* 0x140fe40007ffe8a8 */
[C-C-:B------:R-:W-:Y:S02]  /*8a60*/  IADD3 R171, PT, PT, R198.reuse, -0x20, -R168.reuse ;  /* 0xffffffe0c6ab7810 */ /* 0x140fe40007ffe8a8 */
[----:B------:R-:W-:Y:S02]  /*8a70*/  I2FP.F32.S32 R169, R169 ;  /* 0x000000a900a97245 */ /* 0x000fe40000201400 */
[C-C-:B------:R-:W-:Y:S02]  /*8a80*/  IADD3 R182, PT, PT, R198.reuse, -0x29, -R168.reuse ;  /* 0xffffffd7c6b67810 */ /* 0x140fe40007ffe8a8 */
[----:B------:R-:W-:Y:S01]  /*8a90*/  IADD3 R133, PT, PT, R197, -0x30, -R168 ;  /* 0xffffffd0c5857810 */ /* 0x000fe20007ffe8a8 */
[----:B------:R-:W-:Y:S01]  /*8aa0*/  FFMA.FTZ R28, R169, -R0, R28 ;  /* 0x80000000a91c7223 */ /* 0x000fe2000001001c */
[--C-:B------:R-:W-:Y:S02]  /*8ab0*/  IADD3 R170, PT, PT, R197, -0x31, -R168.reuse ;  /* 0xffffffcfc5aa7810 */ /* 0x100fe40007ffe8a8 */
[----:B------:R-:W-:Y:S02]  /*8ac0*/  IADD3 R224, PT, PT, R198, -0x11, -R168 ;  /* 0xffffffefc6e07810 */ /* 0x000fe40007ffe8a8 */
[----:B------:R-:W-:Y:S02]  /*8ad0*/  IABS R132, R132 ;  /* 0x0000008400847213 */ /* 0x000fe40000000000 */
[----:B------:R-:W-:Y:S02]  /*8ae0*/  IABS R184, R184 ;  /* 0x000000b800b87213 */ /* 0x000fe40000000000 */
[----:B------:R-:W-:Y:S02]  /*8af0*/  IABS R171, R171 ;  /* 0x000000ab00ab7213 */ /* 0x000fe40000000000 */
[----:B------:R-:W-:Y:S02]  /*8b00*/  IABS R182, R182 ;  /* 0x000000b600b67213 */ /* 0x000fe40000000000 */
[----:B------:R-:W-:Y:S02]  /*8b10*/  IABS R133, R133 ;  /* 0x0000008500857213 */ /* 0x000fe40000000000 */
[----:B------:R-:W-:Y:S02]  /*8b20*/  IABS R170, R170 ;  /* 0x000000aa00aa7213 */ /* 0x000fe40000000000 */
[----:B------:R-:W-:Y:S02]  /*8b30*/  IABS R224, R224 ;  /* 0x000000e000e07213 */ /* 0x000fe40000000000 */
[----:B------:R-:W-:Y:S02]  /*8b40*/  I2FP.F32.S32 R169, R132 ;  /* 0x0000008400a97245 */ /* 0x000fe40000201400 */
[----:B------:R-:W-:Y:S02]  /*8b50*/  I2FP.F32.S32 R184, R184 ;  /* 0x000000b800b87245 */ /* 0x000fe40000201400 */
[----:B------:R-:W-:Y:S01]  /*8b60*/  I2FP.F32.S32 R171, R171 ;  /* 0x000000ab00ab7245 */ /* 0x000fe20000201400 */
[----:B------:R-:W-:Y:S01]  /*8b70*/  FFMA.FTZ R32, R169, -R0, R32 ;  /* 0x80000000a9207223 */ /* 0x000fe20000010020 */
[----:B------:R-:W-:Y:S01]  /*8b80*/  I2FP.F32.S32 R182, R182 ;  /* 0x000000b600b67245 */ /* 0x000fe20000201400 */
[-C--:B------:R-:W-:Y:S01]  /*8b90*/  FFMA.FTZ R15, R184, -R0.reuse, R15 ;  /* 0x80000000b80f7223 */ /* 0x080fe2000001000f */
[----:B------:R-:W-:Y:S01]  /*8ba0*/  I2FP.F32.S32 R133, R133 ;  /* 0x0000008500857245 */ /* 0x000fe20000201400 */
[----:B------:R-:W-:Y:S01]  /*8bb0*/  FFMA.FTZ R20, R171, -R0, R20 ;  /* 0x80000000ab147223 */ /* 0x000fe20000010014 */
[----:B------:R-:W-:Y:S01]  /*8bc0*/  I2FP.F32.S32 R170, R170 ;  /* 0x000000aa00aa7245 */ /* 0x000fe20000201400 */
[----:B------:R-:W-:Y:S01]  /*8bd0*/  FFMA.FTZ R25, R182, -R0, R25 ;  /* 0x80000000b6197223 */ /* 0x000fe20000010019 */
[----:B------:R-:W-:Y:S01]  /*8be0*/  I2FP.F32.S32 R224, R224 ;  /* 0x000000e000e07245 */ /* 0x000fe20000201400 */
[-C--:B------:R-:W-:Y:S01]  /*8bf0*/  FFMA.FTZ R30, R133, -R0.reuse, R30 ;  /* 0x80000000851e7223 */ /* 0x080fe2000001001e */
[C-C-:B------:R-:W-:Y:S01]  /*8c00*/  IADD3 R187, PT, PT, R197.reuse, -0x18, -R168.reuse ;  /* 0xffffffe8c5bb7810 */ /* 0x140fe20007ffe8a8 */
[----:B------:R-:W-:Y:S01]  /*8c10*/  FFMA.FTZ R31, R170, -R0, R31 ;  /* 0x80000000aa1f7223 */ /* 0x000fe2000001001f */
[----:B------:R-:W-:Y:S01]  /*8c20*/  FMNMX3.FTZ R169, R2, R4, R5, !PT ;  /* 0x0000000402a97276 */ /* 0x000fe20007810005 */
[----:B------:R-:W-:Y:S01]  /*8c30*/  FFMA.FTZ R13, R224, -R0, R13 ;  /* 0x80000000e00d7223 */ /* 0x000fe2000001000d */
[----:B------:R-:W-:Y:S02]  /*8c40*/  IABS R187, R187 ;  /* 0x000000bb00bb7213 */ /* 0x000fe40000000000 */
[C-C-:B------:R-:W-:Y:S02]  /*8c50*/  IADD3 R184, PT, PT, R197.reuse, -0x21, -R168.reuse ;  /* 0xffffffdfc5b87810 */ /* 0x140fe40007ffe8a8 */
[C-C-:B------:R-:W-:Y:S02]  /*8c60*/  IADD3 R171, PT, PT, R198.reuse, -0x28, -R168.reuse ;  /* 0xffffffd8c6ab7810 */ /* 0x140fe40007ffe8a8 */
[C-C-:B------:R-:W-:Y:S02]  /*8c70*/  IADD3 R182, PT, PT, R198.reuse, -0x31, -R168.reuse ;  /* 0xffffffcfc6b67810 */ /* 0x140fe40007ffe8a8 */
[--C-:B------:R-:W-:Y:S02]  /*8c80*/  IADD3 R170, PT, PT, R198, -0x39, -R168.reuse ;  /* 0xffffffc7c6aa7810 */ /* 0x100fe40007ffe8a8 */
[C-C-:B------:R-:W-:Y:S02]  /*8c90*/  IADD3 R133, PT, PT, R197.reuse, -0x38, -R168.reuse ;  /* 0xffffffc8c5857810 */ /* 0x140fe40007ffe8a8 */
        /* <DEDUP_REMOVED lines=11> */
[----:B------:R-:W-:Y:S01]  /*8d50*/  IABS R182, R182 ;  /* 0x000000b600b67213 */ /* 0x000fe20000000000 */
[-C--:B------:R-:W-:Y:S01]  /*8d60*/  FFMA.FTZ R23, R184, -R0.reuse, R23 ;  /* 0x80000000b8177223 */ /* 0x080fe20000010017 */
[----:B------:R-:W-:Y:S01]  /*8d70*/  IABS R133, R133 ;  /* 0x0000008500857213 */ /* 0x000fe20000000000 */
[----:B------:R-:W-:Y:S01]  /*8d80*/  FFMA.FTZ R24, R171, -R0, R24 ;  /* 0x80000000ab187223 */ /* 0x000fe20000010018 */
[----:B------:R-:W-:Y:S02]  /*8d90*/  IABS R132, R132 ;  /* 0x0000008400847213 */ /* 0x000fe40000000000 */
[----:B------:R-:W-:Y:S02]  /*8da0*/  FMNMX3.FTZ R168, R168, R14, R15, !PT ;  /* 0x0000000ea8a87276 */ /* 0x000fe4000781000f */
        /* <DEDUP_REMOVED lines=11> */
[----:B------:R-:W-:Y:S02]  /*8e60*/  FMNMX3.FTZ R132, R168, R22, R23, !PT ;  /* 0x00000016a8847276 */ /* 0x000fe40007810017 */
[----:B------:R-:W-:Y:S01]  /*8e70*/  FMNMX3.FTZ R133, R169, R24, R25, !PT ;  /* 0x00000018a9857276 */ /* 0x000fe20007810019 */
[----:B------:R-:W-:Y:S01]  /*8e80*/  FFMA.FTZ R33, R170, -R0, R33 ;  /* 0x80000000aa217223 */ /* 0x000fe20000010021 */
[----:B------:R-:W-:Y:S02]  /*8e90*/  FMNMX3.FTZ R132, R132, R26, R27, !PT ;  /* 0x0000001a84847276 */ /* 0x000fe4000781001b */
[----:B------:R-:W-:Y:S02]  /*8ea0*/  FMNMX3.FTZ R133, R133, R28, R29, !PT ;  /* 0x0000001c85857276 */ /* 0x000fe4000781001d */
[----:B------:R-:W-:Y:S02]  /*8eb0*/  FMNMX3.FTZ R132, R132, R30, R31, !PT ;  /* 0x0000001e84847276 */ /* 0x000fe4000781001f */
[----:B------:R-:W-:Y:S01]  /*8ec0*/  FMNMX3.FTZ R133, R133, R32, R33, !PT ;  /* 0x0000002085857276 */ /* 0x000fe20007810021 */
[----:B------:R-:W-:Y:S06]  /*8ed0*/  @P4 BRA `(.L_x_999) ;  /* 0xffffffe000404947 */ /* 0x000fec000383ffff */
.L_x_998:
[----:B-1----:R-:W-:Y:S01]  /*8ee0*/  LOP3.LUT R135, R235, R217, R223, 0x96, !PT ;  /* 0x000000d9eb877212 */ /* 0x002fe200078e96df */
[----:B------:R-:W1:Y:S01]  /*8ef0*/  SHFL.BFLY PT, R134, R133, 0x2, 0x1f ;  /* 0x0c401f0085867f89 */ /* 0x000e6200000e0000 */
[----:B------:R-:W-:Y:S02]  /*8f00*/  FMNMX3.FTZ R132, R132, R34, R35, !PT ;  /* 0x0000002284847276 */ /* 0x000fe40007810023 */
[C---:B------:R-:W-:Y:S01]  /*8f10*/  IADD3 R231, PT, PT, R222.reuse, 0x3c6ef372, RZ ;  /* 0x3c6ef372dee77810 */ /* 0x040fe20007ffe0ff */
[----:B------:R-:W-:Y:S01]  /*8f20*/  IMAD.WIDE.U32 R152, R135, -0x326172a9, RZ ;  /* 0xcd9e8d5787987825 */ /* 0x000fe200078e00ff */
[----:B------:R-:W-:Y:S03]  /*8f30*/  IADD3 R233, PT, PT, R222, -0x61c88647, RZ ;  /* 0x9e3779b9dee97810 */ /* 0x000fe60007ffe0ff */
[----:B------:R-:W2:Y:S01]  /*8f40*/  SHFL.BFLY PT, R135, R132, 0x2, 0x1f ;  /* 0x0c401f0084877f89 */ /* 0x000ea200000e0000 */
[----:B------:R-:W-:Y:S02]  /*8f50*/  IADD3 R163, PT, PT, R223, 0x32370b8f, RZ ;  /* 0x32370b8fdfa37810 */ /* 0x000fe40007ffe0ff */
[----:B------:R-:W-:Y:S02]  /*8f60*/  LOP3.LUT R152, R213, R231, R152, 0x96, !PT ;  /* 0x000000e7d5987212 */ /* 0x000fe400078e9698 */
[----:B------:R-:W-:Y:S02]  /*8f70*/  LOP3.LUT R136, R220, R233, R153, 0x96, !PT ;  /* 0x000000e9dc887212 */ /* 0x000fe400078e9699 */
[C---:B------:R-:W-:Y:S01]  /*8f80*/  IADD3 R229, PT, PT, R223.reuse, 0x76cf5d0a, RZ ;  /* 0x76cf5d0adfe57810 */ /* 0x040fe20007ffe0ff */
[----:B------:R-:W-:Y:S01]  /*8f90*/  IMAD.WIDE.U32 R152, R152, -0x2daee0ad, RZ ;  /* 0xd2511f5398987825 */ /* 0x000fe200078e00ff */
[C---:B------:R-:W-:Y:S02]  /*8fa0*/  IADD3 R162, PT, PT, R223.reuse, -0x126145ec, RZ ;  /* 0xed9eba14dfa27810 */ /* 0x040fe40007ffe0ff */
[----:B------:R-:W-:Y:S01]  /*8fb0*/  IADD3 R161, PT, PT, R223, -0x56f99767, RZ ;  /* 0xa9066899dfa17810 */ /* 0x000fe20007ffe0ff */
[----:B------:R-:W-:Y:S01]  /*8fc0*/  IMAD.WIDE.U32 R150, R136, -0x2daee0ad, RZ ;  /* 0xd2511f5388967825 */ /* 0x000fe200078e00ff */
[----:B------:R-:W-:Y:S02]  /*8fd0*/  LOP3.LUT R165, R181, 0x200, R174, 0xf8, !PT ;  /* 0x00000200b5a57812 */ /* 0x000fe400078ef8ae */
[----:B------:R-:W-:Y:S02]  /*8fe0*/  IADD3 R230, PT, PT, R223, 0x646e171e, RZ ;  /* 0x646e171edfe67810 */ /* 0x000fe40007ffe0ff */
[----:B------:R-:W-:Y:S02]  /*8ff0*/  LOP3.LUT R150, R163, R150, R153, 0x96, !PT ;  /* 0x00000096a3967212 */ /* 0x000fe400078e9699 */
[----:B------:R-:W-:Y:S02]  /*9000*/  LOP3.LUT R136, R214, R229, R151, 0x96, !PT ;  /* 0x000000e5d6887212 */ /* 0x000fe400078e9697 */
[----:B------:R-:W-:Y:S01]  /*9010*/  LEA R165, R165, UR5, 0x1 ;  /* 0x00000005a5a57c11 */ /* 0x000fe2000f8e08ff */
[----:B------:R-:W-:Y:S01]  /*9020*/  IMAD.WIDE.U32 R150, R150, -0x326172a9, RZ ;  /* 0xcd9e8d5796967825 */ /* 0x000fe200078e00ff */
[----:B------:R-:W-:Y:S02]  /*9030*/  IADD3 R235, PT, PT, R235, 0x1, RZ ;  /* 0x00000001ebeb7810 */ /* 0x000fe40007ffe0ff */
[----:B-1----:R-:W-:Y:S01]  /*9040*/  FMNMX.FTZ R134, R133, R134, !PT ;  /* 0x0000008685867209 */ /* 0x002fe20007810000 */
[----:B------:R-:W-:Y:S01]  /*9050*/  IMAD.WIDE.U32 R148, R136, -0x326172a9, RZ ;  /* 0xcd9e8d5788947825 */ /* 0x000fe200078e00ff */
[----:B--2---:R-:W-:Y:S03]  /*9060*/  FMNMX.FTZ R135, R132, R135, !PT ;  /* 0x0000008784877209 */ /* 0x004fe60007810000 */
[----:B------:R-:W1:Y:S01]  /*9070*/  SHFL.BFLY PT, R133, R134, 0x1, 0x1f ;  /* 0x0c201f0086857f89 */ /* 0x000e6200000e0000 */
[----:B------:R-:W-:Y:S02]  /*9080*/  LOP3.LUT R136, R212, R203, R149, 0x96, !PT ;  /* 0x000000cbd4887212 */ /* 0x000fe400078e9695 */
[----:B------:R-:W-:Y:S05]  /*9090*/  LOP3.LUT R148, R202, R148, R151, 0x96, !PT ;  /* 0x00000094ca947212 */ /* 0x000fea00078e9697 */
[----:B------:R-:W2:Y:S01]  /*90a0*/  SHFL.BFLY PT, R132, R135, 0x1, 0x1f ;  /* 0x0c201f0087847f89 */ /* 0x000ea200000e0000 */
[----:B------:R-:W-:Y:S04]  /*90b0*/  IMAD.WIDE.U32 R136, R136, -0x2daee0ad, RZ ;  /* 0xd2511f5388887825 */ /* 0x000fe800078e00ff */
[----:B------:R-:W-:Y:S01]  /*90c0*/  IMAD.WIDE.U32 R148, R148, -0x2daee0ad, RZ ;  /* 0xd2511f5394947825 */ /* 0x000fe200078e00ff */
[----:B------:R-:W-:Y:S04]  /*90d0*/  LOP3.LUT R152, R162, R152, R137, 0x96, !PT ;  /* 0x00000098a2987212 */ /* 0x000fe800078e9689 */
[----:B------:R-:W-:Y:S01]  /*90e0*/  LOP3.LUT R136, R161, R136, R149, 0x96, !PT ;  /* 0x00000088a1887212 */ /* 0x000fe200078e9695 */
[----:B------:R-:W-:Y:S04]  /*90f0*/  IMAD.WIDE.U32 R152, R152, -0x326172a9, RZ ;  /* 0xcd9e8d5798987825 */ /* 0x000fe800078e00ff */
[----:B------:R-:W-:Y:S01]  /*9100*/  IMAD.WIDE.U32 R140, R136, -0x326172a9, RZ ;  /* 0xcd9e8d57888c7825 */ /* 0x000fe200078e00ff */
[----:B------:R-:W-:Y:S02]  /*9110*/  LOP3.LUT R150, R201, R150, R153, 0x96, !PT ;  /* 0x00000096c9967212 */ /* 0x000fe400078e9699 */
[----:B-1----:R-:W-:Y:S02]  /*9120*/  FMNMX.FTZ R133, R134, R133, !PT ;  /* 0x0000008586857209 */ /* 0x002fe40007810000 */
[----:B------:R-:W-:Y:S01]  /*9130*/  LOP3.LUT R137, R200, R152, R141, 0x96, !PT ;  /* 0x00000098c8897212 */ /* 0x000fe200078e968d */
[----:B------:R-:W-:Y:S01]  /*9140*/  IMAD.WIDE.U32 R150, R150, -0x2daee0ad, RZ ;  /* 0xd2511f5396967825 */ /* 0x000fe200078e00ff */
[----:B--2---:R-:W-:Y:S01]  /*9150*/  FMNMX.FTZ R132, R135, R132, !PT ;  /* 0x0000008487847209 */ /* 0x004fe20007810000 */
[----:B------:R-:W-:Y:S02]  /*9160*/  LDSM.16.MT88.4 R152, [R165+0xe800] ;  /* 0x00e80000a598783b */ /* 0x000fe40000004200 */
[C---:B------:R-:W-:Y:S01]  /*9170*/  FMUL.FTZ R186, R133.reuse, UR4 ;  /* 0x0000000485ba7c20 */ /* 0x040fe20008410000 */
[C---:B------:R-:W-:Y:S01]  /*9180*/  FSETP.NEU.FTZ.AND P0, PT, R133.reuse, -INF , PT ;  /* 0xff8000008500780b */ /* 0x040fe20003f1d000 */
[----:B------:R-:W1:Y:S01]  /*9190*/  LDC R135, c[0x0][0x4f8] ;  /* 0x00013e00ff877b82 */ /* 0x000e620000000800 */
[----:B------:R-:W-:Y:S01]  /*91a0*/  PRMT R139, R140, 0x7773, RZ ;  /* 0x000077738c8b7816 */ /* 0x000fe200000000ff */
[----:B------:R-:W-:Y:S01]  /*91b0*/  FMUL.FTZ R185, R132, UR4 ;  /* 0x0000000484b97c20 */ /* 0x000fe20008410000 */
[----:B------:R-:W-:Y:S01]  /*91c0*/  FSEL R186, R186, RZ, P0 ;  /* 0x000000ffbaba7208 */ /* 0x000fe20000000000 */
[----:B------:R-:W-:Y:S01]  /*91d0*/  FADD.FTZ R2, -R133, R2 ;  /* 0x0000000285027221 */ /* 0x000fe20000010100 */
[----:B------:R-:W-:Y:S02]  /*91e0*/  PRMT R134, R140, 0x7772, RZ ;  /* 0x000077728c867816 */ /* 0x000fe400000000ff */
[----:B------:R-:W-:Y:S01]  /*91f0*/  MOV R136, R140 ;  /* 0x0000008c00887202 */ /* 0x000fe20000000f00 */
[--C-:B------:R-:W-:Y:S01]  /*9200*/  FFMA.FTZ R168, R8, UR4, -R186.reuse ;  /* 0x0000000408a87c23 */ /* 0x100fe200080108ba */
[----:B------:R-:W-:Y:S01]  /*9210*/  PRMT R138, R140, 0x7771, RZ ;  /* 0x000077718c8a7816 */ /* 0x000fe200000000ff */
[--C-:B------:R-:W-:Y:S01]  /*9220*/  FFMA.FTZ R167, R9, UR4, -R186.reuse ;  /* 0x0000000409a77c23 */ /* 0x100fe200080108ba */
[----:B------:R-:W-:Y:S01]  /*9230*/  LOP3.LUT R140, R137, 0xffff, RZ, 0xc0, !PT ;  /* 0x0000ffff898c7812 */ /* 0x000fe200078ec0ff */
[--C-:B------:R-:W-:Y:S01]  /*9240*/  FFMA.FTZ R184, R4, UR4, -R186.reuse ;  /* 0x0000000404b87c23 */ /* 0x100fe200080108ba */
[----:B------:R-:W-:Y:S01]  /*9250*/  FSETP.NEU.FTZ.AND P0, PT, R132, -INF , PT ;  /* 0xff8000008400780b */ /* 0x000fe20003f1d000 */
[----:B------:R-:W-:Y:S01]  /*9260*/  FFMA.FTZ R182, R5, UR4, -R186 ;  /* 0x0000000405b67c23 */ /* 0x000fe200080108ba */
[----:B------:R-:W-:Y:S01]  /*9270*/  PRMT R8, R137, 0x7632, R8 ;  /* 0x0000763289087816 */ /* 0x000fe20000000008 */
[----:B------:R-:W-:Y:S01]  /*9280*/  MUFU.EX2 R168, R168 ;  /* 0x000000a800a87308 */ /* 0x000fe20000000800 */
[----:B------:R-:W-:Y:S01]  /*9290*/  SHF.R.U32.HI R9, RZ, 0x8, R140 ;  /* 0x00000008ff097819 */ /* 0x000fe2000001168c */
[--C-:B------:R-:W-:Y:S01]  /*92a0*/  FFMA.FTZ R234, R24, UR4, -R186.reuse ;  /* 0x0000000418ea7c23 */ /* 0x100fe200080108ba */
[----:B------:R-:W-:Y:S01]  /*92b0*/  PRMT R134, R134, 0x5410, R139 ;  /* 0x0000541086867816 */ /* 0x000fe2000000008b */
[----:B------:R-:W2:Y:S01]  /*92c0*/  LDSM.16.MT88.4 R140, [R165+0xc000] ;  /* 0x00c00000a58c783b */ /* 0x000ea20000004200 */
[----:B------:R-:W-:Y:S05]  /*92d0*/  FSEL R185, R185, RZ, P0 ;  /* 0x000000ffb9b97208 */ /* 0x000fea0000000000 */
[----:B------:R-:W3:Y:S01]  /*92e0*/  MUFU.EX2 R167, R167 ;  /* 0x000000a700a77308 */ /* 0x000ee20000000800 */
[----:B------:R-:W-:Y:S01]  /*92f0*/  LOP3.LUT R139, R136, 0xff, RZ, 0xc0, !PT ;  /* 0x000000ff888b7812 */ /* 0x000fe200078ec0ff */
[--C-:B------:R-:W-:Y:S01]  /*9300*/  FFMA.FTZ R226, R12, UR4, -R186.reuse ;  /* 0x000000040ce27c23 */ /* 0x100fe200080108ba */
[----:B------:R-:W-:Y:S01]  /*9310*/  LOP3.LUT R136, R137, 0xff, RZ, 0xc0, !PT ;  /* 0x000000ff89887812 */ /* 0x000fe200078ec0ff */
[--C-:B------:R-:W-:Y:S01]  /*9320*/  FFMA.FTZ R181, R6, UR4, -R185.reuse ;  /* 0x0000000406b57c23 */ /* 0x100fe200080108b9 */
[----:B------:R-:W-:Y:S01]  /*9330*/  LOP3.LUT R4, R8, 0xff, RZ, 0xc0, !PT ;  /* 0x000000ff08047812 */ /* 0x000fe200078ec0ff */
[----:B------:R-:W-:Y:S01]  /*9340*/  FFMA.FTZ R169, R10, UR4, -R185 ;  /* 0x000000040aa97c23 */ /* 0x000fe200080108b9 */
[----:B------:R-:W-:Y:S01]  /*9350*/  SHF.R.U32.HI R137, RZ, 0x18, R137 ;  /* 0x00000018ff897819 */ /* 0x000fe20000011689 */
[--C-:B------:R-:W-:Y:S01]  /*9360*/  FFMA.FTZ R170, R11, UR4, -R185.reuse ;  /* 0x000000040baa7c23 */ /* 0x100fe200080108b9 */
[----:B------:R-:W-:Y:S01]  /*9370*/  FFMA.FTZ R171, R7, UR4, -R185 ;  /* 0x0000000407ab7c23 */ /* 0x000fe200080108b9 */
[----:B------:R-:W-:Y:S01]  /*9380*/  LOP3.LUT R8, R134, 0xff00ff, RZ, 0xc0, !PT ;  /* 0x00ff00ff86087812 */ /* 0x000fe200078ec0ff */
[----:B------:R-:W-:Y:S01]  /*9390*/  MUFU.EX2 R184, R184 ;  /* 0x000000b800b87308 */ /* 0x000fe20000000800 */
[----:B------:R-:W-:Y:S01]  /*93a0*/  PRMT R6, R4, 0x5410, R137 ;  /* 0x0000541004067816 */ /* 0x000fe20000000089 */
[----:B------:R-:W-:Y:S01]  /*93b0*/  FADD.FTZ R4, -R132, R3 ;  /* 0x0000000384047221 */ /* 0x000fe20000010100 */
[----:B------:R-:W-:Y:S01]  /*93c0*/  FMUL.FTZ R3, R2, UR4 ;  /* 0x0000000402037c20 */ /* 0x000fe20008410000 */
[----:B------:R-:W-:Y:S06]  /*93d0*/  IADD3 R134, PT, PT, R172, R165, RZ ;  /* 0x000000a5ac867210 */ /* 0x000fec0007ffe0ff */
[----:B------:R-:W-:Y:S01]  /*93e0*/  MUFU.EX2 R169, R169 ;  /* 0x000000a900a97308 */ /* 0x000fe20000000800 */
[----:B------:R-:W-:Y:S01]  /*93f0*/  FMUL.FTZ R2, R4, UR4 ;  /* 0x0000000404027c20 */ /* 0x000fe20008410000 */
[----:B-1----:R-:W-:Y:S01]  /*9400*/  LOP3.LUT R135, R135, 0xff, RZ, 0xc0, !PT ;  /* 0x000000ff87877812 */ /* 0x002fe200078ec0ff */
[--C-:B------:R-:W-:Y:S07]  /*9410*/  FFMA.FTZ R189, R18, UR4, -R185.reuse ;  /* 0x0000000412bd7c23 */ /* 0x100fee00080108b9 */
[----:B------:R-:W1:Y:S01]  /*9420*/  MUFU.EX2 R170, R170 ;  /* 0x000000aa00aa7308 */ /* 0x000e620000000800 */
[----:B------:R-:W4:Y:S01]  /*9430*/  LDSM.16.MT88.4 R144, [R134+0xc000] ;  /* 0x00c000008690783b */ /* 0x000f220000004200 */
[----:B------:R-:W-:Y:S01]  /*9440*/  LEA R183, R135, R135, 0x10 ;  /* 0x0000008787b77211 */ /* 0x000fe200078e80ff */
[----:B------:R-:W-:Y:S07]  /*9450*/  FFMA.FTZ R224, R19, UR4, -R185 ;  /* 0x0000000413e07c23 */ /* 0x000fee00080108b9 */
[----:B------:R-:W5:Y:S01]  /*9460*/  MUFU.EX2 R182, R182 ;  /* 0x000000b600b67308 */ /* 0x000f620000000800 */
[----:B------:R-:W-:Y:S01]  /*9470*/  PRMT R136, R136, 0x5410, R9 ;  /* 0x0000541088887816 */ /* 0x000fe20000000009 */
[----:B------:R-:W-:Y:S01]  /*9480*/  FFMA.FTZ R227, R13, UR4, -R186 ;  /* 0x000000040de37c23 */ /* 0x000fe200080108ba */
[----:B------:R-:W-:Y:S07]  /*9490*/  PRMT R138, R139, 0x5410, R138 ;  /* 0x000054108b8a7816 */ /* 0x000fee000000008a */
[----:B------:R-:W-:Y:S01]  /*94a0*/  MUFU.EX2 R181, R181 ;  /* 0x000000b500b57308 */ /* 0x000fe20000000800 */
[--C-:B------:R-:W-:Y:S01]  /*94b0*/  HSET2.LE.AND R139, R8, R183.reuse, PT ;  /* 0x000000b7088b7233 */ /* 0x100fe20003803000 */
[----:B------:R-:W-:Y:S01]  /*94c0*/  LDSM.16.MT88.4 R156, [R134+0xe800] ;  /* 0x00e80000869c783b */ /* 0x000fe20000004200 */
[----:B------:R-:W-:Y:S07]  /*94d0*/  IADD3 R8, PT, PT, R165, 0xc000, RZ ;  /* 0x0000c000a5087810 */ /* 0x000fee0007ffe0ff */
[----:B------:R-:W2:Y:S01]  /*94e0*/  MUFU.EX2 R171, R171 ;  /* 0x000000ab00ab7308 */ /* 0x000ea20000000800 */
[--C-:B------:R-:W-:Y:S01]  /*94f0*/  HSET2.LE.AND R138, R138, R183.reuse, PT ;  /* 0x000000b78a8a7233 */ /* 0x100fe20003803000 */
[--C-:B------:R-:W-:Y:S01]  /*9500*/  FFMA.FTZ R228, R14, UR4, -R185.reuse ;  /* 0x000000040ee47c23 */ /* 0x100fe200080108b9 */
[--C-:B------:R-:W-:Y:S07]  /*9510*/  HSET2.LE.AND R136, R136, R183.reuse, PT ;  /* 0x000000b788887233 */ /* 0x100fee0003803000 */
[----:B------:R-:W4:Y:S01]  /*9520*/  MUFU.EX2 R3, R3 ;  /* 0x0000000300037308 */ /* 0x000f220000000800 */
[--C-:B------:R-:W-:Y:S01]  /*9530*/  HSET2.LE.AND R137, R6, R183.reuse, PT ;  /* 0x000000b706897233 */ /* 0x100fe20003803000 */
[--C-:B------:R-:W-:Y:S01]  /*9540*/  FFMA.FTZ R225, R15, UR4, -R185.reuse ;  /* 0x000000040fe17c23 */ /* 0x100fe200080108b9 */
[----:B---3--:R-:W-:Y:S07]  /*9550*/  F2FP.F16.F32.PACK_AB R7, R167, R168 ;  /* 0x000000a8a707723e */ /* 0x008fee00000000ff */
[----:B------:R-:W3:Y:S01]  /*9560*/  MUFU.EX2 R2, R2 ;  /* 0x0000000200027308 */ /* 0x000ee20000000800 */
[----:B-1----:R-:W-:Y:S01]  /*9570*/  F2FP.F16.F32.PACK_AB R6, R170, R169 ;  /* 0x000000a9aa06723e */ /* 0x002fe200000000ff */
[----:B------:R-:W-:Y:S01]  /*9580*/  FFMA.FTZ R232, R21, UR4, -R186 ;  /* 0x0000000415e87c23 */ /* 0x000fe200080108ba */
[----:B-----5:R-:W-:Y:S07]  /*9590*/  F2FP.F16.F32.PACK_AB R5, R182, R184 ;  /* 0x000000b8b605723e */ /* 0x020fee00000000ff */
[----:B------:R-:W-:Y:S01]  /*95a0*/  MUFU.EX2 R189, R189 ;  /* 0x000000bd00bd7308 */ /* 0x000fe20000000800 */
[----:B------:R-:W-:Y:S01]  /*95b0*/  IADD3 R135, PT, PT, R165, 0xc040, RZ ;  /* 0x0000c040a5877810 */ /* 0x000fe20007ffe0ff */
[----:B------:R-:W-:Y:S01]  /*95c0*/  FFMA.FTZ R238, R22, UR4, -R185 ;  /* 0x0000000416ee7c23 */ /* 0x000fe200080108b9 */
[----:B--2---:R-:W-:Y:S07]  /*95d0*/  F2FP.F16.F32.PACK_AB R4, R171, R181 ;  /* 0x000000b5ab04723e */ /* 0x004fee00000000ff */
[----:B------:R-:W1:Y:S01]  /*95e0*/  MUFU.EX2 R224, R224 ;  /* 0x000000e000e07308 */ /* 0x000e620000000800 */
[----:B------:R-:W-:Y:S01]  /*95f0*/  @P2 IADD3 R135, PT, PT, R8, -0x40, RZ ;  /* 0xffffffc008872810 */ /* 0x000fe20007ffe0ff */
[----:B----4-:R-:W-:Y:S01]  /*9600*/  FMUL.FTZ R8, R3, R124 ;  /* 0x0000007c03087220 */ /* 0x010fe20000410000 */
[----:B------:R-:W-:Y:S01]  /*9610*/  LOP3.LUT R138, R7, R138, RZ, 0xc0, !PT ;  /* 0x0000008a078a7212 */ /* 0x000fe200078ec0ff */
[----:B------:R-:W-:Y:S01]  /*9620*/  FMUL.FTZ R9, R3, R125 ;  /* 0x0000007d03097220 */ /* 0x000fe20000410000 */
[----:B------:R-:W-:Y:S01]  /*9630*/  LOP3.LUT R139, R6, R139, RZ, 0xc0, !PT ;  /* 0x0000008b068b7212 */ /* 0x000fe200078ec0ff */
[----:B---3--:R-:W-:Y:S01]  /*9640*/  FMUL.FTZ R6, R2, R130 ;  /* 0x0000008202067220 */ /* 0x008fe20000410000 */
[----:B------:R-:W-:Y:S01]  /*9650*/  LOP3.LUT R136, R5, R136, RZ, 0xc0, !PT ;  /* 0x0000008805887212 */ /* 0x000fe200078ec0ff */
[C---:B------:R-:W-:Y:S01]  /*9660*/  FMUL.FTZ R5, R3.reuse, R129 ;  /* 0x0000008103057220 */ /* 0x040fe20000410000 */
[----:B------:R-:W-:Y:S01]  /*9670*/  LOP3.LUT R137, R4, R137, RZ, 0xc0, !PT ;  /* 0x0000008904897212 */ /* 0x000fe200078ec0ff */
[C---:B------:R-:W-:Y:S01]  /*9680*/  FMUL.FTZ R4, R3.reuse, R128 ;  /* 0x0000008003047220 */ /* 0x040fe20000410000 */
[C---:B------:R-:W-:Y:S01]  /*9690*/  FMUL.FTZ R7, R2.reuse, R131 ;  /* 0x0000008302077220 */ /* 0x040fe20000410000 */
[C---:B------:R-:W-:Y:S01]  /*96a0*/  FMUL.FTZ R10, R2.reuse, R126 ;  /* 0x0000007e020a7220 */ /* 0x040fe20000410000 */
[----:B------:R-:W2:Y:S01]  /*96b0*/  LDSM.16.MT88.4 R128, [R135] ;  /* 0x000000008780783b */ /* 0x000ea20000004200 */
[----:B------:R-:W-:Y:S01]  /*96c0*/  FMUL.FTZ R11, R2, R127 ;  /* 0x0000007f020b7220 */ /* 0x000fe20000410000 */
[----:B------:R-:W-:Y:S01]  /*96d0*/  IADD3 R164, PT, PT, R172, R135, RZ ;  /* 0x00000087aca47210 */ /* 0x000fe20007ffe0ff */
[C---:B------:R-:W-:Y:S01]  /*96e0*/  FMUL.FTZ R12, R3.reuse, R120 ;  /* 0x00000078030c7220 */ /* 0x040fe20000410000 */
[----:B------:R-:W-:Y:S01]  /*96f0*/  LOP3.LUT R148, R230, R148, R151, 0x96, !PT ;  /* 0x00000094e6947212 */ /* 0x000fe200078e9697 */
[C---:B------:R-:W-:Y:S01]  /*9700*/  HMMA.16816.F32 R4, R136.reuse, R140, R4 ;  /* 0x0000008c8804723c */ /* 0x040fe20000001804 */
[----:B------:R-:W-:Y:S02]  /*9710*/  MUFU.EX2 R226, R226 ;  /* 0x000000e200e27308 */ /* 0x000fe40000000800 */
[----:B------:R-:W3:Y:S02]  /*9720*/  LDSM.16.MT88.4 R124, [R164] ;  /* 0x00000000a47c783b */ /* 0x000ee40000004200 */
        /* <DEDUP_REMOVED lines=8> */
[C---:B------:R-:W-:Y:S01]  /*97b0*/  FMUL.FTZ R39, R2.reuse, R39 ;  /* 0x0000002702277220 */ /* 0x040fe20000410000 */
[----:B------:R-:W4:Y:S01]  /*97c0*/  LDSM.16.MT88.4 R140, [R165+0xe000] ;  /* 0x00e00000a58c783b */ /* 0x000f220000004200 */
[----:B------:R-:W-:Y:S01]  /*97d0*/  FMUL.FTZ R19, R2, R119 ;  /* 0x0000007702137220 */ /* 0x000fe20000410000 */
[----:B-1----:R-:W-:Y:S01]  /*97e0*/  F2FP.F16.F32.PACK_AB R160, R224, R189 ;  /* 0x000000bde0a0723e */ /* 0x002fe200000000ff */
[C---:B------:R-:W-:Y:S01]  /*97f0*/  FMUL.FTZ R40, R3.reuse, R40 ;  /* 0x0000002803287220 */ /* 0x040fe20000410000 */
[C---:B------:R-:W-:Y:S01]  /*9800*/  FMUL.FTZ R41, R3.reuse, R41 ;  /* 0x0000002903297220 */ /* 0x040fe20000410000 */
[C---:B------:R-:W-:Y:S01]  /*9810*/  FMUL.FTZ R42, R2.reuse, R42 ;  /* 0x0000002a022a7220 */ /* 0x040fe20000410000 */
[C---:B------:R-:W-:Y:S01]  /*9820*/  HMMA.16816.F32 R36, R136.reuse, R144, R36 ;  /* 0x000000908824723c */ /* 0x040fe20000001824 */
[----:B------:R-:W-:Y:S01]  /*9830*/  MUFU.EX2 R228, R228 ;  /* 0x000000e400e47308 */ /* 0x000fe20000000800 */
[----:B------:R-:W-:Y:S01]  /*9840*/  LDSM.16.MT88.4 R120, [R135+0x800] ;  /* 0x000800008778783b */ /* 0x000fe20000004200 */
[----:B------:R-:W-:Y:S01]  /*9850*/  FMUL.FTZ R43, R2, R43 ;  /* 0x0000002b022b7220 */ /* 0x000fe20000410000 */
[----:B------:R-:W-:Y:S01]  /*9860*/  LOP3.LUT R145, R148, 0xff, RZ, 0xc0, !PT ;  /* 0x000000ff94917812 */ /* 0x000fe200078ec0ff */
[C---:B------:R-:W-:Y:S01]  /*9870*/  FMUL.FTZ R44, R3.reuse, R44 ;  /* 0x0000002c032c7220 */ /* 0x040fe20000410000 */
        /* <DEDUP_REMOVED lines=11> */
[C---:B--2---:R-:W-:Y:S03]  /*9930*/  HMMA.16816.F32 R44, R136.reuse, R128, R44 ;  /* 0x00000080882c723c */ /* 0x044fe6000000182c */
[----:B------:R-:W-:Y:S01]  /*9940*/  MUFU.EX2 R238, R238 ;  /* 0x000000ee00ee7308 */ /* 0x000fe20000000800 */
[C---:B------:R-:W-:Y:S01]  /*9950*/  FMUL.FTZ R54, R2.reuse, R54 ;  /* 0x0000003602367220 */ /* 0x040fe20000410000 */
[C---:B------:R-:W-:Y:S01]  /*9960*/  FMUL.FTZ R55, R2.reuse, R55 ;  /* 0x0000003702377220 */ /* 0x040fe20000410000 */
[C---:B------:R-:W-:Y:S01]  /*9970*/  FMUL.FTZ R56, R3.reuse, R56 ;  /* 0x0000003803387220 */ /* 0x040fe20000410000 */
[C---:B------:R-:W-:Y:S01]  /*9980*/  FMUL.FTZ R57, R3.reuse, R57 ;  /* 0x0000003903397220 */ /* 0x040fe20000410000 */
[C---:B------:R-:W-:Y:S01]  /*9990*/  FMUL.FTZ R58, R2.reuse, R58 ;  /* 0x0000003a023a7220 */ /* 0x040fe20000410000 */
[C---:B------:R-:W-:Y:S01]  /*99a0*/  HMMA.16816.F32 R48, R136.reuse, R130, R48 ;  /* 0x000000828830723c */ /* 0x040fe20000001830 */
[----:B------:R-:W1:Y:S03]  /*99b0*/  LDSM.16.MT88.4 R128, [R134+0xe000] ;  /* 0x00e000008680783b */ /* 0x000e660000004200 */
[----:B------:R-:W-:Y:S01]  /*99c0*/  MUFU.EX2 R234, R234 ;  /* 0x000000ea00ea7308 */ /* 0x000fe20000000800 */
        /* <DEDUP_REMOVED lines=19> */
[C---:B----4-:R-:W-:Y:S03]  /*9b00*/  HMMA.16816.F32 R60, R136.reuse, R140, R60 ;  /* 0x0000008c883c723c */ /* 0x050fe6000000183c */
        /* <DEDUP_REMOVED lines=42> */
[----:B------:R-:W-:Y:S01]  /*9db0*/  FMUL.FTZ R115, R2, R115 ;  /* 0x0000007302737220 */ /* 0x000fe20000410000 */
[----:B------:R-:W-:Y:S01]  /*9dc0*/  LOP3.LUT R144, R148, 0xffff, RZ, 0xc0, !PT ;  /* 0x0000ffff94907812 */ /* 0x000fe200078ec0ff */
[C---:B------:R-:W-:Y:S01]  /*9dd0*/  FMUL.FTZ R92, R3.reuse, R92 ;  /* 0x0000005c035c7220 */ /* 0x040fe20000410000 */
[C---:B------:R-:W-:Y:S01]  /*9de0*/  HMMA.16816.F32 R88, R136.reuse, R142, R88 ;  /* 0x0000008e8858723c */ /* 0x040fe20000001858 */
[----:B------:R-:W3:Y:S02]  /*9df0*/  LDSM.16.MT88.4 R140, [R135+0x4000] ;  /* 0x00400000878c783b */ /* 0x000ee40000004200 */
[C---:B------:R-:W-:Y:S01]  /*9e00*/  FMUL.FTZ R93, R3.reuse, R93 ;  /* 0x0000005d035d7220 */ /* 0x040fe20000410000 */
[C---:B------:R-:W-:Y:S01]  /*9e10*/  FMUL.FTZ R94, R2.reuse, R94 ;  /* 0x0000005e025e7220 */ /* 0x040fe20000410000 */
[C---:B------:R-:W-:Y:S01]  /*9e20*/  FMUL.FTZ R95, R2.reuse, R95 ;  /* 0x0000005f025f7220 */ /* 0x040fe20000410000 */
[----:B------:R-:W-:Y:S01]  /*9e30*/  SHF.R.U32.HI R144, RZ, 0x8, R144 ;  /* 0x00000008ff907819 */ /* 0x000fe20000011690 */
[C---:B------:R-:W-:Y:S01]  /*9e40*/  FMUL.FTZ R96, R3.reuse, R96 ;  /* 0x0000006003607220 */ /* 0x040fe20000410000 */
[----:B------:R-:W-:Y:S01]  /*9e50*/  FMUL.FTZ R97, R3, R97 ;  /* 0x0000006103617220 */ /* 0x000fe20000410000 */
[C---:B------:R-:W-:Y:S01]  /*9e60*/  FMUL.FTZ R98, R2.reuse, R98 ;  /* 0x0000006202627220 */ /* 0x040fe20000410000 */
[----:B------:R-:W-:Y:S01]  /*9e70*/  FMUL.FTZ R99, R2, R99 ;  /* 0x0000006302637220 */ /* 0x000fe20000410000 */
[--C-:B------:R-:W-:Y:S01]  /*9e80*/  FFMA.FTZ R187, R16, UR4, -R186.reuse ;  /* 0x0000000410bb7c23 */ /* 0x100fe200080108ba */
[C---:B-1----:R-:W-:Y:S03]  /*9e90*/  HMMA.16816.F32 R92, R136.reuse, R128, R92 ;  /* 0x00000080885c723c */ /* 0x042fe6000000185c */
[C---:B------:R-:W-:Y:S01]  /*9ea0*/  PRMT R129, R150.reuse, 0x7772, RZ ;  /* 0x0000777296817816 */ /* 0x040fe200000000ff */
[----:B------:R-:W-:Y:S01]  /*9eb0*/  FFMA.FTZ R188, R17, UR4, -R186 ;  /* 0x0000000411bc7c23 */ /* 0x000fe200080108ba */
[----:B------:R-:W-:Y:S01]  /*9ec0*/  PRMT R128, R150, 0x7771, RZ ;  /* 0x0000777196807816 */ /* 0x000fe200000000ff */
[----:B------:R-:W-:Y:S01]  /*9ed0*/  MUFU.EX2 R187, R187 ;  /* 0x000000bb00bb7308 */ /* 0x000fe20000000800 */
[----:B------:R-:W-:Y:S01]  /*9ee0*/  PRMT R16, R148, 0x7632, R16 ;  /* 0x0000763294107816 */ /* 0x000fe20000000010 */
[C---:B------:R-:W-:Y:S08]  /*9ef0*/  HMMA.16816.F32 R96, R136.reuse, R130, R96 ;  /* 0x000000828860723c */ /* 0x040ff00000001860 */
[----:B------:R-:W1:Y:S01]  /*9f00*/  MUFU.EX2 R188, R188 ;  /* 0x000000bc00bc7308 */ /* 0x000e620000000800 */
[----:B------:R-:W-:Y:S01]  /*9f10*/  PRMT R130, R150, 0x7773, RZ ;  /* 0x0000777396827816 */ /* 0x000fe200000000ff */
[----:B------:R-:W-:Y:S01]  /*9f20*/  FFMA.FTZ R184, R3, R218, R184 ;  /* 0x000000da03b87223 */ /* 0x000fe200000100b8 */
[----:B------:R-:W-:Y:S01]  /*9f30*/  SHF.R.U32.HI R148, RZ, 0x18, R148 ;  /* 0x00000018ff947819 */ /* 0x000fe20000011694 */
[----:B------:R-:W-:Y:S01]  /*9f40*/  FFMA.FTZ R181, R2, R219, R181 ;  /* 0x000000db02b57223 */ /* 0x000fe200000100b5 */
[----:B------:R-:W-:Y:S01]  /*9f50*/  PRMT R129, R129, 0x5410, R130 ;  /* 0x0000541081817816 */ /* 0x000fe20000000082 */
[C---:B--2---:R-:W-:Y:S03]  /*9f60*/  HMMA.16816.F32 R100, R136.reuse, R124, R100 ;  /* 0x0000007c8864723c */ /* 0x044fe60000001864 */
[----:B------:R-:W-:Y:S02]  /*9f70*/  MOV R124, R150 ;  /* 0x00000096007c7202 */ /* 0x000fe40000000f00 */
[----:B------:R-:W-:Y:S02]  /*9f80*/  LOP3.LUT R18, R129, 0xff00ff, RZ, 0xc0, !PT ;  /* 0x00ff00ff81127812 */ /* 0x000fe400078ec0ff */
[----:B------:R-:W-:Y:S01]  /*9f90*/  LOP3.LUT R131, R124, 0xff, RZ, 0xc0, !PT ;  /* 0x000000ff7c837812 */ /* 0x000fe200078ec0ff */
[C---:B------:R-:W-:Y:S01]  /*9fa0*/  HMMA.16816.F32 R104, R136.reuse, R126, R104 ;  /* 0x0000007e8868723c */ /* 0x040fe20000001868 */
[----:B------:R-:W2:Y:S02]  /*9fb0*/  LDSM.16.MT88.4 R124, [R164+0x4000] ;  /* 0x00400000a47c783b */ /* 0x000ea40000004200 */
[----:B------:R-:W-:Y:S02]  /*9fc0*/  PRMT R130, R131, 0x5410, R128 ;  /* 0x0000541083827816 */ /* 0x000fe40000000080 */
[----:B------:R-:W-:Y:S02]  /*9fd0*/  PRMT R128, R145, 0x5410, R144 ;  /* 0x0000541091807816 */ /* 0x000fe40000000090 */
[----:B------:R-:W-:Y:S01]  /*9fe0*/  LOP3.LUT R131, R16, 0xff, RZ, 0xc0, !PT ;  /* 0x000000ff10837812 */ /* 0x000fe200078ec0ff */
[C---:B---3--:R-:W-:Y:S01]  /*9ff0*/  HMMA.16816.F32 R108, R136.reuse, R140, R108 ;  /* 0x0000008c886c723c */ /* 0x048fe2000000186c */
[----:B------:R-:W-:Y:S02]  /*a000*/  LDSM.16.MT88.4 R144, [R134+0xc800] ;  /* 0x00c800008690783b */ /* 0x000fe40000004200 */
[----:B------:R-:W-:Y:S02]  /*a010*/  PRMT R16, R131, 0x5410, R148 ;  /* 0x0000541083107816 */ /* 0x000fe40000000094 */
[----:B-1----:R-:W-:Y:S02]  /*a020*/  F2FP.F16.F32.PACK_AB R17, R188, R187 ;  /* 0x000000bbbc11723e */ /* 0x002fe400000000ff */
[--C-:B------:R-:W-:Y:S01]  /*a030*/  HSET2.LE.AND R131, R18, R183.reuse, PT ;  /* 0x000000b712837233 */ /* 0x100fe20003803000 */
[C---:B------:R-:W-:Y:S01]  /*a040*/  HMMA.16816.F32 R112, R136.reuse, R142, R112 ;  /* 0x0000008e8870723c */ /* 0x040fe20000001870 */
[----:B------:R-:W1:Y:S02]  /*a050*/  LDSM.16.MT88.4 R140, [R165+0xc800] ;  /* 0x00c80000a58c783b */ /* 0x000e640000004200 */
[--C-:B------:R-:W-:Y:S01]  /*a060*/  HSET2.LE.AND R130, R130, R183.reuse, PT ;  /* 0x000000b782827233 */ /* 0x100fe20003803000 */
[----:B------:R-:W-:Y:S01]  /*a070*/  FMUL.FTZ R18, R2, R118 ;  /* 0x0000007602127220 */ /* 0x000fe20000410000 */
[----:B------:R-:W-:Y:S01]  /*a080*/  LOP3.LUT R131, R160, R131, RZ, 0xc0, !PT ;  /* 0x00000083a0837212 */ /* 0x000fe200078ec0ff */
[----:B------:R-:W-:Y:S01]  /*a090*/  FADD.FTZ R2, R171, R181 ;  /* 0x000000b5ab027221 */ /* 0x000fe20000010000 */
[--C-:B------:R-:W-:Y:S01]  /*a0a0*/  HSET2.LE.AND R129, R16, R183.reuse, PT ;  /* 0x000000b710817233 */ /* 0x100fe20003803000 */
[----:B------:R-:W-:Y:S01]  /*a0b0*/  FMUL.FTZ R16, R3, R116 ;  /* 0x0000007403107220 */ /* 0x000fe20000410000 */
[----:B------:R-:W3:Y:S01]  /*a0c0*/  LDSM.16.MT88.4 R148, [R164+0x800] ;  /* 0x00080000a494783b */ /* 0x000ee20000004200 */
[----:B------:R-:W-:Y:S01]  /*a0d0*/  LOP3.LUT R130, R17, R130, RZ, 0xc0, !PT ;  /* 0x0000008211827212 */ /* 0x000fe200078ec0ff */
[----:B------:R-:W-:Y:S01]  /*a0e0*/  FMUL.FTZ R17, R3, R117 ;  /* 0x0000007503117220 */ /* 0x000fe20000410000 */
[--C-:B------:R-:W-:Y:S01]  /*a0f0*/  HSET2.LE.AND R128, R128, R183.reuse, PT ;  /* 0x000000b780807233 */ /* 0x100fe20003803000 */
[----:B------:R-:W-:Y:S01]  /*a100*/  FADD.FTZ R3, R182, R184 ;  /* 0x000000b8b6037221 */ /* 0x000fe20000010000 */
[----:B------:R-:W-:Y:S01]  /*a110*/  ISETP.GT.AND P0, PT, R210, RZ, PT ;  /* 0x000000ffd200720c */ /* 0x000fe20003f04270 */
[----:B------:R-:W-:Y:S02]  /*a120*/  FADD.FTZ R169, R169, R2 ;  /* 0x00000002a9a97221 */ /* 0x000fe40000010000 */
[----:B------:R-:W4:Y:S01]  /*a130*/  LDSM.16.MT88.4 R116, [R135+0x2800] ;  /* 0x002800008774783b */ /* 0x000f220000004200 */
[----:B------:R-:W-:Y:S01]  /*a140*/  FADD.FTZ R168, R168, R3 ;  /* 0x00000003a8a87221 */ /* 0x000fe20000010000 */
[----:B------:R-:W-:Y:S03]  /*a150*/  FADD.FTZ R169, R170, R169 ;  /* 0x000000a9aaa97221 */ /* 0x000fe60000010000 */
[----:B------:R-:W-:Y:S01]  /*a160*/  FADD.FTZ R167, R167, R168 ;  /* 0x000000a8a7a77221 */ /* 0x000fe20000010000 */
[C---:B--2---:R-:W-:Y:S03]  /*a170*/  HMMA.16816.F32 R12, R136.reuse, R124, R12 ;  /* 0x0000007c880c723c */ /* 0x044fe6000000180c */
[----:B------:R-:W-:Y:S01]  /*a180*/  F2FP.F16.F32.PACK_AB R125, R227, R226 ;  /* 0x000000e2e37d723e */ /* 0x000fe200000000ff */
[----:B------:R-:W-:Y:S01]  /*a190*/  FADD.FTZ R2, R226, R167 ;  /* 0x000000a7e2027221 */ /* 0x000fe20000010000 */
[----:B------:R-:W-:Y:S01]  /*a1a0*/  F2FP.F16.F32.PACK_AB R124, R225, R228 ;  /* 0x000000e4e17c723e */ /* 0x000fe200000000ff */
[----:B------:R-:W-:Y:S01]  /*a1b0*/  FADD.FTZ R228, R228, R169 ;  /* 0x000000a9e4e47221 */ /* 0x000fe20000010000 */
[----:B------:R-:W-:Y:S01]  /*a1c0*/  LOP3.LUT R128, R125, R128, RZ, 0xc0, !PT ;  /* 0x000000807d807212 */ /* 0x000fe200078ec0ff */
[----:B------:R-:W-:Y:S03]  /*a1d0*/  HMMA.16816.F32 R16, R136, R126, R16 ;  /* 0x0000007e8810723c */ /* 0x000fe60000001810 */
[----:B------:R-:W-:Y:S01]  /*a1e0*/  LOP3.LUT R129, R124, R129, RZ, 0xc0, !PT ;  /* 0x000000817c817212 */ /* 0x000fe200078ec0ff */
[----:B------:R-:W-:Y:S01]  /*a1f0*/  FADD.FTZ R2, R227, R2 ;  /* 0x00000002e3027221 */ /* 0x000fe20000010000 */
[----:B------:R-:W2:Y:S01]  /*a200*/  LDSM.16.MT88.4 R124, [R164+0x2800] ;  /* 0x00280000a47c783b */ /* 0x000ea20000004200 */
[----:B------:R-:W-:Y:S01]  /*a210*/  LOP3.LUT R136, R217, R223, R235, 0x96, !PT ;  /* 0x000000dfd9887212 */ /* 0x000fe200078e96eb */
[----:B------:R-:W-:Y:S01]  /*a220*/  FFMA.FTZ R235, R25, UR4, -R186 ;  /* 0x0000000419eb7c23 */ /* 0x000fe200080108ba */
[----:B------:R-:W-:Y:S01]  /*a230*/  FADD.FTZ R228, R225, R228 ;  /* 0x000000e4e1e47221 */ /* 0x000fe20000010000 */
[----:B------:R-:W-:Y:S01]  /*a240*/  FADD.FTZ R187, R187, R2 ;  /* 0x00000002bbbb7221 */ /* 0x000fe20000010000 */
[C---:B-1----:R-:W-:Y:S03]  /*a250*/  HMMA.16816.F32 R4, R128.reuse, R140, R4 ;  /* 0x0000008c8004723c */ /* 0x042fe60000001804 */
[----:B------:R-:W-:Y:S02]  /*a260*/  MUFU.EX2 R235, R235 ;  /* 0x000000eb00eb7308 */ /* 0x000fe40000000800 */
[----:B------:R-:W-:Y:S01]  /*a270*/  IMAD.WIDE.U32 R136, R136, -0x326172a9, RZ ;  /* 0xcd9e8d5788887825 */ /* 0x000fe200078e00ff */
[----:B------:R-:W-:Y:S02]  /*a280*/  IADD3 R2, PT, PT, R210, -0x1, RZ ;  /* 0xffffffffd2027810 */ /* 0x000fe40007ffe0ff */
[C---:B------:R-:W-:Y:S01]  /*a290*/  HMMA.16816.F32 R8, R128.reuse, R142, R8 ;  /* 0x0000008e8008723c */ /* 0x040fe20000001808 */
[----:B------:R-:W-:Y:S02]  /*a2a0*/  LDSM.16.MT88.4 R140, [R164+0x1000] ;  /* 0x00100000a48c783b */ /* 0x000fe40000004200 */
[----:B------:R-:W-:Y:S01]  /*a2b0*/  LOP3.LUT R233, R220, R233, R137, 0x96, !PT ;  /* 0x000000e9dce97212 */ /* 0x000fe200078e9689 */
[----:B------:R-:W-:Y:S01]  /*a2c0*/  FADD.FTZ R189, R189, R228 ;  /* 0x000000e4bdbd7221 */ /* 0x000fe20000010000 */
[----:B------:R-:W-:Y:S01]  /*a2d0*/  LOP3.LUT R136, R213, R231, R136, 0x96, !PT ;  /* 0x000000e7d5887212 */ /* 0x000fe200078e9688 */
[----:B------:R-:W-:Y:S01]  /*a2e0*/  FFMA.FTZ R231, R27, UR4, -R185 ;  /* 0x000000041be77c23 */ /* 0x000fe200080108b9 */
[----:B------:R-:W-:Y:S01]  /*a2f0*/  FADD.FTZ R188, R188, R187 ;  /* 0x000000bbbcbc7221 */ /* 0x000fe20000010000 */
[C---:B------:R-:W-:Y:S03]  /*a300*/  HMMA.16816.F32 R36, R128.reuse, R144, R36 ;  /* 0x000000908024723c */ /* 0x040fe60000001824 */
[----:B------:R-:W-:Y:S01]  /*a310*/  IMAD.WIDE.U32 R136, R136, -0x2daee0ad, RZ ;  /* 0xd2511f5388887825 */ /* 0x000fe200078e00ff */
[----:B------:R-:W-:Y:S02]  /*a320*/  MUFU.EX2 R231, R231 ;  /* 0x000000e700e77308 */ /* 0x000fe40000000800 */
[----:B------:R-:W-:Y:S01]  /*a330*/  MOV R210, R2 ;  /* 0x0000000200d27202 */ /* 0x000fe20000000f00 */
[----:B------:R-:W-:Y:S01]  /*a340*/  IMAD.WIDE.U32 R242, R233, -0x2daee0ad, RZ ;  /* 0xd2511f53e9f27825 */ /* 0x000fe200078e00ff */
[C---:B------:R-:W-:Y:S01]  /*a350*/  HMMA.16816.F32 R40, R128.reuse, R146, R40 ;  /* 0x000000928028723c */ /* 0x040fe20000001828 */
[----:B------:R-:W-:Y:S02]  /*a360*/  LDSM.16.MT88.4 R144, [R165+0xf000] ;  /* 0x00f00000a590783b */ /* 0x000fe40000004200 */
[----:B------:R-:W-:Y:S01]  /*a370*/  FFMA.FTZ R233, R23, UR4, -R185 ;  /* 0x0000000417e97c23 */ /* 0x000fe200080108b9 */
[----:B------:R-:W-:Y:S01]  /*a380*/  LOP3.LUT R242, R163, R242, R137, 0x96, !PT ;  /* 0x000000f2a3f27212 */ /* 0x000fe200078e9689 */
[----:B------:R-:W-:Y:S01]  /*a390*/  FADD.FTZ R189, R224, R189 ;  /* 0x000000bde0bd7221 */ /* 0x000fe20000010000 */
[----:B------:R-:W-:Y:S02]  /*a3a0*/  LOP3.LUT R229, R214, R229, R243, 0x96, !PT ;  /* 0x000000e5d6e57212 */ /* 0x000fe400078e96f3 */
[C---:B------:R-:W-:Y:S01]  /*a3b0*/  HMMA.16816.F32 R44, R128.reuse, R120, R44 ;  /* 0x00000078802c723c */ /* 0x040fe2000000182c */
[----:B------:R-:W-:Y:S02]  /*a3c0*/  MUFU.EX2 R233, R233 ;  /* 0x000000e900e97308 */ /* 0x000fe40000000800 */
[----:B------:R-:W-:Y:S04]  /*a3d0*/  IMAD.WIDE.U32 R240, R229, -0x326172a9, RZ ;  /* 0xcd9e8d57e5f07825 */ /* 0x000fe800078e00ff */
[----:B------:R-:W-:Y:S01]  /*a3e0*/  FFMA.FTZ R229, R20, UR4, -R186 ;  /* 0x0000000414e57c23 */ /* 0x000fe200080108ba */
[----:B------:R-:W-:Y:S01]  /*a3f0*/  MOV R2, R133 ;  /* 0x0000008500027202 */ /* 0x000fe20000000f00 */
[----:B------:R-:W-:Y:S01]  /*a400*/  IMAD.WIDE.U32 R242, R242, -0x326172a9, RZ ;  /* 0xcd9e8d57f2f27825 */ /* 0x000fe200078e00ff */
[C---:B------:R-:W-:Y:S01]  /*a410*/  HMMA.16816.F32 R48, R128.reuse, R122, R48 ;  /* 0x0000007a8030723c */ /* 0x040fe20000001830 */
[----:B------:R-:W1:Y:S02]  /*a420*/  LDSM.16.MT88.4 R120, [R165+0x10800] ;  /* 0x01080000a578783b */ /* 0x000e640000004200 */
[----:B------:R-:W5:Y:S01]  /*a430*/  MUFU.EX2 R229, R229 ;  /* 0x000000e500e57308 */ /* 0x000f620000000800 */
[----:B------:R-:W-:Y:S04]  /*a440*/  LOP3.LUT R240, R202, R240, R243, 0x96, !PT ;  /* 0x000000f0caf07212 */ /* 0x000fe800078e96f3 */
[C---:B---3--:R-:W-:Y:S08]  /*a450*/  HMMA.16816.F32 R52, R128.reuse, R148, R52 ;  /* 0x000000948034723c */ /* 0x048ff00000001834 */
[C---:B------:R-:W-:Y:S01]  /*a460*/  HMMA.16816.F32 R56, R128.reuse, R150, R56 ;  /* 0x000000968038723c */ /* 0x040fe20000001838 */
[----:B------:R-:W-:Y:S02]  /*a470*/  LDSM.16.MT88.4 R148, [R134+0xf000] ;  /* 0x00f000008694783b */ /* 0x000fe40000004200 */
[C---:B-----5:R-:W-:Y:S01]  /*a480*/  F2FP.F16.F32.PACK_AB R23, R232.reuse, R229 ;  /* 0x000000e5e817723e */ /* 0x060fe200000000ff */
[----:B------:R-:W-:Y:S04]  /*a490*/  FADD.FTZ R3, R229, R188 ;  /* 0x000000bce5037221 */ /* 0x000fe80000010000 */
[C---:B------:R-:W-:Y:S03]  /*a4a0*/  HMMA.16816.F32 R60, R128.reuse, R152, R60 ;  /* 0x00000098803c723c */ /* 0x040fe6000000183c */
[----:B------:R-:W-:Y:S05]  /*a4b0*/  FADD.FTZ R3, R232, R3 ;  /* 0x00000003e8037221 */ /* 0x000fea0000010000 */
[C---:B------:R-:W-:Y:S01]  /*a4c0*/  HMMA.16816.F32 R64, R128.reuse, R154, R64 ;  /* 0x0000009a8040723c */ /* 0x040fe20000001840 */
[----:B------:R-:W-:Y:S07]  /*a4d0*/  LDSM.16.MT88.4 R152, [R164+0x3000] ;  /* 0x00300000a498783b */ /* 0x000fee0000004200 */
[C---:B------:R-:W-:Y:S08]  /*a4e0*/  HMMA.16816.F32 R68, R128.reuse, R156, R68 ;  /* 0x0000009c8044723c */ /* 0x040ff00000001844 */
[C---:B------:R-:W-:Y:S01]  /*a4f0*/  HMMA.16816.F32 R72, R128.reuse, R158, R72 ;  /* 0x0000009e8048723c */ /* 0x040fe20000001848 */
[----:B------:R-:W-:Y:S07]  /*a500*/  LDSM.16.MT88.4 R156, [R165+0x11000] ;  /* 0x01100000a59c783b */ /* 0x000fee0000004200 */
[C---:B----4-:R-:W-:Y:S08]  /*a510*/  HMMA.16816.F32 R76, R128.reuse, R116, R76 ;  /* 0x00000074804c723c */ /* 0x050ff0000000184c */
[C---:B------:R-:W-:Y:S01]  /*a520*/  HMMA.16816.F32 R80, R128.reuse, R118, R80 ;  /* 0x000000768050723c */ /* 0x040fe20000001850 */
[----:B------:R-:W3:Y:S07]  /*a530*/  LDSM.16.MT88.4 R116, [R134+0x10800] ;  /* 0x010800008674783b */ /* 0x000eee0000004200 */
[C---:B--2---:R-:W-:Y:S08]  /*a540*/  HMMA.16816.F32 R84, R128.reuse, R124, R84 ;  /* 0x0000007c8054723c */ /* 0x044ff00000001854 */
[C---:B------:R-:W-:Y:S01]  /*a550*/  HMMA.16816.F32 R88, R128.reuse, R126, R88 ;  /* 0x0000007e8058723c */ /* 0x040fe20000001858 */
[----:B------:R-:W2:Y:S07]  /*a560*/  LDSM.16.MT88.4 R124, [R135+0x4800] ;  /* 0x00480000877c783b */ /* 0x000eae0000004200 */
[C---:B-1----:R-:W-:Y:S03]  /*a570*/  HMMA.16816.F32 R92, R128.reuse, R120, R92 ;  /* 0x00000078805c723c */ /* 0x042fe6000000185c */
[----:B------:R-:W-:Y:S01]  /*a580*/  LOP3.LUT R120, R212, R203, R241, 0x96, !PT ;  /* 0x000000cbd4787212 */ /* 0x000fe200078e96f1 */
[----:B------:R-:W-:Y:S04]  /*a590*/  IMAD.WIDE.U32 R240, R240, -0x2daee0ad, RZ ;  /* 0xd2511f53f0f07825 */ /* 0x000fe800078e00ff */
[C---:B------:R-:W-:Y:S03]  /*a5a0*/  HMMA.16816.F32 R96, R128.reuse, R122, R96 ;  /* 0x0000007a8060723c */ /* 0x040fe60000001860 */
[----:B------:R-:W-:Y:S05]  /*a5b0*/  IMAD.WIDE.U32 R120, R120, -0x2daee0ad, RZ ;  /* 0xd2511f5378787825 */ /* 0x000fea00078e00ff */
[----:B------:R-:W-:Y:S01]  /*a5c0*/  LOP3.LUT R236, R162, R136, R121, 0x96, !PT ;  /* 0x00000088a2ec7212 */ /* 0x000fe200078e9679 */
[C---:B---3--:R-:W-:Y:S03]  /*a5d0*/  HMMA.16816.F32 R100, R128.reuse, R116, R100 ;  /* 0x000000748064723c */ /* 0x048fe60000001864 */
[----:B------:R-:W-:Y:S01]  /*a5e0*/  LOP3.LUT R161, R161, R120, R241, 0x96, !PT ;  /* 0x00000078a1a17212 */ /* 0x000fe200078e96f1 */
[----:B------:R-:W-:Y:S04]  /*a5f0*/  IMAD.WIDE.U32 R236, R236, -0x326172a9, RZ ;  /* 0xcd9e8d57ecec7825 */ /* 0x000fe800078e00ff */
[C---:B------:R-:W-:Y:S01]  /*a600*/  HMMA.16816.F32 R104, R128.reuse, R118, R104 ;  /* 0x000000768068723c */ /* 0x040fe20000001868 */
[----:B------:R-:W1:Y:S02]  /*a610*/  LDSM.16.MT88.4 R116, [R164+0x4800] ;  /* 0x00480000a474783b */ /* 0x000e640000004200 */
[----:B------:R-:W-:Y:S05]  /*a620*/  IMAD.WIDE.U32 R138, R161, -0x326172a9, RZ ;  /* 0xcd9e8d57a18a7825 */ /* 0x000fea00078e00ff */
[C---:B--2---:R-:W-:Y:S01]  /*a630*/  HMMA.16816.F32 R108, R128.reuse, R124, R108 ;  /* 0x0000007c806c723c */ /* 0x044fe2000000186c */
[----:B------:R-:W-:Y:S02]  /*a640*/  LDSM.16.MT88.4 R160, [R134+0x11000] ;  /* 0x0110000086a0783b */ /* 0x000fe40000004200 */
[----:B------:R-:W-:Y:S01]  /*a650*/  LOP3.LUT R120, R200, R236, R139, 0x96, !PT ;  /* 0x000000ecc8787212 */ /* 0x000fe200078e968b */
[----:B------:R-:W-:Y:S01]  /*a660*/  FFMA.FTZ R236, R26, UR4, -R185 ;  /* 0x000000041aec7c23 */ /* 0x000fe200080108b9 */
[----:B------:R-:W-:Y:S02]  /*a670*/  MOV R136, R138 ;  /* 0x0000008a00887202 */ /* 0x000fe40000000f00 */
[----:B------:R-:W-:Y:S01]  /*a680*/  LOP3.LUT R124, R120, 0xffff, RZ, 0xc0, !PT ;  /* 0x0000ffff787c7812 */ /* 0x000fe200078ec0ff */
[C---:B------:R-:W-:Y:S01]  /*a690*/  HMMA.16816.F32 R112, R128.reuse, R126, R112 ;  /* 0x0000007e8070723c */ /* 0x040fe20000001870 */
[----:B------:R-:W-:Y:S01]  /*a6a0*/  LDSM.16.MT88.4 R24, [R135+0x3000] ;  /* 0x003000008718783b */ /* 0x000fe20000004200 */
[----:B------:R-:W2:Y:S01]  /*a6b0*/  MUFU.EX2 R236, R236 ;  /* 0x000000ec00ec7308 */ /* 0x000ea20000000800 */
[C---:B------:R-:W-:Y:S02]  /*a6c0*/  PRMT R122, R138.reuse, 0x7773, RZ ;  /* 0x000077738a7a7816 */ /* 0x040fe400000000ff */
[C---:B------:R-:W-:Y:S02]  /*a6d0*/  PRMT R239, R138.reuse, 0x7772, RZ ;  /* 0x000077728aef7816 */ /* 0x040fe400000000ff */
[----:B------:R-:W-:Y:S02]  /*a6e0*/  PRMT R166, R138, 0x7771, RZ ;  /* 0x000077718aa67816 */ /* 0x000fe400000000ff */
[----:B------:R-:W-:Y:S02]  /*a6f0*/  LOP3.LUT R123, R136, 0xff, RZ, 0xc0, !PT ;  /* 0x000000ff887b7812 */ /* 0x000fe400078ec0ff */
[C---:B------:R-:W-:Y:S01]  /*a700*/  LOP3.LUT R121, R120.reuse, 0xff, RZ, 0xc0, !PT ;  /* 0x000000ff78797812 */ /* 0x040fe200078ec0ff */
[----:B------:R-:W-:Y:S01]  /*a710*/  LDSM.16.MT88.4 R136, [R135+0x1000] ;  /* 0x001000008788783b */ /* 0x000fe20000004200 */
[----:B------:R-:W-:Y:S02]  /*a720*/  SHF.R.U32.HI R20, RZ, 0x8, R124 ;  /* 0x00000008ff147819 */ /* 0x000fe4000001167c */
[----:B------:R-:W-:Y:S02]  /*a730*/  PRMT R239, R239, 0x5410, R122 ;  /* 0x00005410efef7816 */ /* 0x000fe4000000007a */
[----:B------:R-:W-:Y:S02]  /*a740*/  PRMT R166, R123, 0x5410, R166 ;  /* 0x000054107ba67816 */ /* 0x000fe400000000a6 */
[----:B------:R-:W-:Y:S01]  /*a750*/  PRMT R20, R121, 0x5410, R20 ;  /* 0x0000541079147816 */ /* 0x000fe20000000014 */
[----:B------:R-:W-:Y:S01]  /*a760*/  LDSM.16.MT88.4 R124, [R134+0xd000] ;  /* 0x00d00000867c783b */ /* 0x000fe20000004200 */
[----:B------:R-:W-:Y:S02]  /*a770*/  PRMT R21, R120, 0x7632, R21 ;  /* 0x0000763278157816 */ /* 0x000fe40000000015 */
[----:B------:R-:W-:Y:S01]  /*a780*/  SHF.R.U32.HI R22, RZ, 0x18, R120 ;  /* 0x00000018ff167819 */ /* 0x000fe20000011678 */
[C---:B-1----:R-:W-:Y:S04]  /*a790*/  HMMA.16816.F32 R12, R128.reuse, R116, R12 ;  /* 0x00000074800c723c */ /* 0x042fe8000000180c */
[----:B------:R-:W1:Y:S01]  /*a7a0*/  LDSM.16.MT88.4 R120, [R165+0xd000] ;  /* 0x00d00000a578783b */ /* 0x000e620000004200 */
[----:B------:R-:W-:Y:S02]  /*a7b0*/  LOP3.LUT R21, R21, 0xff, RZ, 0xc0, !PT ;  /* 0x000000ff15157812 */ /* 0x000fe400078ec0ff */
[--C-:B------:R-:W-:Y:S01]  /*a7c0*/  HSET2.LE.AND R20, R20, R183.reuse, PT ;  /* 0x000000b714147233 */ /* 0x100fe20003803000 */
[----:B------:R-:W-:Y:S03]  /*a7d0*/  HMMA.16816.F32 R16, R128, R118, R16 ;  /* 0x000000768010723c */ /* 0x000fe60000001810 */
[----:B------:R-:W-:Y:S02]  /*a7e0*/  PRMT R22, R21, 0x5410, R22 ;  /* 0x0000541015167816 */ /* 0x000fe40000000016 */
[----:B------:R-:W-:Y:S02]  /*a7f0*/  LOP3.LUT R244, R239, 0xff00ff, RZ, 0xc0, !PT ;  /* 0x00ff00ffeff47812 */ /* 0x000fe400078ec0ff */
[----:B------:R-:W-:Y:S02]  /*a800*/  LOP3.LUT R20, R23, R20, RZ, 0xc0, !PT ;  /* 0x0000001417147212 */ /* 0x000fe400078ec0ff */
[--C-:B------:R-:W-:Y:S02]  /*a810*/  HSET2.LE.AND R21, R22, R183.reuse, PT ;  /* 0x000000b716157233 */ /* 0x100fe40003803000 */
[--C-:B------:R-:W-:Y:S02]  /*a820*/  HSET2.LE.AND R22, R166, R183.reuse, PT ;  /* 0x000000b7a6167233 */ /* 0x100fe40003803000 */
[--C-:B------:R-:W-:Y:S02]  /*a830*/  HSET2.LE.AND R23, R244, R183.reuse, PT ;  /* 0x000000b7f4177233 */ /* 0x100fe40003803000 */
[----:B------:R-:W-:Y:S01]  /*a840*/  F2FP.F16.F32.PACK_AB R116, R233, R238 ;  /* 0x000000eee974723e */ /* 0x000fe200000000ff */
[----:B------:R-:W-:Y:S01]  /*a850*/  FADD.FTZ R238, R238, R189 ;  /* 0x000000bdeeee7221 */ /* 0x000fe20000010000 */
[----:B------:R-:W-:Y:S01]  /*a860*/  F2FP.F16.F32.PACK_AB R117, R235, R234 ;  /* 0x000000eaeb75723e */ /* 0x000fe200000000ff */
[----:B------:R-:W-:Y:S01]  /*a870*/  FADD.FTZ R234, R234, R3 ;  /* 0x00000003eaea7221 */ /* 0x000fe20000010000 */
[----:B--2---:R-:W-:Y:S01]  /*a880*/  F2FP.F16.F32.PACK_AB R166, R231, R236 ;  /* 0x000000ece7a6723e */ /* 0x004fe200000000ff */
[----:B------:R-:W-:Y:S01]  /*a890*/  FADD.FTZ R233, R233, R238 ;  /* 0x000000eee9e97221 */ /* 0x000fe20000010000 */
[----:B------:R-:W-:Y:S01]  /*a8a0*/  LOP3.LUT R21, R116, R21, RZ, 0xc0, !PT ;  /* 0x0000001574157212 */ /* 0x000fe200078ec0ff */
[----:B------:R-:W-:Y:S01]  /*a8b0*/  FADD.FTZ R235, R235, R234 ;  /* 0x000000eaebeb7221 */ /* 0x000fe20000010000 */
[----:B------:R-:W-:Y:S01]  /*a8c0*/  LOP3.LUT R22, R117, R22, RZ, 0xc0, !PT ;  /* 0x0000001675167212 */ /* 0x000fe200078ec0ff */
[----:B------:R-:W-:Y:S01]  /*a8d0*/  FADD.FTZ R236, R236, R233 ;  /* 0x000000e9ecec7221 */ /* 0x000fe20000010000 */
[----:B------:R-:W-:Y:S01]  /*a8e0*/  LOP3.LUT R23, R166, R23, RZ, 0xc0, !PT ;  /* 0x00000017a6177212 */ /* 0x000fe200078ec0ff */
[----:B------:R-:W2:Y:S01]  /*a8f0*/  LDSM.16.MT88.4 R116, [R135+0x5000] ;  /* 0x005000008774783b */ /* 0x000ea20000004200 */
[----:B------:R-:W-:Y:S01]  /*a900*/  MOV R3, R132 ;  /* 0x0000008400037202 */ /* 0x000fe20000000f00 */
[----:B------:R-:W-:Y:S04]  /*a910*/  FADD.FTZ R231, R231, R236 ;  /* 0x000000ece7e77221 */ /* 0x000fe80000010000 */
[C---:B-1----:R-:W-:Y:S08]  /*a920*/  HMMA.16816.F32 R4, R20.reuse, R120, R4 ;  /* 0x000000781404723c */ /* 0x042ff00000001804 */
[C---:B------:R-:W-:Y:S03]  /*a930*/  HMMA.16816.F32 R8, R20.reuse, R122, R8 ;  /* 0x0000007a1408723c */ /* 0x040fe60000001808 */
[----:B------:R-:W-:Y:S05]  /*a940*/  LOP3.LUT R122, R201, R242, R237, 0x96, !PT ;  /* 0x000000f2c97a7212 */ /* 0x000fea00078e96ed */
[C---:B------:R-:W-:Y:S03]  /*a950*/  HMMA.16816.F32 R36, R20.reuse, R124, R36 ;  /* 0x0000007c1424723c */ /* 0x040fe60000001824 */
[----:B------:R-:W-:Y:S05]  /*a960*/  IMAD.WIDE.U32 R122, R122, -0x2daee0ad, RZ ;  /* 0xd2511f537a7a7825 */ /* 0x000fea00078e00ff */
[C---:B------:R-:W-:Y:S01]  /*a970*/  HMMA.16816.F32 R40, R20.reuse, R126, R40 ;  /* 0x0000007e1428723c */ /* 0x040fe20000001828 */
[----:B------:R-:W-:Y:S02]  /*a980*/  LDSM.16.MT88.4 R124, [R165+0xd800] ;  /* 0x00d80000a57c783b */ /* 0x000fe40000004200 */
[----:B------:R-:W-:Y:S02]  /*a990*/  LOP3.LUT R130, R230, R240, R123, 0x96, !PT ;  /* 0x000000f0e6827212 */ /* 0x000fe400078e967b */
[----:B------:R-:W-:Y:S02]  /*a9a0*/  MOV R120, R122 ;  /* 0x0000007a00787202 */ /* 0x000fe40000000f00 */
[C---:B------:R-:W-:Y:S01]  /*a9b0*/  PRMT R121, R122.reuse, 0x7773, RZ ;  /* 0x000077737a797816 */ /* 0x040fe200000000ff */
[C---:B------:R-:W-:Y:S03]  /*a9c0*/  HMMA.16816.F32 R44, R20.reuse, R136, R44 ;  /* 0x00000088142c723c */ /* 0x040fe6000000182c */
[----:B------:R-:W-:Y:S04]  /*a9d0*/  PRMT R128, R122, 0x7772, RZ ;  /* 0x000077727a807816 */ /* 0x000fe800000000ff */
[----:B------:R-:W-:Y:S01]  /*a9e0*/  PRMT R128, R128, 0x5410, R121 ;  /* 0x0000541080807816 */ /* 0x000fe20000000079 */
[C---:B------:R-:W-:Y:S01]  /*a9f0*/  HMMA.16816.F32 R48, R20.reuse, R138, R48 ;  /* 0x0000008a1430723c */ /* 0x040fe20000001830 */
[----:B------:R-:W-:Y:S02]  /*aa00*/  LDSM.16.MT88.4 R136, [R164+0x1800] ;  /* 0x00180000a488783b */ /* 0x000fe40000004200 */
[----:B------:R-:W-:Y:S05]  /*aa10*/  LOP3.LUT R128, R128, 0xff00ff, RZ, 0xc0, !PT ;  /* 0x00ff00ff80807812 */ /* 0x000fea00078ec0ff */
        /* <DEDUP_REMOVED lines=11> */
[----:B------:R-:W1:Y:S07]  /*aad0*/  LDSM.16.MT88.4 R24, [R164+0x5000] ;  /* 0x00500000a418783b */ /* 0x000e6e0000004200 */
[C---:B------:R-:W-:Y:S03]  /*aae0*/  HMMA.16816.F32 R84, R20.reuse, R152, R84 ;  /* 0x000000981454723c */ /* 0x040fe60000001854 */
[--C-:B------:R-:W-:Y:S01]  /*aaf0*/  FFMA.FTZ R153, R31, UR4, -R185.reuse ;  /* 0x000000041f997c23 */ /* 0x100fe200080108b9 */
[--C-:B------:R-:W-:Y:S04]  /*ab00*/  FFMA.FTZ R152, R28, UR4, -R186.reuse ;  /* 0x000000041c987c23 */ /* 0x100fe800080108ba */
[C---:B------:R-:W-:Y:S01]  /*ab10*/  HMMA.16816.F32 R88, R20.reuse, R154, R88 ;  /* 0x0000009a1458723c */ /* 0x040fe20000001858 */
[----:B------:R-:W-:Y:S02]  /*ab20*/  MUFU.EX2 R153, R153 ;  /* 0x0000009900997308 */ /* 0x000fe40000000800 */
[--C-:B------:R-:W-:Y:S01]  /*ab30*/  FFMA.FTZ R154, R32, UR4, -R186.reuse ;  /* 0x00000004209a7c23 */ /* 0x100fe200080108ba */
[----:B------:R-:W-:Y:S07]  /*ab40*/  LOP3.LUT R32, R130, 0xffff, RZ, 0xc0, !PT ;  /* 0x0000ffff82207812 */ /* 0x000fee00078ec0ff */
[----:B------:R-:W-:Y:S01]  /*ab50*/  MUFU.EX2 R152, R152 ;  /* 0x0000009800987308 */ /* 0x000fe20000000800 */
[C---:B------:R-:W-:Y:S09]  /*ab60*/  HMMA.16816.F32 R92, R20.reuse, R156, R92 ;  /* 0x0000009c145c723c */ /* 0x040ff2000000185c */
[----:B------:R-:W-:Y:S01]  /*ab70*/  MUFU.EX2 R154, R154 ;  /* 0x0000009a009a7308 */ /* 0x000fe20000000800 */
[----:B------:R-:W-:Y:S01]  /*ab80*/  FFMA.FTZ R157, R29, UR4, -R186 ;  /* 0x000000041d9d7c23 */ /* 0x000fe200080108ba */
[----:B------:R-:W-:Y:S01]  /*ab90*/  FFMA.FTZ R156, R34, UR4, -R185 ;  /* 0x00000004229c7c23 */ /* 0x000fe200080108b9 */
[----:B------:R-:W-:Y:S01]  /*aba0*/  SHF.R.U32.HI R32, RZ, 0x8, R32 ;  /* 0x00000008ff207819 */ /* 0x000fe20000011620 */
[----:B------:R-:W-:Y:S01]  /*abb0*/  FFMA.FTZ R186, R33, UR4, -R186 ;  /* 0x0000000421ba7c23 */ /* 0x000fe200080108ba */
[----:B------:R-:W-:Y:S01]  /*abc0*/  PRMT R33, R130, 0x7632, R33 ;  /* 0x0000763282217816 */ /* 0x000fe20000000021 */
[C---:B------:R-:W-:Y:S04]  /*abd0*/  HMMA.16816.F32 R96, R20.reuse, R158, R96 ;  /* 0x0000009e1460723c */ /* 0x040fe80000001860 */
[----:B------:R-:W3:Y:S01]  /*abe0*/  MUFU.EX2 R157, R157 ;  /* 0x0000009d009d7308 */ /* 0x000ee20000000800 */
[--C-:B------:R-:W-:Y:S01]  /*abf0*/  FFMA.FTZ R158, R30, UR4, -R185.reuse ;  /* 0x000000041e9e7c23 */ /* 0x100fe200080108b9 */
[----:B------:R-:W-:Y:S01]  /*ac00*/  FFMA.FTZ R185, R35, UR4, -R185 ;  /* 0x0000000423b97c23 */ /* 0x000fe200080108b9 */
[----:B------:R-:W4:Y:S01]  /*ac10*/  LDSM.16.MT88.4 R28, [R134+0xd800] ;  /* 0x00d80000861c783b */ /* 0x000f220000004200 */
[----:B------:R-:W-:Y:S06]  /*ac20*/  LOP3.LUT R33, R33, 0xff, RZ, 0xc0, !PT ;  /* 0x000000ff21217812 */ /* 0x000fec00078ec0ff */
[----:B------:R-:W-:Y:S01]  /*ac30*/  MUFU.EX2 R155, R186 ;  /* 0x000000ba009b7308 */ /* 0x000fe20000000800 */
[C---:B------:R-:W-:Y:S09]  /*ac40*/  HMMA.16816.F32 R100, R20.reuse, R160, R100 ;  /* 0x000000a01464723c */ /* 0x040ff20000001864 */
[----:B------:R-:W5:Y:S01]  /*ac50*/  MUFU.EX2 R158, R158 ;  /* 0x0000009e009e7308 */ /* 0x000f620000000800 */
[C---:B---3--:R-:W-:Y:S01]  /*ac60*/  F2FP.F16.F32.PACK_AB R129, R157.reuse, R152 ;  /* 0x000000989d81723e */ /* 0x048fe200000000ff */
[C---:B------:R-:W-:Y:S08]  /*ac70*/  HMMA.16816.F32 R104, R20.reuse, R162, R104 ;  /* 0x000000a21468723c */ /* 0x040ff00000001868 */
[----:B------:R-:W-:Y:S01]  /*ac80*/  MUFU.EX2 R156, R156 ;  /* 0x0000009c009c7308 */ /* 0x000fe20000000800 */
[----:B------:R-:W-:Y:S09]  /*ac90*/  FADD.FTZ R152, R152, R235 ;  /* 0x000000eb98987221 */ /* 0x000ff20000010000 */
[----:B------:R-:W3:Y:S01]  /*aca0*/  MUFU.EX2 R185, R185 ;  /* 0x000000b900b97308 */ /* 0x000ee20000000800 */
[----:B------:R-:W-:Y:S01]  /*acb0*/  FADD.FTZ R157, R157, R152 ;  /* 0x000000989d9d7221 */ /* 0x000fe20000010000 */
[C---:B--2---:R-:W-:Y:S03]  /*acc0*/  HMMA.16816.F32 R108, R20.reuse, R116, R108 ;  /* 0x00000074146c723c */ /* 0x044fe6000000186c */
[----:B------:R-:W-:Y:S02]  /*acd0*/  PRMT R116, R122, 0x7771, RZ ;  /* 0x000077717a747816 */ /* 0x000fe400000000ff */
[----:B------:R-:W-:Y:S02]  /*ace0*/  LOP3.LUT R117, R120, 0xff, RZ, 0xc0, !PT ;  /* 0x000000ff78757812 */ /* 0x000fe400078ec0ff */
[----:B------:R-:W2:Y:S01]  /*acf0*/  LDSM.16.MT88.4 R120, [R135+0x1800] ;  /* 0x001800008778783b */ /* 0x000ea20000004200 */
[C---:B------:R-:W-:Y:S03]  /*ad00*/  HMMA.16816.F32 R112, R20.reuse, R118, R112 ;  /* 0x000000761470723c */ /* 0x040fe60000001870 */
[----:B------:R-:W-:Y:S02]  /*ad10*/  LOP3.LUT R119, R130, 0xff, RZ, 0xc0, !PT ;  /* 0x000000ff82777812 */ /* 0x000fe400078ec0ff */
[----:B------:R-:W-:Y:S02]  /*ad20*/  SHF.R.U32.HI R130, RZ, 0x18, R130 ;  /* 0x00000018ff827819 */ /* 0x000fe40000011682 */
[----:B------:R-:W-:Y:S01]  /*ad30*/  PRMT R118, R117, 0x5410, R116 ;  /* 0x0000541075767816 */ /* 0x000fe20000000074 */
[C---:B-1----:R-:W-:Y:S03]  /*ad40*/  HMMA.16816.F32 R12, R20.reuse, R24, R12 ;  /* 0x00000018140c723c */ /* 0x042fe6000000180c */
[----:B------:R-:W-:Y:S02]  /*ad50*/  PRMT R130, R33, 0x5410, R130 ;  /* 0x0000541021827816 */ /* 0x000fe40000000082 */
[----:B------:R-:W-:Y:S02]  /*ad60*/  PRMT R116, R119, 0x5410, R32 ;  /* 0x0000541077747816 */ /* 0x000fe40000000020 */
[C---:B-----5:R-:W-:Y:S01]  /*ad70*/  F2FP.F16.F32.PACK_AB R24, R153.reuse, R158 ;  /* 0x0000009e9918723e */ /* 0x060fe200000000ff */
[----:B------:R-:W-:Y:S01]  /*ad80*/  HMMA.16816.F32 R16, R20, R26, R16 ;  /* 0x0000001a1410723c */ /* 0x000fe20000001810 */
[----:B------:R-:W1:Y:S02]  /*ad90*/  LDSM.16.MT88.4 R32, [R165+0xf800] ;  /* 0x00f80000a520783b */ /* 0x000e640000004200 */
[--C-:B------:R-:W-:Y:S01]  /*ada0*/  HSET2.LE.AND R117, R130, R183.reuse, PT ;  /* 0x000000b782757233 */ /* 0x100fe20003803000 */
[----:B------:R-:W-:Y:S01]  /*adb0*/  FADD.FTZ R158, R158, R231 ;  /* 0x000000e79e9e7221 */ /* 0x000fe20000010000 */
[--C-:B------:R-:W-:Y:S02]  /*adc0*/  HSET2.LE.AND R119, R128, R183.reuse, PT ;  /* 0x000000b780777233 */ /* 0x100fe40003803000 */
[--C-:B------:R-:W-:Y:S01]  /*add0*/  HSET2.LE.AND R118, R118, R183.reuse, PT ;  /* 0x000000b776767233 */ /* 0x100fe20003803000 */
[----:B------:R-:W-:Y:S01]  /*ade0*/  FADD.FTZ R153, R153, R158 ;  /* 0x0000009e99997221 */ /* 0x000fe20000010000 */
[----:B------:R-:W-:Y:S01]  /*adf0*/  LOP3.LUT R117, R24, R117, RZ, 0xc0, !PT ;  /* 0x0000007518757212 */ /* 0x000fe200078ec0ff */
[----:B------:R-:W5:Y:S01]  /*ae00*/  LDSM.16.MT88.4 R20, [R165+0x11800] ;  /* 0x01180000a514783b */ /* 0x000f620000004200 */
[----:B------:R-:W-:Y:S02]  /*ae10*/  HSET2.LE.AND R116, R116, R183, PT ;  /* 0x000000b774747233 */ /* 0x000fe40003803000 */
[----:B------:R-:W-:Y:S01]  /*ae20*/  F2FP.F16.F32.PACK_AB R25, R155, R154 ;  /* 0x0000009a9b19723e */ /* 0x000fe200000000ff */
[----:B------:R-:W-:Y:S01]  /*ae30*/  FADD.FTZ R154, R154, R157 ;  /* 0x0000009d9a9a7221 */ /* 0x000fe20000010000 */
[----:B---3--:R-:W-:Y:S01]  /*ae40*/  F2FP.F16.F32.PACK_AB R24, R185, R156 ;  /* 0x0000009cb918723e */ /* 0x008fe200000000ff */
[----:B------:R-:W-:Y:S01]  /*ae50*/  FADD.FTZ R156, R156, R153 ;  /* 0x000000999c9c7221 */ /* 0x000fe20000010000 */
[----:B------:R-:W-:Y:S01]  /*ae60*/  LOP3.LUT R116, R129, R116, RZ, 0xc0, !PT ;  /* 0x0000007481747212 */ /* 0x000fe200078ec0ff */
[----:B------:R-:W-:Y:S01]  /*ae70*/  FADD.FTZ R218, R155, R154 ;  /* 0x0000009a9bda7221 */ /* 0x000fe20000010000 */
[----:B------:R-:W-:Y:S01]  /*ae80*/  LOP3.LUT R118, R25, R118, RZ, 0xc0, !PT ;  /* 0x0000007619767212 */ /* 0x000fe200078ec0ff */
[----:B------:R-:W-:Y:S01]  /*ae90*/  FADD.FTZ R219, R185, R156 ;  /* 0x0000009cb9db7221 */ /* 0x000fe20000010000 */
[----:B------:R-:W-:Y:S07]  /*aea0*/  LOP3.LUT R119, R24, R119, RZ, 0xc0, !PT ;  /* 0x0000007718777212 */ /* 0x000fee00078ec0ff */
[C---:B------:R-:W-:Y:S01]  /*aeb0*/  HMMA.16816.F32 R128, R116.reuse, R124, R4 ;  /* 0x0000007c7480723c */ /* 0x040fe20000001804 */
[----:B------:R-:W3:Y:S07]  /*aec0*/  LDSM.16.MT88.4 R4, [R134+0x11800] ;  /* 0x011800008604783b */ /* 0x000eee0000004200 */
[C---:B------:R-:W-:Y:S01]  /*aed0*/  HMMA.16816.F32 R124, R116.reuse, R126, R8 ;  /* 0x0000007e747c723c */ /* 0x040fe20000001808 */
[----:B------:R-:W3:Y:S07]  /*aee0*/  LDSM.16.MT88.4 R8, [R135+0x5800] ;  /* 0x005800008708783b */ /* 0x000eee0000004200 */
[C---:B----4-:R-:W-:Y:S08]  /*aef0*/  HMMA.16816.F32 R36, R116.reuse, R28, R36 ;  /* 0x0000001c7424723c */ /* 0x050ff00000001824 */
[C---:B------:R-:W-:Y:S08]  /*af00*/  HMMA.16816.F32 R40, R116.reuse, R30, R40 ;  /* 0x0000001e7428723c */ /* 0x040ff00000001828 */
[C---:B--2---:R-:W-:Y:S08]  /*af10*/  HMMA.16816.F32 R44, R116.reuse, R120, R44 ;  /* 0x00000078742c723c */ /* 0x044ff0000000182c */
[C---:B------:R-:W-:Y:S08]  /*af20*/  HMMA.16816.F32 R48, R116.reuse, R122, R48 ;  /* 0x0000007a7430723c */ /* 0x040ff00000001830 */
[C---:B------:R-:W-:Y:S08]  /*af30*/  HMMA.16816.F32 R52, R116.reuse, R136, R52 ;  /* 0x000000887434723c */ /* 0x040ff00000001834 */
        /* <DEDUP_REMOVED lines=11> */
[----:B------:R-:W1:Y:S07]  /*aff0*/  LDSM.16.MT88.4 R20, [R164+0x5800] ;  /* 0x00580000a414783b */ /* 0x000e6e0000004200 */
[C---:B---3--:R-:W-:Y:S08]  /*b000*/  HMMA.16816.F32 R100, R116.reuse, R4, R100 ;  /* 0x000000047464723c */ /* 0x048ff00000001864 */
[C---:B------:R-:W-:Y:S08]  /*b010*/  HMMA.16816.F32 R104, R116.reuse, R6, R104 ;  /* 0x000000067468723c */ /* 0x040ff00000001868 */
[C---:B------:R-:W-:Y:S08]  /*b020*/  HMMA.16816.F32 R108, R116.reuse, R8, R108 ;  /* 0x00000008746c723c */ /* 0x040ff0000000186c */
[C---:B------:R-:W-:Y:S08]  /*b030*/  HMMA.16816.F32 R112, R116.reuse, R10, R112 ;  /* 0x0000000a7470723c */ /* 0x040ff00000001870 */
[C---:B-1----:R-:W-:Y:S08]  /*b040*/  HMMA.16816.F32 R120, R116.reuse, R20, R12 ;  /* 0x000000147478723c */ /* 0x042ff0000000180c */
[----:B------:R-:W-:Y:S01]  /*b050*/  HMMA.16816.F32 R116, R116, R22, R16 ;  /* 0x000000167474723c */ /* 0x000fe20000001810 */
[----:B------:R-:W-:Y:S08]  /*b060*/  @!UPT UIADD3 URZ, UPT, UPT, URZ, URZ, URZ ;  /* 0x000000fffffff290 */ /* 0x000ff0000fffe0ff */
[----:B------:R-:W-:Y:S11]  /*b070*/  @P0 BRA `(.L_x_997) ;  /* 0xffffffc400300947 */ /* 0x000ff6000383ffff */
.L_x_996:
[----:B------:R-:W1:Y:S01]  /*b080*/  SHFL.BFLY PT, R7, R218, 0x2, 0x1f ;  /* 0x0c401f00da077f89 */ /* 0x000e6200000e0000 */
[----:B------:R-:W2:Y:S01]  /*b090*/  LDCU UR4, c[0x0][0x4fc] ;  /* 0x00009f80ff0477ac */ /* 0x000ea20008000800 */
[C---:B------:R-:W-:Y:S01]  /*b0a0*/  SHF.L.U32 R5, R178.reuse, 0x4, RZ ;  /* 0x00000004b2057819 */ /* 0x040fe200000006ff */
[----:B------:R-:W3:Y:S01]  /*b0b0*/  LDC R23, c[0x0][0x434] ;  /* 0x00010d00ff177b82 */ /* 0x000ee20000000800 */
[----:B------:R-:W4:Y:S01]  /*b0c0*/  SHFL.BFLY PT, R8, R219, 0x2, 0x1f ;  /* 0x0c401f00db087f89 */ /* 0x000f2200000e0000 */
[C---:B------:R-:W-:Y:S02]  /*b0d0*/  SHF.L.U32 R0, R178.reuse, 0x1, RZ ;  /* 0x00000001b2007819 */ /* 0x040fe400000006ff */
[----:B------:R-:W-:Y:S02]  /*b0e0*/  LOP3.LUT R5, R5, 0x1c0, RZ, 0xc0, !PT ;  /* 0x000001c005057812 */ /* 0x000fe400078ec0ff */
[--C-:B------:R-:W-:Y:S02]  /*b0f0*/  LOP3.LUT R179, R179, 0x6, R0.reuse, 0xf8, !PT ;  /* 0x00000006b3b37812 */ /* 0x100fe400078ef800 */
[----:B------:R-:W-:Y:S01]  /*b100*/  LOP3.LUT R0, R5, 0x38, R0, 0xf8, !PT ;  /* 0x0000003805007812 */ /* 0x000fe200078ef800 */
[----:B------:R-:W3:Y:S01]  /*b110*/  LDC R12, c[0x0][0x434] ;  /* 0x00010d00ff0c7b82 */ /* 0x000ee20000000800 */
[----:B------:R-:W-:-:S02]  /*b120*/  LOP3.LUT P3, RZ, R178, 0x8, RZ, 0xc0, !PT ;  /* 0x00000008b2ff7812 */ /* 0x000fc4000786c0ff */
[----:B------:R-:W-:Y:S02]  /*b130*/  LOP3.LUT R0, R179, R0, RZ, 0xfc, !PT ;  /* 0x00000000b3007212 */ /* 0x000fe400078efcff */
[----:B------:R-:W-:Y:S02]  /*b140*/  SEL R176, R176, 0xffffffe0, !P3 ;  /* 0xffffffe0b0b07807 */ /* 0x000fe40005800000 */
[----:B------:R-:W-:Y:S02]  /*b150*/  LEA R5, R0, UR5, 0x1 ;  /* 0x0000000500057c11 */ /* 0x000fe4000f8e08ff */
[----:B------:R-:W5:Y:S02]  /*b160*/  LDC.U8 R0, c[0x0][0x549] ;  /* 0x00015240ff007b82 */ /* 0x000f640000000000 */
[----:B------:R-:W-:Y:S01]  /*b170*/  IADD3 R11, PT, PT, R5, 0x40, RZ ;  /* 0x00000040050b7810 */ /* 0x000fe20007ffe0ff */
[----:B-1----:R-:W-:Y:S01]  /*b180*/  FADD.FTZ R7, R7, R218 ;  /* 0x000000da07077221 */ /* 0x002fe20000010000 */
[----:B------:R-:W-:Y:S01]  /*b190*/  IADD3 R9, PT, PT, R5, R176, RZ ;  /* 0x000000b005097210 */ /* 0x000fe20007ffe0ff */
[----:B----4-:R-:W-:-:S03]  /*b1a0*/  FADD.FTZ R8, R8, R219 ;  /* 0x000000db08087221 */ /* 0x010fc60000010000 */
[----:B------:R-:W1:Y:S04]  /*b1b0*/  SHFL.BFLY PT, R4, R7, 0x1, 0x1f ;  /* 0x0c201f0007047f89 */ /* 0x000e6800000e0000 */
[----:B------:R-:W4:Y:S01]  /*b1c0*/  SHFL.BFLY PT, R3, R8, 0x1, 0x1f ;  /* 0x0c201f0008037f89 */ /* 0x000f2200000e0000 */
[----:B-----5:R-:W-:Y:S02]  /*b1d0*/  ISETP.NE.AND P4, PT, R0, RZ, PT ;  /* 0x000000ff0000720c */ /* 0x020fe40003f85270 */
[----:B------:R-:W5:Y:S01]  /*b1e0*/  S2R R0, SR_CTAID.Y ;  /* 0x0000000000007919 */ /* 0x000f620000002600 */
[----:B-1----:R-:W-:-:S04]  /*b1f0*/  FADD.FTZ R4, R7, R4 ;  /* 0x0000000407047221 */ /* 0x002fc80000010000 */
[----:B------:R-:W1:Y:S01]  /*b200*/  MUFU.RCP R2, R4 ;  /* 0x0000000400027308 */ /* 0x000e620000001000 */
[----:B----4-:R-:W-:Y:S01]  /*b210*/  FADD.FTZ R3, R8, R3 ;  /* 0x0000000308037221 */ /* 0x010fe20000010000 */
[----:B------:R-:W-:-:S04]  /*b220*/  FSETP.NE.FTZ.AND P1, PT, R4, RZ, PT ;  /* 0x000000ff0400720b */ /* 0x000fc80003f35000 */
[----:B------:R-:W3:Y:S01]  /*b230*/  @P4 LDC R8, c[0x0][0x430] ;  /* 0x00010c00ff084b82 */ /* 0x000ee20000000800 */
[----:B------:R-:W-:Y:S01]  /*b240*/  FSETP.NE.FTZ.AND P0, PT, R3, RZ, PT ;  /* 0x000000ff0300720b */ /* 0x000fe20003f15000 */
[----:B------:R-:W4:Y:S08]  /*b250*/  MUFU.RCP R6, R3 ;  /* 0x0000000300067308 */ /* 0x000f300000001000 */
        /* <DEDUP_REMOVED lines=53> */
[----:B------:R-:W-:Y:S01]  /*b5b0*/  FMUL.FTZ R6, R6, UR4 ;  /* 0x0000000406067c20 */ /* 0x000fe20008410000 */
[----:B------:R-:W-:Y:S01]  /*b5c0*/  F2FP.F16.F32.PACK_AB R128, R129, R128 ;  /* 0x000000808180723e */ /* 0x000fe200000000ff */
[----:B---3--:R-:W-:Y:S01]  /*b5d0*/  @P4 IMAD R12, R8, R23, RZ ;  /* 0x00000017080c4224 */ /* 0x008fe200078e02ff */
[----:B------:R-:W-:Y:S01]  /*b5e0*/  SEL R2, R2, 0xfffffff0, !P2 ;  /* 0xfffffff002027807 */ /* 0x000fe20005000000 */
[----:B------:R-:W-:Y:S01]  /*b5f0*/  FMUL.FTZ R130, R6, R130 ;  /* 0x0000008206827220 */ /* 0x000fe20000410000 */
        /* <DEDUP_REMOVED lines=14> */
[----:B------:R-:W-:Y:S01]  /*b6e0*/  @P2 IADD3 R11, PT, PT, R5, -0x40, RZ ;  /* 0xffffffc0050b2810 */ /* 0x000fe20007ffe0ff */
        /* <DEDUP_REMOVED lines=18> */
[----:B------:R-:W-:Y:S01]  /*b810*/  STS [R5], R128 ;  /* 0x0000008005007388 */ /* 0x000fe20000000800 */
[----:B------:R-:W-:Y:S01]  /*b820*/  F2FP.F16.F32.PACK_AB R44, R45, R44 ;  /* 0x0000002c2d2c723e */ /* 0x000fe200000000ff */
[C---:B------:R-:W-:Y:S01]  /*b830*/  FMUL.FTZ R74, R6.reuse, R74 ;  /* 0x0000004a064a7220 */ /* 0x040fe20000410000 */
[----:B------:R-:W-:Y:S01]  /*b840*/  F2FP.F16.F32.PACK_AB R46, R47, R46 ;  /* 0x0000002e2f2e723e */ /* 0x000fe200000000ff */
[----:B------:R-:W-:Y:S01]  /*b850*/  STS [R5+0x400], R130 ;  /* 0x0004008205007388 */ /* 0x000fe20000000800 */
        /* <DEDUP_REMOVED lines=10> */
[----:B------:R-:W-:Y:S01]  /*b900*/  F2FP.F16.F32.PACK_AB R56, R57, R56 ;  /* 0x000000383938723e */ /* 0x000fe200000000ff */
[----:B------:R-:W-:Y:S01]  /*b910*/  STS [R9], R36 ;  /* 0x0000002409007388 */ /* 0x000fe20000000800 */
[----:B------:R-:W-:Y:S01]  /*b920*/  F2FP.F16.F32.PACK_AB R58, R59, R58 ;  /* 0x0000003a3b3a723e */ /* 0x000fe200000000ff */
[----:B------:R-:W-:Y:S01]  /*b930*/  FMUL.FTZ R82, R6, R82 ;  /* 0x0000005206527220 */ /* 0x000fe20000410000 */
[----:B------:R-:W-:Y:S01]  /*b940*/  IADD3 R19, PT, PT, R2, R15, RZ ;  /* 0x0000000f02137210 */ /* 0x000fe20007ffe0ff */
[----:B------:R-:W-:Y:S01]  /*b950*/  STS [R9+0x400], R38 ;  /* 0x0004002609007388 */ /* 0x000fe20000000800 */
[C---:B------:R-:W-:Y:S01]  /*b960*/  FMUL.FTZ R83, R6.reuse, R83 ;  /* 0x0000005306537220 */ /* 0x040fe20000410000 */
[----:B------:R-:W-:Y:S01]  /*b970*/  F2FP.F16.F32.PACK_AB R60, R61, R60 ;  /* 0x0000003c3d3c723e */ /* 0x000fe200000000ff */
[C---:B------:R-:W-:Y:S01]  /*b980*/  FMUL.FTZ R86, R6.reuse, R86 ;  /* 0x0000005606567220 */ /* 0x040fe20000410000 */
[----:B------:R-:W-:Y:S01]  /*b990*/  F2FP.F16.F32.PACK_AB R62, R63, R62 ;  /* 0x0000003e3f3e723e */ /* 0x000fe200000000ff */
[----:B------:R-:W-:Y:S01]  /*b9a0*/  STS [R13], R40 ;  /* 0x000000280d007388 */ /* 0x000fe20000000800 */
[C---:B------:R-:W-:Y:S01]  /*b9b0*/  FMUL.FTZ R87, R6.reuse, R87 ;  /* 0x0000005706577220 */ /* 0x040fe20000410000 */
[----:B------:R-:W-:Y:S01]  /*b9c0*/  F2FP.F16.F32.PACK_AB R64, R65, R64 ;  /* 0x000000404140723e */ /* 0x000fe200000000ff */
[C---:B------:R-:W-:Y:S01]  /*b9d0*/  FMUL.FTZ R90, R6.reuse, R90 ;  /* 0x0000005a065a7220 */ /* 0x040fe20000410000 */
[----:B------:R-:W-:Y:S01]  /*b9e0*/  STS [R13+0x400], R42 ;  /* 0x0004002a0d007388 */ /* 0x000fe20000000800 */
[----:B------:R-:W-:Y:S01]  /*b9f0*/  F2FP.F16.F32.PACK_AB R66, R67, R66 ;  /* 0x000000424342723e */ /* 0x000fe200000000ff */
[C---:B------:R-:W-:Y:S01]  /*ba00*/  FMUL.FTZ R91, R6.reuse, R91 ;  /* 0x0000005b065b7220 */ /* 0x040fe20000410000 */
[----:B------:R-:W-:Y:S01]  /*ba10*/  F2FP.F16.F32.PACK_AB R68, R69, R68 ;  /* 0x000000444544723e */ /* 0x000fe200000000ff */
[----:B------:R-:W-:Y:S01]  /*ba20*/  STS [R11], R44 ;  /* 0x0000002c0b007388 */ /* 0x000fe20000000800 */
[----:B------:R-:W-:Y:S01]  /*ba30*/  F2FP.F16.F32.PACK_AB R70, R71, R70 ;  /* 0x000000464746723e */ /* 0x000fe200000000ff */
[C---:B------:R-:W-:Y:S01]  /*ba40*/  FMUL.FTZ R94, R6.reuse, R94 ;  /* 0x0000005e065e7220 */ /* 0x040fe20000410000 */
[C---:B------:R-:W-:Y:S01]  /*ba50*/  FMUL.FTZ R95, R6.reuse, R95 ;  /* 0x0000005f065f7220 */ /* 0x040fe20000410000 */
[----:B------:R-:W-:Y:S01]  /*ba60*/  STS [R11+0x400], R46 ;  /* 0x0004002e0b007388 */ /* 0x000fe20000000800 */
[----:B------:R-:W-:Y:S01]  /*ba70*/  F2FP.F16.F32.PACK_AB R72, R73, R72 ;  /* 0x000000484948723e */ /* 0x000fe200000000ff */
[----:B------:R-:W-:Y:S01]  /*ba80*/  FMUL.FTZ R98, R6, R98 ;  /* 0x0000006206627220 */ /* 0x000fe20000410000 */
[----:B------:R-:W-:Y:S01]  /*ba90*/  F2FP.F16.F32.PACK_AB R74, R75, R74 ;  /* 0x0000004a4b4a723e */ /* 0x000fe200000000ff */
[----:B------:R-:W-:Y:S01]  /*baa0*/  STS [R17], R48 ;  /* 0x0000003011007388 */ /* 0x000fe20000000800 */
[----:B------:R-:W-:Y:S01]  /*bab0*/  ISETP.NE.AND P2, PT, R208, -0x1, PT ;  /* 0xffffffffd000780c */ /* 0x000fe20003f45270 */
        /* <DEDUP_REMOVED lines=27> */
[C---:B------:R-:W-:Y:S01]  /*bc70*/  FMUL.FTZ R123, R6.reuse, R123 ;  /* 0x0000007b067b7220 */ /* 0x040fe20000410000 */
[----:B------:R-:W-:Y:S01]  /*bc80*/  F2FP.F16.F32.PACK_AB R96, R97, R96 ;  /* 0x000000606160723e */ /* 0x000fe200000000ff */
[C---:B------:R-:W-:Y:S01]  /*bc90*/  FMUL.FTZ R118, R6.reuse, R118 ;  /* 0x0000007606767220 */ /* 0x040fe20000410000 */
[----:B------:R-:W-:Y:S01]  /*bca0*/  STS [R7+0x2000], R64 ;  /* 0x0020004007007388 */ /* 0x000fe20000000800 */
[----:B------:R-:W-:Y:S01]  /*bcb0*/  F2FP.F16.F32.PACK_AB R98, R99, R98 ;  /* 0x000000626362723e */ /* 0x000fe200000000ff */
[----:B------:R-:W-:Y:S01]  /*bcc0*/  FMUL.FTZ R119, R6, R119 ;  /* 0x0000007706777220 */ /* 0x000fe20000410000 */
[----:B------:R-:W-:Y:S01]  /*bcd0*/  F2FP.F16.F32.PACK_AB R100, R101, R100 ;  /* 0x000000646564723e */ /* 0x000fe200000000ff */
[----:B------:R-:W-:Y:S01]  /*bce0*/  STS [R7+0x2400], R66 ;  /* 0x0024004207007388 */ /* 0x000fe20000000800 */
[----:B------:R-:W-:Y:S01]  /*bcf0*/  F2FP.F16.F32.PACK_AB R102, R103, R102 ;  /* 0x000000666766723e */ /* 0x000fe200000000ff */
[----:B------:R-:W5:Y:S01]  /*bd00*/  @!P2 LDC.64 R20, c[0x0][0x400] ;  /* 0x00010000ff14ab82 */ /* 0x000f620000000a00 */
        /* <DEDUP_REMOVED lines=14> */
[----:B------:R-:W-:-:S03]  /*bdf0*/  F2FP.F16.F32.PACK_AB R118, R119, R118 ;  /* 0x000000767776723e */ /* 0x000fc600000000ff */
[----:B------:R-:W-:Y:S01]  /*be00*/  STS [R11+0x2400], R78 ;  /* 0x0024004e0b007388 */ /* 0x000fe20000000800 */
[----:B-----5:R-:W-:-:S03]  /*be10*/  @!P2 IMAD.WIDE.U32 R24, R0, R20, RZ ;  /* 0x000000140018a225 */ /* 0x020fc600078e00ff */
        /* <DEDUP_REMOVED lines=19> */
[----:B--2---:R-:W-:-:S03]  /*bf50*/  LOP3.LUT R9, R196, 0x1f8, RZ, 0xc0, !PT ;  /* 0x000001f8c4097812 */ /* 0x004fc600078ec0ff */
[----:B------:R-:W-:Y:S01]  /*bf60*/  STS [R15+0x4000], R120 ;  /* 0x004000780f007388 */ /* 0x000fe20000000800 */
[----:B------:R-:W-:-:S03]  /*bf70*/  LOP3.LUT R9, R9, 0x38, R178, 0x78, !PT ;  /* 0x0000003809097812 */ /* 0x000fc600078e78b2 */
[----:B------:R2:W-:Y:S01]  /*bf80*/  STS [R15+0x4400], R122 ;  /* 0x0044007a0f007388 */ /* 0x0005e20000000800 */
[----:B---3--:R-:W3:Y:S01]  /*bf90*/  LDC.U8 R13, c[0x0][0x548] ;  /* 0x00015200ff0d7b82 */ /* 0x008ee20000000000 */
[----:B------:R-:W-:Y:S01]  /*bfa0*/  LOP3.LUT R14, R9, 0x1e00, R196, 0xf8, !PT ;  /* 0x00001e00090e7812 */ /* 0x000fe200078ef8c4 */
[----:B------:R-:W1:Y:S03]  /*bfb0*/  S2R R2, SR_CTAID.X ;  /* 0x0000000000027919 */ /* 0x000e660000002500 */
[----:B------:R-:W-:Y:S01]  /*bfc0*/  LEA R14, R14, UR5, 0x1 ;  /* 0x000000050e0e7c11 */ /* 0x000fe2000f8e08ff */
[----:B------:R1:W-:Y:S04]  /*bfd0*/  STS [R19+0x4000], R116 ;  /* 0x0040007413007388 */ /* 0x0003e80000000800 */
[----:B------:R1:W-:Y:S01]  /*bfe0*/  STS [R19+0x4400], R118 ;  /* 0x0044007613007388 */ /* 0x0003e20000000800 */
[----:B------:R-:W1:Y:S01]  /*bff0*/  S2R R5, SR_CTAID.Z ;  /* 0x0000000000057919 */ /* 0x000e620000002700 */
[----:B----4-:R-:W-:Y:S01]  /*c000*/  @P4 MOV R17, 0x1 ;  /* 0x0000000100114802 */ /* 0x010fe20000000f00 */
[----:B--2---:R-:W2:Y:S01]  /*c010*/  @P4 LDC R15, c[0x0][0x430] ;  /* 0x00010c00ff0f4b82 */ /* 0x004ea20000000800 */
[----:B------:R-:W-:Y:S05]  /*c020*/  @P4 BRA `(.L_x_1000) ;  /* 0x0000000000204947 */ /* 0x000fea0003800000 */
[----:B---3--:R-:W-:Y:S01]  /*c030*/  ISETP.NE.AND P3, PT, R13, RZ, PT ;  /* 0x000000ff0d00720c */ /* 0x008fe20003f65270 */
[----:B------:R-:W3:-:S12]  /*c040*/  LDC R8, c[0x0][0x3e0] ;  /* 0x0000f800ff087b82 */ /* 0x000ed80000000800 */
[----:B------:R-:W3:Y:S01]  /*c050*/  @P3 LDC R17, c[0x0][0x454] ;  /* 0x00011500ff113b82 */ /* 0x000ee20000000800 */
[----:B--2---:R-:W-:Y:S02]  /*c060*/  @P3 MOV R15, 0x1 ;  /* 0x00000001000f3802 */ /* 0x004fe40000000f00 */
[----:B------:R-:W-:-:S05]  /*c070*/  @!P3 MOV R15, 0x1 ;  /* 0x00000001000fb802 */ /* 0x000fca0000000f00 */
[----:B------:R-:W4:Y:S01]  /*c080*/  @P3 LDC R12, c[0x0][0x454] ;  /* 0x00011500ff0c3b82 */ /* 0x000f220000000800 */
[-C--:B---3--:R-:W-:Y:S02]  /*c090*/  @P3 IMAD R17, R17, R8.reuse, RZ ;  /* 0x0000000811113224 */ /* 0x088fe400078e02ff */
[----:B------:R-:W-:-:S07]  /*c0a0*/  @!P3 IMAD R17, R23, R8, RZ ;  /* 0x000000081711b224 */ /* 0x000fce00078e02ff */
.L_x_1000:
[----:B------:R-:W-:Y:S01]  /*c0b0*/  BAR.SYNC.DEFER_BLOCKING 0x0 ;  /* 0x0000000000007b1d */ /* 0x000fe20000010000 */
[----:B---3--:R-:W-:Y:S01]  /*c0c0*/  ISETP.NE.AND P3, PT, R13, RZ, !P4 ;  /* 0x000000ff0d00720c */ /* 0x008fe20006765270 */
[C---:B-1----:R-:W-:Y:S01]  /*c0d0*/  @P2 IMAD.WIDE.U32 R26, R208.reuse, R6, RZ ;  /* 0x00000006d01a2225 */ /* 0x042fe200078e00ff */
[----:B------:R-:W-:-:S03]  /*c0e0*/  ISETP.NE.AND P4, PT, R208, -0x1, PT ;  /* 0xffffffffd000780c */ /* 0x000fc60003f85270 */
[----:B------:R-:W-:Y:S01]  /*c0f0*/  @P1 FMUL.FTZ R4, R4, 0.69314718246459960938 ;  /* 0x3f31721804041820 */ /* 0x000fe20000410000 */
[----:B------:R-:W-:Y:S01]  /*c100*/  LOP3.LUT P5, RZ, R178, 0x3, RZ, 0xc0, !PT ;  /* 0x00000003b2ff7812 */ /* 0x000fe200078ac0ff */
[----:B------:R-:W1:Y:S01]  /*c110*/  @P0 MUFU.LG2 R3, R3 ;  /* 0x0000000300030308 */ /* 0x000e620000000c00 */
[----:B------:R-:W3:Y:S01]  /*c120*/  @P1 LDC R18, c[0x0][0x458] ;  /* 0x00011600ff121b82 */ /* 0x000ee20000000800 */
[----:B------:R-:W-:Y:S01]  /*c130*/  @!P2 IMAD R21, R0, R21, R25 ;  /* 0x000000150015a224 */ /* 0x000fe200078e0219 */
[----:B------:R-:W-:Y:S01]  /*c140*/  LOP3.LUT R180, R180, 0x30, RZ, 0xc0, !PT ;  /* 0x00000030b4b47812 */ /* 0x000fe200078ec0ff */
[----:B------:R-:W-:Y:S01]  /*c150*/  @P2 IMAD R21, R208, R7, R27 ;  /* 0x00000007d0152224 */ /* 0x000fe200078e021b */
[----:B------:R-:W-:Y:S01]  /*c160*/  SHF.R.U32.HI R19, RZ, 0x2, R178 ;  /* 0x00000002ff137819 */ /* 0x000fe200000116b2 */
[----:B----4-:R-:W-:Y:S01]  /*c170*/  IMAD R12, R5, R12, RZ ;  /* 0x0000000c050c7224 */ /* 0x010fe200078e02ff */
[----:B------:R-:W-:Y:S01]  /*c180*/  BSSY.RECONVERGENT B0, `(.L_x_1001) ;  /* 0x0000028000007945 */ /* 0x000fe20003800200 */
[----:B--2---:R-:W-:Y:S01]  /*c190*/  IMAD R7, R2, R15, RZ ;  /* 0x0000000f02077224 */ /* 0x004fe200078e02ff */
[----:B------:R-:W2:Y:S01]  /*c1a0*/  @P0 LDC R13, c[0x0][0x458] ;  /* 0x00011600ff0d0b82 */ /* 0x000ea20000000800 */
[----:B------:R-:W-:Y:S01]  /*c1b0*/  @!P4 IMAD R208, R0, R23, RZ ;  /* 0x0000001700d0c224 */ /* 0x000fe200078e02ff */
[----:B------:R-:W-:Y:S01]  /*c1c0*/  LOP3.LUT R180, R180, 0x7, R19, 0xf8, !PT ;  /* 0x00000007b4b47812 */ /* 0x000fe200078ef813 */
[----:B------:R-:W-:Y:S01]  /*c1d0*/  @!P3 IMAD R12, R0, R17, R12 ;  /* 0x00000011000cb224 */ /* 0x000fe200078e020c */
[----:B------:R-:W-:Y:S01]  /*c1e0*/  MOV R0, 0x7f800000 ;  /* 0x7f80000000007802 */ /* 0x000fe20000000f00 */
[----:B------:R-:W-:Y:S01]  /*c1f0*/  IMAD.SHL.U32 R7, R7, 0x40, RZ ;  /* 0x0000004007077824 */ /* 0x000fe200078e00ff */
[----:B------:R-:W-:Y:S01]  /*c200*/  SHF.R.S32.HI R6, RZ, 0x1f, R208 ;  /* 0x0000001fff067819 */ /* 0x000fe200000114d0 */
[----:B------:R-:W-:Y:S01]  /*c210*/  IMAD.SHL.U32 R16, R209, 0x40, RZ ;  /* 0x00000040d1107824 */ /* 0x000fe200078e00ff */
[----:B------:R-:W-:Y:S01]  /*c220*/  SEL R208, R208, RZ, P3 ;  /* 0x000000ffd0d07207 */ /* 0x000fe20001800000 */
[----:B------:R4:W4:Y:S01]  /*c230*/  LDS.128 R8, [R14+0x1800] ;  /* 0x001800000e087984 */ /* 0x0009220000000c00 */
[----:B-1----:R-:W-:Y:S01]  /*c240*/  @P0 FMUL.FTZ R17, R3, 0.69314718246459960938 ;  /* 0x3f31721803110820 */ /* 0x002fe20000410000 */
[----:B------:R-:W-:-:S02]  /*c250*/  SEL R6, R6, RZ, P3 ;  /* 0x000000ff06067207 */ /* 0x000fc40001800000 */
[--C-:B------:R-:W-:Y:S02]  /*c260*/  IADD3 R3, P4, P3, R7, R208, R12.reuse ;  /* 0x000000d007037210 */ /* 0x100fe40007b9e00c */
[----:B------:R-:W-:Y:S02]  /*c270*/  SHF.R.S32.HI R19, RZ, 0x1f, R12 ;  /* 0x0000001fff137819 */ /* 0x000fe4000001140c */
[----:B------:R-:W-:Y:S02]  /*c280*/  SHF.R.S32.HI R7, RZ, 0x1f, R7 ;  /* 0x0000001fff077819 */ /* 0x000fe40000011407 */
[----:B------:R-:W-:Y:S01]  /*c290*/  IADD3 R211, PT, PT, -R16, R211, RZ ;  /* 0x000000d310d37210 */ /* 0x000fe20007ffe1ff */
[----:B------:R-:W-:Y:S02]  /*c2a0*/  IMAD.MOV.U32 R16, RZ, RZ, 0x7f800000 ;  /* 0x7f800000ff107424 */ /* 0x000fe400078e00ff */
[----:B---3--:R-:W-:Y:S01]  /*c2b0*/  @P1 FFMA.FTZ R16, R133, R18, R4 ;  /* 0x0000001285101223 */ /* 0x008fe20000010004 */
        /* <DEDUP_REMOVED lines=20> */
.L_x_1002:
[----:B------:R-:W-:Y:S05]  /*c400*/  BSYNC.RECONVERGENT B0 ;  /* 0x0000000000007941 */ /* 0x000fea0003800200 */
.L_x_1001:
[----:B------:R-:W2:Y:S01]  /*c410*/  LDCU.64 UR4, c[0x0][0x410] ;  /* 0x00008200ff0477ac */ /* 0x000ea20008000a00 */
[----:B------:R-:W-:Y:S01]  /*c420*/  @P2 IMAD.MOV.U32 R24, RZ, RZ, R26 ;  /* 0x000000ffff182224 */ /* 0x000fe200078e001a */
[----:B------:R-:W-:Y:S01]  /*c430*/  SHF.R.U32.HI R178, RZ, 0x3, R178 ;  /* 0x00000003ffb27819 */ /* 0x000fe200000116b2 */
[----:B-1----:R1:W3:Y:S01]  /*c440*/  LDS.128 R16, [R14+0x2000] ;  /* 0x002000000e107984 */ /* 0x0022e20000000c00 */
[----:B------:R-:W-:Y:S01]  /*c450*/  IMAD.MOV.U32 R179, RZ, RZ, RZ ;  /* 0x000000ffffb37224 */ /* 0x000fe200078e00ff */
[----:B------:R-:W-:Y:S01]  /*c460*/  BSSY.RECONVERGENT B0, `(.L_x_1003) ;  /* 0x0000020000007945 */ /* 0x000fe20003800200 */
[----:B------:R-:W-:Y:S01]  /*c470*/  IADD3 R12, P0, PT, R177, R24, RZ ;  /* 0x00000018b10c7210 */ /* 0x000fe20007f1e0ff */
[C---:B------:R-:W-:Y:S01]  /*c480*/  VIADD R6, R178.reuse, 0x10 ;  /* 0x00000010b2067836 */ /* 0x040fe20000000000 */
[C---:B------:R-:W-:Y:S01]  /*c490*/  IADD3 R4, PT, PT, R178.reuse, 0x20, RZ ;  /* 0x00000020b2047810 */ /* 0x040fe20007ffe0ff */
[----:B------:R-:W-:Y:S01]  /*c4a0*/  VIADD R0, R178, 0x30 ;  /* 0x00000030b2007836 */ /* 0x000fe20000000000 */
[----:B------:R-:W-:Y:S01]  /*c4b0*/  IADD3.X R13, PT, PT, RZ, R21, RZ, P0, !PT ;  /* 0x00000015ff0d7210 */ /* 0x000fe200007fe4ff */
[----:B------:R-:W-:Y:S01]  /*c4c0*/  IMAD.WIDE.U32 R2, R2, 0x40, R178 ;  /* 0x0000004002027825 */ /* 0x000fe200078e00b2 */
[-C--:B------:R-:W-:Y:S01]  /*c4d0*/  ISETP.GE.AND P2, PT, R6, R211.reuse, PT ;  /* 0x000000d30600720c */ /* 0x080fe20003f46270 */
[----:B------:R1:W4:Y:S01]  /*c4e0*/  LDS.128 R20, [R14] ;  /* 0x000000000e147984 */ /* 0x0003220000000c00 */
[----:B------:R-:W-:-:S02]  /*c4f0*/  ISETP.GE.AND P1, PT, R4, R211, PT ;  /* 0x000000d30400720c */ /* 0x000fc40003f26270 */
[-C--:B------:R-:W-:Y:S01]  /*c500*/  ISETP.GE.AND P3, PT, R178, R211.reuse, PT ;  /* 0x000000d3b200720c */ /* 0x080fe20003f66270 */
[----:B--2---:R-:W-:Y:S01]  /*c510*/  IMAD.WIDE.U32 R12, R5, UR4, R12 ;  /* 0x00000004050c7c25 */ /* 0x004fe2000f8e000c */
[----:B------:R-:W-:-:S03]  /*c520*/  ISETP.GE.AND P0, PT, R0, R211, PT ;  /* 0x000000d30000720c */ /* 0x000fc60003f06270 */
[----:B------:R-:W-:Y:S02]  /*c530*/  IMAD R25, R5, UR5, R13 ;  /* 0x0000000505197c24 */ /* 0x000fe4000f8e020d */
[----:B------:R1:W2:Y:S06]  /*c540*/  LDS.128 R4, [R14+0x4000] ;  /* 0x004000000e047984 */ /* 0x0002ac0000000c00 */
[----:B------:R-:W-:Y:S05]  /*c550*/  @P3 BRA `(.L_x_1004) ;  /* 0x0000000000403947 */ /* 0x000fea0003800000 */
[----:B------:R-:W5:Y:S01]  /*c560*/  LDCU.64 UR6, c[0x0][0x408] ;  /* 0x00008100ff0677ac */ /* 0x000f620008000a00 */
[----:B------:R-:W-:Y:S01]  /*c570*/  IMAD.MOV.U32 R24, RZ, RZ, R12 ;  /* 0x000000ffff187224 */ /* 0x000fe200078e000c */
[----:B------:R-:W3:Y:S01]  /*c580*/  LDCU UR8, c[0x0][0x440] ;  /* 0x00008800ff0877ac */ /* 0x000ee20008000800 */
[----:B------:R-:W1:Y:S01]  /*c590*/  LDCU.64 UR4, c[0x0][0x3f0] ;  /* 0x00007e00ff0477ac */ /* 0x000e620008000a00 */
[----:B-----5:R-:W-:Y:S02]  /*c5a0*/  IMAD R15, R3, UR6, RZ ;  /* 0x00000006030f7c24 */ /* 0x020fe4000f8e02ff */
[----:B------:R-:W-:Y:S01]  /*c5b0*/  IMAD.WIDE.U32 R26, R2, UR6, R24 ;  /* 0x00000006021a7c25 */ /* 0x000fe2000f8e0018 */
[----:B---3--:R-:W-:-:S03]  /*c5c0*/  ISETP.GE.AND P5, PT, R177, UR8, PT ;  /* 0x00000008b1007c0c */ /* 0x008fc6000bfa6270 */
[----:B------:R-:W-:Y:S01]  /*c5d0*/  IMAD R0, R2, UR7, R15 ;  /* 0x0000000702007c24 */ /* 0x000fe2000f8e020f */
[----:B------:R-:W-:Y:S02]  /*c5e0*/  ISETP.GE.AND P4, PT, R195, UR8, PT ;  /* 0x00000008c3007c0c */ /* 0x000fe4000bf86270 */
[----:B------:R-:W-:Y:S01]  /*c5f0*/  ISETP.GE.AND P3, PT, R194, UR8, PT ;  /* 0x00000008c2007c0c */ /* 0x000fe2000bf66270 */
[----:B------:R-:W-:Y:S01]  /*c600*/  IMAD.IADD R0, R0, 0x1, R27 ;  /* 0x0000000100007824 */ /* 0x000fe200078e021b */
[----:B-1----:R-:W-:-:S04]  /*c610*/  LEA R28, P6, R26, UR4, 0x1 ;  /* 0x000000041a1c7c11 */ /* 0x002fc8000f8c08ff */
[----:B------:R-:W-:-:S05]  /*c620*/  LEA.HI.X R29, R26, UR5, R0, 0x1, P6 ;  /* 0x000000051a1d7c11 */ /* 0x000fca000b0f0c00 */
[----:B----4-:R1:W-:Y:S04]  /*c630*/  @!P5 STG.E.128 desc[UR14][R28.64], R20 ;  /* 0x000000141c00d986 */ /* 0x0103e8000c101d0e */
[----:B------:R1:W-:Y:S04]  /*c640*/  @!P4 STG.E.128 desc[UR14][R28.64+0x80], R16 ;  /* 0x000080101c00c986 */ /* 0x0003e8000c101d0e */
[----:B--2---:R1:W-:Y:S02]  /*c650*/  @!P3 STG.E.128 desc[UR14][R28.64+0x100], R4 ;  /* 0x000100041c00b986 */ /* 0x0043e4000c101d0e */
.L_x_1004:
[----:B------:R-:W-:Y:S05]  /*c660*/  BSYNC.RECONVERGENT B0 ;  /* 0x0000000000007941 */ /* 0x000fea0003800200 */
.L_x_1003:
        /* <DEDUP_REMOVED lines=23> */
[----:B--2---:R1:W-:Y:S02]  /*c7e0*/  @!P2 STG.E.128 desc[UR14][R28.64+0x100], R4 ;  /* 0x000100041c00a986 */ /* 0x0043e4000c101d0e */
.L_x_1006:
[----:B------:R-:W-:Y:S05]  /*c7f0*/  BSYNC.RECONVERGENT B0 ;  /* 0x0000000000007941 */ /* 0x000fea0003800200 */
.L_x_1005:
        /* <DEDUP_REMOVED lines=24> */
.L_x_1008:
[----:B------:R-:W-:Y:S05]  /*c980*/  BSYNC.RECONVERGENT B0 ;  /* 0x0000000000007941 */ /* 0x000fea0003800200 */
.L_x_1007:
[----:B-12---:R1:W2:Y:S01]  /*c990*/  LDS.128 R4, [R14+0x3800] ;  /* 0x003800000e047984 */ /* 0x0062a20000000c00 */
[----:B------:R-:W-:Y:S05]  /*c9a0*/  @P0 EXIT ;  /* 0x000000000000094d */ /* 0x000fea0003800000 */
[----:B------:R-:W5:Y:S01]  /*c9b0*/  LDCU.64 UR6, c[0x0][0x408] ;  /* 0x00008100ff0677ac */ /* 0x000f620008000a00 */
[----:B---3--:R3:W1:Y:S01]  /*c9c0*/  LDS.128 R16, [R14+0x5800] ;  /* 0x005800000e107984 */ /* 0x0086620000000c00 */
[----:B------:R-:W-:Y:S01]  /*c9d0*/  IADD3 R0, P0, PT, R2, 0x30, RZ ;  /* 0x0000003002007810 */ /* 0x000fe20007f1e0ff */
[----:B------:R-:W-:Y:S01]  /*c9e0*/  IMAD.MOV.U32 R13, RZ, RZ, R25 ;  /* 0x000000ffff0d7224 */ /* 0x000fe200078e0019 */
[----:B------:R-:W4:Y:S03]  /*c9f0*/  LDCU UR8, c[0x0][0x440] ;  /* 0x00008800ff0877ac */ /* 0x000f260008000800 */
        /* <DEDUP_REMOVED lines=12> */
[----:B--2---:R3:W-:Y:S01]  /*cac0*/  @!P1 STG.E.128 desc[UR14][R2.64+0x80], R4 ;  /* 0x0000800402009986 */ /* 0x0047e2000c101d0e */
[----:B-1----:R-:W-:Y:S05]  /*cad0*/  @P0 EXIT ;  /* 0x000000000000094d */ /* 0x002fea0003800000 */
[----:B------:R-:W-:Y:S01]  /*cae0*/  STG.E.128 desc[UR14][R2.64+0x100], R16 ;  /* 0x0001001002007986 */ /* 0x000fe2000c101d0e */
[----:B------:R-:W-:Y:S05]  /*caf0*/  EXIT ;  /* 0x000000000000794d */ /* 0x000fea0003800000 */
.L_x_1009:
        /* <DEDUP_REMOVED lines=16> */
.L_x_1818:


//--------------------- .text._ZN5flash16flash_fwd_kernelI23Flash_fwd_kernel_traitsILi192ELi64ELi64ELi4ELb0ELb0EN7cutlass6half_tE19Flash_kernel_traitsILi192ELi64ELi64ELi4ES3_EELb1ELb0ELb0ELb0ELb0ELb0ELb0ELb1EEEvNS_16Flash_fwd_paramsE --------------------------
	.section	.text._ZN5flash16flash_fwd_kernelI23Flash_fwd_kernel_traitsILi192ELi64ELi64ELi4ELb0ELb0EN7cutlass6half_tE19Flash_kernel_traitsILi192ELi64ELi64ELi4ES3_EELb1ELb0ELb0ELb0ELb0ELb0ELb0ELb1EEEvNS_16Flash_fwd_paramsE,"ax",@progbits
	.align	128
        .global         _ZN5flash16flash_fwd_kernelI23Flash_fwd_kernel_traitsILi192ELi64ELi64ELi4ELb0ELb0EN7cutlass6half_tE19Flash_kernel_traitsILi192ELi64ELi64ELi4ES3_EELb1ELb0ELb0ELb0ELb0ELb0ELb0ELb1EEEvNS_16Flash_fwd_paramsE
        .type           _ZN5flash16flash_fwd_kernelI23Flash_fwd_kernel_traitsILi192ELi64ELi64ELi4ELb0ELb0EN7cutlass6half_tE19Flash_kernel_traitsILi192ELi64ELi64ELi4ES3_EELb1ELb0ELb0ELb0ELb0ELb0ELb0ELb1EEEvNS_16Flash_fwd_paramsE,@function
        .size           _ZN5flash16flash_fwd_kernelI23Flash_fwd_kernel_traitsILi192ELi64ELi64ELi4ELb0ELb0EN7cutlass6half_tE19Flash_kernel_traitsILi192ELi64ELi64ELi4ES3_EELb1ELb0ELb0ELb0ELb0ELb0ELb0ELb1EEEvNS_16Flash_fwd_paramsE,(.L_x_1819 - _ZN5flash16flash_fwd_kernelI23Flash_fwd_kernel_traitsILi192ELi64ELi64ELi4ELb0ELb0EN7cutlass6half_tE19Flash_kernel_traitsILi192ELi64ELi64ELi4ES3_EELb1ELb0ELb0ELb0ELb0ELb0ELb0ELb1EEEvNS_16Flash_fwd_paramsE)
        .other          _ZN5flash16flash_fwd_kernelI23Flash_fwd_kernel_traitsILi192ELi64ELi64ELi4ELb0ELb0EN7cutlass6half_tE19Flash_kernel_traitsILi192ELi64ELi64ELi4ES3_EELb1ELb0ELb0ELb0ELb0ELb0ELb0ELb1EEEvNS_16Flash_fwd_paramsE,@"STO_CUDA_ENTRY STV_DEFAULT"
_ZN5flash16flash_fwd_kernelI23Flash_fwd_kernel_traitsILi192ELi64ELi64ELi4ELb0ELb0EN7cutlass6half_tE19Flash_kernel_traitsILi192ELi64ELi64ELi4ES3_EELb1ELb0ELb0ELb0ELb0ELb0ELb0ELb1EEEvNS_16Flash_fwd_paramsE:
.text._ZN5flash16flash_fwd_kernelI23Flash_fwd_kernel_traitsILi192ELi64ELi64ELi4ELb0ELb0EN7cutlass6half_tE19Flash_kernel_traitsILi192ELi64ELi64ELi4ES3_EELb1ELb0ELb0ELb0ELb0ELb0ELb0ELb1EEEvNS_16Flash_fwd_paramsE:
[----:B------:R-:W1:Y:S01]  /*0000*/  LDC R1, c[0x0][0x37c] ;  /* 0x0000df00ff017b82 */ /* 0x000e620000000800 */
[----:B------:R-:W2:Y:S07]  /*0010*/  LDCU.U8 UR4, c[0x0][0x524] ;  /* 0x0000a480ff0477ac */ /* 0x000eae0008000000 */
[----:B------:R-:W3:Y:S01]  /*0020*/  LDC R98, c[0x0][0x518] ;  /* 0x00014600ff627b82 */ /* 0x000ee20000000800 */
[----:B-1----:R-:W-:Y:S01]  /*0030*/  VIADD R1, R1, 0xffffff80 ;  /* 0xffffff8001017836 */ /* 0x002fe20000000000 */
[----:B------:R-:W1:Y:S06]  /*0040*/  LDCU.64 UR16, c[0x0][0x358] ;  /* 0x00006b00ff1077ac */ /* 0x000e6c0008000a00 */
[----:B------:R-:W4:Y:S01]  /*0050*/  LDC R100, c[0x0][0x51c] ;  /* 0x00014700ff647b82 */ /* 0x000f220000000800 */
[----:B------:R-:W1:Y:S01]  /*0060*/  S2R R107, SR_CTAID.X ;  /* 0x00000000006b7919 */ /* 0x000e620000002500 */
[----:B------:R-:W1:Y:S01]  /*0070*/  LDCU.64 UR8, c[0x0][0x460] ;  /* 0x00008c00ff0877ac */ /* 0x000e620008000a00 */
[----:B------:R-:W1:Y:S01]  /*0080*/  S2R R22, SR_CTAID.Y ;  /* 0x0000000000167919 */ /* 0x000e620000002600 */
[----:B------:R-:W1:Y:S04]  /*0090*/  LDCU.64 UR6, c[0x0][0x470] ;  /* 0x00008e00ff0677ac */ /* 0x000e680008000a00 */
[----:B------:R-:W1:Y:S01]  /*00a0*/  LDC.64 R4, c[0x0][0x460] ;  /* 0x00011800ff047b82 */ /* 0x000e620000000a00 */
[----:B--2---:R-:W-:Y:S01]  /*00b0*/  ISETP.NE.AND P5, PT, RZ, UR4, PT ;  /* 0x00000004ff007c0c */ /* 0x004fe2000bfa5270 */
[----:B------:R-:W2:-:S12]  /*00c0*/  LDCU.64 UR4, c[0x0][0x510] ;  /* 0x0000a200ff0477ac */ /* 0x000e980008000a00 */
[----:B---3--:R-:W-:Y:S02]  /*00d0*/  @P5 IMAD.MOV.U32 R2, RZ, RZ, R98 ;  /* 0x000000ffff025224 */ /* 0x008fe400078e0062 */
[----:B----4-:R-:W-:-:S06]  /*00e0*/  @P5 IMAD.MOV.U32 R3, RZ, RZ, R100 ;  /* 0x000000ffff035224 */ /* 0x010fcc00078e0064 */
[----:B-1----:R-:W3:Y:S01]  /*00f0*/  @P5 LDG.E.64 R2, desc[UR16][R2.64] ;  /* 0x0000001002025981 */ /* 0x002ee2000c1e1b00 */
[----:B--2---:R-:W-:Y:S02]  /*0100*/  IMAD.U32 R194, RZ, RZ, UR4 ;  /* 0x00000004ffc27e24 */ /* 0x004fe4000f8e00ff */
[----:B------:R-:W-:Y:S01]  /*0110*/  IMAD.U32 R195, RZ, RZ, UR5 ;  /* 0x00000005ffc37e24 */ /* 0x000fe2000f8e00ff */
[----:B------:R-:W1:Y:S01]  /*0120*/  S2R R24, SR_CTAID.Z ;  /* 0x0000000000187919 */ /* 0x000e620000002700 */
[----:B------:R-:W2:Y:S04]  /*0130*/  LDCU.64 UR4, c[0x0][0x478] ;  /* 0x00008f00ff0477ac */ /* 0x000ea80008000a00 */
[----:B------:R-:W4:Y:S01]  /*0140*/  @P5 LDG.E.64 R194, desc[UR16][R194.64] ;  /* 0x00000010c2c25981 */ /* 0x000f22000c1e1b00 */
[----:B------:R-:W-:Y:S01]  /*0150*/  ISETP.NE.U32.AND P4, PT, RZ, UR8, PT ;  /* 0x00000008ff007c0c */ /* 0x000fe2000bf85070 */
[----:B------:R-:W-:Y:S01]  /*0160*/  IMAD.MOV.U32 R25, RZ, RZ, -0x1 ;  /* 0xffffffffff197424 */ /* 0x000fe200078e00ff */
[----:B------:R-:W-:Y:S01]  /*0170*/  ISETP.NE.U32.AND P3, PT, RZ, UR8, PT ;  /* 0x00000008ff007c0c */ /* 0x000fe2000bf65070 */
[----:B------:R-:W1:Y:S01]  /*0180*/  S2R R186, SR_TID.X ;  /* 0x0000000000ba7919 */ /* 0x000e620000002100 */
[----:B------:R-:W-:Y:S01]  /*0190*/  ISETP.NE.U32.AND P1, PT, RZ, UR6, PT ;  /* 0x00000006ff007c0c */ /* 0x000fe2000bf25070 */
[----:B------:R-:W-:Y:S01]  /*01a0*/  IMAD.WIDE.U32 R4, R22, 0x4, R4 ;  /* 0x0000000416047825 */ /* 0x000fe200078e0004 */
[----:B------:R-:W-:-:S02]  /*01b0*/  ISETP.NE.AND.EX P4, PT, RZ, UR9, PT, P4 ;  /* 0x00000009ff007c0c */ /* 0x000fc4000bf85340 */
[----:B------:R-:W-:Y:S01]  /*01c0*/  ISETP.NE.AND.EX P3, PT, RZ, UR9, PT, P3 ;  /* 0x00000009ff007c0c */ /* 0x000fe2000bf65330 */
[----:B------:R-:W-:Y:S01]  /*01d0*/  IMAD.SHL.U32 R11, R22, 0x4, RZ ;  /* 0x00000004160b7824 */ /* 0x000fe200078e00ff */
[----:B------:R-:W-:Y:S02]  /*01e0*/  ISETP.NE.AND.EX P1, PT, RZ, UR7, PT, P1 ;  /* 0x00000007ff007c0c */ /* 0x000fe4000bf25310 */
[----:B--2---:R-:W-:-:S04]  /*01f0*/  ISETP.NE.U32.AND P0, PT, RZ, UR4, PT ;  /* 0x00000004ff007c0c */ /* 0x004fc8000bf05070 */
[----:B------:R-:W-:Y:S02]  /*0200*/  ISETP.NE.AND.EX P0, PT, RZ, UR5, PT, P0 ;  /* 0x00000005ff007c0c */ /* 0x000fe4000bf05300 */
[----:B-1----:R-:W-:-:S04]  /*0210*/  LOP3.LUT R0, R24, R107, R22, 0xfe, !PT ;  /* 0x0000006b18007212 */ /* 0x002fc800078efe16 */
[----:B------:R-:W-:Y:S02]  /*0220*/  LOP3.LUT P6, RZ, R0, R186, RZ, 0xfc, !PT ;  /* 0x000000ba00ff7212 */ /* 0x000fe400078cfcff */
[----:B------:R-:W3:Y:S11]  /*0230*/  @P5 LDC R0, c[0x0][0x520] ;  /* 0x00014800ff005b82 */ /* 0x000ef60000000800 */
[----:B------:R-:W4:Y:S01]  /*0240*/  @!P6 LDC.64 R6, c[0x0][0x528] ;  /* 0x00014a00ff06eb82 */ /* 0x000f220000000a00 */
[----:B------:R-:W-:Y:S01]  /*0250*/  SHF.R.U32.HI R10, RZ, 0x1e, R22 ;  /* 0x0000001eff0a7819 */ /* 0x000fe20000011616 */
[----:B------:R-:W-:Y:S01]  /*0260*/  IMAD.MOV.U32 R9, RZ, RZ, RZ ;  /* 0x000000ffff097224 */ /* 0x000fe200078e00ff */
[----:B---3--:R-:W-:-:S05]  /*0270*/  @P5 IADD3 R98, P2, PT, R2, R0, RZ ;  /* 0x0000000002625210 */ /* 0x008fca0007f5e0ff */
[----:B------:R-:W-:Y:S02]  /*0280*/  @P5 IMAD.X R100, RZ, RZ, R3, P2 ;  /* 0x000000ffff645224 */ /* 0x000fe400010e0603 */
[----:B------:R-:W-:Y:S02]  /*0290*/  @!P6 IMAD.MOV.U32 R2, RZ, RZ, R98 ;  /* 0x000000ffff02e224 */ /* 0x000fe400078e0062 */
[----:B------:R-:W-:Y:S01]  /*02a0*/  @!P6 IMAD.MOV.U32 R3, RZ, RZ, R100 ;  /* 0x000000ffff03e224 */ /* 0x000fe200078e0064 */
[----:B----4-:R-:W-:Y:S04]  /*02b0*/  @!P6 STG.E.64 desc[UR16][R6.64], R194 ;  /* 0x000000c20600e986 */ /* 0x010fe8000c101b10 */
[----:B------:R1:W-:Y:S04]  /*02c0*/  @!P6 STG.E.64 desc[UR16][R6.64+0x8], R2 ;  /* 0x000008020600e986 */ /* 0x0003e8000c101b10 */
[----:B------:R-:W2:Y:S04]  /*02d0*/  @P4 LDG.E R25, desc[UR16][R4.64] ;  /* 0x0000001004194981 */ /* 0x000ea8000c1e1900 */
[----:B------:R3:W4:Y:S01]  /*02e0*/  @P3 LDG.E R8, desc[UR16][R4.64+0x4] ;  /* 0x0000041004083981 */ /* 0x000722000c1e1900 */
[C---:B-1----:R-:W-:Y:S01]  /*02f0*/  @P0 IADD3 R2, P2, PT, R11.reuse, UR4, RZ ;  /* 0x000000040b020c10 */ /* 0x042fe2000ff5e0ff */
[----:B------:R-:W1:Y:S01]  /*0300*/  LDC.64 R6, c[0x0][0x468] ;  /* 0x00011a00ff067b82 */ /* 0x000e620000000a00 */
[----:B------:R-:W3:Y:S02]  /*0310*/  LDCU.U8 UR4, c[0x0][0x532] ;  /* 0x0000a640ff0477ac */ /* 0x000ee40008000000 */
[----:B---3--:R-:W-:-:S02]  /*0320*/  @P1 IADD3 R4, P4, PT, R11, UR6, RZ ;  /* 0x000000060b041c10 */ /* 0x008fc4000ff9e0ff */
[C---:B------:R-:W-:Y:S02]  /*0330*/  @P0 IADD3.X R3, PT, PT, R10.reuse, UR5, RZ, P2, !PT ;  /* 0x000000050a030c10 */ /* 0x040fe400097fe4ff */
[----:B------:R-:W-:-:S03]  /*0340*/  @P1 IADD3.X R5, PT, PT, R10, UR7, RZ, P4, !PT ;  /* 0x000000070a051c10 */ /* 0x000fc6000a7fe4ff */
[----:B------:R3:W4:Y:S04]  /*0350*/  @P0 LDG.E R0, desc[UR16][R2.64] ;  /* 0x0000001002000981 */ /* 0x000728000c1e1900 */
[----:B------:R3:W4:Y:S01]  /*0360*/  @P1 LDG.E R9, desc[UR16][R4.64] ;  /* 0x0000001004091981 */ /* 0x000722000c1e1900 */
[----:B------:R-:W-:Y:S01]  /*0370*/  ISETP.NE.AND P1, PT, RZ, UR4, PT ;  /* 0x00000004ff007c0c */ /* 0x000fe2000bf25270 */
[----:B------:R-:W4:Y:S01]  /*0380*/  @!P3 LDC R17, c[0x0][0x434] ;  /* 0x00010d00ff11bb82 */ /* 0x000f220000000800 */
[----:B------:R-:W-:Y:S01]  /*0390*/  IMAD.SHL.U32 R23, R107, 0x40, RZ ;  /* 0x000000406b177824 */ /* 0x000fe200078e00ff */
[----:B------:R-:W1:Y:S02]  /*03a0*/  LDCU UR4, c[0x0][0x3e0] ;  /* 0x00007c00ff0477ac */ /* 0x000e640008000800 */
[----:B-1----:R-:W-:-:S04]  /*03b0*/  ISETP.EQ.U32.AND P4, PT, R6, RZ, PT ;  /* 0x000000ff0600720c */ /* 0x002fc80003f82070 */
[----:B------:R-:W-:Y:S02]  /*03c0*/  ISETP.EQ.OR.EX P4, PT, R7, RZ, !P1, P4 ;  /* 0x000000ff0700720c */ /* 0x000fe40004f82740 */
[----:B---3--:R-:W-:Y:S02]  /*03d0*/  IADD3 R2, P2, PT, R11, R6, RZ ;  /* 0x000000060b027210 */ /* 0x008fe40007f5e0ff */
[----:B------:R-:W1:Y:S03]  /*03e0*/  @!P0 LDC R11, c[0x0][0x43c] ;  /* 0x00010f00ff0b8b82 */ /* 0x000e660000000800 */
[----:B------:R-:W-:Y:S02]  /*03f0*/  IMAD.X R3, R10, 0x1, R7, P2 ;  /* 0x000000010a037824 */ /* 0x000fe400010e0607 */
[----:B------:R-:W-:-:S03]  /*0400*/  IMAD.MOV.U32 R10, RZ, RZ, -0x1 ;  /* 0xffffffffff0a7424 */ /* 0x000fc600078e00ff */
[----:B------:R-:W3:Y:S03]  /*0410*/  @!P0 LDC.64 R4, c[0x0][0x488] ;  /* 0x00012200ff048b82 */ /* 0x000ee60000000a00 */
[----:B------:R1:W5:Y:S01]  /*0420*/  @!P4 LDG.E R10, desc[UR16][R2.64] ;  /* 0x00000010020ac981 */ /* 0x000362000c1e1900 */
[----:B------:R-:W-:-:S04]  /*0430*/  ISETP.NE.U32.AND P4, PT, R6, RZ, PT ;  /* 0x000000ff0600720c */ /* 0x000fc80003f85070 */
[----:B------:R-:W-:Y:S02]  /*0440*/  ISETP.NE.AND.EX P4, PT, R7, RZ, PT, P4 ;  /* 0x000000ff0700720c */ /* 0x000fe40003f85340 */
[----:B---3--:R-:W-:-:S04]  /*0450*/  @!P0 ISETP.NE.U32.AND P2, PT, R4, RZ, PT ;  /* 0x000000ff0400820c */ /* 0x008fc80003f45070 */
[----:B------:R-:W-:-:S04]  /*0460*/  @!P0 ISETP.NE.AND.EX P2, PT, R5, RZ, PT, P2 ;  /* 0x000000ff0500820c */ /* 0x000fc80003f45320 */
[----:B-1----:R-:W-:Y:S01]  /*0470*/  @!P0 SEL R4, R11, RZ, P2 ;  /* 0x000000ff0b048207 */ /* 0x002fe20001000000 */
[----:B--2---:R1:W-:Y:S01]  /*0480*/  STL [R1+0x78], R25 ;  /* 0x0000781901007387 */ /* 0x0043e20000100800 */
[----:B----4-:R-:W-:-:S05]  /*0490*/  @P3 IMAD.IADD R17, R8, 0x1, -R25 ;  /* 0x0000000108113824 */ /* 0x010fca00078e0a19 */
[----:B------:R-:W-:Y:S01]  /*04a0*/  ISETP.GT.AND P3, PT, R17, R23, PT ;  /* 0x000000171100720c */ /* 0x000fe20003f64270 */
[----:B------:R-:W-:Y:S02]  /*04b0*/  @P0 IMAD.IADD R16, R0, 0x1, -R9 ;  /* 0x0000000100100824 */ /* 0x000fe400078e0a09 */
[----:B------:R-:W2:Y:S01]  /*04c0*/  @!P4 LDC R0, c[0x0][0x438] ;  /* 0x00010e00ff00cb82 */ /* 0x000ea20000000800 */
[----:B-1----:R-:W-:Y:S09]  /*04d0*/  @!P4 BRA `(.L_x_1010) ;  /* 0x00000000000cc947 */ /* 0x002ff20003800000 */
[----:B--2---:R-:W2:Y:S02]  /*04e0*/  @P1 LDG.E R0, desc[UR16][R2.64+0x4] ;  /* 0x0000041002001981 */ /* 0x004ea4000c1e1900 */
[----:B--2--5:R-:W-:-:S06]  /*04f0*/  @P1 IADD3 R0, PT, PT, R0, -R10, RZ ;  /* 0x8000000a00001210 */ /* 0x024fcc0007ffe0ff */
[----:B------:R1:W5:Y:S02]  /*0500*/  @!P1 LDG.E R0, desc[UR16][R2.64] ;  /* 0x0000001002009981 */ /* 0x000364000c1e1900 */
.L_x_1010:
[----:B--2--5:R-:W-:Y:S01]  /*0510*/  @!P0 IADD3 R16, PT, PT, R4, R0, -R9 ;  /* 0x0000000004108210 */ /* 0x024fe20007ffe809 */
[----:B------:R-:W-:Y:S06]  /*0520*/  @!P3 EXIT ;  /* 0x000000000000b94d */ /* 0x000fec0003800000 */
[----:B------:R-:W-:Y:S01]  /*0530*/  ISETP.GT.AND P0, PT, R16, RZ, PT ;  /* 0x000000ff1000720c */ /* 0x000fe20003f04270 */
[----:B------:R-:W-:Y:S01]  /*0540*/  IMAD R106, R22, UR4, R24 ;  /* 0x00000004166a7c24 */ /* 0x000fe2000f8e0218 */
[----:B------:R-:W-:-:S11]  /*0550*/  LOP3.LUT R111, R186, 0x1f, RZ, 0xc0, !PT ;  /* 0x0000001fba6f7812 */ /* 0x000fd600078ec0ff */
[----:B------:R-:W-:Y:S05]  /*0560*/  @P0 BRA `(.L_x_1011) ;  /* 0x0000000c00080947 */ /* 0x000fea0003800000 */
[----:B------:R-:W2:Y:S01]  /*0570*/  LDC.U8 R0, c[0x0][0x549] ;  /* 0x00015240ff007b82 */ /* 0x000ea20000000000 */
[----:B------:R-:W-:Y:S02]  /*0580*/  ISETP.NE.AND P1, PT, R25, -0x1, PT ;  /* 0xffffffff1900780c */ /* 0x000fe40003f25270 */
[----:B------:R-:W-:-:S05]  /*0590*/  SHF.L.U32 R18, R186, 0x3, RZ ;  /* 0x00000003ba127819 */ /* 0x000fca00000006ff */
[----:B------:R-:W3:Y:S08]  /*05a0*/  LDC.U8 R10, c[0x0][0x548] ;  /* 0x00015200ff0a7b82 */ /* 0x000ef00000000000 */
[----:B------:R-:W4:Y:S01]  /*05b0*/  @!P1 LDC.64 R6, c[0x0][0x400] ;  /* 0x00010000ff069b82 */ /* 0x000f220000000a00 */
[----:B--2---:R-:W-:-:S07]  /*05c0*/  ISETP.NE.AND P6, PT, R0, RZ, PT ;  /* 0x000000ff0000720c */ /* 0x004fce0003fc5270 */
[----:B------:R-:W2:Y:S08]  /*05d0*/  @P1 LDC.64 R8, c[0x0][0x408] ;  /* 0x00010200ff081b82 */ /* 0x000eb00000000a00 */
[----:B-1----:R-:W1:Y:S01]  /*05e0*/  @P6 LDC.64 R2, c[0x0][0x430] ;  /* 0x00010c00ff026b82 */ /* 0x002e620000000a00 */
[----:B------:R-:W-:Y:S01]  /*05f0*/  @P6 MOV R13, 0x1 ;  /* 0x00000001000d6802 */ /* 0x000fe20000000f00 */
[----:B----4-:R-:W-:-:S06]  /*0600*/  @!P1 IMAD.WIDE.U32 R4, R22, R6, RZ ;  /* 0x0000000616049225 */ /* 0x010fcc00078e00ff */
[----:B------:R-:W4:Y:S01]  /*0610*/  @P6 LDC R12, c[0x0][0x430] ;  /* 0x00010c00ff0c6b82 */ /* 0x000f220000000800 */
[----:B------:R-:W-:Y:S01]  /*0620*/  @!P1 MOV R0, R4 ;  /* 0x0000000400009202 */ /* 0x000fe20000000f00 */
[----:B-1----:R-:W-:Y:S02]  /*0630*/  @P6 IMAD R14, R2, R3, RZ ;  /* 0x00000003020e6224 */ /* 0x002fe400078e02ff */
[----:B--2---:R-:W-:Y:S01]  /*0640*/  @P1 IMAD.WIDE.U32 R2, R25, R8, RZ ;  /* 0x0000000819021225 */ /* 0x004fe200078e00ff */
[----:B---3--:R-:W-:Y:S06]  /*0650*/  @P6 BRA `(.L_x_1012) ;  /* 0x0000000000246947 */ /* 0x008fec0003800000 */
[----:B------:R-:W-:-:S13]  /*0660*/  ISETP.NE.AND P0, PT, R10, RZ, PT ;  /* 0x000000ff0a00720c */ /* 0x000fda0003f05270 */
[----:B------:R-:W1:Y:S01]  /*0670*/  @P0 LDC R14, c[0x0][0x454] ;  /* 0x00011500ff0e0b82 */ /* 0x000e620000000800 */
[----:B----4-:R-:W-:Y:S02]  /*0680*/  @P0 MOV R12, 0x1 ;  /* 0x00000001000c0802 */ /* 0x010fe40000000f00 */
[----:B------:R-:W-:-:S05]  /*0690*/  @!P0 MOV R12, 0x1 ;  /* 0x00000001000c8802 */ /* 0x000fca0000000f00 */
[----:B------:R-:W2:Y:S08]  /*06a0*/  @P0 LDC R8, c[0x0][0x454] ;  /* 0x00011500ff080b82 */ /* 0x000eb00000000800 */
[----:B------:R-:W3:Y:S08]  /*06b0*/  @!P0 LDC R6, c[0x0][0x434] ;  /* 0x00010d00ff068b82 */ /* 0x000ef00000000800 */
[----:B------:R-:W4:Y:S01]  /*06c0*/  @!P0 LDC R14, c[0x0][0x434] ;  /* 0x00010d00ff0e8b82 */ /* 0x000f220000000800 */
[----:B--2---:R-:W-:-:S02]  /*06d0*/  @P0 IMAD R13, R8, UR4, RZ ;  /* 0x00000004080d0c24 */ /* 0x004fc4000f8e02ff */
[----:B-1-3--:R-:W-:-:S07]  /*06e0*/  @!P0 IMAD R13, R6, UR4, RZ ;  /* 0x00000004060d8c24 */ /* 0x00afce000f8e02ff */
.L_x_1012:
[----:B------:R-:W-:Y:S01]  /*06f0*/  @P1 IMAD.MOV.U32 R0, RZ, RZ, R2 ;  /* 0x000000ffff001224 */ /* 0x000fe200078e0002 */
[----:B------:R-:W1:Y:S01]  /*0700*/  LDCU.64 UR4, c[0x0][0x410] ;  /* 0x00008200ff0477ac */ /* 0x000e620008000a00 */
[----:B------:R-:W-:Y:S01]  /*0710*/  LOP3.LUT R18, R18, 0x38, RZ, 0xc0, !PT ;  /* 0x0000003812127812 */ /* 0x000fe200078ec0ff */
[----:B------:R-:W-:Y:S01]  /*0720*/  @!P1 IMAD R4, R22, R7, R5 ;  /* 0x0000000716049224 */ /* 0x000fe200078e0205 */
[----:B------:R-:W2:Y:S01]  /*0730*/  LDC R19, c[0x0][0x434] ;  /* 0x00010d00ff137b82 */ /* 0x000ea20000000800 */
[----:B------:R-:W-:Y:S01]  /*0740*/  @P1 IMAD R4, R25, R9, R3 ;  /* 0x0000000919041224 */ /* 0x000fe200078e0203 */
        /* <DEDUP_REMOVED lines=12> */
[----:B-1----:R-:W-:Y:S01]  /*0810*/  IMAD.WIDE.U32 R10, R24, UR4, R2 ;  /* 0x00000004180a7c25 */ /* 0x002fe2000f8e0002 */
[----:B------:R-:W-:Y:S02]  /*0820*/  IADD3 R17, PT, PT, R186, 0x20, RZ ;  /* 0x00000020ba117810 */ /* 0x000fe40007ffe0ff */
[----:B------:R-:W-:Y:S01]  /*0830*/  LOP3.LUT R21, R18, 0x40, RZ, 0xfc, !PT ;  /* 0x0000004012157812 */ /* 0x000fe200078efcff */
[----:B------:R-:W-:Y:S01]  /*0840*/  IMAD R9, R24, UR5, R11 ;  /* 0x0000000518097c24 */ /* 0x000fe2000f8e020b */
[----:B------:R-:W-:Y:S01]  /*0850*/  LOP3.LUT R20, R18, 0x80, RZ, 0xfc, !PT ;  /* 0x0000008012147812 */ /* 0x000fe200078efcff */
[----:B------:R-:W-:Y:S06]  /*0860*/  @P0 BRA `(.L_x_1014) ;  /* 0x0000000000400947 */ /* 0x000fec0003800000 */
[----:B------:R-:W1:Y:S01]  /*0870*/  LDCU.64 UR4, c[0x0][0x408] ;  /* 0x00008100ff0477ac */ /* 0x000e620008000a00 */
[----:B------:R-:W-:Y:S01]  /*0880*/  IMAD.MOV.U32 R8, RZ, RZ, R10 ;  /* 0x000000ffff087224 */ /* 0x000fe200078e000a */
[----:B------:R-:W3:Y:S01]  /*0890*/  LDCU UR8, c[0x0][0x440] ;  /* 0x00008800ff0877ac */ /* 0x000ee20008000800 */
[----:B------:R-:W5:Y:S01]  /*08a0*/  LDCU.64 UR6, c[0x0][0x3f0] ;  /* 0x00007e00ff0677ac */ /* 0x000f620008000a00 */
[----:B-1----:R-:W-:Y:S02]  /*08b0*/  IMAD R2, R5, UR4, RZ ;  /* 0x0000000405027c24 */ /* 0x002fe4000f8e02ff */
        /* <DEDUP_REMOVED lines=11> */
.L_x_1014:
[----:B------:R-:W-:Y:S05]  /*0970*/  BSYNC.RECONVERGENT B0 ;  /* 0x0000000000007941 */ /* 0x000fea0003800200 */
.L_x_1013:
        /* <DEDUP_REMOVED lines=8> */
[----:B------:R-:W-:Y:S01]  /*0a00*/  IMAD.X R3, RZ, RZ, R5, P2 ;  /* 0x000000ffff037224 */ /* 0x000fe200010e0605 */
        /* <DEDUP_REMOVED lines=13> */
.L_x_1016:
[----:B------:R-:W-:Y:S05]  /*0ae0*/  BSYNC.RECONVERGENT B0 ;  /* 0x0000000000007941 */ /* 0x000fea0003800200 */
.L_x_1015:
[----:B------:R-:W-:Y:S01]  /*0af0*/  BSSY.RECONVERGENT B0, `(.L_x_1017) ;  /* 0x0000018000007945 */ /* 0x000fe20003800200 */
[----:B------:R-:W-:Y:S01]  /*0b00*/  ISETP.NE.AND P2, PT, R18, RZ, PT ;  /* 0x000000ff1200720c */ /* 0x000fe20003f45270 */
[----:B--2---:R-:W-:Y:S01]  /*0b10*/  IMAD R19, R22, R19, RZ ;  /* 0x0000001316137224 */ /* 0x004fe200078e02ff */
[----:B------:R-:W-:Y:S01]  /*0b20*/  IADD3 R15, PT, PT, R186, 0x30, RZ ;  /* 0x00000030ba0f7810 */ /* 0x000fe20007ffe0ff */
[----:B------:R-:W-:Y:S05]  /*0b30*/  @P0 BRA `(.L_x_1018) ;  /* 0x00000000004c0947 */ /* 0x000fea0003800000 */
[----:B------:R-:W2:Y:S01]  /*0b40*/  LDCU.64 UR6, c[0x0][0x408] ;  /* 0x00008100ff0677ac */ /* 0x000ea20008000a00 */
[----:B-1-3--:R-:W-:Y:S01]  /*0b50*/  IADD3 R2, P0, PT, R4, 0x20, RZ ;  /* 0x0000002004027810 */ /* 0x00afe20007f1e0ff */
[----:B------:R-:W-:Y:S01]  /*0b60*/  IMAD.MOV.U32 R6, RZ, RZ, R10 ;  /* 0x000000ffff067224 */ /* 0x000fe200078e000a */
[----:B------:R-:W-:Y:S01]  /*0b70*/  MOV R7, R9 ;  /* 0x0000000900077202 */ /* 0x000fe20000000f00 */
[----:B------:R-:W1:Y:S02]  /*0b80*/  LDCU UR8, c[0x0][0x440] ;  /* 0x00008800ff0877ac */ /* 0x000e640008000800 */
[----:B------:R-:W-:Y:S01]  /*0b90*/  IMAD.X R3, RZ, RZ, R5, P0 ;  /* 0x000000ffff037224 */ /* 0x000fe200000e0605 */
        /* <DEDUP_REMOVED lines=13> */
.L_x_1018:
[----:B------:R-:W-:Y:S05]  /*0c70*/  BSYNC.RECONVERGENT B0 ;  /* 0x0000000000007941 */ /* 0x000fea0003800200 */
.L_x_1017:
[----:B------:R-:W-:Y:S01]  /*0c80*/  ISETP.GE.AND P0, PT, R15, R0, PT ;  /* 0x000000000f00720c */ /* 0x000fe20003f06270 */
[----:B----4-:R-:W-:Y:S01]  /*0c90*/  IMAD R6, R24, R14, RZ ;  /* 0x0000000e18067224 */ /* 0x010fe200078e02ff */
[-C--:B------:R-:W-:Y:S01]  /*0ca0*/  ISETP.GE.OR P5, PT, R186, R0.reuse, P2 ;  /* 0x00000000ba00720c */ /* 0x080fe200017a6670 */
[----:B------:R-:W-:Y:S01]  /*0cb0*/  BSSY.RECONVERGENT B0, `(.L_x_1019) ;  /* 0x000001d000007945 */ /* 0x000fe20003800200 */
[-C--:B------:R-:W-:Y:S01]  /*0cc0*/  ISETP.GE.OR P4, PT, R16, R0.reuse, P2 ;  /* 0x000000001000720c */ /* 0x080fe20001786670 */
[----:B------:R-:W-:Y:S01]  /*0cd0*/  @!P6 IMAD R6, R22, R13, R6 ;  /* 0x0000000d1606e224 */ /* 0x000fe200078e0206 */
[----:B------:R-:W-:Y:S01]  /*0ce0*/  ISETP.GE.OR P3, PT, R17, R0, P2 ;  /* 0x000000001100720c */ /* 0x000fe20001766670 */
[----:B------:R-:W-:Y:S01]  /*0cf0*/  IMAD R7, R23, R12, RZ ;  /* 0x0000000c17077224 */ /* 0x000fe200078e02ff */
[----:B------:R-:W-:Y:S02]  /*0d00*/  ISETP.GE.OR P2, PT, R15, R0, P2 ;  /* 0x000000000f00720c */ /* 0x000fe40001746670 */
[----:B------:R-:W-:-:S04]  /*0d10*/  SEL R0, R19, R25, !P1 ;  /* 0x0000001913007207 */ /* 0x000fc80004800000 */
[----:B------:R-:W-:Y:S02]  /*0d20*/  SHF.R.S32.HI R14, RZ, 0x1f, R0 ;  /* 0x0000001fff0e7819 */ /* 0x000fe40000011400 */
[----:B------:R-:W-:Y:S01]  /*0d30*/  SEL R13, R0, RZ, P6 ;  /* 0x000000ff000d7207 */ /* 0x000fe20003000000 */
[----:B------:R-:W-:Y:S06]  /*0d40*/  @P0 BRA `(.L_x_1020) ;  /* 0x00000000004c0947 */ /* 0x000fec0003800000 */
[----:B------:R-:W4:Y:S01]  /*0d50*/  LDCU.64 UR6, c[0x0][0x408] ;  /* 0x00008100ff0677ac */ /* 0x000f220008000a00 */
[----:B------:R-:W-:Y:S01]  /*0d60*/  IADD3 R0, P0, PT, R4, 0x30, RZ ;  /* 0x0000003004007810 */ /* 0x000fe20007f1e0ff */
[----:B-123--:R-:W-:Y:S01]  /*0d70*/  IMAD.MOV.U32 R2, RZ, RZ, R10 ;  /* 0x000000ffff027224 */ /* 0x00efe200078e000a */
[----:B------:R-:W-:Y:S01]  /*0d80*/  MOV R3, R9 ;  /* 0x0000000900037202 */ /* 0x000fe20000000f00 */
[----:B------:R-:W1:Y:S02]  /*0d90*/  LDCU UR8, c[0x0][0x440] ;  /* 0x00008800ff0877ac */ /* 0x000e640008000800 */
[----:B------:R-:W-:Y:S01]  /*0da0*/  IMAD.X R4, RZ, RZ, R5, P0 ;  /* 0x000000ffff047224 */ /* 0x000fe200000e0605 */
[----:B------:R-:W2:Y:S03]  /*0db0*/  LDCU.64 UR4, c[0x0][0x3f0] ;  /* 0x00007e00ff0477ac */ /* 0x000ea60008000a00 */
[----:B----4-:R-:W-:-:S02]  /*0dc0*/  IMAD R8, R4, UR6, RZ ;  /* 0x0000000604087c24 */ /* 0x010fc4000f8e02ff */
[----:B------:R-:W-:Y:S01]  /*0dd0*/  IMAD.WIDE.U32 R4, R0, UR6, R2 ;  /* 0x0000000600047c25 */ /* 0x000fe2000f8e0002 */
[----:B-1----:R-:W-:-:S03]  /*0de0*/  ISETP.GE.AND P0, PT, R18, UR8, PT ;  /* 0x0000000812007c0c */ /* 0x002fc6000bf06270 */
[----:B------:R-:W-:Y:S01]  /*0df0*/  IMAD R0, R0, UR7, R8 ;  /* 0x0000000700007c24 */ /* 0x000fe2000f8e0208 */
[----:B--2---:R-:W-:-:S03]  /*0e00*/  LEA R2, P1, R4, UR4, 0x1 ;  /* 0x0000000404027c11 */ /* 0x004fc6000f8208ff */
[----:B------:R-:W-:-:S05]  /*0e10*/  IMAD.IADD R0, R5, 0x1, R0 ;  /* 0x0000000105007824 */ /* 0x000fca00078e0200 */
[----:B------:R-:W-:Y:S02]  /*0e20*/  LEA.HI.X R3, R4, UR5, R0, 0x1, P1 ;  /* 0x0000000504037c11 */ /* 0x000fe400088f0c00 */
[----:B------:R-:W-:-:S03]  /*0e30*/  ISETP.GE.AND P1, PT, R21, UR8, PT ;  /* 0x0000000815007c0c */ /* 0x000fc6000bf26270 */
[----:B------:R4:W-:Y:S01]  /*0e40*/  @!P0 STG.E.128 desc[UR16][R2.64], RZ ;  /* 0x000000ff02008986 */ /* 0x0009e2000c101d10 */
[----:B------:R-:W-:-:S09]  /*0e50*/  ISETP.GE.AND P0, PT, R20, UR8, PT ;  /* 0x0000000814007c0c */ /* 0x000fd2000bf06270 */
[----:B------:R4:W-:Y:S04]  /*0e60*/  @!P1 STG.E.128 desc[UR16][R2.64+0x80], RZ ;  /* 0x000080ff02009986 */ /* 0x0009e8000c101d10 */
[----:B------:R4:W-:Y:S02]  /*0e70*/  @!P0 STG.E.128 desc[UR16][R2.64+0x100], RZ ;  /* 0x000100ff02008986 */ /* 0x0009e4000c101d10 */
.L_x_1020:
[----:B------:R-:W-:Y:S05]  /*0e80*/  BSYNC.RECONVERGENT B0 ;  /* 0x0000000000007941 */ /* 0x000fea0003800200 */
.L_x_1019:
[----:B------:R-:W-:Y:S01]  /*0e90*/  SEL R0, R14, RZ, P6 ;  /* 0x000000ff0e007207 */ /* 0x000fe20003000000 */
[----:B------:R-:W-:Y:S01]  /*0ea0*/  BSSY.RECONVERGENT B0, `(.L_x_1021) ;  /* 0x000000e000007945 */ /* 0x000fe20003800200 */
[--C-:B------:R-:W-:Y:S02]  /*0eb0*/  IADD3 R5, P1, P0, R7, R13, R6.reuse ;  /* 0x0000000d07057210 */ /* 0x100fe4000783e006 */
[----:B-1234-:R-:W-:Y:S02]  /*0ec0*/  SHF.R.S32.HI R2, RZ, 0x1f, R7 ;  /* 0x0000001fff027819 */ /* 0x01efe40000011407 */
[----:B------:R-:W-:-:S04]  /*0ed0*/  SHF.R.S32.HI R3, RZ, 0x1f, R6 ;  /* 0x0000001fff037819 */ /* 0x000fc80000011406 */
[----:B------:R-:W-:Y:S01]  /*0ee0*/  IADD3.X R4, PT, PT, R2, R0, R3, P1, P0 ;  /* 0x0000000002047210 */ /* 0x000fe20000fe0403 */
[----:B------:R-:W-:Y:S06]  /*0ef0*/  @P5 BRA `(.L_x_1022) ;  /* 0x0000000000205947 */ /* 0x000fec0003800000 */
        /* <DEDUP_REMOVED lines=8> */
.L_x_1022:
[----:B------:R-:W-:Y:S05]  /*0f80*/  BSYNC.RECONVERGENT B0 ;  /* 0x0000000000007941 */ /* 0x000fea0003800200 */
.L_x_1021:
[----:B------:R-:W-:Y:S04]  /*0f90*/  BSSY.RECONVERGENT B0, `(.L_x_1023) ;  /* 0x000000a000007945 */ /* 0x000fe80003800200 */
[----:B------:R-:W-:Y:S05]  /*0fa0*/  @P4 BRA `(.L_x_1024) ;  /* 0x0000000000204947 */ /* 0x000fea0003800000 */
[----:B------:R-:W2:Y:S01]  /*0fb0*/  LDCU.64 UR4, c[0x0][0x420] ;  /* 0x00008400ff0477ac */ /* 0x000ea20008000a00 */
[----:B-1----:R-:W-:-:S05]  /*0fc0*/  IMAD R0, R16, R12, RZ ;  /* 0x0000000c10007224 */ /* 0x002fca00078e02ff */
[----:B------:R-:W-:-:S04]  /*0fd0*/  IADD3 R3, P0, PT, R0, R5, RZ ;  /* 0x0000000500037210 */ /* 0x000fc80007f1e0ff */
[----:B------:R-:W-:Y:S02]  /*0fe0*/  LEA.HI.X.SX32 R0, R0, R4, 0x1, P0 ;  /* 0x0000000400007211 */ /* 0x000fe400000f0eff */
[----:B--2---:R-:W-:-:S04]  /*0ff0*/  LEA R2, P0, R3, UR4, 0x2 ;  /* 0x0000000403027c11 */ /* 0x004fc8000f8010ff */
[----:B------:R-:W-:Y:S01]  /*1000*/  LEA.HI.X R3, R3, UR5, R0, 0x2, P0 ;  /* 0x0000000503037c11 */ /* 0x000fe200080f1400 */
[----:B------:R-:W-:-:S05]  /*1010*/  IMAD.MOV.U32 R0, RZ, RZ, 0x7f800000 ;  /* 0x7f800000ff007424 */ /* 0x000fca00078e00ff */
[----:B------:R2:W-:Y:S03]  /*1020*/  STG.E desc[UR16][R2.64], R0 ;  /* 0x0000000002007986 */ /* 0x0005e6000c101910 */
.L_x_1024:
[----:B------:R-:W-:Y:S05]  /*1030*/  BSYNC.RECONVERGENT B0 ;  /* 0x0000000000007941 */ /* 0x000fea0003800200 */
.L_x_1023:
[----:B------:R-:W-:Y:S04]  /*1040*/  BSSY.RECONVERGENT B0, `(.L_x_1025) ;  /* 0x000000a000007945 */ /* 0x000fe80003800200 */
[----:B------:R-:W-:Y:S05]  /*1050*/  @P3 BRA `(.L_x_1026) ;  /* 0x0000000000203947 */ /* 0x000fea0003800000 */
[----:B------:R-:W3:Y:S01]  /*1060*/  LDCU.64 UR4, c[0x0][0x420] ;  /* 0x00008400ff0477ac */ /* 0x000ee20008000a00 */
[----:B-12---:R-:W-:-:S05]  /*1070*/  IMAD R0, R17, R12, RZ ;  /* 0x0000000c11007224 */ /* 0x006fca00078e02ff */
[----:B------:R-:W-:-:S04]  /*1080*/  IADD3 R3, P0, PT, R0, R5, RZ ;  /* 0x0000000500037210 */ /* 0x000fc80007f1e0ff */
[----:B------:R-:W-:Y:S02]  /*1090*/  LEA.HI.X.SX32 R0, R0, R4, 0x1, P0 ;  /* 0x0000000400007211 */ /* 0x000fe400000f0eff */
[----:B---3--:R-:W-:-:S04]  /*10a0*/  LEA R2, P0, R3, UR4, 0x2 ;  /* 0x0000000403027c11 */ /* 0x008fc8000f8010ff */
[----:B------:R-:W-:Y:S01]  /*10b0*/  LEA.HI.X R3, R3, UR5, R0, 0x2, P0 ;  /* 0x0000000503037c11 */ /* 0x000fe200080f1400 */
[----:B------:R-:W-:-:S05]  /*10c0*/  IMAD.MOV.U32 R0, RZ, RZ, 0x7f800000 ;  /* 0x7f800000ff007424 */ /* 0x000fca00078e00ff */
[----:B------:R3:W-:Y:S03]  /*10d0*/  STG.E desc[UR16][R2.64], R0 ;  /* 0x0000000002007986 */ /* 0x0007e6000c101910 */
.L_x_1026:
[----:B------:R-:W-:Y:S05]  /*10e0*/  BSYNC.RECONVERGENT B0 ;  /* 0x0000000000007941 */ /* 0x000fea0003800200 */
.L_x_1025:
[----:B------:R-:W-:Y:S05]  /*10f0*/  @P2 EXIT ;  /* 0x000000000000294d */ /* 0x000fea0003800000 */
[----:B------:R-:W4:Y:S01]  /*1100*/  LDCU.64 UR4, c[0x0][0x420] ;  /* 0x00008400ff0477ac */ /* 0x000f220008000a00 */
[----:B-123--:R-:W-:-:S05]  /*1110*/  IMAD R0, R15, R12, RZ ;  /* 0x0000000c0f007224 */ /* 0x00efca00078e02ff */
[----:B------:R-:W-:-:S04]  /*1120*/  IADD3 R3, P0, PT, R0, R5, RZ ;  /* 0x0000000500037210 */ /* 0x000fc80007f1e0ff */
[----:B------:R-:W-:Y:S02]  /*1130*/  LEA.HI.X.SX32 R0, R0, R4, 0x1, P0 ;  /* 0x0000000400007211 */ /* 0x000fe400000f0eff */
[----:B----4-:R-:W-:-:S04]  /*1140*/  LEA R2, P0, R3, UR4, 0x2 ;  /* 0x0000000403027c11 */ /* 0x010fc8000f8010ff */
[----:B------:R-:W-:Y:S01]  /*1150*/  LEA.HI.X R3, R3, UR5, R0, 0x2, P0 ;  /* 0x0000000503037c11 */ /* 0x000fe200080f1400 */
[----:B------:R-:W-:-:S05]  /*1160*/  IMAD.MOV.U32 R0, RZ, RZ, 0x7f800000 ;  /* 0x7f800000ff007424 */ /* 0x000fca00078e00ff */
[----:B------:R-:W-:Y:S01]  /*1170*/  STG.E desc[UR16][R2.64], R0 ;  /* 0x0000000002007986 */ /* 0x000fe2000c101910 */
[----:B------:R-:W-:Y:S05]  /*1180*/  EXIT ;  /* 0x000000000000794d */ /* 0x000fea0003800000 */
.L_x_1011:
[----:B------:R-:W-:Y:S02]  /*1190*/  ISETP.NE.AND P0, PT, R25, -0x1, PT ;  /* 0xffffffff1900780c */ /* 0x000fe40003f05270 */
[----:B------:R-:W-:Y:S02]  /*11a0*/  ISETP.NE.AND P2, PT, R10, -0x1, PT ;  /* 0xffffffff0a00780c */ /* 0x000fe40003f45270 */
[----:B------:R-:W-:-:S04]  /*11b0*/  IADD3 R243, PT, PT, R16, 0x3f, RZ ;  /* 0x0000003f10f37810 */ /* 0x000fc80007ffe0ff */
[----:B------:R-:W-:-:S04]  /*11c0*/  LEA.HI R90, R243, 0xffffffff, RZ, 0x1a ;  /* 0xfffffffff35a7811 */ /* 0x000fc800078fd0ff */
[----:B------:R-:W-:Y:S01]  /*11d0*/  SHF.L.U32 R101, R90, 0x6, RZ ;  /* 0x000000065a657819 */ /* 0x000fe200000006ff */
[----:B-1----:R-:W1:Y:S08]  /*11e0*/  @!P0 LDC.64 R2, c[0x0][0x398] ;  /* 0x0000e600ff028b82 */ /* 0x002e700000000a00 */
[----:B------:R-:W2:Y:S01]  /*11f0*/  @P0 LDC.64 R6, c[0x0][0x3b0] ;  /* 0x0000ec00ff060b82 */ /* 0x000ea20000000a00 */
[----:B-1----:R-:W-:-:S04]  /*1200*/  @!P0 IMAD.WIDE.U32 R4, R22, R2, RZ ;  /* 0x0000000216048225 */ /* 0x002fc800078e00ff */
[----:B------:R-:W-:Y:S01]  /*1210*/  @!P0 IMAD R13, R22, R3, R5 ;  /* 0x00000003160d8224 */ /* 0x000fe200078e0205 */
[----:B------:R-:W-:Y:S01]  /*1220*/  @!P0 MOV R12, R4 ;  /* 0x00000004000c8202 */ /* 0x000fe20000000f00 */
        /* <DEDUP_REMOVED lines=17> */
.L_x_1027:
[----:B------:R-:W1:Y:S01]  /*1340*/  LDC.64 R88, c[0x0][0x3b8] ;  /* 0x0000ee00ff587b82 */ /* 0x000e620000000a00 */
[----:B------:R-:W-:-:S05]  /*1350*/  IADD3 R2, PT, PT, R9, R10, RZ ;  /* 0x0000000a09027210 */ /* 0x000fca0007ffe0ff */
[C---:B-1----:R-:W-:Y:S02]  /*1360*/  IMAD R0, R2.reuse, R89, RZ ;  /* 0x0000005902007224 */ /* 0x042fe400078e02ff */
[----:B------:R-:W-:-:S05]  /*1370*/  IMAD.WIDE.U32 R2, R2, R88, RZ ;  /* 0x0000005802027225 */ /* 0x000fca00078e00ff */
[----:B------:R-:W-:Y:S02]  /*1380*/  IADD3 R5, PT, PT, R3, R0, RZ ;  /* 0x0000000003057210 */ /* 0x000fe40007ffe0ff */
[----:B------:R-:W-:-:S07]  /*1390*/  MOV R6, R2 ;  /* 0x0000000200067202 */ /* 0x000fce0000000f00 */
.L_x_1028:
[----:B------:R-:W1:Y:S01]  /*13a0*/  LDC R7, c[0x0][0x3e8] ;  /* 0x0000fa00ff077b82 */ /* 0x000e620000000800 */
[----:B------:R-:W-:Y:S01]  /*13b0*/  IABS R8, R24 ;  /* 0x0000001800087213 */ /* 0x000fe20000000000 */
[----:B------:R-:W2:Y:S06]  /*13c0*/  LDCU UR4, c[0x0][0x444] ;  /* 0x00008880ff0477ac */ /* 0x000eac0008000800 */
[----:B------:R-:W3:Y:S01]  /*13d0*/  LDC R18, c[0x0][0x448] ;  /* 0x00011200ff127b82 */ /* 0x000ee20000000800 */
[----:B-1----:R-:W-:-:S04]  /*13e0*/  IABS R4, R7 ;  /* 0x0000000700047213 */ /* 0x002fc80000000000 */
[----:B------:R-:W1:Y:S08]  /*13f0*/  I2F.RP R2, R4 ;  /* 0x0000000400027306 */ /* 0x000e700000209400 */
[----:B-1----:R-:W1:Y:S02]  /*1400*/  MUFU.RCP R2, R2 ;  /* 0x0000000200027308 */ /* 0x002e640000001000 */
[----:B-1----:R-:W-:-:S06]  /*1410*/  VIADD R2, R2, 0xffffffe ;  /* 0x0ffffffe02027836 */ /* 0x002fcc0000000000 */
[----:B------:R-:W1:Y:S02]  /*1420*/  F2I.FTZ.U32.TRUNC.NTZ R3, R2 ;  /* 0x0000000200037305 */ /* 0x000e64000021f000 */
[----:B-1----:R-:W-:Y:S01]  /*1430*/  IMAD.MOV R0, RZ, RZ, -R3 ;  /* 0x000000ffff007224 */ /* 0x002fe200078e0a03 */
[----:B------:R-:W-:-:S03]  /*1440*/  MOV R2, RZ ;  /* 0x000000ff00027202 */ /* 0x000fc60000000f00 */
[----:B------:R-:W-:-:S04]  /*1450*/  IMAD R0, R0, R4, RZ ;  /* 0x0000000400007224 */ /* 0x000fc800078e02ff */
        /* <DEDUP_REMOVED lines=12> */
[----:B------:R-:W-:-:S05]  /*1520*/  @P3 VIADD R0, R0, 0x1 ;  /* 0x0000000100003836 */ /* 0x000fca0000000000 */
[----:B------:R-:W-:Y:S01]  /*1530*/  MOV R8, R0 ;  /* 0x0000000000087202 */ /* 0x000fe20000000f00 */
[----:B--2---:R-:W-:-:S04]  /*1540*/  IMAD R0, R106, UR4, R23 ;  /* 0x000000046a007c24 */ /* 0x004fc8000f8e0217 */
[----:B------:R-:W-:Y:S01]  /*1550*/  @!P0 IMAD.MOV R8, RZ, RZ, -R8 ;  /* 0x000000ffff088224 */ /* 0x000fe200078e0a08 */
[----:B------:R-:W-:Y:S01]  /*1560*/  @!P1 LOP3.LUT R8, RZ, R7, RZ, 0x33, !PT ;  /* 0x00000007ff089212 */ /* 0x000fe200078e33ff */
[----:B---3--:R-:W-:Y:S01]  /*1570*/  IMAD R11, R0, R18, R101 ;  /* 0x00000012000b7224 */ /* 0x008fe200078e0265 */
        /* <DEDUP_REMOVED lines=13> */
.L_x_1029:
[----:B------:R-:W1:Y:S01]  /*1650*/  LDC.64 R14, c[0x0][0x3c0] ;  /* 0x0000f000ff0e7b82 */ /* 0x000e620000000a00 */
[----:B------:R-:W-:-:S05]  /*1660*/  IADD3 R0, PT, PT, R9, R10, RZ ;  /* 0x0000000a09007210 */ /* 0x000fca0007ffe0ff */
[C---:B-1----:R-:W-:Y:S02]  /*1670*/  IMAD R4, R0.reuse, R15, RZ ;  /* 0x0000000f00047224 */ /* 0x042fe400078e02ff */
[----:B------:R-:W-:-:S05]  /*1680*/  IMAD.WIDE.U32 R2, R0, R14, RZ ;  /* 0x0000000e00027225 */ /* 0x000fca00078e00ff */
[----:B------:R-:W-:-:S07]  /*1690*/  IADD3 R0, PT, PT, R3, R4, RZ ;  /* 0x0000000403007210 */ /* 0x000fce0007ffe0ff */
.L_x_1030:
[C---:B------:R-:W-:Y:S01]  /*16a0*/  IMAD.SHL.U32 R191, R186.reuse, 0x8, RZ ;  /* 0x00000008babf7824 */ /* 0x040fe200078e00ff */
[----:B------:R-:W1:Y:S01]  /*16b0*/  LDCU.128 UR4, c[0x0][0x3d0] ;  /* 0x00007a00ff0477ac */ /* 0x000e620008000c00 */
[--C-:B------:R-:W-:Y:S01]  /*16c0*/  SHF.R.U32.HI R182, RZ, 0x1, R186.reuse ;  /* 0x00000001ffb67819 */ /* 0x100fe200000116ba */
[----:B------:R-:W-:Y:S01]  /*16d0*/  IMAD.SHL.U32 R9, R186, 0x2, RZ ;  /* 0x00000002ba097824 */ /* 0x000fe200078e00ff */
[----:B------:R-:W2:Y:S01]  /*16e0*/  S2UR UR18, SR_CgaCtaId ;  /* 0x00000000001279c3 */ /* 0x000ea20000008800 */
[----:B------:R-:W-:Y:S01]  /*16f0*/  LOP3.LUT R181, R191, 0x38, RZ, 0xc0, !PT ;  /* 0x00000038bfb57812 */ /* 0x000fe200078ec0ff */
[----:B------:R-:W3:Y:S01]  /*1700*/  LDCU.64 UR10, c[0x0][0x418] ;  /* 0x00008300ff0a77ac */ /* 0x000ee20008000a00 */
[----:B------:R-:W-:Y:S01]  /*1710*/  LOP3.LUT R3, R182, 0x30, RZ, 0xc0, !PT ;  /* 0x00000030b6037812 */ /* 0x000fe200078ec0ff */
[----:B------:R-:W-:Y:S01]  /*1720*/  IMAD.IADD R20, R17, 0x1, -R23 ;  /* 0x0000000111147824 */ /* 0x000fe200078e0a17 */
[C---:B------:R-:W-:Y:S01]  /*1730*/  IADD3 R6, P1, PT, R181.reuse, R6, RZ ;  /* 0x00000006b5067210 */ /* 0x040fe20007f3e0ff */
[----:B------:R-:W4:Y:S01]  /*1740*/  LDCU.64 UR12, c[0x0][0x390] ;  /* 0x00007200ff0c77ac */ /* 0x000f220008000a00 */
[----:B------:R-:W-:Y:S01]  /*1750*/  IADD3 R4, P0, PT, R181, R2, RZ ;  /* 0x00000002b5047210 */ /* 0x000fe20007f1e0ff */
[----:B------:R-:W-:Y:S01]  /*1760*/  IMAD.SHL.U32 R108, R186, 0x40, RZ ;  /* 0x00000040ba6c7824 */ /* 0x000fe200078e00ff */
[----:B------:R-:W-:Y:S01]  /*1770*/  SHF.R.U32.HI R2, RZ, 0x3, R186 ;  /* 0x00000003ff027819 */ /* 0x000fe200000116ba */
[----:B------:R-:W-:Y:S01]  /*1780*/  IMAD.X R7, RZ, RZ, R5, P1 ;  /* 0x000000ffff077224 */ /* 0x000fe200008e0605 */
[----:B------:R-:W-:Y:S01]  /*1790*/  LOP3.LUT R109, R9, 0x6, RZ, 0xc0, !PT ;  /* 0x00000006096d7812 */ /* 0x000fe200078ec0ff */
[----:B------:R-:W-:Y:S01]  /*17a0*/  IMAD.X R5, RZ, RZ, R0, P0 ;  /* 0x000000ffff057224 */ /* 0x000fe200000e0600 */
[----:B------:R-:W-:Y:S01]  /*17b0*/  LOP3.LUT R0, R191, 0x1f8, RZ, 0xc0, !PT ;  /* 0x000001f8bf007812 */ /* 0x000fe200078ec0ff */
[----:B------:R-:W-:Y:S01]  /*17c0*/  IMAD.WIDE.U32 R6, R2, R88, R6 ;  /* 0x0000005802067225 */ /* 0x000fe200078e0006 */
[----:B------:R-:W-:Y:S01]  /*17d0*/  LEA.HI R3, R111, R3, RZ, 0x1e ;  /* 0x000000036f037211 */ /* 0x000fe200078ff0ff */
[----:B------:R-:W5:Y:S01]  /*17e0*/  LDCU.64 UR8, c[0x0][0x3c8] ;  /* 0x00007900ff0877ac */ /* 0x000f620008000a00 */
[----:B------:R-:W-:Y:S01]  /*17f0*/  LOP3.LUT R0, R0, 0x38, R186, 0x78, !PT ;  /* 0x0000003800007812 */ /* 0x000fe200078e78ba */
[----:B------:R-:W-:Y:S01]  /*1800*/  IMAD.WIDE.U32 R4, R2, R14, R4 ;  /* 0x0000000e02047225 */ /* 0x000fe200078e0004 */
[----:B------:R-:W-:Y:S01]  /*1810*/  IADD3 R12, P0, PT, R181, R12, RZ ;  /* 0x0000000cb50c7210 */ /* 0x000fe20007f1e0ff */
[----:B------:R-:W2:Y:S01]  /*1820*/  LDCU.64 UR14, c[0x0][0x388] ;  /* 0x00007100ff0e77ac */ /* 0x000ea20008000a00 */
[----:B------:R-:W-:Y:S01]  /*1830*/  LOP3.LUT R191, R0, 0x1e00, R191, 0xf8, !PT ;  /* 0x00001e0000bf7812 */ /* 0x000fe200078ef8bf */
[----:B------:R-:W-:Y:S01]  /*1840*/  IMAD R3, R3, R18, R109 ;  /* 0x0000001203037224 */ /* 0x000fe200078e026d */
[----:B------:R-:W-:Y:S01]  /*1850*/  SHF.R.S32.HI R0, RZ, 0x1f, R8 ;  /* 0x0000001fff007819 */ /* 0x000fe20000011408 */
[C---:B------:R-:W-:Y:S01]  /*1860*/  IMAD R7, R2.reuse, R89, R7 ;  /* 0x0000005902077224 */ /* 0x040fe200078e0207 */
[C---:B------:R-:W-:Y:S01]  /*1870*/  LOP3.LUT R112, R181.reuse, 0x80, RZ, 0xfc, !PT ;  /* 0x00000080b5707812 */ /* 0x040fe200078efcff */
[----:B------:R-:W-:Y:S01]  /*1880*/  IMAD R5, R2, R15, R5 ;  /* 0x0000000f02057224 */ /* 0x000fe200078e0205 */
[----:B------:R-:W-:Y:S01]  /*1890*/  SHF.R.S32.HI R10, RZ, 0x1f, R11 ;  /* 0x0000001fff0a7819 */ /* 0x000fe2000001140b */
[C---:B-1----:R-:W-:Y:S01]  /*18a0*/  IMAD R9, R0.reuse, UR4, RZ ;  /* 0x0000000400097c24 */ /* 0x042fe2000f8e02ff */
[----:B------:R-:W-:Y:S01]  /*18b0*/  LOP3.LUT R113, R181, 0x40, RZ, 0xfc, !PT ;  /* 0x00000040b5717812 */ /* 0x000fe200078efcff */
[----:B------:R-:W-:Y:S01]  /*18c0*/  IMAD R0, R0, UR6, RZ ;  /* 0x0000000600007c24 */ /* 0x000fe2000f8e02ff */
[----:B------:R1:W-:Y:S01]  /*18d0*/  STL [R1+0x7c], R20 ;  /* 0x00007c1401007387 */ /* 0x0003e20000100800 */
[C---:B------:R-:W-:Y:S01]  /*18e0*/  IMAD R17, R8.reuse, UR5, R9 ;  /* 0x0000000508117c24 */ /* 0x040fe2000f8e0209 */
[----:B------:R-:W-:Y:S01]  /*18f0*/  BSSY.RECONVERGENT B0, `(.L_x_1031) ;  /* 0x000003a000007945 */ /* 0x000fe20003800200 */
[----:B------:R-:W-:Y:S01]  /*1900*/  IMAD.X R13, RZ, RZ, R13, P0 ;  /* 0x000000ffff0d7224 */ /* 0x000fe200000e060d */
[----:B------:R-:W-:Y:S01]  /*1910*/  IADD3 R9, P0, PT, R3, R11, RZ ;  /* 0x0000000b03097210 */ /* 0x000fe20007f1e0ff */
[C---:B------:R-:W-:Y:S01]  /*1920*/  IMAD R11, R8.reuse, UR7, R0 ;  /* 0x00000007080b7c24 */ /* 0x040fe2000f8e0200 */
[----:B------:R1:W-:Y:S01]  /*1930*/  STL [R1+0x48], R112 ;  /* 0x0000487001007387 */ /* 0x0003e20000100800 */
[----:B------:R-:W-:Y:S01]  /*1940*/  IMAD.WIDE.U32 R6, R8, UR4, R6 ;  /* 0x0000000408067c25 */ /* 0x000fe2000f8e0006 */
[----:B------:R-:W-:-:S02]  /*1950*/  SHF.R.U32.HI R110, RZ, 0x5, R186 ;  /* 0x00000005ff6e7819 */ /* 0x000fc400000116ba */
[----:B------:R1:W-:Y:S01]  /*1960*/  STL [R1+0x44], R113 ;  /* 0x0000447101007387 */ /* 0x0003e20000100800 */
[----:B------:R-:W-:Y:S01]  /*1970*/  IMAD.WIDE.U32 R4, R8, UR6, R4 ;  /* 0x0000000608047c25 */ /* 0x000fe2000f8e0004 */
[----:B------:R-:W-:Y:S02]  /*1980*/  LEA.HI.X.SX32 R8, R3, R10, 0x1, P0 ;  /* 0x0000000a03087211 */ /* 0x000fe400000f0eff */
[----:B---3--:R-:W-:Y:S01]  /*1990*/  LEA R192, P0, R9, UR10, 0x1 ;  /* 0x0000000a09c07c11 */ /* 0x008fe2000f8008ff */
[----:B------:R-:W-:Y:S01]  /*19a0*/  IMAD.IADD R3, R5, 0x1, R11 ;  /* 0x0000000105037824 */ /* 0x000fe200078e020b */
[----:B----4-:R-:W-:Y:S01]  /*19b0*/  LEA R235, P1, R4, UR12, 0x1 ;  /* 0x0000000c04eb7c11 */ /* 0x010fe2000f8208ff */
[----:B-----5:R-:W-:Y:S01]  /*19c0*/  IMAD.WIDE.U32 R12, R24, UR8, R12 ;  /* 0x00000008180c7c25 */ /* 0x020fe2000f8e000c */
[----:B------:R-:W-:Y:S01]  /*19d0*/  LEA.HI.X R193, R9, UR11, R8, 0x1, P0 ;  /* 0x0000000b09c17c11 */ /* 0x000fe200080f0c08 */
[----:B------:R-:W-:Y:S01]  /*19e0*/  UMOV UR8, 0x400 ;  /* 0x0000040000087882 */ /* 0x000fe20000000000 */
[----:B------:R-:W-:Y:S01]  /*19f0*/  ISETP.GE.AND P0, PT, R2, R20, PT ;  /* 0x000000140200720c */ /* 0x000fe20003f06270 */
[----:B------:R-:W-:Y:S01]  /*1a00*/  IMAD.IADD R0, R7, 0x1, R17 ;  /* 0x0000000107007824 */ /* 0x000fe200078e0211 */
[----:B--2---:R-:W-:Y:S01]  /*1a10*/  LEA R229, P2, R6, UR14, 0x1 ;  /* 0x0000000e06e57c11 */ /* 0x004fe2000f8408ff */
[----:B------:R-:W-:Y:S01]  /*1a20*/  ULEA UR18, UR18, UR8, 0x18 ;  /* 0x0000000812127291 */ /* 0x000fe2000f8ec0ff */
[----:B------:R-:W-:Y:S01]  /*1a30*/  LEA.HI.X R234, R4, UR13, R3, 0x1, P1 ;  /* 0x0000000d04ea7c11 */ /* 0x000fe200088f0c03 */
[----:B------:R-:W-:Y:S01]  /*1a40*/  IMAD.MOV.U32 R3, RZ, RZ, RZ ;  /* 0x000000ffff037224 */ /* 0x000fe200078e00ff */
[----:B------:R-:W-:Y:S01]  /*1a50*/  LEA.HI.X R228, R6, UR15, R0, 0x1, P2 ;  /* 0x0000000f06e47c11 */ /* 0x000fe200090f0c00 */
[----:B------:R-:W-:Y:S01]  /*1a60*/  IMAD R7, R24, UR9, R13 ;  /* 0x0000000918077c24 */ /* 0x000fe2000f8e020d */
[----:B------:R-:W-:Y:S01]  /*1a70*/  LOP3.LUT R19, R181, 0x1c0, R108, 0xf8, !PT ;  /* 0x000001c0b5137812 */ /* 0x000fe200078ef86c */
[----:B------:R-:W-:Y:S01]  /*1a80*/  IMAD.WIDE.U32 R4, R107, 0x40, R2 ;  /* 0x000000406b047825 */ /* 0x000fe200078e0002 */
[----:B------:R-:W-:-:S03]  /*1a90*/  LEA R191, R191, UR18, 0x1 ;  /* 0x00000012bfbf7c11 */ /* 0x000fc6000f8e08ff */
[----:B------:R-:W-:Y:S05]  /*1aa0*/  @P0 BRA `(.L_x_1032) ;  /* 0x0000000000780947 */ /* 0x000fea0003800000 */
[----:B------:R-:W2:Y:S01]  /*1ab0*/  LDCU.64 UR4, c[0x0][0x3b0] ;  /* 0x00007600ff0477ac */ /* 0x000ea20008000a00 */
[----:B------:R-:W-:Y:S01]  /*1ac0*/  IMAD.MOV.U32 R6, RZ, RZ, R12 ;  /* 0x000000ffff067224 */ /* 0x000fe200078e000c */
[----:B------:R-:W3:Y:S01]  /*1ad0*/  LDCU UR9, c[0x0][0x440] ;  /* 0x00008800ff0977ac */ /* 0x000ee20008000800 */
[----:B------:R-:W4:Y:S01]  /*1ae0*/  LDCU.64 UR6, c[0x0][0x380] ;  /* 0x00007000ff0677ac */ /* 0x000f220008000a00 */
[----:B--2---:R-:W-:Y:S02]  /*1af0*/  IMAD R0, R5, UR4, RZ ;  /* 0x0000000405007c24 */ /* 0x004fe4000f8e02ff */
        /* <DEDUP_REMOVED lines=24> */
.L_x_1033:
[----:B------:R3:W-:Y:S02]  /*1c80*/  STS.128 [R191+0x4000], RZ ;  /* 0x004000ffbf007388 */ /* 0x0007e40000000c00 */
.L_x_1032:
[----:B------:R-:W-:Y:S05]  /*1c90*/  BSYNC.RECONVERGENT B0 ;  /* 0x0000000000007941 */ /* 0x000fea0003800200 */
.L_x_1031:
        /* <DEDUP_REMOVED lines=9> */
[----:B--2-4-:R-:W-:Y:S01]  /*1d30*/  IMAD.X R8, RZ, RZ, R5, P0 ;  /* 0x000000ffff087224 */ /* 0x014fe200000e0605 */
        /* <DEDUP_REMOVED lines=26> */
.L_x_1036:
[----:B------:R2:W-:Y:S02]  /*1ee0*/  STS.128 [R191+0x4800], RZ ;  /* 0x004800ffbf007388 */ /* 0x0005e40000000c00 */
.L_x_1035:
[----:B------:R-:W-:Y:S05]  /*1ef0*/  BSYNC.RECONVERGENT B0 ;  /* 0x0000000000007941 */ /* 0x000fea0003800200 */
.L_x_1034:
        /* <DEDUP_REMOVED lines=8> */
[----:B------:R-:W3:Y:S02]  /*1f80*/  LDCU UR9, c[0x0][0x440] ;  /* 0x00008800ff0977ac */ /* 0x000ee40008000800 */
[----:B-12-4-:R-:W-:Y:S01]  /*1f90*/  IMAD.X R8, RZ, RZ, R5, P0 ;  /* 0x000000ffff087224 */ /* 0x016fe200000e0605 */
[----:B------:R-:W1:Y:S03]  /*1fa0*/  LDCU.64 UR4, c[0x0][0x380] ;  /* 0x00007000ff0477ac */ /* 0x000e660008000a00 */
[----:B-----5:R-:W-:-:S02]  /*1fb0*/  IMAD R8, R8, UR6, RZ ;  /* 0x0000000608087c24 */ /* 0x020fc4000f8e02ff */
[----:B------:R-:W-:Y:S01]  /*1fc0*/  IMAD.WIDE.U32 R10, R0, UR6, R10 ;  /* 0x00000006000a7c25 */ /* 0x000fe2000f8e000a */
[----:B---3--:R-:W-:-:S03]  /*1fd0*/  ISETP.GE.AND P1, PT, R181, UR9, PT ;  /* 0x00000009b5007c0c */ /* 0x008fc6000bf26270 */
[----:B------:R-:W-:Y:S01]  /*1fe0*/  IMAD R0, R0, UR7, R8 ;  /* 0x0000000700007c24 */ /* 0x000fe2000f8e0208 */
[----:B------:R-:W-:Y:S02]  /*1ff0*/  ISETP.GE.AND P0, PT, R113, UR9, PT ;  /* 0x0000000971007c0c */ /* 0x000fe4000bf06270 */
[----:B-1----:R-:W-:Y:S01]  /*2000*/  LEA R8, P2, R10, UR4, 0x1 ;  /* 0x000000040a087c11 */ /* 0x002fe2000f8408ff */
        /* <DEDUP_REMOVED lines=19> */
.L_x_1039:
[----:B------:R2:W-:Y:S02]  /*2140*/  STS.128 [R191+0x5000], RZ ;  /* 0x005000ffbf007388 */ /* 0x0005e40000000c00 */
.L_x_1038:
[----:B------:R-:W-:Y:S05]  /*2150*/  BSYNC.RECONVERGENT B0 ;  /* 0x0000000000007941 */ /* 0x000fea0003800200 */
.L_x_1037:
[----:B------:R-:W-:Y:S01]  /*2160*/  VIADD R10, R2, 0x30 ;  /* 0x00000030020a7836 */ /* 0x000fe20000000000 */
[----:B------:R-:W-:Y:S01]  /*2170*/  BSSY.RECONVERGENT B0, `(.L_x_1040) ;  /* 0x0000025000007945 */ /* 0x000fe20003800200 */
[C---:B------:R-:W-:Y:S01]  /*2180*/  SHF.L.U64.HI R102, R88.reuse, 0x6, R89 ;  /* 0x0000000658667819 */ /* 0x040fe20000010259 */
[----:B------:R-:W-:Y:S02]  /*2190*/  IMAD.SHL.U32 R103, R88, 0x40, RZ ;  /* 0x0000004058677824 */ /* 0x000fe400078e00ff */
[----:B------:R-:W-:-:S13]  /*21a0*/  ISETP.GE.AND P0, PT, R10, R20, PT ;  /* 0x000000140a00720c */ /* 0x000fda0003f06270 */
        /* <DEDUP_REMOVED lines=32> */
.L_x_1042:
[----:B------:R2:W-:Y:S02]  /*23b0*/  STS.128 [R191+0x5800], RZ ;  /* 0x005800ffbf007388 */ /* 0x0005e40000000c00 */
.L_x_1041:
[----:B------:R-:W-:Y:S05]  /*23c0*/  BSYNC.RECONVERGENT B0 ;  /* 0x0000000000007941 */ /* 0x000fea0003800200 */
.L_x_1040:
[----:B-12-4-:R-:W-:Y:S01]  /*23d0*/  IADD3 R8, PT, PT, -R101, R16, RZ ;  /* 0x0000001065087210 */ /* 0x016fe20007ffe1ff */
[----:B------:R-:W-:Y:S01]  /*23e0*/  IMAD R4, R102, R90, RZ ;  /* 0x0000005a66047224 */ /* 0x000fe200078e02ff */
[----:B------:R-:W-:Y:S02]  /*23f0*/  BSSY.RECONVERGENT B0, `(.L_x_1043) ;  /* 0x000001c000007945 */ /* 0x000fe40003800200 */
[----:B------:R-:W-:Y:S01]  /*2400*/  ISETP.GE.AND P3, PT, R2, R8, PT ;  /* 0x000000080200720c */ /* 0x000fe20003f66270 */
[----:B------:R-:W-:-:S05]  /*2410*/  IMAD.WIDE.U32 R2, R103, R90, RZ ;  /* 0x0000005a67027225 */ /* 0x000fca00078e00ff */
[----:B------:R-:W-:-:S07]  /*2420*/  IADD3 R5, PT, PT, R3, R4, RZ ;  /* 0x0000000403057210 */ /* 0x000fce0007ffe0ff */
        /* <DEDUP_REMOVED lines=23> */
.L_x_1045:
[----:B------:R2:W-:Y:S02]  /*25a0*/  STS.128 [R191+0xa000], RZ ;  /* 0x00a000ffbf007388 */ /* 0x0005e40000000c00 */
.L_x_1044:
[----:B------:R-:W-:Y:S05]  /*25b0*/  BSYNC.RECONVERGENT B0 ;  /* 0x0000000000007941 */ /* 0x000fea0003800200 */
.L_x_1043:
[----:B------:R-:W-:Y:S01]  /*25c0*/  ISETP.GE.AND P0, PT, R18, R8, PT ;  /* 0x000000081200720c */ /* 0x000fe20003f06270 */
[----:B------:R-:W-:Y:S01]  /*25d0*/  BSSY.RECONVERGENT B0, `(.L_x_1046) ;  /* 0x000001d000007945 */ /* 0x000fe20003800200 */
[C---:B------:R-:W-:Y:S01]  /*25e0*/  SHF.L.U64.HI R99, R88.reuse, 0x4, R89 ;  /* 0x0000000458637819 */ /* 0x040fe20000010259 */
[----:B------:R-:W-:-:S10]  /*25f0*/  IMAD.SHL.U32 R97, R88, 0x10, RZ ;  /* 0x0000001058617824 */ /* 0x000fd400078e00ff */
[----:B------:R-:W-:Y:S05]  /*2600*/  @P0 BRA `(.L_x_1047) ;  /* 0x0000000000640947 */ /* 0x000fea0003800000 */
[----:B------:R-:W5:Y:S01]  /*2610*/  LDCU UR4, c[0x0][0x440] ;  /* 0x00008800ff0477ac */ /* 0x000f620008000800 */
[----:B------:R-:W-:-:S05]  /*2620*/  IADD3 R0, P2, PT, R97, R2, RZ ;  /* 0x0000000261007210 */ /* 0x000fca0007f5e0ff */
[----:B-1--4-:R-:W-:Y:S01]  /*2630*/  IMAD.X R7, R99, 0x1, R5, P2 ;  /* 0x0000000163077824 */ /* 0x012fe200010e0605 */
        /* <DEDUP_REMOVED lines=21> */
.L_x_1048:
[----:B------:R4:W-:Y:S02]  /*2790*/  STS.128 [R191+0xa800], RZ ;  /* 0x00a800ffbf007388 */ /* 0x0009e40000000c00 */
.L_x_1047:
[----:B------:R-:W-:Y:S05]  /*27a0*/  BSYNC.RECONVERGENT B0 ;  /* 0x0000000000007941 */ /* 0x000fea0003800200 */
.L_x_1046:
        /* <DEDUP_REMOVED lines=29> */
.L_x_1051:
[----:B------:R4:W-:Y:S02]  /*2980*/  STS.128 [R191+0xb000], RZ ;  /* 0x00b000ffbf007388 */ /* 0x0009e40000000c00 */
.L_x_1050:
[----:B------:R-:W-:Y:S05]  /*2990*/  BSYNC.RECONVERGENT B0 ;  /* 0x0000000000007941 */ /* 0x000fea0003800200 */
.L_x_1049:
[----:B------:R-:W-:Y:S01]  /*29a0*/  ISETP.GE.AND P0, PT, R10, R8, PT ;  /* 0x000000080a00720c */ /* 0x000fe20003f06270 */
[----:B------:R-:W-:Y:S01]  /*29b0*/  BSSY.RECONVERGENT B0, `(.L_x_1052) ;  /* 0x000001f000007945 */ /* 0x000fe20003800200 */
[C---:B-1--4-:R-:W-:Y:S01]  /*29c0*/  SHF.L.U64.HI R6, R14.reuse, 0x6, R15 ;  /* 0x000000060e067819 */ /* 0x052fe2000001020f */
[----:B------:R-:W-:-:S10]  /*29d0*/  IMAD.SHL.U32 R7, R14, 0x40, RZ ;  /* 0x000000400e077824 */ /* 0x000fd400078e00ff */
        /* <DEDUP_REMOVED lines=27> */
.L_x_1054:
[----:B------:R4:W-:Y:S02]  /*2b90*/  STS.128 [R191+0xb800], RZ ;  /* 0x00b800ffbf007388 */ /* 0x0009e40000000c00 */
.L_x_1053:
[----:B------:R-:W-:Y:S05]  /*2ba0*/  BSYNC.RECONVERGENT B0 ;  /* 0x0000000000007941 */ /* 0x000fea0003800200 */
.L_x_1052:
[----:B------:R-:W0:Y:S01]  /*2bb0*/  LDGDEPBAR ;  /* 0x00000000000079af */ /* 0x000e220000000000 */
[-C--:B------:R-:W-:Y:S01]  /*2bc0*/  IMAD R6, R6, R90.reuse, RZ ;  /* 0x0000005a06067224 */ /* 0x080fe200078e02ff */
[----:B------:R-:W-:Y:S01]  /*2bd0*/  BSSY.RECONVERGENT B0, `(.L_x_1055) ;  /* 0x0000021000007945 */ /* 0x000fe20003800200 */
[----:B------:R-:W-:-:S05]  /*2be0*/  IMAD.WIDE.U32 R4, R7, R90, RZ ;  /* 0x0000005a07047225 */ /* 0x000fca00078e00ff */
[----:B------:R-:W-:Y:S01]  /*2bf0*/  IADD3 R7, PT, PT, R5, R6, RZ ;  /* 0x0000000605077210 */ /* 0x000fe20007ffe0ff */
[----:B------:R-:W-:-:S04]  /*2c00*/  DEPBAR.LE SB0, 0x0 ;  /* 0x000080000000791a */ /* 0x000fc80000000000 */
[----:B------:R-:W-:Y:S06]  /*2c10*/  BAR.SYNC.DEFER_BLOCKING 0x0 ;  /* 0x0000000000007b1d */ /* 0x000fec0000010000 */
[----:B------:R-:W-:Y:S05]  /*2c20*/  @P3 BRA `(.L_x_1056) ;  /* 0x0000000000603947 */ /* 0x000fea0003800000 */
[----:B------:R-:W5:Y:S01]  /*2c30*/  LDCU UR4, c[0x0][0x440] ;  /* 0x00008800ff0477ac */ /* 0x000f620008000800 */
[----:B-1--4-:R-:W-:-:S04]  /*2c40*/  LEA R2, P2, R4, R235, 0x1 ;  /* 0x000000eb04027211 */ /* 0x012fc800078408ff */
        /* <DEDUP_REMOVED lines=20> */
.L_x_1057:
[----:B------:R4:W-:Y:S01]  /*2d90*/  STS.128 [R191+0x10000], RZ ;  /* 0x010000ffbf007388 */ /* 0x0009e20000000c00 */
[----:B------:R-:W-:Y:S05]  /*2da0*/  BRA `(.L_x_1058) ;  /* 0x00000000000c7947 */ /* 0x000fea0003800000 */
.L_x_1056:
[----:B------:R1:W-:Y:S04]  /*2db0*/  STS.128 [R191+0xc000], RZ ;  /* 0x00c000ffbf007388 */ /* 0x0003e80000000c00 */
[----:B------:R1:W-:Y:S04]  /*2dc0*/  STS.128 [R191+0xe000], RZ ;  /* 0x00e000ffbf007388 */ /* 0x0003e80000000c00 */
[----:B------:R1:W-:Y:S02]  /*2dd0*/  STS.128 [R191+0x10000], RZ ;  /* 0x010000ffbf007388 */ /* 0x0003e40000000c00 */
.L_x_1058:
[----:B------:R-:W-:Y:S05]  /*2de0*/  BSYNC.RECONVERGENT B0 ;  /* 0x0000000000007941 */ /* 0x000fea0003800200 */
.L_x_1055:
        /* <DEDUP_REMOVED lines=8> */
[----:B-1--4-:R-:W-:Y:S02]  /*2e70*/  LEA.HI.X R3, R14, R7, R15, 0x4, P2 ;  /* 0x000000070e037211 */ /* 0x012fe400010f240f */
        /* <DEDUP_REMOVED lines=21> */
.L_x_1061:
[----:B------:R4:W-:Y:S02]  /*2fd0*/  STS.128 [R191+0x10800], RZ ;  /* 0x010800ffbf007388 */ /* 0x0009e40000000c00 */
.L_x_1060:
[----:B------:R-:W-:Y:S05]  /*2fe0*/  BSYNC.RECONVERGENT B0 ;  /* 0x0000000000007941 */ /* 0x000fea0003800200 */
.L_x_1059:
[----:B------:R-:W-:Y:S01]  /*2ff0*/  ISETP.GE.AND P0, PT, R17, R8, PT ;  /* 0x000000081100720c */ /* 0x000fe20003f06270 */
[----:B------:R-:W-:-:S12]  /*3000*/  BSSY.RECONVERGENT B0, `(.L_x_1062) ;  /* 0x0000020000007945 */ /* 0x000fd80003800200 */
[----:B------:R1:W-:Y:S04]  /*3010*/  @P0 STS.128 [R191+0xd000], RZ ;  /* 0x00d000ffbf000388 */ /* 0x0003e80000000c00 */
[----:B------:R1:W-:Y:S04]  /*3020*/  @P0 STS.128 [R191+0xf000], RZ ;  /* 0x00f000ffbf000388 */ /* 0x0003e80000000c00 */
[----:B------:R1:W-:Y:S01]  /*3030*/  @P0 STS.128 [R191+0x11000], RZ ;  /* 0x011000ffbf000388 */ /* 0x0003e20000000c00 */
        /* <DEDUP_REMOVED lines=27> */
.L_x_1064:
[----:B------:R4:W-:Y:S02]  /*31f0*/  STS.128 [R191+0x11000], RZ ;  /* 0x011000ffbf007388 */ /* 0x0009e40000000c00 */
.L_x_1063:
[----:B------:R-:W-:Y:S05]  /*3200*/  BSYNC.RECONVERGENT B0 ;  /* 0x0000000000007941 */ /* 0x000fea0003800200 */
.L_x_1062:
        /* <DEDUP_REMOVED lines=37> */
.L_x_1067:
[----:B------:R4:W-:Y:S02]  /*3460*/  STS.128 [R191+0x11800], RZ ;  /* 0x011800ffbf007388 */ /* 0x0009e40000000c00 */
.L_x_1066:
[----:B------:R-:W-:Y:S05]  /*3470*/  BSYNC.RECONVERGENT B0 ;  /* 0x0000000000007941 */ /* 0x000fea0003800200 */
.L_x_1065:
[----:B------:R-:W-:Y:S01]  /*3480*/  LOP3.LUT R0, R19, R9, RZ, 0x3c, !PT ;  /* 0x0000000913007212 */ /* 0x000fe200078e3cff */
[----:B-1--4-:R-:W-:Y:S01]  /*3490*/  IMAD.IADD R2, R105, 0x1, R8 ;  /* 0x0000000169027824 */ /* 0x012fe200078e0208 */
[----:B------:R-:W-:Y:S01]  /*34a0*/  LOP3.LUT R17, R108, 0x400, RZ, 0xc0, !PT ;  /* 0x000004006c117812 */ /* 0x000fe200078ec0ff */
[----:B------:R-:W-:Y:S01]  /*34b0*/  IMAD.MOV.U32 R184, RZ, RZ, 0x20 ;  /* 0x00000020ffb87424 */ /* 0x000fe200078e00ff */
[----:B------:R-:W-:Y:S01]  /*34c0*/  LOP3.LUT P2, RZ, R186, 0x2, RZ, 0xc0, !PT ;  /* 0x00000002baff7812 */ /* 0x000fe2000784c0ff */
[----:B------:R-:W0:Y:S01]  /*34d0*/  LDGDEPBAR ;  /* 0x00000000000079af */ /* 0x000e220000000000 */
[----:B------:R-:W-:Y:S01]  /*34e0*/  LEA R96, R2, UR18, 0x1 ;  /* 0x0000001202607c11 */ /* 0x000fe2000f8e08ff */
[----:B------:R-:W-:Y:S01]  /*34f0*/  IMAD R17, R0, 0x2, R17 ;  /* 0x0000000200117824 */ /* 0x000fe200078e0211 */
[----:B------:R-:W-:Y:S01]  /*3500*/  SEL R104, R184, 0xffffffe0, !P2 ;  /* 0xffffffe0b8687807 */ /* 0x000fe20005000000 */
[----:B------:R-:W-:Y:S01]  /*3510*/  IMAD.MOV.U32 R0, RZ, RZ, 0x40 ;  /* 0x00000040ff007424 */ /* 0x000fe200078e00ff */
[----:B------:R-:W-:Y:S01]  /*3520*/  LOP3.LUT P0, RZ, R186, 0x4, RZ, 0xc0, !PT ;  /* 0x00000004baff7812 */ /* 0x000fe2000780c0ff */
[----:B------:R-:W-:Y:S01]  /*3530*/  LDSM.16.M88.4 R8, [R96] ;  /* 0x000000006008783b */ /* 0x000fe20000000200 */
[----:B------:R-:W-:Y:S01]  /*3540*/  VIADD R2, R17, UR18 ;  /* 0x0000001211027c36 */ /* 0x000fe20008000000 */
[----:B------:R-:W1:Y:S01]  /*3550*/  LDC.U8 R114, c[0x0][0x4f8] ;  /* 0x00013e00ff727b82 */ /* 0x000e620000000000 */
[--C-:B------:R-:W-:Y:S01]  /*3560*/  IMAD.IADD R91, R96, 0x1, R104.reuse ;  /* 0x00000001605b7824 */ /* 0x100fe200078e0268 */
[----:B------:R-:W4:Y:S01]  /*3570*/  LDSM.16.M88.4 R12, [R17+UR18+0x6000] ;  /* 0x00600012110c783b */ /* 0x000f220008000200 */
[----:B------:R-:W-:Y:S01]  /*3580*/  IMAD.IADD R3, R2, 0x1, R104 ;  /* 0x0000000102037824 */ /* 0x000fe200078e0268 */
[----:B------:R-:W-:-:S02]  /*3590*/  SEL R0, R0, 0xffffffc0, !P0 ;  /* 0xffffffc000007807 */ /* 0x000fc40004000000 */
[----:B------:R-:W5:Y:S03]  /*35a0*/  LDSM.16.M88.4 R20, [R17+UR18+0x6800] ;  /* 0x006800121114783b */ /* 0x000f660008000200 */
[--C-:B------:R-:W-:Y:S01]  /*35b0*/  IMAD.IADD R18, R96, 0x1, R0.reuse ;  /* 0x0000000160127824 */ /* 0x100fe200078e0200 */
[----:B------:R-:W2:Y:S01]  /*35c0*/  LDSM.16.M88.4 R28, [R17+UR18+0x7000] ;  /* 0x00700012111c783b */ /* 0x000ea20008000200 */
[----:B------:R-:W-:Y:S02]  /*35d0*/  IMAD.IADD R0, R2, 0x1, R0 ;  /* 0x0000000102007824 */ /* 0x000fe400078e0200 */
[C---:B------:R-:W-:Y:S01]  /*35e0*/  IMAD.IADD R19, R104.reuse, 0x1, R18 ;  /* 0x0000000168137824 */ /* 0x040fe200078e0212 */
[----:B------:R-:W3:Y:S01]  /*35f0*/  LDSM.16.M88.4 R24, [R17+UR18+0x7800] ;  /* 0x007800121118783b */ /* 0x000ee20008000200 */
[----:B------:R-:W-:-:S03]  /*3600*/  IMAD.IADD R2, R104, 0x1, R0 ;  /* 0x0000000168027824 */ /* 0x000fc600078e0200 */
[----:B------:R-:W-:Y:S04]  /*3610*/  LDSM.16.M88.4 R4, [R91] ;  /* 0x000000005b04783b */ /* 0x000fe80000000200 */
[----:B------:R-:W1:Y:S04]  /*3620*/  LDSM.16.M88.4 R56, [R3+0x6000] ;  /* 0x006000000338783b */ /* 0x000e680000000200 */
[----:B------:R-:W1:Y:S04]  /*3630*/  LDSM.16.M88.4 R64, [R3+0x6800] ;  /* 0x006800000340783b */ /* 0x000e680000000200 */
[----:B------:R-:W1:Y:S04]  /*3640*/  LDSM.16.M88.4 R68, [R3+0x7000] ;  /* 0x007000000344783b */ /* 0x000e680000000200 */
[----:B------:R-:W-:Y:S04]  /*3650*/  LDSM.16.M88.4 R80, [R0+0x6000] ;  /* 0x006000000050783b */ /* 0x000fe80000000200 */
[----:B------:R-:W-:Y:S01]  /*3660*/  LDSM.16.M88.4 R72, [R3+0x7800] ;  /* 0x007800000348783b */ /* 0x000fe20000000200 */
[C---:B----4-:R-:W-:Y:S03]  /*3670*/  HMMA.16816.F32 R32, R8.reuse, R12, RZ ;  /* 0x0000000c0820723c */ /* 0x050fe600000018ff */
[----:B------:R-:W-:Y:S04]  /*3680*/  LDSM.16.M88.4 R76, [R0+0x6800] ;  /* 0x00680000004c783b */ /* 0x000fe80000000200 */
[----:B------:R-:W-:Y:S01]  /*3690*/  LDSM.16.M88.4 R92, [R0+0x7000] ;  /* 0x00700000005c783b */ /* 0x000fe20000000200 */
[C---:B------:R-:W-:Y:S03]  /*36a0*/  HMMA.16816.F32 R44, R8.reuse, R14, RZ ;  /* 0x0000000e082c723c */ /* 0x040fe600000018ff */
[----:B------:R-:W4:Y:S04]  /*36b0*/  LDSM.16.M88.4 R12, [R18] ;  /* 0x00000000120c783b */ /* 0x000f280000000200 */
[----:B------:R-:W4:Y:S01]  /*36c0*/  LDSM.16.M88.4 R84, [R0+0x7800] ;  /* 0x007800000054783b */ /* 0x000f220000000200 */
[C---:B-----5:R-:W-:Y:S08]  /*36d0*/  HMMA.16816.F32 R40, R8.reuse, R20, RZ ;  /* 0x000000140828723c */ /* 0x060ff000000018ff */
[C---:B------:R-:W-:Y:S08]  /*36e0*/  HMMA.16816.F32 R52, R8.reuse, R22, RZ ;  /* 0x000000160834723c */ /* 0x040ff000000018ff */
[C---:B--2---:R-:W-:Y:S08]  /*36f0*/  HMMA.16816.F32 R60, R8.reuse, R28, RZ ;  /* 0x0000001c083c723c */ /* 0x044ff000000018ff */
[C---:B------:R-:W-:Y:S08]  /*3700*/  HMMA.16816.F32 R48, R8.reuse, R30, RZ ;  /* 0x0000001e0830723c */ /* 0x040ff000000018ff */
[C---:B---3--:R-:W-:Y:S08]  /*3710*/  HMMA.16816.F32 R36, R8.reuse, R24, RZ ;  /* 0x000000180824723c */ /* 0x048ff000000018ff */
[----:B------:R-:W-:Y:S08]  /*3720*/  HMMA.16816.F32 R20, R8, R26, RZ ;  /* 0x0000001a0814723c */ /* 0x000ff000000018ff */
[C---:B-1----:R-:W-:Y:S08]  /*3730*/  HMMA.16816.F32 R8, R4.reuse, R56, R32 ;  /* 0x000000380408723c */ /* 0x042ff00000001820 */
[C---:B------:R-:W-:Y:S08]  /*3740*/  HMMA.16816.F32 R32, R4.reuse, R64, R40 ;  /* 0x000000400420723c */ /* 0x040ff00000001828 */
[C---:B------:R-:W-:Y:S08]  /*3750*/  HMMA.16816.F32 R28, R4.reuse, R66, R52 ;  /* 0x00000042041c723c */ /* 0x040ff00000001834 */
[C---:B------:R-:W-:Y:S08]  /*3760*/  HMMA.16816.F32 R24, R4.reuse, R58, R44 ;  /* 0x0000003a0418723c */ /* 0x040ff0000000182c */
[----:B------:R-:W-:Y:S01]  /*3770*/  HMMA.16816.F32 R64, R4, R70, R48 ;  /* 0x000000460440723c */ /* 0x000fe20000001830 */
[----:B------:R-:W-:Y:S07]  /*3780*/  LDSM.16.M88.4 R48, [R2+0x6000] ;  /* 0x006000000230783b */ /* 0x000fee0000000200 */
[----:B----4-:R-:W-:Y:S01]  /*3790*/  HMMA.16816.F32 R52, R12, R80, R8 ;  /* 0x000000500c34723c */ /* 0x010fe20000001808 */
[----:B------:R-:W1:Y:S07]  /*37a0*/  LDSM.16.M88.4 R8, [R19] ;  /* 0x000000001308783b */ /* 0x000e6e0000000200 */
[C---:B------:R-:W-:Y:S01]  /*37b0*/  HMMA.16816.F32 R56, R4.reuse, R72, R36 ;  /* 0x000000480438723c */ /* 0x040fe20000001824 */
[----:B------:R-:W2:Y:S07]  /*37c0*/  LDSM.16.M88.4 R36, [R2+0x6800] ;  /* 0x006800000224783b */ /* 0x000eae0000000200 */
[----:B------:R-:W-:Y:S01]  /*37d0*/  HMMA.16816.F32 R60, R4, R68, R60 ;  /* 0x00000044043c723c */ /* 0x000fe2000000183c */
[----:B------:R-:W-:Y:S07]  /*37e0*/  LDSM.16.M88.4 R68, [R17+UR18+0x8800] ;  /* 0x008800121144783b */ /* 0x000fee0008000200 */
[----:B------:R-:W-:Y:S01]  /*37f0*/  HMMA.16816.F32 R40, R12, R76, R32 ;  /* 0x0000004c0c28723c */ /* 0x000fe20000001820 */
[----:B------:R-:W3:Y:S07]  /*3800*/  LDSM.16.M88.4 R32, [R2+0x7000] ;  /* 0x007000000220783b */ /* 0x000eee0000000200 */
[----:B------:R-:W-:Y:S08]  /*3810*/  HMMA.16816.F32 R4, R4, R74, R20 ;  /* 0x0000004a0404723c */ /* 0x000ff00000001814 */
[C---:B------:R-:W-:Y:S01]  /*3820*/  HMMA.16816.F32 R44, R12.reuse, R82, R24 ;  /* 0x000000520c2c723c */ /* 0x040fe20000001818 */
[----:B------:R-:W4:Y:S07]  /*3830*/  LDSM.16.M88.4 R80, [R2+0x7800] ;  /* 0x007800000250783b */ /* 0x000f2e0000000200 */
[C---:B------:R-:W-:Y:S01]  /*3840*/  HMMA.16816.F32 R28, R12.reuse, R78, R28 ;  /* 0x0000004e0c1c723c */ /* 0x040fe2000000181c */
[----:B------:R-:W-:Y:S07]  /*3850*/  LDSM.16.M88.4 R76, [R17+UR18+0x8000] ;  /* 0x00800012114c783b */ /* 0x000fee0008000200 */
[C---:B------:R-:W-:Y:S08]  /*3860*/  HMMA.16816.F32 R24, R12.reuse, R92, R60 ;  /* 0x0000005c0c18723c */ /* 0x040ff0000000183c */
[C---:B------:R-:W-:Y:S01]  /*3870*/  HMMA.16816.F32 R20, R12.reuse, R94, R64 ;  /* 0x0000005e0c14723c */ /* 0x040fe20000001840 */
[----:B------:R-:W-:Y:S07]  /*3880*/  LDSM.16.M88.4 R64, [R3+0x8000] ;  /* 0x008000000340783b */ /* 0x000fee0000000200 */
[C---:B------:R-:W-:Y:S08]  /*3890*/  HMMA.16816.F32 R72, R12.reuse, R84, R56 ;  /* 0x000000540c48723c */ /* 0x040ff00000001838 */
[----:B------:R-:W-:Y:S01]  /*38a0*/  HMMA.16816.F32 R60, R12, R86, R4 ;  /* 0x000000560c3c723c */ /* 0x000fe20000001804 */
[----:B------:R-:W5:Y:S04]  /*38b0*/  LDSM.16.M88.4 R4, [R96+0x2000] ;  /* 0x002000006004783b */ /* 0x000f680000000200 */
[----:B------:R-:W-:Y:S03]  /*38c0*/  LDSM.16.M88.4 R12, [R91+0x2000] ;  /* 0x002000005b0c783b */ /* 0x000fe60000000200 */
[C---:B-1----:R-:W-:Y:S01]  /*38d0*/  HMMA.16816.F32 R56, R8.reuse, R48, R52 ;  /* 0x000000300838723c */ /* 0x042fe20000001834 */
[----:B------:R-:W-:Y:S07]  /*38e0*/  LDSM.16.M88.4 R84, [R3+0x8800] ;  /* 0x008800000354783b */ /* 0x000fee0000000200 */
[C---:B--2---:R-:W-:Y:S01]  /*38f0*/  HMMA.16816.F32 R52, R8.reuse, R36, R40 ;  /* 0x000000240834723c */ /* 0x044fe20000001828 */
[----:B------:R-:W1:Y:S07]  /*3900*/  LDSM.16.M88.4 R40, [R17+UR18+0x9000] ;  /* 0x009000121128783b */ /* 0x000e6e0008000200 */
[C---:B------:R-:W-:Y:S08]  /*3910*/  HMMA.16816.F32 R44, R8.reuse, R50, R44 ;  /* 0x00000032082c723c */ /* 0x040ff0000000182c */
[C---:B------:R-:W-:Y:S08]  /*3920*/  HMMA.16816.F32 R48, R8.reuse, R38, R28 ;  /* 0x000000260830723c */ /* 0x040ff0000000181c */
[C---:B---3--:R-:W-:Y:S08]  /*3930*/  HMMA.16816.F32 R36, R8.reuse, R32, R24 ;  /* 0x000000200824723c */ /* 0x048ff00000001818 */
[C---:B------:R-:W-:Y:S01]  /*3940*/  HMMA.16816.F32 R28, R8.reuse, R34, R20 ;  /* 0x00000022081c723c */ /* 0x040fe20000001814 */
[----:B------:R-:W2:Y:S07]  /*3950*/  LDSM.16.M88.4 R32, [R17+UR18+0x9800] ;  /* 0x009800121120783b */ /* 0x000eae0008000200 */
[C---:B----4-:R-:W-:Y:S01]  /*3960*/  HMMA.16816.F32 R24, R8.reuse, R80, R72 ;  /* 0x000000500818723c */ /* 0x050fe20000001848 */
[----:B------:R-:W-:Y:S07]  /*3970*/  LDSM.16.M88.4 R72, [R3+0x9800] ;  /* 0x009800000348783b */ /* 0x000fee0000000200 */
[----:B------:R-:W-:Y:S01]  /*3980*/  HMMA.16816.F32 R8, R8, R82, R60 ;  /* 0x000000520808723c */ /* 0x000fe2000000183c */
[----:B------:R-:W3:Y:S07]  /*3990*/  LDSM.16.M88.4 R80, [R3+0x9000] ;  /* 0x009000000350783b */ /* 0x000eee0000000200 */
[C---:B-----5:R-:W-:Y:S08]  /*39a0*/  HMMA.16816.F32 R20, R4.reuse, R76, R56 ;  /* 0x0000004c0414723c */ /* 0x060ff00000001838 */
[C---:B------:R-:W-:Y:S08]  /*39b0*/  HMMA.16816.F32 R44, R4.reuse, R78, R44 ;  /* 0x0000004e042c723c */ /* 0x040ff0000000182c */
[C---:B------:R-:W-:Y:S08]  /*39c0*/  HMMA.16816.F32 R56, R4.reuse, R70, R48 ;  /* 0x000000460438723c */ /* 0x040ff00000001830 */
[C---:B------:R-:W-:Y:S01]  /*39d0*/  HMMA.16816.F32 R52, R4.reuse, R68, R52 ;  /* 0x000000440434723c */ /* 0x040fe20000001834 */
[----:B------:R-:W-:Y:S07]  /*39e0*/  LDSM.16.M88.4 R68, [R2+0x8000] ;  /* 0x008000000244783b */ /* 0x000fee0000000200 */
[C---:B-1----:R-:W-:Y:S08]  /*39f0*/  HMMA.16816.F32 R48, R4.reuse, R40, R36 ;  /* 0x000000280430723c */ /* 0x042ff00000001824 */
[C---:B------:R-:W-:Y:S01]  /*3a00*/  HMMA.16816.F32 R40, R4.reuse, R42, R28 ;  /* 0x0000002a0428723c */ /* 0x040fe2000000181c */
[----:B------:R-:W-:Y:S07]  /*3a10*/  LDSM.16.M88.4 R28, [R0+0x8000] ;  /* 0x00800000001c783b */ /* 0x000fee0000000200 */
[C---:B--2---:R-:W-:Y:S08]  /*3a20*/  HMMA.16816.F32 R24, R4.reuse, R32, R24 ;  /* 0x000000200418723c */ /* 0x044ff00000001818 */
[----:B------:R-:W-:Y:S01]  /*3a30*/  HMMA.16816.F32 R8, R4, R34, R8 ;  /* 0x000000220408723c */ /* 0x000fe20000001808 */
[----:B------:R-:W-:Y:S07]  /*3a40*/  LDSM.16.M88.4 R4, [R18+0x2000] ;  /* 0x002000001204783b */ /* 0x000fee0000000200 */
[C---:B------:R-:W-:Y:S08]  /*3a50*/  HMMA.16816.F32 R20, R12.reuse, R64, R20 ;  /* 0x000000400c14723c */ /* 0x040ff00000001814 */
[C---:B------:R-:W-:Y:S01]  /*3a60*/  HMMA.16816.F32 R36, R12.reuse, R66, R44 ;  /* 0x000000420c24723c */ /* 0x040fe2000000182c */
[----:B------:R-:W1:Y:S07]  /*3a70*/  LDSM.16.M88.4 R64, [R0+0x8800] ;  /* 0x008800000040783b */ /* 0x000e6e0000000200 */
[C---:B------:R-:W-:Y:S01]  /*3a80*/  HMMA.16816.F32 R60, R12.reuse, R84, R52 ;  /* 0x000000540c3c723c */ /* 0x040fe20000001834 */
[----:B------:R-:W2:Y:S07]  /*3a90*/  LDSM.16.M88.4 R52, [R0+0x9000] ;  /* 0x009000000034783b */ /* 0x000eae0000000200 */
[C---:B---3--:R-:W-:Y:S01]  /*3aa0*/  HMMA.16816.F32 R44, R12.reuse, R82, R40 ;  /* 0x000000520c2c723c */ /* 0x048fe20000001828 */
[----:B------:R-:W3:Y:S07]  /*3ab0*/  LDSM.16.M88.4 R40, [R0+0x9800] ;  /* 0x009800000028783b */ /* 0x000eee0000000200 */
[C---:B------:R-:W-:Y:S01]  /*3ac0*/  HMMA.16816.F32 R56, R12.reuse, R86, R56 ;  /* 0x000000560c38723c */ /* 0x040fe20000001838 */
[----:B------:R-:W-:Y:S07]  /*3ad0*/  LDSM.16.M88.4 R84, [R2+0x8800] ;  /* 0x008800000254783b */ /* 0x000fee0000000200 */
[C---:B------:R-:W-:Y:S08]  /*3ae0*/  HMMA.16816.F32 R32, R12.reuse, R72, R24 ;  /* 0x000000480c20723c */ /* 0x040ff00000001818 */
[C---:B------:R-:W-:Y:S01]  /*3af0*/  HMMA.16816.F32 R48, R12.reuse, R80, R48 ;  /* 0x000000500c30723c */ /* 0x040fe20000001830 */
[----:B------:R-:W-:Y:S07]  /*3b00*/  LDSM.16.M88.4 R80, [R2+0x9000] ;  /* 0x009000000250783b */ /* 0x000fee0000000200 */
[----:B------:R-:W-:Y:S01]  /*3b10*/  HMMA.16816.F32 R24, R12, R74, R8 ;  /* 0x0000004a0c18723c */ /* 0x000fe20000001808 */
[----:B------:R-:W4:Y:S04]  /*3b20*/  LDSM.16.M88.4 R8, [R19+0x2000] ;  /* 0x002000001308783b */ /* 0x000f280000000200 */
[----:B------:R-:W-:Y:S03]  /*3b30*/  LDSM.16.M88.4 R72, [R17+UR18+0xb000] ;  /* 0x00b000121148783b */ /* 0x000fe60008000200 */
[C---:B-1----:R-:W-:Y:S08]  /*3b40*/  HMMA.16816.F32 R76, R4.reuse, R64, R60 ;  /* 0x00000040044c723c */ /* 0x042ff0000000183c */
[C---:B------:R-:W-:Y:S08]  /*3b50*/  HMMA.16816.F32 R64, R4.reuse, R66, R56 ;  /* 0x000000420440723c */ /* 0x040ff00000001838 */
[C---:B------:R-:W-:Y:S08]  /*3b60*/  HMMA.16816.F32 R12, R4.reuse, R30, R36 ;  /* 0x0000001e040c723c */ /* 0x040ff00000001824 */
[C---:B--2---:R-:W-:Y:S08]  /*3b70*/  HMMA.16816.F32 R60, R4.reuse, R52, R48 ;  /* 0x00000034043c723c */ /* 0x044ff00000001830 */
[C---:B------:R-:W-:Y:S01]  /*3b80*/  HMMA.16816.F32 R56, R4.reuse, R54, R44 ;  /* 0x000000360438723c */ /* 0x040fe2000000182c */
[----:B------:R-:W-:Y:S07]  /*3b90*/  LDSM.16.M88.4 R44, [R17+UR18+0xa800] ;  /* 0x00a80012112c783b */ /* 0x000fee0008000200 */
[C---:B------:R-:W-:Y:S01]  /*3ba0*/  HMMA.16816.F32 R20, R4.reuse, R28, R20 ;  /* 0x0000001c0414723c */ /* 0x040fe20000001814 */
[----:B------:R-:W-:Y:S07]  /*3bb0*/  LDSM.16.M88.4 R28, [R17+UR18+0xa000] ;  /* 0x00a00012111c783b */ /* 0x000fee0008000200 */
[C---:B---3--:R-:W-:Y:S08]  /*3bc0*/  HMMA.16816.F32 R52, R4.reuse, R40, R32 ;  /* 0x000000280434723c */ /* 0x048ff00000001820 */
[----:B------:R-:W-:Y:S01]  /*3bd0*/  HMMA.16816.F32 R36, R4, R42, R24 ;  /* 0x0000002a0424723c */ /* 0x000fe20000001818 */
[----:B------:R-:W1:Y:S04]  /*3be0*/  LDSM.16.M88.4 R40, [R2+0x9800] ;  /* 0x009800000228783b */ /* 0x000e680000000200 */
[----:B------:R-:W2:Y:S03]  /*3bf0*/  LDSM.16.M88.4 R4, [R96+0x4000] ;  /* 0x004000006004783b */ /* 0x000ea60000000200 */
[C---:B----4-:R-:W-:Y:S08]  /*3c00*/  HMMA.16816.F32 R32, R8.reuse, R68, R20 ;  /* 0x000000440820723c */ /* 0x050ff00000001814 */
[C---:B------:R-:W-:Y:S01]  /*3c10*/  HMMA.16816.F32 R24, R8.reuse, R70, R12 ;  /* 0x000000460818723c */ /* 0x040fe2000000180c */
[----:B------:R-:W-:Y:S07]  /*3c20*/  LDSM.16.M88.4 R12, [R91+0x4000] ;  /* 0x004000005b0c783b */ /* 0x000fee0000000200 */
[C---:B------:R-:W-:Y:S01]  /*3c30*/  HMMA.16816.F32 R20, R8.reuse, R84, R76 ;  /* 0x000000540814723c */ /* 0x040fe2000000184c */
[----:B------:R-:W3:Y:S07]  /*3c40*/  LDSM.16.M88.4 R76, [R17+UR18+0xb800] ;  /* 0x00b80012114c783b */ /* 0x000eee0008000200 */
[C---:B------:R-:W-:Y:S01]  /*3c50*/  HMMA.16816.F32 R48, R8.reuse, R86, R64 ;  /* 0x000000560830723c */ /* 0x040fe20000001840 */
[----:B------:R-:W4:Y:S07]  /*3c60*/  LDSM.16.M88.4 R84, [R3+0xa000] ;  /* 0x00a000000354783b */ /* 0x000f2e0000000200 */
[C---:B------:R-:W-:Y:S08]  /*3c70*/  HMMA.16816.F32 R60, R8.reuse, R80, R60 ;  /* 0x00000050083c723c */ /* 0x040ff0000000183c */
[C---:B------:R-:W-:Y:S01]  /*3c80*/  HMMA.16816.F32 R56, R8.reuse, R82, R56 ;  /* 0x000000520838723c */ /* 0x040fe20000001838 */
[----:B------:R-:W5:Y:S07]  /*3c90*/  LDSM.16.M88.4 R80, [R3+0xa800] ;  /* 0x00a800000350783b */ /* 0x000f6e0000000200 */
[C---:B-1----:R-:W-:Y:S08]  /*3ca0*/  HMMA.16816.F32 R52, R8.reuse, R40, R52 ;  /* 0x000000280834723c */ /* 0x042ff00000001834 */
[----:B------:R-:W-:Y:S08]  /*3cb0*/  HMMA.16816.F32 R8, R8, R42, R36 ;  /* 0x0000002a0808723c */ /* 0x000ff00000001824 */
[C---:B--2---:R-:W-:Y:S08]  /*3cc0*/  HMMA.16816.F32 R32, R4.reuse, R28, R32 ;  /* 0x0000001c0420723c */ /* 0x044ff00000001820 */
[C---:B------:R-:W-:Y:S08]  /*3cd0*/  HMMA.16816.F32 R68, R4.reuse, R30, R24 ;  /* 0x0000001e0444723c */ /* 0x040ff00000001818 */
[C---:B------:R-:W-:Y:S01]  /*3ce0*/  HMMA.16816.F32 R36, R4.reuse, R46, R48 ;  /* 0x0000002e0424723c */ /* 0x040fe20000001830 */
[----:B------:R-:W1:Y:S07]  /*3cf0*/  LDSM.16.M88.4 R48, [R3+0xb000] ;  /* 0x00b000000330783b */ /* 0x000e6e0000000200 */
[C---:B------:R-:W-:Y:S01]  /*3d00*/  HMMA.16816.F32 R40, R4.reuse, R44, R20 ;  /* 0x0000002c0428723c */ /* 0x040fe20000001814 */
[----:B------:R-:W2:Y:S07]  /*3d10*/  LDSM.16.M88.4 R20, [R3+0xb800] ;  /* 0x00b800000314783b */ /* 0x000eae0000000200 */
[----:B---3--:R-:W-:Y:S01]  /*3d20*/  HMMA.16816.F32 R24, R4, R78, R8 ;  /* 0x0000004e0418723c */ /* 0x008fe20000001808 */
[----:B------:R-:W-:Y:S07]  /*3d30*/  LDSM.16.M88.4 R8, [R18+0x4000] ;  /* 0x004000001208783b */ /* 0x000fee0000000200 */
[C---:B----4-:R-:W-:Y:S01]  /*3d40*/  HMMA.16816.F32 R28, R12.reuse, R84, R32 ;  /* 0x000000540c1c723c */ /* 0x050fe20000001820 */
[----:B------:R-:W3:Y:S07]  /*3d50*/  LDSM.16.M88.4 R32, [R0+0xa000] ;  /* 0x00a000000020783b */ /* 0x000eee0000000200 */
[----:B------:R-:W-:Y:S01]  /*3d60*/  HMMA.16816.F32 R44, R12, R86, R68 ;  /* 0x000000560c2c723c */ /* 0x000fe20000001844 */
[----:B------:R-:W4:Y:S07]  /*3d70*/  LDSM.16.M88.4 R68, [R0+0xa800] ;  /* 0x00a800000044783b */ /* 0x000f2e0000000200 */
[C---:B------:R-:W-:Y:S08]  /*3d80*/  HMMA.16816.F32 R64, R4.reuse, R72, R60 ;  /* 0x000000480440723c */ /* 0x040ff0000000183c */
[C---:B------:R-:W-:Y:S01]  /*3d90*/  HMMA.16816.F32 R60, R4.reuse, R74, R56 ;  /* 0x0000004a043c723c */ /* 0x040fe20000001838 */
[----:B------:R-:W4:Y:S07]  /*3da0*/  LDSM.16.M88.4 R72, [R0+0xb000] ;  /* 0x00b000000048783b */ /* 0x000f2e0000000200 */
[----:B------:R-:W-:Y:S01]  /*3db0*/  HMMA.16816.F32 R56, R4, R76, R52 ;  /* 0x0000004c0438723c */ /* 0x000fe20000001834 */
[----:B------:R-:W-:Y:S04]  /*3dc0*/  LDSM.16.M88.4 R4, [R19+0x4000] ;  /* 0x004000001304783b */ /* 0x000fe80000000200 */
[----:B------:R2:W-:Y:S03]  /*3dd0*/  LDSM.16.M88.4 R76, [R0+0xb800] ;  /* 0x00b80000004c783b */ /* 0x0005e60000000200 */
[C---:B-----5:R-:W-:Y:S08]  /*3de0*/  HMMA.16816.F32 R40, R12.reuse, R80, R40 ;  /* 0x000000500c28723c */ /* 0x060ff00000001828 */
[C---:B------:R-:W-:Y:S01]  /*3df0*/  HMMA.16816.F32 R36, R12.reuse, R82, R36 ;  /* 0x000000520c24723c */ /* 0x040fe20000001824 */
[----:B------:R-:W5:Y:S07]  /*3e00*/  LDSM.16.M88.4 R80, [R2+0xa000] ;  /* 0x00a000000250783b */ /* 0x000f6e0000000200 */
[----:B-1----:R-:W-:Y:S01]  /*3e10*/  HMMA.16816.F32 R52, R12, R48, R64 ;  /* 0x000000300c34723c */ /* 0x002fe20000001840 */
[----:B------:R-:W1:Y:S01]  /*3e20*/  LDSM.16.M88.4 R64, [R2+0xa800] ;  /* 0x00a800000240783b */ /* 0x000e620000000200 */
[----:B--2---:R-:W-:-:S06]  /*3e30*/  IMAD.IADD R0, R101, 0x1, R109 ;  /* 0x0000000165007824 */ /* 0x004fcc00078e026d */
[----:B------:R-:W-:Y:S01]  /*3e40*/  HMMA.16816.F32 R60, R12, R50, R60 ;  /* 0x000000320c3c723c */ /* 0x000fe2000000183c */
[C---:B------:R-:W-:Y:S01]  /*3e50*/  VIADD R3, R0.reuse, 0x8 ;  /* 0x0000000800037836 */ /* 0x040fe20000000000 */
[C---:B------:R-:W-:Y:S01]  /*3e60*/  ISETP.GE.U32.AND P6, PT, R0.reuse, R16, PT ;  /* 0x000000100000720c */ /* 0x040fe20003fc6070 */
[----:B------:R-:W-:-:S03]  /*3e70*/  VIADD R17, R0, 0x1 ;  /* 0x0000000100117836 */ /* 0x000fc60000000000 */
[-C--:B------:R-:W-:Y:S01]  /*3e80*/  ISETP.GE.U32.AND P5, PT, R3, R16.reuse, PT ;  /* 0x000000100300720c */ /* 0x080fe20003fa6070 */
[----:B------:R-:W-:Y:S01]  /*3e90*/  VIADD R3, R0, 0x10 ;  /* 0x0000001000037836 */ /* 0x000fe20000000000 */
[----:B------:R-:W-:Y:S01]  /*3ea0*/  HMMA.16816.F32 R48, R12, R20, R56 ;  /* 0x000000140c30723c */ /* 0x000fe20000001838 */
[----:B------:R-:W-:-:S03]  /*3eb0*/  ISETP.GE.U32.AND P1, PT, R17, R16, PT ;  /* 0x000000101100720c */ /* 0x000fc60003f26070 */
[----:B------:R-:W-:Y:S01]  /*3ec0*/  ISETP.GE.U32.AND P3, PT, R3, R16, PT ;  /* 0x000000100300720c */ /* 0x000fe20003f66070 */
[----:B------:R-:W-:-:S03]  /*3ed0*/  VIADD R3, R0, 0x18 ;  /* 0x0000001800037836 */ /* 0x000fc60000000000 */
[----:B------:R-:W-:Y:S08]  /*3ee0*/  HMMA.16816.F32 R20, R12, R22, R24 ;  /* 0x000000160c14723c */ /* 0x000ff00000001818 */
[C---:B---3--:R-:W-:Y:S08]  /*3ef0*/  HMMA.16816.F32 R12, R8.reuse, R32, R28 ;  /* 0x00000020080c723c */ /* 0x048ff0000000181c */
[C---:B----4-:R-:W-:Y:S01]  /*3f00*/  HMMA.16816.F32 R28, R8.reuse, R68, R40 ;  /* 0x00000044081c723c */ /* 0x050fe20000001828 */
[----:B------:R-:W2:Y:S07]  /*3f10*/  LDSM.16.M88.4 R40, [R2+0xb000] ;  /* 0x00b000000228783b */ /* 0x000eae0000000200 */
[C---:B------:R-:W-:Y:S08]  /*3f20*/  HMMA.16816.F32 R24, R8.reuse, R34, R44 ;  /* 0x000000220818723c */ /* 0x040ff0000000182c */
[----:B------:R-:W-:Y:S01]  /*3f30*/  HMMA.16816.F32 R32, R8, R70, R36 ;  /* 0x000000460820723c */ /* 0x000fe20000001824 */
[----:B------:R3:W4:Y:S01]  /*3f40*/  LDSM.16.M88.4 R36, [R2+0xb800] ;  /* 0x00b800000224783b */ /* 0x0007220000000200 */
[----:B------:R-:W-:-:S06]  /*3f50*/  DEPBAR.LE SB0, 0x0 ;  /* 0x000080000000791a */ /* 0x000fcc0000000000 */
[----:B------:R-:W-:Y:S08]  /*3f60*/  HMMA.16816.F32 R60, R8, R74, R60 ;  /* 0x0000004a083c723c */ /* 0x000ff0000000183c */
[----:B-----5:R-:W-:Y:S08]  /*3f70*/  HMMA.16816.F32 R12, R4, R80, R12 ;  /* 0x00000050040c723c */ /* 0x020ff0000000180c */
[C---:B------:R-:W-:Y:S01]  /*3f80*/  HMMA.16816.F32 R44, R8.reuse, R72, R52 ;  /* 0x00000048082c723c */ /* 0x040fe20000001834 */
[----:B---3--:R-:W-:Y:S01]  /*3f90*/  VIADD R2, R0, 0x9 ;  /* 0x0000000900027836 */ /* 0x008fe20000000000 */
[----:B------:R-:W-:Y:S04]  /*3fa0*/  BAR.SYNC.DEFER_BLOCKING 0x0 ;  /* 0x0000000000007b1d */ /* 0x000fe80000010000 */
[----:B------:R-:W-:Y:S01]  /*3fb0*/  ISETP.GE.U32.AND P4, PT, R2, R16, PT ;  /* 0x000000100200720c */ /* 0x000fe20003f86070 */
[----:B------:R-:W-:Y:S01]  /*3fc0*/  VIADD R2, R0, 0x11 ;  /* 0x0000001100027836 */ /* 0x000fe20000000000 */
[----:B------:R-:W-:Y:S03]  /*3fd0*/  HMMA.16816.F32 R56, R8, R76, R48 ;  /* 0x0000004c0838723c */ /* 0x000fe60000001830 */
[----:B------:R-:W-:-:S02]  /*3fe0*/  FSEL R48, R14, -INF , !P6 ;  /* 0xff8000000e307808 */ /* 0x000fc40007000000 */
[----:B------:R-:W-:Y:S02]  /*3ff0*/  FSEL R51, R12, -INF , !P6 ;  /* 0xff8000000c337808 */ /* 0x000fe40007000000 */
[----:B------:R-:W-:Y:S01]  /*4000*/  FSEL R50, R13, -INF , !P1 ;  /* 0xff8000000d327808 */ /* 0x000fe20004800000 */
[----:B------:R-:W-:Y:S01]  /*4010*/  HMMA.16816.F32 R52, R8, R78, R20 ;  /* 0x0000004e0834723c */ /* 0x000fe20000001814 */
[----:B------:R-:W-:Y:S01]  /*4020*/  ISETP.GE.U32.AND P6, PT, R2, R16, PT ;  /* 0x000000100200720c */ /* 0x000fe20003fc6070 */
[----:B------:R-:W-:-:S06]  /*4030*/  VIADD R2, R0, 0x19 ;  /* 0x0000001900027836 */ /* 0x000fcc0000000000 */
[C---:B------:R-:W-:Y:S08]  /*4040*/  HMMA.16816.F32 R8, R4.reuse, R82, R24 ;  /* 0x000000520408723c */ /* 0x040ff00000001818 */
[C---:B-1----:R-:W-:Y:S08]  /*4050*/  HMMA.16816.F32 R20, R4.reuse, R64, R28 ;  /* 0x000000400414723c */ /* 0x042ff0000000181c */
[----:B------:R-:W-:Y:S01]  /*4060*/  HMMA.16816.F32 R28, R4, R66, R32 ;  /* 0x00000042041c723c */ /* 0x000fe20000001820 */
[----:B------:R-:W-:-:S02]  /*4070*/  FSEL R33, R15, -INF , !P1 ;  /* 0xff8000000f217808 */ /* 0x000fc40004800000 */
[-C--:B------:R-:W-:Y:S01]  /*4080*/  ISETP.GE.U32.AND P1, PT, R3, R16.reuse, PT ;  /* 0x000000100300720c */ /* 0x080fe20003f26070 */
[----:B------:R-:W-:Y:S01]  /*4090*/  VIADD R3, R0, 0x20 ;  /* 0x0000002000037836 */ /* 0x000fe20000000000 */
[----:B------:R-:W-:Y:S02]  /*40a0*/  FSEL R32, R10, -INF , !P5 ;  /* 0xff8000000a207808 */ /* 0x000fe40006800000 */
[----:B------:R-:W-:Y:S01]  /*40b0*/  FSEL R49, R8, -INF , !P5 ;  /* 0xff80000008317808 */ /* 0x000fe20006800000 */
[----:B--2---:R-:W-:Y:S01]  /*40c0*/  HMMA.16816.F32 R12, R4, R42, R60 ;  /* 0x0000002a040c723c */ /* 0x004fe2000000183c */
[----:B------:R-:W-:Y:S01]  /*40d0*/  ISETP.GE.U32.AND P5, PT, R2, R16, PT ;  /* 0x000000100200720c */ /* 0x000fe20003fa6070 */
[----:B------:R-:W-:Y:S01]  /*40e0*/  VIADD R2, R0, 0x21 ;  /* 0x0000002100027836 */ /* 0x000fe20000000000 */
[----:B------:R-:W-:Y:S02]  /*40f0*/  FSEL R19, R11, -INF , !P4 ;  /* 0xff8000000b137808 */ /* 0x000fe40006000000 */
[----:B------:R-:W-:-:S02]  /*4100*/  FSEL R35, R9, -INF , !P4 ;  /* 0xff80000009237808 */ /* 0x000fc40006000000 */
[-C--:B------:R-:W-:Y:S01]  /*4110*/  ISETP.GE.U32.AND P4, PT, R3, R16.reuse, PT ;  /* 0x000000100300720c */ /* 0x080fe20003f86070 */
[C---:B------:R-:W-:Y:S01]  /*4120*/  HMMA.16816.F32 R24, R4.reuse, R40, R44 ;  /* 0x000000280418723c */ /* 0x040fe2000000182c */
[----:B------:R-:W-:Y:S01]  /*4130*/  VIADD R3, R0, 0x28 ;  /* 0x0000002800037836 */ /* 0x000fe20000000000 */
[----:B------:R-:W-:Y:S02]  /*4140*/  FSEL R22, R22, -INF , !P3 ;  /* 0xff80000016167808 */ /* 0x000fe40005800000 */
[----:B------:R-:W-:Y:S02]  /*4150*/  FSEL R34, R20, -INF , !P3 ;  /* 0xff80000014227808 */ /* 0x000fe40005800000 */
[----:B------:R-:W-:Y:S01]  /*4160*/  ISETP.GE.U32.AND P3, PT, R2, R16, PT ;  /* 0x000000100200720c */ /* 0x000fe20003f66070 */
[----:B------:R-:W-:Y:S01]  /*4170*/  VIADD R2, R0, 0x29 ;  /* 0x0000002900027836 */ /* 0x000fe20000000000 */
[----:B------:R-:W-:Y:S01]  /*4180*/  FSEL R17, R23, -INF , !P6 ;  /* 0xff80000017117808 */ /* 0x000fe20007000000 */
[----:B----4-:R-:W-:Y:S01]  /*4190*/  HMMA.16816.F32 R8, R4, R36, R56 ;  /* 0x000000240408723c */ /* 0x010fe20000001838 */
[----:B------:R-:W-:-:S02]  /*41a0*/  FSEL R23, R21, -INF , !P6 ;  /* 0xff80000015177808 */ /* 0x000fc40007000000 */
[-C--:B------:R-:W-:Y:S01]  /*41b0*/  ISETP.GE.U32.AND P6, PT, R3, R16.reuse, PT ;  /* 0x000000100300720c */ /* 0x080fe20003fc6070 */
[----:B------:R-:W-:Y:S01]  /*41c0*/  VIADD R3, R0, 0x30 ;  /* 0x0000003000037836 */ /* 0x000fe20000000000 */
[----:B------:R-:W-:Y:S02]  /*41d0*/  FSEL R18, R30, -INF , !P1 ;  /* 0xff8000001e127808 */ /* 0x000fe40004800000 */
[----:B------:R-:W-:Y:S01]  /*41e0*/  FSEL R21, R28, -INF , !P1 ;  /* 0xff8000001c157808 */ /* 0x000fe20004800000 */
[----:B------:R-:W-:Y:S01]  /*41f0*/  HMMA.16816.F32 R4, R4, R38, R52 ;  /* 0x000000260404723c */ /* 0x000fe20000001834 */
[----:B------:R-:W-:Y:S01]  /*4200*/  ISETP.GE.U32.AND P1, PT, R2, R16, PT ;  /* 0x000000100200720c */ /* 0x000fe20003f26070 */
[----:B------:R-:W-:Y:S01]  /*4210*/  VIADD R2, R0, 0x31 ;  /* 0x0000003100027836 */ /* 0x000fe20000000000 */
[----:B------:R-:W-:Y:S02]  /*4220*/  FSEL R63, R14, -INF , !P6 ;  /* 0xff8000000e3f7808 */ /* 0x000fe40007000000 */
[----:B------:R-:W-:-:S02]  /*4230*/  FSEL R60, R12, -INF , !P6 ;  /* 0xff8000000c3c7808 */ /* 0x000fc40007000000 */
[----:B------:R-:W-:Y:S02]  /*4240*/  ISETP.GE.U32.AND P6, PT, R16, 0x41, PT ;  /* 0x000000411000780c */ /* 0x000fe40003fc6070 */
[----:B------:R-:W-:Y:S02]  /*4250*/  FSEL R58, R26, -INF , !P4 ;  /* 0xff8000001a3a7808 */ /* 0x000fe40006000000 */
[----:B------:R-:W-:Y:S02]  /*4260*/  FSEL R61, R24, -INF , !P4 ;  /* 0xff800000183d7808 */ /* 0x000fe40006000000 */
[----:B------:R-:W-:Y:S01]  /*4270*/  ISETP.GE.U32.AND P4, PT, R2, R16, PT ;  /* 0x000000100200720c */ /* 0x000fe20003f86070 */
        /* <DEDUP_REMOVED lines=8> */
[-C--:B------:R-:W-:Y:S02]  /*4300*/  ISETP.GE.U32.AND P5, PT, R3, R16.reuse, PT ;  /* 0x000000100300720c */ /* 0x080fe40003fa6070 */
[----:B------:R-:W-:-:S02]  /*4310*/  ISETP.GE.U32.AND P3, PT, R2, R16, PT ;  /* 0x000000100200720c */ /* 0x000fc40003f66070 */
[----:B------:R-:W-:Y:S02]  /*4320*/  ISETP.GE.U32.AND P1, PT, R0, R16, PT ;  /* 0x000000100000720c */ /* 0x000fe40003f26070 */
[----:B------:R-:W-:Y:S02]  /*4330*/  FSEL R81, R10, -INF , !P5 ;  /* 0xff8000000a517808 */ /* 0x000fe40006800000 */
[----:B------:R-:W-:Y:S02]  /*4340*/  FSEL R84, R8, -INF , !P5 ;  /* 0xff80000008547808 */ /* 0x000fe40006800000 */
[----:B------:R-:W-:Y:S02]  /*4350*/  FSEL R80, R11, -INF , !P4 ;  /* 0xff8000000b507808 */ /* 0x000fe40006000000 */
[----:B------:R-:W-:Y:S02]  /*4360*/  FSEL R83, R9, -INF , !P4 ;  /* 0xff80000009537808 */ /* 0x000fe40006000000 */
[----:B------:R-:W-:-:S02]  /*4370*/  FSEL R82, R6, -INF , !P3 ;  /* 0xff80000006527808 */ /* 0x000fc40005800000 */
[----:B------:R-:W-:Y:S02]  /*4380*/  FSEL R86, R4, -INF , !P3 ;  /* 0xff80000004567808 */ /* 0x000fe40005800000 */
[----:B------:R-:W-:Y:S02]  /*4390*/  FSEL R87, R7, -INF , !P1 ;  /* 0xff80000007577808 */ /* 0x000fe40004800000 */
[----:B------:R-:W-:Y:S01]  /*43a0*/  FSEL R85, R5, -INF , !P1 ;  /* 0xff80000005557808 */ /* 0x000fe20004800000 */
[----:B------:R-:W-:Y:S06]  /*43b0*/  @!P6 BRA `(.L_x_1068) ;  /* 0x00000004005ce947 */ /* 0x000fec0003800000 */
[----:B------:R-:W-:Y:S01]  /*43c0*/  LEA.HI R2, R243, 0xfffffffe, RZ, 0x1a ;  /* 0xfffffffef3027811 */ /* 0x000fe200078fd0ff */
[----:B------:R-:W1:Y:S01]  /*43d0*/  LDCU UR4, c[0x0][0x440] ;  /* 0x00008800ff0477ac */ /* 0x000e620008000800 */
[----:B------:R-:W-:Y:S03]  /*43e0*/  BSSY.RECONVERGENT B0, `(.L_x_1069) ;  /* 0x0000053000007945 */ /* 0x000fe60003800200 */
[-C--:B------:R-:W-:Y:S02]  /*43f0*/  IMAD R0, R102, R2.reuse, RZ ;  /* 0x0000000266007224 */ /* 0x080fe400078e02ff */
[----:B------:R-:W-:-:S04]  /*4400*/  IMAD.WIDE.U32 R2, R103, R2, RZ ;  /* 0x0000000267027225 */ /* 0x000fc800078e00ff */
[----:B------:R-:W-:Y:S01]  /*4410*/  IMAD.IADD R3, R3, 0x1, R0 ;  /* 0x0000000103037824 */ /* 0x000fe200078e0200 */
[CC--:B------:R-:W-:Y:S02]  /*4420*/  LEA R8, P3, R2.reuse, R229.reuse, 0x1 ;  /* 0x000000e502087211 */ /* 0x0c0fe400078608ff */
[----:B------:R-:W-:Y:S02]  /*4430*/  IADD3 R0, P1, PT, R97, R2, RZ ;  /* 0x0000000261007210 */ /* 0x000fe40007f3e0ff */
[--C-:B------:R-:W-:Y:S02]  /*4440*/  LEA.HI.X R9, R2, R228, R3.reuse, 0x1, P3 ;  /* 0x000000e402097211 */ /* 0x100fe400018f0c03 */
[----:B------:R-:W-:Y:S01]  /*4450*/  LEA R6, P5, R0, R229, 0x1 ;  /* 0x000000e500067211 */ /* 0x000fe200078a08ff */
[----:B------:R-:W-:Y:S01]  /*4460*/  IMAD.X R2, R99, 0x1, R3, P1 ;  /* 0x0000000163027824 */ /* 0x000fe200008e0603 */
[-C--:B------:R-:W-:Y:S02]  /*4470*/  IADD3 R3, P3, PT, R97, R0.reuse, RZ ;  /* 0x0000000061037210 */ /* 0x080fe40007f7e0ff */
[----:B------:R-:W-:-:S02]  /*4480*/  LEA R10, P1, R88, R0, 0x5 ;  /* 0x00000000580a7211 */ /* 0x000fc400078228ff */
[----:B-1----:R-:W-:Y:S01]  /*4490*/  ISETP.GE.AND P4, PT, R181, UR4, PT ;  /* 0x00000004b5007c0c */ /* 0x002fe2000bf86270 */
[--C-:B------:R-:W-:Y:S01]  /*44a0*/  IMAD.X R5, R99, 0x1, R2.reuse, P3 ;  /* 0x0000000163057824 */ /* 0x100fe200018e0602 */
[----:B------:R-:W-:Y:S02]  /*44b0*/  ISETP.GE.AND P3, PT, R113, UR4, PT ;  /* 0x0000000471007c0c */ /* 0x000fe4000bf66270 */
[----:B------:R-:W-:Y:S02]  /*44c0*/  LEA.HI.X R7, R0, R228, R2, 0x1, P5 ;  /* 0x000000e400077211 */ /* 0x000fe400028f0c02 */
[----:B------:R-:W-:Y:S02]  /*44d0*/  LEA.HI.X R0, R88, R2, R89, 0x5, P1 ;  /* 0x0000000258007211 */ /* 0x000fe400008f2c59 */
[----:B------:R-:W-:Y:S02]  /*44e0*/  ISETP.GE.AND P1, PT, R112, UR4, PT ;  /* 0x0000000470007c0c */ /* 0x000fe4000bf26270 */
[----:B------:R-:W-:-:S03]  /*44f0*/  LEA R4, P5, R3, R229, 0x1 ;  /* 0x000000e503047211 */ /* 0x000fc600078a08ff */
[----:B------:R-:W-:Y:S01]  /*4500*/  @!PT LDS RZ, [RZ] ;  /* 0x00000000fffff984 */ /* 0x000fe20000000800 */
[----:B------:R-:W-:Y:S01]  /*4510*/  @!PT LDS RZ, [RZ] ;  /* 0x00000000fffff984 */ /* 0x000fe20000000800 */
[----:B------:R-:W-:Y:S01]  /*4520*/  @!PT LDS RZ, [RZ] ;  /* 0x00000000fffff984 */ /* 0x000fe20000000800 */
[----:B------:R1:W-:Y:S01]  /*4530*/  @!P4 LDGSTS.E.BYPASS.LTC128B.128 [R191+0x6000], desc[UR16][R8.64] ;  /* 0x0600000008bfcfae */ /* 0x0003e2000b981a10 */
[-C--:B------:R-:W-:Y:S02]  /*4540*/  LEA.HI.X R5, R3, R228.reuse, R5, 0x1, P5 ;  /* 0x000000e403057211 */ /* 0x080fe400028f0c05 */
        /* <DEDUP_REMOVED lines=59> */
.L_x_1070:
[----:B------:R3:W-:Y:S02]  /*4900*/  STS.128 [R191+0xb800], RZ ;  /* 0x00b800ffbf007388 */ /* 0x0007e40000000c00 */
.L_x_1071:
[----:B------:R-:W-:Y:S05]  /*4910*/  BSYNC.RECONVERGENT B0 ;  /* 0x0000000000007941 */ /* 0x000fea0003800200 */
.L_x_1069:
[----:B------:R-:W0:Y:S02]  /*4920*/  LDGDEPBAR ;  /* 0x00000000000079af */ /* 0x000e240000000000 */
.L_x_1068:
[----:B-12---:R-:W-:Y:S01]  /*4930*/  FMNMX3.FTZ R3, R48, R33, R32, !PT ;  /* 0x0000002130037276 */ /* 0x006fe20007810020 */
[----:B------:R-:W-:Y:S01]  /*4940*/  IMAD R7, R107, 0x4, R110 ;  /* 0x000000046b077824 */ /* 0x000fe200078e026e */
[----:B------:R-:W-:Y:S01]  /*4950*/  FMNMX3.FTZ R0, R51, R50, R49, !PT ;  /* 0x0000003233007276 */ /* 0x000fe20007810031 */
[----:B------:R-:W1:Y:S01]  /*4960*/  LDCU UR4, c[0x0][0x45c] ;  /* 0x00008b80ff0477ac */ /* 0x000e620008000800 */
[----:B------:R-:W-:Y:S01]  /*4970*/  FMNMX3.FTZ R3, R3, R19, R22, !PT ;  /* 0x0000001303037276 */ /* 0x000fe20007810016 */
[----:B------:R-:W-:Y:S01]  /*4980*/  IMAD.WIDE.U32 R42, R7, -0x326172a9, RZ ;  /* 0xcd9e8d57072a7825 */ /* 0x000fe200078e00ff */
[----:B------:R-:W-:Y:S01]  /*4990*/  FMNMX3.FTZ R0, R0, R35, R34, !PT ;  /* 0x0000002300007276 */ /* 0x000fe20007810022 */
[----:B------:R-:W2:Y:S01]  /*49a0*/  S2UR UR5, SR_CgaCtaId ;  /* 0x00000000000579c3 */ /* 0x000ea20000008800 */
[----:B------:R-:W-:Y:S01]  /*49b0*/  FMNMX3.FTZ R3, R3, R17, R18, !PT ;  /* 0x0000001103037276 */ /* 0x000fe20007810012 */
[----:B------:R-:W-:Y:S01]  /*49c0*/  IMAD.SHL.U32 R36, R90, 0x2, RZ ;  /* 0x000000025a247824 */ /* 0x000fe200078e00ff */
        /* <DEDUP_REMOVED lines=18> */
[----:B------:R-:W-:-:S02]  /*4af0*/  FMNMX.FTZ R3, R87, R3, !PT ;  /* 0x0000000357037209 */ /* 0x000fc40007810000 */
[----:B------:R-:W-:Y:S01]  /*4b00*/  FMNMX.FTZ R0, R85, R0, !PT ;  /* 0x0000000055007209 */ /* 0x000fe20007810000 */
[----:B--2---:R-:W-:Y:S01]  /*4b10*/  ULEA UR5, UR5, UR8, 0x18 ;  /* 0x0000000805057291 */ /* 0x004fe2000f8ec0ff */
[----:B------:R-:W-:Y:S01]  /*4b20*/  IADD3 R45, PT, PT, R195, 0x32370b8f, RZ ;  /* 0x32370b8fc32d7810 */ /* 0x000fe20007ffe0ff */
[----:B------:R-:W2:Y:S04]  /*4b30*/  SHFL.BFLY PT, R2, R3, 0x2, 0x1f ;  /* 0x0c401f0003027f89 */ /* 0x000ea800000e0000 */
[----:B------:R-:W4:Y:S01]  /*4b40*/  SHFL.BFLY PT, R5, R0, 0x2, 0x1f ;  /* 0x0c401f0000057f89 */ /* 0x000f2200000e0000 */
[----:B--2---:R-:W-:Y:S01]  /*4b50*/  FMNMX.FTZ R3, R3, R2, !PT ;  /* 0x0000000203037209 */ /* 0x004fe20007810000 */
[----:B------:R-:W-:Y:S01]  /*4b60*/  IMAD.SHL.U32 R2, R106, 0x20, RZ ;  /* 0x000000206a027824 */ /* 0x000fe200078e00ff */
[----:B----4-:R-:W-:-:S03]  /*4b70*/  FMNMX.FTZ R116, R0, R5, !PT ;  /* 0x0000000500747209 */ /* 0x010fc60007810000 */
[----:B------:R-:W2:Y:S01]  /*4b80*/  SHFL.BFLY PT, R6, R3, 0x1, 0x1f ;  /* 0x0c201f0003067f89 */ /* 0x000ea200000e0000 */
[----:B------:R-:W-:Y:S01]  /*4b90*/  IADD3 R4, P3, P1, R2, R98, R111 ;  /* 0x0000006202047210 */ /* 0x000fe2000797e06f */
[----:B------:R-:W-:Y:S01]  /*4ba0*/  VIADD R0, R195, 0xbb67ae85 ;  /* 0xbb67ae85c3007836 */ /* 0x000fe20000000000 */
[----:B------:R-:W-:Y:S01]  /*4bb0*/  SHF.R.S32.HI R2, RZ, 0x1f, R2 ;  /* 0x0000001fff027819 */ /* 0x000fe20000011402 */
[----:B------:R-:W4:Y:S02]  /*4bc0*/  SHFL.BFLY PT, R7, R116, 0x1, 0x1f ;  /* 0x0c201f0074077f89 */ /* 0x000f2400000e0000 */
[----:B------:R-:W-:Y:S01]  /*4bd0*/  IMAD.WIDE.U32 R68, R4, -0x2daee0ad, RZ ;  /* 0xd2511f5304447825 */ /* 0x000fe200078e00ff */
[----:B------:R-:W-:-:S04]  /*4be0*/  IADD3.X R2, PT, PT, R2, R100, RZ, P3, P1 ;  /* 0x0000006402027210 */ /* 0x000fc80001fe24ff */
[----:B------:R-:W-:Y:S01]  /*4bf0*/  LOP3.LUT R2, R194, R2, R43, 0x96, !PT ;  /* 0x00000002c2027212 */ /* 0x000fe200078e962b */
[----:B------:R-:W-:Y:S01]  /*4c00*/  STL.64 [R1+0x50], R68 ;  /* 0x0000504401007387 */ /* 0x000fe20000100a00 */
[----:B------:R-:W-:-:S03]  /*4c10*/  LOP3.LUT R4, R195, R36, R69, 0x96, !PT ;  /* 0x00000024c3047212 */ /* 0x000fc600078e9645 */
[----:B------:R-:W-:-:S04]  /*4c20*/  IMAD.WIDE.U32 R66, R2, -0x2daee0ad, RZ ;  /* 0xd2511f5302427825 */ /* 0x000fc800078e00ff */
[----:B------:R-:W-:Y:S01]  /*4c30*/  IMAD.WIDE.U32 R4, R4, -0x326172a9, RZ ;  /* 0xcd9e8d5704047825 */ /* 0x000fe200078e00ff */
[----:B------:R-:W-:Y:S01]  /*4c40*/  LOP3.LUT R0, R0, R68, R67, 0x96, !PT ;  /* 0x0000004400007212 */ /* 0x000fe200078e9643 */
[----:B------:R-:W-:Y:S01]  /*4c50*/  STL.64 [R1+0x58], R66 ;  /* 0x0000584201007387 */ /* 0x000fe20000100a00 */
[----:B--2---:R-:W-:-:S03]  /*4c60*/  FMNMX.FTZ R3, R3, R6, !PT ;  /* 0x0000000603037209 */ /* 0x004fc60007810000 */
[----:B------:R-:W-:Y:S01]  /*4c70*/  IMAD.WIDE.U32 R212, R0, -0x326172a9, RZ ;  /* 0xcd9e8d5700d47825 */ /* 0x000fe200078e00ff */
[----:B------:R-:W-:Y:S01]  /*4c80*/  LOP3.LUT R5, R41, R42, R5, 0x96, !PT ;  /* 0x0000002a29057212 */ /* 0x000fe200078e9605 */
[----:B------:R-:W-:Y:S02]  /*4c90*/  STL [R1+0x60], R65 ;  /* 0x0000604101007387 */ /* 0x000fe40000100800 */
[C---:B-1----:R-:W-:Y:S01]  /*4ca0*/  FMUL.FTZ R2, R3.reuse, UR4 ;  /* 0x0000000403027c20 */ /* 0x042fe20008410000 */
[----:B------:R-:W-:Y:S02]  /*4cb0*/  FSETP.NEU.FTZ.AND P1, PT, R3, -INF , PT ;  /* 0xff8000000300780b */ /* 0x000fe40003f3d000 */
[----:B------:R-:W-:Y:S01]  /*4cc0*/  LOP3.LUT R12, R40, R4, R213, 0x96, !PT ;  /* 0x00000004280c7212 */ /* 0x000fe200078e96d5 */
[----:B------:R-:W-:Y:S01]  /*4cd0*/  IMAD.WIDE.U32 R4, R5, -0x2daee0ad, RZ ;  /* 0xd2511f5305047825 */ /* 0x000fe200078e00ff */
[----:B------:R-:W-:Y:S01]  /*4ce0*/  FSEL R2, R2, RZ, P1 ;  /* 0x000000ff02027208 */ /* 0x000fe20000800000 */
[----:B------:R-:W-:Y:S01]  /*4cf0*/  STL [R1+0x6c], R64 ;  /* 0x00006c4001007387 */ /* 0x000fe20000100800 */
[----:B----4-:R-:W-:Y:S01]  /*4d00*/  FMNMX.FTZ R116, R116, R7, !PT ;  /* 0x0000000774747209 */ /* 0x010fe20007810000 */
[----:B------:R-:W-:Y:S01]  /*4d10*/  IMAD.WIDE.U32 R12, R12, -0x2daee0ad, RZ ;  /* 0xd2511f530c0c7825 */ /* 0x000fe200078e00ff */
[----:B------:R-:W-:-:S03]  /*4d20*/  LOP3.LUT R6, R44, R66, R5, 0x96, !PT ;  /* 0x000000422c067212 */ /* 0x000fc600078e9605 */
[--C-:B------:R-:W-:Y:S01]  /*4d30*/  FFMA.FTZ R5, R48, UR4, -R2.reuse ;  /* 0x0000000430057c23 */ /* 0x100fe20008010802 */
[----:B------:R-:W-:Y:S01]  /*4d40*/  FFMA.FTZ R8, R33, UR4, -R2 ;  /* 0x0000000421087c23 */ /* 0x000fe20008010802 */
[----:B------:R-:W-:Y:S01]  /*4d50*/  FSETP.NEU.FTZ.AND P1, PT, R116, -INF , PT ;  /* 0xff8000007400780b */ /* 0x000fe20003f3d000 */
[----:B------:R-:W-:Y:S01]  /*4d60*/  STL [R1+0x68], R91 ;  /* 0x0000685b01007387 */ /* 0x000fe20000100800 */
[----:B------:R-:W-:Y:S01]  /*4d70*/  LOP3.LUT R9, R45, R4, R13, 0x96, !PT ;  /* 0x000000042d097212 */ /* 0x000fe200078e960d */
[----:B------:R1:W-:Y:S01]  /*4d80*/  MUFU.EX2 R158, R5 ;  /* 0x00000005009e7308 */ /* 0x0003e20000000800 */
[----:B------:R-:W-:-:S04]  /*4d90*/  IMAD.WIDE.U32 R6, R6, -0x326172a9, RZ ;  /* 0xcd9e8d5706067825 */ /* 0x000fc800078e00ff */
[--C-:B------:R-:W-:Y:S01]  /*4da0*/  FFMA.FTZ R4, R32, UR4, -R2.reuse ;  /* 0x0000000420047c23 */ /* 0x100fe20008010802 */
[----:B------:R-:W-:Y:S01]  /*4db0*/  FFMA.FTZ R13, R18, UR4, -R2 ;  /* 0x00000004120d7c23 */ /* 0x000fe20008010802 */
[----:B------:R2:W4:Y:S01]  /*4dc0*/  MUFU.EX2 R124, R8 ;  /* 0x00000008007c7308 */ /* 0x0005220000000800 */
[----:B------:R-:W-:Y:S01]  /*4dd0*/  LOP3.LUT R0, R105, 0x200, R108, 0xf8, !PT ;  /* 0x0000020069007812 */ /* 0x000fe200078ef86c */
[----:B------:R-:W-:Y:S01]  /*4de0*/  STL [R1+0x64], R92 ;  /* 0x0000645c01007387 */ /* 0x000fe20000100800 */
[----:B------:R-:W-:Y:S01]  /*4df0*/  LOP3.LUT R10, R65, R212, R7, 0x96, !PT ;  /* 0x000000d4410a7212 */ /* 0x000fe200078e9607 */
[----:B------:R5:W-:Y:S01]  /*4e00*/  MUFU.EX2 R175, R4 ;  /* 0x0000000400af7308 */ /* 0x000be20000000800 */
[--C-:B------:R-:W-:Y:S01]  /*4e10*/  FFMA.FTZ R7, R17, UR4, -R2.reuse ;  /* 0x0000000411077c23 */ /* 0x100fe20008010802 */
[----:B------:R-:W-:Y:S02]  /*4e20*/  LEA R176, R0, UR5, 0x1 ;  /* 0x0000000500b07c11 */ /* 0x000fe4000f8e08ff */
[----:B------:R-:W-:Y:S01]  /*4e30*/  IMAD.WIDE.U32 R10, R10, -0x2daee0ad, RZ ;  /* 0xd2511f530a0a7825 */ /* 0x000fe200078e00ff */
[----:B------:R3:W-:Y:S03]  /*4e40*/  MUFU.EX2 R88, R7 ;  /* 0x0000000700587308 */ /* 0x0007e60000000800 */
[----:B-1----:R-:W-:Y:S01]  /*4e50*/  FFMA.FTZ R5, R19, UR4, -R2 ;  /* 0x0000000413057c23 */ /* 0x002fe20008010802 */
[----:B------:R-:W-:Y:S01]  /*4e60*/  IMAD.IADD R48, R104, 0x1, R176 ;  /* 0x0000000168307824 */ /* 0x000fe200078e02b0 */
[----:B------:R1:W-:Y:S01]  /*4e70*/  MUFU.EX2 R174, R13 ;  /* 0x0000000d00ae7308 */ /* 0x0003e20000000800 */
[----:B--2---:R-:W-:-:S03]  /*4e80*/  IMAD.WIDE.U32 R8, R9, -0x326172a9, RZ ;  /* 0xcd9e8d5709087825 */ /* 0x004fc600078e00ff */
[----:B------:R2:W4:Y:S01]  /*4e90*/  MUFU.EX2 R173, R5 ;  /* 0x0000000500ad7308 */ /* 0x0005220000000800 */
[----:B-----5:R-:W-:Y:S01]  /*4ea0*/  FFMA.FTZ R4, R22, UR4, -R2 ;  /* 0x0000000416047c23 */ /* 0x020fe20008010802 */
[----:B------:R-:W5:Y:S03]  /*4eb0*/  LDSM.16.MT88.4 R24, [R48+0xc000] ;  /* 0x00c000003018783b */ /* 0x000f660000004200 */
[----:B------:R4:W-:Y:S01]  /*4ec0*/  MUFU.EX2 R112, R4 ;  /* 0x0000000400707308 */ /* 0x0009e20000000800 */
[----:B---3--:R-:W-:Y:S01]  /*4ed0*/  LOP3.LUT R7, R64, R6, R9, 0x96, !PT ;  /* 0x0000000640077212 */ /* 0x008fe200078e9609 */
[----:B------:R-:W-:Y:S01]  /*4ee0*/  LDSM.16.MT88.4 R52, [R48+0x10000] ;  /* 0x010000003034783b */ /* 0x000fe20000004200 */
[----:B------:R-:W-:-:S03]  /*4ef0*/  LOP3.LUT R6, R57, R12, R11, 0x96, !PT ;  /* 0x0000000c39067212 */ /* 0x000fc600078e960b */
[----:B-1----:R-:W-:-:S04]  /*4f00*/  IMAD.WIDE.U32 R12, R7, -0x2daee0ad, RZ ;  /* 0xd2511f53070c7825 */ /* 0x002fc800078e00ff */
[----:B--2---:R-:W-:Y:S01]  /*4f10*/  FMUL.FTZ R5, R116, UR4 ;  /* 0x0000000474057c20 */ /* 0x004fe20008410000 */
[----:B------:R-:W-:Y:S01]  /*4f20*/  IMAD.WIDE.U32 R6, R6, -0x326172a9, RZ ;  /* 0xcd9e8d5706067825 */ /* 0x000fe200078e00ff */
[----:B------:R-:W-:-:S03]  /*4f30*/  LOP3.LUT R10, R56, R10, R13, 0x96, !PT ;  /* 0x0000000a380a7212 */ /* 0x000fc600078e960d */
[----:B----4-:R-:W-:Y:S02]  /*4f40*/  FSEL R4, R5, RZ, P1 ;  /* 0x000000ff05047208 */ /* 0x010fe40000800000 */
[----:B------:R-:W-:-:S03]  /*4f50*/  LOP3.LUT R8, R91, R8, R7, 0x96, !PT ;  /* 0x000000085b087212 */ /* 0x000fc600078e9607 */
[--C-:B------:R-:W-:Y:S01]  /*4f60*/  FFMA.FTZ R5, R51, UR4, -R4.reuse ;  /* 0x0000000433057c23 */ /* 0x100fe20008010804 */
[--C-:B------:R-:W-:Y:S01]  /*4f70*/  FFMA.FTZ R9, R50, UR4, -R4.reuse ;  /* 0x0000000432097c23 */ /* 0x100fe20008010804 */
[--C-:B------:R-:W-:Y:S01]  /*4f80*/  FFMA.FTZ R11, R49, UR4, -R4.reuse ;  /* 0x00000004310b7c23 */ /* 0x100fe20008010804 */
[----:B------:R-:W-:Y:S01]  /*4f90*/  FFMA.FTZ R7, R34, UR4, -R4 ;  /* 0x0000000422077c23 */ /* 0x000fe20008010804 */
[----:B------:R1:W-:Y:S01]  /*4fa0*/  MUFU.EX2 R155, R5 ;  /* 0x00000005009b7308 */ /* 0x0003e20000000800 */
[----:B------:R-:W-:-:S03]  /*4fb0*/  IMAD.WIDE.U32 R50, R10, -0x326172a9, RZ ;  /* 0xcd9e8d570a327825 */ /* 0x000fc600078e00ff */
[----:B------:R2:W3:Y:S01]  /*4fc0*/  MUFU.EX2 R153, R9 ;  /* 0x0000000900997308 */ /* 0x0004e20000000800 */
[----:B------:R-:W-:Y:S01]  /*4fd0*/  IMAD.WIDE.U32 R210, R8, -0x2daee0ad, RZ ;  /* 0xd2511f5308d27825 */ /* 0x000fe200078e00ff */
[----:B------:R-:W-:-:S03]  /*4fe0*/  LOP3.LUT R8, R92, R6, R51, 0x96, !PT ;  /* 0x000000065c087212 */ /* 0x000fc600078e9633 */
[----:B------:R-:W-:Y:S01]  /*4ff0*/  FFMA.FTZ R6, R21, UR4, -R4 ;  /* 0x0000000415067c23 */ /* 0x000fe20008010804 */
[----:B------:R-:W-:Y:S01]  /*5000*/  MUFU.EX2 R159, R11 ;  /* 0x0000000b009f7308 */ /* 0x000fe20000000800 */
[----:B------:R-:W-:Y:S01]  /*5010*/  IMAD.MOV.U32 R0, RZ, RZ, R50 ;  /* 0x000000ffff007224 */ /* 0x000fe200078e0032 */
[----:B------:R-:W-:Y:S01]  /*5020*/  SHF.L.U32 R51, R114, 0x10, RZ ;  /* 0x0000001072337819 */ /* 0x000fe200000006ff */
[----:B------:R-:W-:Y:S01]  /*5030*/  VIADD R49, R195, 0x646e171e ;  /* 0x646e171ec3317836 */ /* 0x000fe20000000000 */
[----:B------:R4:W-:Y:S01]  /*5040*/  MUFU.EX2 R156, R7 ;  /* 0x00000007009c7308 */ /* 0x0009e20000000800 */
[C---:B------:R-:W-:Y:S01]  /*5050*/  PRMT R164, R50.reuse, 0x7773, RZ ;  /* 0x0000777332a47816 */ /* 0x040fe200000000ff */
[--C-:B-1----:R-:W-:Y:S01]  /*5060*/  FFMA.FTZ R5, R35, UR4, -R4.reuse ;  /* 0x0000000423057c23 */ /* 0x102fe20008010804 */
[C---:B------:R-:W-:Y:S01]  /*5070*/  PRMT R165, R50.reuse, 0x7772, RZ ;  /* 0x0000777232a57816 */ /* 0x040fe200000000ff */
[----:B------:R1:W-:Y:S01]  /*5080*/  MUFU.EX2 R113, R6 ;  /* 0x0000000600717308 */ /* 0x0003e20000000800 */
[----:B------:R-:W-:Y:S01]  /*5090*/  PRMT R163, R50, 0x7771, RZ ;  /* 0x0000777132a37816 */ /* 0x000fe200000000ff */
[----:B--2---:R-:W-:Y:S01]  /*50a0*/  FFMA.FTZ R9, R20, UR4, -R4 ;  /* 0x0000000414097c23 */ /* 0x004fe20008010804 */
[----:B------:R-:W-:Y:S01]  /*50b0*/  LOP3.LUT R51, R114, 0xff0000, R51, 0xf8, !PT ;  /* 0x00ff000072337812 */ /* 0x000fe200078ef833 */
[----:B------:R2:W-:Y:S01]  /*50c0*/  MUFU.EX2 R125, R5 ;  /* 0x00000005007d7308 */ /* 0x0005e20000000800 */
[----:B------:R-:W-:Y:S01]  /*50d0*/  LOP3.LUT R109, R8, 0xff, RZ, 0xc0, !PT ;  /* 0x000000ff086d7812 */ /* 0x000fe200078ec0ff */
[----:B------:R-:W5:Y:S01]  /*50e0*/  LDSM.16.MT88.4 R32, [R48+0xe000] ;  /* 0x00e000003020783b */ /* 0x000f620000004200 */
[----:B------:R-:W-:Y:S01]  /*50f0*/  SHF.R.U32.HI R111, RZ, 0x18, R8 ;  /* 0x00000018ff6f7819 */ /* 0x000fe20000011608 */
[----:B------:R-:W-:Y:S01]  /*5100*/  MUFU.EX2 R126, R9 ;  /* 0x00000009007e7308 */ /* 0x000fe20000000800 */
[C---:B------:R-:W-:Y:S01]  /*5110*/  PRMT R245, R210.reuse, 0x7771, RZ ;  /* 0x00007771d2f57816 */ /* 0x040fe200000000ff */
[----:B----4-:R-:W-:Y:S01]  /*5120*/  FFMA.FTZ R7, R31, UR4, -R2 ;  /* 0x000000041f077c23 */ /* 0x010fe20008010802 */
[C---:B------:R-:W-:Y:S01]  /*5130*/  PRMT R247, R210.reuse, 0x7772, RZ ;  /* 0x00007772d2f77816 */ /* 0x040fe200000000ff */
[----:B------:R-:W4:Y:S01]  /*5140*/  LDSM.16.MT88.4 R28, [R48+0xc800] ;  /* 0x00c80000301c783b */ /* 0x000f220000004200 */
[----:B------:R-:W-:Y:S01]  /*5150*/  PRMT R246, R210, 0x7773, RZ ;  /* 0x00007773d2f67816 */ /* 0x000fe200000000ff */
[----:B------:R3:W-:Y:S01]  /*5160*/  MUFU.EX2 R129, R7 ;  /* 0x0000000700817308 */ /* 0x0007e20000000800 */
[----:B-1----:R-:W-:-:S02]  /*5170*/  F2FP.F16.F32.PACK_AB R6, R124, R158 ;  /* 0x0000009e7c06723e */ /* 0x002fc400000000ff */
[----:B------:R-:W-:Y:S01]  /*5180*/  LOP3.LUT R10, R49, R12, R211, 0x96, !PT ;  /* 0x0000000c310a7212 */ /* 0x000fe200078e96d3 */
[----:B--2---:R-:W-:Y:S01]  /*5190*/  FFMA.FTZ R5, R23, UR4, -R4 ;  /* 0x0000000417057c23 */ /* 0x004fe20008010804 */
[C---:B------:R-:W-:Y:S02]  /*51a0*/  PRMT R187, R6.reuse, 0x7610, R187 ;  /* 0x0000761006bb7816 */ /* 0x040fe400000000bb */
[----:B------:R-:W-:Y:S01]  /*51b0*/  PRMT R180, R6, 0x7632, R180 ;  /* 0x0000763206b47816 */ /* 0x000fe200000000b4 */
[----:B------:R1:W2:Y:S01]  /*51c0*/  MUFU.EX2 R152, R5 ;  /* 0x0000000500987308 */ /* 0x0002a20000000800 */
[----:B------:R-:W-:Y:S02]  /*51d0*/  LOP3.LUT R162, R10, 0xff, RZ, 0xc0, !PT ;  /* 0x000000ff0aa27812 */ /* 0x000fe400078ec0ff */
[----:B------:R-:W-:Y:S02]  /*51e0*/  SHF.R.U32.HI R160, RZ, 0x18, R10 ;  /* 0x00000018ffa07819 */ /* 0x000fe4000001160a */
[----:B---3--:R-:W-:-:S04]  /*51f0*/  F2FP.F16.F32.PACK_AB R7, R173, R175 ;  /* 0x000000afad07723e */ /* 0x008fc800000000ff */
[C---:B------:R-:W-:Y:S02]  /*5200*/  PRMT R198, R7.reuse, 0x7632, R198 ;  /* 0x0000763207c67816 */ /* 0x040fe400000000c6 */
[----:B------:R-:W-:Y:S02]  /*5210*/  PRMT R196, R7, 0x7610, R196 ;  /* 0x0000761007c47816 */ /* 0x000fe400000000c4 */
[----:B-1----:R-:W-:Y:S02]  /*5220*/  F2FP.F16.F32.PACK_AB R5, R153, R155 ;  /* 0x0000009b9905723e */ /* 0x002fe400000000ff */
[----:B--2---:R-:W-:Y:S02]  /*5230*/  F2FP.F16.F32.PACK_AB R6, R152, R156 ;  /* 0x0000009c9806723e */ /* 0x004fe400000000ff */
[C---:B------:R-:W-:Y:S02]  /*5240*/  PRMT R149, R5.reuse, 0x7610, R149 ;  /* 0x0000761005957816 */ /* 0x040fe40000000095 */
[----:B------:R-:W-:-:S02]  /*5250*/  PRMT R189, R5, 0x7632, R189 ;  /* 0x0000763205bd7816 */ /* 0x000fc400000000bd */
[----:B------:R-:W-:Y:S02]  /*5260*/  F2FP.F16.F32.PACK_AB R5, R125, R159 ;  /* 0x0000009f7d05723e */ /* 0x000fe400000000ff */
[----:B------:R-:W-:Y:S02]  /*5270*/  PRMT R190, R6, 0x7610, R190 ;  /* 0x0000761006be7816 */ /* 0x000fe400000000be */
[C---:B------:R-:W-:Y:S02]  /*5280*/  PRMT R199, R5.reuse, 0x7610, R199 ;  /* 0x0000761005c77816 */ /* 0x040fe400000000c7 */
[----:B------:R-:W-:Y:S02]  /*5290*/  PRMT R197, R5, 0x7632, R197 ;  /* 0x0000763205c57816 */ /* 0x000fe400000000c5 */
[----:B------:R-:W-:Y:S02]  /*52a0*/  F2FP.F16.F32.PACK_AB R5, R88, R112 ;  /* 0x000000705805723e */ /* 0x000fe400000000ff */
[----:B------:R-:W-:-:S02]  /*52b0*/  PRMT R188, R6, 0x7632, R188 ;  /* 0x0000763206bc7816 */ /* 0x000fc400000000bc */
[C---:B------:R-:W-:Y:S02]  /*52c0*/  PRMT R185, R5.reuse, 0x7610, R185 ;  /* 0x0000761005b97816 */ /* 0x040fe400000000b9 */
[----:B------:R-:W-:Y:S02]  /*52d0*/  PRMT R179, R5, 0x7632, R179 ;  /* 0x0000763205b37816 */ /* 0x000fe400000000b3 */
[----:B------:R-:W-:Y:S02]  /*52e0*/  F2FP.F16.F32.PACK_AB R5, R129, R174 ;  /* 0x000000ae8105723e */ /* 0x000fe400000000ff */
[----:B------:R-:W-:Y:S02]  /*52f0*/  F2FP.F16.F32.PACK_AB R6, R126, R113 ;  /* 0x000000717e06723e */ /* 0x000fe400000000ff */
[C---:B------:R-:W-:Y:S02]  /*5300*/  PRMT R151, R5.reuse, 0x7610, R151 ;  /* 0x0000761005977816 */ /* 0x040fe40000000097 */
[----:B------:R-:W-:-:S02]  /*5310*/  PRMT R150, R5, 0x7632, R150 ;  /* 0x0000763205967816 */ /* 0x000fc40000000096 */
[----:B------:R-:W-:Y:S02]  /*5320*/  LOP3.LUT R5, R0, 0xff, RZ, 0xc0, !PT ;  /* 0x000000ff00057812 */ /* 0x000fe400078ec0ff */
[----:B------:R-:W-:Y:S02]  /*5330*/  LOP3.LUT R0, R8, 0xffff, RZ, 0xc0, !PT ;  /* 0x0000ffff08007812 */ /* 0x000fe400078ec0ff */
[C---:B------:R-:W-:Y:S02]  /*5340*/  PRMT R178, R6.reuse, 0x7610, R178 ;  /* 0x0000761006b27816 */ /* 0x040fe400000000b2 */
[----:B------:R-:W-:Y:S02]  /*5350*/  PRMT R177, R6, 0x7632, R177 ;  /* 0x0000763206b17816 */ /* 0x000fe400000000b1 */
[----:B------:R-:W-:Y:S02]  /*5360*/  SHF.R.U32.HI R110, RZ, 0x8, R0 ;  /* 0x00000008ff6e7819 */ /* 0x000fe40000011600 */
[----:B------:R-:W-:-:S02]  /*5370*/  PRMT R6, R165, 0x5410, R164 ;  /* 0x00005410a5067816 */ /* 0x000fc400000000a4 */
[----:B------:R-:W-:Y:S02]  /*5380*/  PRMT R0, R5, 0x5410, R163 ;  /* 0x0000541005007816 */ /* 0x000fe400000000a3 */
[----:B------:R-:W-:Y:S02]  /*5390*/  LOP3.LUT R6, R6, 0xff00ff, RZ, 0xc0, !PT ;  /* 0x00ff00ff06067812 */ /* 0x000fe400078ec0ff */
[----:B------:R-:W-:Y:S02]  /*53a0*/  PRMT R7, R199, 0x5410, R197 ;  /* 0x00005410c7077816 */ /* 0x000fe400000000c5 */
[--C-:B------:R-:W-:Y:S02]  /*53b0*/  HSET2.LE.AND R0, R0, R51.reuse, PT ;  /* 0x0000003300007233 */ /* 0x100fe40003803000 */
[----:B------:R-:W-:Y:S02]  /*53c0*/  HSET2.LE.AND R5, R6, R51, PT ;  /* 0x0000003306057233 */ /* 0x000fe40003803000 */
[----:B------:R-:W-:-:S02]  /*53d0*/  PRMT R6, R109, 0x5410, R110 ;  /* 0x000054106d067816 */ /* 0x000fc4000000006e */
[----:B------:R-:W-:Y:S02]  /*53e0*/  LOP3.LUT R18, R7, R0, RZ, 0xc0, !PT ;  /* 0x0000000007127212 */ /* 0x000fe400078ec0ff */
[----:B------:R-:W-:Y:S02]  /*53f0*/  PRMT R0, R196, 0x5410, R198 ;  /* 0x00005410c4007816 */ /* 0x000fe400000000c6 */
[----:B------:R-:W-:Y:S02]  /*5400*/  HSET2.LE.AND R6, R6, R51, PT ;  /* 0x0000003306067233 */ /* 0x000fe40003803000 */
[----:B------:R-:W-:Y:S01]  /*5410*/  LOP3.LUT R19, R0, R5, RZ, 0xc0, !PT ;  /* 0x0000000500137212 */ /* 0x000fe200078ec0ff */
[----:B------:R-:W-:Y:S01]  /*5420*/  IMAD.MOV.U32 R5, RZ, RZ, R210 ;  /* 0x000000ffff057224 */ /* 0x000fe200078e00d2 */
[----:B------:R-:W-:Y:S02]  /*5430*/  PRMT R0, R149, 0x5410, R189 ;  /* 0x0000541095007816 */ /* 0x000fe400000000bd */
[----:B------:R-:W-:-:S02]  /*5440*/  PRMT R7, R247, 0x5410, R246 ;  /* 0x00005410f7077816 */ /* 0x000fc400000000f6 */
[----:B------:R-:W-:Y:S02]  /*5450*/  LOP3.LUT R16, R0, R6, RZ, 0xc0, !PT ;  /* 0x0000000600107212 */ /* 0x000fe400078ec0ff */
[----:B------:R-:W-:Y:S02]  /*5460*/  PRMT R0, R8, 0x7632, R0 ;  /* 0x0000763208007816 */ /* 0x000fe40000000000 */
[----:B------:R-:W-:Y:S02]  /*5470*/  LOP3.LUT R5, R5, 0xff, RZ, 0xc0, !PT ;  /* 0x000000ff05057812 */ /* 0x000fe400078ec0ff */
[----:B------:R-:W-:Y:S02]  /*5480*/  LOP3.LUT R108, R0, 0xff, RZ, 0xc0, !PT ;  /* 0x000000ff006c7812 */ /* 0x000fe400078ec0ff */
[----:B------:R-:W-:Y:S02]  /*5490*/  PRMT R5, R5, 0x5410, R245 ;  /* 0x0000541005057816 */ /* 0x000fe400000000f5 */
[----:B------:R-:W-:-:S02]  /*54a0*/  PRMT R0, R108, 0x5410, R111 ;  /* 0x000054106c007816 */ /* 0x000fc4000000006f */
[----:B------:R-:W-:Y:S02]  /*54b0*/  PRMT R6, R187, 0x5410, R180 ;  /* 0x00005410bb067816 */ /* 0x000fe400000000b4 */
[--C-:B------:R-:W-:Y:S02]  /*54c0*/  HSET2.LE.AND R5, R5, R51.reuse, PT ;  /* 0x0000003305057233 */ /* 0x100fe40003803000 */
[----:B------:R-:W-:-:S05]  /*54d0*/  HSET2.LE.AND R0, R0, R51, PT ;  /* 0x0000003300007233 */ /* 0x000fca0003803000 */
[----:B------:R-:W-:Y:S02]  /*54e0*/  LOP3.LUT R17, R6, R0, RZ, 0xc0, !PT ;  /* 0x0000000006117212 */ /* 0x000fe400078ec0ff */
[----:B------:R-:W-:Y:S02]  /*54f0*/  PRMT R0, R178, 0x5410, R177 ;  /* 0x00005410b2007816 */ /* 0x000fe400000000b1 */
[----:B------:R-:W-:Y:S02]  /*5500*/  LOP3.LUT R6, R7, 0xff00ff, RZ, 0xc0, !PT ;  /* 0x00ff00ff07067812 */ /* 0x000fe400078ec0ff */
[----:B------:R-:W-:Y:S01]  /*5510*/  LOP3.LUT R14, R0, R5, RZ, 0xc0, !PT ;  /* 0x00000005000e7212 */ /* 0x000fe200078ec0ff */
[----:B-----5:R-:W-:Y:S01]  /*5520*/  HMMA.16816.F32 R20, R16, R24, RZ ;  /* 0x000000181014723c */ /* 0x020fe200000018ff */
[----:B------:R-:W-:Y:S02]  /*5530*/  LOP3.LUT R5, R10, 0xffff, RZ, 0xc0, !PT ;  /* 0x0000ffff0a057812 */ /* 0x000fe400078ec0ff */
[----:B------:R-:W-:-:S02]  /*5540*/  HSET2.LE.AND R0, R6, R51, PT ;  /* 0x0000003306007233 */ /* 0x000fc40003803000 */
[----:B------:R-:W-:Y:S02]  /*5550*/  SHF.R.U32.HI R208, RZ, 0x8, R5 ;  /* 0x00000008ffd07819 */ /* 0x000fe40000011605 */
[----:B------:R-:W-:Y:S02]  /*5560*/  PRMT R5, R151, 0x5410, R150 ;  /* 0x0000541097057816 */ /* 0x000fe40000000096 */
[----:B------:R-:W-:Y:S02]  /*5570*/  PRMT R6, R10, 0x7632, R6 ;  /* 0x000076320a067816 */ /* 0x000fe40000000006 */
[----:B------:R-:W-:Y:S01]  /*5580*/  LOP3.LUT R15, R5, R0, RZ, 0xc0, !PT ;  /* 0x00000000050f7212 */ /* 0x000fe200078ec0ff */
[----:B------:R-:W-:Y:S01]  /*5590*/  HMMA.16816.F32 R8, R16, R26, RZ ;  /* 0x0000001a1008723c */ /* 0x000fe200000018ff */
[----:B------:R-:W-:Y:S02]  /*55a0*/  PRMT R0, R162, 0x5410, R208 ;  /* 0x00005410a2007816 */ /* 0x000fe400000000d0 */
[----:B------:R-:W-:-:S02]  /*55b0*/  LOP3.LUT R161, R6, 0xff, RZ, 0xc0, !PT ;  /* 0x000000ff06a17812 */ /* 0x000fc400078ec0ff */
[----:B------:R-:W-:Y:S02]  /*55c0*/  PRMT R6, R190, 0x5410, R188 ;  /* 0x00005410be067816 */ /* 0x000fe400000000bc */
[----:B------:R-:W-:Y:S01]  /*55d0*/  HSET2.LE.AND R0, R0, R51, PT ;  /* 0x0000003300007233 */ /* 0x000fe20003803000 */
[----:B------:R-:W-:Y:S01]  /*55e0*/  HMMA.16816.F32 R24, R16, R32, RZ ;  /* 0x000000201018723c */ /* 0x000fe200000018ff */
[----:B------:R-:W-:-:S03]  /*55f0*/  PRMT R5, R161, 0x5410, R160 ;  /* 0x00005410a1057816 */ /* 0x000fc600000000a0 */
[----:B------:R-:W-:Y:S01]  /*5600*/  LOP3.LUT R12, R6, R0, RZ, 0xc0, !PT ;  /* 0x00000000060c7212 */ /* 0x000fe200078ec0ff */
[----:B------:R-:W-:Y:S01]  /*5610*/  VIADD R6, R36, 0x1 ;  /* 0x0000000124067836 */ /* 0x000fe20000000000 */
[----:B------:R-:W-:Y:S01]  /*5620*/  HSET2.LE.AND R5, R5, R51, PT ;  /* 0x0000003305057233 */ /* 0x000fe20003803000 */
[----:B------:R-:W1:Y:S01]  /*5630*/  LDSM.16.MT88.4 R36, [R48+0xe800] ;  /* 0x00e800003024783b */ /* 0x000e620000004200 */
[----:B------:R-:W-:-:S04]  /*5640*/  PRMT R0, R185, 0x5410, R179 ;  /* 0x00005410b9007816 */ /* 0x000fc800000000b3 */
[----:B------:R-:W-:Y:S02]  /*5650*/  LOP3.LUT R13, R0, R5, RZ, 0xc0, !PT ;  /* 0x00000005000d7212 */ /* 0x000fe400078ec0ff */
[----:B------:R-:W-:-:S05]  /*5660*/  LOP3.LUT R0, R195, R6, R69, 0x96, !PT ;  /* 0x00000006c3007212 */ /* 0x000fca00078e9645 */
[----:B------:R-:W-:Y:S01]  /*5670*/  IMAD.WIDE.U32 R6, R0, -0x326172a9, RZ ;  /* 0xcd9e8d5700067825 */ /* 0x000fe200078e00ff */
[C---:B----4-:R-:W-:Y:S04]  /*5680*/  HMMA.16816.F32 R72, R12.reuse, R30, R8 ;  /* 0x0000001e0c48723c */ /* 0x050fe80000001808 */
[----:B------:R-:W-:Y:S02]  /*5690*/  LOP3.LUT R0, R41, R42, R7, 0x96, !PT ;  /* 0x0000002a29007212 */ /* 0x000fe400078e9607 */
[----:B------:R-:W-:Y:S02]  /*56a0*/  LOP3.LUT R5, R40, R6, R213, 0x96, !PT ;  /* 0x0000000628057212 */ /* 0x000fe400078e96d5 */
[----:B------:R-:W-:Y:S01]  /*56b0*/  HMMA.16816.F32 R76, R12, R28, R20 ;  /* 0x0000001c0c4c723c */ /* 0x000fe20000001814 */
[----:B------:R-:W-:Y:S01]  /*56c0*/  IMAD.WIDE.U32 R6, R0, -0x2daee0ad, RZ ;  /* 0xd2511f5300067825 */ /* 0x000fe200078e00ff */
[----:B------:R-:W2:Y:S03]  /*56d0*/  LDSM.16.MT88.4 R40, [R48+0x10800] ;  /* 0x010800003028783b */ /* 0x000ea60000004200 */
[----:B------:R-:W-:Y:S01]  /*56e0*/  IMAD.WIDE.U32 R8, R5, -0x2daee0ad, RZ ;  /* 0xd2511f5305087825 */ /* 0x000fe200078e00ff */
[----:B------:R-:W-:-:S02]  /*56f0*/  LOP3.LUT R0, R44, R66, R7, 0x96, !PT ;  /* 0x000000422c007212 */ /* 0x000fc400078e9607 */
[----:B------:R-:W-:Y:S02]  /*5700*/  HMMA.16816.F32 R20, R16, R34, RZ ;  /* 0x000000221014723c */ /* 0x000fe400000018ff */
[----:B------:R-:W-:Y:S01]  /*5710*/  LOP3.LUT R5, R45, R6, R9, 0x96, !PT ;  /* 0x000000062d057212 */ /* 0x000fe200078e9609 */
[----:B------:R-:W-:Y:S01]  /*5720*/  FFMA.FTZ R9, R58, UR4, -R2 ;  /* 0x000000043a097c23 */ /* 0x000fe20008010802 */
[----:B------:R-:W-:-:S04]  /*5730*/  IMAD.WIDE.U32 R6, R0, -0x326172a9, RZ ;  /* 0xcd9e8d5700067825 */ /* 0x000fc800078e00ff */
[----:B------:R-:W-:Y:S01]  /*5740*/  FFMA.FTZ R0, R61, UR4, -R4 ;  /* 0x000000043d007c23 */ /* 0x000fe20008010804 */
[----:B------:R3:W-:Y:S01]  /*5750*/  MUFU.EX2 R115, R9 ;  /* 0x0000000900737308 */ /* 0x0007e20000000800 */
[----:B------:R-:W-:Y:S01]  /*5760*/  IMAD.WIDE.U32 R32, R5, -0x326172a9, RZ ;  /* 0xcd9e8d5705207825 */ /* 0x000fe200078e00ff */
[----:B------:R-:W-:-:S03]  /*5770*/  LOP3.LUT R7, R65, R212, R7, 0x96, !PT ;  /* 0x000000d441077212 */ /* 0x000fc600078e9607 */
[----:B------:R-:W-:Y:S01]  /*5780*/  FFMA.FTZ R5, R47, UR4, -R2 ;  /* 0x000000042f057c23 */ /* 0x000fe20008010802 */
[----:B------:R4:W-:Y:S01]  /*5790*/  MUFU.EX2 R114, R0 ;  /* 0x0000000000727308 */ /* 0x0009e20000000800 */
[----:B------:R-:W-:Y:S01]  /*57a0*/  HMMA.16816.F32 R28, R16, R52, RZ ;  /* 0x00000034101c723c */ /* 0x000fe200000018ff */
[----:B------:R-:W-:Y:S02]  /*57b0*/  IMAD.WIDE.U32 R10, R7, -0x2daee0ad, RZ ;  /* 0xd2511f53070a7825 */ /* 0x000fe400078e00ff */
[----:B------:R5:W-:Y:S03]  /*57c0*/  MUFU.EX2 R172, R5 ;  /* 0x0000000500ac7308 */ /* 0x000be60000000800 */
[----:B------:R-:W-:Y:S02]  /*57d0*/  LOP3.LUT R8, R57, R8, R11, 0x96, !PT ;  /* 0x0000000839087212 */ /* 0x000fe400078e960b */
[----:B-1----:R-:W-:Y:S01]  /*57e0*/  HMMA.16816.F32 R68, R12, R36, R24 ;  /* 0x000000240c44723c */ /* 0x002fe20000001818 */
[----:B---3--:R-:W-:Y:S01]  /*57f0*/  FFMA.FTZ R9, R46, UR4, -R4 ;  /* 0x000000042e097c23 */ /* 0x008fe20008010804 */
[----:B------:R-:W1:Y:S01]  /*5800*/  LDSM.16.MT88.4 R24, [R48+0xf000] ;  /* 0x00f000003018783b */ /* 0x000e620000004200 */
[----:B----4-:R-:W-:-:S02]  /*5810*/  LOP3.LUT R0, R64, R6, R33, 0x96, !PT ;  /* 0x0000000640007212 */ /* 0x010fc400078e9621 */
[----:B------:R-:W3:Y:S01]  /*5820*/  MUFU.EX2 R131, R9 ;  /* 0x0000000900837308 */ /* 0x000ee20000000800 */
[----:B------:R-:W-:Y:S02]  /*5830*/  FFMA.FTZ R6, R60, UR4, -R4 ;  /* 0x000000043c067c23 */ /* 0x000fe40008010804 */
[----:B------:R-:W-:Y:S01]  /*5840*/  HMMA.16816.F32 R44, R12, R38, R20 ;  /* 0x000000260c2c723c */ /* 0x000fe20000001814 */
[----:B-----5:R-:W-:Y:S01]  /*5850*/  FFMA.FTZ R5, R62, UR4, -R2 ;  /* 0x000000043e057c23 */ /* 0x020fe20008010802 */
[----:B------:R-:W-:-:S04]  /*5860*/  IMAD.WIDE.U32 R34, R0, -0x2daee0ad, RZ ;  /* 0xd2511f5300227825 */ /* 0x000fc800078e00ff */
[----:B------:R-:W-:Y:S01]  /*5870*/  FFMA.FTZ R0, R59, UR4, -R4 ;  /* 0x000000043b007c23 */ /* 0x000fe20008010804 */
[----:B------:R4:W-:Y:S01]  /*5880*/  MUFU.EX2 R154, R6 ;  /* 0x00000006009a7308 */ /* 0x0009e20000000800 */
[----:B------:R-:W-:Y:S01]  /*5890*/  LDSM.16.MT88.4 R36, [R48+0x11000] ;  /* 0x011000003024783b */ /* 0x000fe20000004200 */
[----:B------:R-:W-:Y:S01]  /*58a0*/  IMAD.MOV.U32 R33, RZ, RZ, R88 ;  /* 0x000000ffff217224 */ /* 0x000fe200078e0058 */
[----:B------:R-:W-:Y:S01]  /*58b0*/  LOP3.LUT R7, R56, R10, R35, 0x96, !PT ;  /* 0x0000000a38077212 */ /* 0x000fe200078e9623 */
[----:B------:R3:W5:Y:S01]  /*58c0*/  MUFU.EX2 R89, R0 ;  /* 0x0000000000597308 */ /* 0x0007620000000800 */
[----:B--2---:R-:W-:Y:S01]  /*58d0*/  HMMA.16816.F32 R64, R12, R40, R28 ;  /* 0x000000280c40723c */ /* 0x004fe2000000181c */
[----:B------:R-:W2:Y:S02]  /*58e0*/  LDSM.16.MT88.4 R28, [R48+0xd000] ;  /* 0x00d00000301c783b */ /* 0x000ea40000004200 */
[----:B------:R-:W-:Y:S01]  /*58f0*/  IMAD.WIDE.U32 R60, R7, -0x326172a9, RZ ;  /* 0xcd9e8d57073c7825 */ /* 0x000fe200078e00ff */
[----:B------:R5:W-:Y:S02]  /*5900*/  MUFU.EX2 R130, R5 ;  /* 0x0000000500827308 */ /* 0x000be40000000800 */
[C---:B------:R-:W-:Y:S01]  /*5910*/  PRMT R205, R60.reuse, 0x7771, RZ ;  /* 0x000077713ccd7816 */ /* 0x040fe200000000ff */
[----:B----4-:R-:W-:Y:S01]  /*5920*/  FFMA.FTZ R6, R63, UR4, -R2 ;  /* 0x000000043f067c23 */ /* 0x010fe20008010802 */
[C---:B------:R-:W-:Y:S01]  /*5930*/  PRMT R204, R60.reuse, 0x7772, RZ ;  /* 0x000077723ccc7816 */ /* 0x040fe200000000ff */
[----:B------:R-:W-:Y:S01]  /*5940*/  HMMA.16816.F32 R20, R16, R54, RZ ;  /* 0x000000361014723c */ /* 0x000fe200000018ff */
[----:B------:R-:W-:Y:S01]  /*5950*/  PRMT R206, R60, 0x7773, RZ ;  /* 0x000077733cce7816 */ /* 0x000fe200000000ff */
[----:B------:R4:W1:Y:S01]  /*5960*/  MUFU.EX2 R171, R6 ;  /* 0x0000000600ab7308 */ /* 0x0008620000000800 */
[----:B---3--:R-:W-:-:S04]  /*5970*/  F2FP.F16.F32.PACK_AB R0, R131, R114 ;  /* 0x000000728300723e */ /* 0x008fc800000000ff */
[C---:B------:R-:W-:Y:S02]  /*5980*/  PRMT R148, R0.reuse, 0x7610, R148 ;  /* 0x0000761000947816 */ /* 0x040fe40000000094 */
[----:B------:R-:W-:Y:S01]  /*5990*/  PRMT R147, R0, 0x7632, R147 ;  /* 0x0000763200937816 */ /* 0x000fe20000000093 */
[----:B------:R-:W-:Y:S01]  /*59a0*/  IMAD.MOV.U32 R0, RZ, RZ, R60 ;  /* 0x000000ffff007224 */ /* 0x000fe200078e003c */
[----:B-----5:R-:W-:-:S04]  /*59b0*/  F2FP.F16.F32.PACK_AB R5, R89, R154 ;  /* 0x0000009a5905723e */ /* 0x020fc800000000ff */
[----:B------:R-:W-:Y:S02]  /*59c0*/  LOP3.LUT R0, R0, 0xff, RZ, 0xc0, !PT ;  /* 0x000000ff00007812 */ /* 0x000fe400078ec0ff */
[----:B----4-:R-:W-:Y:S02]  /*59d0*/  F2FP.F16.F32.PACK_AB R6, R172, R115 ;  /* 0x00000073ac06723e */ /* 0x010fe400000000ff */
[----:B------:R-:W-:Y:S01]  /*59e0*/  PRMT R0, R0, 0x5410, R205 ;  /* 0x0000541000007816 */ /* 0x000fe200000000cd */
[----:B------:R-:W-:Y:S01]  /*59f0*/  HMMA.16816.F32 R56, R12, R42, R20 ;  /* 0x0000002a0c38723c */ /* 0x000fe20000001814 */
[C---:B------:R-:W-:Y:S01]  /*5a00*/  PRMT R144, R5.reuse, 0x7610, R144 ;  /* 0x0000761005907816 */ /* 0x040fe20000000090 */
[----:B------:R-:W-:Y:S01]  /*5a10*/  LDSM.16.MT88.4 R40, [R48+0xd800] ;  /* 0x00d800003028783b */ /* 0x000fe20000004200 */
[----:B------:R-:W-:Y:S01]  /*5a20*/  PRMT R143, R5, 0x7632, R143 ;  /* 0x00007632058f7816 */ /* 0x000fe2000000008f */
[----:B------:R-:W-:Y:S01]  /*5a30*/  VIADD R22, R176, 0xc000 ;  /* 0x0000c000b0167836 */ /* 0x000fe20000000000 */
[----:B------:R-:W-:-:S02]  /*5a40*/  HSET2.LE.AND R0, R0, R51, PT ;  /* 0x0000003300007233 */ /* 0x000fc40003803000 */
[C---:B------:R-:W-:Y:S02]  /*5a50*/  PRMT R146, R6.reuse, 0x7610, R146 ;  /* 0x0000761006927816 */ /* 0x040fe40000000092 */
[----:B------:R-:W-:Y:S01]  /*5a60*/  PRMT R145, R6, 0x7632, R145 ;  /* 0x0000763206917816 */ /* 0x000fe20000000091 */
[----:B------:R-:W-:Y:S01]  /*5a70*/  IMAD.WIDE.U32 R6, R8, -0x326172a9, RZ ;  /* 0xcd9e8d5708067825 */ /* 0x000fe200078e00ff */
[----:B------:R-:W-:Y:S01]  /*5a80*/  PRMT R5, R144, 0x5410, R143 ;  /* 0x0000541090057816 */ /* 0x000fe2000000008f */
[----:B------:R-:W-:Y:S03]  /*5a90*/  STL [R1+0x74], R22 ;  /* 0x0000741601007387 */ /* 0x000fe60000100800 */
[----:B------:R-:W-:Y:S02]  /*5aa0*/  LOP3.LUT R10, R5, R0, RZ, 0xc0, !PT ;  /* 0x00000000050a7212 */ /* 0x000fe400078ec0ff */
[----:B-1----:R-:W-:-:S02]  /*5ab0*/  F2FP.F16.F32.PACK_AB R5, R130, R171 ;  /* 0x000000ab8205723e */ /* 0x002fc400000000ff */
[----:B------:R-:W-:Y:S02]  /*5ac0*/  LOP3.LUT R0, R92, R6, R61, 0x96, !PT ;  /* 0x000000065c007212 */ /* 0x000fe400078e963d */
[----:B------:R-:W-:Y:S02]  /*5ad0*/  PRMT R6, R204, 0x5410, R206 ;  /* 0x00005410cc067816 */ /* 0x000fe400000000ce */
[C---:B------:R-:W-:Y:S02]  /*5ae0*/  PRMT R142, R5.reuse, 0x7610, R142 ;  /* 0x00007610058e7816 */ /* 0x040fe4000000008e */
[----:B------:R-:W-:Y:S02]  /*5af0*/  PRMT R141, R5, 0x7632, R141 ;  /* 0x00007632058d7816 */ /* 0x000fe4000000008d */
[----:B------:R-:W-:Y:S02]  /*5b00*/  LOP3.LUT R5, R0, 0xffff, RZ, 0xc0, !PT ;  /* 0x0000ffff00057812 */ /* 0x000fe400078ec0ff */
[----:B------:R-:W-:-:S02]  /*5b10*/  LOP3.LUT R6, R6, 0xff00ff, RZ, 0xc0, !PT ;  /* 0x00ff00ff06067812 */ /* 0x000fc400078ec0ff */
[C---:B------:R-:W-:Y:S02]  /*5b20*/  LOP3.LUT R202, R0.reuse, 0xff, RZ, 0xc0, !PT ;  /* 0x000000ff00ca7812 */ /* 0x040fe400078ec0ff */
[----:B------:R-:W-:Y:S02]  /*5b30*/  SHF.R.U32.HI R207, RZ, 0x8, R5 ;  /* 0x00000008ffcf7819 */ /* 0x000fe40000011605 */
[----:B------:R-:W-:Y:S02]  /*5b40*/  PRMT R8, R0, 0x7632, R8 ;  /* 0x0000763200087816 */ /* 0x000fe40000000008 */
[----:B------:R-:W-:Y:S02]  /*5b50*/  SHF.R.U32.HI R203, RZ, 0x18, R0 ;  /* 0x00000018ffcb7819 */ /* 0x000fe40000011600 */
[----:B------:R-:W-:Y:S02]  /*5b60*/  HSET2.LE.AND R0, R6, R51, PT ;  /* 0x0000003306007233 */ /* 0x000fe40003803000 */
[----:B------:R-:W-:-:S02]  /*5b70*/  PRMT R6, R142, 0x5410, R141 ;  /* 0x000054108e067816 */ /* 0x000fc4000000008d */
[----:B------:R-:W-:Y:S02]  /*5b80*/  PRMT R5, R202, 0x5410, R207 ;  /* 0x00005410ca057816 */ /* 0x000fe400000000cf */
[----:B------:R-:W-:Y:S02]  /*5b90*/  LOP3.LUT R200, R8, 0xff, RZ, 0xc0, !PT ;  /* 0x000000ff08c87812 */ /* 0x000fe400078ec0ff */
[----:B------:R-:W-:Y:S02]  /*5ba0*/  LOP3.LUT R11, R6, R0, RZ, 0xc0, !PT ;  /* 0x00000000060b7212 */ /* 0x000fe400078ec0ff */
[----:B------:R-:W-:Y:S02]  /*5bb0*/  HSET2.LE.AND R5, R5, R51, PT ;  /* 0x0000003305057233 */ /* 0x000fe40003803000 */
[----:B------:R-:W-:Y:S02]  /*5bc0*/  PRMT R0, R200, 0x5410, R203 ;  /* 0x00005410c8007816 */ /* 0x000fe400000000cb */
[----:B------:R-:W-:-:S03]  /*5bd0*/  PRMT R6, R148, 0x5410, R147 ;  /* 0x0000541094067816 */ /* 0x000fc60000000093 */
[----:B------:R-:W-:Y:S02]  /*5be0*/  HSET2.LE.AND R0, R0, R51, PT ;  /* 0x0000003300007233 */ /* 0x000fe40003803000 */
[----:B------:R-:W-:Y:S01]  /*5bf0*/  LOP3.LUT R8, R6, R5, RZ, 0xc0, !PT ;  /* 0x0000000506087212 */ /* 0x000fe200078ec0ff */
[----:B------:R-:W-:Y:S01]  /*5c00*/  FFMA.FTZ R6, R84, UR4, -R4 ;  /* 0x0000000454067c23 */ /* 0x000fe20008010804 */
[----:B------:R-:W-:-:S03]  /*5c10*/  PRMT R5, R146, 0x5410, R145 ;  /* 0x0000541092057816 */ /* 0x000fc60000000091 */
[----:B------:R1:W-:Y:S01]  /*5c20*/  MUFU.EX2 R157, R6 ;  /* 0x00000006009d7308 */ /* 0x0003e20000000800 */
[----:B------:R-:W-:Y:S01]  /*5c30*/  LOP3.LUT R9, R5, R0, RZ, 0xc0, !PT ;  /* 0x0000000005097212 */ /* 0x000fe200078ec0ff */
[--C-:B------:R-:W-:Y:S01]  /*5c40*/  FFMA.FTZ R0, R81, UR4, -R2.reuse ;  /* 0x0000000451007c23 */ /* 0x100fe20008010802 */
[----:B------:R-:W-:-:S03]  /*5c50*/  FFMA.FTZ R5, R80, UR4, -R2 ;  /* 0x0000000450057c23 */ /* 0x000fc60008010802 */
[----:B------:R3:W-:Y:S02]  /*5c60*/  MUFU.EX2 R248, R0 ;  /* 0x0000000000f87308 */ /* 0x0007e40000000800 */
[----:B------:R-:W-:Y:S01]  /*5c70*/  HMMA.16816.F32 R92, R8, R26, R44 ;  /* 0x0000001a085c723c */ /* 0x000fe2000000182c */
[----:B------:R-:W4:Y:S01]  /*5c80*/  LDSM.16.MT88.4 R44, [R176+0xc000] ;  /* 0x00c00000b02c783b */ /* 0x000f220000004200 */
[----:B------:R5:W5:Y:S01]  /*5c90*/  MUFU.EX2 R128, R5 ;  /* 0x0000000500807308 */ /* 0x000b620000000800 */
[----:B-1----:R-:W-:-:S05]  /*5ca0*/  FFMA.FTZ R6, R86, UR4, -R4 ;  /* 0x0000000456067c23 */ /* 0x002fca0008010804 */
[----:B--2---:R-:W-:Y:S01]  /*5cb0*/  HMMA.16816.F32 R52, R8, R28, R76 ;  /* 0x0000001c0834723c */ /* 0x004fe2000000184c */
[----:B------:R-:W-:Y:S01]  /*5cc0*/  LDSM.16.MT88.4 R76, [R176+0xe800] ;  /* 0x00e80000b04c783b */ /* 0x000fe20000004200 */
[----:B------:R-:W-:Y:S01]  /*5cd0*/  MUFU.EX2 R251, R6 ;  /* 0x0000000600fb7308 */ /* 0x000fe20000000800 */
[--C-:B---3--:R-:W-:Y:S01]  /*5ce0*/  FFMA.FTZ R0, R82, UR4, -R2.reuse ;  /* 0x0000000452007c23 */ /* 0x108fe20008010802 */
[----:B------:R-:W-:-:S03]  /*5cf0*/  FFMA.FTZ R2, R87, UR4, -R2 ;  /* 0x0000000457027c23 */ /* 0x000fc60008010802 */
[----:B------:R1:W-:Y:S01]  /*5d00*/  MUFU.EX2 R127, R0 ;  /* 0x00000000007f7308 */ /* 0x0003e20000000800 */
[--C-:B-----5:R-:W-:Y:S01]  /*5d10*/  FFMA.FTZ R5, R83, UR4, -R4.reuse ;  /* 0x0000000453057c23 */ /* 0x120fe20008010804 */
[----:B------:R-:W-:Y:S01]  /*5d20*/  FFMA.FTZ R4, R85, UR4, -R4 ;  /* 0x0000000455047c23 */ /* 0x000fe20008010804 */
[----:B------:R-:W-:Y:S01]  /*5d30*/  HMMA.16816.F32 R72, R8, R30, R72 ;  /* 0x0000001e0848723c */ /* 0x000fe20000001848 */
[----:B------:R-:W-:Y:S01]  /*5d40*/  MUFU.EX2 R249, R2 ;  /* 0x0000000200f97308 */ /* 0x000fe20000000800 */
[----:B------:R-:W-:-:S03]  /*5d50*/  F2FP.F16.F32.PACK_AB R21, R128, R248 ;  /* 0x000000f88015723e */ /* 0x000fc600000000ff */
[----:B------:R-:W2:Y:S01]  /*5d60*/  MUFU.EX2 R252, R5 ;  /* 0x0000000500fc7308 */ /* 0x000ea20000000800 */
[C---:B------:R-:W-:Y:S02]  /*5d70*/  PRMT R138, R21.reuse, 0x7610, R138 ;  /* 0x00007610158a7816 */ /* 0x040fe4000000008a */
[----:B------:R-:W-:Y:S01]  /*5d80*/  HMMA.16816.F32 R100, R8, R36, R64 ;  /* 0x000000240864723c */ /* 0x000fe20000001840 */
[----:B------:R3:W5:Y:S01]  /*5d90*/  MUFU.EX2 R250, R4 ;  /* 0x0000000400fa7308 */ /* 0x0007620000000800 */
[----:B------:R-:W-:Y:S02]  /*5da0*/  PRMT R137, R21, 0x7632, R137 ;  /* 0x0000763215897816 */ /* 0x000fe40000000089 */
[----:B-1----:R-:W-:-:S04]  /*5db0*/  LOP3.LUT R0, R91, R32, R7, 0x96, !PT ;  /* 0x000000205b007212 */ /* 0x002fc800078e9607 */
[C---:B------:R-:W-:Y:S01]  /*5dc0*/  HMMA.16816.F32 R96, R8.reuse, R24, R68 ;  /* 0x000000180860723c */ /* 0x040fe20000001844 */
[----:B------:R-:W-:Y:S01]  /*5dd0*/  IMAD.WIDE.U32 R214, R0, -0x2daee0ad, RZ ;  /* 0xd2511f5300d67825 */ /* 0x000fe200078e00ff */
[----:B------:R-:W1:Y:S01]  /*5de0*/  LDSM.16.MT88.4 R68, [R176+0xc800] ;  /* 0x00c80000b044783b */ /* 0x000e620000004200 */
[----:B--2---:R-:W-:Y:S02]  /*5df0*/  F2FP.F16.F32.PACK_AB R7, R252, R157 ;  /* 0x0000009dfc07723e */ /* 0x004fe400000000ff */
[----:B------:R-:W-:Y:S01]  /*5e00*/  IMAD.MOV.U32 R2, RZ, RZ, R214 ;  /* 0x000000ffff027224 */ /* 0x000fe200078e00d6 */
[----:B------:R-:W-:Y:S01]  /*5e10*/  LOP3.LUT R0, R49, R34, R215, 0x96, !PT ;  /* 0x0000002231007212 */ /* 0x000fe200078e96d7 */
[----:B------:R-:W-:Y:S01]  /*5e20*/  IMAD.MOV.U32 R49, RZ, RZ, R89 ;  /* 0x000000ffff317224 */ /* 0x000fe200078e0059 */
[C---:B------:R-:W-:Y:S01]  /*5e30*/  PRMT R244, R214.reuse, 0x7772, RZ ;  /* 0x00007772d6f47816 */ /* 0x040fe200000000ff */
[----:B------:R-:W2:Y:S01]  /*5e40*/  LDSM.16.MT88.4 R88, [R176+0xe000] ;  /* 0x00e00000b058783b */ /* 0x000ea20000004200 */
[----:B------:R-:W-:Y:S01]  /*5e50*/  PRMT R215, R214, 0x7773, RZ ;  /* 0x00007773d6d77816 */ /* 0x000fe200000000ff */
[----:B------:R-:W-:Y:S01]  /*5e60*/  HMMA.16816.F32 R80, R8, R38, R56 ;  /* 0x000000260850723c */ /* 0x000fe20000001838 */
[----:B------:R-:W-:-:S02]  /*5e70*/  LOP3.LUT R6, R2, 0xff, RZ, 0xc0, !PT ;  /* 0x000000ff02067812 */ /* 0x000fc400078ec0ff */
[----:B------:R-:W-:Y:S02]  /*5e80*/  PRMT R5, R244, 0x5410, R215 ;  /* 0x00005410f4057816 */ /* 0x000fe400000000d7 */
[C---:B------:R-:W-:Y:S02]  /*5e90*/  LOP3.LUT R2, R0.reuse, 0xffff, RZ, 0xc0, !PT ;  /* 0x0000ffff00027812 */ /* 0x040fe400078ec0ff */
[C---:B------:R-:W-:Y:S02]  /*5ea0*/  LOP3.LUT R61, R0.reuse, 0xff, RZ, 0xc0, !PT ;  /* 0x000000ff003d7812 */ /* 0x040fe400078ec0ff */
[----:B---3--:R-:W-:Y:S02]  /*5eb0*/  PRMT R4, R0, 0x7632, R4 ;  /* 0x0000763200047816 */ /* 0x008fe40000000004 */
[----:B------:R-:W-:Y:S02]  /*5ec0*/  SHF.R.U32.HI R63, RZ, 0x18, R0 ;  /* 0x00000018ff3f7819 */ /* 0x000fe40000011600 */
[----:B------:R-:W-:-:S02]  /*5ed0*/  LOP3.LUT R0, R5, 0xff00ff, RZ, 0xc0, !PT ;  /* 0x00ff00ff05007812 */ /* 0x000fc400078ec0ff */
[----:B------:R-:W-:Y:S02]  /*5ee0*/  SHF.R.U32.HI R201, RZ, 0x8, R2 ;  /* 0x00000008ffc97819 */ /* 0x000fe40000011602 */
[----:B------:R-:W-:Y:S02]  /*5ef0*/  LOP3.LUT R62, R4, 0xff, RZ, 0xc0, !PT ;  /* 0x000000ff043e7812 */ /* 0x000fe400078ec0ff */
[----:B------:R-:W-:Y:S02]  /*5f00*/  PRMT R211, R214, 0x7771, RZ ;  /* 0x00007771d6d37816 */ /* 0x000fe400000000ff */
[----:B------:R-:W-:Y:S02]  /*5f10*/  HSET2.LE.AND R4, R0, R51, PT ;  /* 0x0000003300047233 */ /* 0x000fe40003803000 */
[----:B------:R-:W-:Y:S02]  /*5f20*/  PRMT R0, R61, 0x5410, R201 ;  /* 0x000054103d007816 */ /* 0x000fe400000000c9 */
[----:B-----5:R-:W-:-:S02]  /*5f30*/  F2FP.F16.F32.PACK_AB R20, R250, R251 ;  /* 0x000000fbfa14723e */ /* 0x020fc400000000ff */
[----:B------:R-:W-:Y:S02]  /*5f40*/  PRMT R2, R6, 0x5410, R211 ;  /* 0x0000541006027816 */ /* 0x000fe400000000d3 */
[C---:B------:R-:W-:Y:S02]  /*5f50*/  PRMT R140, R7.reuse, 0x7610, R140 ;  /* 0x00007610078c7816 */ /* 0x040fe4000000008c */
[----:B------:R-:W-:Y:S02]  /*5f60*/  PRMT R139, R7, 0x7632, R139 ;  /* 0x00007632078b7816 */ /* 0x000fe4000000008b */
[----:B------:R-:W-:Y:S02]  /*5f70*/  F2FP.F16.F32.PACK_AB R7, R249, R127 ;  /* 0x0000007ff907723e */ /* 0x000fe400000000ff */
[----:B------:R-:W-:Y:S02]  /*5f80*/  HSET2.LE.AND R5, R0, R51, PT ;  /* 0x0000003300057233 */ /* 0x000fe40003803000 */
[----:B------:R-:W-:-:S02]  /*5f90*/  PRMT R136, R20, 0x7610, R136 ;  /* 0x0000761014887816 */ /* 0x000fc40000000088 */
[----:B------:R-:W-:Y:S02]  /*5fa0*/  PRMT R119, R20, 0x7632, R119 ;  /* 0x0000763214777816 */ /* 0x000fe40000000077 */
[----:B------:R-:W-:Y:S01]  /*5fb0*/  IADD3 R0, PT, PT, R176, 0xc040, RZ ;  /* 0x0000c040b0007810 */ /* 0x000fe20007ffe0ff */
[----:B------:R-:W-:Y:S01]  /*5fc0*/  @P0 VIADD R0, R22, 0xffffffc0 ;  /* 0xffffffc016000836 */ /* 0x000fe20000000000 */
[----:B------:R-:W-:Y:S01]  /*5fd0*/  HSET2.LE.AND R2, R2, R51, PT ;  /* 0x0000003302027233 */ /* 0x000fe20003803000 */
[----:B----4-:R-:W-:Y:S01]  /*5fe0*/  HMMA.16816.F32 R20, R16, R44, RZ ;  /* 0x0000002c1014723c */ /* 0x010fe200000018ff */
[C---:B------:R-:W-:Y:S01]  /*5ff0*/  PRMT R118, R7.reuse, 0x7610, R118 ;  /* 0x0000761007767816 */ /* 0x040fe20000000076 */
[----:B------:R-:W-:Y:S01]  /*6000*/  IMAD.IADD R84, R104, 0x1, R0 ;  /* 0x0000000168547824 */ /* 0x000fe200078e0200 */
[----:B------:R-:W-:Y:S01]  /*6010*/  PRMT R117, R7, 0x7632, R117 ;  /* 0x0000763207757816 */ /* 0x000fe20000000075 */
[----:B------:R-:W-:Y:S01]  /*6020*/  LDSM.16.MT88.4 R28, [R0] ;  /* 0x00000000001c783b */ /* 0x000fe20000004200 */
[----:B------:R-:W-:-:S02]  /*6030*/  PRMT R7, R136, 0x5410, R119 ;  /* 0x0000541088077816 */ /* 0x000fc40000000077 */
[----:B------:R-:W-:Y:S01]  /*6040*/  PRMT R6, R62, 0x5410, R63 ;  /* 0x000054103e067816 */ /* 0x000fe2000000003f */
[----:B------:R-:W3:Y:S01]  /*6050*/  LDSM.16.MT88.4 R64, [R84] ;  /* 0x000000005440783b */ /* 0x000ee20000004200 */
[----:B------:R-:W-:Y:S01]  /*6060*/  LOP3.LUT R134, R7, R2, RZ, 0xc0, !PT ;  /* 0x0000000207867212 */ /* 0x000fe200078ec0ff */
[----:B------:R-:W-:Y:S01]  /*6070*/  HMMA.16816.F32 R44, R16, R46, RZ ;  /* 0x0000002e102c723c */ /* 0x000fe200000018ff */
[----:B------:R-:W-:Y:S01]  /*6080*/  PRMT R2, R118, 0x5410, R117 ;  /* 0x0000541076027816 */ /* 0x000fe20000000075 */
[----:B------:R-:W-:Y:S01]  /*6090*/  LDSM.16.MT88.4 R56, [R0+0x800] ;  /* 0x000800000038783b */ /* 0x000fe20000004200 */
[----:B------:R-:W-:Y:S02]  /*60a0*/  HSET2.LE.AND R6, R6, R51, PT ;  /* 0x0000003306067233 */ /* 0x000fe40003803000 */
[----:B------:R-:W-:Y:S01]  /*60b0*/  LOP3.LUT R135, R2, R4, RZ, 0xc0, !PT ;  /* 0x0000000402877212 */ /* 0x000fe200078ec0ff */
[----:B------:R-:W4:Y:S01]  /*60c0*/  LDSM.16.MT88.4 R104, [R48+0x11800] ;  /* 0x011800003068783b */ /* 0x000f220000004200 */
[----:B------:R-:W-:-:S03]  /*60d0*/  PRMT R2, R140, 0x5410, R139 ;  /* 0x000054108c027816 */ /* 0x000fc6000000008b */
[----:B-1----:R-:W-:Y:S01]  /*60e0*/  HMMA.16816.F32 R120, R12, R68, R20 ;  /* 0x000000440c78723c */ /* 0x002fe20000001814 */
[----:B------:R-:W-:Y:S01]  /*60f0*/  LOP3.LUT R132, R2, R5, RZ, 0xc0, !PT ;  /* 0x0000000502847212 */ /* 0x000fe200078ec0ff */
[----:B------:R-:W-:Y:S01]  /*6100*/  IMAD.MOV.U32 R69, RZ, RZ, R158 ;  /* 0x000000ffff457224 */ /* 0x000fe200078e009e */
[----:B------:R-:W-:Y:S02]  /*6110*/  PRMT R2, R138, 0x5410, R137 ;  /* 0x000054108a027816 */ /* 0x000fe40000000089 */
[----:B------:R-:W-:Y:S02]  /*6120*/  MOV R68, R157 ;  /* 0x0000009d00447202 */ /* 0x000fe40000000f00 */
[----:B------:R-:W-:Y:S01]  /*6130*/  LOP3.LUT R133, R2, R6, RZ, 0xc0, !PT ;  /* 0x0000000602857212 */ /* 0x000fe200078ec0ff */
[----:B------:R-:W-:Y:S01]  /*6140*/  IMAD.MOV.U32 R2, RZ, RZ, R159 ;  /* 0x000000ffff027224 */ /* 0x000fe200078e009f */
[----:B--2---:R-:W-:Y:S01]  /*6150*/  HMMA.16816.F32 R4, R16, R88, RZ ;  /* 0x000000581004723c */ /* 0x004fe200000018ff */
[----:B------:R-:W-:-:S02]  /*6160*/  IMAD.MOV.U32 R88, RZ, RZ, R113 ;  /* 0x000000ffff587224 */ /* 0x000fc400078e0071 */
[----:B------:R-:W-:-:S05]  /*6170*/  IMAD.MOV.U32 R89, RZ, RZ, R112 ;  /* 0x000000ffff597224 */ /* 0x000fca00078e0070 */
[C---:B------:R-:W-:Y:S01]  /*6180*/  HMMA.16816.F32 R36, R132.reuse, R40, R52 ;  /* 0x000000288424723c */ /* 0x040fe20000001834 */
[----:B------:R-:W1:Y:S07]  /*6190*/  LDSM.16.MT88.4 R52, [R84+0x800] ;  /* 0x000800005434783b */ /* 0x000e6e0000004200 */
[----:B------:R-:W-:Y:S01]  /*61a0*/  HMMA.16816.F32 R40, R132, R42, R72 ;  /* 0x0000002a8428723c */ /* 0x000fe20000001848 */
[----:B------:R2:W5:Y:S07]  /*61b0*/  LDSM.16.MT88.4 R72, [R48+0xf800] ;  /* 0x00f800003048783b */ /* 0x00056e0000004200 */
[----:B---3--:R-:W-:Y:S01]  /*61c0*/  HMMA.16816.F32 R24, R16, R64, RZ ;  /* 0x000000401018723c */ /* 0x008fe200000018ff */
[----:B------:R-:W-:-:S02]  /*61d0*/  IMAD.MOV.U32 R64, RZ, RZ, R156 ;  /* 0x000000ffff407224 */ /* 0x000fc400078e009c */
[----:B------:R-:W-:-:S05]  /*61e0*/  IMAD.MOV.U32 R65, RZ, RZ, R155 ;  /* 0x000000ffff417224 */ /* 0x000fca00078e009b */
[----:B------:R-:W-:Y:S01]  /*61f0*/  HMMA.16816.F32 R20, R16, R66, RZ ;  /* 0x000000421014723c */ /* 0x000fe200000018ff */
[----:B------:R-:W-:Y:S02]  /*6200*/  IMAD.MOV.U32 R66, RZ, RZ, R115 ;  /* 0x000000ffff427224 */ /* 0x000fe400078e0073 */
[----:B------:R-:W-:Y:S02]  /*6210*/  IMAD.MOV.U32 R67, RZ, RZ, R114 ;  /* 0x000000ffff437224 */ /* 0x000fe400078e0072 */
[----:B--2---:R-:W-:-:S03]  /*6220*/  IMAD.MOV.U32 R48, RZ, RZ, R33 ;  /* 0x000000ffff307224 */ /* 0x004fc600078e0021 */
[----:B------:R-:W-:Y:S01]  /*6230*/  HMMA.16816.F32 R112, R12, R70, R44 ;  /* 0x000000460c70723c */ /* 0x000fe2000000182c */
[----:B------:R-:W-:Y:S01]  /*6240*/  MOV R71, R153 ;  /* 0x0000009900477202 */ /* 0x000fe20000000f00 */
[----:B------:R-:W-:Y:S02]  /*6250*/  IMAD.MOV.U32 R70, RZ, RZ, R154 ;  /* 0x000000ffff467224 */ /* 0x000fe400078e009a */
[----:B------:R-:W-:Y:S02]  /*6260*/  IMAD.MOV.U32 R44, RZ, RZ, R152 ;  /* 0x000000ffff2c7224 */ /* 0x000fe400078e0098 */
[----:B------:R-:W-:Y:S02]  /*6270*/  IMAD.MOV.U32 R45, RZ, RZ, R127 ;  /* 0x000000ffff2d7224 */ /* 0x000fe400078e007f */
[----:B------:R-:W-:Y:S01]  /*6280*/  HMMA.16816.F32 R32, R16, R28, RZ ;  /* 0x0000001c1020723c */ /* 0x000fe200000018ff */
[----:B------:R-:W-:Y:S02]  /*6290*/  IMAD.MOV.U32 R47, RZ, RZ, R131 ;  /* 0x000000ffff2f7224 */ /* 0x000fe400078e0083 */
[----:B------:R-:W-:-:S05]  /*62a0*/  IMAD.MOV.U32 R46, RZ, RZ, R130 ;  /* 0x000000ffff2e7224 */ /* 0x000fca00078e0082 */
[----:B------:R-:W-:Y:S08]  /*62b0*/  HMMA.16816.F32 R28, R16, R30, RZ ;  /* 0x0000001e101c723c */ /* 0x000ff000000018ff */
[----:B----4-:R-:W-:Y:S08]  /*62c0*/  HMMA.16816.F32 R100, R132, R104, R100 ;  /* 0x000000688464723c */ /* 0x010ff00000001864 */
[----:B------:R-:W-:Y:S01]  /*62d0*/  HMMA.16816.F32 R156, R12, R56, R32 ;  /* 0x000000380c9c723c */ /* 0x000fe20000001820 */
[----:B------:R-:W-:-:S02]  /*62e0*/  IMAD.MOV.U32 R57, RZ, RZ, R88 ;  /* 0x000000ffff397224 */ /* 0x000fc400078e0058 */
[----:B------:R-:W-:Y:S02]  /*62f0*/  IMAD.MOV.U32 R56, RZ, RZ, R89 ;  /* 0x000000ffff387224 */ /* 0x000fe400078e0059 */
[----:B------:R-:W-:Y:S02]  /*6300*/  IMAD.MOV.U32 R33, RZ, RZ, R126 ;  /* 0x000000ffff217224 */ /* 0x000fe400078e007e */
[----:B------:R-:W-:Y:S01]  /*6310*/  IMAD.MOV.U32 R34, RZ, RZ, R125 ;  /* 0x000000ffff227224 */ /* 0x000fe200078e007d */
[----:B------:R-:W-:Y:S01]  /*6320*/  HMMA.16816.F32 R152, R12, R58, R28 ;  /* 0x0000003a0c98723c */ /* 0x000fe2000000181c */
[----:B------:R-:W-:Y:S01]  /*6330*/  IMAD.MOV.U32 R35, RZ, RZ, R124 ;  /* 0x000000ffff237224 */ /* 0x000fe200078e007c */
[----:B------:R-:W-:Y:S01]  /*6340*/  LDSM.16.MT88.4 R28, [R0+0x2800] ;  /* 0x00280000001c783b */ /* 0x000fe20000004200 */
[----:B------:R-:W-:Y:S01]  /*6350*/  IMAD.MOV.U32 R89, RZ, RZ, R66 ;  /* 0x000000ffff597224 */ /* 0x000fe200078e0042 */
[----:B------:R-:W-:Y:S01]  /*6360*/  MOV R66, R64 ;  /* 0x0000004000427202 */ /* 0x000fe20000000f00 */
[----:B------:R-:W-:-:S02]  /*6370*/  IMAD.MOV.U32 R88, RZ, RZ, R67 ;  /* 0x000000ffff587224 */ /* 0x000fc400078e0043 */
[----:B------:R-:W-:Y:S01]  /*6380*/  IMAD.MOV.U32 R67, RZ, RZ, R65 ;  /* 0x000000ffff437224 */ /* 0x000fe200078e0041 */
[C---:B-1----:R-:W-:Y:S01]  /*6390*/  HMMA.16816.F32 R124, R12.reuse, R52, R24 ;  /* 0x000000340c7c723c */ /* 0x042fe20000001818 */
[----:B------:R-:W-:Y:S01]  /*63a0*/  MOV R53, R129 ;  /* 0x0000008100357202 */ /* 0x000fe20000000f00 */
[----:B------:R-:W-:Y:S02]  /*63b0*/  IMAD.MOV.U32 R52, RZ, RZ, R128 ;  /* 0x000000ffff347224 */ /* 0x000fe400078e0080 */
[----:B------:R-:W-:Y:S02]  /*63c0*/  IMAD.MOV.U32 R59, RZ, RZ, R175 ;  /* 0x000000ffff3b7224 */ /* 0x000fe400078e00af */
[----:B------:R-:W-:Y:S02]  /*63d0*/  IMAD.MOV.U32 R64, RZ, RZ, R174 ;  /* 0x000000ffff407224 */ /* 0x000fe400078e00ae */
[----:B------:R-:W-:Y:S01]  /*63e0*/  IMAD.MOV.U32 R65, RZ, RZ, R173 ;  /* 0x000000ffff417224 */ /* 0x000fe200078e00ad */
[----:B------:R-:W-:Y:S01]  /*63f0*/  HMMA.16816.F32 R128, R12, R54, R20 ;  /* 0x000000360c80723c */ /* 0x000fe20000001814 */
[----:B------:R-:W-:Y:S01]  /*6400*/  IMAD.MOV.U32 R58, RZ, RZ, R172 ;  /* 0x000000ffff3a7224 */ /* 0x000fe200078e00ac */
[----:B------:R-:W1:Y:S01]  /*6410*/  LDSM.16.MT88.4 R20, [R0+0x2000] ;  /* 0x002000000014783b */ /* 0x000e620000004200 */
[----:B------:R-:W-:-:S02]  /*6420*/  IMAD.MOV.U32 R55, RZ, RZ, R70 ;  /* 0x000000ffff377224 */ /* 0x000fc400078e0046 */
[----:B------:R-:W-:-:S03]  /*6430*/  IMAD.MOV.U32 R54, RZ, RZ, R71 ;  /* 0x000000ffff367224 */ /* 0x000fc600078e0047 */
[----:B------:R-:W-:Y:S01]  /*6440*/  HMMA.16816.F32 R172, R12, R76, R4 ;  /* 0x0000004c0cac723c */ /* 0x000fe20000001804 */
[----:B------:R-:W-:Y:S02]  /*6450*/  IMAD.MOV.U32 R76, RZ, RZ, R68 ;  /* 0x000000ffff4c7224 */ /* 0x000fe400078e0044 */
[----:B------:R-:W-:-:S05]  /*6460*/  IMAD.MOV.U32 R77, RZ, RZ, R69 ;  /* 0x000000ffff4d7224 */ /* 0x000fca00078e0045 */
[C---:B-----5:R-:W-:Y:S08]  /*6470*/  HMMA.16816.F32 R68, R132.reuse, R72, R96 ;  /* 0x000000488444723c */ /* 0x060ff00000001860 */
[----:B------:R-:W-:Y:S01]  /*6480*/  HMMA.16816.F32 R72, R132, R74, R92 ;  /* 0x0000004a8448723c */ /* 0x000fe2000000185c */
[----:B------:R-:W-:Y:S01]  /*6490*/  MOV R92, R33 ;  /* 0x00000021005c7202 */ /* 0x000fe20000000f00 */
[----:B------:R-:W-:-:S02]  /*64a0*/  IMAD.MOV.U32 R93, RZ, RZ, R34 ;  /* 0x000000ffff5d7224 */ /* 0x000fc400078e0022 */
[----:B------:R-:W-:Y:S02]  /*64b0*/  IMAD.MOV.U32 R94, RZ, RZ, R35 ;  /* 0x000000ffff5e7224 */ /* 0x000fe400078e0023 */
[----:B------:R-:W2:Y:S01]  /*64c0*/  LDSM.16.MT88.4 R32, [R84+0x2000] ;  /* 0x002000005420783b */ /* 0x000ea20000004200 */
[----:B------:R-:W-:Y:S01]  /*64d0*/  IMAD.MOV.U32 R95, RZ, RZ, R44 ;  /* 0x000000ffff5f7224 */ /* 0x000fe200078e002c */
[----:B------:R-:W-:Y:S01]  /*64e0*/  HMMA.16816.F32 R104, R132, R106, R80 ;  /* 0x0000006a8468723c */ /* 0x000fe20000001850 */
[----:B------:R-:W-:Y:S02]  /*64f0*/  IMAD.MOV.U32 R81, RZ, RZ, R45 ;  /* 0x000000ffff517224 */ /* 0x000fe400078e002d */
[----:B------:R-:W-:Y:S02]  /*6500*/  IMAD.MOV.U32 R82, RZ, RZ, R46 ;  /* 0x000000ffff527224 */ /* 0x000fe400078e002e */
[----:B------:R-:W-:Y:S02]  /*6510*/  IMAD.MOV.U32 R83, RZ, RZ, R47 ;  /* 0x000000ffff537224 */ /* 0x000fe400078e002f */
[----:B------:R-:W3:Y:S01]  /*6520*/  LDSM.16.MT88.4 R44, [R84+0x2800] ;  /* 0x00280000542c783b */ /* 0x000ee20000004200 */
[----:B------:R-:W-:Y:S01]  /*6530*/  HMMA.16816.F32 R4, R16, R90, RZ ;  /* 0x0000005a1004723c */ /* 0x000fe200000018ff */
[----:B------:R-:W-:-:S02]  /*6540*/  IMAD.MOV.U32 R91, RZ, RZ, R77 ;  /* 0x000000ffff5b7224 */ /* 0x000fc400078e004d */
[----:B------:R-:W-:-:S05]  /*6550*/  IMAD.MOV.U32 R90, RZ, RZ, R66 ;  /* 0x000000ffff5a7224 */ /* 0x000fca00078e0042 */
[C---:B-1----:R-:W-:Y:S08]  /*6560*/  HMMA.16816.F32 R24, R16.reuse, R20, RZ ;  /* 0x000000141018723c */ /* 0x042ff000000018ff */
[----:B------:R-:W-:Y:S08]  /*6570*/  HMMA.16816.F32 R20, R16, R22, RZ ;  /* 0x000000161014723c */ /* 0x000ff000000018ff */
[----:B------:R-:W-:Y:S08]  /*6580*/  HMMA.16816.F32 R96, R12, R78, R4 ;  /* 0x0000004e0c60723c */ /* 0x000ff00000001804 */
[----:B--2---:R-:W-:Y:S01]  /*6590*/  HMMA.16816.F32 R4, R16, R32, RZ ;  /* 0x000000201004723c */ /* 0x004fe200000018ff */
[----:B------:R-:W-:Y:S01]  /*65a0*/  IMAD.MOV.U32 R32, RZ, RZ, R92 ;  /* 0x000000ffff207224 */ /* 0x000fe200078e005c */
[----:B------:R-:W-:Y:S01]  /*65b0*/  MOV R92, R94 ;  /* 0x0000005e005c7202 */ /* 0x000fe20000000f00 */
[----:B------:R-:W-:-:S02]  /*65c0*/  IMAD.MOV.U32 R94, RZ, RZ, R95 ;  /* 0x000000ffff5e7224 */ /* 0x000fc400078e005f */
[----:B------:R-:W-:Y:S02]  /*65d0*/  IMAD.MOV.U32 R95, RZ, RZ, R76 ;  /* 0x000000ffff5f7224 */ /* 0x000fe400078e004c */
[----:B------:R-:W-:Y:S01]  /*65e0*/  IMAD.MOV.U32 R33, RZ, RZ, R67 ;  /* 0x000000ffff217224 */ /* 0x000fe200078e0043 */
[----:B------:R-:W-:Y:S01]  /*65f0*/  HMMA.16816.F32 R76, R12, R28, R24 ;  /* 0x0000001c0c4c723c */ /* 0x000fe20000001818 */
[----:B------:R-:W-:Y:S01]  /*6600*/  IMAD.MOV.U32 R28, RZ, RZ, R64 ;  /* 0x000000ffff1c7224 */ /* 0x000fe200078e0040 */
[----:B------:R-:W1:Y:S01]  /*6610*/  LDSM.16.MT88.4 R24, [R176+0x10000] ;  /* 0x01000000b018783b */ /* 0x000e620000004200 */
[----:B------:R-:W-:-:S05]  /*6620*/  IMAD.MOV.U32 R29, RZ, RZ, R65 ;  /* 0x000000ffff1d7224 */ /* 0x000fca00078e0041 */
[----:B------:R-:W-:Y:S01]  /*6630*/  HMMA.16816.F32 R64, R12, R30, R20 ;  /* 0x0000001e0c40723c */ /* 0x000fe20000001814 */
[----:B------:R-:W-:Y:S01]  /*6640*/  MOV R23, R81 ;  /* 0x0000005100177202 */ /* 0x000fe20000000f00 */
[----:B------:R-:W-:Y:S02]  /*6650*/  IMAD.MOV.U32 R31, RZ, RZ, R82 ;  /* 0x000000ffff1f7224 */ /* 0x000fe400078e0052 */
[----:B------:R-:W-:-:S04]  /*6660*/  IMAD.MOV.U32 R30, RZ, RZ, R83 ;  /* 0x000000ffff1e7224 */ /* 0x000fc800078e0053 */
[----:B---3--:R-:W-:Y:S01]  /*6670*/  HMMA.16816.F32 R80, R12, R44, R4 ;  /* 0x0000002c0c50723c */ /* 0x008fe20000001804 */
[----:B------:R-:W-:Y:S02]  /*6680*/  IMAD.MOV.U32 R45, RZ, RZ, R58 ;  /* 0x000000ffff2d7224 */ /* 0x000fe400078e003a */
[----:B------:R-:W-:-:S05]  /*6690*/  IMAD.MOV.U32 R44, RZ, RZ, R59 ;  /* 0x000000ffff2c7224 */ /* 0x000fca00078e003b */
[----:B------:R-:W-:Y:S01]  /*66a0*/  HMMA.16816.F32 R4, R16, R34, RZ ;  /* 0x000000221004723c */ /* 0x000fe200000018ff */
[----:B------:R-:W-:Y:S02]  /*66b0*/  IMAD.MOV.U32 R34, RZ, RZ, R56 ;  /* 0x000000ffff227224 */ /* 0x000fe400078e0038 */
[----:B------:R-:W-:-:S15]  /*66c0*/  IMAD.MOV.U32 R35, RZ, RZ, R57 ;  /* 0x000000ffff237224 */ /* 0x000fde00078e0039 */
[----:B------:R-:W-:-:S02]  /*66d0*/  NOP ;  /* 0x0000000000007918 */ /* 0x000fc40000000000 */
[----:B------:R-:W-:Y:S01]  /*66e0*/  HMMA.16816.F32 R56, R12, R46, R4 ;  /* 0x0000002e0c38723c */ /* 0x000fe20000001804 */
[----:B------:R-:W2:Y:S01]  /*66f0*/  LDC.U8 R4, c[0x0][0x4f8] ;  /* 0x00013e00ff047b82 */ /* 0x000ea20000000000 */
[----:B------:R-:W-:Y:S01]  /*6700*/  IMAD.MOV.U32 R5, RZ, RZ, R23 ;  /* 0x000000ffff057224 */ /* 0x000fe200078e0017 */
[----:B------:R-:W-:Y:S01]  /*6710*/  MOV R6, R28 ;  /* 0x0000001c00067202 */ /* 0x000fe20000000f00 */
[----:B------:R-:W3:Y:S01]  /*6720*/  LDSM.16.MT88.4 R20, [R176+0x10800] ;  /* 0x01080000b014783b */ /* 0x000ee20000004200 */
[----:B------:R-:W-:Y:S01]  /*6730*/  IMAD.MOV.U32 R7, RZ, RZ, R2 ;  /* 0x000000ffff077224 */ /* 0x000fe200078e0002 */
[----:B------:R-:W-:Y:S01]  /*6740*/  LOP3.LUT R2, R110, 0xffff, RZ, 0xc0, !PT ;  /* 0x0000ffff6e027812 */ /* 0x000fe200078ec0ff */
[----:B------:R-:W-:Y:S01]  /*6750*/  IMAD.MOV.U32 R46, RZ, RZ, R34 ;  /* 0x000000ffff2e7224 */ /* 0x000fe200078e0022 */
[----:B------:R-:W-:Y:S01]  /*6760*/  PRMT R28, R50, 0x7770, RZ ;  /* 0x00007770321c7816 */ /* 0x000fe200000000ff */
[----:B------:R-:W-:Y:S02]  /*6770*/  IMAD.MOV.U32 R110, RZ, RZ, R6 ;  /* 0x000000ffff6e7224 */ /* 0x000fe400078e0006 */
[----:B------:R-:W-:-:S02]  /*6780*/  IMAD.MOV.U32 R47, RZ, RZ, R7 ;  /* 0x000000ffff2f7224 */ /* 0x000fc400078e0007 */
[----:B------:R-:W-:Y:S01]  /*6790*/  IMAD.MOV.U32 R34, RZ, RZ, R32 ;  /* 0x000000ffff227224 */ /* 0x000fe200078e0020 */
[----:B------:R-:W-:Y:S02]  /*67a0*/  MOV R32, R54 ;  /* 0x0000003600207202 */ /* 0x000fe40000000f00 */
[C---:B--2---:R-:W-:Y:S01]  /*67b0*/  ISETP.GE.U32.AND P4, PT, R4.reuse, R108, PT ;  /* 0x0000006c0400720c */ /* 0x044fe20003f86070 */
[----:B------:R-:W-:Y:S01]  /*67c0*/  IMAD.MOV.U32 R108, RZ, RZ, R5 ;  /* 0x000000ffff6c7224 */ /* 0x000fe200078e0005 */
[C---:B------:R-:W-:Y:S01]  /*67d0*/  ISETP.GE.U32.AND P1, PT, R4.reuse, R109, PT ;  /* 0x0000006d0400720c */ /* 0x040fe20003f26070 */
[----:B------:R-:W-:Y:S01]  /*67e0*/  IMAD.MOV.U32 R109, RZ, RZ, R35 ;  /* 0x000000ffff6d7224 */ /* 0x000fe200078e0023 */
[----:B------:R-:W-:Y:S01]  /*67f0*/  ISETP.GE.U32.AND P5, PT, R4, R2, PT ;  /* 0x000000020400720c */ /* 0x000fe20003fa6070 */
[----:B------:R-:W-:Y:S01]  /*6800*/  IMAD.MOV.U32 R35, RZ, RZ, R55 ;  /* 0x000000ffff237224 */ /* 0x000fe200078e0037 */
[----:B-1----:R-:W-:Y:S01]  /*6810*/  HMMA.16816.F32 R4, R16, R24, RZ ;  /* 0x000000181004723c */ /* 0x002fe200000018ff */
[----:B------:R-:W-:Y:S01]  /*6820*/  PRMT R2, R210, 0x7770, RZ ;  /* 0x00007770d2027816 */ /* 0x000fe200000000ff */
[----:B------:R-:W-:Y:S01]  /*6830*/  IMAD.MOV.U32 R24, RZ, RZ, R52 ;  /* 0x000000ffff187224 */ /* 0x000fe200078e0034 */
[----:B------:R-:W1:Y:S01]  /*6840*/  LDC.U8 R210, c[0x0][0x4f8] ;  /* 0x00013e00ffd27b82 */ /* 0x000e620000000000 */
[----:B------:R-:W-:-:S03]  /*6850*/  IMAD.MOV.U32 R25, RZ, RZ, R53 ;  /* 0x000000ffff197224 */ /* 0x000fc600078e0035 */
[----:B------:R-:W-:Y:S02]  /*6860*/  @!P4 HADD2 R85, -R187.H0_H0, -RZ.H0_H0 ;  /* 0xa00000ffbb55c230 */ /* 0x000fe40000000900 */
[----:B------:R-:W-:Y:S02]  /*6870*/  @!P1 HADD2 R87, -R149.H0_H0, -RZ.H0_H0 ;  /* 0xa00000ff95579230 */ /* 0x000fe40000000900 */
[----:B------:R-:W-:Y:S01]  /*6880*/  @!P5 HADD2 R86, -R189.H0_H0, -RZ.H0_H0 ;  /* 0xa00000ffbd56d230 */ /* 0x000fe20000000900 */
[----:B------:R-:W-:Y:S01]  /*6890*/  @!P4 PRMT R187, R85, 0x5410, RZ ;  /* 0x0000541055bbc816 */ /* 0x000fe200000000ff */
[----:B------:R-:W-:Y:S01]  /*68a0*/  IMAD.MOV.U32 R85, RZ, RZ, R110 ;  /* 0x000000ffff557224 */ /* 0x000fe200078e006e */
[----:B------:R-:W-:Y:S01]  /*68b0*/  @!P1 PRMT R149, R87, 0x5410, RZ ;  /* 0x0000541057959816 */ /* 0x000fe200000000ff */
[----:B------:R-:W-:Y:S01]  /*68c0*/  IMAD.MOV.U32 R87, RZ, RZ, R108 ;  /* 0x000000ffff577224 */ /* 0x000fe200078e006c */
[----:B------:R-:W-:Y:S02]  /*68d0*/  @!P5 PRMT R189, R86, 0x5410, RZ ;  /* 0x0000541056bdd816 */ /* 0x000fe400000000ff */
[----:B------:R-:W-:Y:S01]  /*68e0*/  MOV R86, R24 ;  /* 0x0000001800567202 */ /* 0x000fe20000000f00 */
[----:B------:R-:W-:Y:S01]  /*68f0*/  STG.E.U16 desc[UR16][R192.64], R149 ;  /* 0x00000095c0007986 */ /* 0x000fe2000c101510 */
[----:B---3--:R-:W-:Y:S01]  /*6900*/  HMMA.16816.F32 R52, R12, R20, R4 ;  /* 0x000000140c34723c */ /* 0x008fe20000001804 */
[----:B------:R-:W-:-:S02]  /*6910*/  IMAD.MOV.U32 R21, RZ, RZ, R48 ;  /* 0x000000ffff157224 */ /* 0x000fc400078e0030 */
[----:B------:R-:W-:Y:S01]  /*6920*/  STG.E.U16 desc[UR16][R192.64+0x2], R189 ;  /* 0x000002bdc0007986 */ /* 0x000fe2000c101510 */
[----:B-1----:R-:W-:-:S04]  /*6930*/  ISETP.GE.U32.AND P3, PT, R210, R28, PT ;  /* 0x0000001cd200720c */ /* 0x002fc80003f66070 */
[----:B------:R-:W-:Y:S01]  /*6940*/  HMMA.16816.F32 R4, R16, R26, RZ ;  /* 0x0000001a1004723c */ /* 0x000fe200000018ff */
[----:B------:R-:W-:Y:S01]  /*6950*/  IMAD.MOV.U32 R27, RZ, RZ, R49 ;  /* 0x000000ffff1b7224 */ /* 0x000fe200078e0031 */
[-C--:B------:R-:W-:Y:S01]  /*6960*/  ISETP.GT.U32.AND P1, PT, R163, R210.reuse, PT ;  /* 0x000000d2a300720c */ /* 0x080fe20003f24070 */
[----:B------:R-:W-:Y:S01]  /*6970*/  IMAD.MOV.U32 R28, RZ, RZ, R21 ;  /* 0x000000ffff1c7224 */ /* 0x000fe200078e0015 */
[----:B------:R-:W-:Y:S01]  /*6980*/  ISETP.GT.U32.AND P5, PT, R164, R210, PT ;  /* 0x000000d2a400720c */ /* 0x000fe20003fa4070 */
[----:B------:R-:W-:Y:S01]  /*6990*/  IMAD.MOV.U32 R163, RZ, RZ, R27 ;  /* 0x000000ffffa37224 */ /* 0x000fe200078e001b */
[----:B------:R-:W-:Y:S01]  /*69a0*/  ISETP.GE.U32.AND P4, PT, R210, R111, PT ;  /* 0x0000006fd200720c */ /* 0x000fe20003f86070 */
[----:B------:R-:W-:Y:S02]  /*69b0*/  IMAD.MOV.U32 R164, RZ, RZ, R25 ;  /* 0x000000ffffa47224 */ /* 0x000fe400078e0019 */
[----:B------:R-:W-:Y:S01]  /*69c0*/  LDSM.16.MT88.4 R24, [R0+0x4800] ;  /* 0x004800000018783b */ /* 0x000fe20000004200 */
[----:B------:R-:W-:-:S05]  /*69d0*/  @!P3 HADD2 R168, -R199.H0_H0, -RZ.H0_H0 ;  /* 0xa00000ffc7a8b230 */ /* 0x000fca0000000900 */
[----:B------:R-:W-:Y:S01]  /*69e0*/  @P1 HADD2 R167, -R197.H0_H0, -RZ.H0_H0 ;  /* 0xa00000ffc5a71230 */ /* 0x000fe20000000900 */
[----:B------:R-:W-:Y:S01]  /*69f0*/  @!P3 PRMT R199, R168, 0x5410, RZ ;  /* 0x00005410a8c7b816 */ /* 0x000fe200000000ff */
[----:B------:R-:W-:Y:S02]  /*6a00*/  IMAD.MOV.U32 R168, RZ, RZ, R164 ;  /* 0x000000ffffa87224 */ /* 0x000fe400078e00a4 */
[----:B------:R-:W-:Y:S01]  /*6a10*/  @!P4 HADD2 R166, -R180.H0_H0, -RZ.H0_H0 ;  /* 0xa00000ffb4a6c230 */ /* 0x000fe20000000900 */
[----:B------:R-:W-:Y:S01]  /*6a20*/  HMMA.16816.F32 R48, R12, R22, R4 ;  /* 0x000000160c30723c */ /* 0x000fe20000001804 */
[----:B------:R-:W1:Y:S01]  /*6a30*/  LDSM.16.MT88.4 R20, [R0+0x4000] ;  /* 0x004000000014783b */ /* 0x000e620000004200 */
[----:B------:R-:W-:Y:S01]  /*6a40*/  @P1 PRMT R197, R167, 0x5410, RZ ;  /* 0x00005410a7c51816 */ /* 0x000fe200000000ff */
[----:B------:R-:W-:Y:S01]  /*6a50*/  IMAD.MOV.U32 R164, RZ, RZ, R47 ;  /* 0x000000ffffa47224 */ /* 0x000fe200078e002f */
[----:B------:R-:W-:Y:S01]  /*6a60*/  @!P4 PRMT R180, R166, 0x5410, RZ ;  /* 0x00005410a6b4c816 */ /* 0x000fe200000000ff */
[----:B------:R-:W-:Y:S01]  /*6a70*/  IMAD.MOV.U32 R166, RZ, RZ, R109 ;  /* 0x000000ffffa67224 */ /* 0x000fe200078e006d */
[----:B------:R-:W-:Y:S01]  /*6a80*/  ISETP.GT.U32.AND P4, PT, R165, R210, PT ;  /* 0x000000d2a500720c */ /* 0x000fe20003f84070 */
[----:B------:R-:W-:Y:S01]  /*6a90*/  IMAD.MOV.U32 R165, RZ, RZ, R34 ;  /* 0x000000ffffa57224 */ /* 0x000fe200078e0022 */
[----:B------:R-:W-:Y:S01]  /*6aa0*/  ISETP.GE.U32.AND P1, PT, R210, R162, PT ;  /* 0x000000a2d200720c */ /* 0x000fe20003f26070 */
[----:B------:R-:W-:Y:S01]  /*6ab0*/  IMAD.MOV.U32 R167, RZ, RZ, R166 ;  /* 0x000000ffffa77224 */ /* 0x000fe200078e00a6 */
[----:B------:R-:W-:Y:S01]  /*6ac0*/  MOV R47, R31 ;  /* 0x0000001f002f7202 */ /* 0x000fe20000000f00 */
[----:B------:R-:W-:-:S02]  /*6ad0*/  IMAD.MOV.U32 R162, RZ, RZ, R165 ;  /* 0x000000ffffa27224 */ /* 0x000fc400078e00a5 */
[----:B------:R-:W-:Y:S02]  /*6ae0*/  @P5 HADD2 R169, -R198.H0_H0, -RZ.H0_H0 ;  /* 0xa00000ffc6a95230 */ /* 0x000fe40000000900 */
[----:B------:R-:W-:Y:S01]  /*6af0*/  IMAD.MOV.U32 R165, RZ, RZ, R163 ;  /* 0x000000ffffa57224 */ /* 0x000fe200078e00a3 */
[C---:B------:R-:W-:Y:S01]  /*6b00*/  ISETP.GE.U32.AND P3, PT, R210.reuse, R2, PT ;  /* 0x00000002d200720c */ /* 0x040fe20003f66070 */
[----:B------:R-:W-:Y:S02]  /*6b10*/  IMAD.MOV.U32 R166, RZ, RZ, R46 ;  /* 0x000000ffffa67224 */ /* 0x000fe400078e002e */
[----:B------:R-:W-:Y:S01]  /*6b20*/  IMAD.MOV.U32 R163, RZ, RZ, R44 ;  /* 0x000000ffffa37224 */ /* 0x000fe200078e002c */
[----:B------:R-:W-:Y:S01]  /*6b30*/  @P5 PRMT R198, R169, 0x5410, RZ ;  /* 0x00005410a9c65816 */ /* 0x000fe200000000ff */
[----:B------:R-:W-:Y:S02]  /*6b40*/  @P4 HADD2 R170, -R196.H0_H0, -RZ.H0_H0 ;  /* 0xa00000ffc4aa4230 */ /* 0x000fe40000000900 */
[----:B------:R-:W-:Y:S01]  /*6b50*/  IMAD.MOV.U32 R46, RZ, RZ, R30 ;  /* 0x000000ffff2e7224 */ /* 0x000fe200078e001e */
[----:B------:R-:W-:Y:S01]  /*6b60*/  ISETP.GE.U32.AND P5, PT, R210, R160, PT ;  /* 0x000000a0d200720c */ /* 0x000fe20003fa6070 */
[----:B------:R-:W-:-:S02]  /*6b70*/  IMAD.MOV.U32 R44, RZ, RZ, R29 ;  /* 0x000000ffff2c7224 */ /* 0x000fc400078e001d */
[----:B------:R-:W-:Y:S01]  /*6b80*/  @!P1 HADD2 R209, -R190.H0_H0, -RZ.H0_H0 ;  /* 0xa00000ffbed19230 */ /* 0x000fe20000000900 */
[----:B------:R-:W-:Y:S01]  /*6b90*/  @P4 PRMT R196, R170, 0x5410, RZ ;  /* 0x00005410aac44816 */ /* 0x000fe200000000ff */
[----:B------:R-:W-:Y:S01]  /*6ba0*/  IMAD.MOV.U32 R2, RZ, RZ, R91 ;  /* 0x000000ffff027224 */ /* 0x000fe200078e005b */
[C---:B------:R-:W-:Y:S01]  /*6bb0*/  ISETP.GE.U32.AND P4, PT, R210.reuse, R161, PT ;  /* 0x000000a1d200720c */ /* 0x040fe20003f86070 */
[----:B------:R-:W-:Y:S01]  /*6bc0*/  @!P3 HADD2 R219, -R178.H0_H0, -RZ.H0_H0 ;  /* 0xa00000ffb2dbb230 */ /* 0x000fe20000000900 */
[----:B------:R-:W-:Y:S02]  /*6bd0*/  @!P1 PRMT R190, R209, 0x5410, RZ ;  /* 0x00005410d1be9816 */ /* 0x000fe400000000ff */
[----:B------:R-:W-:Y:S02]  /*6be0*/  ISETP.GT.U32.AND P1, PT, R245, R210, PT ;  /* 0x000000d2f500720c */ /* 0x000fe40003f24070 */
[----:B------:R-:W-:Y:S01]  /*6bf0*/  @!P3 PRMT R178, R219, 0x5410, RZ ;  /* 0x00005410dbb2b816 */ /* 0x000fe200000000ff */
[----:B------:R-:W-:Y:S01]  /*6c00*/  @!P5 HADD2 R218, -R179.H0_H0, -RZ.H0_H0 ;  /* 0xa00000ffb3dad230 */ /* 0x000fe20000000900 */
[----:B------:R-:W-:-:S05]  /*6c10*/  ISETP.GE.U32.AND P3, PT, R210, R202, PT ;  /* 0x000000cad200720c */ /* 0x000fca0003f66070 */
[----:B------:R-:W-:Y:S01]  /*6c20*/  @!P4 HADD2 R216, -R185.H0_H0, -RZ.H0_H0 ;  /* 0xa00000ffb9d8c230 */ /* 0x000fe20000000900 */
[----:B------:R-:W-:Y:S01]  /*6c30*/  @!P5 PRMT R179, R218, 0x5410, RZ ;  /* 0x00005410dab3d816 */ /* 0x000fe200000000ff */
[----:B-1----:R-:W-:Y:S01]  /*6c40*/  HMMA.16816.F32 R4, R16, R20, RZ ;  /* 0x000000141004723c */ /* 0x002fe200000018ff */
[----:B------:R-:W-:Y:S01]  /*6c50*/  IMAD.MOV.U32 R21, RZ, RZ, R35 ;  /* 0x000000ffff157224 */ /* 0x000fe200078e0023 */
[-C--:B------:R-:W-:Y:S01]  /*6c60*/  ISETP.GT.U32.AND P5, PT, R246, R210.reuse, PT ;  /* 0x000000d2f600720c */ /* 0x080fe20003fa4070 */
[----:B------:R-:W-:Y:S01]  /*6c70*/  @P1 HADD2 R217, -R177.H0_H0, -RZ.H0_H0 ;  /* 0xa00000ffb1d91230 */ /* 0x000fe20000000900 */
[----:B------:R-:W-:Y:S02]  /*6c80*/  @!P4 PRMT R185, R216, 0x5410, RZ ;  /* 0x00005410d8b9c816 */ /* 0x000fe400000000ff */
[----:B------:R-:W-:Y:S01]  /*6c90*/  ISETP.GT.U32.AND P4, PT, R247, R210, PT ;  /* 0x000000d2f700720c */ /* 0x000fe20003f84070 */
[----:B------:R-:W-:Y:S01]  /*6ca0*/  @!P3 HADD2 R223, -R148.H0_H0, -RZ.H0_H0 ;  /* 0xa00000ff94dfb230 */ /* 0x000fe20000000900 */
[----:B------:R-:W-:-:S02]  /*6cb0*/  @P1 PRMT R177, R217, 0x5410, RZ ;  /* 0x00005410d9b11816 */ /* 0x000fc400000000ff */
[----:B------:R-:W-:Y:S02]  /*6cc0*/  ISETP.GE.U32.AND P1, PT, R210, R200, PT ;  /* 0x000000c8d200720c */ /* 0x000fe40003f26070 */
[----:B------:R-:W-:Y:S02]  /*6cd0*/  @!P3 PRMT R148, R223, 0x5410, RZ ;  /* 0x00005410df94b816 */ /* 0x000fe400000000ff */
[----:B------:R-:W-:Y:S01]  /*6ce0*/  ISETP.GT.U32.AND P3, PT, R205, R210, PT ;  /* 0x000000d2cd00720c */ /* 0x000fe20003f64070 */
[----:B------:R-:W-:-:S04]  /*6cf0*/  @P5 HADD2 R220, -R150.H0_H0, -RZ.H0_H0 ;  /* 0xa00000ff96dc5230 */ /* 0x000fc80000000900 */
[----:B------:R-:W-:Y:S01]  /*6d00*/  @P4 HADD2 R221, -R151.H0_H0, -RZ.H0_H0 ;  /* 0xa00000ff97dd4230 */ /* 0x000fe20000000900 */
[----:B------:R-:W-:Y:S01]  /*6d10*/  HMMA.16816.F32 R108, R12, R24, R4 ;  /* 0x000000180c6c723c */ /* 0x000fe20000001804 */
[----:B------:R-:W-:Y:S01]  /*6d20*/  IMAD.MOV.U32 R24, RZ, RZ, R32 ;  /* 0x000000ffff187224 */ /* 0x000fe200078e0020 */
[----:B------:R-:W-:Y:S01]  /*6d30*/  MOV R25, R33 ;  /* 0x0000002100197202 */ /* 0x000fe20000000f00 */
[----:B------:R-:W-:Y:S01]  /*6d40*/  @!P1 HADD2 R222, -R146.H0_H0, -RZ.H0_H0 ;  /* 0xa00000ff92de9230 */ /* 0x000fe20000000900 */
[----:B------:R-:W-:Y:S01]  /*6d50*/  @P5 PRMT R150, R220, 0x5410, RZ ;  /* 0x00005410dc965816 */ /* 0x000fe200000000ff */
[----:B------:R-:W-:Y:S01]  /*6d60*/  IMAD.MOV.U32 R160, RZ, RZ, R24 ;  /* 0x000000ffffa07224 */ /* 0x000fe200078e0018 */
[----:B------:R-:W-:Y:S01]  /*6d70*/  ISETP.GE.U32.AND P5, PT, R210, R203, PT ;  /* 0x000000cbd200720c */ /* 0x000fe20003fa6070 */
[----:B------:R-:W-:Y:S01]  /*6d80*/  IMAD.MOV.U32 R169, RZ, RZ, R25 ;  /* 0x000000ffffa97224 */ /* 0x000fe200078e0019 */
[----:B------:R-:W-:Y:S01]  /*6d90*/  HMMA.16816.F32 R4, R16, R22, RZ ;  /* 0x000000161004723c */ /* 0x000fe200000018ff */
[----:B------:R-:W-:Y:S01]  /*6da0*/  IMAD.MOV.U32 R24, RZ, RZ, R92 ;  /* 0x000000ffff187224 */ /* 0x000fe200078e005c */
[----:B------:R-:W-:Y:S01]  /*6db0*/  @P4 PRMT R151, R221, 0x5410, RZ ;  /* 0x00005410dd974816 */ /* 0x000fe200000000ff */
[----:B------:R-:W-:-:S02]  /*6dc0*/  IMAD.MOV.U32 R25, RZ, RZ, R93 ;  /* 0x000000ffff197224 */ /* 0x000fc400078e005d */
[----:B------:R-:W-:Y:S02]  /*6dd0*/  @P3 HADD2 R225, -R143.H0_H0, -RZ.H0_H0 ;  /* 0xa00000ff8fe13230 */ /* 0x000fe40000000900 */
[----:B------:R-:W-:Y:S01]  /*6de0*/  IMAD.MOV.U32 R92, RZ, RZ, R88 ;  /* 0x000000ffff5c7224 */ /* 0x000fe200078e0058 */
[----:B------:R-:W-:Y:S01]  /*6df0*/  @!P1 PRMT R146, R222, 0x5410, RZ ;  /* 0x00005410de929816 */ /* 0x000fe200000000ff */
[----:B------:R-:W-:Y:S01]  /*6e00*/  IMAD.MOV.U32 R93, RZ, RZ, R89 ;  /* 0x000000ffff5d7224 */ /* 0x000fe200078e0059 */
[----:B------:R-:W-:Y:S02]  /*6e10*/  ISETP.GT.U32.AND P1, PT, R204, R210, PT ;  /* 0x000000d2cc00720c */ /* 0x000fe40003f24070 */
[----:B------:R-:W-:Y:S01]  /*6e20*/  @P3 PRMT R143, R225, 0x5410, RZ ;  /* 0x00005410e18f3816 */ /* 0x000fe200000000ff */
[----:B------:R-:W-:Y:S01]  /*6e30*/  @!P5 HADD2 R224, -R145.H0_H0, -RZ.H0_H0 ;  /* 0xa00000ff91e0d230 */ /* 0x000fe20000000900 */
[----:B------:R-:W-:-:S04]  /*6e40*/  ISETP.GE.U32.AND P3, PT, R210, R62, PT ;  /* 0x0000003ed200720c */ /* 0x000fc80003f66070 */
[----:B------:R-:W-:Y:S02]  /*6e50*/  @!P5 PRMT R145, R224, 0x5410, RZ ;  /* 0x00005410e091d816 */ /* 0x000fe400000000ff */
[----:B------:R-:W-:Y:S01]  /*6e60*/  ISETP.GT.U32.AND P5, PT, R206, R210, PT ;  /* 0x000000d2ce00720c */ /* 0x000fe20003fa4070 */
[----:B------:R-:W-:Y:S01]  /*6e70*/  HMMA.16816.F32 R32, R12, R26, R4 ;  /* 0x0000001a0c20723c */ /* 0x000fe20000001804 */
[----:B------:R-:W1:Y:S01]  /*6e80*/  LDSM.16.MT88.4 R4, [R84+0x4000] ;  /* 0x004000005404783b */ /* 0x000e620000004200 */
[----:B------:R-:W-:Y:S01]  /*6e90*/  IMAD.MOV.U32 R27, RZ, RZ, R21 ;  /* 0x000000ffff1b7224 */ /* 0x000fe200078e0015 */
[----:B------:R-:W-:Y:S01]  /*6ea0*/  MOV R26, R86 ;  /* 0x00000056001a7202 */ /* 0x000fe20000000f00 */
[----:B------:R-:W-:Y:S02]  /*6eb0*/  IMAD.MOV.U32 R86, RZ, RZ, R45 ;  /* 0x000000ffff567224 */ /* 0x000fe400078e002d */
[----:B------:R-:W-:Y:S02]  /*6ec0*/  @!P3 HADD2 R232, -R138.H0_H0, -RZ.H0_H0 ;  /* 0xa00000ff8ae8b230 */ /* 0x000fe40000000900 */
[----:B------:R-:W-:-:S02]  /*6ed0*/  IMAD.MOV.U32 R161, RZ, RZ, R27 ;  /* 0x000000ffffa17224 */ /* 0x000fc400078e001b */
[----:B------:R-:W-:Y:S02]  /*6ee0*/  @P1 HADD2 R227, -R142.H0_H0, -RZ.H0_H0 ;  /* 0xa00000ff8ee31230 */ /* 0x000fe40000000900 */
[----:B------:R-:W-:Y:S02]  /*6ef0*/  IMAD.MOV.U32 R27, RZ, RZ, R28 ;  /* 0x000000ffff1b7224 */ /* 0x000fe400078e001c */
[----:B------:R-:W-:Y:S02]  /*6f00*/  IMAD.MOV.U32 R45, RZ, RZ, R90 ;  /* 0x000000ffff2d7224 */ /* 0x000fe400078e005a */
[----:B------:R-:W-:Y:S01]  /*6f10*/  @P5 HADD2 R231, -R141.H0_H0, -RZ.H0_H0 ;  /* 0xa00000ff8de75230 */ /* 0x000fe20000000900 */
[----:B------:R-:W-:Y:S02]  /*6f20*/  @!P3 PRMT R138, R232, 0x5410, RZ ;  /* 0x00005410e88ab816 */ /* 0x000fe400000000ff */
[----:B------:R-:W-:Y:S02]  /*6f30*/  ISETP.GT.U32.AND P3, PT, R244, R210, PT ;  /* 0x000000d2f400720c */ /* 0x000fe40003f64070 */
[----:B------:R-:W-:-:S02]  /*6f40*/  @P5 PRMT R141, R231, 0x5410, RZ ;  /* 0x00005410e78d5816 */ /* 0x000fc400000000ff */
[----:B------:R-:W-:Y:S02]  /*6f50*/  @P1 PRMT R142, R227, 0x5410, RZ ;  /* 0x00005410e38e1816 */ /* 0x000fe400000000ff */
[----:B------:R-:W-:-:S07]  /*6f60*/  ISETP.GE.U32.AND P1, PT, R210, R63, PT ;  /* 0x0000003fd200720c */ /* 0x000fce0003f26070 */
[----:B------:R-:W-:-:S05]  /*6f70*/  @P3 HADD2 R238, -R118.H0_H0, -RZ.H0_H0 ;  /* 0xa00000ff76ee3230 */ /* 0x000fca0000000900 */
[----:B------:R-:W-:Y:S01]  /*6f80*/  @P3 PRMT R118, R238, 0x5410, RZ ;  /* 0x00005410ee763816 */ /* 0x000fe200000000ff */
[----:B------:R-:W-:-:S05]  /*6f90*/  @!P1 HADD2 R233, -R137.H0_H0, -RZ.H0_H0 ;  /* 0xa00000ff89e99230 */ /* 0x000fca0000000900 */
[----:B------:R-:W-:Y:S02]  /*6fa0*/  @!P1 PRMT R137, R233, 0x5410, RZ ;  /* 0x00005410e9899816 */ /* 0x000fe400000000ff */
[----:B------:R-:W-:Y:S01]  /*6fb0*/  ISETP.GT.U32.AND P1, PT, R215, R210, PT ;  /* 0x000000d2d700720c */ /* 0x000fe20003f24070 */
[C---:B-1----:R-:W-:Y:S08]  /*6fc0*/  HMMA.16816.F32 R20, R16.reuse, R4, RZ ;  /* 0x000000041014723c */ /* 0x042ff000000018ff */
[----:B------:R-:W-:Y:S01]  /*6fd0*/  HMMA.16816.F32 R16, R16, R6, RZ ;  /* 0x000000061010723c */ /* 0x000fe200000018ff */
[----:B------:R-:W1:Y:S03]  /*6fe0*/  LDSM.16.MT88.4 R4, [R84+0x4800] ;  /* 0x004800005404783b */ /* 0x000e660000004200 */
[----:B------:R-:W-:-:S05]  /*6ff0*/  @P1 HADD2 R239, -R117.H0_H0, -RZ.H0_H0 ;  /* 0xa00000ff75ef1230 */ /* 0x000fca0000000900 */
[----:B------:R-:W-:-:S03]  /*7000*/  @P1 PRMT R117, R239, 0x5410, RZ ;  /* 0x00005410ef751816 */ /* 0x000fc600000000ff */
[C---:B-1----:R-:W-:Y:S08]  /*7010*/  HMMA.16816.F32 R28, R12.reuse, R4, R20 ;  /* 0x000000040c1c723c */ /* 0x042ff00000001814 */
[----:B------:R-:W-:Y:S01]  /*7020*/  HMMA.16816.F32 R20, R12, R6, R16 ;  /* 0x000000060c14723c */ /* 0x000fe20000001810 */
[----:B------:R-:W1:Y:S01]  /*7030*/  LDSM.16.MT88.4 R4, [R176+0xd000] ;  /* 0x00d00000b004783b */ /* 0x000e620000004200 */
[----:B------:R-:W-:Y:S01]  /*7040*/  IMAD.MOV.U32 R18, RZ, RZ, R86 ;  /* 0x000000ffff127224 */ /* 0x000fe200078e0056 */
[----:B------:R-:W-:Y:S01]  /*7050*/  MOV R19, R46 ;  /* 0x0000002e00137202 */ /* 0x000fe20000000f00 */
[----:B------:R-:W-:Y:S01]  /*7060*/  IMAD.MOV.U32 R86, RZ, RZ, R47 ;  /* 0x000000ffff567224 */ /* 0x000fe200078e002f */
[----:B------:R-:W2:Y:S01]  /*7070*/  LDSM.16.MT88.4 R12, [R0+0x1000] ;  /* 0x00100000000c783b */ /* 0x000ea20000004200 */
[----:B------:R-:W-:-:S02]  /*7080*/  IMAD.MOV.U32 R17, RZ, RZ, R27 ;  /* 0x000000ffff117224 */ /* 0x000fc400078e001b */
[----:B------:R-:W-:Y:S02]  /*7090*/  IMAD.MOV.U32 R16, RZ, RZ, R162 ;  /* 0x000000ffff107224 */ /* 0x000fe400078e00a2 */
[----:B------:R-:W-:Y:S01]  /*70a0*/  IMAD.MOV.U32 R162, RZ, RZ, R168 ;  /* 0x000000ffffa27224 */ /* 0x000fe200078e00a8 */
[C---:B-1----:R-:W-:Y:S08]  /*70b0*/  HMMA.16816.F32 R120, R8.reuse, R4, R120 ;  /* 0x000000040878723c */ /* 0x042ff00000001878 */
[----:B------:R-:W-:Y:S01]  /*70c0*/  HMMA.16816.F32 R88, R8, R6, R112 ;  /* 0x000000060858723c */ /* 0x000fe20000001870 */
[----:B------:R-:W1:Y:S01]  /*70d0*/  LDSM.16.MT88.4 R4, [R84+0x1000] ;  /* 0x001000005404783b */ /* 0x000e620000004200 */
[----:B------:R-:W-:Y:S01]  /*70e0*/  MOV R115, R160 ;  /* 0x000000a000737202 */ /* 0x000fe20000000f00 */
[----:B------:R-:W-:-:S02]  /*70f0*/  IMAD.MOV.U32 R113, RZ, RZ, R44 ;  /* 0x000000ffff717224 */ /* 0x000fc400078e002c */
[----:B------:R-:W-:Y:S01]  /*7100*/  IMAD.MOV.U32 R112, RZ, RZ, R45 ;  /* 0x000000ffff707224 */ /* 0x000fe200078e002d */
[----:B------:R-:W-:Y:S01]  /*7110*/  MOV R245, R115 ;  /* 0x0000007300f57202 */ /* 0x000fe20000000f00 */
[----:B------:R-:W-:Y:S01]  /*7120*/  IMAD.MOV.U32 R160, RZ, RZ, R167 ;  /* 0x000000ffffa07224 */ /* 0x000fe200078e00a7 */
[C---:B--2---:R-:W-:Y:S01]  /*7130*/  HMMA.16816.F32 R44, R8.reuse, R12, R156 ;  /* 0x0000000c082c723c */ /* 0x044fe2000000189c */
[----:B------:R-:W-:Y:S02]  /*7140*/  IMAD.MOV.U32 R167, RZ, RZ, R26 ;  /* 0x000000ffffa77224 */ /* 0x000fe400078e001a */
[----:B------:R-:W-:Y:S02]  /*7150*/  IMAD.MOV.U32 R156, RZ, RZ, R24 ;  /* 0x000000ffff9c7224 */ /* 0x000fe400078e0018 */
[----:B------:R-:W-:Y:S02]  /*7160*/  IMAD.MOV.U32 R157, RZ, RZ, R25 ;  /* 0x000000ffff9d7224 */ /* 0x000fe400078e0019 */
[----:B------:R-:W-:Y:S01]  /*7170*/  IMAD.MOV.U32 R158, RZ, RZ, R92 ;  /* 0x000000ffff9e7224 */ /* 0x000fe200078e005c */
[----:B------:R-:W-:Y:S01]  /*7180*/  HMMA.16816.F32 R24, R8, R14, R152 ;  /* 0x0000000e0818723c */ /* 0x000fe20000001898 */
[----:B------:R-:W-:Y:S01]  /*7190*/  IMAD.MOV.U32 R159, RZ, RZ, R93 ;  /* 0x000000ffff9f7224 */ /* 0x000fe200078e005d */
[----:B------:R-:W-:Y:S01]  /*71a0*/  MOV R153, R94 ;  /* 0x0000005e00997202 */ /* 0x000fe20000000f00 */
[----:B------:R-:W-:Y:S01]  /*71b0*/  IMAD.MOV.U32 R154, RZ, RZ, R95 ;  /* 0x000000ffff9a7224 */ /* 0x000fe200078e005f */
[----:B------:R-:W2:Y:S01]  /*71c0*/  LDSM.16.MT88.4 R12, [R176+0xf000] ;  /* 0x00f00000b00c783b */ /* 0x000ea20000004200 */
[----:B------:R-:W-:-:S02]  /*71d0*/  IMAD.MOV.U32 R114, RZ, RZ, R169 ;  /* 0x000000ffff727224 */ /* 0x000fc400078e00a9 */
[----:B------:R-:W-:Y:S02]  /*71e0*/  IMAD.MOV.U32 R155, RZ, RZ, R171 ;  /* 0x000000ffff9b7224 */ /* 0x000fe400078e00ab */
[----:B------:R-:W-:Y:S01]  /*71f0*/  IMAD.MOV.U32 R209, RZ, RZ, R114 ;  /* 0x000000ffffd17224 */ /* 0x000fe200078e0072 */
[C---:B-1----:R-:W-:Y:S01]  /*7200*/  HMMA.16816.F32 R92, R8.reuse, R4, R124 ;  /* 0x00000004085c723c */ /* 0x042fe2000000187c */
[----:B------:R-:W-:Y:S02]  /*7210*/  IMAD.MOV.U32 R127, RZ, RZ, R156 ;  /* 0x000000ffff7f7224 */ /* 0x000fe400078e009c */
[----:B------:R-:W-:Y:S02]  /*7220*/  IMAD.MOV.U32 R124, RZ, RZ, R157 ;  /* 0x000000ffff7c7224 */ /* 0x000fe400078e009d */
[----:B------:R-:W-:Y:S02]  /*7230*/  IMAD.MOV.U32 R125, RZ, RZ, R158 ;  /* 0x000000ffff7d7224 */ /* 0x000fe400078e009e */
[----:B------:R-:W-:Y:S01]  /*7240*/  IMAD.MOV.U32 R126, RZ, RZ, R159 ;  /* 0x000000ffff7e7224 */ /* 0x000fe200078e009f */
[----:B------:R-:W-:Y:S01]  /*7250*/  HMMA.16816.F32 R128, R8, R6, R128 ;  /* 0x000000060880723c */ /* 0x000fe20000001880 */
[----:B------:R-:W1:Y:S01]  /*7260*/  LDSM.16.MT88.4 R4, [R0+0x3000] ;  /* 0x003000000004783b */ /* 0x000e620000004200 */
[----:B------:R-:W-:-:S04]  /*7270*/  IMAD.MOV.U32 R216, RZ, RZ, R127 ;  /* 0x000000ffffd87224 */ /* 0x000fc800078e007f */
[----:B------:R-:W-:Y:S02]  /*7280*/  FADD.FTZ R2, R2, R216 ;  /* 0x000000d802027221 */ /* 0x000fe40000010000 */
[C---:B--2---:R-:W-:Y:S08]  /*7290*/  HMMA.16816.F32 R172, R8.reuse, R12, R172 ;  /* 0x0000000c08ac723c */ /* 0x044ff000000018ac */
[----:B------:R-:W-:Y:S01]  /*72a0*/  HMMA.16816.F32 R168, R8, R14, R96 ;  /* 0x0000000e08a8723c */ /* 0x000fe20000001860 */
        /* <DEDUP_REMOVED lines=8> */
[----:B------:R-:W-:Y:S01]  /*7330*/  IMAD.MOV.U32 R67, RZ, RZ, R153 ;  /* 0x000000ffff437224 */ /* 0x000fe200078e0099 */
[----:B------:R-:W-:Y:S01]  /*7340*/  MOV R66, R154 ;  /* 0x0000009a00427202 */ /* 0x000fe20000000f00 */
[----:B------:R-:W-:-:S02]  /*7350*/  IMAD.MOV.U32 R65, RZ, RZ, R155 ;  /* 0x000000ffff417224 */ /* 0x000fc400078e009b */
[----:B------:R-:W-:Y:S02]  /*7360*/  IMAD.MOV.U32 R64, RZ, RZ, R161 ;  /* 0x000000ffff407224 */ /* 0x000fe400078e00a1 */
[C---:B--2---:R-:W-:Y:S01]  /*7370*/  HMMA.16816.F32 R152, R8.reuse, R12, R80 ;  /* 0x0000000c0898723c */ /* 0x044fe20000001850 */
[----:B------:R-:W-:Y:S01]  /*7380*/  MOV R80, R160 ;  /* 0x000000a000507202 */ /* 0x000fe20000000f00 */
[----:B------:R-:W-:Y:S02]  /*7390*/  IMAD.MOV.U32 R81, RZ, RZ, R162 ;  /* 0x000000ffff517224 */ /* 0x000fe400078e00a2 */
[----:B------:R-:W-:Y:S02]  /*73a0*/  IMAD.MOV.U32 R82, RZ, RZ, R167 ;  /* 0x000000ffff527224 */ /* 0x000fe400078e00a7 */
[----:B------:R-:W-:Y:S02]  /*73b0*/  IMAD.MOV.U32 R83, RZ, RZ, R165 ;  /* 0x000000ffff537224 */ /* 0x000fe400078e00a5 */
[----:B------:R-:W-:Y:S01]  /*73c0*/  HMMA.16816.F32 R156, R8, R14, R56 ;  /* 0x0000000e089c723c */ /* 0x000fe20000001838 */
[----:B------:R-:W-:Y:S01]  /*73d0*/  IMAD.MOV.U32 R57, RZ, RZ, R166 ;  /* 0x000000ffff397224 */ /* 0x000fe200078e00a6 */
[----:B------:R-:W2:Y:S01]  /*73e0*/  LDSM.16.MT88.4 R12, [R0+0x5000] ;  /* 0x00500000000c783b */ /* 0x000ea20000004200 */
[----:B------:R-:W-:-:S02]  /*73f0*/  IMAD.MOV.U32 R58, RZ, RZ, R164 ;  /* 0x000000ffff3a7224 */ /* 0x000fc400078e00a4 */
[----:B------:R-:W-:-:S03]  /*7400*/  IMAD.MOV.U32 R59, RZ, RZ, R163 ;  /* 0x000000ffff3b7224 */ /* 0x000fc600078e00a3 */
[C---:B-1----:R-:W-:Y:S08]  /*7410*/  HMMA.16816.F32 R160, R8.reuse, R4, R52 ;  /* 0x0000000408a0723c */ /* 0x042ff00000001834 */
[C---:B------:R-:W-:Y:S01]  /*7420*/  HMMA.16816.F32 R164, R8.reuse, R6, R48 ;  /* 0x0000000608a4723c */ /* 0x040fe20000001830 */
[----:B------:R-:W1:Y:S04]  /*7430*/  LDSM.16.MT88.4 R4, [R84+0x5000] ;  /* 0x005000005404783b */ /* 0x000e680000004200 */
[----:B------:R-:W3:Y:S03]  /*7440*/  LDSM.16.MT88.4 R48, [R0+0x1800] ;  /* 0x001800000030783b */ /* 0x000ee60000004200 */
[C---:B--2---:R-:W-:Y:S08]  /*7450*/  HMMA.16816.F32 R108, R8.reuse, R12, R108 ;  /* 0x0000000c086c723c */ /* 0x044ff0000000186c */
[----:B------:R-:W-:Y:S01]  /*7460*/  HMMA.16816.F32 R12, R8, R14, R32 ;  /* 0x0000000e080c723c */ /* 0x000fe20000001820 */
[----:B------:R-:W-:-:S02]  /*7470*/  IMAD.MOV.U32 R35, RZ, RZ, R80 ;  /* 0x000000ffff237224 */ /* 0x000fc400078e0050 */
[----:B------:R-:W-:Y:S02]  /*7480*/  IMAD.MOV.U32 R34, RZ, RZ, R82 ;  /* 0x000000ffff227224 */ /* 0x000fe400078e0052 */
[----:B------:R-:W-:Y:S02]  /*7490*/  IMAD.MOV.U32 R32, RZ, RZ, R83 ;  /* 0x000000ffff207224 */ /* 0x000fe400078e0053 */
[----:B------:R-:W-:Y:S01]  /*74a0*/  IMAD.MOV.U32 R33, RZ, RZ, R66 ;  /* 0x000000ffff217224 */ /* 0x000fe200078e0042 */
[C---:B-1----:R-:W-:Y:S01]  /*74b0*/  HMMA.16816.F32 R20, R8.reuse, R6, R20 ;  /* 0x000000060814723c */ /* 0x042fe20000001814 */
[----:B------:R-:W-:Y:S01]  /*74c0*/  IMAD.MOV.U32 R7, RZ, RZ, R81 ;  /* 0x000000ffff077224 */ /* 0x000fe200078e0051 */
[----:B------:R-:W-:Y:S01]  /*74d0*/  MOV R6, R64 ;  /* 0x0000004000067202 */ /* 0x000fe20000000f00 */
[----:B------:R-:W1:Y:S05]  /*74e0*/  LDSM.16.MT88.4 R80, [R0+0x3800] ;  /* 0x003800000050783b */ /* 0x000e6a0000004200 */
[----:B------:R-:W-:Y:S01]  /*74f0*/  HMMA.16816.F32 R28, R8, R4, R28 ;  /* 0x00000004081c723c */ /* 0x000fe2000000181c */
[----:B------:R-:W-:Y:S01]  /*7500*/  IMAD.MOV.U32 R4, RZ, RZ, R58 ;  /* 0x000000ffff047224 */ /* 0x000fe200078e003a */
[----:B------:R-:W-:Y:S01]  /*7510*/  MOV R11, R57 ;  /* 0x00000039000b7202 */ /* 0x000fe20000000f00 */
[----:B------:R-:W-:Y:S01]  /*7520*/  IMAD.MOV.U32 R10, RZ, RZ, R59 ;  /* 0x000000ffff0a7224 */ /* 0x000fe200078e003b */
[----:B------:R-:W-:Y:S01]  /*7530*/  MOV R5, R99 ;  /* 0x0000006300057202 */ /* 0x000fe20000000f00 */
[----:B------:R-:W-:Y:S01]  /*7540*/  IMAD.MOV.U32 R8, RZ, RZ, R67 ;  /* 0x000000ffff087224 */ /* 0x000fe200078e0043 */
[----:B------:R-:W2:Y:S01]  /*7550*/  LDSM.16.MT88.4 R56, [R84+0x1800] ;  /* 0x001800005438783b */ /* 0x000ea20000004200 */
[----:B------:R-:W-:Y:S01]  /*7560*/  FADD.FTZ R2, R10, R2 ;  /* 0x000000020a027221 */ /* 0x000fe20000010000 */
[----:B---3--:R-:W-:Y:S01]  /*7570*/  HMMA.16816.F32 R44, R132, R48, R44 ;  /* 0x00000030842c723c */ /* 0x008fe2000000182c */
[----:B------:R-:W-:-:S02]  /*7580*/  IMAD.MOV.U32 R247, RZ, RZ, R11 ;  /* 0x000000fffff77224 */ /* 0x000fc400078e000b */
[----:B------:R-:W-:Y:S02]  /*7590*/  IMAD.MOV.U32 R9, RZ, RZ, R65 ;  /* 0x000000ffff097224 */ /* 0x000fe400078e0041 */
[----:B------:R-:W-:Y:S03]  /*75a0*/  LDSM.16.MT88.4 R64, [R176+0xf800] ;  /* 0x00f80000b040783b */ /* 0x000fe60000004200 */
[----:B------:R-:W-:Y:S01]  /*75b0*/  HMMA.16816.F32 R48, R132, R50, R24 ;  /* 0x000000328430723c */ /* 0x000fe20000001818 */
[----:B------:R-:W-:Y:S02]  /*75c0*/  IMAD.MOV.U32 R24, RZ, RZ, R125 ;  /* 0x000000ffff187224 */ /* 0x000fe400078e007d */
[----:B------:R-:W-:Y:S02]  /*75d0*/  IMAD.MOV.U32 R25, RZ, RZ, R98 ;  /* 0x000000ffff197224 */ /* 0x000fe400078e0062 */
[----:B------:R-:W-:-:S02]  /*75e0*/  IMAD.MOV.U32 R27, RZ, RZ, R96 ;  /* 0x000000ffff1b7224 */ /* 0x000fc400078e0060 */
[----:B------:R-:W-:Y:S02]  /*75f0*/  IMAD.MOV.U32 R26, RZ, RZ, R97 ;  /* 0x000000ffff1a7224 */ /* 0x000fe400078e0061 */
[----:B------:R-:W3:Y:S01]  /*7600*/  LDSM.16.MT88.4 R96, [R176+0x11800] ;  /* 0x01180000b060783b */ /* 0x000ee20000004200 */
[C---:B-1----:R-:W-:Y:S08]  /*7610*/  HMMA.16816.F32 R76, R132.reuse, R80, R76 ;  /* 0x00000050844c723c */ /* 0x042ff0000000184c */
[----:B------:R-:W-:Y:S01]  /*7620*/  HMMA.16816.F32 R80, R132, R82, R16 ;  /* 0x000000528450723c */ /* 0x000fe20000001810 */
[----:B------:R-:W-:-:S02]  /*7630*/  IMAD.MOV.U32 R17, RZ, RZ, R112 ;  /* 0x000000ffff117224 */ /* 0x000fc400078e0070 */
[----:B------:R-:W-:Y:S02]  /*7640*/  IMAD.MOV.U32 R16, RZ, RZ, R113 ;  /* 0x000000ffff107224 */ /* 0x000fe400078e0071 */
[----:B------:R1:W4:Y:S01]  /*7650*/  LDSM.16.MT88.4 R112, [R0+0x5800] ;  /* 0x005800000070783b */ /* 0x0003220000004200 */
[----:B------:R-:W-:Y:S02]  /*7660*/  IMAD.MOV.U32 R18, RZ, RZ, R124 ;  /* 0x000000ffff127224 */ /* 0x000fe400078e007c */
[----:B------:R-:W-:Y:S01]  /*7670*/  IMAD.MOV.U32 R19, RZ, RZ, R126 ;  /* 0x000000ffff137224 */ /* 0x000fe200078e007e */
[C---:B--2---:R-:W-:Y:S01]  /*7680*/  HMMA.16816.F32 R52, R132.reuse, R56, R92 ;  /* 0x000000388434723c */ /* 0x044fe2000000185c */
[----:B------:R-:W2:Y:S07]  /*7690*/  LDSM.16.MT88.4 R124, [R176+0xd800] ;  /* 0x00d80000b07c783b */ /* 0x000eae0000004200 */
[C---:B------:R-:W-:Y:S08]  /*76a0*/  HMMA.16816.F32 R56, R132.reuse, R58, R128 ;  /* 0x0000003a8438723c */ /* 0x040ff00000001880 */
[----:B---3--:R-:W-:Y:S01]  /*76b0*/  HMMA.16816.F32 R92, R132, R96, R160 ;  /* 0x00000060845c723c */ /* 0x008fe200000018a0 */
[----:B-1----:R-:W-:-:S04]  /*76c0*/  PRMT R0, R60, 0x7770, RZ ;  /* 0x000077703c007816 */ /* 0x002fc800000000ff */
[----:B------:R-:W-:-:S03]  /*76d0*/  ISETP.GE.U32.AND P4, PT, R210, R0, PT ;  /* 0x00000000d200720c */ /* 0x000fc60003f86070 */
[----:B------:R-:W-:Y:S01]  /*76e0*/  HMMA.16816.F32 R96, R132, R98, R164 ;  /* 0x000000628460723c */ /* 0x000fe200000018a4 */
[----:B------:R-:W-:-:S04]  /*76f0*/  PRMT R0, R214, 0x7770, RZ ;  /* 0x00007770d6007816 */ /* 0x000fc800000000ff */
[----:B------:R-:W-:Y:S01]  /*7700*/  ISETP.GE.U32.AND P5, PT, R210, R0, PT ;  /* 0x00000000d200720c */ /* 0x000fe20003fa6070 */
[----:B------:R-:W-:Y:S01]  /*7710*/  FADD.FTZ R0, R209, R245 ;  /* 0x000000f5d1007221 */ /* 0x000fe20000010000 */
[----:B------:R-:W-:Y:S02]  /*7720*/  IMAD.MOV.U32 R245, RZ, RZ, R16 ;  /* 0x000000fffff57224 */ /* 0x000fe400078e0010 */
[----:B------:R-:W-:Y:S02]  /*7730*/  IMAD.MOV.U32 R209, RZ, RZ, R17 ;  /* 0x000000ffffd17224 */ /* 0x000fe400078e0011 */
[----:B------:R-:W-:Y:S01]  /*7740*/  FADD.FTZ R4, R4, R0 ;  /* 0x0000000004047221 */ /* 0x000fe20000010000 */
[----:B------:R-:W-:Y:S01]  /*7750*/  LOP3.LUT R0, R208, 0xffff, RZ, 0xc0, !PT ;  /* 0x0000ffffd0007812 */ /* 0x000fe200078ec0ff */
[----:B------:R-:W-:Y:S02]  /*7760*/  @!P4 HADD2 R226, -R144.H0_H0, -RZ.H0_H0 ;  /* 0xa00000ff90e2c230 */ /* 0x000fe40000000900 */
[----:B------:R-:W-:-:S02]  /*7770*/  IMAD.MOV.U32 R17, RZ, RZ, R25 ;  /* 0x000000ffff117224 */ /* 0x000fc400078e0019 */
[----:B------:R-:W-:Y:S01]  /*7780*/  FADD.FTZ R2, R245, R2 ;  /* 0x00000002f5027221 */ /* 0x000fe20000010000 */
[----:B------:R-:W-:Y:S01]  /*7790*/  IMAD.MOV.U32 R16, RZ, RZ, R18 ;  /* 0x000000ffff107224 */ /* 0x000fe200078e0012 */
[C---:B----4-:R-:W-:Y:S01]  /*77a0*/  HMMA.16816.F32 R108, R132.reuse, R112, R108 ;  /* 0x00000070846c723c */ /* 0x050fe2000000186c */
[----:B------:R-:W-:Y:S01]  /*77b0*/  @!P4 PRMT R144, R226, 0x5410, RZ ;  /* 0x00005410e290c816 */ /* 0x000fe200000000ff */
[----:B------:R-:W-:Y:S01]  /*77c0*/  @!P5 HADD2 R236, -R136.H0_H0, -RZ.H0_H0 ;  /* 0xa00000ff88ecd230 */ /* 0x000fe20000000900 */
[----:B------:R-:W-:Y:S01]  /*77d0*/  ISETP.GE.U32.AND P4, PT, R210, R61, PT ;  /* 0x0000003dd200720c */ /* 0x000fe20003f86070 */
[----:B------:R-:W-:Y:S02]  /*77e0*/  IMAD.MOV.U32 R245, RZ, RZ, R17 ;  /* 0x000000fffff57224 */ /* 0x000fe400078e0011 */
[----:B------:R-:W-:Y:S01]  /*77f0*/  FADD.FTZ R2, R247, R2 ;  /* 0x00000002f7027221 */ /* 0x000fe20000010000 */
[----:B------:R-:W-:Y:S01]  /*7800*/  IMAD.MOV.U32 R17, RZ, RZ, R85 ;  /* 0x000000ffff117224 */ /* 0x000fe200078e0055 */
[----:B------:R-:W-:Y:S01]  /*7810*/  @!P5 PRMT R136, R236, 0x5410, RZ ;  /* 0x00005410ec88d816 */ /* 0x000fe200000000ff */
[----:B------:R-:W-:Y:S01]  /*7820*/  IMAD.MOV.U32 R18, RZ, RZ, R8 ;  /* 0x000000ffff127224 */ /* 0x000fe200078e0008 */
[----:B------:R-:W-:Y:S01]  /*7830*/  ISETP.GE.U32.AND P5, PT, R210, R0, PT ;  /* 0x00000000d200720c */ /* 0x000fe20003fa6070 */
[----:B------:R-:W-:Y:S01]  /*7840*/  IMAD.MOV.U32 R216, RZ, RZ, R209 ;  /* 0x000000ffffd87224 */ /* 0x000fe200078e00d1 */
[----:B------:R-:W-:Y:S01]  /*7850*/  LOP3.LUT R0, R207, 0xffff, RZ, 0xc0, !PT ;  /* 0x0000ffffcf007812 */ /* 0x000fe200078ec0ff */
[----:B------:R-:W-:Y:S01]  /*7860*/  FADD.FTZ R4, R16, R4 ;  /* 0x0000000410047221 */ /* 0x000fe20000010000 */
[----:B------:R-:W-:Y:S01]  /*7870*/  IMAD.MOV.U32 R209, RZ, RZ, R18 ;  /* 0x000000ffffd17224 */ /* 0x000fe200078e0012 */
[----:B--2---:R-:W-:Y:S01]  /*7880*/  HMMA.16816.F32 R120, R132, R124, R120 ;  /* 0x0000007c8478723c */ /* 0x004fe20000001878 */
[----:B------:R-:W-:-:S02]  /*7890*/  IMAD.MOV.U32 R16, RZ, RZ, R35 ;  /* 0x000000ffff107224 */ /* 0x000fc400078e0023 */
[----:B------:R-:W-:Y:S02]  /*78a0*/  @!P4 HADD2 R230, -R140.H0_H0, -RZ.H0_H0 ;  /* 0xa00000ff8ce6c230 */ /* 0x000fe40000000900 */
[----:B------:R-:W-:Y:S01]  /*78b0*/  FADD.FTZ R4, R216, R4 ;  /* 0x00000004d8047221 */ /* 0x000fe20000010000 */
[----:B------:R-:W-:Y:S01]  /*78c0*/  IMAD.MOV.U32 R25, RZ, RZ, R26 ;  /* 0x000000ffff197224 */ /* 0x000fe200078e001a */
[----:B------:R-:W-:Y:S01]  /*78d0*/  MOV R26, R27 ;  /* 0x0000001b001a7202 */ /* 0x000fe20000000f00 */
[----:B------:R-:W-:Y:S01]  /*78e0*/  IMAD.MOV.U32 R27, RZ, RZ, R9 ;  /* 0x000000ffff1b7224 */ /* 0x000fe200078e0009 */
[----:B------:R-:W-:Y:S01]  /*78f0*/  @!P4 PRMT R140, R230, 0x5410, RZ ;  /* 0x00005410e68cc816 */ /* 0x000fe200000000ff */
[C---:B------:R-:W-:Y:S01]  /*7900*/  HMMA.16816.F32 R124, R132.reuse, R126, R88 ;  /* 0x0000007e847c723c */ /* 0x040fe20000001858 */
[----:B------:R-:W-:Y:S01]  /*7910*/  ISETP.GT.U32.AND P4, PT, R211, R210, PT ;  /* 0x000000d2d300720c */ /* 0x000fe20003f84070 */
[----:B------:R-:W1:Y:S01]  /*7920*/  LDSM.16.MT88.4 R88, [R84+0x3800] ;  /* 0x003800005458783b */ /* 0x000e620000004200 */
[----:B------:R-:W-:Y:S01]  /*7930*/  @!P5 HADD2 R241, -R188.H0_H0, -RZ.H0_H0 ;  /* 0xa00000ffbcf1d230 */ /* 0x000fe20000000900 */
[----:B------:R-:W-:Y:S01]  /*7940*/  MOV R18, R7 ;  /* 0x0000000700127202 */ /* 0x000fe20000000f00 */
[----:B------:R-:W-:Y:S01]  /*7950*/  IMAD.MOV.U32 R7, RZ, RZ, R86 ;  /* 0x000000ffff077224 */ /* 0x000fe200078e0056 */
[----:B------:R1:W2:Y:S01]  /*7960*/  LDSM.16.MT88.4 R8, [R84+0x5800] ;  /* 0x005800005408783b */ /* 0x0002a20000004200 */
[----:B------:R-:W-:Y:S01]  /*7970*/  IMAD.MOV.U32 R35, RZ, RZ, R87 ;  /* 0x000000ffff237224 */ /* 0x000fe200078e0057 */
[----:B------:R-:W-:Y:S01]  /*7980*/  @!P5 PRMT R188, R241, 0x5410, RZ ;  /* 0x00005410f1bcd816 */ /* 0x000fe200000000ff */
[----:B------:R-:W-:Y:S05]  /*7990*/  HMMA.16816.F32 R60, R132, R64, R172 ;  /* 0x00000040843c723c */ /* 0x000fea00000018ac */
[----:B------:R-:W-:-:S03]  /*79a0*/  @P4 HADD2 R237, -R119.H0_H0, -RZ.H0_H0 ;  /* 0xa00000ff77ed4230 */ /* 0x000fc60000000900 */
[C---:B------:R-:W-:Y:S02]  /*79b0*/  HMMA.16816.F32 R112, R132.reuse, R114, R12 ;  /* 0x000000728470723c */ /* 0x040fe4000000180c */
[----:B------:R-:W-:Y:S02]  /*79c0*/  @P4 PRMT R119, R237, 0x5410, RZ ;  /* 0x00005410ed774816 */ /* 0x000fe400000000ff */
[C---:B------:R-:W-:Y:S02]  /*79d0*/  ISETP.GE.U32.AND P4, PT, R210.reuse, R0, PT ;  /* 0x00000000d200720c */ /* 0x040fe40003f86070 */
[----:B------:R-:W-:Y:S02]  /*79e0*/  LOP3.LUT R0, R201, 0xffff, RZ, 0xc0, !PT ;  /* 0x0000ffffc9007812 */ /* 0x000fe400078ec0ff */
[----:B------:R-:W-:Y:S02]  /*79f0*/  HMMA.16816.F32 R64, R132, R66, R168 ;  /* 0x000000428440723c */ /* 0x000fe400000018a8 */
[----:B------:R-:W-:Y:S01]  /*7a00*/  ISETP.GE.U32.AND P3, PT, R210, R0, PT ;  /* 0x00000000d200720c */ /* 0x000fe20003f66070 */
[----:B------:R-:W-:Y:S01]  /*7a10*/  FADD.FTZ R0, R245, R2 ;  /* 0x00000002f5007221 */ /* 0x000fe20000010000 */
[----:B------:R-:W-:-:S03]  /*7a20*/  FADD.FTZ R2, R209, R4 ;  /* 0x00000004d1027221 */ /* 0x000fc60000010000 */
[----:B------:R-:W-:Y:S01]  /*7a30*/  FADD.FTZ R0, R17, R0 ;  /* 0x0000000011007221 */ /* 0x000fe20000010000 */
[----:B------:R-:W-:Y:S01]  /*7a40*/  FADD.FTZ R2, R16, R2 ;  /* 0x0000000210027221 */ /* 0x000fe20000010000 */
[----:B------:R-:W3:Y:S01]  /*7a50*/  LDC R17, c[0x0][0x448] ;  /* 0x00011200ff117b82 */ /* 0x000ee20000000800 */
[----:B------:R-:W-:Y:S02]  /*7a60*/  @!P4 HADD2 R240, -R147.H0_H0, -RZ.H0_H0 ;  /* 0xa00000ff93f0c230 */ /* 0x000fe40000000900 */
[----:B------:R-:W-:Y:S01]  /*7a70*/  FADD.FTZ R0, R18, R0 ;  /* 0x0000000012007221 */ /* 0x000fe20000010000 */
[----:B------:R-:W-:Y:S02]  /*7a80*/  FADD.FTZ R2, R5, R2 ;  /* 0x0000000205027221 */ /* 0x000fe40000010000 */
[----:B------:R-:W-:Y:S01]  /*7a90*/  @!P3 HADD2 R242, -R139.H0_H0, -RZ.H0_H0 ;  /* 0xa00000ff8bf2b230 */ /* 0x000fe20000000900 */
[----:B------:R-:W-:Y:S01]  /*7aa0*/  @!P4 PRMT R147, R240, 0x5410, RZ ;  /* 0x00005410f093c816 */ /* 0x000fe200000000ff */
[----:B------:R-:W-:Y:S01]  /*7ab0*/  FADD.FTZ R0, R19, R0 ;  /* 0x0000000013007221 */ /* 0x000fe20000010000 */
[----:B------:R-:W-:Y:S01]  /*7ac0*/  FADD.FTZ R2, R24, R2 ;  /* 0x0000000218027221 */ /* 0x000fe20000010000 */
[----:B-1----:R-:W-:Y:S01]  /*7ad0*/  HMMA.16816.F32 R84, R132, R88, R152 ;  /* 0x000000588454723c */ /* 0x002fe20000001898 */
[----:B------:R-:W-:Y:S01]  /*7ae0*/  @!P3 PRMT R139, R242, 0x5410, RZ ;  /* 0x00005410f28bb816 */ /* 0x000fe200000000ff */
[----:B------:R-:W-:Y:S01]  /*7af0*/  FADD.FTZ R0, R25, R0 ;  /* 0x0000000019007221 */ /* 0x000fe20000010000 */
[----:B------:R-:W-:-:S03]  /*7b00*/  FADD.FTZ R2, R26, R2 ;  /* 0x000000021a027221 */ /* 0x000fc60000010000 */
[----:B------:R-:W-:Y:S01]  /*7b10*/  FADD.FTZ R0, R27, R0 ;  /* 0x000000001b007221 */ /* 0x000fe20000010000 */
[----:B------:R-:W-:Y:S01]  /*7b20*/  FADD.FTZ R2, R6, R2 ;  /* 0x0000000206027221 */ /* 0x000fe20000010000 */
[C---:B------:R-:W-:Y:S02]  /*7b30*/  HMMA.16816.F32 R88, R132.reuse, R90, R156 ;  /* 0x0000005a8458723c */ /* 0x040fe4000000189c */
[----:B------:R-:W-:Y:S01]  /*7b40*/  FADD.FTZ R0, R7, R0 ;  /* 0x0000000007007221 */ /* 0x000fe20000010000 */
[----:B------:R-:W-:Y:S01]  /*7b50*/  FADD.FTZ R2, R32, R2 ;  /* 0x0000000220027221 */ /* 0x000fe20000010000 */
[----:B---3--:R-:W-:Y:S02]  /*7b60*/  IMAD.SHL.U32 R4, R17, 0x8, RZ ;  /* 0x0000000811047824 */ /* 0x008fe400078e00ff */
[----:B------:R-:W-:Y:S01]  /*7b70*/  FADD.FTZ R248, R248, R0 ;  /* 0x00000000f8f87221 */ /* 0x000fe20000010000 */
[----:B------:R-:W-:Y:S01]  /*7b80*/  FADD.FTZ R244, R33, R2 ;  /* 0x0000000221f47221 */ /* 0x000fe20000010000 */
[----:B--2---:R-:W-:Y:S01]  /*7b90*/  HMMA.16816.F32 R128, R132, R8, R28 ;  /* 0x000000088480723c */ /* 0x004fe2000000181c */
[----:B------:R-:W-:-:S04]  /*7ba0*/  IMAD.WIDE R4, R4, 0x2, R192 ;  /* 0x0000000204047825 */ /* 0x000fc800078e02c0 */
[----:B------:R-:W-:Y:S01]  /*7bb0*/  FADD.FTZ R248, R34, R248 ;  /* 0x000000f822f87221 */ /* 0x000fe20000010000 */
[----:B------:R-:W-:Y:S01]  /*7bc0*/  FADD.FTZ R244, R252, R244 ;  /* 0x000000f4fcf47221 */ /* 0x000fe20000010000 */
[----:B------:R1:W-:Y:S02]  /*7bd0*/  STG.E.U16 desc[UR16][R4.64], R187 ;  /* 0x000000bb04007986 */ /* 0x0003e4000c101510 */
[----:B------:R-:W-:Y:S01]  /*7be0*/  FADD.FTZ R248, R35, R248 ;  /* 0x000000f823f87221 */ /* 0x000fe20000010000 */
[----:B------:R-:W-:Y:S01]  /*7bf0*/  FADD.FTZ R244, R251, R244 ;  /* 0x000000f4fbf47221 */ /* 0x000fe20000010000 */
[----:B------:R-:W-:Y:S01]  /*7c00*/  HMMA.16816.F32 R132, R132, R10, R20 ;  /* 0x0000000a8484723c */ /* 0x000fe20000001814 */
[----:B------:R1:W-:Y:S01]  /*7c10*/  STG.E.U16 desc[UR16][R4.64+0x2], R180 ;  /* 0x000002b404007986 */ /* 0x0003e2000c101510 */
[----:B------:R-:W-:Y:S01]  /*7c20*/  FADD.FTZ R248, R249, R248 ;  /* 0x000000f8f9f87221 */ /* 0x000fe20000010000 */
[----:B------:R-:W-:Y:S02]  /*7c30*/  FADD.FTZ R244, R250, R244 ;  /* 0x000000f4faf47221 */ /* 0x000fe40000010000 */
[----:B------:R1:W-:Y:S04]  /*7c40*/  STG.E.U16 desc[UR16][R192.64+0x10], R199 ;  /* 0x000010c7c0007986 */ /* 0x0003e8000c101510 */
        /* <DEDUP_REMOVED lines=26> */
[----:B------:R1:W-:Y:S01]  /*7df0*/  STG.E.U16 desc[UR16][R4.64+0x72], R117 ;  /* 0x0000727504007986 */ /* 0x0003e2000c101510 */
[----:B------:R-:W-:Y:S05]  /*7e00*/  @!P6 BRA `(.L_x_1072) ;  /* 0x000000480044e947 */ /* 0x000fea0003800000 */
[----:B------:R-:W2:Y:S01]  /*7e10*/  S2R R186, SR_TID.X ;  /* 0x0000000000ba7919 */ /* 0x000ea20000002100 */
[----:B------:R-:W3:Y:S01]  /*7e20*/  LDC.64 R224, c[0x0][0x3c0] ;  /* 0x0000f000ffe07b82 */ /* 0x000ee20000000a00 */
[----:B------:R-:W4:Y:S01]  /*7e30*/  LDCU UR4, c[0x0][0x440] ;  /* 0x00008800ff0477ac */ /* 0x000f220008000800 */
[----:B-1----:R-:W-:Y:S01]  /*7e40*/  IMAD.MOV.U32 R178, RZ, RZ, 0x20 ;  /* 0x00000020ffb27424 */ /* 0x002fe200078e00ff */
[----:B------:R-:W-:Y:S01]  /*7e50*/  LEA.HI R190, R243, 0xfffffffe, RZ, 0x1a ;  /* 0xfffffffef3be7811 */ /* 0x000fe200078fd0ff */
[----:B------:R-:W-:Y:S01]  /*7e60*/  IMAD.MOV.U32 R117, RZ, RZ, R3 ;  /* 0x000000ffff757224 */ /* 0x000fe200078e0003 */
[----:B------:R-:W-:Y:S01]  /*7e70*/  IADD3 R3, PT, PT, R176, 0xc040, RZ ;  /* 0x0000c040b0037810 */ /* 0x000fe20007ffe0ff */
[----:B------:R-:W-:Y:S01]  /*7e80*/  IMAD.U32 R2, R210, 0x10000, RZ ;  /* 0x00010000d2027824 */ /* 0x000fe200078e00ff */
[----:B------:R-:W-:Y:S01]  /*7e90*/  SEL R178, R178, 0xffffffe0, !P2 ;  /* 0xffffffe0b2b27807 */ /* 0x000fe20005000000 */
[----:B------:R-:W1:Y:S01]  /*7ea0*/  S2UR UR5, SR_CgaCtaId ;  /* 0x00000000000579c3 */ /* 0x000e620000008800 */
[----:B------:R-:W-:Y:S01]  /*7eb0*/  IMAD.MOV.U32 R0, RZ, RZ, R116 ;  /* 0x000000ffff007224 */ /* 0x000fe200078e0074 */
[----:B------:R5:W-:Y:S01]  /*7ec0*/  STL [R1+0x70], R3 ;  /* 0x0000700301007387 */ /* 0x000be20000100800 */
[----:B------:R-:W-:Y:S01]  /*7ed0*/  LOP3.LUT R2, R210, 0xff0000, R2, 0xf8, !PT ;  /* 0x00ff0000d2027812 */ /* 0x000fe200078ef802 */
[----:B------:R-:W-:Y:S01]  /*7ee0*/  IMAD.MOV.U32 R189, RZ, RZ, 0x40 ;  /* 0x00000040ffbd7424 */ /* 0x000fe200078e00ff */
[----:B------:R-:W-:Y:S01]  /*7ef0*/  UMOV UR7, 0x400 ;  /* 0x0000040000077882 */ /* 0x000fe20000000000 */
[----:B------:R-:W-:Y:S01]  /*7f00*/  IMAD.IADD R178, R178, 0x1, R176 ;  /* 0x00000001b2b27824 */ /* 0x000fe200078e02b0 */
[----:B------:R-:W1:Y:S01]  /*7f10*/  LDCU UR6, c[0x0][0x440] ;  /* 0x00008800ff0677ac */ /* 0x000e620008000800 */
[----:B----4-:R-:W-:Y:S01]  /*7f20*/  ISETP.GE.AND P1, PT, R181, UR4, PT ;  /* 0x00000004b5007c0c */ /* 0x010fe2000bf26270 */
[----:B------:R-:W4:Y:S01]  /*7f30*/  LDCU UR4, c[0x0][0x45c] ;  /* 0x00008b80ff0477ac */ /* 0x000f220008000800 */
[----:B---3--:R-:W-:Y:S01]  /*7f40*/  SHF.L.U32 R2, R224, 0x4, RZ ;  /* 0x00000004e0027819 */ /* 0x008fe200000006ff */
[C---:B--2---:R-:W-:Y:S01]  /*7f50*/  IMAD.SHL.U32 R187, R186.reuse, 0x40, RZ ;  /* 0x00000040babb7824 */ /* 0x044fe200078e00ff */
[----:B------:R-:W-:Y:S01]  /*7f60*/  LOP3.LUT P0, RZ, R186, 0x2, RZ, 0xc0, !PT ;  /* 0x00000002baff7812 */ /* 0x000fe2000780c0ff */
[----:B-1----:R-:W-:Y:S01]  /*7f70*/  ULEA UR5, UR5, UR7, 0x18 ;  /* 0x0000000705057291 */ /* 0x002fe2000f8ec0ff */
[----:B-----5:R-:W-:-:S02]  /*7f80*/  SHF.L.U64.HI R3, R224, 0x4, R225 ;  /* 0x00000004e0037819 */ /* 0x020fc400000102e1 */
[----:B------:R-:W-:Y:S02]  /*7f90*/  LOP3.LUT R188, R187, 0x400, RZ, 0xc0, !PT ;  /* 0x00000400bbbc7812 */ /* 0x000fe400078ec0ff */
[----:B------:R-:W-:Y:S01]  /*7fa0*/  SEL R185, R184, 0xffffffe0, !P0 ;  /* 0xffffffe0b8b97807 */ /* 0x000fe20004000000 */
[----:B----4-:R-:W-:Y:S06]  /*7fb0*/  BRA `(.L_x_1073) ;  /* 0x0000000400487947 */ /* 0x010fec0003800000 */
.L_x_1075:
[----:B------:R-:W1:Y:S01]  /*7fc0*/  LDC.64 R118, c[0x0][0x3b8] ;  /* 0x0000ee00ff767b82 */ /* 0x000e620000000a00 */
[----:B------:R-:W-:Y:S04]  /*7fd0*/  VIADD R116, R190, 0xffffffff ;  /* 0xffffffffbe747836 */ /* 0x000fe80000000000 */
[----:B-1----:R-:W-:Y:S01]  /*7fe0*/  IMAD.WIDE.U32 R2, R116, R118, RZ ;  /* 0x0000007674027225 */ /* 0x002fe200078e00ff */
[----:B------:R-:W-:Y:S03]  /*7ff0*/  SHF.L.U64.HI R143, R118, 0x4, R119 ;  /* 0x00000004768f7819 */ /* 0x000fe60000010277 */
[----:B------:R-:W-:Y:S01]  /*8000*/  IMAD R3, R116, R119, R3 ;  /* 0x0000007774037224 */ /* 0x000fe200078e0203 */
[-C--:B------:R-:W-:Y:S01]  /*8010*/  LEA R138, P6, R2, R229.reuse, 0x7 ;  /* 0x000000e5028a7211 */ /* 0x080fe200078c38ff */
[----:B------:R-:W-:Y:S03]  /*8020*/  IMAD.SHL.U32 R140, R118, 0x10, RZ ;  /* 0x00000010768c7824 */ /* 0x000fe600078e00ff */
[C-C-:B------:R-:W-:Y:S02]  /*8030*/  LEA.HI.X R139, R2.reuse, R228, R3.reuse, 0x7, P6 ;  /* 0x000000e4028b7211 */ /* 0x140fe400030f3c03 */
[----:B------:R-:W-:Y:S03]  /*8040*/  LEA R116, P4, R2, R140, 0x6 ;  /* 0x0000008c02747211 */ /* 0x000fe600078830ff */
[----:B------:R-:W-:Y:S01]  /*8050*/  @!PT LDS RZ, [RZ] ;  /* 0x00000000fffff984 */ /* 0x000fe20000000800 */
[----:B------:R-:W-:Y:S01]  /*8060*/  @!PT LDS RZ, [RZ] ;  /* 0x00000000fffff984 */ /* 0x000fe20000000800 */
[----:B------:R-:W-:Y:S01]  /*8070*/  @!PT LDS RZ, [RZ] ;  /* 0x00000000fffff984 */ /* 0x000fe20000000800 */
[----:B------:R1:W-:Y:S01]  /*8080*/  @!P1 LDGSTS.E.BYPASS.LTC128B.128 [R191+0x6000], desc[UR16][R138.64] ;  /* 0x060000008abf9fae */ /* 0x0003e2000b981a10 */
[----:B------:R-:W-:Y:S02]  /*8090*/  LEA R136, P6, R116, R229, 0x1 ;  /* 0x000000e574887211 */ /* 0x000fe400078c08ff */
[----:B------:R-:W-:Y:S01]  /*80a0*/  LEA.HI.X R137, R2, R143, R3, 0x6, P4 ;  /* 0x0000008f02897211 */ /* 0x000fe200020f3403 */
[----:B------:R1:W-:Y:S01]  /*80b0*/  @P1 STS.128 [R191+0x6000], RZ ;  /* 0x006000ffbf001388 */ /* 0x0003e20000000c00 */
[-C--:B------:R-:W-:Y:S02]  /*80c0*/  IADD3 R140, P4, PT, R140, R116.reuse, RZ ;  /* 0x000000748c8c7210 */ /* 0x080fe40007f9e0ff */
[C---:B------:R-:W-:Y:S01]  /*80d0*/  LEA R141, P5, R118.reuse, R116, 0x5 ;  /* 0x00000074768d7211 */ /* 0x040fe200078a28ff */
[----:B------:R-:W-:Y:S01]  /*80e0*/  @!PT LDS RZ, [RZ] ;  /* 0x00000000fffff984 */ /* 0x000fe20000000800 */
[----:B------:R-:W-:Y:S01]  /*80f0*/  @!PT LDS RZ, [RZ] ;  /* 0x00000000fffff984 */ /* 0x000fe20000000800 */
[----:B------:R-:W-:Y:S01]  /*8100*/  @!PT LDS RZ, [RZ] ;  /* 0x00000000fffff984 */ /* 0x000fe20000000800 */
[----:B------:R1:W-:Y:S02]  /*8110*/  @!P3 LDGSTS.E.BYPASS.LTC128B.128 [R191+0x8000], desc[UR16][R138.64+0x80] ;  /* 0x080000808abfbfae */ /* 0x0003e4000b981a10 */
[----:B------:R-:W-:Y:S01]  /*8120*/  IMAD.X R143, R143, 0x1, R137, P4 ;  /* 0x000000018f8f7824 */ /* 0x000fe200020e0689 */
[C---:B------:R-:W-:Y:S01]  /*8130*/  LEA R2, P4, R141.reuse, R229, 0x1 ;  /* 0x000000e58d027211 */ /* 0x040fe200078808ff */
[----:B------:R1:W-:Y:S01]  /*8140*/  @P3 STS.128 [R191+0x8000], RZ ;  /* 0x008000ffbf003388 */ /* 0x0003e20000000c00 */
[----:B------:R-:W-:Y:S02]  /*8150*/  LEA.HI.X R3, R118, R137, R119, 0x5, P5 ;  /* 0x0000008976037211 */ /* 0x000fe400028f2c77 */
[-C--:B------:R-:W-:Y:S01]  /*8160*/  LEA.HI.X R137, R116, R228.reuse, R137, 0x1, P6 ;  /* 0x000000e474897211 */ /* 0x080fe200030f0c89 */
        /* <DEDUP_REMOVED lines=55> */
.L_x_1073:
[----:B------:R-:W-:Y:S01]  /*84e0*/  IMAD.SHL.U32 R3, R186, 0x8, RZ ;  /* 0x00000008ba037824 */ /* 0x000fe200078e00ff */
[----:B------:R-:W-:Y:S04]  /*84f0*/  DEPBAR.LE SB0, 0x0 ;  /* 0x000080000000791a */ /* 0x000fe80000000000 */
[----:B------:R-:W-:Y:S01]  /*8500*/  IMAD.WIDE.U32 R6, R190, R224, RZ ;  /* 0x000000e0be067225 */ /* 0x000fe200078e00ff */
[----:B------:R-:W-:Y:S02]  /*8510*/  BAR.SYNC.DEFER_BLOCKING 0x0 ;  /* 0x0000000000007b1d */ /* 0x000fe40000010000 */
[----:B------:R-:W-:Y:S01]  /*8520*/  LOP3.LUT R181, R3, 0x38, RZ, 0xc0, !PT ;  /* 0x0000003803b57812 */ /* 0x000fe200078ec0ff */
[----:B------:R-:W-:Y:S01]  /*8530*/  IMAD.SHL.U32 R11, R224, 0x10, RZ ;  /* 0x00000010e00b7824 */ /* 0x000fe200078e00ff */
[----:B------:R-:W-:Y:S01]  /*8540*/  LEA R8, P2, R6, R235, 0x7 ;  /* 0x000000eb06087211 */ /* 0x000fe200078438ff */
[----:B------:R-:W-:Y:S01]  /*8550*/  IMAD R7, R190, R225, R7 ;  /* 0x000000e1be077224 */ /* 0x000fe200078e0207 */
[----:B------:R-:W-:Y:S01]  /*8560*/  SHF.L.U64.HI R10, R224, 0x4, R225 ;  /* 0x00000004e00a7819 */ /* 0x000fe200000102e1 */
[----:B------:R-:W-:Y:S01]  /*8570*/  IMAD.SHL.U32 R2, R186, 0x20, RZ ;  /* 0x00000020ba027824 */ /* 0x000fe200078e00ff */
[CC--:B------:R-:W-:Y:S02]  /*8580*/  LEA R5, P0, R6.reuse, R11.reuse, 0x6 ;  /* 0x0000000b06057211 */ /* 0x0c0fe400078030ff */
[C---:B------:R-:W-:Y:S02]  /*8590*/  LOP3.LUT R12, R181.reuse, 0x40, RZ, 0xfc, !PT ;  /* 0x00000040b50c7812 */ /* 0x040fe400078efcff */
[C-C-:B------:R-:W-:Y:S02]  /*85a0*/  LEA.HI.X R9, R6.reuse, R234, R7.reuse, 0x7, P2 ;  /* 0x000000ea06097211 */ /* 0x140fe400010f3c07 */
[----:B------:R-:W-:Y:S01]  /*85b0*/  LEA.HI.X R7, R6, R10, R7, 0x6, P0 ;  /* 0x0000000a06077211 */ /* 0x000fe200000f3407 */
[----:B------:R1:W-:Y:S01]  /*85c0*/  STL [R1+0x44], R12 ;  /* 0x0000440c01007387 */ /* 0x0003e20000100800 */
[----:B------:R-:W-:Y:S02]  /*85d0*/  LOP3.LUT R6, R181, 0x80, RZ, 0xfc, !PT ;  /* 0x00000080b5067812 */ /* 0x000fe400078efcff */
[----:B------:R-:W-:Y:S02]  /*85e0*/  ISETP.GE.AND P3, PT, R12, UR6, PT ;  /* 0x000000060c007c0c */ /* 0x000fe4000bf66270 */
[----:B------:R-:W-:Y:S01]  /*85f0*/  ISETP.GE.AND P2, PT, R6, UR6, PT ;  /* 0x0000000606007c0c */ /* 0x000fe2000bf46270 */
[----:B------:R2:W-:Y:S01]  /*8600*/  STL [R1+0x48], R6 ;  /* 0x0000480601007387 */ /* 0x0005e20000100800 */
[----:B------:R-:W-:Y:S02]  /*8610*/  IADD3 R11, P4, PT, R5, R11, RZ ;  /* 0x0000000b050b7210 */ /* 0x000fe40007f9e0ff */
[----:B------:R-:W-:Y:S01]  /*8620*/  LEA R13, P0, R224, R5, 0x5 ;  /* 0x00000005e00d7211 */ /* 0x000fe200078028ff */
[----:B------:R-:W-:Y:S01]  /*8630*/  @!PT LDS RZ, [RZ] ;  /* 0x00000000fffff984 */ /* 0x000fe20000000800 */
[----:B------:R-:W-:Y:S01]  /*8640*/  @!PT LDS RZ, [RZ] ;  /* 0x00000000fffff984 */ /* 0x000fe20000000800 */
[----:B------:R-:W-:Y:S01]  /*8650*/  @!PT LDS RZ, [RZ] ;  /* 0x00000000fffff984 */ /* 0x000fe20000000800 */
[----:B------:R-:W-:Y:S01]  /*8660*/  @!P1 LDGSTS.E.BYPASS.LTC128B.128 [R191+0xc000], desc[UR16][R8.64] ;  /* 0x0c00000008bf9fae */ /* 0x000fe2000b981a10 */
[----:B------:R-:W-:Y:S01]  /*8670*/  LOP3.LUT R183, R2, 0x7c00, RZ, 0xc0, !PT ;  /* 0x00007c0002b77812 */ /* 0x000fe200078ec0ff */
[----:B------:R-:W-:Y:S01]  /*8680*/  IMAD.X R14, R7, 0x1, R10, P4 ;  /* 0x00000001070e7824 */ /* 0x000fe200020e060a */
[----:B------:R-:W-:Y:S01]  /*8690*/  LEA.HI.X R15, R224, R7, R225, 0x5, P0 ;  /* 0x00000007e00f7211 */ /* 0x000fe200000f2ce1 */
[----:B------:R-:W-:Y:S01]  /*86a0*/  @P1 STS.128 [R191+0xc000], RZ ;  /* 0x00c000ffbf001388 */ /* 0x000fe20000000c00 */
[----:B------:R-:W-:Y:S02]  /*86b0*/  ISETP.GE.AND P1, PT, R181, UR6, PT ;  /* 0x00000006b5007c0c */ /* 0x000fe4000bf26270 */
[CC--:B------:R-:W-:Y:S01]  /*86c0*/  LEA R10, P4, R11.reuse, R235.reuse, 0x1 ;  /* 0x000000eb0b0a7211 */ /* 0x0c0fe200078808ff */
[----:B------:R-:W-:Y:S01]  /*86d0*/  @!PT LDS RZ, [RZ] ;  /* 0x00000000fffff984 */ /* 0x000fe20000000800 */
[----:B------:R-:W-:Y:S01]  /*86e0*/  @!PT LDS RZ, [RZ] ;  /* 0x00000000fffff984 */ /* 0x000fe20000000800 */
[----:B------:R-:W-:Y:S01]  /*86f0*/  @!PT LDS RZ, [RZ] ;  /* 0x00000000fffff984 */ /* 0x000fe20000000800 */
[----:B------:R-:W-:Y:S01]  /*8700*/  @!P3 LDGSTS.E.BYPASS.LTC128B.128 [R191+0xe000], desc[UR16][R8.64+0x80] ;  /* 0x0e00008008bfbfae */ /* 0x000fe2000b981a10 */
[----:B------:R-:W-:Y:S02]  /*8710*/  SHF.R.U32.HI R182, RZ, 0x1, R186 ;  /* 0x00000001ffb67819 */ /* 0x000fe400000116ba */
[-C--:B------:R-:W-:Y:S01]  /*8720*/  LEA.HI.X R11, R11, R234.reuse, R14, 0x1, P4 ;  /* 0x000000ea0b0b7211 */ /* 0x080fe200020f0c0e */
[----:B------:R-:W-:Y:S01]  /*8730*/  @P3 STS.128 [R191+0xe000], RZ ;  /* 0x00e000ffbf003388 */ /* 0x000fe20000000c00 */
[--C-:B------:R-:W-:Y:S02]  /*8740*/  LOP3.LUT R2, R181, 0x1c0, R187.reuse, 0xf8, !PT ;  /* 0x000001c0b5027812 */ /* 0x100fe400078ef8bb */
[-C--:B-1----:R-:W-:Y:S01]  /*8750*/  LEA R12, P0, R13, R235.reuse, 0x1 ;  /* 0x000000eb0d0c7211 */ /* 0x082fe200078008ff */
[----:B------:R-:W-:Y:S01]  /*8760*/  @!PT LDS RZ, [RZ] ;  /* 0x00000000fffff984 */ /* 0x000fe20000000800 */
[----:B------:R-:W-:Y:S01]  /*8770*/  @!PT LDS RZ, [RZ] ;  /* 0x00000000fffff984 */ /* 0x000fe20000000800 */
[----:B------:R-:W-:Y:S01]  /*8780*/  @!PT LDS RZ, [RZ] ;  /* 0x00000000fffff984 */ /* 0x000fe20000000800 */
[----:B------:R-:W-:Y:S01]  /*8790*/  @!P2 LDGSTS.E.BYPASS.LTC128B.128 [R191+0x10000], desc[UR16][R8.64+0x100] ;  /* 0x1000010008bfafae */ /* 0x000fe2000b981a10 */
[----:B------:R-:W-:Y:S02]  /*87a0*/  LOP3.LUT R4, R183, 0x200, R187, 0xf8, !PT ;  /* 0x00000200b7047812 */ /* 0x000fe400078ef8bb */
[-C--:B------:R-:W-:Y:S01]  /*87b0*/  LEA.HI.X R13, R13, R234.reuse, R15, 0x1, P0 ;  /* 0x000000ea0d0d7211 */ /* 0x080fe200000f0c0f */
[----:B------:R-:W-:Y:S01]  /*87c0*/  @P2 STS.128 [R191+0x10000], RZ ;  /* 0x010000ffbf002388 */ /* 0x000fe20000000c00 */
[C---:B--2---:R-:W-:Y:S02]  /*87d0*/  LEA R6, P5, R5.reuse, R235, 0x1 ;  /* 0x000000eb05067211 */ /* 0x044fe400078a08ff */
[----:B------:R-:W-:Y:S02]  /*87e0*/  LOP3.LUT R3, R182, 0x8, RZ, 0xc0, !PT ;  /* 0x00000008b6037812 */ /* 0x000fe400078ec0ff */
[----:B------:R-:W-:Y:S02]  /*87f0*/  LEA.HI.X R7, R5, R234, R7, 0x1, P5 ;  /* 0x000000ea05077211 */ /* 0x000fe400028f0c07 */
[----:B------:R-:W-:Y:S02]  /*8800*/  LOP3.LUT R3, R4, R2, R3, 0xf6, !PT ;  /* 0x0000000204037212 */ /* 0x000fe400078ef603 */
[----:B------:R-:W-:Y:S01]  /*8810*/  LOP3.LUT R2, R2, 0x8, R186, 0x78, !PT ;  /* 0x0000000802027812 */ /* 0x000fe200078e78ba */
[----:B------:R-:W-:Y:S01]  /*8820*/  @!PT LDS RZ, [RZ] ;  /* 0x00000000fffff984 */ /* 0x000fe20000000800 */
[----:B------:R-:W-:Y:S01]  /*8830*/  @!PT LDS RZ, [RZ] ;  /* 0x00000000fffff984 */ /* 0x000fe20000000800 */
[----:B------:R-:W-:Y:S01]  /*8840*/  @!PT LDS RZ, [RZ] ;  /* 0x00000000fffff984 */ /* 0x000fe20000000800 */
[----:B------:R-:W-:Y:S01]  /*8850*/  @!P1 LDGSTS.E.BYPASS.LTC128B.128 [R191+0xc800], desc[UR16][R6.64] ;  /* 0x0c80000006bf9fae */ /* 0x000fe2000b981a10 */
[----:B------:R-:W-:Y:S02]  /*8860*/  LEA R119, R3, UR5, 0x1 ;  /* 0x0000000503777c11 */ /* 0x000fe4000f8e08ff */
[----:B------:R-:W-:Y:S01]  /*8870*/  LOP3.LUT P0, RZ, R186, 0x4, RZ, 0xc0, !PT ;  /* 0x00000004baff7812 */ /* 0x000fe2000780c0ff */
[----:B------:R-:W-:Y:S01]  /*8880*/  @P1 STS.128 [R191+0xc800], RZ ;  /* 0x00c800ffbf001388 */ /* 0x000fe20000000c00 */
[----:B------:R-:W-:Y:S01]  /*8890*/  IMAD R2, R2, 0x2, R188 ;  /* 0x0000000202027824 */ /* 0x000fe200078e02bc */
[----:B------:R-:W-:Y:S01]  /*88a0*/  ISETP.NE.AND P4, PT, R190, RZ, PT ;  /* 0x000000ffbe00720c */ /* 0x000fe20003f85270 */
[----:B------:R-:W-:Y:S01]  /*88b0*/  IMAD.IADD R179, R185, 0x1, R119 ;  /* 0x00000001b9b37824 */ /* 0x000fe200078e0277 */
[----:B------:R-:W-:Y:S01]  /*88c0*/  @!PT LDS RZ, [RZ] ;  /* 0x00000000fffff984 */ /* 0x000fe20000000800 */
[----:B------:R-:W-:Y:S01]  /*88d0*/  @!PT LDS RZ, [RZ] ;  /* 0x00000000fffff984 */ /* 0x000fe20000000800 */
[----:B------:R-:W-:Y:S01]  /*88e0*/  @!PT LDS RZ, [RZ] ;  /* 0x00000000fffff984 */ /* 0x000fe20000000800 */
[----:B------:R-:W-:Y:S01]  /*88f0*/  @!P3 LDGSTS.E.BYPASS.LTC128B.128 [R191+0xe800], desc[UR16][R6.64+0x80] ;  /* 0x0e80008006bfbfae */ /* 0x000fe2000b981a10 */
[----:B------:R-:W-:Y:S01]  /*8900*/  SEL R116, R189, 0xffffffc0, !P0 ;  /* 0xffffffc0bd747807 */ /* 0x000fe20004000000 */
[----:B------:R-:W-:Y:S02]  /*8910*/  VIADD R118, R2, UR5 ;  /* 0x0000000502767c36 */ /* 0x000fe40008000000 */
[----:B------:R-:W-:Y:S02]  /*8920*/  @P3 STS.128 [R191+0xe800], RZ ;  /* 0x00e800ffbf003388 */ /* 0x000fe40000000c00 */
[----:B------:R-:W-:Y:S02]  /*8930*/  IMAD.IADD R3, R118, 0x1, R185 ;  /* 0x0000000176037824 */ /* 0x000fe400078e02b9 */
        /* <DEDUP_REMOVED lines=40> */
[----:B-1----:R-:W1:Y:S04]  /*8bc0*/  LDSM.16.M88.4 R8, [R2+UR5+0x6000] ;  /* 0x006000050208783b */ /* 0x002e680008000200 */
[----:B------:R-:W2:Y:S04]  /*8bd0*/  LDSM.16.M88.4 R16, [R2+UR5+0x6800] ;  /* 0x006800050210783b */ /* 0x000ea80008000200 */
[----:B------:R-:W3:Y:S04]  /*8be0*/  LDSM.16.M88.4 R24, [R2+UR5+0x7000] ;  /* 0x007000050218783b */ /* 0x000ee80008000200 */
[----:B------:R-:W0:Y:S04]  /*8bf0*/  LDGDEPBAR ;  /* 0x00000000000079af */ /* 0x000e280000000000 */
[----:B------:R-:W4:Y:S04]  /*8c00*/  LDSM.16.M88.4 R136, [R2+UR5+0x7800] ;  /* 0x007800050288783b */ /* 0x000f280008000200 */
[----:B------:R-:W-:Y:S04]  /*8c10*/  LDSM.16.M88.4 R140, [R179] ;  /* 0x00000000b38c783b */ /* 0x000fe80000000200 */
[----:B------:R-:W5:Y:S04]  /*8c20*/  LDSM.16.M88.4 R144, [R3+0x6000] ;  /* 0x006000000390783b */ /* 0x000f680000000200 */
[----:B------:R-:W5:Y:S04]  /*8c30*/  LDSM.16.M88.4 R148, [R3+0x6800] ;  /* 0x006800000394783b */ /* 0x000f680000000200 */
[----:B------:R-:W5:Y:S04]  /*8c40*/  LDSM.16.M88.4 R152, [R3+0x7000] ;  /* 0x007000000398783b */ /* 0x000f680000000200 */
[----:B------:R-:W-:Y:S01]  /*8c50*/  LDSM.16.M88.4 R156, [R116+0x6000] ;  /* 0x00600000749c783b */ /* 0x000fe20000000200 */
[C---:B-1----:R-:W-:Y:S03]  /*8c60*/  HMMA.16816.F32 R4, R32.reuse, R8, RZ ;  /* 0x000000082004723c */ /* 0x042fe600000018ff */
[----:B------:R-:W-:Y:S04]  /*8c70*/  LDSM.16.M88.4 R160, [R116+0x7800] ;  /* 0x0078000074a0783b */ /* 0x000fe80000000200 */
[----:B------:R-:W-:Y:S01]  /*8c80*/  LDSM.16.M88.4 R164, [R180] ;  /* 0x00000000b4a4783b */ /* 0x000fe20000000200 */
[C---:B------:R-:W-:Y:S03]  /*8c90*/  HMMA.16816.F32 R8, R32.reuse, R10, RZ ;  /* 0x0000000a2008723c */ /* 0x040fe600000018ff */
[----:B------:R-:W-:Y:S04]  /*8ca0*/  LDSM.16.M88.4 R168, [R118+0x6000] ;  /* 0x0060000076a8783b */ /* 0x000fe80000000200 */
[----:B------:R-:W-:Y:S01]  /*8cb0*/  LDSM.16.M88.4 R172, [R118+0x6800] ;  /* 0x0068000076ac783b */ /* 0x000fe20000000200 */
[C---:B--2---:R-:W-:Y:S08]  /*8cc0*/  HMMA.16816.F32 R12, R32.reuse, R16, RZ ;  /* 0x00000010200c723c */ /* 0x044ff000000018ff */
[C---:B------:R-:W-:Y:S08]  /*8cd0*/  HMMA.16816.F32 R16, R32.reuse, R18, RZ ;  /* 0x000000122010723c */ /* 0x040ff000000018ff */
[C---:B---3--:R-:W-:Y:S08]  /*8ce0*/  HMMA.16816.F32 R20, R32.reuse, R24, RZ ;  /* 0x000000182014723c */ /* 0x048ff000000018ff */
[C---:B------:R-:W-:Y:S08]  /*8cf0*/  HMMA.16816.F32 R24, R32.reuse, R26, RZ ;  /* 0x0000001a2018723c */ /* 0x040ff000000018ff */
[C---:B----4-:R-:W-:Y:S08]  /*8d00*/  HMMA.16816.F32 R28, R32.reuse, R136, RZ ;  /* 0x00000088201c723c */ /* 0x050ff000000018ff */
[----:B------:R-:W-:Y:S01]  /*8d10*/  HMMA.16816.F32 R32, R32, R138, RZ ;  /* 0x0000008a2020723c */ /* 0x000fe200000018ff */
[----:B------:R-:W1:Y:S07]  /*8d20*/  LDSM.16.M88.4 R136, [R3+0x7800] ;  /* 0x007800000388783b */ /* 0x000e6e0000000200 */
[C---:B-----5:R-:W-:Y:S08]  /*8d30*/  HMMA.16816.F32 R4, R140.reuse, R144, R4 ;  /* 0x000000908c04723c */ /* 0x060ff00000001804 */
[C---:B------:R-:W-:Y:S01]  /*8d40*/  HMMA.16816.F32 R8, R140.reuse, R146, R8 ;  /* 0x000000928c08723c */ /* 0x040fe20000001808 */
[----:B------:R-:W2:Y:S07]  /*8d50*/  LDSM.16.M88.4 R144, [R177] ;  /* 0x00000000b190783b */ /* 0x000eae0000000200 */
[C---:B------:R-:W-:Y:S08]  /*8d60*/  HMMA.16816.F32 R12, R140.reuse, R148, R12 ;  /* 0x000000948c0c723c */ /* 0x040ff0000000180c */
[C---:B------:R-:W-:Y:S01]  /*8d70*/  HMMA.16816.F32 R16, R140.reuse, R150, R16 ;  /* 0x000000968c10723c */ /* 0x040fe20000001810 */
[----:B------:R-:W3:Y:S07]  /*8d80*/  LDSM.16.M88.4 R148, [R116+0x6800] ;  /* 0x006800007494783b */ /* 0x000eee0000000200 */
[C---:B------:R-:W-:Y:S08]  /*8d90*/  HMMA.16816.F32 R20, R140.reuse, R152, R20 ;  /* 0x000000988c14723c */ /* 0x040ff00000001814 */
[C---:B------:R-:W-:Y:S01]  /*8da0*/  HMMA.16816.F32 R24, R140.reuse, R154, R24 ;  /* 0x0000009a8c18723c */ /* 0x040fe20000001818 */
[----:B------:R-:W4:Y:S07]  /*8db0*/  LDSM.16.M88.4 R152, [R116+0x7000] ;  /* 0x007000007498783b */ /* 0x000f2e0000000200 */
[C---:B-1----:R-:W-:Y:S08]  /*8dc0*/  HMMA.16816.F32 R28, R140.reuse, R136, R28 ;  /* 0x000000888c1c723c */ /* 0x042ff0000000181c */
[----:B------:R-:W-:Y:S01]  /*8dd0*/  HMMA.16816.F32 R32, R140, R138, R32 ;  /* 0x0000008a8c20723c */ /* 0x000fe20000001820 */
[----:B------:R-:W1:Y:S04]  /*8de0*/  LDSM.16.M88.4 R136, [R118+0x7000] ;  /* 0x007000007688783b */ /* 0x000e680000000200 */
[----:B------:R-:W5:Y:S03]  /*8df0*/  LDSM.16.M88.4 R140, [R118+0x7800] ;  /* 0x00780000768c783b */ /* 0x000f660000000200 */
[C---:B--2---:R-:W-:Y:S08]  /*8e00*/  HMMA.16816.F32 R4, R144.reuse, R156, R4 ;  /* 0x0000009c9004723c */ /* 0x044ff00000001804 */
[C---:B------:R-:W-:Y:S01]  /*8e10*/  HMMA.16816.F32 R8, R144.reuse, R158, R8 ;  /* 0x0000009e9008723c */ /* 0x040fe20000001808 */
[----:B------:R-:W-:Y:S07]  /*8e20*/  LDSM.16.M88.4 R156, [R2+UR5+0x9000] ;  /* 0x00900005029c783b */ /* 0x000fee0008000200 */
[C---:B---3--:R-:W-:Y:S08]  /*8e30*/  HMMA.16816.F32 R12, R144.reuse, R148, R12 ;  /* 0x00000094900c723c */ /* 0x048ff0000000180c */
[C---:B------:R-:W-:Y:S01]  /*8e40*/  HMMA.16816.F32 R16, R144.reuse, R150, R16 ;  /* 0x000000969010723c */ /* 0x040fe20000001810 */
[----:B------:R-:W-:Y:S07]  /*8e50*/  LDSM.16.M88.4 R148, [R2+UR5+0x8000] ;  /* 0x008000050294783b */ /* 0x000fee0008000200 */
[C---:B----4-:R-:W-:Y:S08]  /*8e60*/  HMMA.16816.F32 R20, R144.reuse, R152, R20 ;  /* 0x000000989014723c */ /* 0x050ff00000001814 */
[C---:B------:R-:W-:Y:S01]  /*8e70*/  HMMA.16816.F32 R24, R144.reuse, R154, R24 ;  /* 0x0000009a9018723c */ /* 0x040fe20000001818 */
[----:B------:R-:W-:Y:S07]  /*8e80*/  LDSM.16.M88.4 R152, [R2+UR5+0x8800] ;  /* 0x008800050298783b */ /* 0x000fee0008000200 */
[C---:B------:R-:W-:Y:S08]  /*8e90*/  HMMA.16816.F32 R28, R144.reuse, R160, R28 ;  /* 0x000000a0901c723c */ /* 0x040ff0000000181c */
[----:B------:R-:W-:Y:S01]  /*8ea0*/  HMMA.16816.F32 R32, R144, R162, R32 ;  /* 0x000000a29020723c */ /* 0x000fe20000001820 */
[----:B------:R-:W2:Y:S04]  /*8eb0*/  LDSM.16.M88.4 R144, [R119+0x2000] ;  /* 0x002000007790783b */ /* 0x000ea80000000200 */
[----:B------:R-:W-:Y:S03]  /*8ec0*/  LDSM.16.M88.4 R160, [R3+0x8000] ;  /* 0x0080000003a0783b */ /* 0x000fe60000000200 */
[C---:B------:R-:W-:Y:S08]  /*8ed0*/  HMMA.16816.F32 R4, R164.reuse, R168, R4 ;  /* 0x000000a8a404723c */ /* 0x040ff00000001804 */
[C---:B------:R-:W-:Y:S01]  /*8ee0*/  HMMA.16816.F32 R8, R164.reuse, R170, R8 ;  /* 0x000000aaa408723c */ /* 0x040fe20000001808 */
[----:B------:R-:W-:Y:S07]  /*8ef0*/  LDSM.16.M88.4 R168, [R118+0x8000] ;  /* 0x0080000076a8783b */ /* 0x000fee0000000200 */
[C---:B------:R-:W-:Y:S08]  /*8f00*/  HMMA.16816.F32 R12, R164.reuse, R172, R12 ;  /* 0x000000aca40c723c */ /* 0x040ff0000000180c */
[C---:B------:R-:W-:Y:S01]  /*8f10*/  HMMA.16816.F32 R16, R164.reuse, R174, R16 ;  /* 0x000000aea410723c */ /* 0x040fe20000001810 */
[----:B------:R-:W-:Y:S07]  /*8f20*/  LDSM.16.M88.4 R172, [R3+0xa800] ;  /* 0x00a8000003ac783b */ /* 0x000fee0000000200 */
[C---:B-1----:R-:W-:Y:S08]  /*8f30*/  HMMA.16816.F32 R20, R164.reuse, R136, R20 ;  /* 0x00000088a414723c */ /* 0x042ff00000001814 */
[C---:B------:R-:W-:Y:S01]  /*8f40*/  HMMA.16816.F32 R24, R164.reuse, R138, R24 ;  /* 0x0000008aa418723c */ /* 0x040fe20000001818 */
[----:B------:R-:W1:Y:S07]  /*8f50*/  LDSM.16.M88.4 R136, [R2+UR5+0x9800] ;  /* 0x009800050288783b */ /* 0x000e6e0008000200 */
[C---:B-----5:R-:W-:Y:S08]  /*8f60*/  HMMA.16816.F32 R28, R164.reuse, R140, R28 ;  /* 0x0000008ca41c723c */ /* 0x060ff0000000181c */
        /* <DEDUP_REMOVED lines=14> */
[----:B------:R-:W-:Y:S04]  /*9050*/  LDSM.16.M88.4 R136, [R177+0x2000] ;  /* 0x00200000b188783b */ /* 0x000fe80000000200 */
[----:B------:R-:W1:Y:S03]  /*9060*/  LDSM.16.M88.4 R144, [R116+0x8000] ;  /* 0x008000007490783b */ /* 0x000e660000000200 */
[C---:B---3--:R-:W-:Y:S08]  /*9070*/  HMMA.16816.F32 R4, R140.reuse, R160, R4 ;  /* 0x000000a08c04723c */ /* 0x048ff00000001804 */
[C---:B------:R-:W-:Y:S01]  /*9080*/  HMMA.16816.F32 R8, R140.reuse, R162, R8 ;  /* 0x000000a28c08723c */ /* 0x040fe20000001808 */
[----:B------:R-:W3:Y:S07]  /*9090*/  LDSM.16.M88.4 R160, [R116+0x8800] ;  /* 0x0088000074a0783b */ /* 0x000eee0000000200 */
        /* <DEDUP_REMOVED lines=8> */
[----:B------:R-:W5:Y:S04]  /*9120*/  LDSM.16.M88.4 R140, [R118+0x8800] ;  /* 0x00880000768c783b */ /* 0x000f680000000200 */
[----:B------:R-:W-:Y:S03]  /*9130*/  LDSM.16.M88.4 R156, [R118+0x9800] ;  /* 0x00980000769c783b */ /* 0x000fe60000000200 */
[C---:B-1----:R-:W-:Y:S08]  /*9140*/  HMMA.16816.F32 R4, R136.reuse, R144, R4 ;  /* 0x000000908804723c */ /* 0x042ff00000001804 */
[C---:B------:R-:W-:Y:S01]  /*9150*/  HMMA.16816.F32 R8, R136.reuse, R146, R8 ;  /* 0x000000928808723c */ /* 0x040fe20000001808 */
[----:B------:R-:W1:Y:S07]  /*9160*/  LDSM.16.M88.4 R144, [R118+0x9000] ;  /* 0x009000007690783b */ /* 0x000e6e0000000200 */
[C---:B---3--:R-:W-:Y:S08]  /*9170*/  HMMA.16816.F32 R12, R136.reuse, R160, R12 ;  /* 0x000000a0880c723c */ /* 0x048ff0000000180c */
[C---:B------:R-:W-:Y:S01]  /*9180*/  HMMA.16816.F32 R16, R136.reuse, R162, R16 ;  /* 0x000000a28810723c */ /* 0x040fe20000001810 */
[----:B------:R-:W-:Y:S07]  /*9190*/  LDSM.16.M88.4 R160, [R2+UR5+0xb800] ;  /* 0x00b8000502a0783b */ /* 0x000fee0008000200 */
[C---:B--2---:R-:W-:Y:S08]  /*91a0*/  HMMA.16816.F32 R20, R136.reuse, R148, R20 ;  /* 0x000000948814723c */ /* 0x044ff00000001814 */
[C---:B------:R-:W-:Y:S01]  /*91b0*/  HMMA.16816.F32 R24, R136.reuse, R150, R24 ;  /* 0x000000968818723c */ /* 0x040fe20000001818 */
[----:B------:R-:W-:Y:S07]  /*91c0*/  LDSM.16.M88.4 R148, [R2+UR5+0xa000] ;  /* 0x00a000050294783b */ /* 0x000fee0008000200 */
[C---:B----4-:R-:W-:Y:S08]  /*91d0*/  HMMA.16816.F32 R28, R136.reuse, R152, R28 ;  /* 0x00000098881c723c */ /* 0x050ff0000000181c */
[----:B------:R-:W-:Y:S01]  /*91e0*/  HMMA.16816.F32 R32, R136, R154, R32 ;  /* 0x0000009a8820723c */ /* 0x000fe20000001820 */
[----:B------:R-:W2:Y:S04]  /*91f0*/  LDSM.16.M88.4 R136, [R119+0x4000] ;  /* 0x004000007788783b */ /* 0x000ea80000000200 */
[----:B------:R-:W-:Y:S03]  /*9200*/  LDSM.16.M88.4 R152, [R2+UR5+0xb000] ;  /* 0x00b000050298783b */ /* 0x000fe60008000200 */
[C---:B------:R-:W-:Y:S08]  /*9210*/  HMMA.16816.F32 R4, R164.reuse, R168, R4 ;  /* 0x000000a8a404723c */ /* 0x040ff00000001804 */
[C---:B------:R-:W-:Y:S01]  /*9220*/  HMMA.16816.F32 R8, R164.reuse, R170, R8 ;  /* 0x000000aaa408723c */ /* 0x040fe20000001808 */
[----:B------:R-:W-:Y:S07]  /*9230*/  LDSM.16.M88.4 R168, [R3+0xa000] ;  /* 0x00a0000003a8783b */ /* 0x000fee0000000200 */
[C---:B-----5:R-:W-:Y:S08]  /*9240*/  HMMA.16816.F32 R12, R164.reuse, R140, R12 ;  /* 0x0000008ca40c723c */ /* 0x060ff0000000180c */
[C---:B------:R-:W-:Y:S01]  /*9250*/  HMMA.16816.F32 R16, R164.reuse, R142, R16 ;  /* 0x0000008ea410723c */ /* 0x040fe20000001810 */
[----:B------:R-:W3:Y:S07]  /*9260*/  LDSM.16.M88.4 R140, [R2+UR5+0xa800] ;  /* 0x00a80005028c783b */ /* 0x000eee0008000200 */
[C---:B-1----:R-:W-:Y:S08]  /*9270*/  HMMA.16816.F32 R20, R164.reuse, R144, R20 ;  /* 0x00000090a414723c */ /* 0x042ff00000001814 */
[C---:B------:R-:W-:Y:S01]  /*9280*/  HMMA.16816.F32 R24, R164.reuse, R146, R24 ;  /* 0x00000092a418723c */ /* 0x040fe20000001818 */
[----:B------:R-:W1:Y:S07]  /*9290*/  LDSM.16.M88.4 R144, [R179+0x4000] ;  /* 0x00400000b390783b */ /* 0x000e6e0000000200 */
[C---:B------:R-:W-:Y:S08]  /*92a0*/  HMMA.16816.F32 R28, R164.reuse, R156, R28 ;  /* 0x0000009ca41c723c */ /* 0x040ff0000000181c */
[----:B------:R-:W-:Y:S01]  /*92b0*/  HMMA.16816.F32 R32, R164, R158, R32 ;  /* 0x0000009ea420723c */ /* 0x000fe20000001820 */
[----:B------:R-:W4:Y:S04]  /*92c0*/  LDSM.16.M88.4 R156, [R3+0xb000] ;  /* 0x00b00000039c783b */ /* 0x000f280000000200 */
        /* <DEDUP_REMOVED lines=18> */
[C---:B------:R-:W-:Y:S08]  /*93f0*/  HMMA.16816.F32 R16, R144.reuse, R174, R16 ;  /* 0x000000ae9010723c */ /* 0x040ff00000001810 */
[C---:B----4-:R-:W-:Y:S08]  /*9400*/  HMMA.16816.F32 R20, R144.reuse, R156, R20 ;  /* 0x0000009c9014723c */ /* 0x050ff00000001814 */
[C---:B------:R-:W-:Y:S01]  /*9410*/  HMMA.16816.F32 R24, R144.reuse, R158, R24 ;  /* 0x0000009e9018723c */ /* 0x040fe20000001818 */
[----:B------:R-:W1:Y:S07]  /*9420*/  LDSM.16.M88.4 R156, [R116+0xb000] ;  /* 0x00b00000749c783b */ /* 0x000e6e0000000200 */
[C---:B--2---:R-:W-:Y:S08]  /*9430*/  HMMA.16816.F32 R28, R144.reuse, R148, R28 ;  /* 0x00000094901c723c */ /* 0x044ff0000000181c */
[----:B------:R-:W-:Y:S01]  /*9440*/  HMMA.16816.F32 R32, R144, R150, R32 ;  /* 0x000000969020723c */ /* 0x000fe20000001820 */
[----:B------:R-:W2:Y:S04]  /*9450*/  LDSM.16.M88.4 R144, [R118+0xa800] ;  /* 0x00a800007690783b */ /* 0x000ea80000000200 */
[----:B------:R-:W4:Y:S03]  /*9460*/  LDSM.16.M88.4 R148, [R118+0xb000] ;  /* 0x00b000007694783b */ /* 0x000f260000000200 */
[C---:B---3--:R-:W-:Y:S08]  /*9470*/  HMMA.16816.F32 R4, R136.reuse, R140, R4 ;  /* 0x0000008c8804723c */ /* 0x048ff00000001804 */
[C---:B------:R-:W-:Y:S01]  /*9480*/  HMMA.16816.F32 R8, R136.reuse, R142, R8 ;  /* 0x0000008e8808723c */ /* 0x040fe20000001808 */
[----:B------:R-:W3:Y:S01]  /*9490*/  LDSM.16.M88.4 R140, [R118+0xb800] ;  /* 0x00b80000768c783b */ /* 0x000ee20000000200 */
[----:B------:R-:W-:Y:S04]  /*94a0*/  DEPBAR.LE SB0, 0x0 ;  /* 0x000080000000791a */ /* 0x000fe80000000000 */
[----:B------:R-:W-:Y:S02]  /*94b0*/  BAR.SYNC.DEFER_BLOCKING 0x0 ;  /* 0x0000000000007b1d */ /* 0x000fe40000010000 */
[C---:B------:R-:W-:Y:S08]  /*94c0*/  HMMA.16816.F32 R12, R136.reuse, R152, R12 ;  /* 0x00000098880c723c */ /* 0x040ff0000000180c */
[C---:B------:R-:W-:Y:S08]  /*94d0*/  HMMA.16816.F32 R16, R136.reuse, R154, R16 ;  /* 0x0000009a8810723c */ /* 0x040ff00000001810 */
[C---:B-1----:R-:W-:Y:S08]  /*94e0*/  HMMA.16816.F32 R20, R136.reuse, R156, R20 ;  /* 0x0000009c8814723c */ /* 0x042ff00000001814 */
[C---:B------:R-:W-:Y:S08]  /*94f0*/  HMMA.16816.F32 R24, R136.reuse, R158, R24 ;  /* 0x0000009e8818723c */ /* 0x040ff00000001818 */
[C---:B------:R-:W-:Y:S08]  /*9500*/  HMMA.16816.F32 R28, R136.reuse, R160, R28 ;  /* 0x000000a0881c723c */ /* 0x040ff0000000181c */
[----:B------:R-:W-:Y:S08]  /*9510*/  HMMA.16816.F32 R32, R136, R162, R32 ;  /* 0x000000a28820723c */ /* 0x000ff00000001820 */
[C---:B------:R-:W-:Y:S08]  /*9520*/  HMMA.16816.F32 R4, R164.reuse, R168, R4 ;  /* 0x000000a8a404723c */ /* 0x040ff00000001804 */
[C---:B------:R-:W-:Y:S08]  /*9530*/  HMMA.16816.F32 R8, R164.reuse, R170, R8 ;  /* 0x000000aaa408723c */ /* 0x040ff00000001808 */
[C---:B--2---:R-:W-:Y:S03]  /*9540*/  HMMA.16816.F32 R12, R164.reuse, R144, R12 ;  /* 0x00000090a40c723c */ /* 0x044fe6000000180c */
        /* <DEDUP_REMOVED lines=9> */
[----:B------:R-:W-:Y:S05]  /*95e0*/  FMNMX3.FTZ R2, R2, R18, R19, !PT ;  /* 0x0000001202027276 */ /* 0x000fea0007810013 */
[C---:B---3--:R-:W-:Y:S03]  /*95f0*/  HMMA.16816.F32 R28, R164.reuse, R140, R28 ;  /* 0x0000008ca41c723c */ /* 0x048fe6000000181c */
[----:B------:R-:W-:Y:S05]  /*9600*/  FMNMX3.FTZ R2, R2, R22, R23, !PT ;  /* 0x0000001602027276 */ /* 0x000fea0007810017 */
[----:B------:R-:W-:Y:S03]  /*9610*/  HMMA.16816.F32 R32, R164, R142, R32 ;  /* 0x0000008ea420723c */ /* 0x000fe60000001820 */
[----:B------:R-:W-:Y:S02]  /*9620*/  FMNMX3.FTZ R142, R3, R16, R17, !PT ;  /* 0x00000010038e7276 */ /* 0x000fe40007810011 */
[----:B------:R-:W-:Y:S02]  /*9630*/  FMNMX3.FTZ R2, R2, R26, R27, !PT ;  /* 0x0000001a02027276 */ /* 0x000fe4000781001b */
[----:B------:R-:W-:Y:S04]  /*9640*/  FMNMX3.FTZ R142, R142, R20, R21, !PT ;  /* 0x000000148e8e7276 */ /* 0x000fe80007810015 */
[----:B------:R-:W-:Y:S02]  /*9650*/  FMNMX3.FTZ R142, R142, R24, R25, !PT ;  /* 0x000000188e8e7276 */ /* 0x000fe40007810019 */
[----:B------:R-:W-:Y:S02]  /*9660*/  FMNMX3.FTZ R144, R2, R30, R31, !PT ;  /* 0x0000001e02907276 */ /* 0x000fe4000781001f */
[----:B------:R-:W-:Y:S04]  /*9670*/  FMNMX3.FTZ R142, R142, R28, R29, !PT ;  /* 0x0000001c8e8e7276 */ /* 0x000fe8000781001d */
[----:B------:R-:W-:Y:S01]  /*9680*/  FMNMX3.FTZ R142, R142, R32, R33, !PT ;  /* 0x000000208e8e7276 */ /* 0x000fe20007810021 */
[----:B------:R-:W-:Y:S06]  /*9690*/  @P4 BRA `(.L_x_1075) ;  /* 0xffffffe800484947 */ /* 0x000fec000383ffff */
.L_x_1074:
[----:B------:R-:W2:Y:S01]  /*96a0*/  LDL.64 R204, [R1+0x50] ;  /* 0x0000500001cc7983 */ /* 0x000ea20000100a00 */
[----:B-1----:R-:W-:Y:S01]  /*96b0*/  FMNMX3.FTZ R2, R144, R34, R35, !PT ;  /* 0x0000002290027276 */ /* 0x002fe20007810023 */
[----:B------:R-:W-:Y:S01]  /*96c0*/  IMAD.SHL.U32 R148, R190, 0x2, RZ ;  /* 0x00000002be947824 */ /* 0x000fe200078e00ff */
[----:B------:R-:W-:Y:S01]  /*96d0*/  SHF.R.U32.HI R174, RZ, 0x5, R186 ;  /* 0x00000005ffae7819 */ /* 0x000fe200000116ba */
[C---:B------:R-:W-:Y:S01]  /*96e0*/  VIADD R150, R194.reuse, 0x9e3779b9 ;  /* 0x9e3779b9c2967836 */ /* 0x040fe20000000000 */
[----:B------:R-:W1:Y:S01]  /*96f0*/  LDC.U8 R143, c[0x0][0x4f8] ;  /* 0x00013e00ff8f7b82 */ /* 0x000e620000000000 */
[----:B------:R-:W3:Y:S01]  /*9700*/  LDL.64 R198, [R1+0x58] ;  /* 0x0000580001c67983 */ /* 0x000ee20000100a00 */
[----:B------:R-:W-:Y:S02]  /*9710*/  VIADD R151, R194, 0x3c6ef372 ;  /* 0x3c6ef372c2977836 */ /* 0x000fe40000000000 */
[C---:B------:R-:W-:Y:S04]  /*9720*/  VIADD R152, R195.reuse, 0x76cf5d0a ;  /* 0x76cf5d0ac3987836 */ /* 0x040fe80000000000 */
[----:B------:R-:W4:Y:S01]  /*9730*/  LDC.U8 R180, c[0x0][0x4f8] ;  /* 0x00013e00ffb47b82 */ /* 0x000f220000000000 */
[C---:B------:R-:W-:Y:S01]  /*9740*/  VIADD R153, R195.reuse, 0x32370b8f ;  /* 0x32370b8fc3997836 */ /* 0x040fe20000000000 */
[----:B------:R-:W5:Y:S01]  /*9750*/  LDL R179, [R1+0x60] ;  /* 0x0000600001b37983 */ /* 0x000f620000100800 */
[C---:B------:R-:W-:Y:S02]  /*9760*/  VIADD R164, R195.reuse, 0xed9eba14 ;  /* 0xed9eba14c3a47836 */ /* 0x040fe40000000000 */
[----:B------:R-:W-:Y:S01]  /*9770*/  VIADD R165, R195, 0xa9066899 ;  /* 0xa9066899c3a57836 */ /* 0x000fe20000000000 */
[----:B------:R-:W4:Y:S04]  /*9780*/  LDL R175, [R1+0x6c] ;  /* 0x00006c0001af7983 */ /* 0x000f280000100800 */
[----:B------:R-:W4:Y:S04]  /*9790*/  LDL R172, [R1+0x64] ;  /* 0x0000640001ac7983 */ /* 0x000f280000100800 */
[----:B------:R-:W1:Y:S01]  /*97a0*/  SHFL.BFLY PT, R116, R142, 0x2, 0x1f ;  /* 0x0c401f008e747f89 */ /* 0x000e6200000e0000 */
[----:B------:R-:W1:Y:S07]  /*97b0*/  S2R R202, SR_CTAID.X ;  /* 0x0000000000ca7919 */ /* 0x000e6e0000002500 */
[----:B------:R-:W1:Y:S08]  /*97c0*/  SHFL.BFLY PT, R3, R2, 0x2, 0x1f ;  /* 0x0c401f0002037f89 */ /* 0x000e7000000e0000 */
[----:B------:R-:W-:Y:S01]  /*97d0*/  LDSM.16.MT88.4 R144, [R178+0xc000] ;  /* 0x00c00000b290783b */ /* 0x000fe20000004200 */
[C---:B-1----:R-:W-:Y:S05]  /*97e0*/  IMAD.U32 R201, R143.reuse, 0x10000, RZ ;  /* 0x000100008fc97824 */ /* 0x042fea00078e00ff */
[----:B------:R-:W-:Y:S02]  /*97f0*/  LOP3.LUT R201, R143, 0xff0000, R201, 0xf8, !PT ;  /* 0x00ff00008fc97812 */ /* 0x000fe400078ef8c9 */
[----:B------:R-:W-:Y:S05]  /*9800*/  FMNMX.FTZ R116, R142, R116, !PT ;  /* 0x000000748e747209 */ /* 0x000fea0007810000 */
[----:B------:R-:W1:Y:S01]  /*9810*/  SHFL.BFLY PT, R119, R116, 0x1, 0x1f ;  /* 0x0c201f0074777f89 */ /* 0x000e6200000e0000 */
[----:B------:R-:W-:Y:S01]  /*9820*/  FMNMX.FTZ R137, R2, R3, !PT ;  /* 0x0000000302897209 */ /* 0x000fe20007810000 */
[----:B------:R-:W-:Y:S06]  /*9830*/  IMAD R202, R202, 0x4, R174 ;  /* 0x00000004caca7824 */ /* 0x000fec00078e02ae */
[----:B------:R-:W3:Y:S01]  /*9840*/  SHFL.BFLY PT, R136, R137, 0x1, 0x1f ;  /* 0x0c201f0089887f89 */ /* 0x000ee200000e0000 */
[----:B------:R-:W-:Y:S07]  /*9850*/  IMAD.WIDE.U32 R202, R202, -0x326172a9, RZ ;  /* 0xcd9e8d57caca7825 */ /* 0x000fee00078e00ff */
[----:B------:R-:W4:Y:S01]  /*9860*/  LDL R174, [R1+0x68] ;  /* 0x0000680001ae7983 */ /* 0x000f220000100800 */
[----:B-1----:R-:W-:Y:S04]  /*9870*/  FMNMX.FTZ R116, R116, R119, !PT ;  /* 0x0000007774747209 */ /* 0x002fe80007810000 */
[C---:B------:R-:W-:Y:S01]  /*9880*/  FSETP.NEU.FTZ.AND P2, PT, R116.reuse, -INF , PT ;  /* 0xff8000007400780b */ /* 0x040fe20003f5d000 */
[----:B------:R-:W-:Y:S05]  /*9890*/  FMUL.FTZ R149, R116, UR4 ;  /* 0x0000000474957c20 */ /* 0x000fea0008410000 */
[----:B------:R-:W-:Y:S05]  /*98a0*/  FSEL R149, R149, RZ, P2 ;  /* 0x000000ff95957208 */ /* 0x000fea0001000000 */
[--C-:B------:R-:W-:Y:S01]  /*98b0*/  FFMA.FTZ R4, R4, UR4, -R149.reuse ;  /* 0x0000000404047c23 */ /* 0x100fe20008010895 */
[--C-:B------:R-:W-:Y:S01]  /*98c0*/  FFMA.FTZ R5, R5, UR4, -R149.reuse ;  /* 0x0000000405057c23 */ /* 0x100fe20008010895 */
[--C-:B------:R-:W-:Y:S01]  /*98d0*/  FFMA.FTZ R8, R8, UR4, -R149.reuse ;  /* 0x0000000408087c23 */ /* 0x100fe20008010895 */
[--C-:B------:R-:W-:Y:S01]  /*98e0*/  FFMA.FTZ R9, R9, UR4, -R149.reuse ;  /* 0x0000000409097c23 */ /* 0x100fe20008010895 */
[----:B------:R-:W-:Y:S01]  /*98f0*/  MUFU.EX2 R215, R4 ;  /* 0x0000000400d77308 */ /* 0x000fe20000000800 */
[--C-:B------:R-:W-:Y:S01]  /*9900*/  FFMA.FTZ R12, R12, UR4, -R149.reuse ;  /* 0x000000040c0c7c23 */ /* 0x100fe20008010895 */
[--C-:B------:R-:W-:Y:S01]  /*9910*/  FFMA.FTZ R13, R13, UR4, -R149.reuse ;  /* 0x000000040d0d7c23 */ /* 0x100fe20008010895 */
[--C-:B------:R-:W-:Y:S07]  /*9920*/  FFMA.FTZ R17, R17, UR4, -R149.reuse ;  /* 0x0000000411117c23 */ /* 0x100fee0008010895 */
[----:B------:R-:W-:Y:S01]  /*9930*/  MUFU.EX2 R227, R5 ;  /* 0x0000000500e37308 */ /* 0x000fe20000000800 */
[--C-:B------:R-:W-:Y:S01]  /*9940*/  FFMA.FTZ R16, R16, UR4, -R149.reuse ;  /* 0x0000000410107c23 */ /* 0x100fe20008010895 */
[--C-:B------:R-:W-:Y:S01]  /*9950*/  FFMA.FTZ R196, R28, UR4, -R149.reuse ;  /* 0x000000041cc47c23 */ /* 0x100fe20008010895 */
[--C-:B------:R-:W-:Y:S07]  /*9960*/  FFMA.FTZ R24, R24, UR4, -R149.reuse ;  /* 0x0000000418187c23 */ /* 0x100fee0008010895 */
[----:B------:R1:W-:Y:S01]  /*9970*/  MUFU.EX2 R231, R8 ;  /* 0x0000000800e77308 */ /* 0x0003e20000000800 */
[----:B------:R1:W4:Y:S01]  /*9980*/  LDL.S16 R28, [R1+0x40] ;  /* 0x00004000011c7983 */ /* 0x0003220000100600 */
[--C-:B------:R-:W-:Y:S01]  /*9990*/  FFMA.FTZ R25, R25, UR4, -R149.reuse ;  /* 0x0000000419197c23 */ /* 0x100fe20008010895 */
[----:B------:R-:W-:Y:S07]  /*99a0*/  FFMA.FTZ R21, R21, UR4, -R149 ;  /* 0x0000000415157c23 */ /* 0x000fee0008010895 */
[----:B------:R-:W1:Y:S10]  /*99b0*/  MUFU.EX2 R232, R9 ;  /* 0x0000000900e87308 */ /* 0x000e740000000800 */
[----:B------:R-:W-:Y:S10]  /*99c0*/  MUFU.EX2 R209, R13 ;  /* 0x0000000d00d17308 */ /* 0x000ff40000000800 */
[----:B------:R-:W-:Y:S01]  /*99d0*/  MUFU.EX2 R220, R17 ;  /* 0x0000001100dc7308 */ /* 0x000fe20000000800 */
[----:B-1----:R-:W4:Y:S09]  /*99e0*/  LDL R8, [R1+0x74] ;  /* 0x0000740001087983 */ /* 0x002f320000100800 */
[----:B------:R-:W-:Y:S01]  /*99f0*/  MUFU.EX2 R211, R16 ;  /* 0x0000001000d37308 */ /* 0x000fe20000000800 */
[----:B------:R-:W-:Y:S09]  /*9a00*/  F2FP.F16.F32.PACK_AB R159, R232, R231 ;  /* 0x000000e7e89f723e */ /* 0x000ff200000000ff */
[----:B------:R-:W-:Y:S01]  /*9a10*/  MUFU.EX2 R206, R21 ;  /* 0x0000001500ce7308 */ /* 0x000fe20000000800 */
[----:B------:R-:W-:Y:S09]  /*9a20*/  PRMT R160, R159, 0x7632, R160 ;  /* 0x000076329fa07816 */ /* 0x000ff200000000a0 */
[----:B------:R-:W-:Y:S10]  /*9a30*/  MUFU.EX2 R219, R24 ;  /* 0x0000001800db7308 */ /* 0x000ff40000000800 */
[----:B------:R-:W-:Y:S10]  /*9a40*/  MUFU.EX2 R218, R25 ;  /* 0x0000001900da7308 */ /* 0x000ff40000000800 */
[----:B------:R-:W-:Y:S01]  /*9a50*/  MUFU.EX2 R196, R196 ;  /* 0x000000c400c47308 */ /* 0x000fe20000000800 */
[----:B--2---:R-:W-:Y:S05]  /*9a60*/  LOP3.LUT R2, R148, R205, R195, 0x96, !PT ;  /* 0x000000cd94027212 */ /* 0x004fea00078e96c3 */
[----:B------:R-:W-:Y:S04]  /*9a70*/  IMAD.WIDE.U32 R2, R2, -0x326172a9, RZ ;  /* 0xcd9e8d5702027825 */ /* 0x000fe800078e00ff */
[----:B---3--:R-:W-:Y:S01]  /*9a80*/  FFMA.FTZ R199, R32, UR4, -R149 ;  /* 0x0000000420c77c23 */ /* 0x008fe20008010895 */
[----:B------:R-:W-:Y:S02]  /*9a90*/  LOP3.LUT R3, R202, R150, R3, 0x96, !PT ;  /* 0x00000096ca037212 */ /* 0x000fe400078e9603 */
[----:B------:R-:W-:Y:S03]  /*9aa0*/  LOP3.LUT R118, R213, R151, R2, 0x96, !PT ;  /* 0x00000097d5767212 */ /* 0x000fe600078e9602 */
[----:B------:R-:W-:Y:S01]  /*9ab0*/  MUFU.EX2 R199, R199 ;  /* 0x000000c700c77308 */ /* 0x000fe20000000800 */
[----:B------:R-:W-:Y:S04]  /*9ac0*/  IMAD.WIDE.U32 R2, R3, -0x2daee0ad, RZ ;  /* 0xd2511f5303027825 */ /* 0x000fe800078e00ff */
[----:B------:R-:W-:Y:S01]  /*9ad0*/  IMAD.WIDE.U32 R140, R118, -0x2daee0ad, RZ ;  /* 0xd2511f53768c7825 */ /* 0x000fe200078e00ff */
[----:B------:R-:W-:Y:S04]  /*9ae0*/  LOP3.LUT R3, R198, R152, R3, 0x96, !PT ;  /* 0x00000098c6037212 */ /* 0x000fe800078e9603 */
[----:B------:R-:W-:Y:S01]  /*9af0*/  LOP3.LUT R2, R153, R2, R141, 0x96, !PT ;  /* 0x0000000299027212 */ /* 0x000fe200078e968d */
[----:B------:R-:W-:Y:S01]  /*9b00*/  IMAD.WIDE.U32 R138, R3, -0x326172a9, RZ ;  /* 0xcd9e8d57038a7825 */ /* 0x000fe200078e00ff */
[----:B------:R-:W-:Y:S03]  /*9b10*/  FMNMX.FTZ R3, R137, R136, !PT ;  /* 0x0000008889037209 */ /* 0x000fe60007810000 */
[----:B------:R-:W-:Y:S01]  /*9b20*/  IMAD.WIDE.U32 R166, R2, -0x326172a9, RZ ;  /* 0xcd9e8d5702a67825 */ /* 0x000fe200078e00ff */
[----:B-----5:R-:W-:Y:S03]  /*9b30*/  LOP3.LUT R118, R212, R179, R139, 0x96, !PT ;  /* 0x000000b3d4767212 */ /* 0x020fe600078e968b */
[C---:B------:R-:W-:Y:S01]  /*9b40*/  FMUL.FTZ R163, R3.reuse, UR4 ;  /* 0x0000000403a37c20 */ /* 0x040fe20008410000 */
[----:B------:R-:W-:Y:S02]  /*9b50*/  FSETP.NEU.FTZ.AND P2, PT, R3, -INF , PT ;  /* 0xff8000000300780b */ /* 0x000fe40003f5d000 */
[----:B----4-:R-:W-:Y:S01]  /*9b60*/  LOP3.LUT R2, R175, R138, R167, 0x96, !PT ;  /* 0x0000008aaf027212 */ /* 0x010fe200078e96a7 */
[----:B------:R-:W-:Y:S01]  /*9b70*/  IMAD.WIDE.U32 R118, R118, -0x2daee0ad, RZ ;  /* 0xd2511f5376767825 */ /* 0x000fe200078e00ff */
[----:B------:R-:W-:Y:S03]  /*9b80*/  FSEL R163, R163, RZ, P2 ;  /* 0x000000ffa3a37208 */ /* 0x000fe60001000000 */
[----:B------:R-:W-:Y:S01]  /*9b90*/  IMAD.WIDE.U32 R170, R2, -0x2daee0ad, RZ ;  /* 0xd2511f5302aa7825 */ /* 0x000fe200078e00ff */
[----:B------:R-:W-:Y:S03]  /*9ba0*/  LOP3.LUT R2, R164, R140, R119, 0x96, !PT ;  /* 0x0000008ca4027212 */ /* 0x000fe600078e9677 */
[--C-:B------:R-:W-:Y:S01]  /*9bb0*/  FFMA.FTZ R6, R6, UR4, -R163.reuse ;  /* 0x0000000406067c23 */ /* 0x100fe200080108a3 */
[----:B------:R-:W-:Y:S01]  /*9bc0*/  FFMA.FTZ R7, R7, UR4, -R163 ;  /* 0x0000000407077c23 */ /* 0x000fe200080108a3 */
[----:B------:R-:W-:Y:S01]  /*9bd0*/  LOP3.LUT R4, R165, R118, R171, 0x96, !PT ;  /* 0x00000076a5047212 */ /* 0x000fe200078e96ab */
[----:B------:R-:W-:Y:S01]  /*9be0*/  IMAD.WIDE.U32 R154, R2, -0x326172a9, RZ ;  /* 0xcd9e8d57029a7825 */ /* 0x000fe200078e00ff */
[----:B------:R-:W-:Y:S01]  /*9bf0*/  F2FP.F16.F32.PACK_AB R118, R227, R215 ;  /* 0x000000d7e376723e */ /* 0x000fe200000000ff */
[----:B------:R1:W-:Y:S02]  /*9c00*/  MUFU.EX2 R214, R6 ;  /* 0x0000000600d67308 */ /* 0x0003e40000000800 */
[----:B------:R-:W-:Y:S01]  /*9c10*/  FFMA.FTZ R10, R10, UR4, -R163 ;  /* 0x000000040a0a7c23 */ /* 0x000fe200080108a3 */
[----:B------:R-:W-:Y:S01]  /*9c20*/  IMAD.WIDE.U32 R4, R4, -0x326172a9, RZ ;  /* 0xcd9e8d5704047825 */ /* 0x000fe200078e00ff */
[----:B------:R-:W-:Y:S06]  /*9c30*/  PRMT R119, R118, 0x7632, R119 ;  /* 0x0000763276777816 */ /* 0x000fec0000000077 */
[----:B------:R-:W2:Y:S01]  /*9c40*/  MUFU.EX2 R226, R7 ;  /* 0x0000000700e27308 */ /* 0x000ea20000000800 */
[----:B------:R-:W-:Y:S01]  /*9c50*/  FFMA.FTZ R11, R11, UR4, -R163 ;  /* 0x000000040b0b7c23 */ /* 0x000fe200080108a3 */
[----:B------:R-:W3:Y:S01]  /*9c60*/  LDSM.16.MT88.4 R140, [R176+0xc000] ;  /* 0x00c00000b08c783b */ /* 0x000ee20000004200 */
[----:B------:R-:W-:Y:S07]  /*9c70*/  LOP3.LUT R5, R172, R154, R5, 0x96, !PT ;  /* 0x0000009aac057212 */ /* 0x000fee00078e9605 */
[----:B------:R-:W-:Y:S01]  /*9c80*/  MUFU.EX2 R230, R10 ;  /* 0x0000000a00e67308 */ /* 0x000fe20000000800 */
[----:B------:R-:W-:Y:S01]  /*9c90*/  PRMT R154, R4, 0x7772, RZ ;  /* 0x00007772049a7816 */ /* 0x000fe200000000ff */
[--C-:B------:R-:W-:Y:S01]  /*9ca0*/  FFMA.FTZ R14, R14, UR4, -R163.reuse ;  /* 0x000000040e0e7c23 */ /* 0x100fe200080108a3 */
[C---:B------:R-:W-:Y:S07]  /*9cb0*/  LOP3.LUT R2, R5.reuse, 0xffff, RZ, 0xc0, !PT ;  /* 0x0000ffff05027812 */ /* 0x040fee00078ec0ff */
[----:B------:R-:W4:Y:S01]  /*9cc0*/  MUFU.EX2 R233, R11 ;  /* 0x0000000b00e97308 */ /* 0x000f220000000800 */
[----:B------:R-:W-:Y:S01]  /*9cd0*/  LOP3.LUT R168, R5, 0xff, RZ, 0xc0, !PT ;  /* 0x000000ff05a87812 */ /* 0x000fe200078ec0ff */
[----:B-1----:R-:W-:Y:S01]  /*9ce0*/  IMAD.MOV.U32 R6, RZ, RZ, R4 ;  /* 0x000000ffff067224 */ /* 0x002fe200078e0004 */
[----:B------:R-:W-:Y:S01]  /*9cf0*/  SHF.R.U32.HI R167, RZ, 0x8, R2 ;  /* 0x00000008ffa77819 */ /* 0x000fe20000011602 */
[----:B------:R-:W-:Y:S01]  /*9d00*/  FFMA.FTZ R15, R15, UR4, -R163 ;  /* 0x000000040f0f7c23 */ /* 0x000fe200080108a3 */
[----:B------:R-:W-:Y:S01]  /*9d10*/  PRMT R2, R118, 0x5410, R119 ;  /* 0x0000541076027816 */ /* 0x000fe20000000077 */
[----:B------:R-:W-:Y:S01]  /*9d20*/  FFMA.FTZ R18, R18, UR4, -R163 ;  /* 0x0000000412127c23 */ /* 0x000fe200080108a3 */
[----:B------:R-:W-:Y:S03]  /*9d30*/  PRMT R136, R168, 0x5410, R167 ;  /* 0x00005410a8887816 */ /* 0x000fe600000000a7 */
[----:B------:R-:W-:Y:S01]  /*9d40*/  MUFU.EX2 R208, R15 ;  /* 0x0000000f00d07308 */ /* 0x000fe20000000800 */
[----:B------:R-:W-:Y:S01]  /*9d50*/  LOP3.LUT R197, R6, 0xff, RZ, 0xc0, !PT ;  /* 0x000000ff06c57812 */ /* 0x000fe200078ec0ff */
[--C-:B------:R-:W-:Y:S01]  /*9d60*/  FFMA.FTZ R19, R19, UR4, -R163.reuse ;  /* 0x0000000413137c23 */ /* 0x100fe200080108a3 */
[----:B------:R-:W-:Y:S07]  /*9d70*/  PRMT R169, R4, 0x7773, RZ ;  /* 0x0000777304a97816 */ /* 0x000fee00000000ff */
[----:B------:R-:W-:Y:S01]  /*9d80*/  MUFU.EX2 R210, R18 ;  /* 0x0000001200d27308 */ /* 0x000fe20000000800 */
[--C-:B------:R-:W-:Y:S01]  /*9d90*/  HSET2.LE.AND R136, R136, R201.reuse, PT ;  /* 0x000000c988887233 */ /* 0x100fe20003803000 */
[--C-:B------:R-:W-:Y:S01]  /*9da0*/  FFMA.FTZ R22, R22, UR4, -R163.reuse ;  /* 0x0000000416167c23 */ /* 0x100fe200080108a3 */
[----:B------:R-:W-:Y:S07]  /*9db0*/  PRMT R6, R5, 0x7632, R6 ;  /* 0x0000763205067816 */ /* 0x000fee0000000006 */
[----:B------:R-:W-:Y:S01]  /*9dc0*/  MUFU.EX2 R217, R19 ;  /* 0x0000001300d97308 */ /* 0x000fe20000000800 */
[----:B------:R-:W-:Y:S01]  /*9dd0*/  PRMT R200, R4, 0x7771, RZ ;  /* 0x0000777104c87816 */ /* 0x000fe200000000ff */
[----:B------:R-:W-:Y:S01]  /*9de0*/  FFMA.FTZ R23, R23, UR4, -R163 ;  /* 0x0000000417177c23 */ /* 0x000fe200080108a3 */
[----:B------:R-:W-:Y:S01]  /*9df0*/  LOP3.LUT R136, R2, R136, RZ, 0xc0, !PT ;  /* 0x0000008802887212 */ /* 0x000fe200078ec0ff */
[----:B------:R-:W-:Y:S01]  /*9e00*/  FADD.FTZ R2, -R116, R0 ;  /* 0x0000000074027221 */ /* 0x000fe20000010100 */
[----:B------:R-:W-:Y:S01]  /*9e10*/  FADD.FTZ R0, -R3, R117 ;  /* 0x0000007503007221 */ /* 0x000fe20000010100 */
[----:B------:R-:W-:Y:S01]  /*9e20*/  SHF.R.U32.HI R177, RZ, 0x18, R5 ;  /* 0x00000018ffb17819 */ /* 0x000fe20000011605 */
[----:B------:R1:W5:Y:S01]  /*9e30*/  LDL R117, [R1+0x70] ;  /* 0x0000700001757983 */ /* 0x0003620000100800 */
[----:B------:R-:W-:Y:S01]  /*9e40*/  LOP3.LUT R173, R6, 0xff, RZ, 0xc0, !PT ;  /* 0x000000ff06ad7812 */ /* 0x000fe200078ec0ff */
[----:B------:R-:W-:Y:S01]  /*9e50*/  FMUL.FTZ R2, R2, UR4 ;  /* 0x0000000402027c20 */ /* 0x000fe20008410000 */
[----:B------:R-:W-:Y:S01]  /*9e60*/  PRMT R4, R154, 0x5410, R169 ;  /* 0x000054109a047816 */ /* 0x000fe200000000a9 */
[----:B------:R-:W-:Y:S01]  /*9e70*/  FMUL.FTZ R0, R0, UR4 ;  /* 0x0000000400007c20 */ /* 0x000fe20008410000 */
[----:B--2---:R-:W-:Y:S01]  /*9e80*/  F2FP.F16.F32.PACK_AB R158, R226, R214 ;  /* 0x000000d6e29e723e */ /* 0x004fe200000000ff */
[----:B------:R-:W-:Y:S01]  /*9e90*/  MUFU.EX2 R203, R22 ;  /* 0x0000001600cb7308 */ /* 0x000fe20000000800 */
[----:B------:R-:W-:Y:S01]  /*9ea0*/  LOP3.LUT R4, R4, 0xff00ff, RZ, 0xc0, !PT ;  /* 0x00ff00ff04047812 */ /* 0x000fe200078ec0ff */
[----:B------:R-:W-:Y:S01]  /*9eb0*/  FFMA.FTZ R26, R26, UR4, -R163 ;  /* 0x000000041a1a7c23 */ /* 0x000fe200080108a3 */
[----:B------:R-:W-:Y:S07]  /*9ec0*/  PRMT R137, R173, 0x5410, R177 ;  /* 0x00005410ad897816 */ /* 0x000fee00000000b1 */
[----:B------:R-:W2:Y:S01]  /*9ed0*/  MUFU.EX2 R2, R2 ;  /* 0x0000000200027308 */ /* 0x000ea20000000800 */
[C---:B------:R-:W-:Y:S01]  /*9ee0*/  PRMT R157, R158.reuse, 0x7632, R157 ;  /* 0x000076329e9d7816 */ /* 0x040fe2000000009d */
[----:B------:R-:W-:Y:S01]  /*9ef0*/  FFMA.FTZ R27, R27, UR4, -R163 ;  /* 0x000000041b1b7c23 */ /* 0x000fe200080108a3 */
[--C-:B------:R-:W-:Y:S07]  /*9f00*/  HSET2.LE.AND R139, R4, R201.reuse, PT ;  /* 0x000000c9048b7233 */ /* 0x100fee0003803000 */
[----:B------:R-:W3:Y:S01]  /*9f10*/  MUFU.EX2 R0, R0 ;  /* 0x0000000000007308 */ /* 0x000ee20000000800 */
[--C-:B------:R-:W-:Y:S02]  /*9f20*/  HSET2.LE.AND R137, R137, R201.reuse, PT ;  /* 0x000000c989897233 */ /* 0x100fe40003803000 */
[----:B------:R-:W-:Y:S07]  /*9f30*/  PRMT R138, R197, 0x5410, R200 ;  /* 0x00005410c58a7816 */ /* 0x000fee00000000c8 */
[----:B------:R-:W-:Y:S01]  /*9f40*/  MUFU.EX2 R216, R23 ;  /* 0x0000001700d87308 */ /* 0x000fe20000000800 */
[----:B------:R-:W-:Y:S02]  /*9f50*/  PRMT R4, R158, 0x5410, R157 ;  /* 0x000054109e047816 */ /* 0x000fe4000000009d */
[----:B----4-:R-:W-:Y:S02]  /*9f60*/  F2FP.F16.F32.PACK_AB R161, R233, R230 ;  /* 0x000000e6e9a1723e */ /* 0x010fe400000000ff */
[--C-:B------:R-:W-:Y:S01]  /*9f70*/  HSET2.LE.AND R138, R138, R201.reuse, PT ;  /* 0x000000c98a8a7233 */ /* 0x100fe20003803000 */
[----:B--2---:R-:W-:Y:S01]  /*9f80*/  FMUL.FTZ R5, R2, R121 ;  /* 0x0000007902057220 */ /* 0x004fe20000410000 */
[----:B------:R-:W-:Y:S01]  /*9f90*/  LOP3.LUT R137, R4, R137, RZ, 0xc0, !PT ;  /* 0x0000008904897212 */ /* 0x000fe200078ec0ff */
[----:B------:R-:W-:Y:S01]  /*9fa0*/  FMUL.FTZ R9, R2, R125 ;  /* 0x0000007d02097220 */ /* 0x000fe20000410000 */
[----:B------:R-:W-:Y:S01]  /*9fb0*/  PRMT R4, R159, 0x5410, R160 ;  /* 0x000054109f047816 */ /* 0x000fe200000000a0 */
[C---:B---3--:R-:W-:Y:S01]  /*9fc0*/  FMUL.FTZ R6, R0.reuse, R122 ;  /* 0x0000007a00067220 */ /* 0x048fe20000410000 */
[C---:B------:R-:W-:Y:S01]  /*9fd0*/  PRMT R162, R161.reuse, 0x7632, R162 ;  /* 0x00007632a1a27816 */ /* 0x040fe200000000a2 */
[----:B------:R-:W-:Y:S01]  /*9fe0*/  FMUL.FTZ R7, R0, R123 ;  /* 0x0000007b00077220 */ /* 0x000fe20000410000 */
[----:B------:R-:W-:Y:S01]  /*9ff0*/  LOP3.LUT R138, R4, R138, RZ, 0xc0, !PT ;  /* 0x0000008a048a7212 */ /* 0x000fe200078ec0ff */
[C---:B------:R-:W-:Y:S01]  /*a000*/  FMUL.FTZ R10, R0.reuse, R126 ;  /* 0x0000007e000a7220 */ /* 0x040fe20000410000 */
[----:B------:R-:W-:Y:S01]  /*a010*/  PRMT R4, R161, 0x5410, R162 ;  /* 0x00005410a1047816 */ /* 0x000fe200000000a2 */
[----:B------:R-:W-:Y:S01]  /*a020*/  FMUL.FTZ R11, R0, R127 ;  /* 0x0000007f000b7220 */ /* 0x000fe20000410000 */
[C---:B------:R-:W-:Y:S01]  /*a030*/  FMUL.FTZ R36, R2.reuse, R36 ;  /* 0x0000002402247220 */ /* 0x040fe20000410000 */
[----:B------:R-:W-:Y:S01]  /*a040*/  FMUL.FTZ R37, R2, R37 ;  /* 0x0000002502257220 */ /* 0x000fe20000410000 */
[----:B------:R-:W-:Y:S01]  /*a050*/  LOP3.LUT R139, R4, R139, RZ, 0xc0, !PT ;  /* 0x0000008b048b7212 */ /* 0x000fe200078ec0ff */
[C---:B------:R-:W-:Y:S01]  /*a060*/  FMUL.FTZ R4, R2.reuse, R120 ;  /* 0x0000007802047220 */ /* 0x040fe20000410000 */
[----:B------:R-:W-:Y:S01]  /*a070*/  FMUL.FTZ R13, R2, R129 ;  /* 0x00000081020d7220 */ /* 0x000fe20000410000 */
[----:B------:R-:W-:Y:S01]  /*a080*/  FMUL.FTZ R15, R0, R131 ;  /* 0x00000083000f7220 */ /* 0x000fe20000410000 */
[----:B------:R-:W-:Y:S01]  /*a090*/  ISETP.GT.U32.AND P6, PT, R154, R180, PT ;  /* 0x000000b49a00720c */ /* 0x000fe20003fc4070 */
[----:B------:R-:W-:Y:S01]  /*a0a0*/  FFMA.FTZ R180, R29, UR4, -R149 ;  /* 0x000000041db47c23 */ /* 0x000fe20008010895 */
[C---:B------:R-:W-:Y:S01]  /*a0b0*/  FMUL.FTZ R40, R2.reuse, R40 ;  /* 0x0000002802287220 */ /* 0x040fe20000410000 */
[----:B------:R-:W-:Y:S01]  /*a0c0*/  FMUL.FTZ R41, R2, R41 ;  /* 0x0000002902297220 */ /* 0x000fe20000410000 */
[C---:B------:R-:W-:Y:S05]  /*a0d0*/  HMMA.16816.F32 R4, R136.reuse, R140, R4 ;  /* 0x0000008c8804723c */ /* 0x040fea0000001804 */
        /* <DEDUP_REMOVED lines=80> */
[--C-:B------:R-:W-:Y:S01]  /*a5e0*/  FFMA.FTZ R135, R30, UR4, -R163.reuse ;  /* 0x000000041e877c23 */ /* 0x100fe200080108a3 */
[----:B------:R-:W-:Y:S01]  /*a5f0*/  FFMA.FTZ R134, R31, UR4, -R163 ;  /* 0x000000041f867c23 */ /* 0x000fe200080108a3 */
[----:B-----5:R-:W-:Y:S02]  /*a600*/  @P0 VIADD R117, R8, 0xffffffc0 ;  /* 0xffffffc008750836 */ /* 0x020fe40000000000 */
[----:B------:R-:W-:Y:S02]  /*a610*/  FMUL.FTZ R8, R2, R124 ;  /* 0x0000007c02087220 */ /* 0x000fe40000410000 */
[----:B------:R-:W-:Y:S01]  /*a620*/  IMAD.IADD R156, R185, 0x1, R117 ;  /* 0x00000001b99c7824 */ /* 0x000fe200078e0275 */
[----:B------:R-:W2:Y:S04]  /*a630*/  LDSM.16.MT88.4 R120, [R117] ;  /* 0x000000007578783b */ /* 0x000ea80000004200 */
[C---:B------:R-:W-:Y:S04]  /*a640*/  HMMA.16816.F32 R8, R136.reuse, R142, R8 ;  /* 0x0000008e8808723c */ /* 0x040fe80000001808 */
[----:B------:R-:W3:Y:S04]  /*a650*/  LDSM.16.MT88.4 R124, [R156] ;  /* 0x000000009c7c783b */ /* 0x000ee80000004200 */
[C---:B------:R-:W-:Y:S04]  /*a660*/  HMMA.16816.F32 R36, R136.reuse, R144, R36 ;  /* 0x000000908824723c */ /* 0x040fe80000001824 */
[----:B------:R-:W4:Y:S04]  /*a670*/  LDSM.16.MT88.4 R140, [R176+0xe000] ;  /* 0x00e00000b08c783b */ /* 0x000f280000004200 */
[C---:B------:R-:W-:Y:S08]  /*a680*/  HMMA.16816.F32 R40, R136.reuse, R146, R40 ;  /* 0x000000928828723c */ /* 0x040ff00000001828 */
[C---:B--2---:R-:W-:Y:S08]  /*a690*/  HMMA.16816.F32 R44, R136.reuse, R120, R44 ;  /* 0x00000078882c723c */ /* 0x044ff0000000182c */
[C---:B------:R-:W-:Y:S01]  /*a6a0*/  HMMA.16816.F32 R48, R136.reuse, R122, R48 ;  /* 0x0000007a8830723c */ /* 0x040fe20000001830 */
[----:B------:R-:W2:Y:S07]  /*a6b0*/  LDSM.16.MT88.4 R120, [R178+0xe000] ;  /* 0x00e00000b278783b */ /* 0x000eae0000004200 */
[C---:B---3--:R-:W-:Y:S08]  /*a6c0*/  HMMA.16816.F32 R52, R136.reuse, R124, R52 ;  /* 0x0000007c8834723c */ /* 0x048ff00000001834 */
[C---:B------:R-:W-:Y:S01]  /*a6d0*/  HMMA.16816.F32 R56, R136.reuse, R126, R56 ;  /* 0x0000007e8838723c */ /* 0x040fe20000001838 */
[----:B------:R-:W3:Y:S07]  /*a6e0*/  LDSM.16.MT88.4 R124, [R117+0x2000] ;  /* 0x00200000757c783b */ /* 0x000eee0000004200 */
[C---:B----4-:R-:W-:Y:S08]  /*a6f0*/  HMMA.16816.F32 R60, R136.reuse, R140, R60 ;  /* 0x0000008c883c723c */ /* 0x050ff0000000183c */
[C---:B------:R-:W-:Y:S01]  /*a700*/  HMMA.16816.F32 R64, R136.reuse, R142, R64 ;  /* 0x0000008e8840723c */ /* 0x040fe20000001840 */
[----:B------:R-:W4:Y:S07]  /*a710*/  LDSM.16.MT88.4 R140, [R156+0x2000] ;  /* 0x002000009c8c783b */ /* 0x000f2e0000004200 */
[C---:B--2---:R-:W-:Y:S03]  /*a720*/  HMMA.16816.F32 R68, R136.reuse, R120, R68 ;  /* 0x000000788844723c */ /* 0x044fe60000001844 */
[----:B------:R-:W-:Y:S05]  /*a730*/  VIADD R120, R148, 0x1 ;  /* 0x0000000194787836 */ /* 0x000fea0000000000 */
[C---:B------:R-:W-:Y:S03]  /*a740*/  HMMA.16816.F32 R72, R136.reuse, R122, R72 ;  /* 0x0000007a8848723c */ /* 0x040fe60000001848 */
[----:B------:R-:W-:Y:S05]  /*a750*/  LOP3.LUT R120, R205, R195, R120, 0x96, !PT ;  /* 0x000000c3cd787212 */ /* 0x000fea00078e9678 */
[C---:B---3--:R-:W-:Y:S03]  /*a760*/  HMMA.16816.F32 R76, R136.reuse, R124, R76 ;  /* 0x0000007c884c723c */ /* 0x048fe6000000184c */
[----:B------:R-:W-:Y:S02]  /*a770*/  IMAD.WIDE.U32 R144, R120, -0x326172a9, RZ ;  /* 0xcd9e8d5778907825 */ /* 0x000fe400078e00ff */
[----:B------:R-:W2:Y:S03]  /*a780*/  LDSM.16.MT88.4 R120, [R176+0x10000] ;  /* 0x01000000b078783b */ /* 0x000ea60000004200 */
[C---:B------:R-:W-:Y:S03]  /*a790*/  HMMA.16816.F32 R80, R136.reuse, R126, R80 ;  /* 0x0000007e8850723c */ /* 0x040fe60000001850 */
[----:B------:R-:W-:Y:S02]  /*a7a0*/  LOP3.LUT R124, R202, R150, R145, 0x96, !PT ;  /* 0x00000096ca7c7212 */ /* 0x000fe400078e9691 */
[----:B------:R-:W-:Y:S01]  /*a7b0*/  LOP3.LUT R126, R213, R151, R144, 0x96, !PT ;  /* 0x00000097d57e7212 */ /* 0x000fe200078e9690 */
[----:B------:R3:W5:Y:S02]  /*a7c0*/  MUFU.EX2 R202, R14 ;  /* 0x0000000e00ca7308 */ /* 0x0007640000000800 */
[C---:B----4-:R-:W-:Y:S03]  /*a7d0*/  HMMA.16816.F32 R84, R136.reuse, R140, R84 ;  /* 0x0000008c8854723c */ /* 0x050fe60000001854 */
[----:B------:R-:W-:Y:S04]  /*a7e0*/  IMAD.WIDE.U32 R124, R124, -0x2daee0ad, RZ ;  /* 0xd2511f537c7c7825 */ /* 0x000fe800078e00ff */
[----:B------:R-:W-:Y:S01]  /*a7f0*/  IMAD.WIDE.U32 R150, R126, -0x2daee0ad, RZ ;  /* 0xd2511f537e967825 */ /* 0x000fe200078e00ff */
[C---:B------:R-:W-:Y:S03]  /*a800*/  HMMA.16816.F32 R88, R136.reuse, R142, R88 ;  /* 0x0000008e8858723c */ /* 0x040fe60000001858 */
[----:B------:R-:W-:Y:S01]  /*a810*/  LOP3.LUT R125, R198, R152, R125, 0x96, !PT ;  /* 0x00000098c67d7212 */ /* 0x000fe200078e967d */
[----:B---3--:R-:W-:Y:S01]  /*a820*/  FMUL.FTZ R14, R0, R130 ;  /* 0x00000082000e7220 */ /* 0x008fe20000410000 */
[----:B------:R-:W-:Y:S01]  /*a830*/  LOP3.LUT R144, R153, R124, R151, 0x96, !PT ;  /* 0x0000007c99907212 */ /* 0x000fe200078e9697 */
[----:B------:R-:W-:Y:S01]  /*a840*/  FFMA.FTZ R198, R33, UR4, -R149 ;  /* 0x0000000421c67c23 */ /* 0x000fe20008010895 */
[----:B------:R-:W-:Y:S01]  /*a850*/  F2FP.F16.F32.PACK_AB R151, R220, R211 ;  /* 0x000000d3dc97723e */ /* 0x000fe200000000ff */
[----:B------:R-:W-:Y:S01]  /*a860*/  IMAD.WIDE.U32 R146, R125, -0x326172a9, RZ ;  /* 0xcd9e8d577d927825 */ /* 0x000fe200078e00ff */
[----:B------:R-:W-:Y:S01]  /*a870*/  F2FP.F16.F32.PACK_AB R153, R217, R210 ;  /* 0x000000d2d999723e */ /* 0x000fe200000000ff */
[----:B------:R-:W3:Y:S02]  /*a880*/  LDSM.16.MT88.4 R124, [R178+0x10000] ;  /* 0x01000000b27c783b */ /* 0x000ee40000004200 */
[----:B------:R-:W-:Y:S01]  /*a890*/  FFMA.FTZ R0, R0, R248, R214 ;  /* 0x000000f800007223 */ /* 0x000fe200000100d6 */
[----:B------:R-:W-:Y:S01]  /*a8a0*/  IMAD.WIDE.U32 R144, R144, -0x326172a9, RZ ;  /* 0xcd9e8d5790907825 */ /* 0x000fe200078e00ff */
[----:B------:R-:W-:Y:S01]  /*a8b0*/  LOP3.LUT R140, R212, R179, R147, 0x96, !PT ;  /* 0x000000b3d48c7212 */ /* 0x000fe200078e9693 */
[----:B------:R-:W-:Y:S01]  /*a8c0*/  MUFU.EX2 R214, R27 ;  /* 0x0000001b00d67308 */ /* 0x000fe20000000800 */
[----:B------:R-:W-:Y:S01]  /*a8d0*/  PRMT R152, R153, 0x7632, R152 ;  /* 0x0000763299987816 */ /* 0x000fe20000000098 */
[----:B------:R-:W-:Y:S01]  /*a8e0*/  FADD.FTZ R0, R226, R0 ;  /* 0x00000000e2007221 */ /* 0x000fe20000010000 */
[----:B------:R-:W-:Y:S01]  /*a8f0*/  LOP3.LUT R142, R175, R146, R145, 0x96, !PT ;  /* 0x00000092af8e7212 */ /* 0x000fe200078e9691 */
[----:B------:R-:W-:Y:S01]  /*a900*/  IMAD.WIDE.U32 R140, R140, -0x2daee0ad, RZ ;  /* 0xd2511f538c8c7825 */ /* 0x000fe200078e00ff */
[----:B------:R-:W-:Y:S05]  /*a910*/  LOP3.LUT R145, R174, R166, R155, 0x96, !PT ;  /* 0x000000a6ae917212 */ /* 0x000fea00078e969b */
[----:B------:R-:W-:Y:S01]  /*a920*/  MUFU.EX2 R198, R198 ;  /* 0x000000c600c67308 */ /* 0x000fe20000000800 */
[C---:B--2---:R-:W-:Y:S03]  /*a930*/  HMMA.16816.F32 R92, R136.reuse, R120, R92 ;  /* 0x00000078885c723c */ /* 0x044fe6000000185c */
[----:B------:R-:W-:Y:S01]  /*a940*/  IMAD.WIDE.U32 R146, R142, -0x2daee0ad, RZ ;  /* 0xd2511f538e927825 */ /* 0x000fe200078e00ff */
[----:B------:R-:W-:Y:S02]  /*a950*/  LOP3.LUT R143, R164, R150, R141, 0x96, !PT ;  /* 0x00000096a48f7212 */ /* 0x000fe400078e968d */
[----:B-----5:R-:W-:Y:S01]  /*a960*/  F2FP.F16.F32.PACK_AB R155, R208, R202 ;  /* 0x000000cad09b723e */ /* 0x020fe200000000ff */
[----:B------:R-:W-:Y:S01]  /*a970*/  FADD.FTZ R0, R230, R0 ;  /* 0x00000000e6007221 */ /* 0x000fe20000010000 */
[C---:B------:R-:W-:Y:S01]  /*a980*/  HMMA.16816.F32 R96, R136.reuse, R122, R96 ;  /* 0x0000007a8860723c */ /* 0x040fe20000001860 */
[----:B------:R-:W2:Y:S02]  /*a990*/  LDSM.16.MT88.4 R120, [R117+0x4000] ;  /* 0x004000007578783b */ /* 0x000ea40000004200 */
[----:B------:R-:W-:Y:S01]  /*a9a0*/  LOP3.LUT R140, R165, R140, R147, 0x96, !PT ;  /* 0x0000008ca58c7212 */ /* 0x000fe200078e9693 */
[----:B------:R-:W-:Y:S04]  /*a9b0*/  IMAD.WIDE.U32 R142, R143, -0x326172a9, RZ ;  /* 0xcd9e8d578f8e7825 */ /* 0x000fe800078e00ff */
[----:B------:R-:W-:Y:S01]  /*a9c0*/  FADD.FTZ R32, R233, R0 ;  /* 0x00000000e9207221 */ /* 0x000fe20000010000 */
[----:B------:R-:W-:Y:S01]  /*a9d0*/  PRMT R154, R155, 0x7632, R154 ;  /* 0x000076329b9a7816 */ /* 0x000fe2000000009a */
[----:B------:R-:W-:Y:S01]  /*a9e0*/  IMAD.WIDE.U32 R140, R140, -0x326172a9, RZ ;  /* 0xcd9e8d578c8c7825 */ /* 0x000fe200078e00ff */
[----:B------:R-:W-:Y:S02]  /*a9f0*/  LOP3.LUT R144, R174, R144, R143, 0x96, !PT ;  /* 0x00000090ae907212 */ /* 0x000fe400078e968f */
[----:B------:R-:W-:Y:S02]  /*aa00*/  PRMT R150, R151, 0x7632, R150 ;  /* 0x0000763297967816 */ /* 0x000fe40000000096 */
[----:B------:R-:W-:Y:S01]  /*aa10*/  LOP3.LUT R164, R172, R142, R141, 0x96, !PT ;  /* 0x0000008eaca47212 */ /* 0x000fe200078e968d */
[----:B------:R-:W-:Y:S01]  /*aa20*/  IMAD.WIDE.U32 R142, R145, -0x2daee0ad, RZ ;  /* 0xd2511f53918e7825 */ /* 0x000fe200078e00ff */
[C---:B------:R-:W-:Y:S02]  /*aa30*/  PRMT R175, R140.reuse, 0x7772, RZ ;  /* 0x000077728caf7816 */ /* 0x040fe400000000ff */
[C---:B------:R-:W-:Y:S01]  /*aa40*/  PRMT R179, R140.reuse, 0x7773, RZ ;  /* 0x000077738cb37816 */ /* 0x040fe200000000ff */
[----:B------:R-:W-:Y:S01]  /*aa50*/  IMAD.MOV.U32 R172, RZ, RZ, R140 ;  /* 0x000000ffffac7224 */ /* 0x000fe200078e008c */
[----:B------:R-:W-:Y:S01]  /*aa60*/  PRMT R174, R140, 0x7771, RZ ;  /* 0x000077718cae7816 */ /* 0x000fe200000000ff */
[----:B------:R-:W-:Y:S01]  /*aa70*/  IMAD.WIDE.U32 R204, R144, -0x2daee0ad, RZ ;  /* 0xd2511f5390cc7825 */ /* 0x000fe200078e00ff */
[C---:B---3--:R-:W-:Y:S03]  /*aa80*/  HMMA.16816.F32 R100, R136.reuse, R124, R100 ;  /* 0x0000007c8864723c */ /* 0x048fe60000001864 */
[----:B------:R-:W-:Y:S01]  /*aa90*/  VIADD R124, R195, 0x646e171e ;  /* 0x646e171ec37c7836 */ /* 0x000fe20000000000 */
[----:B------:R-:W-:Y:S02]  /*aaa0*/  LOP3.LUT R125, R164, 0xffff, RZ, 0xc0, !PT ;  /* 0x0000ffffa47d7812 */ /* 0x000fe400078ec0ff */
[----:B------:R-:W-:Y:S02]  /*aab0*/  PRMT R223, R142, 0x7772, RZ ;  /* 0x000077728edf7816 */ /* 0x000fe400000000ff */
[C---:B------:R-:W-:Y:S03]  /*aac0*/  HMMA.16816.F32 R104, R136.reuse, R126, R104 ;  /* 0x0000007e8868723c */ /* 0x040fe60000001868 */
[----:B------:R-:W-:Y:S01]  /*aad0*/  LOP3.LUT R140, R124, R170, R143, 0x96, !PT ;  /* 0x000000aa7c8c7212 */ /* 0x000fe200078e968f */
[----:B------:R-:W-:Y:S01]  /*aae0*/  IMAD.MOV.U32 R143, RZ, RZ, R142 ;  /* 0x000000ffff8f7224 */ /* 0x000fe200078e008e */
[----:B------:R-:W3:Y:S01]  /*aaf0*/  LDC.U8 R170, c[0x0][0x4f8] ;  /* 0x00013e00ffaa7b82 */ /* 0x000ee20000000000 */
[----:B------:R-:W-:Y:S02]  /*ab00*/  SHF.R.U32.HI R165, RZ, 0x8, R125 ;  /* 0x00000008ffa57819 */ /* 0x000fe4000001167d */
[----:B------:R-:W-:Y:S02]  /*ab10*/  LOP3.LUT R141, R140, 0xffff, RZ, 0xc0, !PT ;  /* 0x0000ffff8c8d7812 */ /* 0x000fe400078ec0ff */
[----:B------:R-:W-:Y:S01]  /*ab20*/  LOP3.LUT R127, R167, 0xffff, RZ, 0xc0, !PT ;  /* 0x0000ffffa77f7812 */ /* 0x000fe200078ec0ff */
[C---:B--2---:R-:W-:Y:S03]  /*ab30*/  HMMA.16816.F32 R108, R136.reuse, R120, R108 ;  /* 0x00000078886c723c */ /* 0x044fe6000000186c */
[----:B------:R-:W-:Y:S02]  /*ab40*/  SHF.R.U32.HI R141, RZ, 0x8, R141 ;  /* 0x00000008ff8d7819 */ /* 0x000fe4000001168d */
[----:B------:R-:W-:Y:S02]  /*ab50*/  LOP3.LUT R125, R165, 0xffff, RZ, 0xc0, !PT ;  /* 0x0000ffffa57d7812 */ /* 0x000fe400078ec0ff */
[----:B------:R-:W-:Y:S01]  /*ab60*/  LOP3.LUT R126, R141, 0xffff, RZ, 0xc0, !PT ;  /* 0x0000ffff8d7e7812 */ /* 0x000fe200078ec0ff */
[C---:B------:R-:W-:Y:S03]  /*ab70*/  HMMA.16816.F32 R112, R136.reuse, R122, R112 ;  /* 0x0000007a8870723c */ /* 0x040fe60000001870 */
[----:B------:R-:W-:Y:S02]  /*ab80*/  LOP3.LUT R166, R124, R146, R205, 0x96, !PT ;  /* 0x000000927ca67212 */ /* 0x000fe400078e96cd */
[----:B------:R2:W4:Y:S01]  /*ab90*/  MUFU.EX2 R205, R12 ;  /* 0x0000000c00cd7308 */ /* 0x0005220000000800 */
[C---:B------:R-:W-:Y:S02]  /*aba0*/  PRMT R221, R142.reuse, 0x7771, RZ ;  /* 0x000077718edd7816 */ /* 0x040fe400000000ff */
[----:B------:R-:W-:Y:S01]  /*abb0*/  PRMT R222, R142, 0x7773, RZ ;  /* 0x000077738ede7816 */ /* 0x000fe200000000ff */
[----:B------:R-:W-:Y:S01]  /*abc0*/  FFMA.FTZ R142, R20, UR4, -R149 ;  /* 0x00000004148e7c23 */ /* 0x000fe20008010895 */
[C---:B---3--:R-:W-:Y:S02]  /*abd0*/  ISETP.GE.U32.AND P2, PT, R170.reuse, R127, PT ;  /* 0x0000007faa00720c */ /* 0x048fe40003f46070 */
[C---:B------:R-:W-:Y:S02]  /*abe0*/  ISETP.GE.U32.AND P3, PT, R170.reuse, R125, PT ;  /* 0x0000007daa00720c */ /* 0x040fe40003f66070 */
[----:B------:R-:W-:Y:S02]  /*abf0*/  ISETP.GE.U32.AND P4, PT, R170, R126, PT ;  /* 0x0000007eaa00720c */ /* 0x000fe40003f86070 */
[----:B------:R-:W3:Y:S01]  /*ac00*/  LDSM.16.MT88.4 R124, [R156+0x4000] ;  /* 0x004000009c7c783b */ /* 0x000ee20000004200 */
[----:B------:R-:W-:Y:S01]  /*ac10*/  LOP3.LUT R133, R140, 0xff, RZ, 0xc0, !PT ;  /* 0x000000ff8c857812 */ /* 0x000fe200078ec0ff */
[----:B--2---:R-:W-:Y:S01]  /*ac20*/  FMUL.FTZ R12, R2, R128 ;  /* 0x00000080020c7220 */ /* 0x004fe20000410000 */
[----:B------:R-:W-:Y:S01]  /*ac30*/  PRMT R20, R140, 0x7632, R20 ;  /* 0x000076328c147816 */ /* 0x000fe20000000014 */
[----:B------:R-:W-:Y:S01]  /*ac40*/  FFMA.FTZ R2, R2, R244, R215 ;  /* 0x000000f402027223 */ /* 0x000fe200000100d7 */
[----:B----4-:R-:W-:Y:S01]  /*ac50*/  F2FP.F16.F32.PACK_AB R148, R209, R205 ;  /* 0x000000cdd194723e */ /* 0x010fe200000000ff */
[----:B------:R-:W2:Y:S02]  /*ac60*/  LDC.U8 R244, c[0x0][0x4f8] ;  /* 0x00013e00fff47b82 */ /* 0x000ea40000000000 */
[----:B------:R-:W4:Y:S01]  /*ac70*/  LDSM.16.MT88.4 R128, [R176+0xc800] ;  /* 0x00c80000b080783b */ /* 0x000f220000004200 */
[----:B------:R-:W-:Y:S01]  /*ac80*/  ISETP.GE.U32.AND P5, PT, R170, R168, PT ;  /* 0x000000a8aa00720c */ /* 0x000fe20003fa6070 */
[----:B------:R5:W1:Y:S01]  /*ac90*/  MUFU.EX2 R215, R26 ;  /* 0x0000001a00d77308 */ /* 0x000a620000000800 */
[----:B------:R-:W-:Y:S01]  /*aca0*/  SHF.R.U32.HI R171, RZ, 0x18, R140 ;  /* 0x00000018ffab7819 */ /* 0x000fe2000001168c */
[----:B------:R-:W-:Y:S01]  /*acb0*/  FADD.FTZ R2, R227, R2 ;  /* 0x00000002e3027221 */ /* 0x000fe20000010000 */
[----:B------:R-:W-:Y:S02]  /*acc0*/  LOP3.LUT R132, R20, 0xff, RZ, 0xc0, !PT ;  /* 0x000000ff14847812 */ /* 0x000fe400078ec0ff */
[C---:B------:R-:W-:Y:S01]  /*acd0*/  PRMT R149, R148.reuse, 0x7632, R149 ;  /* 0x0000763294957816 */ /* 0x040fe20000000095 */
[----:B------:R-:W-:Y:S01]  /*ace0*/  FADD.FTZ R23, R231, R2 ;  /* 0x00000002e7177221 */ /* 0x000fe20000010000 */
[----:B------:R-:W-:Y:S02]  /*acf0*/  LOP3.LUT R207, R143, 0xff, RZ, 0xc0, !PT ;  /* 0x000000ff8fcf7812 */ /* 0x000fe400078ec0ff */
[----:B------:R-:W-:Y:S01]  /*ad00*/  PRMT R20, R148, 0x5410, R149 ;  /* 0x0000541094147816 */ /* 0x000fe20000000095 */
[----:B------:R-:W-:Y:S01]  /*ad10*/  FADD.FTZ R23, R232, R23 ;  /* 0x00000017e8177221 */ /* 0x000fe20000010000 */
[C---:B------:R-:W-:Y:S01]  /*ad20*/  LOP3.LUT R168, R164.reuse, 0xff, RZ, 0xc0, !PT ;  /* 0x000000ffa4a87812 */ /* 0x040fe200078ec0ff */
[----:B------:R-:W-:Y:S01]  /*ad30*/  @!P5 HADD2 R28, -R118.H0_H0, -RZ.H0_H0 ;  /* 0xa00000ff761cd230 */ /* 0x000fe20000000900 */
[----:B------:R-:W-:Y:S01]  /*ad40*/  PRMT R0, R164, 0x7632, R0 ;  /* 0x00007632a4007816 */ /* 0x000fe20000000000 */
[----:B-----5:R-:W-:Y:S01]  /*ad50*/  LDSM.16.MT88.4 R24, [R176+0xd000] ;  /* 0x00d00000b018783b */ /* 0x020fe20000004200 */
[----:B------:R-:W-:Y:S02]  /*ad60*/  F2FP.F16.F32.PACK_AB R146, R218, R219 ;  /* 0x000000dbda92723e */ /* 0x000fe400000000ff */
[----:B------:R-:W-:Y:S02]  /*ad70*/  LOP3.LUT R167, R0, 0xff, RZ, 0xc0, !PT ;  /* 0x000000ff00a77812 */ /* 0x000fe400078ec0ff */
[----:B------:R-:W-:Y:S02]  /*ad80*/  PRMT R145, R146, 0x7632, R145 ;  /* 0x0000763292917816 */ /* 0x000fe40000000091 */
[----:B------:R-:W-:Y:S01]  /*ad90*/  PRMT R120, R133, 0x5410, R141 ;  /* 0x0000541085787816 */ /* 0x000fe2000000008d */
[----:B------:R-:W-:Y:S01]  /*ada0*/  @!P5 STL.S16 [R1+0x40], R28 ;  /* 0x0000401c0100d387 */ /* 0x000fe20000100600 */
[----:B-1----:R-:W-:Y:S02]  /*adb0*/  F2FP.F16.F32.PACK_AB R141, R214, R215 ;  /* 0x000000d7d68d723e */ /* 0x002fe400000000ff */
[----:B------:R-:W-:Y:S02]  /*adc0*/  PRMT R121, R132, 0x5410, R171 ;  /* 0x0000541084797816 */ /* 0x000fe400000000ab */
[--C-:B------:R-:W-:Y:S02]  /*add0*/  HSET2.LE.AND R120, R120, R201.reuse, PT ;  /* 0x000000c978787233 */ /* 0x100fe40003803000 */
[----:B------:R-:W-:Y:S01]  /*ade0*/  PRMT R140, R141, 0x7632, R140 ;  /* 0x000076328d8c7816 */ /* 0x000fe2000000008c */
[C---:B---3--:R-:W-:Y:S03]  /*adf0*/  HMMA.16816.F32 R12, R136.reuse, R124, R12 ;  /* 0x0000007c880c723c */ /* 0x048fe6000000180c */
[----:B------:R-:W-:Y:S02]  /*ae00*/  LOP3.LUT R120, R20, R120, RZ, 0xc0, !PT ;  /* 0x0000007814787212 */ /* 0x000fe400078ec0ff */
[--C-:B------:R-:W-:Y:S02]  /*ae10*/  HSET2.LE.AND R121, R121, R201.reuse, PT ;  /* 0x000000c979797233 */ /* 0x100fe40003803000 */
[----:B------:R-:W-:Y:S01]  /*ae20*/  PRMT R20, R155, 0x5410, R154 ;  /* 0x000054109b147816 */ /* 0x000fe2000000009a */
[----:B------:R-:W-:Y:S01]  /*ae30*/  HMMA.16816.F32 R16, R136, R126, R16 ;  /* 0x0000007e8810723c */ /* 0x000fe20000001810 */
[----:B------:R-:W1:Y:S02]  /*ae40*/  LDSM.16.MT88.4 R124, [R178+0xc800] ;  /* 0x00c80000b27c783b */ /* 0x000e640000004200 */
[----:B------:R-:W-:Y:S02]  /*ae50*/  PRMT R122, R207, 0x5410, R221 ;  /* 0x00005410cf7a7816 */ /* 0x000fe400000000dd */
[----:B------:R-:W-:Y:S02]  /*ae60*/  PRMT R123, R223, 0x5410, R222 ;  /* 0x00005410df7b7816 */ /* 0x000fe400000000de */
[----:B------:R-:W-:Y:S02]  /*ae70*/  LOP3.LUT R121, R20, R121, RZ, 0xc0, !PT ;  /* 0x0000007914797212 */ /* 0x000fe400078ec0ff */
[--C-:B------:R-:W-:Y:S02]  /*ae80*/  HSET2.LE.AND R122, R122, R201.reuse, PT ;  /* 0x000000c97a7a7233 */ /* 0x100fe40003803000 */
[----:B------:R-:W-:Y:S02]  /*ae90*/  LOP3.LUT R123, R123, 0xff00ff, RZ, 0xc0, !PT ;  /* 0x00ff00ff7b7b7812 */ /* 0x000fe400078ec0ff */
[----:B------:R-:W-:Y:S02]  /*aea0*/  PRMT R20, R151, 0x5410, R150 ;  /* 0x0000541097147816 */ /* 0x000fe40000000096 */
[----:B------:R-:W-:Y:S02]  /*aeb0*/  PRMT R2, R175, 0x5410, R179 ;  /* 0x00005410af027816 */ /* 0x000fe400000000b3 */
[----:B------:R-:W-:Y:S02]  /*aec0*/  LOP3.LUT R122, R20, R122, RZ, 0xc0, !PT ;  /* 0x0000007a147a7212 */ /* 0x000fe400078ec0ff */
[----:B------:R-:W-:Y:S02]  /*aed0*/  HSET2.LE.AND R123, R123, R201, PT ;  /* 0x000000c97b7b7233 */ /* 0x000fe40003803000 */
[----:B------:R-:W-:Y:S01]  /*aee0*/  PRMT R20, R153, 0x5410, R152 ;  /* 0x0000541099147816 */ /* 0x000fe20000000098 */
[----:B------:R-:W3:Y:S01]  /*aef0*/  MUFU.EX2 R201, R142 ;  /* 0x0000008e00c97308 */ /* 0x000ee20000000800 */
[----:B------:R-:W-:Y:S02]  /*af00*/  LOP3.LUT R2, R2, 0xff00ff, RZ, 0xc0, !PT ;  /* 0x00ff00ff02027812 */ /* 0x000fe400078ec0ff */
[----:B------:R-:W-:Y:S02]  /*af10*/  LOP3.LUT R123, R20, R123, RZ, 0xc0, !PT ;  /* 0x0000007b147b7212 */ /* 0x000fe400078ec0ff */
[----:B------:R-:W-:Y:S02]  /*af20*/  PRMT R20, R28, 0x7610, R20 ;  /* 0x000076101c147816 */ /* 0x000fe40000000014 */
[----:B------:R-:W-:Y:S02]  /*af30*/  LDSM.16.MT88.4 R28, [R178+0xd000] ;  /* 0x00d00000b21c783b */ /* 0x000fe40000004200 */
[----:B------:R-:W-:Y:S01]  /*af40*/  @!P5 PRMT R118, R20, 0x5410, RZ ;  /* 0x000054101476d816 */ /* 0x000fe200000000ff */
[C---:B----4-:R-:W-:Y:S05]  /*af50*/  HMMA.16816.F32 R4, R120.reuse, R128, R4 ;  /* 0x000000807804723c */ /* 0x050fea0000001804 */
[----:B------:R-:W-:Y:S01]  /*af60*/  STG.E.U16 desc[UR16][R192.64+-0x80], R118 ;  /* 0xffff8076c0007986 */ /* 0x000fe2000c101510 */
[----:B---3--:R-:W-:Y:S02]  /*af70*/  F2FP.F16.F32.PACK_AB R144, R206, R201 ;  /* 0x000000c9ce90723e */ /* 0x008fe400000000ff */
[C---:B------:R-:W-:Y:S01]  /*af80*/  HMMA.16816.F32 R8, R120.reuse, R130, R8 ;  /* 0x000000827808723c */ /* 0x040fe20000001808 */
[----:B------:R-:W3:Y:S02]  /*af90*/  LDSM.16.MT88.4 R128, [R117+0x800] ;  /* 0x000800007580783b */ /* 0x000ee40000004200 */
[----:B------:R-:W-:Y:S02]  /*afa0*/  ISETP.GT.U32.AND P5, PT, R169, R170, PT ;  /* 0x000000aaa900720c */ /* 0x000fe40003fa4070 */
[----:B------:R-:W-:Y:S02]  /*afb0*/  F2FP.F16.F32.PACK_AB R142, R216, R203 ;  /* 0x000000cbd88e723e */ /* 0x000fe400000000ff */
[----:B------:R-:W-:Y:S01]  /*afc0*/  PRMT R20, R168, 0x5410, R165 ;  /* 0x00005410a8147816 */ /* 0x000fe200000000a5 */
[C---:B-1----:R-:W-:Y:S03]  /*afd0*/  HMMA.16816.F32 R36, R120.reuse, R124, R36 ;  /* 0x0000007c7824723c */ /* 0x042fe60000001824 */
[----:B------:R-:W-:Y:S02]  /*afe0*/  PRMT R143, R144, 0x7632, R143 ;  /* 0x00007632908f7816 */ /* 0x000fe4000000008f */
[----:B------:R-:W-:Y:S02]  /*aff0*/  PRMT R147, R142, 0x7632, R147 ;  /* 0x000076328e937816 */ /* 0x000fe40000000093 */
[----:B------:R-:W-:Y:S01]  /*b000*/  PRMT R0, R144, 0x5410, R143 ;  /* 0x0000541090007816 */ /* 0x000fe2000000008f */
[C---:B------:R-:W-:Y:S01]  /*b010*/  HMMA.16816.F32 R40, R120.reuse, R126, R40 ;  /* 0x0000007e7828723c */ /* 0x040fe20000001828 */
[----:B------:R-:W1:Y:S02]  /*b020*/  LDSM.16.MT88.4 R124, [R156+0x800] ;  /* 0x000800009c7c783b */ /* 0x000e640000004200 */
[----:B------:R-:W-:Y:S01]  /*b030*/  @!P3 HADD2 R251, -R143.H0_H0, -RZ.H0_H0 ;  /* 0xa00000ff8ffbb230 */ /* 0x000fe20000000900 */
[----:B------:R-:W-:Y:S02]  /*b040*/  LOP3.LUT R169, R172, 0xff, RZ, 0xc0, !PT ;  /* 0x000000ffaca97812 */ /* 0x000fe400078ec0ff */
[----:B------:R-:W-:Y:S02]  /*b050*/  PRMT R172, R204, 0x7771, RZ ;  /* 0x00007771ccac7816 */ /* 0x000fe400000000ff */
[----:B------:R-:W-:Y:S02]  /*b060*/  @!P3 PRMT R143, R251, 0x5410, RZ ;  /* 0x00005410fb8fb816 */ /* 0x000fe400000000ff */
[----:B------:R-:W-:Y:S02]  /*b070*/  PRMT R22, R169, 0x5410, R174 ;  /* 0x00005410a9167816 */ /* 0x000fe400000000ae */
[----:B--2---:R-:W-:Y:S01]  /*b080*/  ISETP.GT.U32.AND P3, PT, R174, R244, PT ;  /* 0x000000f4ae00720c */ /* 0x004fe20003f64070 */
[C---:B---3--:R-:W-:Y:S11]  /*b090*/  HMMA.16816.F32 R44, R120.reuse, R128, R44 ;  /* 0x00000080782c723c */ /* 0x048ff6000000182c */
[----:B------:R-:W-:Y:S01]  /*b0a0*/  @!UPT UIADD3 URZ, UPT, UPT, URZ, URZ, URZ ;  /* 0x000000fffffff290 */ /* 0x000fe2000fffe0ff */
[----:B------:R-:W-:Y:S01]  /*b0b0*/  @P3 HADD2 R246, -R145.H0_H0, -RZ.H0_H0 ;  /* 0xa00000ff91f63230 */ /* 0x000fe20000000900 */
        /* <DEDUP_REMOVED lines=23> */
[C---:B--2---:R-:W-:Y:S03]  /*b230*/  HMMA.16816.F32 R108, R120.reuse, R128, R108 ;  /* 0x00000080786c723c */ /* 0x044fe6000000186c */
[----:B------:R-:W-:Y:S02]  /*b240*/  IMAD.U32 R129, R170, 0x10000, RZ ;  /* 0x00010000aa817824 */ /* 0x000fe400078e00ff */
[--C-:B------:R-:W-:Y:S01]  /*b250*/  FFMA.FTZ R128, R34, UR4, -R163.reuse ;  /* 0x0000000422807c23 */ /* 0x100fe200080108a3 */
[----:B------:R-:W-:Y:S02]  /*b260*/  FFMA.FTZ R163, R35, UR4, -R163 ;  /* 0x0000000423a37c23 */ /* 0x000fe400080108a3 */
[C---:B------:R-:W-:Y:S03]  /*b270*/  HMMA.16816.F32 R112, R120.reuse, R130, R112 ;  /* 0x000000827870723c */ /* 0x040fe60000001870 */
[----:B------:R-:W-:Y:S01]  /*b280*/  LOP3.LUT R129, R170, 0xff0000, R129, 0xf8, !PT ;  /* 0x00ff0000aa817812 */ /* 0x000fe200078ef881 */
[----:B------:R-:W-:Y:S01]  /*b290*/  MUFU.EX2 R163, R163 ;  /* 0x000000a300a37308 */ /* 0x000fe20000000800 */
[----:B------:R-:W-:Y:S03]  /*b2a0*/  SHF.R.U32.HI R170, RZ, 0x18, R164 ;  /* 0x00000018ffaa7819 */ /* 0x000fe600000116a4 */
[C---:B-1----:R-:W-:Y:S01]  /*b2b0*/  HMMA.16816.F32 R12, R120.reuse, R124, R12 ;  /* 0x0000007c780c723c */ /* 0x042fe2000000180c */
[----:B------:R2:W3:Y:S02]  /*b2c0*/  LDL.S16 R125, [R1+0x34] ;  /* 0x00003400017d7983 */ /* 0x0004e40000100600 */
[--C-:B------:R-:W-:Y:S01]  /*b2d0*/  HSET2.LE.AND R20, R20, R129.reuse, PT ;  /* 0x0000008114147233 */ /* 0x100fe20003803000 */
[----:B------:R-:W-:Y:S01]  /*b2e0*/  FADD.FTZ R124, R205, R23 ;  /* 0x00000017cd7c7221 */ /* 0x000fe20000010000 */
[----:B------:R-:W-:Y:S02]  /*b2f0*/  PRMT R21, R167, 0x5410, R170 ;  /* 0x00005410a7157816 */ /* 0x000fe400000000aa */
[--C-:B------:R-:W-:Y:S01]  /*b300*/  HSET2.LE.AND R22, R22, R129.reuse, PT ;  /* 0x0000008116167233 */ /* 0x100fe20003803000 */
[----:B------:R-:W-:Y:S01]  /*b310*/  HMMA.16816.F32 R16, R120, R126, R16 ;  /* 0x0000007e7810723c */ /* 0x000fe20000001810 */
[----:B------:R2:W4:Y:S02]  /*b320*/  LDL.S16 R122, [R1+0x38] ;  /* 0x00003800017a7983 */ /* 0x0005240000100600 */
[--C-:B------:R-:W-:Y:S02]  /*b330*/  HSET2.LE.AND R21, R21, R129.reuse, PT ;  /* 0x0000008115157233 */ /* 0x100fe40003803000 */
[----:B------:R2:W5:Y:S01]  /*b340*/  LDL.S16 R121, [R1+0x3c] ;  /* 0x00003c0001797983 */ /* 0x0005620000100600 */
[--C-:B------:R-:W-:Y:S01]  /*b350*/  HSET2.LE.AND R23, R2, R129.reuse, PT ;  /* 0x0000008102177233 */ /* 0x100fe20003803000 */
[----:B------:R-:W-:Y:S01]  /*b360*/  FADD.FTZ R2, R202, R32 ;  /* 0x00000020ca027221 */ /* 0x000fe20000010000 */
[----:B------:R-:W-:Y:S01]  /*b370*/  LOP3.LUT R20, R0, R20, RZ, 0xc0, !PT ;  /* 0x0000001400147212 */ /* 0x000fe200078ec0ff */
[----:B------:R2:W2:Y:S01]  /*b380*/  LDL.S16 R127, [R1+0x30] ;  /* 0x00003000017f7983 */ /* 0x0004a20000100600 */
[----:B------:R-:W-:Y:S01]  /*b390*/  PRMT R0, R142, 0x5410, R147 ;  /* 0x000054108e007816 */ /* 0x000fe20000000093 */
[----:B------:R-:W1:Y:S01]  /*b3a0*/  MUFU.EX2 R202, R180 ;  /* 0x000000b400ca7308 */ /* 0x000e620000000800 */
[----:B------:R-:W-:Y:S01]  /*b3b0*/  FADD.FTZ R2, R208, R2 ;  /* 0x00000002d0027221 */ /* 0x000fe20000010000 */
[----:B------:R-:W1:Y:S01]  /*b3c0*/  LDSM.16.MT88.4 R32, [R117+0x1000] ;  /* 0x001000007520783b */ /* 0x000e620000004200 */
[----:B------:R-:W-:Y:S07]  /*b3d0*/  LOP3.LUT R21, R0, R21, RZ, 0xc0, !PT ;  /* 0x0000001500157212 */ /* 0x000fee00078ec0ff */
[----:B------:R-:W-:Y:S01]  /*b3e0*/  MUFU.EX2 R180, R128 ;  /* 0x0000008000b47308 */ /* 0x000fe20000000800 */
[----:B------:R-:W-:Y:S01]  /*b3f0*/  PRMT R0, R146, 0x5410, R145 ;  /* 0x0000541092007816 */ /* 0x000fe20000000091 */
[----:B------:R-:W-:Y:S01]  /*b400*/  FADD.FTZ R2, R210, R2 ;  /* 0x00000002d2027221 */ /* 0x000fe20000010000 */
[----:B------:R-:W-:Y:S02]  /*b410*/  @P3 PRMT R145, R246, 0x5410, RZ ;  /* 0x00005410f6913816 */ /* 0x000fe400000000ff */
[----:B------:R-:W-:Y:S02]  /*b420*/  LOP3.LUT R22, R0, R22, RZ, 0xc0, !PT ;  /* 0x0000001600167212 */ /* 0x000fe400078ec0ff */
[----:B------:R-:W-:Y:S02]  /*b430*/  PRMT R0, R141, 0x5410, R140 ;  /* 0x000054108d007816 */ /* 0x000fe4000000008c */
[----:B-1----:R-:W-:Y:S02]  /*b440*/  F2FP.F16.F32.PACK_AB R137, R202, R196 ;  /* 0x000000c4ca89723e */ /* 0x002fe400000000ff */
[----:B------:R-:W-:Y:S02]  /*b450*/  LOP3.LUT R23, R0, R23, RZ, 0xc0, !PT ;  /* 0x0000001700177212 */ /* 0x000fe400078ec0ff */
[----:B------:R-:W-:Y:S05]  /*b460*/  PRMT R136, R137, 0x7632, R136 ;  /* 0x0000763289887816 */ /* 0x000fea0000000088 */
[C---:B------:R-:W-:Y:S08]  /*b470*/  HMMA.16816.F32 R4, R20.reuse, R24, R4 ;  /* 0x000000181404723c */ /* 0x040ff00000001804 */
[C---:B------:R-:W-:Y:S01]  /*b480*/  HMMA.16816.F32 R8, R20.reuse, R26, R8 ;  /* 0x0000001a1408723c */ /* 0x040fe20000001808 */
[----:B------:R-:W1:Y:S07]  /*b490*/  LDSM.16.MT88.4 R24, [R156+0x1000] ;  /* 0x001000009c18783b */ /* 0x000e6e0000004200 */
[C---:B------:R-:W-:Y:S08]  /*b4a0*/  HMMA.16816.F32 R36, R20.reuse, R28, R36 ;  /* 0x0000001c1424723c */ /* 0x040ff00000001824 */
[C---:B------:R-:W-:Y:S01]  /*b4b0*/  HMMA.16816.F32 R40, R20.reuse, R30, R40 ;  /* 0x0000001e1428723c */ /* 0x040fe20000001828 */
[----:B------:R-:W1:Y:S07]  /*b4c0*/  LDSM.16.MT88.4 R28, [R176+0xf000] ;  /* 0x00f00000b01c783b */ /* 0x000e6e0000004200 */
[C---:B------:R-:W-:Y:S08]  /*b4d0*/  HMMA.16816.F32 R44, R20.reuse, R32, R44 ;  /* 0x00000020142c723c */ /* 0x040ff0000000182c */
[C---:B------:R-:W-:Y:S01]  /*b4e0*/  HMMA.16816.F32 R48, R20.reuse, R34, R48 ;  /* 0x000000221430723c */ /* 0x040fe20000001830 */
[----:B------:R-:W1:Y:S07]  /*b4f0*/  LDSM.16.MT88.4 R32, [R178+0xf000] ;  /* 0x00f00000b220783b */ /* 0x000e6e0000004200 */
[C---:B-1----:R-:W-:Y:S08]  /*b500*/  HMMA.16816.F32 R52, R20.reuse, R24, R52 ;  /* 0x000000181434723c */ /* 0x042ff00000001834 */
[C---:B------:R-:W-:Y:S01]  /*b510*/  HMMA.16816.F32 R56, R20.reuse, R26, R56 ;  /* 0x0000001a1438723c */ /* 0x040fe20000001838 */
[----:B------:R-:W-:Y:S07]  /*b520*/  LDSM.16.MT88.4 R24, [R156+0x3000] ;  /* 0x003000009c18783b */ /* 0x000fee0000004200 */
[C---:B------:R-:W-:Y:S08]  /*b530*/  HMMA.16816.F32 R60, R20.reuse, R28, R60 ;  /* 0x0000001c143c723c */ /* 0x040ff0000000183c */
[C---:B------:R-:W-:Y:S01]  /*b540*/  HMMA.16816.F32 R64, R20.reuse, R30, R64 ;  /* 0x0000001e1440723c */ /* 0x040fe20000001840 */
[----:B------:R-:W-:Y:S07]  /*b550*/  LDSM.16.MT88.4 R28, [R176+0x11000] ;  /* 0x01100000b01c783b */ /* 0x000fee0000004200 */
[C---:B------:R-:W-:Y:S08]  /*b560*/  HMMA.16816.F32 R68, R20.reuse, R32, R68 ;  /* 0x000000201444723c */ /* 0x040ff00000001844 */
[C---:B------:R-:W-:Y:S03]  /*b570*/  HMMA.16816.F32 R72, R20.reuse, R34, R72 ;  /* 0x000000221448723c */ /* 0x040fe60000001848 */
[----:B----4-:R-:W-:Y:S05]  /*b580*/  @!P2 HADD2 R122, -R119.H0_H0, -RZ.H0_H0 ;  /* 0xa00000ff777aa230 */ /* 0x010fea0000000900 */
[----:B------:R1:W-:Y:S01]  /*b590*/  @!P2 STL.S16 [R1+0x38], R122 ;  /* 0x0000387a0100a387 */ /* 0x0003e20000100600 */
[----:B------:R-:W-:Y:S04]  /*b5a0*/  PRMT R0, R122, 0x7610, R0 ;  /* 0x000076107a007816 */ /* 0x000fe80000000000 */
[----:B------:R-:W-:Y:S02]  /*b5b0*/  @!P2 PRMT R119, R0, 0x5410, RZ ;  /* 0x000054100077a816 */ /* 0x000fe400000000ff */
[----:B------:R4:W4:Y:S04]  /*b5c0*/  LDL.S16 R0, [R1+0x24] ;  /* 0x0000240001007983 */ /* 0x0009280000100600 */
[----:B------:R3:W-:Y:S01]  /*b5d0*/  STG.E.U16 desc[UR16][R192.64+-0x7e], R119 ;  /* 0xffff8277c0007986 */ /* 0x0007e2000c101510 */
[----:B-1----:R-:W1:Y:S01]  /*b5e0*/  LDC R122, c[0x0][0x448] ;  /* 0x00011200ff7a7b82 */ /* 0x002e620000000800 */
[----:B---3--:R-:W-:Y:S01]  /*b5f0*/  F2FP.F16.F32.PACK_AB R119, R198, R199 ;  /* 0x000000c7c677723e */ /* 0x008fe200000000ff */
[----:B-1----:R-:W-:Y:S05]  /*b600*/  IMAD.SHL.U32 R122, R122, 0x8, RZ ;  /* 0x000000087a7a7824 */ /* 0x002fea00078e00ff */
[C---:B------:R-:W-:Y:S04]  /*b610*/  LEA R164, P2, R122.reuse, R192, 0x1 ;  /* 0x000000c07aa47211 */ /* 0x040fe800078408ff */
[----:B------:R-:W-:Y:S02]  /*b620*/  LEA.HI.X.SX32 R165, R122, R193, 0x1, P2 ;  /* 0x000000c17aa57211 */ /* 0x000fe400010f0eff */
[----:B------:R-:W-:Y:S02]  /*b630*/  ISETP.GE.U32.AND P2, PT, R244, R173, PT ;  /* 0x000000adf400720c */ /* 0x000fe40003f46070 */
[----:B------:R-:W-:Y:S11]  /*b640*/  PRMT R173, R204, 0x7773, RZ ;  /* 0x00007773ccad7816 */ /* 0x000ff600000000ff */
[----:B-----5:R-:W-:Y:S05]  /*b650*/  @!P2 HADD2 R121, -R158.H0_H0, -RZ.H0_H0 ;  /* 0xa00000ff9e79a230 */ /* 0x020fea0000000900 */
[----:B------:R-:W-:Y:S01]  /*b660*/  @!P2 STL.S16 [R1+0x3c], R121 ;  /* 0x00003c790100a387 */ /* 0x000fe20000100600 */
[----:B------:R-:W-:Y:S03]  /*b670*/  PRMT R120, R121, 0x7610, R120 ;  /* 0x0000761079787816 */ /* 0x000fe60000000078 */
[----:B------:R3:W5:Y:S01]  /*b680*/  LDL.S16 R126, [R1+0x28] ;  /* 0x00002800017e7983 */ /* 0x0007620000100600 */
[----:B------:R-:W-:Y:S02]  /*b690*/  @!P2 PRMT R158, R120, 0x5410, RZ ;  /* 0x00005410789ea816 */ /* 0x000fe400000000ff */
[----:B------:R-:W-:Y:S01]  /*b6a0*/  ISETP.GE.U32.AND P2, PT, R244, R177, PT ;  /* 0x000000b1f400720c */ /* 0x000fe20003f46070 */
[----:B------:R-:W1:Y:S01]  /*b6b0*/  LDSM.16.MT88.4 R120, [R117+0x3000] ;  /* 0x003000007578783b */ /* 0x000e620000004200 */
[----:B------:R-:W-:Y:S07]  /*b6c0*/  PRMT R177, R204, 0x7772, RZ ;  /* 0x00007772ccb17816 */ /* 0x000fee00000000ff */
[----:B------:R2:W-:Y:S04]  /*b6d0*/  STG.E.U16 desc[UR16][R164.64+-0x80], R158 ;  /* 0xffff809ea4007986 */ /* 0x0005e8000c101510 */
[----:B------:R-:W-:Y:S05]  /*b6e0*/  @!P2 HADD2 R125, -R157.H0_H0, -RZ.H0_H0 ;  /* 0xa00000ff9d7da230 */ /* 0x000fea0000000900 */
[----:B------:R3:W-:Y:S01]  /*b6f0*/  @!P2 STL.S16 [R1+0x34], R125 ;  /* 0x0000347d0100a387 */ /* 0x0007e20000100600 */
[----:B------:R-:W-:Y:S04]  /*b700*/  PRMT R118, R125, 0x7610, R118 ;  /* 0x000076107d767816 */ /* 0x000fe80000000076 */
[----:B------:R-:W-:Y:S01]  /*b710*/  @!P2 PRMT R157, R118, 0x5410, RZ ;  /* 0x00005410769da816 */ /* 0x000fe200000000ff */
[----:B------:R-:W-:Y:S01]  /*b720*/  FADD.FTZ R118, R209, R124 ;  /* 0x0000007cd1767221 */ /* 0x000fe20000010000 */
[----:B------:R-:W-:Y:S02]  /*b730*/  ISETP.GE.U32.AND P2, PT, R244, R197, PT ;  /* 0x000000c5f400720c */ /* 0x000fe40003f46070 */
[----:B------:R3:W-:Y:S01]  /*b740*/  MUFU.EX2 R197, R135 ;  /* 0x0000008700c57308 */ /* 0x0007e20000000800 */
[----:B------:R-:W-:Y:S01]  /*b750*/  STG.E.U16 desc[UR16][R164.64+-0x7e], R157 ;  /* 0xffff829da4007986 */ /* 0x000fe2000c101510 */
[C---:B--2---:R-:W-:Y:S09]  /*b760*/  LOP3.LUT R158, R166.reuse, 0xff, RZ, 0xc0, !PT ;  /* 0x000000ffa69e7812 */ /* 0x044ff200078ec0ff */
[----:B------:R-:W-:Y:S01]  /*b770*/  @!P2 HADD2 R127, -R159.H0_H0, -RZ.H0_H0 ;  /* 0xa00000ff9f7fa230 */ /* 0x000fe20000000900 */
[C---:B-1----:R-:W-:Y:S01]  /*b780*/  HMMA.16816.F32 R76, R20.reuse, R120, R76 ;  /* 0x00000078144c723c */ /* 0x042fe2000000184c */
[----:B---3--:R2:W3:Y:S03]  /*b790*/  LDL.S16 R125, [R1+0x2c] ;  /* 0x00002c00017d7983 */ /* 0x0084e60000100600 */
[----:B------:R-:W-:Y:S02]  /*b7a0*/  PRMT R32, R127, 0x7610, R32 ;  /* 0x000076107f207816 */ /* 0x000fe40000000020 */
[----:B------:R-:W-:Y:S01]  /*b7b0*/  LOP3.LUT R120, R166, 0xffff, RZ, 0xc0, !PT ;  /* 0x0000ffffa6787812 */ /* 0x000fe200078ec0ff */
[----:B------:R-:W-:Y:S01]  /*b7c0*/  @!P2 STL.S16 [R1+0x30], R127 ;  /* 0x0000307f0100a387 */ /* 0x000fe20000100600 */
[----:B------:R-:W-:Y:S01]  /*b7d0*/  @!P2 PRMT R159, R32, 0x5410, RZ ;  /* 0x00005410209fa816 */ /* 0x000fe200000000ff */
[C---:B------:R-:W-:Y:S02]  /*b7e0*/  HMMA.16816.F32 R80, R20.reuse, R122, R80 ;  /* 0x0000007a1450723c */ /* 0x040fe40000001850 */
[----:B------:R-:W1:Y:S01]  /*b7f0*/  LDSM.16.MT88.4 R32, [R178+0x11000] ;  /* 0x01100000b220783b */ /* 0x000e620000004200 */
[----:B------:R-:W-:Y:S01]  /*b800*/  ISETP.GT.U32.AND P2, PT, R200, R244, PT ;  /* 0x000000f4c800720c */ /* 0x000fe20003f44070 */
[----:B------:R-:W-:Y:S01]  /*b810*/  IMAD.MOV.U32 R123, RZ, RZ, R204 ;  /* 0x000000ffff7b7224 */ /* 0x000fe200078e00cc */
[----:B------:R-:W-:Y:S01]  /*b820*/  SHF.R.U32.HI R120, RZ, 0x8, R120 ;  /* 0x00000008ff787819 */ /* 0x000fe20000011678 */
[----:B------:R-:W2:Y:S01]  /*b830*/  MUFU.EX2 R200, R134 ;  /* 0x0000008600c87308 */ /* 0x000ea20000000800 */
[----:B------:R-:W-:Y:S01]  /*b840*/  PRMT R135, R177, 0x5410, R173 ;  /* 0x00005410b1877816 */ /* 0x000fe200000000ad */
[C---:B------:R-:W-:Y:S02]  /*b850*/  HMMA.16816.F32 R84, R20.reuse, R24, R84 ;  /* 0x000000181454723c */ /* 0x040fe40000001854 */
[----:B------:R1:W-:Y:S01]  /*b860*/  STG.E.U16 desc[UR16][R192.64+-0x70], R159 ;  /* 0xffff909fc0007986 */ /* 0x0003e2000c101510 */
[----:B------:R-:W-:Y:S05]  /*b870*/  LOP3.LUT R135, R135, 0xff00ff, RZ, 0xc0, !PT ;  /* 0x00ff00ff87877812 */ /* 0x000fea00078ec0ff */
[C---:B------:R-:W-:Y:S01]  /*b880*/  HMMA.16816.F32 R88, R20.reuse, R26, R88 ;  /* 0x0000001a1458723c */ /* 0x040fe20000001858 */
[----:B------:R-:W1:Y:S02]  /*b890*/  LDSM.16.MT88.4 R24, [R117+0x5000] ;  /* 0x005000007518783b */ /* 0x000e640000004200 */
[--C-:B------:R-:W-:Y:S02]  /*b8a0*/  HSET2.LE.AND R135, R135, R129.reuse, PT ;  /* 0x0000008187877233 */ /* 0x100fe40003803000 */
[----:B--2---:R-:W-:Y:S03]  /*b8b0*/  F2FP.F16.F32.PACK_AB R139, R200, R197 ;  /* 0x000000c5c88b723e */ /* 0x004fe600000000ff */
[C---:B------:R-:W-:Y:S03]  /*b8c0*/  HMMA.16816.F32 R92, R20.reuse, R28, R92 ;  /* 0x0000001c145c723c */ /* 0x040fe6000000185c */
[----:B------:R-:W-:Y:S05]  /*b8d0*/  PRMT R138, R139, 0x7632, R138 ;  /* 0x000076328b8a7816 */ /* 0x000fea000000008a */
[C---:B------:R-:W-:Y:S01]  /*b8e0*/  HMMA.16816.F32 R96, R20.reuse, R30, R96 ;  /* 0x0000001e1460723c */ /* 0x040fe20000001860 */
[----:B------:R-:W2:Y:S02]  /*b8f0*/  LDSM.16.MT88.4 R28, [R156+0x5000] ;  /* 0x005000009c1c783b */ /* 0x000ea40000004200 */
[----:B-1----:R-:W-:Y:S05]  /*b900*/  SHF.R.U32.HI R159, RZ, 0x18, R166 ;  /* 0x00000018ff9f7819 */ /* 0x002fea00000116a6 */
[C---:B------:R-:W-:Y:S08]  /*b910*/  HMMA.16816.F32 R100, R20.reuse, R32, R100 ;  /* 0x000000201464723c */ /* 0x040ff00000001864 */
[C---:B------:R-:W-:Y:S08]  /*b920*/  HMMA.16816.F32 R104, R20.reuse, R34, R104 ;  /* 0x000000221468723c */ /* 0x040ff00000001868 */
[C---:B------:R-:W-:Y:S03]  /*b930*/  HMMA.16816.F32 R108, R20.reuse, R24, R108 ;  /* 0x00000018146c723c */ /* 0x040fe6000000186c */
[----:B------:R-:W-:Y:S04]  /*b940*/  PRMT R24, R166, 0x7632, R24 ;  /* 0x00007632a6187816 */ /* 0x000fe80000000018 */
[----:B------:R-:W-:Y:S01]  /*b950*/  LOP3.LUT R157, R24, 0xff, RZ, 0xc0, !PT ;  /* 0x000000ff189d7812 */ /* 0x000fe200078ec0ff */
[C---:B------:R-:W-:Y:S03]  /*b960*/  HMMA.16816.F32 R112, R20.reuse, R26, R112 ;  /* 0x0000001a1470723c */ /* 0x040fe60000001870 */
[----:B------:R-:W-:Y:S02]  /*b970*/  PRMT R24, R137, 0x5410, R136 ;  /* 0x0000541089187816 */ /* 0x000fe40000000088 */
[----:B------:R-:W-:Y:S03]  /*b980*/  ISETP.GE.U32.AND P3, PT, R244, R157, PT ;  /* 0x0000009df400720c */ /* 0x000fe60003f66070 */
[C---:B--2---:R-:W-:Y:S08]  /*b990*/  HMMA.16816.F32 R12, R20.reuse, R28, R12 ;  /* 0x0000001c140c723c */ /* 0x044ff0000000180c */
[----:B------:R-:W-:Y:S03]  /*b9a0*/  HMMA.16816.F32 R16, R20, R30, R16 ;  /* 0x0000001e1410723c */ /* 0x000fe60000001810 */
[----:B------:R-:W-:Y:S02]  /*b9b0*/  @!P3 HADD2 R242, -R139.H0_H0, -RZ.H0_H0 ;  /* 0xa00000ff8bf2b230 */ /* 0x000fe40000000900 */
[----:B----4-:R-:W-:Y:S05]  /*b9c0*/  @P2 HADD2 R0, -R160.H0_H0, -RZ.H0_H0 ;  /* 0xa00000ffa0002230 */ /* 0x010fea0000000900 */
[----:B------:R1:W-:Y:S01]  /*b9d0*/  @P2 STL.S16 [R1+0x24], R0 ;  /* 0x0000240001002387 */ /* 0x0003e20000100600 */
[----:B------:R-:W-:Y:S04]  /*b9e0*/  PRMT R122, R0, 0x7610, R122 ;  /* 0x00007610007a7816 */ /* 0x000fe8000000007a */
[----:B------:R-:W-:Y:S05]  /*b9f0*/  @P2 PRMT R160, R122, 0x5410, RZ ;  /* 0x000054107aa02816 */ /* 0x000fea00000000ff */
[----:B------:R2:W-:Y:S01]  /*ba00*/  STG.E.U16 desc[UR16][R192.64+-0x6e], R160 ;  /* 0xffff92a0c0007986 */ /* 0x0005e2000c101510 */
[----:B-1----:R-:W-:Y:S04]  /*ba10*/  LOP3.LUT R0, R120, 0xffff, RZ, 0xc0, !PT ;  /* 0x0000ffff78007812 */ /* 0x002fe800078ec0ff */
[----:B------:R-:W-:Y:S11]  /*ba20*/  ISETP.GE.U32.AND P2, PT, R244, R0, PT ;  /* 0x00000000f400720c */ /* 0x000ff60003f46070 */
[----:B------:R-:W-:Y:S02]  /*ba30*/  @!UPT UIADD3 URZ, UPT, UPT, URZ, URZ, URZ ;  /* 0x000000fffffff290 */ /* 0x000fe4000fffe0ff */
[----:B------:R-:W-:Y:S05]  /*ba40*/  @!P2 HADD2 R241, -R136.H0_H0, -RZ.H0_H0 ;  /* 0xa00000ff88f1a230 */ /* 0x000fea0000000900 */
[----:B------:R-:W-:Y:S02]  /*ba50*/  @!P2 PRMT R136, R241, 0x5410, RZ ;  /* 0x00005410f188a816 */ /* 0x000fe400000000ff */
[----:B------:R-:W-:Y:S01]  /*ba60*/  ISETP.GT.U32.AND P2, PT, R177, R244, PT ;  /* 0x000000f4b100720c */ /* 0x000fe20003f44070 */
[----:B-----5:R-:W-:Y:S05]  /*ba70*/  @P6 HADD2 R126, -R161.H0_H0, -RZ.H0_H0 ;  /* 0xa00000ffa17e6230 */ /* 0x020fea0000000900 */
[----:B------:R-:W-:Y:S01]  /*ba80*/  @P6 STL.S16 [R1+0x28], R126 ;  /* 0x0000287e01006387 */ /* 0x000fe20000100600 */
[----:B------:R-:W-:Y:S04]  /*ba90*/  PRMT R121, R126, 0x7610, R121 ;  /* 0x000076107e797816 */ /* 0x000fe80000000079 */
[----:B------:R-:W-:Y:S01]  /*baa0*/  @P6 PRMT R161, R121, 0x5410, RZ ;  /* 0x0000541079a16816 */ /* 0x000fe200000000ff */
[----:B------:R-:W-:Y:S01]  /*bab0*/  FADD.FTZ R121, R217, R2 ;  /* 0x00000002d9797221 */ /* 0x000fe20000010000 */
[----:B------:R-:W-:Y:S02]  /*bac0*/  ISETP.GE.U32.AND P6, PT, R244, R133, PT ;  /* 0x00000085f400720c */ /* 0x000fe40003fc6070 */
[----:B------:R-:W-:Y:S01]  /*bad0*/  F2FP.F16.F32.PACK_AB R2, R163, R180 ;  /* 0x000000b4a302723e */ /* 0x000fe200000000ff */
[----:B------:R-:W-:Y:S01]  /*bae0*/  STG.E.U16 desc[UR16][R164.64+-0x70], R161 ;  /* 0xffff90a1a4007986 */ /* 0x000fe2000c101510 */
[----:B--2---:R-:W-:Y:S01]  /*baf0*/  FADD.FTZ R160, R203, R121 ;  /* 0x00000079cba07221 */ /* 0x004fe20000010000 */
[----:B------:R-:W-:Y:S02]  /*bb00*/  PRMT R133, R157, 0x5410, R159 ;  /* 0x000054109d857816 */ /* 0x000fe4000000009f */
[----:B------:R-:W-:Y:S03]  /*bb10*/  @P2 HADD2 R237, -R2.H0_H0, -RZ.H0_H0 ;  /* 0xa00000ff02ed2230 */ /* 0x000fe60000000900 */
[--C-:B------:R-:W-:Y:S01]  /*bb20*/  HSET2.LE.AND R133, R133, R129.reuse, PT ;  /* 0x0000008185857233 */ /* 0x100fe20003803000 */
[----:B---3--:R-:W-:Y:S05]  /*bb30*/  @P5 HADD2 R125, -R162.H0_H0, -RZ.H0_H0 ;  /* 0xa00000ffa27d5230 */ /* 0x008fea0000000900 */
[----:B------:R-:W-:Y:S01]  /*bb40*/  @P5 STL.S16 [R1+0x2c], R125 ;  /* 0x00002c7d01005387 */ /* 0x000fe20000100600 */
[----:B------:R-:W-:Y:S03]  /*bb50*/  PRMT R0, R125, 0x7610, R0 ;  /* 0x000076107d007816 */ /* 0x000fe60000000000 */
[----:B------:R2:W3:Y:S01]  /*bb60*/  LDL.S16 R124, [R1+0x20] ;  /* 0x00002000017c7983 */ /* 0x0004e20000100600 */
[----:B------:R-:W-:Y:S01]  /*bb70*/  @P5 PRMT R162, R0, 0x5410, RZ ;  /* 0x0000541000a25816 */ /* 0x000fe200000000ff */
[----:B------:R-:W-:Y:S01]  /*bb80*/  FADD.FTZ R0, R211, R118 ;  /* 0x00000076d3007221 */ /* 0x000fe20000010000 */
[----:B------:R-:W-:Y:S01]  /*bb90*/  ISETP.GE.U32.AND P5, PT, R244, R132, PT ;  /* 0x00000084f400720c */ /* 0x000fe20003fa6070 */
[----:B------:R2:W4:Y:S01]  /*bba0*/  LDL.S16 R122, [R1+0x1c] ;  /* 0x00001c00017a7983 */ /* 0x0005220000100600 */
[----:B------:R-:W-:Y:S01]  /*bbb0*/  PRMT R132, R158, 0x5410, R120 ;  /* 0x000054109e847816 */ /* 0x000fe20000000078 */
[----:B------:R-:W-:Y:S01]  /*bbc0*/  FADD.FTZ R32, R220, R0 ;  /* 0x00000000dc207221 */ /* 0x000fe20000010000 */
[----:B------:R-:W-:Y:S01]  /*bbd0*/  PRMT R118, R119, 0x7632, R118 ;  /* 0x0000763277767816 */ /* 0x000fe20000000076 */
[----:B------:R1:W-:Y:S01]  /*bbe0*/  STG.E.U16 desc[UR16][R164.64+-0x6e], R162 ;  /* 0xffff92a2a4007986 */ /* 0x0003e2000c101510 */
[----:B------:R-:W-:Y:S02]  /*bbf0*/  PRMT R0, R2, 0x7632, R0 ;  /* 0x0000763202007816 */ /* 0x000fe40000000000 */
[--C-:B------:R-:W-:Y:S02]  /*bc00*/  HSET2.LE.AND R132, R132, R129.reuse, PT ;  /* 0x0000008184847233 */ /* 0x100fe40003803000 */
[----:B------:R-:W-:Y:S02]  /*bc10*/  PRMT R120, R139, 0x5410, R138 ;  /* 0x000054108b787816 */ /* 0x000fe4000000008a */
[----:B------:R-:W-:Y:S02]  /*bc20*/  @!P3 PRMT R139, R242, 0x5410, RZ ;  /* 0x00005410f28bb816 */ /* 0x000fe400000000ff */
[----:B------:R-:W-:Y:S02]  /*bc30*/  LOP3.LUT R132, R24, R132, RZ, 0xc0, !PT ;  /* 0x0000008418847212 */ /* 0x000fe400078ec0ff */
[----:B------:R-:W-:Y:S01]  /*bc40*/  LDSM.16.MT88.4 R24, [R117+0x1800] ;  /* 0x001800007518783b */ /* 0x000fe20000004200 */
[----:B------:R-:W-:Y:S02]  /*bc50*/  PRMT R28, R119, 0x5410, R118 ;  /* 0x00005410771c7816 */ /* 0x000fe40000000076 */
[----:B------:R-:W-:Y:S02]  /*bc60*/  PRMT R20, R2, 0x5410, R0 ;  /* 0x0000541002147816 */ /* 0x000fe40000000000 */
[----:B------:R-:W-:Y:S02]  /*bc70*/  @P2 PRMT R2, R237, 0x5410, RZ ;  /* 0x00005410ed022816 */ /* 0x000fe400000000ff */
[----:B------:R-:W-:Y:S02]  /*bc80*/  LOP3.LUT R133, R120, R133, RZ, 0xc0, !PT ;  /* 0x0000008578857212 */ /* 0x000fe400078ec0ff */
[----:B------:R-:W-:Y:S02]  /*bc90*/  LOP3.LUT R135, R20, R135, RZ, 0xc0, !PT ;  /* 0x0000008714877212 */ /* 0x000fe400078ec0ff */
[----:B------:R-:W-:Y:S11]  /*bca0*/  ISETP.GT.U32.AND P3, PT, R173, R244, PT ;  /* 0x000000f4ad00720c */ /* 0x000ff60003f64070 */
[----:B------:R-:W-:Y:S02]  /*bcb0*/  @!UPT UIADD3 URZ, UPT, UPT, URZ, URZ, URZ ;  /* 0x000000fffffff290 */ /* 0x000fe4000fffe0ff */
[----:B------:R-:W-:Y:S05]  /*bcc0*/  @P3 HADD2 R236, -R0.H0_H0, -RZ.H0_H0 ;  /* 0xa00000ff00ec3230 */ /* 0x000fea0000000900 */
[----:B------:R-:W-:Y:S02]  /*bcd0*/  @P3 PRMT R0, R236, 0x5410, RZ ;  /* 0x00005410ec003816 */ /* 0x000fe400000000ff */
[----:B------:R-:W-:Y:S01]  /*bce0*/  ISETP.GT.AND P3, PT, R190, RZ, PT ;  /* 0x000000ffbe00720c */ /* 0x000fe20003f64270 */
[----:B---3--:R-:W-:Y:S02]  /*bcf0*/  @!P6 HADD2 R124, -R148.H0_H0, -RZ.H0_H0 ;  /* 0xa00000ff947ce230 */ /* 0x008fe40000000900 */
[----:B----4-:R-:W-:Y:S03]  /*bd00*/  @!P4 HADD2 R122, -R149.H0_H0, -RZ.H0_H0 ;  /* 0xa00000ff957ac230 */ /* 0x010fe60000000900 */
[----:B------:R-:W-:Y:S01]  /*bd10*/  @!P6 STL.S16 [R1+0x20], R124 ;  /* 0x0000207c0100e387 */ /* 0x000fe20000100600 */
[----:B------:R-:W-:Y:S03]  /*bd20*/  PRMT R130, R124, 0x7610, R130 ;  /* 0x000076107c827816 */ /* 0x000fe60000000082 */
[----:B------:R-:W3:Y:S01]  /*bd30*/  LDSM.16.MT88.4 R124, [R176+0xd800] ;  /* 0x00d80000b07c783b */ /* 0x000ee20000004200 */
[----:B------:R-:W-:Y:S02]  /*bd40*/  PRMT R128, R122, 0x7610, R128 ;  /* 0x000076107a807816 */ /* 0x000fe40000000080 */
[----:B------:R-:W-:Y:S02]  /*bd50*/  @!P6 PRMT R148, R130, 0x5410, RZ ;  /* 0x000054108294e816 */ /* 0x000fe400000000ff */
[----:B------:R-:W-:Y:S02]  /*bd60*/  @!P4 PRMT R149, R128, 0x5410, RZ ;  /* 0x000054108095c816 */ /* 0x000fe400000000ff */
[C---:B------:R-:W-:Y:S01]  /*bd70*/  ISETP.GE.U32.AND P6, PT, R244.reuse, R171, PT ;  /* 0x000000abf400720c */ /* 0x040fe20003fc6070 */
[----:B------:R4:W-:Y:S01]  /*bd80*/  @!P4 STL.S16 [R1+0x1c], R122 ;  /* 0x00001c7a0100c387 */ /* 0x0009e20000100600 */
[----:B------:R-:W-:Y:S03]  /*bd90*/  ISETP.GE.U32.AND P4, PT, R244, R207, PT ;  /* 0x000000cff400720c */ /* 0x000fe60003f86070 */
[----:B------:R2:W5:Y:S04]  /*bda0*/  LDL.S16 R203, [R1+0x18] ;  /* 0x0000180001cb7983 */ /* 0x0005680000100600 */
[----:B------:R2:W2:Y:S04]  /*bdb0*/  LDL.S16 R166, [R1+0x10] ;  /* 0x0000100001a67983 */ /* 0x0004a80000100600 */
[----:B-1----:R1:W2:Y:S04]  /*bdc0*/  LDL.S16 R162, [R1+0xc] ;  /* 0x00000c0001a27983 */ /* 0x0022a80000100600 */
[----:B------:R1:W2:Y:S04]  /*bdd0*/  LDL.S16 R161, [R1+0x4] ;  /* 0x0000040001a17983 */ /* 0x0002a80000100600 */
[----:B------:R3:W-:Y:S04]  /*bde0*/  STG.E.U16 desc[UR16][R192.64+-0x5e], R149 ;  /* 0xffffa295c0007986 */ /* 0x0007e8000c101510 */
[----:B------:R1:W-:Y:S01]  /*bdf0*/  STG.E.U16 desc[UR16][R192.64+-0x60], R148 ;  /* 0xffffa094c0007986 */ /* 0x0003e2000c101510 */
[----:B----4-:R-:W-:Y:S03]  /*be00*/  FADD.FTZ R122, R201, R32 ;  /* 0x00000020c97a7221 */ /* 0x010fe60000010000 */
[----:B------:R4:W4:Y:S04]  /*be10*/  LDL.S16 R201, [R1+0x14] ;  /* 0x0000140001c97983 */ /* 0x0009280000100600 */
[----:B------:R-:W1:Y:S08]  /*be20*/  LDSM.16.MT88.4 R32, [R178+0xd800] ;  /* 0x00d80000b220783b */ /* 0x000e700000004200 */
[----:B---3--:R3:W3:Y:S01]  /*be30*/  LDL.S16 R149, [R1+0x8] ;  /* 0x0000080001957983 */ /* 0x0086e20000100600 */
[----:B-1----:R-:W-:Y:S04]  /*be40*/  LOP3.LUT R148, R123, 0xff, RZ, 0xc0, !PT ;  /* 0x000000ff7b947812 */ /* 0x002fe800078ec0ff */
[----:B------:R-:W-:Y:S05]  /*be50*/  PRMT R134, R148, 0x5410, R172 ;  /* 0x0000541094867816 */ /* 0x000fea00000000ac */
[----:B------:R-:W-:Y:S02]  /*be60*/  HSET2.LE.AND R134, R134, R129, PT ;  /* 0x0000008186867233 */ /* 0x000fe40003803000 */
[----:B------:R-:W1:Y:S03]  /*be70*/  LDSM.16.MT88.4 R128, [R156+0x1800] ;  /* 0x001800009c80783b */ /* 0x000e660000004200 */
[----:B------:R-:W-:Y:S01]  /*be80*/  LOP3.LUT R134, R28, R134, RZ, 0xc0, !PT ;  /* 0x000000861c867212 */ /* 0x000fe200078ec0ff */
[----:B------:R-:W-:Y:S06]  /*be90*/  FADD.FTZ R28, R206, R122 ;  /* 0x0000007ace1c7221 */ /* 0x000fec0000010000 */
[C---:B------:R-:W-:Y:S01]  /*bea0*/  HMMA.16816.F32 R120, R132.reuse, R124, R4 ;  /* 0x0000007c8478723c */ /* 0x040fe20000001804 */
[----:B------:R-:W1:Y:S07]  /*beb0*/  LDSM.16.MT88.4 R4, [R176+0xf800] ;  /* 0x00f80000b004783b */ /* 0x000e6e0000004200 */
        /* <DEDUP_REMOVED lines=8> */
[C---:B------:R-:W-:Y:S03]  /*bf40*/  HMMA.16816.F32 R64, R132.reuse, R6, R64 ;  /* 0x000000068440723c */ /* 0x040fe60000001840 */
[----:B-----5:R-:W-:Y:S02]  /*bf50*/  @!P5 HADD2 R203, -R155.H0_H0, -RZ.H0_H0 ;  /* 0xa00000ff9bcbd230 */ /* 0x020fe40000000900 */
[----:B--2---:R-:W-:Y:S03]  /*bf60*/  @!P4 HADD2 R166, -R151.H0_H0, -RZ.H0_H0 ;  /* 0xa00000ff97a6c230 */ /* 0x004fe60000000900 */
[----:B------:R-:W-:Y:S01]  /*bf70*/  @!P5 STL.S16 [R1+0x18], R203 ;  /* 0x000018cb0100d387 */ /* 0x000fe20000100600 */
[----:B------:R-:W-:Y:S03]  /*bf80*/  PRMT R8, R203, 0x7610, R8 ;  /* 0x00007610cb087816 */ /* 0x000fe60000000008 */
[----:B------:R2:W5:Y:S01]  /*bf90*/  LDL.S16 R29, [R1] ;  /* 0x00000000011d7983 */ /* 0x0005620000100600 */
[----:B------:R-:W-:Y:S02]  /*bfa0*/  @!P5 PRMT R155, R8, 0x5410, RZ ;  /* 0x00005410089bd816 */ /* 0x000fe400000000ff */
[-C--:B------:R-:W-:Y:S01]  /*bfb0*/  ISETP.GT.U32.AND P5, PT, R221, R244.reuse, PT ;  /* 0x000000f4dd00720c */ /* 0x080fe20003fa4070 */
[----:B------:R-:W1:Y:S01]  /*bfc0*/  LDSM.16.MT88.4 R8, [R178+0xf800] ;  /* 0x00f80000b208783b */ /* 0x000e620000004200 */
[----:B------:R-:W-:Y:S04]  /*bfd0*/  PRMT R20, R166, 0x7610, R20 ;  /* 0x00007610a6147816 */ /* 0x000fe80000000014 */
[----:B------:R-:W-:Y:S03]  /*bfe0*/  @!P4 PRMT R151, R20, 0x5410, RZ ;  /* 0x000054101497c816 */ /* 0x000fe600000000ff */
[----:B------:R-:W-:Y:S01]  /*bff0*/  STG.E.U16 desc[UR16][R164.64+-0x60], R155 ;  /* 0xffffa09ba4007986 */ /* 0x000fe2000c101510 */
[----:B----4-:R-:W-:Y:S03]  /*c000*/  @!P6 HADD2 R201, -R154.H0_H0, -RZ.H0_H0 ;  /* 0xa00000ff9ac9e230 */ /* 0x010fe60000000900 */
[----:B------:R-:W-:Y:S02]  /*c010*/  @P5 HADD2 R162, -R150.H0_H0, -RZ.H0_H0 ;  /* 0xa00000ff96a25230 */ /* 0x000fe40000000900 */
[----:B------:R-:W-:Y:S01]  /*c020*/  @!P6 STL.S16 [R1+0x14], R201 ;  /* 0x000014c90100e387 */ /* 0x000fe20000100600 */
[----:B------:R-:W-:Y:S02]  /*c030*/  PRMT R21, R201, 0x7610, R21 ;  /* 0x00007610c9157816 */ /* 0x000fe40000000015 */
[----:B------:R-:W-:Y:S01]  /*c040*/  PRMT R24, R162, 0x7610, R24 ;  /* 0x00007610a2187816 */ /* 0x000fe20000000018 */
[----:B------:R-:W-:Y:S01]  /*c050*/  @!P4 STL.S16 [R1+0x10], R166 ;  /* 0x000010a60100c387 */ /* 0x000fe20000100600 */
[----:B------:R-:W-:Y:S02]  /*c060*/  @!P6 PRMT R154, R21, 0x5410, RZ ;  /* 0x00005410159ae816 */ /* 0x000fe400000000ff */
[-C--:B------:R-:W-:Y:S01]  /*c070*/  ISETP.GT.U32.AND P6, PT, R223, R244.reuse, PT ;  /* 0x000000f4df00720c */ /* 0x080fe20003fc4070 */
[----:B------:R-:W4:Y:S01]  /*c080*/  LDSM.16.MT88.4 R20, [R117+0x3800] ;  /* 0x003800007514783b */ /* 0x000f220000004200 */
[----:B------:R-:W-:Y:S02]  /*c090*/  @P5 PRMT R150, R24, 0x5410, RZ ;  /* 0x0000541018965816 */ /* 0x000fe400000000ff */
[----:B------:R-:W-:Y:S05]  /*c0a0*/  ISETP.GT.U32.AND P4, PT, R222, R244, PT ;  /* 0x000000f4de00720c */ /* 0x000fea0003f84070 */
[----:B------:R-:W2:Y:S04]  /*c0b0*/  LDSM.16.MT88.4 R24, [R156+0x3800] ;  /* 0x003800009c18783b */ /* 0x000ea80000004200 */
[----:B------:R-:W-:Y:S04]  /*c0c0*/  @P6 HADD2 R161, -R153.H0_H0, -RZ.H0_H0 ;  /* 0xa00000ff99a16230 */ /* 0x000fe80000000900 */
[----:B------:R-:W-:Y:S01]  /*c0d0*/  STG.E.U16 desc[UR16][R164.64+-0x5e], R154 ;  /* 0xffffa29aa4007986 */ /* 0x000fe2000c101510 */
[C---:B-1----:R-:W-:Y:S03]  /*c0e0*/  HMMA.16816.F32 R68, R132.reuse, R8, R68 ;  /* 0x000000088444723c */ /* 0x042fe60000001844 */
[----:B------:R-:W-:Y:S01]  /*c0f0*/  @P5 STL.S16 [R1+0xc], R162 ;  /* 0x00000ca201005387 */ /* 0x000fe20000100600 */
[----:B------:R-:W-:Y:S01]  /*c100*/  ISETP.GE.U32.AND P5, PT, R244, R168, PT ;  /* 0x000000a8f400720c */ /* 0x000fe20003fa6070 */
[----:B------:R-:W-:Y:S01]  /*c110*/  @P4 HADD2 R252, -R152.H0_H0, -RZ.H0_H0 ;  /* 0xa00000ff98fc4230 */ /* 0x000fe20000000900 */
[----:B------:R-:W-:Y:S01]  /*c120*/  PRMT R30, R161, 0x7610, R30 ;  /* 0x00007610a11e7816 */ /* 0x000fe2000000001e */
[----:B------:R-:W-:Y:S01]  /*c130*/  STG.E.U16 desc[UR16][R192.64+-0x50], R151 ;  /* 0xffffb097c0007986 */ /* 0x000fe2000c101510 */
[C---:B------:R-:W-:Y:S03]  /*c140*/  HMMA.16816.F32 R72, R132.reuse, R10, R72 ;  /* 0x0000000a8448723c */ /* 0x040fe60000001848 */
[----:B------:R-:W-:Y:S01]  /*c150*/  @P6 STL.S16 [R1+0x4], R161 ;  /* 0x000004a101006387 */ /* 0x000fe20000100600 */
[----:B------:R-:W-:Y:S02]  /*c160*/  @P6 PRMT R153, R30, 0x5410, RZ ;  /* 0x000054101e996816 */ /* 0x000fe400000000ff */
[----:B------:R-:W-:Y:S01]  /*c170*/  ISETP.GE.U32.AND P6, PT, R244, R167, PT ;  /* 0x000000a7f400720c */ /* 0x000fe20003fc6070 */
[----:B------:R-:W-:Y:S01]  /*c180*/  STG.E.U16 desc[UR16][R192.64+-0x4e], R150 ;  /* 0xffffb296c0007986 */ /* 0x000fe2000c101510 */
[----:B------:R-:W-:Y:S01]  /*c190*/  @P4 PRMT R152, R252, 0x5410, RZ ;  /* 0x00005410fc984816 */ /* 0x000fe200000000ff */
[----:B---3--:R-:W-:Y:S01]  /*c1a0*/  @!P5 HADD2 R149, -R144.H0_H0, -RZ.H0_H0 ;  /* 0xa00000ff9095d230 */ /* 0x008fe20000000900 */
[----:B------:R-:W-:Y:S01]  /*c1b0*/  ISETP.GE.U32.AND P4, PT, R244, R170, PT ;  /* 0x000000aaf400720c */ /* 0x000fe20003f86070 */
[----:B------:R-:W-:Y:S03]  /*c1c0*/  STG.E.U16 desc[UR16][R164.64+-0x50], R153 ;  /* 0xffffb099a4007986 */ /* 0x000fe6000c101510 */
[----:B------:R-:W-:Y:S01]  /*c1d0*/  PRMT R4, R149, 0x7610, R4 ;  /* 0x0000761095047816 */ /* 0x000fe20000000004 */
[----:B------:R-:W-:Y:S01]  /*c1e0*/  @!P5 STL.S16 [R1+0x8], R149 ;  /* 0x000008950100d387 */ /* 0x000fe20000100600 */
[C---:B----4-:R-:W-:Y:S03]  /*c1f0*/  HMMA.16816.F32 R76, R132.reuse, R20, R76 ;  /* 0x00000014844c723c */ /* 0x050fe6000000184c */
[----:B------:R-:W-:Y:S01]  /*c200*/  STG.E.U16 desc[UR16][R164.64+-0x4e], R152 ;  /* 0xffffb298a4007986 */ /* 0x000fe2000c101510 */
[----:B------:R-:W-:Y:S02]  /*c210*/  @!P5 PRMT R144, R4, 0x5410, RZ ;  /* 0x000054100490d816 */ /* 0x000fe400000000ff */
[----:B------:R-:W-:Y:S01]  /*c220*/  ISETP.GE.U32.AND P5, PT, R244, R169, PT ;  /* 0x000000a9f400720c */ /* 0x000fe20003fa6070 */
[----:B------:R-:W1:Y:S01]  /*c230*/  LDSM.16.MT88.4 R4, [R176+0x11800] ;  /* 0x01180000b004783b */ /* 0x000e620000004200 */
[C---:B------:R-:W-:Y:S03]  /*c240*/  HMMA.16816.F32 R80, R132.reuse, R22, R80 ;  /* 0x000000168450723c */ /* 0x040fe60000001850 */
[----:B------:R-:W-:Y:S04]  /*c250*/  @!P4 HADD2 R250, -R147.H0_H0, -RZ.H0_H0 ;  /* 0xa00000ff93fac230 */ /* 0x000fe80000000900 */
[----:B------:R3:W-:Y:S01]  /*c260*/  LDSM.16.MT88.4 R20, [R117+0x5800] ;  /* 0x005800007514783b */ /* 0x0007e20000004200 */
[----:B------:R-:W-:Y:S01]  /*c270*/  @!P4 PRMT R147, R250, 0x5410, RZ ;  /* 0x00005410fa93c816 */ /* 0x000fe200000000ff */
[C---:B--2---:R-:W-:Y:S03]  /*c280*/  HMMA.16816.F32 R84, R132.reuse, R24, R84 ;  /* 0x000000188454723c */ /* 0x044fe60000001854 */
[----:B------:R-:W-:Y:S01]  /*c290*/  @!P5 HADD2 R249, -R146.H0_H0, -RZ.H0_H0 ;  /* 0xa00000ff92f9d230 */ /* 0x000fe20000000900 */
[----:B------:R-:W-:Y:S01]  /*c2a0*/  ISETP.GT.U32.AND P4, PT, R179, R244, PT ;  /* 0x000000f4b300720c */ /* 0x000fe20003f84070 */
[----:B------:R-:W-:Y:S01]  /*c2b0*/  FADD.FTZ R24, R216, R160 ;  /* 0x000000a0d8187221 */ /* 0x000fe20000010000 */
[----:B------:R-:W-:Y:S02]  /*c2c0*/  STG.E.U16 desc[UR16][R192.64+-0x40], R144 ;  /* 0xffffc090c0007986 */ /* 0x000fe4000c101510 */
[----:B------:R-:W-:Y:S01]  /*c2d0*/  @!P5 PRMT R146, R249, 0x5410, RZ ;  /* 0x00005410f992d816 */ /* 0x000fe200000000ff */
[C---:B------:R-:W-:Y:S01]  /*c2e0*/  HMMA.16816.F32 R88, R132.reuse, R26, R88 ;  /* 0x0000001a8458723c */ /* 0x040fe20000001858 */
[----:B------:R-:W-:Y:S02]  /*c2f0*/  STG.E.U16 desc[UR16][R192.64+-0x3e], R143 ;  /* 0xffffc28fc0007986 */ /* 0x000fe4000c101510 */
[C---:B------:R-:W-:Y:S02]  /*c300*/  ISETP.GE.U32.AND P5, PT, R244.reuse, R158, PT ;  /* 0x0000009ef400720c */ /* 0x040fe40003fa6070 */
[----:B------:R-:W-:Y:S03]  /*c310*/  STG.E.U16 desc[UR16][R164.64+-0x3e], R147 ;  /* 0xffffc293a4007986 */ /* 0x000fe6000c101510 */
[----:B------:R-:W-:Y:S02]  /*c320*/  @P4 HADD2 R245, -R140.H0_H0, -RZ.H0_H0 ;  /* 0xa00000ff8cf54230 */ /* 0x000fe40000000900 */
[----:B---3--:R-:W-:Y:S03]  /*c330*/  IMAD.MOV.U32 R117, RZ, RZ, R3 ;  /* 0x000000ffff757224 */ /* 0x008fe600078e0003 */
[----:B------:R-:W-:Y:S02]  /*c340*/  @P4 PRMT R140, R245, 0x5410, RZ ;  /* 0x00005410f58c4816 */ /* 0x000fe400000000ff */
[C---:B------:R-:W-:Y:S01]  /*c350*/  ISETP.GE.U32.AND P4, PT, R244.reuse, R159, PT ;  /* 0x0000009ff400720c */ /* 0x040fe20003f86070 */
[----:B------:R-:W-:Y:S01]  /*c360*/  @!P5 HADD2 R243, -R137.H0_H0, -RZ.H0_H0 ;  /* 0xa00000ff89f3d230 */ /* 0x000fe20000000900 */
[C---:B-1----:R-:W-:Y:S04]  /*c370*/  HMMA.16816.F32 R92, R132.reuse, R4, R92 ;  /* 0x00000004845c723c */ /* 0x042fe8000000185c */
[----:B------:R-:W-:Y:S02]  /*c380*/  @!P5 PRMT R137, R243, 0x5410, RZ ;  /* 0x00005410f389d816 */ /* 0x000fe400000000ff */
[----:B------:R-:W-:Y:S05]  /*c390*/  ISETP.GE.U32.AND P5, PT, R244, R148, PT ;  /* 0x00000094f400720c */ /* 0x000fea0003fa6070 */
[----:B------:R-:W-:Y:S01]  /*c3a0*/  @!P4 HADD2 R240, -R138.H0_H0, -RZ.H0_H0 ;  /* 0xa00000ff8af0c230 */ /* 0x000fe20000000900 */
[C---:B------:R-:W-:Y:S01]  /*c3b0*/  HMMA.16816.F32 R96, R132.reuse, R6, R96 ;  /* 0x000000068460723c */ /* 0x040fe20000001860 */
[----:B------:R-:W-:Y:S03]  /*c3c0*/  LDSM.16.MT88.4 R4, [R156+0x5800] ;  /* 0x005800009c04783b */ /* 0x000fe60000004200 */
[----:B------:R-:W-:Y:S03]  /*c3d0*/  @!P4 PRMT R138, R240, 0x5410, RZ ;  /* 0x00005410f08ac816 */ /* 0x000fe600000000ff */
[----:B------:R-:W-:Y:S05]  /*c3e0*/  @!P5 HADD2 R239, -R119.H0_H0, -RZ.H0_H0 ;  /* 0xa00000ff77efd230 */ /* 0x000fea0000000900 */
[----:B------:R-:W-:Y:S01]  /*c3f0*/  @!P5 PRMT R119, R239, 0x5410, RZ ;  /* 0x00005410ef77d816 */ /* 0x000fe200000000ff */
[----:B-----5:R-:W-:Y:S05]  /*c400*/  @!P6 HADD2 R29, -R142.H0_H0, -RZ.H0_H0 ;  /* 0xa00000ff8e1de230 */ /* 0x020fea0000000900 */
[----:B------:R-:W-:Y:S01]  /*c410*/  @!P6 STL.S16 [R1], R29 ;  /* 0x0000001d0100e387 */ /* 0x000fe20000100600 */
[----:B------:R-:W-:Y:S04]  /*c420*/  PRMT R8, R29, 0x7610, R8 ;  /* 0x000076101d087816 */ /* 0x000fe80000000008 */
[----:B------:R-:W-:Y:S02]  /*c430*/  @!P6 PRMT R142, R8, 0x5410, RZ ;  /* 0x00005410088ee816 */ /* 0x000fe400000000ff */
[----:B------:R-:W1:Y:S01]  /*c440*/  LDSM.16.MT88.4 R8, [R178+0x11800] ;  /* 0x01180000b208783b */ /* 0x000e620000004200 */
[-C--:B------:R-:W-:Y:S07]  /*c450*/  ISETP.GT.U32.AND P6, PT, R175, R244.reuse, PT ;  /* 0x000000f4af00720c */ /* 0x080fee0003fc4070 */
[----:B------:R-:W-:Y:S04]  /*c460*/  STG.E.U16 desc[UR16][R164.64+-0x40], R142 ;  /* 0xffffc08ea4007986 */ /* 0x000fe8000c101510 */
[----:B------:R-:W-:Y:S02]  /*c470*/  STG.E.U16 desc[UR16][R192.64+-0x30], R146 ;  /* 0xffffd092c0007986 */ /* 0x000fe4000c101510 */
[----:B------:R-:W-:Y:S02]  /*c480*/  @P6 HADD2 R247, -R141.H0_H0, -RZ.H0_H0 ;  /* 0xa00000ff8df76230 */ /* 0x000fe40000000900 */
[----:B------:R-:W-:Y:S03]  /*c490*/  STG.E.U16 desc[UR16][R192.64+-0x2e], R145 ;  /* 0xffffd291c0007986 */ /* 0x000fe6000c101510 */
[----:B------:R-:W-:Y:S01]  /*c4a0*/  @P6 PRMT R141, R247, 0x5410, RZ ;  /* 0x00005410f78d6816 */ /* 0x000fe200000000ff */
[----:B------:R-:W-:Y:S01]  /*c4b0*/  STG.E.U16 desc[UR16][R164.64+-0x2e], R140 ;  /* 0xffffd28ca4007986 */ /* 0x000fe2000c101510 */
[----:B------:R-:W-:Y:S03]  /*c4c0*/  ISETP.GT.U32.AND P6, PT, R172, R244, PT ;  /* 0x000000f4ac00720c */ /* 0x000fe60003fc4070 */
[----:B------:R-:W-:Y:S04]  /*c4d0*/  STG.E.U16 desc[UR16][R164.64+-0x30], R141 ;  /* 0xffffd08da4007986 */ /* 0x000fe8000c101510 */
[----:B------:R-:W-:Y:S04]  /*c4e0*/  STG.E.U16 desc[UR16][R192.64+-0x20], R137 ;  /* 0xffffe089c0007986 */ /* 0x000fe8000c101510 */
[----:B------:R-:W-:Y:S02]  /*c4f0*/  STG.E.U16 desc[UR16][R192.64+-0x1e], R136 ;  /* 0xffffe288c0007986 */ /* 0x000fe4000c101510 */
[----:B------:R-:W-:Y:S02]  /*c500*/  @P6 HADD2 R238, -R118.H0_H0, -RZ.H0_H0 ;  /* 0xa00000ff76ee6230 */ /* 0x000fe40000000900 */
[----:B------:R-:W-:Y:S03]  /*c510*/  STG.E.U16 desc[UR16][R164.64+-0x20], R139 ;  /* 0xffffe08ba4007986 */ /* 0x000fe6000c101510 */
[----:B------:R-:W-:Y:S01]  /*c520*/  @P6 PRMT R118, R238, 0x5410, RZ ;  /* 0x00005410ee766816 */ /* 0x000fe200000000ff */
[C---:B-1----:R-:W-:Y:S01]  /*c530*/  HMMA.16816.F32 R100, R132.reuse, R8, R100 ;  /* 0x000000088464723c */ /* 0x042fe20000001864 */
[----:B------:R-:W-:Y:S02]  /*c540*/  STG.E.U16 desc[UR16][R164.64+-0x1e], R138 ;  /* 0xffffe28aa4007986 */ /* 0x000fe4000c101510 */
[----:B------:R-:W-:Y:S01]  /*c550*/  FADD.FTZ R9, R215, R24 ;  /* 0x00000018d7097221 */ /* 0x000fe20000010000 */
[----:B------:R-:W-:Y:S01]  /*c560*/  FADD.FTZ R8, R219, R28 ;  /* 0x0000001cdb087221 */ /* 0x000fe20000010000 */
[----:B------:R-:W-:Y:S02]  /*c570*/  STG.E.U16 desc[UR16][R192.64+-0xe], R118 ;  /* 0xfffff276c0007986 */ /* 0x000fe4000c101510 */
[----:B------:R-:W-:Y:S01]  /*c580*/  FADD.FTZ R9, R214, R9 ;  /* 0x00000009d6097221 */ /* 0x000fe20000010000 */
[C---:B------:R-:W-:Y:S01]  /*c590*/  HMMA.16816.F32 R104, R132.reuse, R10, R104 ;  /* 0x0000000a8468723c */ /* 0x040fe20000001868 */
[----:B------:R-:W-:Y:S02]  /*c5a0*/  STG.E.U16 desc[UR16][R192.64+-0x10], R119 ;  /* 0xfffff077c0007986 */ /* 0x000fe4000c101510 */
[----:B------:R-:W-:Y:S02]  /*c5b0*/  FADD.FTZ R8, R218, R8 ;  /* 0x00000008da087221 */ /* 0x000fe40000010000 */
[----:B------:R1:W-:Y:S02]  /*c5c0*/  STG.E.U16 desc[UR16][R164.64+-0xe], R0 ;  /* 0xfffff200a4007986 */ /* 0x0003e4000c101510 */
[----:B------:R-:W-:Y:S01]  /*c5d0*/  FADD.FTZ R8, R196, R8 ;  /* 0x00000008c4087221 */ /* 0x000fe20000010000 */
[C---:B------:R-:W-:Y:S01]  /*c5e0*/  HMMA.16816.F32 R108, R132.reuse, R20, R108 ;  /* 0x00000014846c723c */ /* 0x040fe2000000186c */
[----:B------:R2:W-:Y:S07]  /*c5f0*/  STG.E.U16 desc[UR16][R164.64+-0x10], R2 ;  /* 0xfffff002a4007986 */ /* 0x0005ee000c101510 */
[C---:B------:R-:W-:Y:S08]  /*c600*/  HMMA.16816.F32 R112, R132.reuse, R22, R112 ;  /* 0x000000168470723c */ /* 0x040ff00000001870 */
[C---:B------:R-:W-:Y:S03]  /*c610*/  HMMA.16816.F32 R128, R132.reuse, R4, R12 ;  /* 0x000000048480723c */ /* 0x040fe6000000180c */
[----:B------:R-:W-:Y:S04]  /*c620*/  FADD.FTZ R4, R202, R8 ;  /* 0x00000008ca047221 */ /* 0x000fe80000010000 */
[----:B------:R-:W-:Y:S01]  /*c630*/  FADD.FTZ R4, R199, R4 ;  /* 0x00000004c7047221 */ /* 0x000fe20000010000 */
[----:B------:R-:W-:Y:S03]  /*c640*/  HMMA.16816.F32 R132, R132, R6, R16 ;  /* 0x000000068484723c */ /* 0x000fe60000001810 */
[----:B-1----:R-:W-:Y:S01]  /*c650*/  FADD.FTZ R0, R197, R9 ;  /* 0x00000009c5007221 */ /* 0x002fe20000010000 */
[----:B------:R-:W-:Y:S01]  /*c660*/  IADD3 R6, P2, PT, R192, -0x80, RZ ;  /* 0xffffff80c0067810 */ /* 0x000fe20007f5e0ff */
[----:B------:R-:W-:Y:S02]  /*c670*/  FADD.FTZ R244, R198, R4 ;  /* 0x00000004c6f47221 */ /* 0x000fe40000010000 */
[----:B------:R-:W-:Y:S01]  /*c680*/  FADD.FTZ R0, R200, R0 ;  /* 0x00000000c8007221 */ /* 0x000fe20000010000 */
[----:B------:R-:W-:Y:S01]  /*c690*/  IADD3.X R5, PT, PT, R193, -0x1, RZ, P2, !PT ;  /* 0xffffffffc1057810 */ /* 0x000fe200017fe4ff */
[----:B------:R-:W-:Y:S02]  /*c6a0*/  IMAD.MOV.U32 R192, RZ, RZ, R6 ;  /* 0x000000ffffc07224 */ /* 0x000fe400078e0006 */
[----:B--2---:R-:W-:Y:S01]  /*c6b0*/  FADD.FTZ R2, R180, R0 ;  /* 0x00000000b4027221 */ /* 0x004fe20000010000 */
[----:B------:R-:W-:Y:S02]  /*c6c0*/  VIADD R0, R190, 0xffffffff ;  /* 0xffffffffbe007836 */ /* 0x000fe40000000000 */
[----:B------:R-:W-:Y:S02]  /*c6d0*/  IMAD.MOV.U32 R193, RZ, RZ, R5 ;  /* 0x000000ffffc17224 */ /* 0x000fe400078e0005 */
[----:B------:R-:W-:Y:S01]  /*c6e0*/  FADD.FTZ R248, R163, R2 ;  /* 0x00000002a3f87221 */ /* 0x000fe20000010000 */
[----:B------:R-:W-:Y:S02]  /*c6f0*/  IMAD.MOV.U32 R190, RZ, RZ, R0 ;  /* 0x000000ffffbe7224 */ /* 0x000fe400078e0000 */
[----:B------:R-:W-:Y:S01]  /*c700*/  IMAD.MOV.U32 R0, RZ, RZ, R116 ;  /* 0x000000ffff007224 */ /* 0x000fe200078e0074 */
[----:B------:R-:W-:Y:S06]  /*c710*/  @P3 BRA `(.L_x_1073) ;  /* 0xffffffbc00703947 */ /* 0x000fec000383ffff */
.L_x_1072:
[----:B-1----:R-:W2:Y:S01]  /*c720*/  LDL R138, [R1+0x78] ;  /* 0x00007800018a7983 */ /* 0x002ea20000100800 */
[----:B------:R-:W1:Y:S01]  /*c730*/  LDCU UR4, c[0x0][0x4fc] ;  /* 0x00009f80ff0477ac */ /* 0x000e620008000800 */
[C---:B------:R-:W-:Y:S02]  /*c740*/  LOP3.LUT P4, RZ, R186.reuse, 0x8, RZ, 0xc0, !PT ;  /* 0x00000008baff7812 */ /* 0x040fe4000788c0ff */
[----:B------:R-:W3:Y:S01]  /*c750*/  SHFL.BFLY PT, R0, R248, 0x2, 0x1f ;  /* 0x0c401f00f8007f89 */ /* 0x000ee200000e0000 */
[----:B------:R-:W-:Y:S02]  /*c760*/  LOP3.LUT P3, RZ, R186, 0x10, RZ, 0xc0, !PT ;  /* 0x00000010baff7812 */ /* 0x000fe4000786c0ff */
[----:B------:R-:W-:Y:S01]  /*c770*/  SEL R184, R184, 0xffffffe0, !P4 ;  /* 0xffffffe0b8b87807 */ /* 0x000fe20006000000 */
[----:B------:R-:W4:Y:S01]  /*c780*/  SHFL.BFLY PT, R2, R244, 0x2, 0x1f ;  /* 0x0c401f00f4027f89 */ /* 0x000f2200000e0000 */
[----:B---3--:R-:W-:Y:S01]  /*c790*/  FADD.FTZ R0, R0, R248 ;  /* 0x000000f800007221 */ /* 0x008fe20000010000 */
[----:B----4-:R-:W-:-:S04]  /*c7a0*/  FADD.FTZ R2, R2, R244 ;  /* 0x000000f402027221 */ /* 0x010fc80000010000 */
[----:B------:R-:W3:Y:S04]  /*c7b0*/  SHFL.BFLY PT, R5, R0, 0x1, 0x1f ;  /* 0x0c201f0000057f89 */ /* 0x000ee800000e0000 */
[----:B------:R-:W4:Y:S01]  /*c7c0*/  SHFL.BFLY PT, R4, R2, 0x1, 0x1f ;  /* 0x0c201f0002047f89 */ /* 0x000f2200000e0000 */
[----:B---3--:R-:W-:Y:S01]  /*c7d0*/  FADD.FTZ R118, R0, R5 ;  /* 0x0000000500767221 */ /* 0x008fe20000010000 */
[----:B------:R-:W-:Y:S01]  /*c7e0*/  SHF.L.U32 R5, R186, 0x4, RZ ;  /* 0x00000004ba057819 */ /* 0x000fe200000006ff */
[----:B----4-:R-:W-:Y:S02]  /*c7f0*/  FADD.FTZ R117, R2, R4 ;  /* 0x0000000402757221 */ /* 0x010fe40000010000 */
[----:B------:R-:W3:Y:S01]  /*c800*/  MUFU.RCP R0, R118 ;  /* 0x0000007600007308 */ /* 0x000ee20000001000 */
[----:B------:R-:W-:-:S02]  /*c810*/  FSETP.NE.FTZ.AND P1, PT, R118, RZ, PT ;  /* 0x000000ff7600720b */ /* 0x000fc40003f35000 */
[----:B------:R-:W-:Y:S02]  /*c820*/  SHF.L.U32 R4, R186, 0x1, RZ ;  /* 0x00000001ba047819 */ /* 0x000fe400000006ff */
[----:B------:R-:W-:Y:S02]  /*c830*/  FSETP.NE.FTZ.AND P2, PT, R117, RZ, PT ;  /* 0x000000ff7500720b */ /* 0x000fe40003f55000 */
[----:B------:R-:W-:Y:S01]  /*c840*/  LOP3.LUT R5, R5, 0x1c0, RZ, 0xc0, !PT ;  /* 0x000001c005057812 */ /* 0x000fe200078ec0ff */
[----:B------:R-:W4:Y:S01]  /*c850*/  MUFU.RCP R2, R117 ;  /* 0x0000007500027308 */ /* 0x000f220000001000 */
[--C-:B------:R-:W-:Y:S02]  /*c860*/  LOP3.LUT R183, R183, 0x6, R4.reuse, 0xf8, !PT ;  /* 0x00000006b7b77812 */ /* 0x100fe400078ef804 */
[----:B------:R-:W-:-:S04]  /*c870*/  LOP3.LUT R4, R5, 0x38, R4, 0xf8, !PT ;  /* 0x0000003805047812 */ /* 0x000fc800078ef804 */
[----:B------:R-:W-:Y:S02]  /*c880*/  LOP3.LUT R183, R183, R4, RZ, 0xfc, !PT ;  /* 0x00000004b7b77212 */ /* 0x000fe400078efcff */
[----:B---3--:R-:W-:-:S05]  /*c890*/  FSEL R0, R0, 1, P1 ;  /* 0x3f80000000007808 */ /* 0x008fca0000800000 */
[----:B-1----:R-:W-:Y:S01]  /*c8a0*/  FMUL.FTZ R0, R0, UR4 ;  /* 0x0000000400007c20 */ /* 0x002fe20008410000 */
[----:B----4-:R-:W-:-:S03]  /*c8b0*/  FSEL R2, R2, 1, P2 ;  /* 0x3f80000002027808 */ /* 0x010fc60001000000 */
[C---:B------:R-:W-:Y:S01]  /*c8c0*/  FMUL.FTZ R46, R0.reuse, R46 ;  /* 0x0000002e002e7220 */ /* 0x040fe20000410000 */
[C---:B------:R-:W-:Y:S01]  /*c8d0*/  FMUL.FTZ R14, R0.reuse, R47 ;  /* 0x0000002f000e7220 */ /* 0x040fe20000410000 */
[C---:B------:R-:W-:Y:S01]  /*c8e0*/  FMUL.FTZ R122, R0.reuse, R122 ;  /* 0x0000007a007a7220 */ /* 0x040fe20000410000 */
[----:B------:R-:W-:Y:S01]  /*c8f0*/  FMUL.FTZ R4, R0, R123 ;  /* 0x0000007b00047220 */ /* 0x000fe20000410000 */
[----:B------:R-:W-:Y:S01]  /*c900*/  FMUL.FTZ R2, R2, UR4 ;  /* 0x0000000402027c20 */ /* 0x000fe20008410000 */
[C---:B------:R-:W-:Y:S01]  /*c910*/  FMUL.FTZ R50, R0.reuse, R50 ;  /* 0x0000003200327220 */ /* 0x040fe20000410000 */
[----:B------:R-:W-:Y:S01]  /*c920*/  FMUL.FTZ R47, R0, R51 ;  /* 0x00000033002f7220 */ /* 0x000fe20000410000 */
[----:B------:R-:W-:Y:S01]  /*c930*/  F2FP.F16.F32.PACK_AB R14, R14, R46 ;  /* 0x0000002e0e0e723e */ /* 0x000fe200000000ff */
[C---:B------:R-:W-:Y:S01]  /*c940*/  FMUL.FTZ R7, R2.reuse, R52 ;  /* 0x0000003402077220 */ /* 0x040fe20000410000 */
[C---:B------:R-:W-:Y:S01]  /*c950*/  FMUL.FTZ R6, R2.reuse, R53 ;  /* 0x0000003502067220 */ /* 0x040fe20000410000 */
[C---:B------:R-:W-:Y:S01]  /*c960*/  FMUL.FTZ R13, R2.reuse, R49 ;  /* 0x00000031020d7220 */ /* 0x040fe20000410000 */
[C---:B------:R-:W-:Y:S01]  /*c970*/  FMUL.FTZ R137, R2.reuse, R120 ;  /* 0x0000007802897220 */ /* 0x040fe20000410000 */
[C---:B------:R-:W-:Y:S01]  /*c980*/  FMUL.FTZ R136, R2.reuse, R124 ;  /* 0x0000007c02887220 */ /* 0x040fe20000410000 */
[C---:B------:R-:W-:Y:S01]  /*c990*/  FMUL.FTZ R5, R2.reuse, R125 ;  /* 0x0000007d02057220 */ /* 0x040fe20000410000 */
        /* <DEDUP_REMOVED lines=45> */
[----:B------:R-:W-:Y:S01]  /*cc70*/  F2FP.F16.F32.PACK_AB R46, R6, R7 ;  /* 0x00000007062e723e */ /* 0x000fe200000000ff */
[C---:B------:R-:W-:Y:S01]  /*cc80*/  FMUL.FTZ R9, R0.reuse, R39 ;  /* 0x0000002700097220 */ /* 0x040fe20000410000 */
[----:B------:R-:W-:Y:S01]  /*cc90*/  SEL R49, R49, 0xfffffff0, !P0 ;  /* 0xfffffff031317807 */ /* 0x000fe20004000000 */
[C---:B------:R-:W-:Y:S01]  /*cca0*/  FMUL.FTZ R12, R0.reuse, R43 ;  /* 0x0000002b000c7220 */ /* 0x040fe20000410000 */
[----:B------:R-:W-:Y:S01]  /*ccb0*/  LEA R6, R183, UR5, 0x1 ;  /* 0x00000005b7067c11 */ /* 0x000fe2000f8e08ff */
        /* <DEDUP_REMOVED lines=38> */
[----:B------:R-:W-:-:S02]  /*cf20*/  F2FP.F16.F32.PACK_AB R0, R121, R137 ;  /* 0x000000897900723e */ /* 0x000fc400000000ff */
[----:B------:R-:W-:Y:S02]  /*cf30*/  F2FP.F16.F32.PACK_AB R4, R4, R122 ;  /* 0x0000007a0404723e */ /* 0x000fe400000000ff */
[----:B------:R-:W-:Y:S01]  /*cf40*/  F2FP.F16.F32.PACK_AB R47, R47, R50 ;  /* 0x000000322f2f723e */ /* 0x000fe200000000ff */
[----:B------:R1:W-:Y:S01]  /*cf50*/  STS [R6], R0 ;  /* 0x0000000006007388 */ /* 0x0003e20000000800 */
[----:B------:R-:W-:Y:S02]  /*cf60*/  F2FP.F16.F32.PACK_AB R5, R5, R136 ;  /* 0x000000880505723e */ /* 0x000fe400000000ff */
[----:B------:R-:W-:Y:S01]  /*cf70*/  F2FP.F16.F32.PACK_AB R11, R11, R126 ;  /* 0x0000007e0b0b723e */ /* 0x000fe200000000ff */
[----:B------:R-:W-:Y:S01]  /*cf80*/  STS [R6+0x400], R4 ;  /* 0x0004000406007388 */ /* 0x000fe20000000800 */
[----:B------:R-:W-:Y:S02]  /*cf90*/  F2FP.F16.F32.PACK_AB R50, R2, R132 ;  /* 0x000000840232723e */ /* 0x000fe400000000ff */
[----:B------:R-:W-:-:S02]  /*cfa0*/  IADD3 R7, PT, PT, R6, R49, RZ ;  /* 0x0000003106077210 */ /* 0x000fc40007ffe0ff */
[----:B------:R-:W-:Y:S02]  /*cfb0*/  F2FP.F16.F32.PACK_AB R10, R10, R125 ;  /* 0x0000007d0a0a723e */ /* 0x000fe400000000ff */
[----:B------:R-:W-:Y:S01]  /*cfc0*/  IADD3 R2, PT, PT, R6, R184, RZ ;  /* 0x000000b806027210 */ /* 0x000fe20007ffe0ff */
[----:B------:R3:W-:Y:S01]  /*cfd0*/  STS [R7], R5 ;  /* 0x0000000507007388 */ /* 0x0007e20000000800 */
[----:B------:R-:W-:Y:S02]  /*cfe0*/  F2FP.F16.F32.PACK_AB R9, R9, R38 ;  /* 0x000000260909723e */ /* 0x000fe400000000ff */
[----:B------:R-:W-:Y:S01]  /*cff0*/  F2FP.F16.F32.PACK_AB R8, R8, R124 ;  /* 0x0000007c0808723e */ /* 0x000fe200000000ff */
[----:B------:R-:W-:Y:S01]  /*d000*/  STS [R7+0x400], R11 ;  /* 0x0004000b07007388 */ /* 0x000fe20000000800 */
[----:B------:R-:W-:Y:S02]  /*d010*/  F2FP.F16.F32.PACK_AB R12, R12, R42 ;  /* 0x0000002a0c0c723e */ /* 0x000fe400000000ff */
[----:B------:R-:W-:Y:S01]  /*d020*/  F2FP.F16.F32.PACK_AB R15, R15, R120 ;  /* 0x000000780f0f723e */ /* 0x000fe200000000ff */
[----:B------:R4:W-:Y:S01]  /*d030*/  STS [R2], R10 ;  /* 0x0000000a02007388 */ /* 0x0009e20000000800 */
[----:B------:R-:W-:-:S02]  /*d040*/  F2FP.F16.F32.PACK_AB R13, R13, R119 ;  /* 0x000000770d0d723e */ /* 0x000fc400000000ff */
[----:B------:R-:W-:Y:S01]  /*d050*/  F2FP.F16.F32.PACK_AB R45, R45, R54 ;  /* 0x000000362d2d723e */ /* 0x000fe200000000ff */
[----:B------:R5:W-:Y:S01]  /*d060*/  STS [R2+0x400], R9 ;  /* 0x0004000902007388 */ /* 0x000be20000000800 */
[C---:B-1----:R-:W-:Y:S02]  /*d070*/  IADD3 R0, PT, PT, R6.reuse, 0x40, RZ ;  /* 0x0000004006007810 */ /* 0x042fe40007ffe0ff */
[----:B------:R-:W-:Y:S02]  /*d080*/  @P3 IADD3 R0, PT, PT, R6, -0x40, RZ ;  /* 0xffffffc006003810 */ /* 0x000fe40007ffe0ff */
[----:B------:R-:W-:Y:S02]  /*d090*/  F2FP.F16.F32.PACK_AB R44, R44, R56 ;  /* 0x000000382c2c723e */ /* 0x000fe400000000ff */
[----:B------:R-:W-:Y:S02]  /*d0a0*/  F2FP.F16.F32.PACK_AB R43, R43, R58 ;  /* 0x0000003a2b2b723e */ /* 0x000fe400000000ff */
[----:B------:R-:W-:-:S02]  /*d0b0*/  F2FP.F16.F32.PACK_AB R42, R61, R60 ;  /* 0x0000003c3d2a723e */ /* 0x000fc400000000ff */
[----:B------:R-:W-:Y:S02]  /*d0c0*/  F2FP.F16.F32.PACK_AB R41, R41, R62 ;  /* 0x0000003e2929723e */ /* 0x000fe400000000ff */
[----:B---3--:R-:W-:Y:S02]  /*d0d0*/  IADD3 R5, PT, PT, R49, R2, RZ ;  /* 0x0000000231057210 */ /* 0x008fe40007ffe0ff */
[----:B------:R-:W-:Y:S02]  /*d0e0*/  F2FP.F16.F32.PACK_AB R40, R40, R64 ;  /* 0x000000402828723e */ /* 0x000fe400000000ff */
[----:B------:R-:W-:Y:S01]  /*d0f0*/  F2FP.F16.F32.PACK_AB R39, R39, R66 ;  /* 0x000000422727723e */ /* 0x000fe200000000ff */
[----:B------:R1:W-:Y:S01]  /*d100*/  STS [R5], R8 ;  /* 0x0000000805007388 */ /* 0x0003e20000000800 */
[----:B------:R-:W-:Y:S01]  /*d110*/  F2FP.F16.F32.PACK_AB R38, R69, R68 ;  /* 0x000000444526723e */ /* 0x000fe200000000ff */
[----:B----4-:R-:W3:Y:S02]  /*d120*/  LDC.U8 R10, c[0x0][0x549] ;  /* 0x00015240ff0a7b82 */ /* 0x010ee40000000000 */
[----:B------:R4:W-:Y:S01]  /*d130*/  STS [R5+0x400], R12 ;  /* 0x0004000c05007388 */ /* 0x0009e20000000800 */
[----:B------:R-:W-:-:S02]  /*d140*/  F2FP.F16.F32.PACK_AB R37, R37, R70 ;  /* 0x000000462525723e */ /* 0x000fc400000000ff */
[----:B-----5:R-:W-:Y:S01]  /*d150*/  IADD3 R9, PT, PT, R184, R0, RZ ;  /* 0x00000000b8097210 */ /* 0x020fe20007ffe0ff */
[----:B------:R-:W-:Y:S01]  /*d160*/  STS [R0], R15 ;  /* 0x0000000f00007388 */ /* 0x000fe20000000800 */
[----:B------:R-:W-:Y:S02]  /*d170*/  F2FP.F16.F32.PACK_AB R36, R36, R72 ;  /* 0x000000482424723e */ /* 0x000fe400000000ff */
[----:B------:R-:W-:Y:S01]  /*d180*/  IADD3 R4, PT, PT, R49, R9, RZ ;  /* 0x0000000931047210 */ /* 0x000fe20007ffe0ff */
[----:B------:R-:W-:Y:S01]  /*d190*/  STS [R0+0x400], R14 ;  /* 0x0004000e00007388 */ /* 0x000fe20000000800 */
[----:B------:R-:W-:Y:S02]  /*d1a0*/  F2FP.F16.F32.PACK_AB R35, R35, R74 ;  /* 0x0000004a2323723e */ /* 0x000fe400000000ff */
[----:B------:R-:W-:Y:S02]  /*d1b0*/  F2FP.F16.F32.PACK_AB R34, R34, R76 ;  /* 0x0000004c2222723e */ /* 0x000fe400000000ff */
[----:B------:R-:W-:-:S02]  /*d1c0*/  F2FP.F16.F32.PACK_AB R33, R33, R78 ;  /* 0x0000004e2121723e */ /* 0x000fc400000000ff */
[----:B------:R-:W-:Y:S02]  /*d1d0*/  F2FP.F16.F32.PACK_AB R32, R32, R80 ;  /* 0x000000502020723e */ /* 0x000fe400000000ff */
[----:B------:R-:W-:Y:S02]  /*d1e0*/  F2FP.F16.F32.PACK_AB R31, R31, R82 ;  /* 0x000000521f1f723e */ /* 0x000fe400000000ff */
[----:B------:R-:W-:Y:S02]  /*d1f0*/  F2FP.F16.F32.PACK_AB R30, R30, R84 ;  /* 0x000000541e1e723e */ /* 0x000fe400000000ff */
[----:B-1----:R-:W-:Y:S02]  /*d200*/  IADD3 R8, PT, PT, R49, R0, RZ ;  /* 0x0000000031087210 */ /* 0x002fe40007ffe0ff */
[----:B---3--:R-:W-:Y:S02]  /*d210*/  ISETP.NE.AND P3, PT, R10, RZ, PT ;  /* 0x000000ff0a00720c */ /* 0x008fe40003f65270 */
[----:B------:R-:W-:Y:S01]  /*d220*/  F2FP.F16.F32.PACK_AB R29, R29, R86 ;  /* 0x000000561d1d723e */ /* 0x000fe200000000ff */
[----:B------:R-:W-:Y:S01]  /*d230*/  STS [R8], R13 ;  /* 0x0000000d08007388 */ /* 0x000fe20000000800 */
[----:B------:R-:W-:Y:S01]  /*d240*/  F2FP.F16.F32.PACK_AB R28, R28, R88 ;  /* 0x000000581c1c723e */ /* 0x000fe200000000ff */
[----:B----4-:R1:W3:Y:S01]  /*d250*/  @P2 MUFU.LG2 R12, R117 ;  /* 0x00000075000c2308 */ /* 0x0102e20000000c00 */
        /* <DEDUP_REMOVED lines=23> */
[----:B--2---:R-:W-:Y:S02]  /*d3d0*/  ISETP.NE.AND P0, PT, R138, -0x1, PT ;  /* 0xffffffff8a00780c */ /* 0x004fe40003f05270 */
[----:B------:R-:W-:Y:S01]  /*d3e0*/  F2FP.F16.F32.PACK_AB R48, R48, R134 ;  /* 0x000000863030723e */ /* 0x000fe200000000ff */
[----:B------:R-:W-:Y:S04]  /*d3f0*/  STS [R7+0x2400], R39 ;  /* 0x0024002707007388 */ /* 0x000fe80000000800 */
[----:B------:R-:W-:Y:S04]  /*d400*/  STS [R2+0x2000], R38 ;  /* 0x0020002602007388 */ /* 0x000fe80000000800 */
[----:B------:R-:W-:Y:S02]  /*d410*/  STS [R2+0x2400], R37 ;  /* 0x0024002502007388 */ /* 0x000fe40000000800 */
[----:B------:R-:W2:Y:S02]  /*d420*/  @P0 LDC.64 R10, c[0x0][0x408] ;  /* 0x00010200ff0a0b82 */ /* 0x000ea40000000a00 */
        /* <DEDUP_REMOVED lines=20> */
[----:B------:R3:W-:Y:S04]  /*d570*/  STS [R8+0x4000], R16 ;  /* 0x0040001008007388 */ /* 0x0007e80000000800 */
[----:B------:R-:W-:Y:S01]  /*d580*/  STS [R8+0x4400], R53 ;  /* 0x0044003508007388 */ /* 0x000fe20000000800 */
[----:B----4-:R-:W4:Y:S03]  /*d590*/  LDC R2, c[0x0][0x434] ;  /* 0x00010d00ff027b82 */ /* 0x010f260000000800 */
[----:B------:R-:W-:Y:S04]  /*d5a0*/  STS [R9+0x4000], R52 ;  /* 0x0040003409007388 */ /* 0x000fe80000000800 */
[----:B------:R2:W-:Y:S01]  /*d5b0*/  STS [R9+0x4400], R51 ;  /* 0x0044003309007388 */ /* 0x0005e20000000800 */
[----:B-----5:R-:W4:Y:S01]  /*d5c0*/  LDC.U8 R5, c[0x0][0x548] ;  /* 0x00015200ff057b82 */ /* 0x020f220000000000 */
[----:B------:R-:W4:Y:S01]  /*d5d0*/  S2R R21, SR_CTAID.X ;  /* 0x0000000000157919 */ /* 0x000f220000002500 */
[----:B------:R-:W4:Y:S06]  /*d5e0*/  S2R R20, SR_CTAID.Z ;  /* 0x0000000000147919 */ /* 0x000f2c0000002700 */
[----:B-1----:R-:W4:Y:S01]  /*d5f0*/  LDC R17, c[0x0][0x434] ;  /* 0x00010d00ff117b82 */ /* 0x002f220000000800 */
[----:B------:R-:W-:Y:S01]  /*d600*/  STS [R4+0x4000], R50 ;  /* 0x0040003204007388 */ /* 0x000fe20000000800 */
[----:B---3--:R-:W1:Y:S06]  /*d610*/  S2R R16, SR_CTAID.Y ;  /* 0x0000000000107919 */ /* 0x008e6c0000002600 */
[----:B------:R-:W4:Y:S01]  /*d620*/  @P3 LDC R0, c[0x0][0x430] ;  /* 0x00010c00ff003b82 */ /* 0x000f220000000800 */
[----:B------:R3:W-:Y:S07]  /*d630*/  STS [R4+0x4400], R48 ;  /* 0x0044003004007388 */ /* 0x0007ee0000000800 */
[----:B--2---:R-:W2:Y:S01]  /*d640*/  @!P0 LDC.64 R8, c[0x0][0x400] ;  /* 0x00010000ff088b82 */ /* 0x004ea20000000a00 */
[----:B----4-:R-:W-:-:S07]  /*d650*/  @P3 IMAD R2, R0, R17, RZ ;  /* 0x0000001100023224 */ /* 0x010fce00078e02ff */
[----:B------:R-:W4:Y:S01]  /*d660*/  @P3 LDC R0, c[0x0][0x430] ;  /* 0x00010c00ff003b82 */ /* 0x000f220000000800 */
[----:B---3--:R-:W-:Y:S01]  /*d670*/  @P3 MOV R4, 0x1 ;  /* 0x0000000100043802 */ /* 0x008fe20000000f00 */
[----:B-12---:R-:W-:Y:S06]  /*d680*/  @P3 BRA `(.L_x_1076) ;  /* 0x0000000000203947 */ /* 0x006fec0003800000 */
[----:B------:R-:W-:Y:S01]  /*d690*/  ISETP.NE.AND P4, PT, R5, RZ, PT ;  /* 0x000000ff0500720c */ /* 0x000fe20003f85270 */
[----:B------:R-:W1:-:S12]  /*d6a0*/  LDC R6, c[0x0][0x3e0] ;  /* 0x0000f800ff067b82 */ /* 0x000e580000000800 */
[----:B------:R-:W1:Y:S01]  /*d6b0*/  @P4 LDC R4, c[0x0][0x454] ;  /* 0x00011500ff044b82 */ /* 0x000e620000000800 */
[----:B----4-:R-:W-:Y:S02]  /*d6c0*/  @P4 MOV R0, 0x1 ;  /* 0x0000000100004802 */ /* 0x010fe40000000f00 */
[----:B------:R-:W-:-:S05]  /*d6d0*/  @!P4 MOV R0, 0x1 ;  /* 0x000000010000c802 */ /* 0x000fca0000000f00 */
[----:B------:R-:W2:Y:S01]  /*d6e0*/  @P4 LDC R2, c[0x0][0x454] ;  /* 0x00011500ff024b82 */ /* 0x000ea20000000800 */
[C---:B-1----:R-:W-:Y:S02]  /*d6f0*/  @P4 IMAD R4, R6.reuse, R4, RZ ;  /* 0x0000000406044224 */ /* 0x042fe400078e02ff */
[----:B------:R-:W-:-:S07]  /*d700*/  @!P4 IMAD R4, R6, R17, RZ ;  /* 0x000000110604c224 */ /* 0x000fce00078e02ff */
.L_x_1076:
[----:B------:R-:W-:Y:S01]  /*d710*/  BAR.SYNC.DEFER_BLOCKING 0x0 ;  /* 0x0000000000007b1d */ /* 0x000fe20000010000 */
[----:B------:R-:W-:Y:S02]  /*d720*/  ISETP.NE.AND P4, PT, R138, -0x1, PT ;  /* 0xffffffff8a00780c */ /* 0x000fe40003f85270 */
[----:B------:R-:W-:Y:S01]  /*d730*/  ISETP.NE.AND P3, PT, R5, RZ, !P3 ;  /* 0x000000ff0500720c */ /* 0x000fe20005f65270 */
[----:B------:R-:W-:-:S04]  /*d740*/  @!P0 IMAD.WIDE.U32 R6, R16, R8, RZ ;  /* 0x0000000810068225 */ /* 0x000fc800078e00ff */
[----:B------:R-:W1:Y:S01]  /*d750*/  @P1 LDC R13, c[0x0][0x458] ;  /* 0x00011600ff0d1b82 */ /* 0x000e620000000800 */
[----:B------:R-:W3:Y:S01]  /*d760*/  @P1 MUFU.LG2 R8, R118 ;  /* 0x0000007600081308 */ /* 0x000ee20000000c00 */
[----:B------:R-:W-:Y:S01]  /*d770*/  @P0 IMAD.WIDE.U32 R14, R138, R10, RZ ;  /* 0x0000000a8a0e0225 */ /* 0x000fe200078e00ff */
[----:B------:R1:W5:Y:S01]  /*d780*/  LDL R22, [R1+0x7c] ;  /* 0x00007c0001167983 */ /* 0x0003620000100800 */
[----:B------:R-:W-:Y:S01]  /*d790*/  LOP3.LUT P5, RZ, R186, 0x3, RZ, 0xc0, !PT ;  /* 0x00000003baff7812 */ /* 0x000fe200078ac0ff */
[----:B------:R-:W-:Y:S01]  /*d7a0*/  BSSY.RECONVERGENT B0, `(.L_x_1077) ;  /* 0x000002e000007945 */ /* 0x000fe20003800200 */
[----:B--2---:R-:W-:Y:S02]  /*d7b0*/  IMAD R2, R20, R2, RZ ;  /* 0x0000000214027224 */ /* 0x004fe400078e02ff */
[----:B------:R-:W2:Y:S01]  /*d7c0*/  @P2 LDC R18, c[0x0][0x458] ;  /* 0x00011600ff122b82 */ /* 0x000ea20000000800 */
[----:B------:R-:W-:Y:S02]  /*d7d0*/  @!P0 IMAD R19, R16, R9, R7 ;  /* 0x0000000910138224 */ /* 0x000fe400078e0207 */
[----:B------:R-:W-:Y:S01]  /*d7e0*/  @P2 FMUL.FTZ R9, R12, 0.69314718246459960938 ;  /* 0x3f3172180c092820 */ /* 0x000fe20000410000 */
[----:B------:R-:W-:-:S02]  /*d7f0*/  @P0 IMAD R19, R138, R11, R15 ;  /* 0x0000000b8a130224 */ /* 0x000fc400078e020f */
[C---:B------:R-:W-:Y:S01]  /*d800*/  @!P4 IMAD R138, R16.reuse, R17, RZ ;  /* 0x00000011108ac224 */ /* 0x040fe200078e02ff */
[----:B------:R-:W-:Y:S01]  /*d810*/  MOV R17, 0x7f800000 ;  /* 0x7f80000000117802 */ /* 0x000fe20000000f00 */
[----:B------:R-:W-:Y:S01]  /*d820*/  @!P3 IMAD R2, R16, R4, R2 ;  /* 0x000000041002b224 */ /* 0x000fe200078e0202 */
[----:B------:R-:W-:Y:S01]  /*d830*/  MOV R16, 0x7f800000 ;  /* 0x7f80000000107802 */ /* 0x000fe20000000f00 */
[----:B----4-:R-:W-:Y:S01]  /*d840*/  IMAD R4, R21, R0, RZ ;  /* 0x0000000015047224 */ /* 0x010fe200078e02ff */
[----:B------:R4:W4:Y:S01]  /*d850*/  LDS.128 R24, [R191+0x1800] ;  /* 0x00180000bf187984 */ /* 0x0009220000000c00 */
[----:B------:R-:W-:Y:S01]  /*d860*/  SHF.R.S32.HI R5, RZ, 0x1f, R138 ;  /* 0x0000001fff057819 */ /* 0x000fe2000001148a */
[----:B---3--:R-:W-:Y:S01]  /*d870*/  @P1 FMUL.FTZ R8, R8, 0.69314718246459960938 ;  /* 0x3f31721808081820 */ /* 0x008fe20000410000 */
[----:B------:R-:W-:Y:S01]  /*d880*/  SEL R7, R138, RZ, P3 ;  /* 0x000000ff8a077207 */ /* 0x000fe20001800000 */
[----:B------:R3:W-:Y:S01]  /*d890*/  @!P4 STL [R1+0x78], R138 ;  /* 0x0000788a0100c387 */ /* 0x0007e20000100800 */
[----:B------:R-:W-:Y:S01]  /*d8a0*/  SHF.L.U32 R4, R4, 0x6, RZ ;  /* 0x0000000604047819 */ /* 0x000fe200000006ff */
[----:B-1----:R-:W-:Y:S01]  /*d8b0*/  @P1 FFMA.FTZ R16, R3, R13, R8 ;  /* 0x0000000d03101223 */ /* 0x002fe20000010008 */
[----:B------:R-:W-:-:S02]  /*d8c0*/  SEL R10, R5, RZ, P3 ;  /* 0x000000ff050a7207 */ /* 0x000fc40001800000 */
[--C-:B------:R-:W-:Y:S02]  /*d8d0*/  IADD3 R7, P4, P3, R4, R7, R2.reuse ;  /* 0x0000000704077210 */ /* 0x100fe40007b9e002 */
[----:B------:R-:W-:Y:S02]  /*d8e0*/  SHF.R.S32.HI R5, RZ, 0x1f, R2 ;  /* 0x0000001fff057819 */ /* 0x000fe40000011402 */
[----:B------:R-:W-:Y:S01]  /*d8f0*/  SHF.R.S32.HI R2, RZ, 0x1f, R4 ;  /* 0x0000001fff027819 */ /* 0x000fe20000011404 */
[----:B--2---:R-:W-:Y:S01]  /*d900*/  @P2 FFMA.FTZ R17, R116, R18, R9 ;  /* 0x0000001274112223 */ /* 0x004fe20000010009 */
[----:B------:R-:W-:Y:S02]  /*d910*/  @!P0 MOV R8, R6 ;  /* 0x0000000600088202 */ /* 0x000fe40000000f00 */
[----:B------:R-:W-:Y:S01]  /*d920*/  IADD3.X R5, PT, PT, R2, R10, R5, P4, P3 ;  /* 0x0000000a02057210 */ /* 0x000fe200027e6405 */
[----:B---34-:R-:W-:Y:S06]  /*d930*/  @P5 BRA `(.L_x_1078) ;  /* 0x0000000000505947 */ /* 0x018fec0003800000 */
[----:B------:R-:W-:Y:S02]  /*d940*/  LOP3.LUT R2, R182, 0x30, RZ, 0xc0, !PT ;  /* 0x00000030b6027812 */ /* 0x000fe400078ec0ff */
[----:B------:R-:W-:-:S04]  /*d950*/  LOP3.LUT R3, R186, 0x1f, RZ, 0xc0, !PT ;  /* 0x0000001fba037812 */ /* 0x000fc800078ec0ff */
[----:B------:R-:W-:-:S04]  /*d960*/  LEA.HI R2, R3, R2, RZ, 0x1e ;  /* 0x0000000203027211 */ /* 0x000fc800078ff0ff */
[C---:B-----5:R-:W-:Y:S01]  /*d970*/  ISETP.GE.AND P4, PT, R2.reuse, R22, PT ;  /* 0x000000160200720c */ /* 0x060fe20003f86270 */
[----:B------:R-:W-:-:S05]  /*d980*/  VIADD R3, R2, 0x8 ;  /* 0x0000000802037836 */ /* 0x000fca0000000000 */
[----:B------:R-:W-:-:S07]  /*d990*/  ISETP.GE.AND P3, PT, R3, R22, PT ;  /* 0x000000160300720c */ /* 0x000fce0003f66270 */
[----:B------:R-:W1:Y:S01]  /*d9a0*/  @!P4 LDC.64 R10, c[0x0][0x420] ;  /* 0x00010800ff0acb82 */ /* 0x000e620000000a00 */
[----:B------:R-:W-:-:S05]  /*d9b0*/  @!P4 IMAD R2, R2, R0, RZ ;  /* 0x000000000202c224 */ /* 0x000fca00078e02ff */
[----:B------:R-:W-:Y:S01]  /*d9c0*/  @!P3 IMAD R0, R3, R0, RZ ;  /* 0x000000000300b224 */ /* 0x000fe200078e02ff */
[-C--:B------:R-:W-:Y:S01]  /*d9d0*/  @!P4 IADD3 R3, P2, PT, R2, R7.reuse, RZ ;  /* 0x000000070203c210 */ /* 0x080fe20007f5e0ff */
[----:B------:R-:W2:Y:S03]  /*d9e0*/  @!P3 LDC.64 R12, c[0x0][0x420] ;  /* 0x00010800ff0cbb82 */ /* 0x000ea60000000a00 */
        /* <DEDUP_REMOVED lines=9> */
.L_x_1078:
[----:B------:R-:W-:Y:S05]  /*da80*/  BSYNC.RECONVERGENT B0 ;  /* 0x0000000000007941 */ /* 0x000fea0003800200 */
.L_x_1077:
[----:B------:R2:W5:Y:S01]  /*da90*/  LDL R29, [R1+0x44] ;  /* 0x00004400011d7983 */ /* 0x0005620000100800 */
[----:B------:R-:W3:Y:S03]  /*daa0*/  LDCU.64 UR4, c[0x0][0x410] ;  /* 0x00008200ff0477ac */ /* 0x000ee60008000a00 */
[----:B------:R2:W5:Y:S01]  /*dab0*/  LDL R28, [R1+0x48] ;  /* 0x00004800011c7983 */ /* 0x0005620000100800 */
[----:B------:R-:W-:Y:S01]  /*dac0*/  @P0 IMAD.MOV.U32 R8, RZ, RZ, R14 ;  /* 0x000000ffff080224 */ /* 0x000fe200078e000e */
[----:B-1----:R-:W-:Y:S01]  /*dad0*/  SHF.R.U32.HI R2, RZ, 0x3, R186 ;  /* 0x00000003ff027819 */ /* 0x002fe200000116ba */
[----:B------:R-:W-:Y:S01]  /*dae0*/  BSSY.RECONVERGENT B0, `(.L_x_1079) ;  /* 0x0000022000007945 */ /* 0x000fe20003800200 */
[----:B------:R2:W1:Y:S02]  /*daf0*/  LDS.128 R12, [R191+0x4000] ;  /* 0x00400000bf0c7984 */ /* 0x0004640000000c00 */
[----:B------:R-:W-:Y:S01]  /*db00*/  IADD3 R4, P0, PT, R181, R8, RZ ;  /* 0x00000008b5047210 */ /* 0x000fe20007f1e0ff */
[C---:B------:R-:W-:Y:S01]  /*db10*/  VIADD R6, R2.reuse, 0x10 ;  /* 0x0000001002067836 */ /* 0x040fe20000000000 */
[C---:B------:R-:W-:Y:S01]  /*db20*/  IADD3 R3, PT, PT, R2.reuse, 0x20, RZ ;  /* 0x0000002002037810 */ /* 0x040fe20007ffe0ff */
[----:B------:R-:W-:Y:S01]  /*db30*/  VIADD R0, R2, 0x30 ;  /* 0x0000003002007836 */ /* 0x000fe20000000000 */
[----:B------:R-:W-:-:S02]  /*db40*/  IADD3.X R5, PT, PT, RZ, R19, RZ, P0, !PT ;  /* 0x00000013ff057210 */ /* 0x000fc400007fe4ff */
[-C--:B-----5:R-:W-:Y:S01]  /*db50*/  ISETP.GE.AND P1, PT, R3, R22.reuse, PT ;  /* 0x000000160300720c */ /* 0x0a0fe20003f26270 */
[----:B------:R-:W-:Y:S01]  /*db60*/  IMAD.MOV.U32 R3, RZ, RZ, RZ ;  /* 0x000000ffff037224 */ /* 0x000fe200078e00ff */
[-C--:B------:R-:W-:Y:S01]  /*db70*/  ISETP.GE.AND P3, PT, R2, R22.reuse, PT ;  /* 0x000000160200720c */ /* 0x080fe20003f66270 */
[----:B---3--:R-:W-:Y:S01]  /*db80*/  IMAD.WIDE.U32 R10, R20, UR4, R4 ;  /* 0x00000004140a7c25 */ /* 0x008fe2000f8e0004 */
[-C--:B------:R-:W-:Y:S01]  /*db90*/  ISETP.GE.AND P2, PT, R6, R22.reuse, PT ;  /* 0x000000160600720c */ /* 0x080fe20003f46270 */
[----:B------:R2:W3:Y:S01]  /*dba0*/  LDS.128 R16, [R191+0x2000] ;  /* 0x00200000bf107984 */ /* 0x0004e20000000c00 */
[----:B------:R-:W-:Y:S01]  /*dbb0*/  ISETP.GE.AND P0, PT, R0, R22, PT ;  /* 0x000000160000720c */ /* 0x000fe20003f06270 */
[----:B------:R-:W-:-:S04]  /*dbc0*/  IMAD.WIDE.U32 R2, R21, 0x40, R2 ;  /* 0x0000004015027825 */ /* 0x000fc800078e0002 */
[----:B------:R-:W-:Y:S02]  /*dbd0*/  IMAD R9, R20, UR5, R11 ;  /* 0x0000000514097c24 */ /* 0x000fe4000f8e020b */
[----:B------:R2:W4:Y:S02]  /*dbe0*/  LDS.128 R20, [R191] ;  /* 0x00000000bf147984 */ /* 0x0005240000000c00 */
[----:B------:R-:W-:Y:S05]  /*dbf0*/  @P3 BRA `(.L_x_1080) ;  /* 0x0000000000403947 */ /* 0x000fea0003800000 */
[----:B------:R-:W5:Y:S01]  /*dc00*/  LDCU.64 UR6, c[0x0][0x408] ;  /* 0x00008100ff0677ac */ /* 0x000f620008000a00 */
[----:B------:R-:W-:Y:S01]  /*dc10*/  IMAD.MOV.U32 R8, RZ, RZ, R10 ;  /* 0x000000ffff087224 */ /* 0x000fe200078e000a */
[----:B------:R-:W1:Y:S01]  /*dc20*/  LDCU UR8, c[0x0][0x440] ;  /* 0x00008800ff0877ac */ /* 0x000e620008000800 */
[----:B------:R-:W2:Y:S01]  /*dc30*/  LDCU.64 UR4, c[0x0][0x3f0] ;  /* 0x00007e00ff0477ac */ /* 0x000ea20008000a00 */
[----:B-----5:R-:W-:Y:S02]  /*dc40*/  IMAD R0, R3, UR6, RZ ;  /* 0x0000000603007c24 */ /* 0x020fe4000f8e02ff */
        /* <DEDUP_REMOVED lines=8> */
[----:B----4-:R1:W-:Y:S04]  /*dcd0*/  @!P5 STG.E.128 desc[UR16][R4.64], R20 ;  /* 0x000000140400d986 */ /* 0x0103e8000c101d10 */
[----:B---3--:R1:W-:Y:S04]  /*dce0*/  @!P4 STG.E.128 desc[UR16][R4.64+0x80], R16 ;  /* 0x000080100400c986 */ /* 0x0083e8000c101d10 */
[----:B------:R1:W-:Y:S02]  /*dcf0*/  @!P3 STG.E.128 desc[UR16][R4.64+0x100], R12 ;  /* 0x0001000c0400b986 */ /* 0x0003e4000c101d10 */
.L_x_1080:
[----:B------:R-:W-:Y:S05]  /*dd00*/  BSYNC.RECONVERGENT B0 ;  /* 0x0000000000007941 */ /* 0x000fea0003800200 */
.L_x_1079:
[----:B-1--4-:R1:W4:Y:S01]  /*dd10*/  LDS.128 R20, [R191+0x800] ;  /* 0x00080000bf147984 */ /* 0x0123220000000c00 */
[----:B------:R-:W-:Y:S03]  /*dd20*/  BSSY.RECONVERGENT B0, `(.L_x_1081) ;  /* 0x0000017000007945 */ /* 0x000fe60003800200 */
[----:B---3--:R1:W3:Y:S04]  /*dd30*/  LDS.128 R16, [R191+0x2800] ;  /* 0x00280000bf107984 */ /* 0x0082e80000000c00 */
[----:B------:R1:W1:Y:S01]  /*dd40*/  LDS.128 R12, [R191+0x4800] ;  /* 0x00480000bf0c7984 */ /* 0x0002620000000c00 */
        /* <DEDUP_REMOVED lines=20> */
.L_x_1082:
[----:B------:R-:W-:Y:S05]  /*de90*/  BSYNC.RECONVERGENT B0 ;  /* 0x0000000000007941 */ /* 0x000fea0003800200 */
.L_x_1081:
[----:B--2-4-:R2:W4:Y:S01]  /*dea0*/  LDS.128 R20, [R191+0x1000] ;  /* 0x00100000bf147984 */ /* 0x0145220000000c00 */
[----:B------:R-:W-:Y:S03]  /*deb0*/  BSSY.RECONVERGENT B0, `(.L_x_1083) ;  /* 0x0000017000007945 */ /* 0x000fe60003800200 */
[----:B---3--:R2:W3:Y:S04]  /*dec0*/  LDS.128 R16, [R191+0x3000] ;  /* 0x00300000bf107984 */ /* 0x0084e80000000c00 */
[----:B-1----:R2:W1:Y:S01]  /*ded0*/  LDS.128 R12, [R191+0x5000] ;  /* 0x00500000bf0c7984 */ /* 0x0024620000000c00 */
        /* <DEDUP_REMOVED lines=20> */
.L_x_1084:
[----:B------:R-:W-:Y:S05]  /*e020*/  BSYNC.RECONVERGENT B0 ;  /* 0x0000000000007941 */ /* 0x000fea0003800200 */
.L_x_1083:
[----:B--23--:R2:W3:Y:S01]  /*e030*/  LDS.128 R16, [R191+0x3800] ;  /* 0x00380000bf107984 */ /* 0x00c4e20000000c00 */
[----:B------:R-:W-:Y:S05]  /*e040*/  @P0 EXIT ;  /* 0x000000000000094d */ /* 0x000fea0003800000 */
[----:B------:R-:W5:Y:S01]  /*e050*/  LDCU.64 UR6, c[0x0][0x408] ;  /* 0x00008100ff0677ac */ /* 0x000f620008000a00 */
[----:B-1----:R1:W1:Y:S01]  /*e060*/  LDS.128 R12, [R191+0x5800] ;  /* 0x00580000bf0c7984 */ /* 0x0022620000000c00 */
[----:B------:R-:W-:Y:S01]  /*e070*/  IADD3 R0, P0, PT, R2, 0x30, RZ ;  /* 0x0000003002007810 */ /* 0x000fe20007f1e0ff */
[----:B------:R-:W4:Y:S04]  /*e080*/  LDCU UR8, c[0x0][0x440] ;  /* 0x00008800ff0877ac */ /* 0x000f280008000800 */
[----:B------:R-:W-:Y:S01]  /*e090*/  IMAD.X R2, RZ, RZ, R3, P0 ;  /* 0x000000ffff027224 */ /* 0x000fe200000e0603 */
[----:B------:R-:W2:Y:S01]  /*e0a0*/  LDCU.64 UR4, c[0x0][0x3f0] ;  /* 0x00007e00ff0477ac */ /* 0x000ea20008000a00 */
[----:B------:R-:W-:Y:S02]  /*e0b0*/  MOV R3, R9 ;  /* 0x0000000900037202 */ /* 0x000fe40000000f00 */
[----:B-----5:R-:W-:-:S02]  /*e0c0*/  IMAD R6, R2, UR6, RZ ;  /* 0x0000000602067c24 */ /* 0x020fc4000f8e02ff */
[----:B------:R-:W-:Y:S01]  /*e0d0*/  IMAD.MOV.U32 R2, RZ, RZ, R10 ;  /* 0x000000ffff027224 */ /* 0x000fe200078e000a */
[----:B----4-:R-:W-:-:S03]  /*e0e0*/  ISETP.GE.AND P2, PT, R181, UR8, PT ;  /* 0x00000008b5007c0c */ /* 0x010fc6000bf46270 */
[----:B------:R-:W-:Y:S01]  /*e0f0*/  IMAD.WIDE.U32 R4, R0, UR6, R2 ;  /* 0x0000000600047c25 */ /* 0x000fe2000f8e0002 */
[----:B------:R-:W-:Y:S02]  /*e100*/  ISETP.GE.AND P1, PT, R29, UR8, PT ;  /* 0x000000081d007c0c */ /* 0x000fe4000bf26270 */
[----:B------:R-:W-:Y:S01]  /*e110*/  ISETP.GE.AND P0, PT, R28, UR8, PT ;  /* 0x000000081c007c0c */ /* 0x000fe2000bf06270 */
[----:B------:R-:W-:Y:S01]  /*e120*/  IMAD R0, R0, UR7, R6 ;  /* 0x0000000700007c24 */ /* 0x000fe2000f8e0206 */
[----:B--2---:R-:W-:-:S03]  /*e130*/  LEA R2, P3, R4, UR4, 0x1 ;  /* 0x0000000404027c11 */ /* 0x004fc6000f8608ff */
[----:B------:R-:W-:-:S05]  /*e140*/  IMAD.IADD R0, R0, 0x1, R5 ;  /* 0x0000000100007824 */ /* 0x000fca00078e0205 */
[----:B------:R-:W-:-:S05]  /*e150*/  LEA.HI.X R3, R4, UR5, R0, 0x1, P3 ;  /* 0x0000000504037c11 */ /* 0x000fca00098f0c00 */
[----:B------:R2:W-:Y:S04]  /*e160*/  @!P2 STG.E.128 desc[UR16][R2.64], R24 ;  /* 0x000000180200a986 */ /* 0x0005e8000c101d10 */
[----:B---3--:R2:W-:Y:S01]  /*e170*/  @!P1 STG.E.128 desc[UR16][R2.64+0x80], R16 ;  /* 0x0000801002009986 */ /* 0x0085e2000c101d10 */
[----:B-1----:R-:W-:Y:S05]  /*e180*/  @P0 EXIT ;  /* 0x000000000000094d */ /* 0x002fea0003800000 */
[----:B------:R-:W-:Y:S01]  /*e190*/  STG.E.128 desc[UR16][R2.64+0x100], R12 ;  /* 0x0001000c02007986 */ /* 0x000fe2000c101d10 */
[----:B------:R-:W-:Y:S05]  /*e1a0*/  EXIT ;  /* 0x000000000000794d */ /* 0x000fea0003800000 */
.L_x_1085:
        /* <DEDUP_REMOVED lines=13> */
.L_x_1819:


//--------------------- .text._ZN5flash16flash_fwd_kernelI23Flash_fwd_kernel_traitsILi192ELi64ELi64ELi4ELb0ELb0EN7cutlass6half_tE19Flash_kernel_traitsILi192ELi64ELi64ELi4ES3_EELb0ELb0ELb0ELb0ELb0ELb0ELb1ELb0EEEvNS_16Flash_fwd_paramsE --------------------------
	.section	.text._ZN5flash16flash_fwd_kernelI23Flash_fwd_kernel_traitsILi192ELi64ELi64ELi4ELb0ELb0EN7cutlass6half_tE19Flash_kernel_traitsILi192ELi64ELi64ELi4ES3_EELb0ELb0ELb0ELb0ELb0ELb0ELb1ELb0EEEvNS_16Flash_fwd_paramsE,"ax",@progbits
	.align	128
        .global         _ZN5flash16flash_fwd_kernelI23Flash_fwd_kernel_traitsILi192ELi64ELi64ELi4ELb0ELb0EN7cutlass6half_tE19Flash_kernel_traitsILi192ELi64ELi64ELi4ES3_EELb0ELb0ELb0ELb0ELb0ELb0ELb1ELb0EEEvNS_16Flash_fwd_paramsE
        .type           _ZN5flash16flash_fwd_kernelI23Flash_fwd_kernel_traitsILi192ELi64ELi64ELi4ELb0ELb0EN7cutlass6half_tE19Flash_kernel_traitsILi192ELi64ELi64ELi4ES3_EELb0ELb0ELb0ELb0ELb0ELb0ELb1ELb0EEEvNS_16Flash_fwd_paramsE,@function
        .size           _ZN5flash16flash_fwd_kernelI23Flash_fwd_kernel_traitsILi192ELi64ELi64ELi4ELb0ELb0EN7cutlass6half_tE19Flash_kernel_traitsILi192ELi64ELi64ELi4ES3_EELb0ELb0ELb0ELb0ELb0ELb0ELb1ELb0EEEvNS_16Flash_fwd_paramsE,(.L_x_1820 - _ZN5flash16flash_fwd_kernelI23Flash_fwd_kernel_traitsILi192ELi64ELi64ELi4ELb0ELb0EN7cutlass6half_tE19Flash_kernel_traitsILi192ELi64ELi64ELi4ES3_EELb0ELb0ELb0ELb0ELb0ELb0ELb1ELb0EEEvNS_16Flash_fwd_paramsE)
        .other          _ZN5flash16flash_fwd_kernelI23Flash_fwd_kernel_traitsILi192ELi64ELi64ELi4ELb0ELb0EN7cutlass6half_tE19Flash_kernel_traitsILi192ELi64ELi64ELi4ES3_EELb0ELb0ELb0ELb0ELb0ELb0ELb1ELb0EEEvNS_16Flash_fwd_paramsE,@"STO_CUDA_ENTRY STV_DEFAULT"
_ZN5flash16flash_fwd_kernelI23Flash_fwd_kernel_traitsILi192ELi64ELi64ELi4ELb0ELb0EN7cutlass6half_tE19Flash_kernel_traitsILi192ELi64ELi64ELi4ES3_EELb0ELb0ELb0ELb0ELb0ELb0ELb1ELb0EEEvNS_16Flash_fwd_paramsE:
.text._ZN5flash16flash_fwd_kernelI23Flash_fwd_kernel_traitsILi192ELi64ELi64ELi4ELb0ELb0EN7cutlass6half_tE19Flash_kernel_traitsILi192ELi64ELi64ELi4ES3_EELb0ELb0ELb0ELb0ELb0ELb0ELb1ELb0EEEvNS_16Flash_fwd_paramsE:
        /* <DEDUP_REMOVED lines=20> */
[----:B------:R-:W2:Y:S01]  /*0140*/  @P0 LDG.E R11, desc[UR14][R6.64+0x4] ;  /* 0x0000040e060b0981 */ /* 0x000ea2000c1e1900 */
[----:B------:R-:W-:Y:S01]  /*0150*/  SHF.R.U32.HI R0, RZ, 0x1e, R10 ;  /* 0x0000001eff007819 */ /* 0x000fe2000001160a */
[----:B------:R-:W-:Y:S02]  /*0160*/  IMAD.MOV.U32 R8, RZ, RZ, RZ ;  /* 0x000000ffff087224 */ /* 0x000fe400078e00ff */
[----:B------:R-:W-:-:S02]  /*0170*/  @P4 IADD3 R2, P3, PT, R13, UR6, RZ ;  /* 0x000000060d024c10 */ /* 0x000fc4000ff7e0ff */
[----:B------:R-:W-:Y:S01]  /*0180*/  @P2 IADD3 R14, P1, PT, R13, UR4, RZ ;  /* 0x000000040d0e2c10 */ /* 0x000fe2000ff3e0ff */
[----:B------:R-:W3:Y:S01]  /*0190*/  LDCU.U8 UR4, c[0x0][0x532] ;  /* 0x0000a640ff0477ac */ /* 0x000ee20008000000 */
[C---:B------:R-:W-:Y:S02]  /*01a0*/  @P4 IADD3.X R3, PT, PT, R0.reuse, UR7, RZ, P3, !PT ;  /* 0x0000000700034c10 */ /* 0x040fe40009ffe4ff */
[----:B------:R-:W-:-:S03]  /*01b0*/  @P2 IADD3.X R15, PT, PT, R0, UR5, RZ, P1, !PT ;  /* 0x00000005000f2c10 */ /* 0x000fc60008ffe4ff */
[----:B------:R4:W2:Y:S04]  /*01c0*/  @P4 LDG.E R8, desc[UR14][R2.64] ;  /* 0x0000000e02084981 */ /* 0x0008a8000c1e1900 */
[----:B------:R-:W2:Y:S01]  /*01d0*/  @P2 LDG.E R97, desc[UR14][R14.64] ;  /* 0x0000000e0e612981 */ /* 0x000ea2000c1e1900 */
[----:B------:R-:W-:Y:S01]  /*01e0*/  ISETP.EQ.U32.AND P3, PT, R4, RZ, PT ;  /* 0x000000ff0400720c */ /* 0x000fe20003f62070 */
[----:B------:R-:W-:Y:S01]  /*01f0*/  IMAD.MOV.U32 R9, RZ, RZ, -0x1 ;  /* 0xffffffffff097424 */ /* 0x000fe200078e00ff */
[----:B------:R-:W-:Y:S01]  /*0200*/  IADD3 R12, P1, PT, R13, R4, RZ ;  /* 0x000000040d0c7210 */ /* 0x000fe20007f3e0ff */
[----:B-1----:R-:W1:Y:S01]  /*0210*/  @!P0 LDC R7, c[0x0][0x434] ;  /* 0x00010d00ff078b82 */ /* 0x002e620000000800 */
[----:B---3--:R-:W-:-:S03]  /*0220*/  ISETP.NE.AND P4, PT, RZ, UR4, PT ;  /* 0x00000004ff007c0c */ /* 0x008fc6000bf85270 */
[----:B------:R-:W-:Y:S01]  /*0230*/  IMAD.X R13, R0, 0x1, R5, P1 ;  /* 0x00000001000d7824 */ /* 0x000fe200008e0605 */
[----:B------:R-:W-:-:S03]  /*0240*/  ISETP.EQ.OR.EX P3, PT, R5, RZ, !P4, P3 ;  /* 0x000000ff0500720c */ /* 0x000fc60006762730 */
[----:B------:R-:W3:Y:S08]  /*0250*/  @!P2 LDC R0, c[0x0][0x43c] ;  /* 0x00010f00ff00ab82 */ /* 0x000ef00000000800 */
[----:B----4-:R-:W4:Y:S01]  /*0260*/  @!P2 LDC.64 R2, c[0x0][0x488] ;  /* 0x00012200ff02ab82 */ /* 0x010f220000000a00 */
[----:B------:R-:W1:Y:S01]  /*0270*/  S2R R6, SR_CTAID.X ;  /* 0x0000000000067919 */ /* 0x000e620000002500 */
[----:B------:R1:W5:Y:S01]  /*0280*/  @!P3 LDG.E R9, desc[UR14][R12.64] ;  /* 0x0000000e0c09b981 */ /* 0x000362000c1e1900 */
[----:B------:R-:W-:Y:S01]  /*0290*/  ISETP.NE.U32.AND P3, PT, R4, RZ, PT ;  /* 0x000000ff0400720c */ /* 0x000fe20003f65070 */
[----:B------:R-:W2:Y:S03]  /*02a0*/  S2R R17, SR_CTAID.Z ;  /* 0x0000000000117919 */ /* 0x000ea60000002700 */
[----:B------:R-:W-:Y:S01]  /*02b0*/  ISETP.NE.AND.EX P3, PT, R5, RZ, PT, P3 ;  /* 0x000000ff0500720c */ /* 0x000fe20003f65330 */
[----:B------:R-:W2:Y:S01]  /*02c0*/  S2R R193, SR_TID.X ;  /* 0x0000000000c17919 */ /* 0x000ea20000002100 */
[----:B-1----:R-:W-:-:S02]  /*02d0*/  IMAD.SHL.U32 R198, R6, 0x40, RZ ;  /* 0x0000004006c67824 */ /* 0x002fc400078e00ff */
[----:B--2---:R-:W-:Y:S01]  /*02e0*/  @P0 IMAD.IADD R7, R11, 0x1, -R208 ;  /* 0x000000010b070824 */ /* 0x004fe200078e0ad0 */
[----:B----4-:R-:W-:-:S04]  /*02f0*/  @!P2 ISETP.NE.U32.AND P0, PT, R2, RZ, PT ;  /* 0x000000ff0200a20c */ /* 0x010fc80003f05070 */
[----:B------:R-:W-:Y:S02]  /*0300*/  @!P2 ISETP.NE.AND.EX P0, PT, R3, RZ, PT, P0 ;  /* 0x000000ff0300a20c */ /* 0x000fe40003f05300 */
[----:B------:R-:W-:Y:S02]  /*0310*/  ISETP.GT.AND P1, PT, R7, R198, PT ;  /* 0x000000c60700720c */ /* 0x000fe40003f24270 */
[----:B---3--:R-:W-:Y:S02]  /*0320*/  @!P2 SEL R3, R0, RZ, P0 ;  /* 0x000000ff0003a207 */ /* 0x008fe40000000000 */
[----:B------:R-:W1:Y:S01]  /*0330*/  @!P3 LDC R0, c[0x0][0x438] ;  /* 0x00010e00ff00bb82 */ /* 0x000e620000000800 */
[----:B------:R-:W-:Y:S01]  /*0340*/  @P2 IMAD.IADD R97, R97, 0x1, -R8 ;  /* 0x0000000161612824 */ /* 0x000fe200078e0a08 */
[----:B------:R-:W-:Y:S07]  /*0350*/  @!P3 BRA `(.L_x_1086) ;  /* 0x00000000000cb947 */ /* 0x000fee0003800000 */
[----:B-1----:R-:W2:Y:S02]  /*0360*/  @P4 LDG.E R0, desc[UR14][R12.64+0x4] ;  /* 0x0000040e0c004981 */ /* 0x002ea4000c1e1900 */
[----:B--2--5:R-:W-:-:S06]  /*0370*/  @P4 IADD3 R0, PT, PT, R0, -R9, RZ ;  /* 0x8000000900004210 */ /* 0x024fcc0007ffe0ff */
[----:B------:R2:W5:Y:S02]  /*0380*/  @!P4 LDG.E R0, desc[UR14][R12.64] ;  /* 0x0000000e0c00c981 */ /* 0x000564000c1e1900 */
.L_x_1086:
        /* <DEDUP_REMOVED lines=17> */
[----:B-1----:R-:W-:Y:S01]  /*04a0*/  @P1 IMAD.WIDE.U32 R18, R208, R4, RZ ;  /* 0x00000004d0121225 */ /* 0x002fe200078e00ff */
[----:B------:R-:W-:-:S03]  /*04b0*/  @!P1 MOV R4, R14 ;  /* 0x0000000e00049202 */ /* 0x000fc60000000f00 */
        /* <DEDUP_REMOVED lines=13> */
.L_x_1088:
[----:B------:R-:W1:Y:S01]  /*0590*/  LDCU.64 UR4, c[0x0][0x410] ;  /* 0x00008200ff0477ac */ /* 0x000e620008000a00 */
[----:B------:R-:W-:Y:S01]  /*05a0*/  @P1 IMAD.MOV.U32 R4, RZ, RZ, R18 ;  /* 0x000000ffff041224 */ /* 0x000fe200078e0012 */
[----:B------:R-:W-:Y:S01]  /*05b0*/  LOP3.LUT R0, R0, 0x38, RZ, 0xc0, !PT ;  /* 0x0000003800007812 */ /* 0x000fe200078ec0ff */
[----:B------:R-:W-:Y:S01]  /*05c0*/  @!P1 IMAD R9, R10, R9, R15 ;  /* 0x000000090a099224 */ /* 0x000fe200078e020f */
[----:B------:R-:W-:Y:S01]  /*05d0*/  SHF.R.U32.HI R8, RZ, 0x3, R193 ;  /* 0x00000003ff087819 */ /* 0x000fe200000116c1 */
[----:B------:R-:W-:Y:S01]  /*05e0*/  @P1 IMAD R9, R208, R5, R19 ;  /* 0x00000005d0091224 */ /* 0x000fe200078e0213 */
[----:B------:R-:W-:Y:S01]  /*05f0*/  IADD3 R18, P0, PT, R0, R4, RZ ;  /* 0x0000000400127210 */ /* 0x000fe20007f1e0ff */
[----:B------:R-:W2:Y:S01]  /*0600*/  LDC R5, c[0x0][0x434] ;  /* 0x00010d00ff057b82 */ /* 0x000ea20000000800 */
        /* <DEDUP_REMOVED lines=11> */
[C---:B-1----:R-:W-:Y:S01]  /*06c0*/  IMAD.WIDE.U32 R18, R17.reuse, UR4, R18 ;  /* 0x0000000411127c25 */ /* 0x042fe2000f8e0012 */
[C---:B------:R-:W-:Y:S02]  /*06d0*/  LOP3.LUT R14, R0.reuse, 0x40, RZ, 0xfc, !PT ;  /* 0x00000040000e7812 */ /* 0x040fe400078efcff */
[----:B------:R-:W-:Y:S01]  /*06e0*/  LOP3.LUT R13, R0, 0x80, RZ, 0xfc, !PT ;  /* 0x00000080000d7812 */ /* 0x000fe200078efcff */
[----:B------:R-:W-:Y:S02]  /*06f0*/  IMAD R21, R17, UR5, R19 ;  /* 0x0000000511157c24 */ /* 0x000fe4000f8e0213 */
[----:B------:R-:W-:Y:S05]  /*0700*/  @P0 BRA `(.L_x_1090) ;  /* 0x0000000000400947 */ /* 0x000fea0003800000 */
[----:B------:R-:W1:Y:S01]  /*0710*/  LDCU.64 UR4, c[0x0][0x408] ;  /* 0x00008100ff0477ac */ /* 0x000e620008000a00 */
[----:B------:R-:W-:Y:S01]  /*0720*/  IMAD.MOV.U32 R20, RZ, RZ, R18 ;  /* 0x000000ffff147224 */ /* 0x000fe200078e0012 */
[----:B------:R-:W5:Y:S01]  /*0730*/  LDCU UR8, c[0x0][0x440] ;  /* 0x00008800ff0877ac */ /* 0x000f620008000800 */
[----:B------:R-:W3:Y:S01]  /*0740*/  LDCU.64 UR6, c[0x0][0x3f0] ;  /* 0x00007e00ff0677ac */ /* 0x000ee20008000a00 */
[----:B-1----:R-:W-:Y:S02]  /*0750*/  IMAD R15, R23, UR4, RZ ;  /* 0x00000004170f7c24 */ /* 0x002fe4000f8e02ff */
[----:B------:R-:W-:Y:S01]  /*0760*/  IMAD.WIDE.U32 R24, R22, UR4, R20 ;  /* 0x0000000416187c25 */ /* 0x000fe2000f8e0014 */
[----:B-----5:R-:W-:-:S03]  /*0770*/  ISETP.GE.AND P5, PT, R0, UR8, PT ;  /* 0x0000000800007c0c */ /* 0x020fc6000bfa6270 */
        /* <DEDUP_REMOVED lines=9> */
.L_x_1090:
[----:B------:R-:W-:Y:S05]  /*0810*/  BSYNC.RECONVERGENT B0 ;  /* 0x0000000000007941 */ /* 0x000fea0003800200 */
.L_x_1089:
[----:B------:R-:W-:Y:S01]  /*0820*/  BSSY.RECONVERGENT B0, `(.L_x_1091) ;  /* 0x0000016000007945 */ /* 0x000fe20003800200 */
[----:B------:R-:W-:-:S03]  /*0830*/  ISETP.GE.AND P0, PT, R12, R7, PT ;  /* 0x000000070c00720c */ /* 0x000fc60003f06270 */
[----:B------:R-:W-:Y:S10]  /*0840*/  @P2 BRA `(.L_x_1092) ;  /* 0x00000000004c2947 */ /* 0x000ff40003800000 */
[----:B------:R-:W5:Y:S01]  /*0850*/  LDCU.64 UR6, c[0x0][0x408] ;  /* 0x00008100ff0677ac */ /* 0x000f620008000a00 */
[----:B------:R-:W-:Y:S01]  /*0860*/  IADD3 R15, P2, PT, R22, 0x10, RZ ;  /* 0x00000010160f7810 */ /* 0x000fe20007f5e0ff */
[----:B------:R-:W-:Y:S01]  /*0870*/  IMAD.MOV.U32 R24, RZ, RZ, R18 ;  /* 0x000000ffff187224 */ /* 0x000fe200078e0012 */
[----:B------:R-:W-:Y:S01]  /*0880*/  MOV R25, R21 ;  /* 0x0000001500197202 */ /* 0x000fe20000000f00 */
[----:B------:R-:W3:Y:S02]  /*0890*/  LDCU UR8, c[0x0][0x440] ;  /* 0x00008800ff0877ac */ /* 0x000ee40008000800 */
[----:B------:R-:W-:Y:S01]  /*08a0*/  IMAD.X R6, RZ, RZ, R23, P2 ;  /* 0x000000ffff067224 */ /* 0x000fe200010e0617 */
[----:B------:R-:W1:Y:S03]  /*08b0*/  LDCU.64 UR4, c[0x0][0x3f0] ;  /* 0x00007e00ff0477ac */ /* 0x000e660008000a00 */
[----:B-----5:R-:W-:-:S02]  /*08c0*/  IMAD R6, R6, UR6, RZ ;  /* 0x0000000606067c24 */ /* 0x020fc4000f8e02ff */
        /* <DEDUP_REMOVED lines=11> */
.L_x_1092:
[----:B------:R-:W-:Y:S05]  /*0980*/  BSYNC.RECONVERGENT B0 ;  /* 0x0000000000007941 */ /* 0x000fea0003800200 */
.L_x_1091:
[----:B------:R-:W-:Y:S01]  /*0990*/  BSSY.RECONVERGENT B0, `(.L_x_1093) ;  /* 0x0000018000007945 */ /* 0x000fe20003800200 */
[----:B------:R-:W-:Y:S01]  /*09a0*/  ISETP.NE.AND P2, PT, R0, RZ, PT ;  /* 0x000000ff0000720c */ /* 0x000fe20003f45270 */
[----:B--2---:R-:W-:Y:S01]  /*09b0*/  IMAD R15, R10, R5, RZ ;  /* 0x000000050a0f7224 */ /* 0x004fe200078e02ff */
[----:B------:R-:W-:Y:S01]  /*09c0*/  IADD3 R6, PT, PT, R8, 0x30, RZ ;  /* 0x0000003008067810 */ /* 0x000fe20007ffe0ff */
[----:B------:R-:W-:Y:S10]  /*09d0*/  @P0 BRA `(.L_x_1094) ;  /* 0x00000000004c0947 */ /* 0x000ff40003800000 */
[----:B------:R-:W2:Y:S01]  /*09e0*/  LDCU.64 UR6, c[0x0][0x408] ;  /* 0x00008100ff0677ac */ /* 0x000ea20008000a00 */
[----:B------:R-:W-:Y:S01]  /*09f0*/  IADD3 R16, P0, PT, R22, 0x20, RZ ;  /* 0x0000002016107810 */ /* 0x000fe20007f1e0ff */
[----:B------:R-:W-:Y:S01]  /*0a00*/  IMAD.MOV.U32 R24, RZ, RZ, R18 ;  /* 0x000000ffff187224 */ /* 0x000fe200078e0012 */
[----:B------:R-:W-:Y:S01]  /*0a10*/  MOV R25, R21 ;  /* 0x0000001500197202 */ /* 0x000fe20000000f00 */
[----:B------:R-:W5:Y:S02]  /*0a20*/  LDCU UR8, c[0x0][0x440] ;  /* 0x00008800ff0877ac */ /* 0x000f640008000800 */
[----:B------:R-:W-:Y:S01]  /*0a30*/  IMAD.X R5, RZ, RZ, R23, P0 ;  /* 0x000000ffff057224 */ /* 0x000fe200000e0617 */
[----:B------:R-:W1:Y:S03]  /*0a40*/  LDCU.64 UR4, c[0x0][0x3f0] ;  /* 0x00007e00ff0477ac */ /* 0x000e660008000a00 */
[----:B--2---:R-:W-:-:S02]  /*0a50*/  IMAD R5, R5, UR6, RZ ;  /* 0x0000000605057c24 */ /* 0x004fc4000f8e02ff */
        /* <DEDUP_REMOVED lines=11> */
.L_x_1094:
[----:B------:R-:W-:Y:S05]  /*0b10*/  BSYNC.RECONVERGENT B0 ;  /* 0x0000000000007941 */ /* 0x000fea0003800200 */
.L_x_1093:
[-C--:B------:R-:W-:Y:S01]  /*0b20*/  ISETP.GE.AND P0, PT, R6, R7.reuse, PT ;  /* 0x000000070600720c */ /* 0x080fe20003f06270 */
[----:B----4-:R-:W-:Y:S01]  /*0b30*/  IMAD R2, R17, R2, RZ ;  /* 0x0000000211027224 */ /* 0x010fe200078e02ff */
[----:B------:R-:W-:Y:S01]  /*0b40*/  SEL R15, R15, R208, !P1 ;  /* 0x000000d00f0f7207 */ /* 0x000fe20004800000 */
[----:B------:R-:W-:Y:S01]  /*0b50*/  BSSY.RECONVERGENT B0, `(.L_x_1095) ;  /* 0x000001d000007945 */ /* 0x000fe20003800200 */
[----:B------:R-:W-:Y:S01]  /*0b60*/  ISETP.GE.OR P5, PT, R8, R7, P2 ;  /* 0x000000070800720c */ /* 0x000fe200017a6670 */
[----:B------:R-:W-:Y:S01]  /*0b70*/  @!P6 IMAD R2, R10, R3, R2 ;  /* 0x000000030a02e224 */ /* 0x000fe200078e0202 */
[----:B------:R-:W-:Y:S01]  /*0b80*/  ISETP.GE.OR P4, PT, R4, R7, P2 ;  /* 0x000000070400720c */ /* 0x000fe20001786670 */
[----:B---3--:R-:W-:Y:S01]  /*0b90*/  IMAD R198, R198, R11, RZ ;  /* 0x0000000bc6c67224 */ /* 0x008fe200078e02ff */
        /* <DEDUP_REMOVED lines=8> */
[----:B------:R-:W-:Y:S01]  /*0c20*/  MOV R17, R21 ;  /* 0x0000001500117202 */ /* 0x000fe20000000f00 */
[----:B------:R-:W4:Y:S02]  /*0c30*/  LDCU UR8, c[0x0][0x440] ;  /* 0x00008800ff0877ac */ /* 0x000f240008000800 */
        /* <DEDUP_REMOVED lines=14> */
.L_x_1096:
[----:B------:R-:W-:Y:S05]  /*0d20*/  BSYNC.RECONVERGENT B0 ;  /* 0x0000000000007941 */ /* 0x000fea0003800200 */
.L_x_1095:
        /* <DEDUP_REMOVED lines=15> */
.L_x_1098:
[----:B------:R-:W-:Y:S05]  /*0e20*/  BSYNC.RECONVERGENT B0 ;  /* 0x0000000000007941 */ /* 0x000fea0003800200 */
.L_x_1097:
        /* <DEDUP_REMOVED lines=10> */
.L_x_1100:
[----:B------:R-:W-:Y:S05]  /*0ed0*/  BSYNC.RECONVERGENT B0 ;  /* 0x0000000000007941 */ /* 0x000fea0003800200 */
.L_x_1099:
        /* <DEDUP_REMOVED lines=10> */
.L_x_1102:
[----:B------:R-:W-:Y:S05]  /*0f80*/  BSYNC.RECONVERGENT B0 ;  /* 0x0000000000007941 */ /* 0x000fea0003800200 */
.L_x_1101:
[----:B------:R-:W-:Y:S05]  /*0f90*/  @P2 EXIT ;  /* 0x000000000000294d */ /* 0x000fea0003800000 */
[----:B------:R-:W5:Y:S01]  /*0fa0*/  LDCU.64 UR4, c[0x0][0x420] ;  /* 0x00008400ff0477ac */ /* 0x000f620008000a00 */
[----:B------:R-:W-:Y:S02]  /*0fb0*/  IMAD R6, R6, R11, RZ ;  /* 0x0000000b06067224 */ /* 0x000fe400078e02ff */
[----:B----4-:R-:W-:-:S03]  /*0fc0*/  IMAD.MOV.U32 R3, RZ, RZ, 0x7f800000 ;  /* 0x7f800000ff037424 */ /* 0x010fc600078e00ff */
[----:B------:R-:W-:-:S04]  /*0fd0*/  IADD3 R15, P0, PT, R6, R15, RZ ;  /* 0x0000000f060f7210 */ /* 0x000fc80007f1e0ff */
[----:B------:R-:W-:Y:S02]  /*0fe0*/  LEA.HI.X.SX32 R2, R6, R2, 0x1, P0 ;  /* 0x0000000206027211 */ /* 0x000fe400000f0eff */
[----:B-----5:R-:W-:-:S04]  /*0ff0*/  LEA R4, P0, R15, UR4, 0x2 ;  /* 0x000000040f047c11 */ /* 0x020fc8000f8010ff */
[----:B------:R-:W-:-:S05]  /*1000*/  LEA.HI.X R5, R15, UR5, R2, 0x2, P0 ;  /* 0x000000050f057c11 */ /* 0x000fca00080f1402 */
[----:B------:R-:W-:Y:S01]  /*1010*/  STG.E desc[UR14][R4.64], R3 ;  /* 0x0000000304007986 */ /* 0x000fe2000c10190e */
[----:B------:R-:W-:Y:S05]  /*1020*/  EXIT ;  /* 0x000000000000794d */ /* 0x000fea0003800000 */
.L_x_1087:
        /* <DEDUP_REMOVED lines=22> */
.L_x_1103:
[----:B------:R-:W1:Y:S01]  /*1190*/  LDC.64 R84, c[0x0][0x3b8] ;  /* 0x0000ee00ff547b82 */ /* 0x000e620000000a00 */
[----:B------:R-:W-:-:S05]  /*11a0*/  IADD3 R12, PT, PT, R8, R9, RZ ;  /* 0x00000009080c7210 */ /* 0x000fca0007ffe0ff */
[C---:B-1----:R-:W-:Y:S02]  /*11b0*/  IMAD R11, R12.reuse, R85, RZ ;  /* 0x000000550c0b7224 */ /* 0x042fe400078e02ff */
[----:B------:R-:W-:-:S05]  /*11c0*/  IMAD.WIDE.U32 R12, R12, R84, RZ ;  /* 0x000000540c0c7225 */ /* 0x000fca00078e00ff */
[----:B------:R-:W-:-:S07]  /*11d0*/  IADD3 R11, PT, PT, R13, R11, RZ ;  /* 0x0000000b0d0b7210 */ /* 0x000fce0007ffe0ff */
.L_x_1104:
        /* <DEDUP_REMOVED lines=39> */
.L_x_1105:
[----:B------:R-:W1:Y:S01]  /*1450*/  LDC.64 R4, c[0x0][0x3c0] ;  /* 0x0000f000ff047b82 */ /* 0x000e620000000a00 */
[----:B------:R-:W-:-:S05]  /*1460*/  IADD3 R8, PT, PT, R8, R9, RZ ;  /* 0x0000000908087210 */ /* 0x000fca0007ffe0ff */
[C---:B-1----:R-:W-:Y:S02]  /*1470*/  IMAD R10, R8.reuse, R5, RZ ;  /* 0x00000005080a7224 */ /* 0x042fe400078e02ff */
[----:B------:R-:W-:-:S05]  /*1480*/  IMAD.WIDE.U32 R20, R8, R4, RZ ;  /* 0x0000000408147225 */ /* 0x000fca00078e00ff */
[----:B------:R-:W-:-:S07]  /*1490*/  IADD3 R10, PT, PT, R21, R10, RZ ;  /* 0x0000000a150a7210 */ /* 0x000fce0007ffe0ff */
.L_x_1106:
[----:B------:R-:W-:Y:S01]  /*14a0*/  IMAD.SHL.U32 R214, R193, 0x8, RZ ;  /* 0x00000008c1d67824 */ /* 0x000fe200078e00ff */
[----:B------:R-:W1:Y:S01]  /*14b0*/  LDCU.128 UR4, c[0x0][0x3d0] ;  /* 0x00007a00ff0477ac */ /* 0x000e620008000c00 */
[----:B------:R-:W-:Y:S01]  /*14c0*/  SHF.R.U32.HI R13, RZ, 0x3, R193 ;  /* 0x00000003ff0d7819 */ /* 0x000fe200000116c1 */
        /* <DEDUP_REMOVED lines=12> */
[----:B------:R-:W-:Y:S01]  /*1590*/  SHF.R.S32.HI R11, RZ, 0x1f, R2 ;  /* 0x0000001fff0b7819 */ /* 0x000fe20000011402 */
[----:B------:R-:W-:Y:S01]  /*15a0*/  IMAD.X R21, RZ, RZ, R10, P0 ;  /* 0x000000ffff157224 */ /* 0x000fe200000e060a */
[----:B------:R-:W5:Y:S01]  /*15b0*/  LDCU.64 UR8, c[0x0][0x3c8] ;  /* 0x00007900ff0877ac */ /* 0x000f620008000a00 */
[----:B------:R-:W-:Y:S01]  /*15c0*/  IMAD.WIDE.U32 R8, R13, R84, R8 ;  /* 0x000000540d087225 */ /* 0x000fe200078e0008 */
[----:B------:R-:W-:-:S02]  /*15d0*/  IADD3 R14, P0, PT, R192, R14, RZ ;  /* 0x0000000ec00e7210 */ /* 0x000fc40007f1e0ff */
[----:B------:R-:W-:Y:S01]  /*15e0*/  LOP3.LUT R210, R210, 0x38, R193, 0x78, !PT ;  /* 0x00000038d2d27812 */ /* 0x000fe200078e78c1 */
[----:B------:R-:W-:Y:S01]  /*15f0*/  IMAD R9, R13, R85, R9 ;  /* 0x000000550d097224 */ /* 0x000fe200078e0209 */
[----:B------:R-:W-:Y:S01]  /*1600*/  SHF.R.U32.HI R195, RZ, 0x1, R193 ;  /* 0x00000001ffc37819 */ /* 0x000fe200000116c1 */
[----:B-1----:R-:W-:Y:S01]  /*1610*/  IMAD R19, R11, UR4, RZ ;  /* 0x000000040b137c24 */ /* 0x002fe2000f8e02ff */
[----:B------:R-:W-:Y:S01]  /*1620*/  LOP3.LUT R210, R210, R7, RZ, 0xfc, !PT ;  /* 0x00000007d2d27212 */ /* 0x000fe200078efcff */
[----:B------:R-:W-:Y:S01]  /*1630*/  IMAD.WIDE.U32 R8, R2, UR4, R8 ;  /* 0x0000000402087c25 */ /* 0x000fe2000f8e0008 */
[C---:B------:R-:W-:Y:S02]  /*1640*/  LOP3.LUT R213, R192.reuse, 0x40, RZ, 0xfc, !PT ;  /* 0x00000040c0d57812 */ /* 0x040fe400078efcff */
[----:B------:R-:W-:Y:S01]  /*1650*/  LOP3.LUT R212, R192, 0x80, RZ, 0xfc, !PT ;  /* 0x00000080c0d47812 */ /* 0x000fe200078efcff */
[----:B------:R-:W-:Y:S01]  /*1660*/  IMAD R19, R2, UR5, R19 ;  /* 0x0000000502137c24 */ /* 0x000fe2000f8e0213 */
[----:B---3--:R-:W-:Y:S01]  /*1670*/  LEA R205, P1, R8, UR12, 0x1 ;  /* 0x0000000c08cd7c11 */ /* 0x008fe2000f8208ff */
[----:B------:R-:W-:Y:S01]  /*1680*/  IMAD.WIDE.U32 R20, R13, R4, R20 ;  /* 0x000000040d147225 */ /* 0x000fe200078e0014 */
[----:B------:R-:W-:-:S02]  /*1690*/  UMOV UR5, 0x400 ;  /* 0x0000040000057882 */ /* 0x000fc40000000000 */
[----:B--2---:R-:W-:Y:S01]  /*16a0*/  ULEA UR5, UR16, UR5, 0x18 ;  /* 0x0000000510057291 */ /* 0x004fe2000f8ec0ff */
[----:B------:R-:W-:Y:S02]  /*16b0*/  IMAD.IADD R204, R9, 0x1, R19 ;  /* 0x0000000109cc7824 */ /* 0x000fe400078e0213 */
[----:B------:R-:W-:Y:S02]  /*16c0*/  IMAD R11, R11, UR6, RZ ;  /* 0x000000060b0b7c24 */ /* 0x000fe4000f8e02ff */
[C---:B------:R-:W-:Y:S01]  /*16d0*/  IMAD R21, R13.reuse, R5, R21 ;  /* 0x000000050d157224 */ /* 0x040fe200078e0215 */
[----:B------:R-:W-:Y:S01]  /*16e0*/  LEA.HI.X R204, R8, UR13, R204, 0x1, P1 ;  /* 0x0000000d08cc7c11 */ /* 0x000fe200088f0ccc */
[----:B------:R-:W-:Y:S01]  /*16f0*/  IMAD R11, R2, UR7, R11 ;  /* 0x00000007020b7c24 */ /* 0x000fe2000f8e020b */
[----:B------:R-:W-:Y:S01]  /*1700*/  ISETP.GE.AND P1, PT, R13, R198, PT ;  /* 0x000000c60d00720c */ /* 0x000fe20003f26270 */
[----:B------:R-:W-:Y:S01]  /*1710*/  IMAD.X R15, RZ, RZ, R3, P0 ;  /* 0x000000ffff0f7224 */ /* 0x000fe200000e0603 */
[----:B------:R-:W-:Y:S01]  /*1720*/  LEA R210, R210, UR5, 0x1 ;  /* 0x00000005d2d27c11 */ /* 0x000fe2000f8e08ff */
[----:B------:R-:W-:-:S04]  /*1730*/  IMAD.WIDE.U32 R2, R2, UR6, R20 ;  /* 0x0000000602027c25 */ /* 0x000fc8000f8e0014 */
[----:B------:R-:W-:Y:S01]  /*1740*/  IMAD.IADD R202, R3, 0x1, R11 ;  /* 0x0000000103ca7824 */ /* 0x000fe200078e020b */
[C---:B----4-:R-:W-:Y:S01]  /*1750*/  LEA R203, P0, R2.reuse, UR10, 0x1 ;  /* 0x0000000a02cb7c11 */ /* 0x050fe2000f8008ff */
[----:B-----5:R-:W-:Y:S01]  /*1760*/  IMAD.WIDE.U32 R14, R17, UR8, R14 ;  /* 0x00000008110e7c25 */ /* 0x020fe2000f8e000e */
[----:B------:R-:W-:Y:S02]  /*1770*/  LOP3.LUT R3, R195, 0x8, RZ, 0xc0, !PT ;  /* 0x00000008c3037812 */ /* 0x000fe400078ec0ff */
[----:B------:R-:W-:Y:S01]  /*1780*/  LEA.HI.X R202, R2, UR11, R202, 0x1, P0 ;  /* 0x0000000b02ca7c11 */ /* 0x000fe200080f0cca */
[----:B------:R-:W-:Y:S01]  /*1790*/  IMAD R17, R17, UR9, R15 ;  /* 0x0000000911117c24 */ /* 0x000fe2000f8e020f */
[----:B------:R-:W-:Y:S02]  /*17a0*/  LEA R19, P0, R6, R13, 0x6 ;  /* 0x0000000d06137211 */ /* 0x000fe400078030ff */
[----:B------:R-:W-:Y:S02]  /*17b0*/  LOP3.LUT R2, R192, 0x1c0, R133, 0xf8, !PT ;  /* 0x000001c0c0027812 */ /* 0x000fe400078ef885 */
[----:B------:R-:W-:-:S02]  /*17c0*/  LEA.HI.X R6, R6, RZ, RZ, 0x6, P0 ;  /* 0x000000ff06067211 */ /* 0x000fc400000f34ff */
[----:B------:R-:W-:Y:S01]  /*17d0*/  LOP3.LUT R88, R2, R3, RZ, 0x3c, !PT ;  /* 0x0000000302587212 */ /* 0x000fe200078e3cff */
[----:B------:R-:W-:Y:S06]  /*17e0*/  @P1 BRA `(.L_x_1108) ;  /* 0x0000000000781947 */ /* 0x000fec0003800000 */
        /* <DEDUP_REMOVED lines=29> */
.L_x_1109:
[----:B------:R2:W-:Y:S02]  /*19c0*/  STS.128 [R210+0x4000], RZ ;  /* 0x004000ffd2007388 */ /* 0x0005e40000000c00 */
.L_x_1108:
[----:B------:R-:W-:Y:S05]  /*19d0*/  BSYNC.RECONVERGENT B0 ;  /* 0x0000000000007941 */ /* 0x000fea0003800200 */
.L_x_1107:
[----:B------:R-:W-:Y:S01]  /*19e0*/  IADD3 R11, PT, PT, R13, 0x10, RZ ;  /* 0x000000100d0b7810 */ /* 0x000fe20007ffe0ff */
[----:B------:R-:W-:Y:S03]  /*19f0*/  BSSY.RECONVERGENT B0, `(.L_x_1110) ;  /* 0x0000024000007945 */ /* 0x000fe60003800200 */
[----:B------:R-:W-:-:S13]  /*1a00*/  ISETP.GE.AND P0, PT, R11, R198, PT ;  /* 0x000000c60b00720c */ /* 0x000fda0003f06270 */
[----:B------:R-:W-:Y:S05]  /*1a10*/  @P0 BRA `(.L_x_1111) ;  /* 0x0000000000840947 */ /* 0x000fea0003800000 */
[----:B------:R-:W4:Y:S01]  /*1a20*/  LDCU.64 UR8, c[0x0][0x3b0] ;  /* 0x00007600ff0877ac */ /* 0x000f220008000a00 */
[----:B-1-3--:R-:W-:Y:S01]  /*1a30*/  IADD3 R8, P0, PT, R19, 0x10, RZ ;  /* 0x0000001013087810 */ /* 0x00afe20007f1e0ff */
[----:B------:R-:W-:Y:S01]  /*1a40*/  IMAD.MOV.U32 R20, RZ, RZ, R14 ;  /* 0x000000ffff147224 */ /* 0x000fe200078e000e */
        /* <DEDUP_REMOVED lines=29> */
.L_x_1112:
[----:B------:R3:W-:Y:S02]  /*1c20*/  STS.128 [R210+0x4800], RZ ;  /* 0x004800ffd2007388 */ /* 0x0007e40000000c00 */
.L_x_1111:
[----:B------:R-:W-:Y:S05]  /*1c30*/  BSYNC.RECONVERGENT B0 ;  /* 0x0000000000007941 */ /* 0x000fea0003800200 */
.L_x_1110:
[----:B-1-34-:R-:W-:Y:S01]  /*1c40*/  IADD3 R9, PT, PT, R13, 0x20, RZ ;  /* 0x000000200d097810 */ /* 0x01afe20007ffe0ff */
        /* <DEDUP_REMOVED lines=35> */
.L_x_1115:
[----:B------:R3:W-:Y:S02]  /*1e80*/  STS.128 [R210+0x5000], RZ ;  /* 0x005000ffd2007388 */ /* 0x0007e40000000c00 */
.L_x_1114:
[----:B------:R-:W-:Y:S05]  /*1e90*/  BSYNC.RECONVERGENT B0 ;  /* 0x0000000000007941 */ /* 0x000fea0003800200 */
.L_x_1113:
        /* <DEDUP_REMOVED lines=37> */
.L_x_1118:
[----:B------:R2:W-:Y:S02]  /*20f0*/  STS.128 [R210+0x5800], RZ ;  /* 0x005800ffd2007388 */ /* 0x0005e40000000c00 */
.L_x_1117:
[----:B------:R-:W-:Y:S05]  /*2100*/  BSYNC.RECONVERGENT B0 ;  /* 0x0000000000007941 */ /* 0x000fea0003800200 */
.L_x_1116:
[----:B------:R-:W-:Y:S01]  /*2110*/  LEA.HI.SX32 R92, R0, 0xffffffff, 0x1a ;  /* 0xffffffff005c7811 */ /* 0x000fe200078fd2ff */
        /* <DEDUP_REMOVED lines=31> */
.L_x_1121:
[----:B------:R2:W-:Y:S02]  /*2310*/  STS.128 [R210+0xa000], RZ ;  /* 0x00a000ffd2007388 */ /* 0x0005e40000000c00 */
.L_x_1120:
[----:B------:R-:W-:Y:S05]  /*2320*/  BSYNC.RECONVERGENT B0 ;  /* 0x0000000000007941 */ /* 0x000fea0003800200 */
.L_x_1119:
        /* <DEDUP_REMOVED lines=29> */
.L_x_1124:
[----:B------:R2:W-:Y:S02]  /*2500*/  STS.128 [R210+0xa800], RZ ;  /* 0x00a800ffd2007388 */ /* 0x0005e40000000c00 */
.L_x_1123:
[----:B------:R-:W-:Y:S05]  /*2510*/  BSYNC.RECONVERGENT B0 ;  /* 0x0000000000007941 */ /* 0x000fea0003800200 */
.L_x_1122:
[----:B------:R-:W-:Y:S01]  /*2520*/  ISETP.GE.AND P0, PT, R9, R6, PT ;  /* 0x000000060900720c */ /* 0x000fe20003f06270 */
[----:B------:R-:W-:-:S12]  /*2530*/  BSSY.RECONVERGENT B0, `(.L_x_1125) ;  /* 0x000001d000007945 */ /* 0x000fd80003800200 */
[----:B------:R-:W-:Y:S05]  /*2540*/  @P0 BRA `(.L_x_1126) ;  /* 0x00000000006c0947 */ /* 0x000fea0003800000 */
[----:B------:R-:W5:Y:S01]  /*2550*/  LDCU UR4, c[0x0][0x440] ;  /* 0x00008800ff0477ac */ /* 0x000f620008000800 */
[----:B------:R-:W-:-:S04]  /*2560*/  IMAD.WIDE.U32 R18, R84, 0x20, RZ ;  /* 0x0000002054127825 */ /* 0x000fc800078e00ff */
[----:B-12---:R-:W-:Y:S01]  /*2570*/  IMAD.SHL.U32 R13, R85, 0x20, RZ ;  /* 0x00000020550d7824 */ /* 0x006fe200078e00ff */
        /* <DEDUP_REMOVED lines=23> */
.L_x_1127:
[----:B------:R2:W-:Y:S02]  /*26f0*/  STS.128 [R210+0xb000], RZ ;  /* 0x00b000ffd2007388 */ /* 0x0005e40000000c00 */
.L_x_1126:
[----:B------:R-:W-:Y:S05]  /*2700*/  BSYNC.RECONVERGENT B0 ;  /* 0x0000000000007941 */ /* 0x000fea0003800200 */
.L_x_1125:
[----:B------:R-:W-:Y:S01]  /*2710*/  ISETP.GE.AND P0, PT, R7, R6, PT ;  /* 0x000000060700720c */ /* 0x000fe20003f06270 */
[----:B------:R-:W-:Y:S01]  /*2720*/  BSSY.RECONVERGENT B0, `(.L_x_1128) ;  /* 0x000001f000007945 */ /* 0x000fe20003800200 */
[C---:B-12---:R-:W-:Y:S01]  /*2730*/  SHF.L.U64.HI R13, R4.reuse, 0x6, R5 ;  /* 0x00000006040d7819 */ /* 0x046fe20000010205 */
        /* <DEDUP_REMOVED lines=28> */
.L_x_1130:
[----:B------:R2:W-:Y:S02]  /*2900*/  STS.128 [R210+0xb800], RZ ;  /* 0x00b800ffd2007388 */ /* 0x0005e40000000c00 */
.L_x_1129:
[----:B------:R-:W-:Y:S05]  /*2910*/  BSYNC.RECONVERGENT B0 ;  /* 0x0000000000007941 */ /* 0x000fea0003800200 */
.L_x_1128:
[----:B------:R-:W0:Y:S01]  /*2920*/  LDGDEPBAR ;  /* 0x00000000000079af */ /* 0x000e220000000000 */
[-C--:B------:R-:W-:Y:S01]  /*2930*/  IMAD R10, R13, R92.reuse, RZ ;  /* 0x0000005c0d0a7224 */ /* 0x080fe200078e02ff */
[----:B------:R-:W-:Y:S01]  /*2940*/  BSSY.RECONVERGENT B0, `(.L_x_1131) ;  /* 0x0000022000007945 */ /* 0x000fe20003800200 */
[----:B------:R-:W-:-:S04]  /*2950*/  IMAD.WIDE.U32 R12, R19, R92, RZ ;  /* 0x0000005c130c7225 */ /* 0x000fc800078e00ff */
[----:B-12---:R-:W-:-:S05]  /*2960*/  IMAD R15, R8, R19, R10 ;  /* 0x00000013080f7224 */ /* 0x006fca00078e020a */
        /* <DEDUP_REMOVED lines=26> */
.L_x_1133:
[----:B------:R2:W-:Y:S01]  /*2b10*/  STS.128 [R210+0x10000], RZ ;  /* 0x010000ffd2007388 */ /* 0x0005e20000000c00 */
[----:B------:R-:W-:Y:S05]  /*2b20*/  BRA `(.L_x_1134) ;  /* 0x00000000000c7947 */ /* 0x000fea0003800000 */
.L_x_1132:
[----:B------:R1:W-:Y:S04]  /*2b30*/  STS.128 [R210+0xc000], RZ ;  /* 0x00c000ffd2007388 */ /* 0x0003e80000000c00 */
[----:B------:R1:W-:Y:S04]  /*2b40*/  STS.128 [R210+0xe000], RZ ;  /* 0x00e000ffd2007388 */ /* 0x0003e80000000c00 */
[----:B------:R1:W-:Y:S02]  /*2b50*/  STS.128 [R210+0x10000], RZ ;  /* 0x010000ffd2007388 */ /* 0x0003e40000000c00 */
.L_x_1134:
[----:B------:R-:W-:Y:S05]  /*2b60*/  BSYNC.RECONVERGENT B0 ;  /* 0x0000000000007941 */ /* 0x000fea0003800200 */
.L_x_1131:
        /* <DEDUP_REMOVED lines=30> */
.L_x_1137:
[----:B------:R1:W-:Y:S02]  /*2d50*/  STS.128 [R210+0x10800], RZ ;  /* 0x010800ffd2007388 */ /* 0x0003e40000000c00 */
.L_x_1136:
[----:B------:R-:W-:Y:S05]  /*2d60*/  BSYNC.RECONVERGENT B0 ;  /* 0x0000000000007941 */ /* 0x000fea0003800200 */
.L_x_1135:
[----:B------:R-:W-:Y:S01]  /*2d70*/  ISETP.GE.AND P0, PT, R9, R6, PT ;  /* 0x000000060900720c */ /* 0x000fe20003f06270 */
[----:B------:R-:W-:-:S12]  /*2d80*/  BSSY.RECONVERGENT B0, `(.L_x_1138) ;  /* 0x0000020000007945 */ /* 0x000fd80003800200 */
[----:B------:R1:W-:Y:S04]  /*2d90*/  @P0 STS.128 [R210+0xd000], RZ ;  /* 0x00d000ffd2000388 */ /* 0x0003e80000000c00 */
[----:B------:R1:W-:Y:S04]  /*2da0*/  @P0 STS.128 [R210+0xf000], RZ ;  /* 0x00f000ffd2000388 */ /* 0x0003e80000000c00 */
[----:B------:R1:W-:Y:S01]  /*2db0*/  @P0 STS.128 [R210+0x11000], RZ ;  /* 0x011000ffd2000388 */ /* 0x0003e20000000c00 */
[----:B------:R-:W-:Y:S05]  /*2dc0*/  @P0 BRA `(.L_x_1139) ;  /* 0x00000000006c0947 */ /* 0x000fea0003800000 */
[----:B------:R-:W5:Y:S01]  /*2dd0*/  LDCU UR4, c[0x0][0x440] ;  /* 0x00008800ff0477ac */ /* 0x000f620008000800 */
[----:B-1----:R-:W-:-:S04]  /*2de0*/  IMAD.WIDE.U32 R10, R4, 0x20, RZ ;  /* 0x00000020040a7825 */ /* 0x002fc800078e00ff */
        /* <DEDUP_REMOVED lines=24> */
.L_x_1140:
[----:B------:R1:W-:Y:S02]  /*2f70*/  STS.128 [R210+0x11000], RZ ;  /* 0x011000ffd2007388 */ /* 0x0003e40000000c00 */
.L_x_1139:
[----:B------:R-:W-:Y:S05]  /*2f80*/  BSYNC.RECONVERGENT B0 ;  /* 0x0000000000007941 */ /* 0x000fea0003800200 */
.L_x_1138:
        /* <DEDUP_REMOVED lines=36> */
.L_x_1143:
[----:B------:R1:W-:Y:S02]  /*31d0*/  STS.128 [R210+0x11800], RZ ;  /* 0x011800ffd2007388 */ /* 0x0003e40000000c00 */
.L_x_1142:
[----:B------:R-:W-:Y:S05]  /*31e0*/  BSYNC.RECONVERGENT B0 ;  /* 0x0000000000007941 */ /* 0x000fea0003800200 */
.L_x_1141:
        /* <DEDUP_REMOVED lines=14> */
[----:B------:R-:W3:Y:S02]  /*32d0*/  LDSM.16.M88.4 R44, [R96+UR5+0x6000] ;  /* 0x00600005602c783b */ /* 0x000ee40008000200 */
[----:B------:R-:W-:-:S02]  /*32e0*/  IMAD.IADD R100, R101, 0x1, R86 ;  /* 0x0000000165647824 */ /* 0x000fc400078e0256 */
[----:B------:R-:W5:Y:S01]  /*32f0*/  LDSM.16.M88.4 R36, [R96+UR5+0x6800] ;  /* 0x006800056024783b */ /* 0x000f620008000200 */
[----:B------:R-:W-:Y:S02]  /*3300*/  IMAD.IADD R94, R95, 0x1, R86 ;  /* 0x000000015f5e7824 */ /* 0x000fe400078e0256 */
[--C-:B------:R-:W-:Y:S01]  /*3310*/  IMAD.IADD R99, R101, 0x1, R87.reuse ;  /* 0x0000000165637824 */ /* 0x100fe200078e0257 */
[----:B------:R-:W5:Y:S01]  /*3320*/  LDSM.16.M88.4 R28, [R96+UR5+0x7000] ;  /* 0x00700005601c783b */ /* 0x000f620008000200 */
[----:B------:R-:W-:-:S03]  /*3330*/  IMAD.IADD R95, R95, 0x1, R87 ;  /* 0x000000015f5f7824 */ /* 0x000fc600078e0257 */
[----:B------:R-:W5:Y:S01]  /*3340*/  LDSM.16.M88.4 R64, [R96+UR5+0x7800] ;  /* 0x007800056040783b */ /* 0x000f620008000200 */
[C---:B------:R-:W-:Y:S01]  /*3350*/  IADD3 R98, PT, PT, R86.reuse, R99, RZ ;  /* 0x0000006356627210 */ /* 0x040fe20007ffe0ff */
[----:B------:R-:W-:Y:S02]  /*3360*/  IMAD.IADD R93, R86, 0x1, R95 ;  /* 0x00000001565d7824 */ /* 0x000fe400078e025f */
[----:B-1----:R-:W-:Y:S04]  /*3370*/  LDSM.16.M88.4 R8, [R100] ;  /* 0x000000006408783b */ /* 0x002fe80000000200 */
[----:B------:R-:W1:Y:S04]  /*3380*/  LDSM.16.M88.4 R60, [R94+0x6000] ;  /* 0x006000005e3c783b */ /* 0x000e680000000200 */
[----:B------:R-:W1:Y:S04]  /*3390*/  LDSM.16.M88.4 R52, [R94+0x6800] ;  /* 0x006800005e34783b */ /* 0x000e680000000200 */
[----:B----4-:R-:W4:Y:S04]  /*33a0*/  LDSM.16.M88.4 R20, [R94+0x7000] ;  /* 0x007000005e14783b */ /* 0x010f280000000200 */
[----:B------:R-:W4:Y:S04]  /*33b0*/  LDSM.16.M88.4 R12, [R94+0x7800] ;  /* 0x007800005e0c783b */ /* 0x000f280000000200 */
[----:B--2---:R-:W-:Y:S01]  /*33c0*/  LDSM.16.M88.4 R16, [R99] ;  /* 0x000000006310783b */ /* 0x004fe20000000200 */
[C---:B---3--:R-:W-:Y:S03]  /*33d0*/  HMMA.16816.F32 R48, R72.reuse, R44, RZ ;  /* 0x0000002c4830723c */ /* 0x048fe600000018ff */
[----:B------:R-:W2:Y:S04]  /*33e0*/  LDSM.16.M88.4 R4, [R95+0x6000] ;  /* 0x006000005f04783b */ /* 0x000ea80000000200 */
[----:B------:R-:W3:Y:S01]  /*33f0*/  LDSM.16.M88.4 R56, [R95+0x6800] ;  /* 0x006800005f38783b */ /* 0x000ee20000000200 */
[C---:B-----5:R-:W-:Y:S03]  /*3400*/  HMMA.16816.F32 R40, R72.reuse, R36, RZ ;  /* 0x000000244828723c */ /* 0x060fe600000018ff */
[----:B------:R-:W-:Y:S04]  /*3410*/  LDSM.16.M88.4 R76, [R98] ;  /* 0x00000000624c783b */ /* 0x000fe80000000200 */
[----:B------:R-:W-:Y:S01]  /*3420*/  LDSM.16.M88.4 R80, [R93+0x7800] ;  /* 0x007800005d50783b */ /* 0x000fe20000000200 */
[C---:B------:R-:W-:Y:S03]  /*3430*/  HMMA.16816.F32 R44, R72.reuse, R46, RZ ;  /* 0x0000002e482c723c */ /* 0x040fe600000018ff */
[----:B------:R-:W-:Y:S04]  /*3440*/  LDSM.16.M88.4 R68, [R101+0x2000] ;  /* 0x002000006544783b */ /* 0x000fe80000000200 */
[----:B------:R-:W0:Y:S01]  /*3450*/  LDGDEPBAR ;  /* 0x00000000000079af */ /* 0x000e220000000000 */
[C---:B------:R-:W-:Y:S08]  /*3460*/  HMMA.16816.F32 R36, R72.reuse, R38, RZ ;  /* 0x000000264824723c */ /* 0x040ff000000018ff */
[C---:B------:R-:W-:Y:S08]  /*3470*/  HMMA.16816.F32 R32, R72.reuse, R28, RZ ;  /* 0x0000001c4820723c */ /* 0x040ff000000018ff */
[C---:B------:R-:W-:Y:S08]  /*3480*/  HMMA.16816.F32 R28, R72.reuse, R30, RZ ;  /* 0x0000001e481c723c */ /* 0x040ff000000018ff */
[C---:B------:R-:W-:Y:S08]  /*3490*/  HMMA.16816.F32 R24, R72.reuse, R64, RZ ;  /* 0x000000404818723c */ /* 0x040ff000000018ff */
[----:B------:R-:W-:Y:S01]  /*34a0*/  HMMA.16816.F32 R72, R72, R66, RZ ;  /* 0x000000424848723c */ /* 0x000fe200000018ff */
[----:B------:R-:W-:Y:S07]  /*34b0*/  LDSM.16.M88.4 R64, [R96+UR5+0x8000] ;  /* 0x008000056040783b */ /* 0x000fee0008000200 */
[C---:B-1----:R-:W-:Y:S08]  /*34c0*/  HMMA.16816.F32 R48, R8.reuse, R60, R48 ;  /* 0x0000003c0830723c */ /* 0x042ff00000001830 */
[C---:B------:R-:W-:Y:S01]  /*34d0*/  HMMA.16816.F32 R44, R8.reuse, R62, R44 ;  /* 0x0000003e082c723c */ /* 0x040fe2000000182c */
[----:B------:R-:W-:Y:S07]  /*34e0*/  LDSM.16.M88.4 R60, [R96+UR5+0x8800] ;  /* 0x00880005603c783b */ /* 0x000fee0008000200 */
[C---:B------:R-:W-:Y:S08]  /*34f0*/  HMMA.16816.F32 R40, R8.reuse, R52, R40 ;  /* 0x000000340828723c */ /* 0x040ff00000001828 */
[C---:B------:R-:W-:Y:S01]  /*3500*/  HMMA.16816.F32 R36, R8.reuse, R54, R36 ;  /* 0x000000360824723c */ /* 0x040fe20000001824 */
[----:B------:R-:W1:Y:S07]  /*3510*/  LDSM.16.M88.4 R52, [R95+0x7000] ;  /* 0x007000005f34783b */ /* 0x000e6e0000000200 */
[C---:B----4-:R-:W-:Y:S08]  /*3520*/  HMMA.16816.F32 R32, R8.reuse, R20, R32 ;  /* 0x000000140820723c */ /* 0x050ff00000001820 */
        /* <DEDUP_REMOVED lines=8> */
[----:B------:R-:W2:Y:S07]  /*35b0*/  LDSM.16.M88.4 R4, [R93+0x7000] ;  /* 0x007000005d04783b */ /* 0x000eae0000000200 */
[C---:B---3--:R-:W-:Y:S08]  /*35c0*/  HMMA.16816.F32 R40, R16.reuse, R56, R40 ;  /* 0x000000381028723c */ /* 0x048ff00000001828 */
[C---:B------:R-:W-:Y:S01]  /*35d0*/  HMMA.16816.F32 R36, R16.reuse, R58, R36 ;  /* 0x0000003a1024723c */ /* 0x040fe20000001824 */
[----:B------:R-:W3:Y:S07]  /*35e0*/  LDSM.16.M88.4 R56, [R96+UR5+0x9000] ;  /* 0x009000056038783b */ /* 0x000eee0008000200 */
[C---:B-1----:R-:W-:Y:S08]  /*35f0*/  HMMA.16816.F32 R32, R16.reuse, R52, R32 ;  /* 0x000000341020723c */ /* 0x042ff00000001820 */
[C---:B------:R-:W-:Y:S01]  /*3600*/  HMMA.16816.F32 R28, R16.reuse, R54, R28 ;  /* 0x00000036101c723c */ /* 0x040fe2000000181c */
[----:B------:R-:W1:Y:S07]  /*3610*/  LDSM.16.M88.4 R52, [R96+UR5+0x9800] ;  /* 0x009800056034783b */ /* 0x000e6e0008000200 */
[C---:B----4-:R-:W-:Y:S08]  /*3620*/  HMMA.16816.F32 R24, R16.reuse, R20, R24 ;  /* 0x000000141018723c */ /* 0x050ff00000001818 */
[----:B------:R-:W-:Y:S01]  /*3630*/  HMMA.16816.F32 R72, R16, R22, R72 ;  /* 0x000000161048723c */ /* 0x000fe20000001848 */
[----:B------:R-:W-:Y:S04]  /*3640*/  LDSM.16.M88.4 R20, [R100+0x2000] ;  /* 0x002000006414783b */ /* 0x000fe80000000200 */
[----:B------:R-:W-:Y:S03]  /*3650*/  LDSM.16.M88.4 R16, [R94+0x8000] ;  /* 0x008000005e10783b */ /* 0x000fe60000000200 */
[C---:B-----5:R-:W-:Y:S08]  /*3660*/  HMMA.16816.F32 R48, R76.reuse, R12, R48 ;  /* 0x0000000c4c30723c */ /* 0x060ff00000001830 */
[C---:B------:R-:W-:Y:S01]  /*3670*/  HMMA.16816.F32 R44, R76.reuse, R14, R44 ;  /* 0x0000000e4c2c723c */ /* 0x040fe2000000182c */
[----:B------:R-:W4:Y:S07]  /*3680*/  LDSM.16.M88.4 R12, [R94+0x8800] ;  /* 0x008800005e0c783b */ /* 0x000f2e0000000200 */
[C---:B------:R-:W-:Y:S08]  /*3690*/  HMMA.16816.F32 R40, R76.reuse, R8, R40 ;  /* 0x000000084c28723c */ /* 0x040ff00000001828 */
[C---:B------:R-:W-:Y:S01]  /*36a0*/  HMMA.16816.F32 R36, R76.reuse, R10, R36 ;  /* 0x0000000a4c24723c */ /* 0x040fe20000001824 */
[----:B------:R-:W5:Y:S07]  /*36b0*/  LDSM.16.M88.4 R8, [R94+0x9000] ;  /* 0x009000005e08783b */ /* 0x000f6e0000000200 */
[C---:B--2---:R-:W-:Y:S08]  /*36c0*/  HMMA.16816.F32 R32, R76.reuse, R4, R32 ;  /* 0x000000044c20723c */ /* 0x044ff00000001820 */
[C---:B------:R-:W-:Y:S01]  /*36d0*/  HMMA.16816.F32 R28, R76.reuse, R6, R28 ;  /* 0x000000064c1c723c */ /* 0x040fe2000000181c */
[----:B------:R-:W2:Y:S07]  /*36e0*/  LDSM.16.M88.4 R4, [R94+0x9800] ;  /* 0x009800005e04783b */ /* 0x000eae0000000200 */
[C---:B------:R-:W-:Y:S08]  /*36f0*/  HMMA.16816.F32 R24, R76.reuse, R80, R24 ;  /* 0x000000504c18723c */ /* 0x040ff00000001818 */
[----:B------:R-:W-:Y:S08]  /*3700*/  HMMA.16816.F32 R72, R76, R82, R72 ;  /* 0x000000524c48723c */ /* 0x000ff00000001848 */
[C---:B------:R-:W-:Y:S08]  /*3710*/  HMMA.16816.F32 R48, R68.reuse, R64, R48 ;  /* 0x000000404430723c */ /* 0x040ff00000001830 */
[C---:B------:R-:W-:Y:S08]  /*3720*/  HMMA.16816.F32 R44, R68.reuse, R66, R44 ;  /* 0x00000042442c723c */ /* 0x040ff0000000182c */
[C---:B------:R-:W-:Y:S08]  /*3730*/  HMMA.16816.F32 R40, R68.reuse, R60, R40 ;  /* 0x0000003c4428723c */ /* 0x040ff00000001828 */
[C---:B------:R-:W-:Y:S08]  /*3740*/  HMMA.16816.F32 R36, R68.reuse, R62, R36 ;  /* 0x0000003e4424723c */ /* 0x040ff00000001824 */
[C---:B---3--:R-:W-:Y:S08]  /*3750*/  HMMA.16816.F32 R32, R68.reuse, R56, R32 ;  /* 0x000000384420723c */ /* 0x048ff00000001820 */
[C---:B------:R-:W-:Y:S01]  /*3760*/  HMMA.16816.F32 R60, R68.reuse, R58, R28 ;  /* 0x0000003a443c723c */ /* 0x040fe2000000181c */
[----:B------:R-:W-:Y:S04]  /*3770*/  LDSM.16.M88.4 R56, [R99+0x2000] ;  /* 0x002000006338783b */ /* 0x000fe80000000200 */
[----:B------:R-:W-:Y:S03]  /*3780*/  LDSM.16.M88.4 R28, [R95+0x8000] ;  /* 0x008000005f1c783b */ /* 0x000fe60000000200 */
[C---:B-1----:R-:W-:Y:S01]  /*3790*/  HMMA.16816.F32 R64, R68.reuse, R52, R24 ;  /* 0x000000344440723c */ /* 0x042fe20000001818 */
[----:B------:R-:W1:Y:S07]  /*37a0*/  LDSM.16.M88.4 R24, [R95+0x8800] ;  /* 0x008800005f18783b */ /* 0x000e6e0000000200 */
[----:B------:R-:W-:Y:S01]  /*37b0*/  HMMA.16816.F32 R72, R68, R54, R72 ;  /* 0x000000364448723c */ /* 0x000fe20000001848 */
[----:B------:R-:W-:Y:S04]  /*37c0*/  LDSM.16.M88.4 R52, [R93+0x9000] ;  /* 0x009000005d34783b */ /* 0x000fe80000000200 */
[----:B------:R-:W-:Y:S03]  /*37d0*/  LDSM.16.M88.4 R68, [R93+0x9800] ;  /* 0x009800005d44783b */ /* 0x000fe60000000200 */
[C---:B----4-:R-:W-:Y:S08]  /*37e0*/  HMMA.16816.F32 R40, R20.reuse, R12, R40 ;  /* 0x0000000c1428723c */ /* 0x050ff00000001828 */
[C---:B------:R-:W-:Y:S01]  /*37f0*/  HMMA.16816.F32 R36, R20.reuse, R14, R36 ;  /* 0x0000000e1424723c */ /* 0x040fe20000001824 */
[----:B------:R-:W-:Y:S07]  /*3800*/  LDSM.16.M88.4 R12, [R98+0x2000] ;  /* 0x00200000620c783b */ /* 0x000fee0000000200 */
[C---:B-----5:R-:W-:Y:S08]  /*3810*/  HMMA.16816.F32 R32, R20.reuse, R8, R32 ;  /* 0x000000081420723c */ /* 0x060ff00000001820 */
[C---:B------:R-:W-:Y:S01]  /*3820*/  HMMA.16816.F32 R60, R20.reuse, R10, R60 ;  /* 0x0000000a143c723c */ /* 0x040fe2000000183c */
[----:B------:R-:W3:Y:S07]  /*3830*/  LDSM.16.M88.4 R8, [R95+0x9000] ;  /* 0x009000005f08783b */ /* 0x000eee0000000200 */
[C---:B--2---:R-:W-:Y:S08]  /*3840*/  HMMA.16816.F32 R64, R20.reuse, R4, R64 ;  /* 0x000000041440723c */ /* 0x044ff00000001840 */
[C---:B------:R-:W-:Y:S01]  /*3850*/  HMMA.16816.F32 R72, R20.reuse, R6, R72 ;  /* 0x000000061448723c */ /* 0x040fe20000001848 */
[----:B------:R-:W2:Y:S07]  /*3860*/  LDSM.16.M88.4 R4, [R93+0x8000] ;  /* 0x008000005d04783b */ /* 0x000eae0000000200 */
[C---:B------:R-:W-:Y:S08]  /*3870*/  HMMA.16816.F32 R48, R20.reuse, R16, R48 ;  /* 0x000000101430723c */ /* 0x040ff00000001830 */
[----:B------:R-:W-:Y:S01]  /*3880*/  HMMA.16816.F32 R44, R20, R18, R44 ;  /* 0x00000012142c723c */ /* 0x000fe2000000182c */
[----:B------:R-:W4:Y:S04]  /*3890*/  LDSM.16.M88.4 R20, [R95+0x9800] ;  /* 0x009800005f14783b */ /* 0x000f280000000200 */
[----:B------:R-:W5:Y:S03]  /*38a0*/  LDSM.16.M88.4 R16, [R93+0x8800] ;  /* 0x008800005d10783b */ /* 0x000f660000000200 */
[C---:B-1----:R-:W-:Y:S08]  /*38b0*/  HMMA.16816.F32 R40, R56.reuse, R24, R40 ;  /* 0x000000183828723c */ /* 0x042ff00000001828 */
[C---:B------:R-:W-:Y:S08]  /*38c0*/  HMMA.16816.F32 R48, R56.reuse, R28, R48 ;  /* 0x0000001c3830723c */ /* 0x040ff00000001830 */
[C---:B------:R-:W-:Y:S01]  /*38d0*/  HMMA.16816.F32 R44, R56.reuse, R30, R44 ;  /* 0x0000001e382c723c */ /* 0x040fe2000000182c */
[----:B------:R-:W-:Y:S07]  /*38e0*/  LDSM.16.M88.4 R28, [R101+0x4000] ;  /* 0x00400000651c783b */ /* 0x000fee0000000200 */
[C---:B------:R-:W-:Y:S01]  /*38f0*/  HMMA.16816.F32 R36, R56.reuse, R26, R36 ;  /* 0x0000001a3824723c */ /* 0x040fe20000001824 */
[----:B------:R-:W1:Y:S07]  /*3900*/  LDSM.16.M88.4 R24, [R96+UR5+0xa000] ;  /* 0x00a000056018783b */ /* 0x000e6e0008000200 */
[C---:B---3--:R-:W-:Y:S08]  /*3910*/  HMMA.16816.F32 R32, R56.reuse, R8, R32 ;  /* 0x000000083820723c */ /* 0x048ff00000001820 */
[----:B------:R-:W-:Y:S01]  /*3920*/  HMMA.16816.F32 R60, R56, R10, R60 ;  /* 0x0000000a383c723c */ /* 0x000fe2000000183c */
[----:B------:R-:W-:Y:S07]  /*3930*/  LDSM.16.M88.4 R8, [R94+0xa000] ;  /* 0x00a000005e08783b */ /* 0x000fee0000000200 */
[C---:B--2---:R-:W-:Y:S01]  /*3940*/  HMMA.16816.F32 R76, R12.reuse, R4, R48 ;  /* 0x000000040c4c723c */ /* 0x044fe20000001830 */
[----:B------:R-:W2:Y:S07]  /*3950*/  LDSM.16.M88.4 R48, [R100+0x4000] ;  /* 0x004000006430783b */ /* 0x000eae0000000200 */
        /* <DEDUP_REMOVED lines=9> */
[C---:B-1----:R-:W-:Y:S08]  /*39f0*/  HMMA.16816.F32 R76, R28.reuse, R24, R76 ;  /* 0x000000181c4c723c */ /* 0x042ff0000000184c */
[----:B------:R-:W-:Y:S01]  /*3a00*/  HMMA.16816.F32 R44, R28, R26, R44 ;  /* 0x0000001a1c2c723c */ /* 0x000fe2000000182c */
[----:B------:R-:W-:Y:S07]  /*3a10*/  LDSM.16.M88.4 R24, [R93+0xa000] ;  /* 0x00a000005d18783b */ /* 0x000fee0000000200 */
[C---:B------:R-:W-:Y:S08]  /*3a20*/  HMMA.16816.F32 R32, R12.reuse, R52, R32 ;  /* 0x000000340c20723c */ /* 0x040ff00000001820 */
[C---:B------:R-:W-:Y:S01]  /*3a30*/  HMMA.16816.F32 R60, R12.reuse, R54, R60 ;  /* 0x000000360c3c723c */ /* 0x040fe2000000183c */
[----:B------:R-:W-:Y:S07]  /*3a40*/  LDSM.16.M88.4 R52, [R98+0x4000] ;  /* 0x004000006234783b */ /* 0x000fee0000000200 */
[C---:B------:R-:W-:Y:S08]  /*3a50*/  HMMA.16816.F32 R64, R12.reuse, R68, R64 ;  /* 0x000000440c40723c */ /* 0x040ff00000001840 */
[----:B------:R-:W-:Y:S01]  /*3a60*/  HMMA.16816.F32 R72, R12, R70, R72 ;  /* 0x000000460c48723c */ /* 0x000fe20000001848 */
[----:B------:R-:W1:Y:S07]  /*3a70*/  LDSM.16.M88.4 R12, [R94+0xa800] ;  /* 0x00a800005e0c783b */ /* 0x000e6e0000000200 */
[C---:B--2---:R-:W-:Y:S08]  /*3a80*/  HMMA.16816.F32 R76, R48.reuse, R8, R76 ;  /* 0x00000008304c723c */ /* 0x044ff0000000184c */
[----:B------:R-:W-:Y:S01]  /*3a90*/  HMMA.16816.F32 R44, R48, R10, R44 ;  /* 0x0000000a302c723c */ /* 0x000fe2000000182c */
[----:B------:R-:W2:Y:S07]  /*3aa0*/  LDSM.16.M88.4 R8, [R95+0xa800] ;  /* 0x00a800005f08783b */ /* 0x000eae0000000200 */
[----:B---3--:R-:W-:Y:S08]  /*3ab0*/  HMMA.16816.F32 R40, R28, R20, R40 ;  /* 0x000000141c28723c */ /* 0x008ff00000001828 */
[----:B----4-:R-:W-:Y:S08]  /*3ac0*/  HMMA.16816.F32 R76, R16, R4, R76 ;  /* 0x00000004104c723c */ /* 0x010ff0000000184c */
[----:B------:R-:W-:Y:S01]  /*3ad0*/  HMMA.16816.F32 R36, R28, R22, R36 ;  /* 0x000000161c24723c */ /* 0x000fe20000001824 */
[----:B------:R-:W-:Y:S07]  /*3ae0*/  LDSM.16.M88.4 R20, [R93+0xa800] ;  /* 0x00a800005d14783b */ /* 0x000fee0000000200 */
[----:B------:R-:W-:Y:S01]  /*3af0*/  HMMA.16816.F32 R44, R16, R6, R44 ;  /* 0x00000006102c723c */ /* 0x000fe2000000182c */
[----:B------:R-:W3:Y:S07]  /*3b00*/  LDSM.16.M88.4 R4, [R96+UR5+0xb000] ;  /* 0x00b000056004783b */ /* 0x000eee0008000200 */
[C---:B-1----:R-:W-:Y:S08]  /*3b10*/  HMMA.16816.F32 R40, R48.reuse, R12, R40 ;  /* 0x0000000c3028723c */ /* 0x042ff00000001828 */
[----:B------:R-:W-:Y:S01]  /*3b20*/  HMMA.16816.F32 R36, R48, R14, R36 ;  /* 0x0000000e3024723c */ /* 0x000fe20000001824 */
[----:B------:R-:W1:Y:S07]  /*3b30*/  LDSM.16.M88.4 R12, [R94+0xb000] ;  /* 0x00b000005e0c783b */ /* 0x000e6e0000000200 */
[----:B------:R-:W-:Y:S08]  /*3b40*/  HMMA.16816.F32 R76, R52, R24, R76 ;  /* 0x00000018344c723c */ /* 0x000ff0000000184c */
[----:B--2---:R-:W-:Y:S08]  /*3b50*/  HMMA.16816.F32 R40, R16, R8, R40 ;  /* 0x000000081028723c */ /* 0x004ff00000001828 */
[----:B------:R-:W-:Y:S01]  /*3b60*/  HMMA.16816.F32 R44, R52, R26, R44 ;  /* 0x0000001a342c723c */ /* 0x000fe2000000182c */
[----:B------:R-:W2:Y:S02]  /*3b70*/  LDSM.16.M88.4 R24, [R96+UR5+0xb800] ;  /* 0x00b800056018783b */ /* 0x000ea40008000200 */
        /* <DEDUP_REMOVED lines=18> */
[----:B-1----:R-:W-:Y:S01]  /*3ca0*/  HMMA.16816.F32 R32, R48, R12, R32 ;  /* 0x0000000c3020723c */ /* 0x002fe20000001820 */
        /* <DEDUP_REMOVED lines=8> */
[----:B------:R-:W3:Y:S06]  /*3d30*/  MUFU.TANH R21, R21 ;  /* 0x0000001500157308 */ /* 0x000eec0000002400 */
[----:B--2---:R-:W-:Y:S02]  /*3d40*/  HMMA.16816.F32 R64, R28, R24, R64 ;  /* 0x000000181c40723c */ /* 0x004fe40000001840 */
[----:B------:R-:W-:Y:S01]  /*3d50*/  MUFU.TANH R20, R20 ;  /* 0x0000001400147308 */ /* 0x000fe20000002400 */
[----:B------:R-:W-:Y:S01]  /*3d60*/  FMUL.FTZ R24, R36, UR4 ;  /* 0x0000000424187c20 */ /* 0x000fe20008410000 */
[----:B-1----:R-:W1:Y:S01]  /*3d70*/  LDSM.16.M88.4 R12, [R95+0xb800] ;  /* 0x00b800005f0c783b */ /* 0x002e620000000200 */
[----:B------:R-:W-:Y:S01]  /*3d80*/  FMUL.FTZ R36, R38, UR4 ;  /* 0x0000000426247c20 */ /* 0x000fe20008410000 */
[----:B------:R-:W-:-:S02]  /*3d90*/  FMUL.FTZ R25, R37, UR4 ;  /* 0x0000000425197c20 */ /* 0x000fc40008410000 */
[----:B------:R-:W-:Y:S02]  /*3da0*/  HMMA.16816.F32 R72, R28, R26, R72 ;  /* 0x0000001a1c48723c */ /* 0x000fe40000001848 */
[----:B------:R-:W-:Y:S06]  /*3db0*/  MUFU.TANH R45, R45 ;  /* 0x0000002d002d7308 */ /* 0x000fec0000002400 */
[C---:B----4-:R-:W-:Y:S02]  /*3dc0*/  HMMA.16816.F32 R32, R16.reuse, R8, R32 ;  /* 0x000000081020723c */ /* 0x050fe40000001820 */
[----:B------:R-:W2:Y:S06]  /*3dd0*/  MUFU.TANH R40, R40 ;  /* 0x0000002800287308 */ /* 0x000eac0000002400 */
[----:B------:R-:W-:Y:S01]  /*3de0*/  HMMA.16816.F32 R60, R16, R10, R60 ;  /* 0x0000000a103c723c */ /* 0x000fe2000000183c */
[----:B------:R-:W4:Y:S01]  /*3df0*/  LDSM.16.M88.4 R8, [R93+0xb800] ;  /* 0x00b800005d08783b */ /* 0x000f220000000200 */
[----:B------:R-:W-:Y:S01]  /*3e00*/  MUFU.TANH R22, R22 ;  /* 0x0000001600167308 */ /* 0x000fe20000002400 */
[----:B------:R-:W-:-:S05]  /*3e10*/  DEPBAR.LE SB0, 0x0 ;  /* 0x000080000000791a */ /* 0x000fca0000000000 */
[C---:B-----5:R-:W-:Y:S01]  /*3e20*/  HMMA.16816.F32 R64, R48.reuse, R4, R64 ;  /* 0x000000043040723c */ /* 0x060fe20000001840 */
[----:B------:R-:W-:Y:S02]  /*3e30*/  IMAD.SHL.U32 R5, R193, 0x2, RZ ;  /* 0x00000002c1057824 */ /* 0x000fe400078e00ff */
[----:B------:R-:W-:Y:S01]  /*3e40*/  FMUL.FTZ R4, R39, UR4 ;  /* 0x0000000427047c20 */ /* 0x000fe20008410000 */
[----:B------:R-:W5:Y:S02]  /*3e50*/  MUFU.TANH R41, R41 ;  /* 0x0000002900297308 */ /* 0x000f640000002400 */
[----:B------:R-:W-:Y:S02]  /*3e60*/  LOP3.LUT R5, R5, 0x6, RZ, 0xc0, !PT ;  /* 0x0000000605057812 */ /* 0x000fe400078ec0ff */
[----:B------:R-:W-:Y:S03]  /*3e70*/  HMMA.16816.F32 R72, R48, R6, R72 ;  /* 0x000000063048723c */ /* 0x000fe60000001848 */
[----:B------:R-:W-:Y:S01]  /*3e80*/  IMAD R92, R92, 0x40, R5 ;  /* 0x000000405c5c7824 */ /* 0x000fe200078e0205 */
[----:B------:R-:W5:Y:S03]  /*3e90*/  MUFU.TANH R4, R4 ;  /* 0x0000000400047308 */ /* 0x000f660000002400 */
[C---:B------:R-:W-:Y:S01]  /*3ea0*/  VIADD R6, R92.reuse, 0x1 ;  /* 0x000000015c067836 */ /* 0x040fe20000000000 */
[----:B------:R-:W-:Y:S01]  /*3eb0*/  HMMA.16816.F32 R60, R52, R58, R60 ;  /* 0x0000003a343c723c */ /* 0x000fe2000000183c */
[----:B------:R-:W-:-:S03]  /*3ec0*/  ISETP.GE.AND P6, PT, R92, R97, PT ;  /* 0x000000615c00720c */ /* 0x000fc60003fc6270 */
[-C--:B------:R-:W-:Y:S01]  /*3ed0*/  ISETP.GE.AND P1, PT, R6, R97.reuse, PT ;  /* 0x000000610600720c */ /* 0x080fe20003f26270 */
[----:B------:R-:W-:Y:S01]  /*3ee0*/  MUFU.TANH R24, R24 ;  /* 0x0000001800187308 */ /* 0x000fe20000002400 */
[C---:B------:R-:W-:Y:S02]  /*3ef0*/  IADD3 R6, PT, PT, R92.reuse, 0x10, RZ ;  /* 0x000000105c067810 */ /* 0x040fe40007ffe0ff */
[----:B-1----:R-:W-:Y:S01]  /*3f00*/  HMMA.16816.F32 R64, R16, R12, R64 ;  /* 0x0000000c1040723c */ /* 0x002fe20000001840 */
[----:B------:R-:W-:Y:S01]  /*3f10*/  VIADD R12, R92, 0x8 ;  /* 0x000000085c0c7836 */ /* 0x000fe20000000000 */
[----:B------:R-:W-:Y:S01]  /*3f20*/  ISETP.GE.AND P3, PT, R6, R97, PT ;  /* 0x000000610600720c */ /* 0x000fe20003f66270 */
[----:B------:R-:W-:Y:S01]  /*3f30*/  VIADD R6, R92, 0x11 ;  /* 0x000000115c067836 */ /* 0x000fe20000000000 */
[----:B---3--:R-:W-:Y:S01]  /*3f40*/  FSEL R5, R70, -INF , !P6 ;  /* 0xff80000046057808 */ /* 0x008fe20007000000 */
[----:B------:R-:W-:Y:S01]  /*3f50*/  MUFU.TANH R36, R36 ;  /* 0x0000002400247308 */ /* 0x000fe20000002400 */
[----:B------:R-:W-:-:S02]  /*3f60*/  FSEL R68, R68, -INF , !P6 ;  /* 0xff80000044447808 */ /* 0x000fc40007000000 */
[----:B------:R-:W-:Y:S01]  /*3f70*/  HMMA.16816.F32 R72, R16, R14, R72 ;  /* 0x0000000e1048723c */ /* 0x000fe20000001848 */
[-C--:B------:R-:W-:Y:S01]  /*3f80*/  ISETP.GE.AND P6, PT, R6, R97.reuse, PT ;  /* 0x000000610600720c */ /* 0x080fe20003fc6270 */
[----:B------:R-:W-:Y:S01]  /*3f90*/  VIADD R16, R92, 0x30 ;  /* 0x000000305c107836 */ /* 0x000fe20000000000 */
[----:B------:R-:W-:Y:S01]  /*3fa0*/  FSEL R71, R71, -INF , !P1 ;  /* 0xff80000047477808 */ /* 0x000fe20004800000 */
[----:B------:R-:W-:Y:S01]  /*3fb0*/  FMUL.FTZ R60, R60, UR4 ;  /* 0x000000043c3c7c20 */ /* 0x000fe20008410000 */
[----:B------:R-:W-:Y:S01]  /*3fc0*/  FSEL R6, R69, -INF , !P1 ;  /* 0xff80000045067808 */ /* 0x000fe20004800000 */
[----:B------:R-:W-:Y:S01]  /*3fd0*/  FMUL.FTZ R62, R62, UR4 ;  /* 0x000000043e3e7c20 */ /* 0x000fe20008410000 */
[----:B------:R-:W-:Y:S01]  /*3fe0*/  ISETP.GE.AND P5, PT, R12, R97, PT ;  /* 0x000000610c00720c */ /* 0x000fe20003fa6270 */
[----:B------:R-:W-:Y:S01]  /*3ff0*/  HMMA.16816.F32 R32, R52, R56, R32 ;  /* 0x000000383420723c */ /* 0x000fe20000001820 */
[----:B------:R-:W-:Y:S01]  /*4000*/  MUFU.TANH R174, R60 ;  /* 0x0000003c00ae7308 */ /* 0x000fe20000002400 */
[----:B------:R-:W-:Y:S01]  /*4010*/  FMUL.FTZ R61, R61, UR4 ;  /* 0x000000043d3d7c20 */ /* 0x000fe20008410000 */
[----:B------:R-:W-:Y:S01]  /*4020*/  FSEL R21, R21, -INF , !P5 ;  /* 0xff80000015157808 */ /* 0x000fe20006800000 */
[----:B------:R-:W-:Y:S01]  /*4030*/  FMUL.FTZ R63, R63, UR4 ;  /* 0x000000043f3f7c20 */ /* 0x000fe20008410000 */
[----:B------:R-:W-:-:S02]  /*4040*/  FSEL R44, R44, -INF , !P5 ;  /* 0xff8000002c2c7808 */ /* 0x000fc40006800000 */
[----:B--2---:R-:W-:Y:S01]  /*4050*/  FSEL R15, R40, -INF , !P3 ;  /* 0xff800000280f7808 */ /* 0x004fe20005800000 */
[C---:B----4-:R-:W-:Y:S01]  /*4060*/  HMMA.16816.F32 R64, R52.reuse, R8, R64 ;  /* 0x000000083440723c */ /* 0x050fe20000001840 */
[----:B------:R-:W-:Y:S01]  /*4070*/  VIADD R8, R92, 0x9 ;  /* 0x000000095c087836 */ /* 0x000fe20000000000 */
[----:B------:R-:W1:Y:S01]  /*4080*/  MUFU.TANH R181, R62 ;  /* 0x0000003e00b57308 */ /* 0x000e620000002400 */
[----:B------:R-:W-:Y:S02]  /*4090*/  FSEL R14, R23, -INF , !P3 ;  /* 0xff800000170e7808 */ /* 0x000fe40005800000 */
[----:B-----5:R-:W-:Y:S02]  /*40a0*/  FSEL R13, R41, -INF , !P6 ;  /* 0xff800000290d7808 */ /* 0x020fe40007000000 */
[-C--:B------:R-:W-:Y:S01]  /*40b0*/  ISETP.GE.AND P4, PT, R8, R97.reuse, PT ;  /* 0x000000610800720c */ /* 0x080fe20003f86270 */
[----:B------:R-:W-:Y:S01]  /*40c0*/  VIADD R8, R92, 0x18 ;  /* 0x000000185c087836 */ /* 0x000fe20000000000 */
[----:B------:R-:W-:Y:S01]  /*40d0*/  HMMA.16816.F32 R72, R52, R10, R72 ;  /* 0x0000000a3448723c */ /* 0x000fe20000001848 */
[----:B------:R-:W-:Y:S01]  /*40e0*/  MUFU.TANH R25, R25 ;  /* 0x0000001900197308 */ /* 0x000fe20000002400 */
[----:B------:R-:W-:Y:S01]  /*40f0*/  FMUL.FTZ R32, R32, UR4 ;  /* 0x0000000420207c20 */ /* 0x000fe20008410000 */
[----:B------:R-:W-:Y:S01]  /*4100*/  FMUL.FTZ R34, R34, UR4 ;  /* 0x0000000422227c20 */ /* 0x000fe20008410000 */
[-C--:B------:R-:W-:Y:S01]  /*4110*/  ISETP.GE.AND P1, PT, R8, R97.reuse, PT ;  /* 0x000000610800720c */ /* 0x080fe20003f26270 */
[----:B------:R-:W-:Y:S01]  /*4120*/  VIADD R8, R92, 0x19 ;  /* 0x000000195c087836 */ /* 0x000fe20000000000 */
[----:B------:R-:W-:Y:S01]  /*4130*/  FSEL R45, R45, -INF , !P4 ;  /* 0xff8000002d2d7808 */ /* 0x000fe20006000000 */
[----:B------:R-:W-:Y:S01]  /*4140*/  FMUL.FTZ R33, R33, UR4 ;  /* 0x0000000421217c20 */ /* 0x000fe20008410000 */
[----:B------:R-:W-:Y:S01]  /*4150*/  FSEL R20, R20, -INF , !P4 ;  /* 0xff80000014147808 */ /* 0x000fe20006000000 */
[----:B------:R-:W-:Y:S01]  /*4160*/  MUFU.TANH R184, R32 ;  /* 0x0000002000b87308 */ /* 0x000fe20000002400 */
[----:B------:R-:W-:Y:S01]  /*4170*/  ISETP.GE.AND P5, PT, R8, R97, PT ;  /* 0x000000610800720c */ /* 0x000fe20003fa6270 */
[----:B------:R-:W-:-:S02]  /*4180*/  VIADD R8, R92, 0x20 ;  /* 0x000000205c087836 */ /* 0x000fc40000000000 */
[----:B------:R-:W-:Y:S01]  /*4190*/  FMUL.FTZ R35, R35, UR4 ;  /* 0x0000000423237c20 */ /* 0x000fe20008410000 */
[----:B------:R-:W-:Y:S01]  /*41a0*/  FMUL.FTZ R64, R64, UR4 ;  /* 0x0000000440407c20 */ /* 0x000fe20008410000 */
[----:B------:R-:W-:Y:S01]  /*41b0*/  FMUL.FTZ R65, R65, UR4 ;  /* 0x0000000441417c20 */ /* 0x000fe20008410000 */
[----:B------:R-:W-:Y:S01]  /*41c0*/  FMUL.FTZ R66, R66, UR4 ;  /* 0x0000000442427c20 */ /* 0x000fe20008410000 */
[-C--:B------:R-:W-:Y:S01]  /*41d0*/  ISETP.GE.AND P4, PT, R8, R97.reuse, PT ;  /* 0x000000610800720c */ /* 0x080fe20003f86270 */
[----:B------:R-:W-:Y:S01]  /*41e0*/  VIADD R8, R92, 0x21 ;  /* 0x000000215c087836 */ /* 0x000fe20000000000 */
[----:B------:R-:W2:Y:S01]  /*41f0*/  MUFU.TANH R185, R34 ;  /* 0x0000002200b97308 */ /* 0x000ea20000002400 */
[----:B------:R-:W-:Y:S01]  /*4200*/  FMUL.FTZ R67, R67, UR4 ;  /* 0x0000000443437c20 */ /* 0x000fe20008410000 */
[----:B------:R-:W-:Y:S01]  /*4210*/  FMUL.FTZ R72, R72, UR4 ;  /* 0x0000000448487c20 */ /* 0x000fe20008410000 */
[----:B------:R-:W-:Y:S01]  /*4220*/  FMUL.FTZ R74, R74, UR4 ;  /* 0x000000044a4a7c20 */ /* 0x000fe20008410000 */
[----:B------:R-:W-:Y:S01]  /*4230*/  ISETP.GE.AND P3, PT, R8, R97, PT ;  /* 0x000000610800720c */ /* 0x000fe20003f66270 */
[----:B------:R-:W-:-:S02]  /*4240*/  VIADD R8, R92, 0x28 ;  /* 0x000000285c087836 */ /* 0x000fc40000000000 */
[----:B------:R-:W-:Y:S01]  /*4250*/  FMUL.FTZ R75, R75, UR4 ;  /* 0x000000044b4b7c20 */ /* 0x000fe20008410000 */
[----:B------:R-:W-:Y:S01]  /*4260*/  FMUL.FTZ R73, R73, UR4 ;  /* 0x0000000449497c20 */ /* 0x000fe20008410000 */
[----:B------:R-:W-:Y:S01]  /*4270*/  MUFU.TANH R182, R33 ;  /* 0x0000002100b67308 */ /* 0x000fe20000002400 */
[----:B------:R-:W-:Y:S02]  /*4280*/  FSEL R12, R22, -INF , !P6 ;  /* 0xff800000160c7808 */ /* 0x000fe40007000000 */
[----:B------:R-:W-:Y:S02]  /*4290*/  ISETP.GE.AND P6, PT, R8, R97, PT ;  /* 0x000000610800720c */ /* 0x000fe40003fc6270 */
[----:B------:R-:W-:Y:S01]  /*42a0*/  FSEL R9, R4, -INF , !P5 ;  /* 0xff80000004097808 */ /* 0x000fe20006800000 */
[----:B------:R-:W-:Y:S01]  /*42b0*/  VIADD R4, R92, 0x31 ;  /* 0x000000315c047836 */ /* 0x000fe20000000000 */
[----:B-1----:R-:W-:Y:S01]  /*42c0*/  FSEL R181, R181, -INF , !P6 ;  /* 0xff800000b5b57808 */ /* 0x002fe20007000000 */
[----:B------:R-:W1:Y:S01]  /*42d0*/  MUFU.TANH R183, R35 ;  /* 0x0000002300b77308 */ /* 0x000e620000002400 */
[----:B------:R-:W-:-:S02]  /*42e0*/  FSEL R174, R174, -INF , !P6 ;  /* 0xff800000aeae7808 */ /* 0x000fc40007000000 */
[----:B------:R-:W-:Y:S02]  /*42f0*/  ISETP.GE.U32.AND P6, PT, R97, 0x41, PT ;  /* 0x000000416100780c */ /* 0x000fe40003fc6070 */
[----:B------:R-:W-:Y:S02]  /*4300*/  IADD3 R8, PT, PT, R92, 0x29, RZ ;  /* 0x000000295c087810 */ /* 0x000fe40007ffe0ff */
[----:B--2---:R-:W-:Y:S01]  /*4310*/  FSEL R185, R185, -INF , !P4 ;  /* 0xff800000b9b97808 */ /* 0x004fe20006000000 */
[----:B------:R-:W2:Y:S01]  /*4320*/  MUFU.TANH R172, R61 ;  /* 0x0000003d00ac7308 */ /* 0x000ea20000002400 */
[----:B------:R-:W-:Y:S02]  /*4330*/  FSEL R184, R184, -INF , !P4 ;  /* 0xff800000b8b87808 */ /* 0x000fe40006000000 */
[-C--:B------:R-:W-:Y:S01]  /*4340*/  ISETP.GE.AND P4, PT, R4, R97.reuse, PT ;  /* 0x000000610400720c */ /* 0x080fe20003f86270 */
[----:B------:R-:W-:Y:S01]  /*4350*/  VIADD R4, R92, 0x38 ;  /* 0x000000385c047836 */ /* 0x000fe20000000000 */
[----:B------:R-:W-:Y:S01]  /*4360*/  FSEL R11, R36, -INF , !P1 ;  /* 0xff800000240b7808 */ /* 0x000fe20004800000 */
[----:B------:R-:W-:Y:S01]  /*4370*/  VIADD R92, R92, 0x39 ;  /* 0x000000395c5c7836 */ /* 0x000fe20000000000 */
[----:B------:R-:W-:Y:S01]  /*4380*/  FSEL R10, R24, -INF , !P1 ;  /* 0xff800000180a7808 */ /* 0x000fe20004800000 */
[----:B------:R-:W3:Y:S01]  /*4390*/  MUFU.TANH R179, R63 ;  /* 0x0000003f00b37308 */ /* 0x000ee20000002400 */
[----:B------:R-:W-:-:S02]  /*43a0*/  ISETP.GE.AND P1, PT, R8, R97, PT ;  /* 0x000000610800720c */ /* 0x000fc40003f26270 */
[----:B------:R-:W-:Y:S02]  /*43b0*/  FSEL R8, R25, -INF , !P5 ;  /* 0xff80000019087808 */ /* 0x000fe40006800000 */
[----:B-1----:R-:W-:Y:S02]  /*43c0*/  FSEL R183, R183, -INF , !P3 ;  /* 0xff800000b7b77808 */ /* 0x002fe40005800000 */
[----:B------:R-:W-:Y:S01]  /*43d0*/  FSEL R182, R182, -INF , !P3 ;  /* 0xff800000b6b67808 */ /* 0x000fe20005800000 */
[----:B------:R-:W1:Y:S01]  /*43e0*/  MUFU.TANH R180, R64 ;  /* 0x0000004000b47308 */ /* 0x000e620000002400 */
[-C--:B------:R-:W-:Y:S02]  /*43f0*/  ISETP.GE.AND P5, PT, R16, R97.reuse, PT ;  /* 0x000000611000720c */ /* 0x080fe40003fa6270 */
[----:B--2---:R-:W-:Y:S02]  /*4400*/  FSEL R172, R172, -INF , !P1 ;  /* 0xff800000acac7808 */ /* 0x004fe40004800000 */
[----:B------:R-:W-:-:S03]  /*4410*/  ISETP.GE.AND P3, PT, R4, R97, PT ;  /* 0x000000610400720c */ /* 0x000fc60003f66270 */
        /* <DEDUP_REMOVED lines=19> */
[----:B------:R-:W-:Y:S01]  /*4550*/  LEA.HI.SX32 R18, R0, 0xfffffffe, 0x1a ;  /* 0xfffffffe00127811 */ /* 0x000fe200078fd2ff */
[----:B------:R-:W1:Y:S01]  /*4560*/  LDCU UR4, c[0x0][0x440] ;  /* 0x00008800ff0477ac */ /* 0x000e620008000800 */
[----:B------:R-:W-:Y:S03]  /*4570*/  BSSY.RECONVERGENT B0, `(.L_x_1145) ;  /* 0x0000053000007945 */ /* 0x000fe60003800200 */
[-C--:B------:R-:W-:Y:S02]  /*4580*/  IMAD R3, R3, R18.reuse, RZ ;  /* 0x0000001203037224 */ /* 0x080fe400078e02ff */
[----:B------:R-:W-:-:S04]  /*4590*/  IMAD.WIDE.U32 R18, R89, R18, RZ ;  /* 0x0000001259127225 */ /* 0x000fc800078e00ff */
[----:B------:R-:W-:Y:S01]  /*45a0*/  IMAD.IADD R3, R19, 0x1, R3 ;  /* 0x0000000113037824 */ /* 0x000fe200078e0203 */
[CC--:B------:R-:W-:Y:S02]  /*45b0*/  LEA R16, P3, R18.reuse, R205.reuse, 0x1 ;  /* 0x000000cd12107211 */ /* 0x0c0fe400078608ff */
[C---:B------:R-:W-:Y:S02]  /*45c0*/  IADD3 R4, P1, PT, R91.reuse, R18, RZ ;  /* 0x000000125b047210 */ /* 0x040fe40007f3e0ff */
[--C-:B------:R-:W-:Y:S02]  /*45d0*/  LEA.HI.X R17, R18, R204, R3.reuse, 0x1, P3 ;  /* 0x000000cc12117211 */ /* 0x100fe400018f0c03 */
[-C--:B------:R-:W-:Y:S01]  /*45e0*/  IADD3 R91, P3, PT, R91, R4.reuse, RZ ;  /* 0x000000045b5b7210 */ /* 0x080fe20007f7e0ff */
[----:B------:R-:W-:Y:S01]  /*45f0*/  IMAD.X R3, R90, 0x1, R3, P1 ;  /* 0x000000015a037824 */ /* 0x000fe200008e0603 */
[----:B------:R-:W-:Y:S02]  /*4600*/  LEA R18, P5, R4, R205, 0x1 ;  /* 0x000000cd04127211 */ /* 0x000fe400078a08ff */
[----:B------:R-:W-:Y:S01]  /*4610*/  LEA R7, P1, R84, R4, 0x5 ;  /* 0x0000000454077211 */ /* 0x000fe200078228ff */
[----:B------:R-:W-:Y:S01]  /*4620*/  IMAD.X R90, R90, 0x1, R3, P3 ;  /* 0x000000015a5a7824 */ /* 0x000fe200018e0603 */
[----:B-1----:R-:W-:-:S02]  /*4630*/  ISETP.GE.AND P4, PT, R192, UR4, PT ;  /* 0x00000004c0007c0c */ /* 0x002fc4000bf86270 */
        /* <DEDUP_REMOVED lines=69> */
.L_x_1146:
[----:B------:R3:W-:Y:S02]  /*4a90*/  STS.128 [R210+0xb800], RZ ;  /* 0x00b800ffd2007388 */ /* 0x0007e40000000c00 */
.L_x_1147:
[----:B------:R-:W-:Y:S05]  /*4aa0*/  BSYNC.RECONVERGENT B0 ;  /* 0x0000000000007941 */ /* 0x000fea0003800200 */
.L_x_1145:
[----:B------:R-:W0:Y:S02]  /*4ab0*/  LDGDEPBAR ;  /* 0x00000000000079af */ /* 0x000e240000000000 */
.L_x_1144:
        /* <DEDUP_REMOVED lines=15> */
[----:B-1----:R-:W-:Y:S02]  /*4bb0*/  FMNMX.FTZ R16, R170, R3, !PT ;  /* 0x00000003aa107209 */ /* 0x002fe40007810000 */
[----:B------:R-:W-:Y:S02]  /*4bc0*/  FMNMX.FTZ R17, R165, R4, !PT ;  /* 0x00000004a5117209 */ /* 0x000fe40007810000 */
[----:B------:R-:W-:Y:S01]  /*4bd0*/  LOP3.LUT R168, R88, 0x200, R133, 0xf8, !PT ;  /* 0x0000020058a87812 */ /* 0x000fe200078ef885 */
[----:B------:R-:W1:Y:S03]  /*4be0*/  SHFL.BFLY PT, R7, R16, 0x2, 0x1f ;  /* 0x0c401f0010077f89 */ /* 0x000e6600000e0000 */
[----:B------:R-:W-:Y:S01]  /*4bf0*/  LEA R168, R168, UR5, 0x1 ;  /* 0x00000005a8a87c11 */ /* 0x000fe2000f8e08ff */
[----:B------:R-:W5:Y:S03]  /*4c00*/  SHFL.BFLY PT, R4, R17, 0x2, 0x1f ;  /* 0x0c401f0011047f89 */ /* 0x000f6600000e0000 */
        /* <DEDUP_REMOVED lines=9> */
[----:B-----5:R-:W-:-:S03]  /*4ca0*/  FMNMX.FTZ R4, R17, R4, !PT ;  /* 0x0000000411047209 */ /* 0x020fc60007810000 */
[----:B------:R-:W1:Y:S04]  /*4cb0*/  SHFL.BFLY PT, R132, R7, 0x1, 0x1f ;  /* 0x0c201f0007847f89 */ /* 0x000e6800000e0000 */
[----:B------:R-:W5:Y:S04]  /*4cc0*/  SHFL.BFLY PT, R3, R4, 0x1, 0x1f ;  /* 0x0c201f0004037f89 */ /* 0x000f6800000e0000 */
[----:B------:R-:W3:Y:S04]  /*4cd0*/  LDSM.16.MT88.4 R100, [R162+0xc000] ;  /* 0x00c00000a264783b */ /* 0x000ee80000004200 */
[----:B------:R-:W3:Y:S04]  /*4ce0*/  LDSM.16.MT88.4 R48, [R164+0xe000] ;  /* 0x00e00000a430783b */ /* 0x000ee80000004200 */
[----:B------:R-:W3:Y:S04]  /*4cf0*/  LDSM.16.MT88.4 R56, [R163+0xe000] ;  /* 0x00e00000a338783b */ /* 0x000ee80000004200 */
[----:B------:R-:W-:Y:S01]  /*4d00*/  LDSM.16.MT88.4 R72, [R168+0x10000] ;  /* 0x01000000a848783b */ /* 0x000fe20000004200 */
[----:B-1----:R-:W-:-:S03]  /*4d10*/  FMNMX.FTZ R132, R7, R132, !PT ;  /* 0x0000008407847209 */ /* 0x002fc60007810000 */
[----:B------:R-:W1:Y:S01]  /*4d20*/  LDSM.16.MT88.4 R64, [R162+0xe000] ;  /* 0x00e00000a240783b */ /* 0x000e620000004200 */
[----:B-----5:R-:W-:Y:S01]  /*4d30*/  FMNMX.FTZ R3, R4, R3, !PT ;  /* 0x0000000304037209 */ /* 0x020fe20007810000 */
[C---:B----4-:R-:W-:Y:S01]  /*4d40*/  FMUL.FTZ R175, R132.reuse, UR4 ;  /* 0x0000000484af7c20 */ /* 0x050fe20008410000 */
[----:B------:R-:W-:Y:S01]  /*4d50*/  FSETP.NEU.FTZ.AND P1, PT, R132, -INF , PT ;  /* 0xff8000008400780b */ /* 0x000fe20003f3d000 */
[----:B------:R-:W4:Y:S02]  /*4d60*/  LDSM.16.MT88.4 R88, [R163+0x10000] ;  /* 0x01000000a358783b */ /* 0x000f240000004200 */
        /* <DEDUP_REMOVED lines=30> */
[----:B------:R-:W5:Y:S01]  /*4f50*/  LDSM.16.MT88.4 R8, [R164+0x10800] ;  /* 0x01080000a408783b */ /* 0x000f620000004200 */
        /* <DEDUP_REMOVED lines=9> */
[----:B------:R-:W-:Y:S01]  /*4ff0*/  FFMA.FTZ R219, R170, UR4, -R175 ;  /* 0x00000004aadb7c23 */ /* 0x000fe200080108af */
[----:B---3--:R-:W-:Y:S01]  /*5000*/  F2FP.F16.F32.PACK_AB R98, R156, R157 ;  /* 0x0000009d9c62723e */ /* 0x008fe200000000ff */
[----:B------:R-:W3:Y:S01]  /*5010*/  LDSM.16.MT88.4 R136, [R162+0xc800] ;  /* 0x00c80000a288783b */ /* 0x000ee20000004200 */
[----:B------:R-:W4:Y:S01]  /*5020*/  MUFU.EX2 R154, R154 ;  /* 0x0000009a009a7308 */ /* 0x000f220000000800 */
[--C-:B------:R-:W-:Y:S01]  /*5030*/  FFMA.FTZ R170, R171, UR4, -R166.reuse ;  /* 0x00000004abaa7c23 */ /* 0x100fe200080108a6 */
[----:B------:R-:W-:Y:S01]  /*5040*/  FFMA.FTZ R167, R167, UR4, -R166 ;  /* 0x00000004a7a77c23 */ /* 0x000fe200080108a6 */
[----:B------:R-:W3:Y:S01]  /*5050*/  LDSM.16.MT88.4 R32, [R164+0xe800] ;  /* 0x00e80000a420783b */ /* 0x000ee20000004200 */
[----:B------:R-:W-:Y:S01]  /*5060*/  MUFU.EX2 R153, R153 ;  /* 0x0000009900997308 */ /* 0x000fe20000000800 */
[----:B------:R-:W-:Y:S01]  /*5070*/  FADD.FTZ R160, R161, R160 ;  /* 0x000000a0a1a07221 */ /* 0x000fe20000010000 */
[----:B-1----:R-:W-:Y:S01]  /*5080*/  F2FP.F16.F32.PACK_AB R97, R158, R159 ;  /* 0x0000009f9e61723e */ /* 0x002fe200000000ff */
[----:B------:R-:W1:Y:S01]  /*5090*/  LDSM.16.MT88.4 R28, [R163+0xe800] ;  /* 0x00e80000a31c783b */ /* 0x000e620000004200 */
[----:B------:R-:W5:Y:S01]  /*50a0*/  MUFU.EX2 R152, R152 ;  /* 0x0000009800987308 */ /* 0x000f620000000800 */
[----:B------:R-:W-:Y:S01]  /*50b0*/  FADD.FTZ R158, R159, R158 ;  /* 0x0000009e9f9e7221 */ /* 0x000fe20000010000 */
[----:B------:R-:W-:Y:S01]  /*50c0*/  FADD.FTZ R157, R157, R160 ;  /* 0x000000a09d9d7221 */ /* 0x000fe20000010000 */
[----:B------:R-:W1:Y:S01]  /*50d0*/  LDSM.16.MT88.4 R24, [R162+0xe800] ;  /* 0x00e80000a218783b */ /* 0x000e620000004200 */
[----:B------:R-:W-:Y:S01]  /*50e0*/  MUFU.EX2 R149, R149 ;  /* 0x0000009500957308 */ /* 0x000fe20000000800 */
[----:B----4-:R-:W-:Y:S01]  /*50f0*/  F2FP.F16.F32.PACK_AB R99, R154, R155 ;  /* 0x0000009b9a63723e */ /* 0x010fe200000000ff */
[----:B------:R-:W-:-:S02]  /*5100*/  FADD.FTZ R155, R155, R158 ;  /* 0x0000009e9b9b7221 */ /* 0x000fc40000010000 */
[----:B------:R-:W-:Y:S01]  /*5110*/  MUFU.EX2 R148, R148 ;  /* 0x0000009400947308 */ /* 0x000fe20000000800 */
[----:B------:R-:W-:Y:S01]  /*5120*/  FADD.FTZ R156, R156, R157 ;  /* 0x0000009d9c9c7221 */ /* 0x000fe20000010000 */
[----:B------:R-:W-:Y:S02]  /*5130*/  FADD.FTZ R154, R154, R155 ;  /* 0x0000009b9a9a7221 */ /* 0x000fe40000010000 */
[----:B------:R-:W-:Y:S01]  /*5140*/  MUFU.EX2 R151, R151 ;  /* 0x0000009700977308 */ /* 0x000fe20000000800 */
[C---:B------:R-:W-:Y:S03]  /*5150*/  HMMA.16816.F32 R128, R96.reuse, R124, RZ ;  /* 0x0000007c6080723c */ /* 0x040fe600000018ff */
[----:B------:R-:W4:Y:S04]  /*5160*/  MUFU.EX2 R150, R150 ;  /* 0x0000009600967308 */ /* 0x000f280000000800 */
[----:B------:R-:W-:Y:S01]  /*5170*/  MUFU.EX2 R135, R135 ;  /* 0x0000008700877308 */ /* 0x000fe20000000800 */
[C---:B------:R-:W-:Y:S03]  /*5180*/  HMMA.16816.F32 R36, R96.reuse, R40, RZ ;  /* 0x000000286024723c */ /* 0x040fe600000018ff */
[----:B------:R-:W2:Y:S04]  /*5190*/  MUFU.EX2 R134, R134 ;  /* 0x0000008600867308 */ /* 0x000ea80000000800 */
        /* <DEDUP_REMOVED lines=35> */
[----:B--2---:R-:W-:Y:S01]  /*53d0*/  F2FP.F16.F32.PACK_AB R7, R134, R135 ;  /* 0x000000878607723e */ /* 0x004fe200000000ff */
        /* <DEDUP_REMOVED lines=147> */
[----:B------:R-:W1:Y:S01]  /*5d10*/  LDC.64 R200, c[0x0][0x3c0] ;  /* 0x0000f000ffc87b82 */ /* 0x000e620000000a00 */
[----:B------:R-:W2:Y:S01]  /*5d20*/  S2R R193, SR_TID.X ;  /* 0x0000000000c17919 */ /* 0x000ea20000002100 */
[----:B------:R-:W3:Y:S01]  /*5d30*/  LDCU UR10, c[0x0][0x440] ;  /* 0x00008800ff0a77ac */ /* 0x000ee20008000800 */
[----:B------:R-:W-:Y:S01]  /*5d40*/  LOP3.LUT R190, R2, 0x8, R5, 0x78, !PT ;  /* 0x0000000802be7812 */ /* 0x000fe200078e7805 */
[----:B------:R-:W-:Y:S01]  /*5d50*/  IMAD.MOV.U32 R189, RZ, RZ, 0x20 ;  /* 0x00000020ffbd7424 */ /* 0x000fe200078e00ff */
[----:B------:R-:W-:Y:S01]  /*5d60*/  LEA.HI.SX32 R209, R0, 0xfffffffe, 0x1a ;  /* 0xfffffffe00d17811 */ /* 0x000fe200078fd2ff */
[----:B------:R-:W-:Y:S01]  /*5d70*/  IMAD.MOV.U32 R0, RZ, RZ, R3 ;  /* 0x000000ffff007224 */ /* 0x000fe200078e0003 */
[----:B------:R-:W-:Y:S01]  /*5d80*/  LOP3.LUT R190, R190, 0x200, R133, 0xf8, !PT ;  /* 0x00000200bebe7812 */ /* 0x000fe200078ef885 */
[----:B------:R-:W4:Y:S01]  /*5d90*/  S2UR UR7, SR_CgaCtaId ;  /* 0x00000000000779c3 */ /* 0x000f220000008800 */
[----:B------:R-:W-:Y:S01]  /*5da0*/  SEL R189, R189, 0xffffffe0, !P2 ;  /* 0xffffffe0bdbd7807 */ /* 0x000fe20005000000 */
[----:B------:R-:W-:Y:S01]  /*5db0*/  IMAD.MOV.U32 R137, RZ, RZ, R132 ;  /* 0x000000ffff897224 */ /* 0x000fe200078e0084 */
[----:B------:R-:W-:Y:S01]  /*5dc0*/  LEA R190, R190, UR5, 0x1 ;  /* 0x00000005bebe7c11 */ /* 0x000fe2000f8e08ff */
[----:B------:R-:W-:Y:S01]  /*5dd0*/  IMAD.MOV.U32 R188, RZ, RZ, 0x40 ;  /* 0x00000040ffbc7424 */ /* 0x000fe200078e00ff */
[----:B------:R-:W-:Y:S01]  /*5de0*/  UMOV UR8, 0x400 ;  /* 0x0000040000087882 */ /* 0x000fe20000000000 */
[----:B------:R-:W1:Y:S02]  /*5df0*/  LDCU UR9, c[0x0][0x440] ;  /* 0x00008800ff0977ac */ /* 0x000e640008000800 */
[----:B------:R-:W-:-:S02]  /*5e00*/  IMAD.IADD R189, R189, 0x1, R190 ;  /* 0x00000001bdbd7824 */ /* 0x000fc400078e02be */
[----:B------:R-:W-:Y:S01]  /*5e10*/  VIADD R216, R190, 0xc000 ;  /* 0x0000c000bed87836 */ /* 0x000fe20000000000 */
[----:B------:R-:W1:Y:S01]  /*5e20*/  LDCU UR6, c[0x0][0x50c] ;  /* 0x0000a180ff0677ac */ /* 0x000e620008000800 */
[----:B---3--:R-:W-:Y:S01]  /*5e30*/  ISETP.GE.AND P1, PT, R192, UR10, PT ;  /* 0x0000000ac0007c0c */ /* 0x008fe2000bf26270 */
[----:B------:R-:W-:Y:S01]  /*5e40*/  VIADD R215, R190, 0xc040 ;  /* 0x0000c040bed77836 */ /* 0x000fe20000000000 */
[----:B------:R-:W3:Y:S01]  /*5e50*/  LDCU UR4, c[0x0][0x45c] ;  /* 0x00008b80ff0477ac */ /* 0x000ee20008000800 */
[C---:B-1----:R-:W-:Y:S01]  /*5e60*/  SHF.L.U64.HI R206, R200.reuse, 0x4, R201 ;  /* 0x00000004c8ce7819 */ /* 0x042fe200000102c9 */
[----:B------:R-:W-:Y:S01]  /*5e70*/  IMAD.SHL.U32 R207, R200, 0x10, RZ ;  /* 0x00000010c8cf7824 */ /* 0x000fe200078e00ff */
[----:B----4-:R-:W-:Y:S01]  /*5e80*/  ULEA UR7, UR7, UR8, 0x18 ;  /* 0x0000000807077291 */ /* 0x010fe2000f8ec0ff */
[C---:B--2---:R-:W-:Y:S01]  /*5e90*/  IMAD.SHL.U32 R187, R193.reuse, 0x40, RZ ;  /* 0x00000040c1bb7824 */ /* 0x044fe200078e00ff */
[C---:B------:R-:W-:Y:S01]  /*5ea0*/  LOP3.LUT P0, RZ, R193.reuse, 0x2, RZ, 0xc0, !PT ;  /* 0x00000002c1ff7812 */ /* 0x040fe2000780c0ff */
[C---:B------:R-:W-:Y:S01]  /*5eb0*/  IMAD.SHL.U32 R211, R193.reuse, 0x20, RZ ;  /* 0x00000020c1d37824 */ /* 0x040fe200078e00ff */
[----:B------:R-:W-:-:S02]  /*5ec0*/  LOP3.LUT R186, R193, 0x8, RZ, 0xc0, !PT ;  /* 0x00000008c1ba7812 */ /* 0x000fc400078ec0ff */
[----:B------:R-:W-:Y:S02]  /*5ed0*/  LOP3.LUT R185, R187, 0x400, RZ, 0xc0, !PT ;  /* 0x00000400bbb97812 */ /* 0x000fe400078ec0ff */
[----:B------:R-:W-:Y:S01]  /*5ee0*/  SEL R184, R191, 0xffffffe0, !P0 ;  /* 0xffffffe0bfb87807 */ /* 0x000fe20004000000 */
[----:B---3--:R-:W-:Y:S06]  /*5ef0*/  BRA `(.L_x_1149) ;  /* 0x0000000400487947 */ /* 0x008fec0003800000 */
.L_x_1151:
[----:B------:R-:W1:Y:S01]  /*5f00*/  LDC.64 R2, c[0x0][0x3b8] ;  /* 0x0000ee00ff027b82 */ /* 0x000e620000000a00 */
[----:B------:R-:W-:Y:S04]  /*5f10*/  VIADD R9, R209, 0xffffffff ;  /* 0xffffffffd1097836 */ /* 0x000fe80000000000 */
        /* <DEDUP_REMOVED lines=14> */
[-C--:B------:R-:W-:Y:S02]  /*6000*/  LEA R10, P5, R2, R9.reuse, 0x5 ;  /* 0x00000009020a7211 */ /* 0x080fe400078a28ff */
[----:B------:R-:W-:Y:S01]  /*6010*/  IADD3 R4, P4, PT, R4, R9, RZ ;  /* 0x0000000904047210 */ /* 0x000fe20007f9e0ff */
[----:B------:R-:W-:Y:S01]  /*6020*/  @!PT LDS RZ, [RZ] ;  /* 0x00000000fffff984 */ /* 0x000fe20000000800 */
[----:B------:R-:W-:Y:S01]  /*6030*/  @!PT LDS RZ, [RZ] ;  /* 0x00000000fffff984 */ /* 0x000fe20000000800 */
[----:B------:R-:W-:Y:S01]  /*6040*/  @!PT LDS RZ, [RZ] ;  /* 0x00000000fffff984 */ /* 0x000fe20000000800 */
[----:B------:R1:W-:Y:S01]  /*6050*/  @!P3 LDGSTS.E.BYPASS.LTC128B.128 [R210+0x8000], desc[UR14][R12.64+0x80] ;  /* 0x080000800cd2bfae */ /* 0x0003e2000b981a0e */
[--C-:B------:R-:W-:Y:S02]  /*6060*/  LEA.HI.X R9, R9, R204, R6.reuse, 0x1, P6 ;  /* 0x000000cc09097211 */ /* 0x100fe400030f0c06 */
[----:B------:R-:W-:Y:S01]  /*6070*/  LEA.HI.X R3, R2, R6, R3, 0x5, P5 ;  /* 0x0000000602037211 */ /* 0x000fe200028f2c03 */
[----:B------:R1:W-:Y:S01]  /*6080*/  @P3 STS.128 [R210+0x8000], RZ ;  /* 0x008000ffd2003388 */ /* 0x0003e20000000c00 */
[-C--:B------:R-:W-:Y:S01]  /*6090*/  LEA R14, P5, R4, R205.reuse, 0x1 ;  /* 0x000000cd040e7211 */ /* 0x080fe200078a08ff */
[----:B------:R-:W-:Y:S01]  /*60a0*/  IMAD.X R5, R5, 0x1, R6, P4 ;  /* 0x0000000105057824 */ /* 0x000fe200020e0606 */
[----:B------:R-:W-:Y:S01]  /*60b0*/  LEA R2, P4, R10, R205, 0x1 ;  /* 0x000000cd0a027211 */ /* 0x000fe200078808ff */
[----:B------:R-:W-:Y:S01]  /*60c0*/  @!PT LDS RZ, [RZ] ;  /* 0x00000000fffff984 */ /* 0x000fe20000000800 */
[----:B------:R-:W-:Y:S01]  /*60d0*/  @!PT LDS RZ, [RZ] ;  /* 0x00000000fffff984 */ /* 0x000fe20000000800 */
[----:B------:R-:W-:Y:S01]  /*60e0*/  @!PT LDS RZ, [RZ] ;  /* 0x00000000fffff984 */ /* 0x000fe20000000800 */
[----:B------:R1:W-:Y:S03]  /*60f0*/  @!P2 LDGSTS.E.BYPASS.LTC128B.128 [R210+0xa000], desc[UR14][R12.64+0x100] ;  /* 0x0a0001000cd2afae */ /* 0x0003e6000b981a0e */
        /* <DEDUP_REMOVED lines=50> */
.L_x_1149:
[----:B------:R-:W-:Y:S04]  /*6420*/  DEPBAR.LE SB0, 0x0 ;  /* 0x000080000000791a */ /* 0x000fe80000000000 */
[----:B------:R-:W-:Y:S01]  /*6430*/  BAR.SYNC.DEFER_BLOCKING 0x0 ;  /* 0x0000000000007b1d */ /* 0x000fe20000010000 */
[C---:B------:R-:W-:Y:S01]  /*6440*/  IMAD.WIDE.U32 R134, R209.reuse, R200, RZ ;  /* 0x000000c8d1867225 */ /* 0x040fe200078e00ff */
[C---:B------:R-:W-:Y:S02]  /*6450*/  LOP3.LUT R213, R192.reuse, 0x40, RZ, 0xfc, !PT ;  /* 0x00000040c0d57812 */ /* 0x040fe400078efcff */
[----:B------:R-:W-:Y:S01]  /*6460*/  LOP3.LUT R212, R192, 0x80, RZ, 0xfc, !PT ;  /* 0x00000080c0d47812 */ /* 0x000fe200078efcff */
[----:B------:R-:W-:Y:S01]  /*6470*/  IMAD R135, R209, R201, R135 ;  /* 0x000000c9d1877224 */ /* 0x000fe200078e0287 */
[C---:B------:R-:W-:Y:S01]  /*6480*/  LEA R222, P2, R134.reuse, R203, 0x7 ;  /* 0x000000cb86de7211 */ /* 0x040fe200078438ff */
[----:B------:R-:W-:Y:S01]  /*6490*/  IMAD.SHL.U32 R214, R193, 0x8, RZ ;  /* 0x00000008c1d67824 */ /* 0x000fe200078e00ff */
[----:B------:R-:W-:Y:S02]  /*64a0*/  ISETP.GE.AND P3, PT, R213, UR9, PT ;  /* 0x00000009d5007c0c */ /* 0x000fe4000bf66270 */
[--C-:B------:R-:W-:Y:S02]  /*64b0*/  LEA.HI.X R223, R134, R202, R135.reuse, 0x7, P2 ;  /* 0x000000ca86df7211 */ /* 0x100fe400010f3c87 */
[----:B------:R-:W-:Y:S02]  /*64c0*/  ISETP.GE.AND P2, PT, R212, UR9, PT ;  /* 0x00000009d4007c0c */ /* 0x000fe4000bf46270 */
[----:B------:R-:W-:Y:S02]  /*64d0*/  LEA R132, P0, R134, R207, 0x6 ;  /* 0x000000cf86847211 */ /* 0x000fe400078030ff */
[----:B------:R-:W-:Y:S02]  /*64e0*/  LOP3.LUT R194, R211, 0x7c00, RZ, 0xc0, !PT ;  /* 0x00007c00d3c27812 */ /* 0x000fe400078ec0ff */
[----:B------:R-:W-:Y:S02]  /*64f0*/  LEA R220, P4, R132, R203, 0x1 ;  /* 0x000000cb84dc7211 */ /* 0x000fe400078808ff */
[----:B------:R-:W-:Y:S02]  /*6500*/  LEA.HI.X R133, R134, R206, R135, 0x6, P0 ;  /* 0x000000ce86857211 */ /* 0x000fe400000f3487 */
[C---:B------:R-:W-:Y:S01]  /*6510*/  IADD3 R136, P0, PT, R132.reuse, R207, RZ ;  /* 0x000000cf84887210 */ /* 0x040fe20007f1e0ff */
[----:B------:R-:W-:Y:S01]  /*6520*/  @!PT LDS RZ, [RZ] ;  /* 0x00000000fffff984 */ /* 0x000fe20000000800 */
[----:B------:R-:W-:Y:S01]  /*6530*/  @!PT LDS RZ, [RZ] ;  /* 0x00000000fffff984 */ /* 0x000fe20000000800 */
[----:B------:R-:W-:Y:S01]  /*6540*/  @!PT LDS RZ, [RZ] ;  /* 0x00000000fffff984 */ /* 0x000fe20000000800 */
[----:B------:R-:W-:Y:S01]  /*6550*/  @!P1 LDGSTS.E.BYPASS.LTC128B.128 [R210+0xc000], desc[UR14][R222.64] ;  /* 0x0c000000ded29fae */ /* 0x000fe2000b981a0e */
[-C--:B------:R-:W-:Y:S01]  /*6560*/  LEA.HI.X R221, R132, R202.reuse, R133, 0x1, P4 ;  /* 0x000000ca84dd7211 */ /* 0x080fe200020f0c85 */
[----:B------:R-:W-:Y:S02]  /*6570*/  UMOV UR5, UR7 ;  /* 0x0000000700057c82 */ /* 0x000fe40008000000 */
[----:B------:R-:W-:Y:S01]  /*6580*/  IMAD.X R135, R133, 0x1, R206, P0 ;  /* 0x0000000185877824 */ /* 0x000fe200000e06ce */
[----:B------:R-:W-:Y:S01]  /*6590*/  @P1 STS.128 [R210+0xc000], RZ ;  /* 0x00c000ffd2001388 */ /* 0x000fe20000000c00 */
[----:B------:R-:W-:Y:S02]  /*65a0*/  ISETP.GE.AND P1, PT, R192, UR9, PT ;  /* 0x00000009c0007c0c */ /* 0x000fe4000bf26270 */
[----:B------:R-:W-:Y:S02]  /*65b0*/  LEA R134, P0, R136, R203, 0x1 ;  /* 0x000000cb88867211 */ /* 0x000fe400078008ff */
[----:B------:R-:W-:Y:S01]  /*65c0*/  @!PT LDS RZ, [RZ] ;  /* 0x00000000fffff984 */ /* 0x000fe20000000800 */
[----:B------:R-:W-:Y:S01]  /*65d0*/  @!PT LDS RZ, [RZ] ;  /* 0x00000000fffff984 */ /* 0x000fe20000000800 */
[----:B------:R-:W-:Y:S01]  /*65e0*/  @!PT LDS RZ, [RZ] ;  /* 0x00000000fffff984 */ /* 0x000fe20000000800 */
[----:B------:R-:W-:Y:S01]  /*65f0*/  @!P3 LDGSTS.E.BYPASS.LTC128B.128 [R210+0xe000], desc[UR14][R222.64+0x80] ;  /* 0x0e000080ded2bfae */ /* 0x000fe2000b981a0e */
[----:B------:R-:W-:Y:S02]  /*6600*/  LOP3.LUT R192, R214, 0x38, RZ, 0xc0, !PT ;  /* 0x00000038d6c07812 */ /* 0x000fe400078ec0ff */
[----:B------:R-:W-:Y:S02]  /*6610*/  LEA.HI.X R135, R136, R202, R135, 0x1, P0 ;  /* 0x000000ca88877211 */ /* 0x000fe400000f0c87 */
[----:B------:R-:W-:Y:S01]  /*6620*/  @P3 STS.128 [R210+0xe000], RZ ;  /* 0x00e000ffd2003388 */ /* 0x000fe20000000c00 */
[C---:B------:R-:W-:Y:S02]  /*6630*/  LEA R136, P0, R200.reuse, R132, 0x5 ;  /* 0x00000084c8887211 */ /* 0x040fe400078028ff */
[----:B------:R-:W-:Y:S02]  /*6640*/  SHF.R.U32.HI R195, RZ, 0x1, R193 ;  /* 0x00000001ffc37819 */ /* 0x000fe400000116c1 */
[----:B------:R-:W-:Y:S01]  /*6650*/  @!PT LDS RZ, [RZ] ;  /* 0x00000000fffff984 */ /* 0x000fe20000000800 */
[----:B------:R-:W-:Y:S01]  /*6660*/  @!PT LDS RZ, [RZ] ;  /* 0x00000000fffff984 */ /* 0x000fe20000000800 */
[----:B------:R-:W-:Y:S01]  /*6670*/  @!PT LDS RZ, [RZ] ;  /* 0x00000000fffff984 */ /* 0x000fe20000000800 */
[----:B------:R-:W-:Y:S01]  /*6680*/  @!P2 LDGSTS.E.BYPASS.LTC128B.128 [R210+0x10000], desc[UR14][R222.64+0x100] ;  /* 0x10000100ded2afae */ /* 0x000fe2000b981a0e */
[----:B------:R-:W-:Y:S02]  /*6690*/  LEA.HI.X R133, R200, R133, R201, 0x5, P0 ;  /* 0x00000085c8857211 */ /* 0x000fe400000f2cc9 */
[----:B------:R-:W-:Y:S02]  /*66a0*/  LEA R132, P0, R136, R203, 0x1 ;  /* 0x000000cb88847211 */ /* 0x000fe400078008ff */
[----:B------:R-:W-:Y:S01]  /*66b0*/  @P2 STS.128 [R210+0x10000], RZ ;  /* 0x010000ffd2002388 */ /* 0x000fe20000000c00 */
[----:B------:R-:W-:Y:S02]  /*66c0*/  LOP3.LUT R139, R192, 0x1c0, R187, 0xf8, !PT ;  /* 0x000001c0c08b7812 */ /* 0x000fe400078ef8bb */
        /* <DEDUP_REMOVED lines=8> */
[----:B------:R-:W-:Y:S02]  /*6750*/  LOP3.LUT P0, RZ, R193, 0x4, RZ, 0xc0, !PT ;  /* 0x00000004c1ff7812 */ /* 0x000fe4000780c0ff */
[----:B------:R-:W-:Y:S02]  /*6760*/  LOP3.LUT R3, R3, R139, R2, 0xf6, !PT ;  /* 0x0000008b03037212 */ /* 0x000fe400078ef602 */
[----:B------:R-:W-:Y:S01]  /*6770*/  @!PT LDS RZ, [RZ] ;  /* 0x00000000fffff984 */ /* 0x000fe20000000800 */
[----:B------:R-:W-:Y:S01]  /*6780*/  @!PT LDS RZ, [RZ] ;  /* 0x00000000fffff984 */ /* 0x000fe20000000800 */
[----:B------:R-:W-:Y:S01]  /*6790*/  @!PT LDS RZ, [RZ] ;  /* 0x00000000fffff984 */ /* 0x000fe20000000800 */
[----:B------:R-:W-:Y:S01]  /*67a0*/  @!P3 LDGSTS.E.BYPASS.LTC128B.128 [R210+0xe800], desc[UR14][R220.64+0x80] ;  /* 0x0e800080dcd2bfae */ /* 0x000fe2000b981a0e */
[----:B------:R-:W-:Y:S02]  /*67b0*/  LOP3.LUT R2, R139, R186, RZ, 0x3c, !PT ;  /* 0x000000ba8b027212 */ /* 0x000fe400078e3cff */
[----:B------:R-:W-:Y:S02]  /*67c0*/  LEA R199, R3, UR5, 0x1 ;  /* 0x0000000503c77c11 */ /* 0x000fe4000f8e08ff */
[----:B------:R-:W-:Y:S01]  /*67d0*/  @P3 STS.128 [R210+0xe800], RZ ;  /* 0x00e800ffd2003388 */ /* 0x000fe20000000c00 */
[----:B------:R-:W-:Y:S01]  /*67e0*/  ISETP.NE.AND P4, PT, R209, RZ, PT ;  /* 0x000000ffd100720c */ /* 0x000fe20003f85270 */
[----:B------:R-:W-:Y:S01]  /*67f0*/  IMAD R197, R2, 0x2, R185 ;  /* 0x0000000202c57824 */ /* 0x000fe200078e02b9 */
[----:B------:R-:W-:Y:S02]  /*6800*/  SEL R2, R188, 0xffffffc0, !P0 ;  /* 0xffffffc0bc027807 */ /* 0x000fe40004000000 */
[----:B------:R-:W-:Y:S01]  /*6810*/  @!PT LDS RZ, [RZ] ;  /* 0x00000000fffff984 */ /* 0x000fe20000000800 */
[----:B------:R-:W-:Y:S01]  /*6820*/  @!PT LDS RZ, [RZ] ;  /* 0x00000000fffff984 */ /* 0x000fe20000000800 */
[----:B------:R-:W-:Y:S01]  /*6830*/  @!PT LDS RZ, [RZ] ;  /* 0x00000000fffff984 */ /* 0x000fe20000000800 */
[----:B------:R-:W-:Y:S01]  /*6840*/  @!P2 LDGSTS.E.BYPASS.LTC128B.128 [R210+0x10800], desc[UR14][R220.64+0x100] ;  /* 0x10800100dcd2afae */ /* 0x000fe2000b981a0e */
[--C-:B------:R-:W-:Y:S02]  /*6850*/  IMAD.IADD R196, R184, 0x1, R199.reuse ;  /* 0x00000001b8c47824 */ /* 0x100fe400078e02c7 */
[----:B------:R-:W-:Y:S02]  /*6860*/  VIADD R3, R197, UR5 ;  /* 0x00000005c5037c36 */ /* 0x000fe40008000000 */
[----:B------:R-:W-:Y:S01]  /*6870*/  @P2 STS.128 [R210+0x10800], RZ ;  /* 0x010800ffd2002388 */ /* 0x000fe20000000c00 */
[----:B------:R-:W-:Y:S02]  /*6880*/  IMAD.IADD R139, R2, 0x1, R199 ;  /* 0x00000001028b7824 */ /* 0x000fe400078e02c7 */
[C---:B------:R-:W-:Y:S02]  /*6890*/  IMAD.IADD R138, R3.reuse, 0x1, R184 ;  /* 0x00000001038a7824 */ /* 0x040fe400078e02b8 */
        /* <DEDUP_REMOVED lines=42> */
[----:B------:R-:W5:Y:S01]  /*6b40*/  LDSM.16.M88.4 R172, [R138+0x7000] ;  /* 0x007000008aac783b */ /* 0x000f620000000200 */
[C---:B--2---:R-:W-:Y:S04]  /*6b50*/  HMMA.16816.F32 R4, R140.reuse, R144, RZ ;  /* 0x000000908c04723c */ /* 0x044fe800000018ff */
[----:B------:R-:W-:Y:S04]  /*6b60*/  LDSM.16.M88.4 R176, [R139] ;  /* 0x000000008bb0783b */ /* 0x000fe80000000200 */
[C---:B------:R-:W-:Y:S01]  /*6b70*/  HMMA.16816.F32 R8, R140.reuse, R146, RZ ;  /* 0x000000928c08723c */ /* 0x040fe200000018ff */
[----:B------:R-:W2:Y:S05]  /*6b80*/  LDSM.16.M88.4 R144, [R138+0x7800] ;  /* 0x007800008a90783b */ /* 0x000eaa0000000200 */
[----:B------:R-:W2:Y:S02]  /*6b90*/  LDSM.16.M88.4 R180, [R3+0x6000] ;  /* 0x0060000003b4783b */ /* 0x000ea40000000200 */
[C---:B---3--:R-:W-:Y:S03]  /*6ba0*/  HMMA.16816.F32 R12, R140.reuse, R148, RZ ;  /* 0x000000948c0c723c */ /* 0x048fe600000018ff */
[----:B-1----:R-:W-:Y:S05]  /*6bb0*/  LDSM.16.M88.4 R132, [R3+0x7800] ;  /* 0x007800000384783b */ /* 0x002fea0000000200 */
[C---:B------:R-:W-:Y:S01]  /*6bc0*/  HMMA.16816.F32 R16, R140.reuse, R150, RZ ;  /* 0x000000968c10723c */ /* 0x040fe200000018ff */
[----:B------:R-:W-:Y:S07]  /*6bd0*/  LDSM.16.M88.4 R148, [R3+0x7000] ;  /* 0x007000000394783b */ /* 0x000fee0000000200 */
[C---:B----4-:R-:W-:Y:S08]  /*6be0*/  HMMA.16816.F32 R20, R140.reuse, R152, RZ ;  /* 0x000000988c14723c */ /* 0x050ff000000018ff */
[C---:B------:R-:W-:Y:S01]  /*6bf0*/  HMMA.16816.F32 R24, R140.reuse, R154, RZ ;  /* 0x0000009a8c18723c */ /* 0x040fe200000018ff */
[----:B------:R-:W-:Y:S07]  /*6c00*/  LDSM.16.M88.4 R152, [R136] ;  /* 0x000000008898783b */ /* 0x000fee0000000200 */
[C---:B-----5:R-:W-:Y:S08]  /*6c10*/  HMMA.16816.F32 R28, R140.reuse, R156, RZ ;  /* 0x0000009c8c1c723c */ /* 0x060ff000000018ff */
[----:B------:R-:W-:Y:S01]  /*6c20*/  HMMA.16816.F32 R32, R140, R158, RZ ;  /* 0x0000009e8c20723c */ /* 0x000fe200000018ff */
[----:B------:R-:W1:Y:S05]  /*6c30*/  LDSM.16.M88.4 R140, [R3+0x6800] ;  /* 0x00680000038c783b */ /* 0x000e6a0000000200 */
[----:B------:R-:W3:Y:S02]  /*6c40*/  LDSM.16.M88.4 R156, [R2+0x6000] ;  /* 0x00600000029c783b */ /* 0x000ee40000000200 */
[C---:B------:R-:W-:Y:S08]  /*6c50*/  HMMA.16816.F32 R4, R160.reuse, R164, R4 ;  /* 0x000000a4a004723c */ /* 0x040ff00000001804 */
[C---:B------:R-:W-:Y:S01]  /*6c60*/  HMMA.16816.F32 R8, R160.reuse, R166, R8 ;  /* 0x000000a6a008723c */ /* 0x040fe20000001808 */
[----:B------:R-:W-:Y:S07]  /*6c70*/  LDSM.16.M88.4 R164, [R2+0x7800] ;  /* 0x0078000002a4783b */ /* 0x000fee0000000200 */
[C---:B------:R-:W-:Y:S08]  /*6c80*/  HMMA.16816.F32 R12, R160.reuse, R168, R12 ;  /* 0x000000a8a00c723c */ /* 0x040ff0000000180c */
[C---:B------:R-:W-:Y:S01]  /*6c90*/  HMMA.16816.F32 R16, R160.reuse, R170, R16 ;  /* 0x000000aaa010723c */ /* 0x040fe20000001810 */
[----:B------:R-:W-:Y:S07]  /*6ca0*/  LDSM.16.M88.4 R168, [R199+0x2000] ;  /* 0x00200000c7a8783b */ /* 0x000fee0000000200 */
[C---:B------:R-:W-:Y:S08]  /*6cb0*/  HMMA.16816.F32 R20, R160.reuse, R172, R20 ;  /* 0x000000aca014723c */ /* 0x040ff00000001814 */
[C---:B------:R-:W-:Y:S01]  /*6cc0*/  HMMA.16816.F32 R24, R160.reuse, R174, R24 ;  /* 0x000000aea018723c */ /* 0x040fe20000001818 */
[----:B------:R-:W-:Y:S07]  /*6cd0*/  LDSM.16.M88.4 R172, [R197+UR5+0x8000] ;  /* 0x00800005c5ac783b */ /* 0x000fee0008000200 */
[C---:B--2---:R-:W-:Y:S08]  /*6ce0*/  HMMA.16816.F32 R28, R160.reuse, R144, R28 ;  /* 0x00000090a01c723c */ /* 0x044ff0000000181c */
[----:B------:R-:W-:Y:S01]  /*6cf0*/  HMMA.16816.F32 R32, R160, R146, R32 ;  /* 0x00000092a020723c */ /* 0x000fe20000001820 */
[----:B------:R-:W2:Y:S05]  /*6d00*/  LDSM.16.M88.4 R144, [R2+0x6800] ;  /* 0x006800000290783b */ /* 0x000eaa0000000200 */
[----:B------:R-:W4:Y:S02]  /*6d10*/  LDSM.16.M88.4 R160, [R2+0x7000] ;  /* 0x0070000002a0783b */ /* 0x000f240000000200 */
[C---:B------:R-:W-:Y:S08]  /*6d20*/  HMMA.16816.F32 R4, R176.reuse, R180, R4 ;  /* 0x000000b4b004723c */ /* 0x040ff00000001804 */
        /* <DEDUP_REMOVED lines=10> */
[----:B------:R-:W1:Y:S05]  /*6dd0*/  LDSM.16.M88.4 R132, [R197+UR5+0x8800] ;  /* 0x00880005c584783b */ /* 0x000e6a0008000200 */
[----:B------:R-:W5:Y:S02]  /*6de0*/  LDSM.16.M88.4 R176, [R196+0x2000] ;  /* 0x00200000c4b0783b */ /* 0x000f640000000200 */
        /* <DEDUP_REMOVED lines=9> */
[C---:B------:R-:W-:Y:S08]  /*6e80*/  HMMA.16816.F32 R28, R152.reuse, R164, R28 ;  /* 0x000000a4981c723c */ /* 0x040ff0000000181c */
[----:B------:R-:W-:Y:S01]  /*6e90*/  HMMA.16816.F32 R32, R152, R166, R32 ;  /* 0x000000a69820723c */ /* 0x000fe20000001820 */
        /* <DEDUP_REMOVED lines=13> */
[----:B------:R-:W1:Y:S05]  /*6f70*/  LDSM.16.M88.4 R148, [R3+0x9800] ;  /* 0x009800000394783b */ /* 0x000e6a0000000200 */
[----:B------:R-:W1:Y:S02]  /*6f80*/  LDSM.16.M88.4 R168, [R136+0x2000] ;  /* 0x0020000088a8783b */ /* 0x000e640000000200 */
[C---:B-----5:R-:W-:Y:S08]  /*6f90*/  HMMA.16816.F32 R4, R176.reuse, R180, R4 ;  /* 0x000000b4b004723c */ /* 0x060ff00000001804 */
        /* <DEDUP_REMOVED lines=10> */
[----:B------:R-:W5:Y:S05]  /*7040*/  LDSM.16.M88.4 R156, [R2+0x9800] ;  /* 0x00980000029c783b */ /* 0x000f6a0000000200 */
[----:B------:R-:W-:Y:S02]  /*7050*/  LDSM.16.M88.4 R176, [R197+UR5+0xa000] ;  /* 0x00a00005c5b0783b */ /* 0x000fe40008000200 */
[C---:B----4-:R-:W-:Y:S08]  /*7060*/  HMMA.16816.F32 R4, R160.reuse, R164, R4 ;  /* 0x000000a4a004723c */ /* 0x050ff00000001804 */
[C---:B------:R-:W-:Y:S01]  /*7070*/  HMMA.16816.F32 R8, R160.reuse, R166, R8 ;  /* 0x000000a6a008723c */ /* 0x040fe20000001808 */
[----:B------:R-:W4:Y:S07]  /*7080*/  LDSM.16.M88.4 R164, [R199+0x4000] ;  /* 0x00400000c7a4783b */ /* 0x000f2e0000000200 */
        /* <DEDUP_REMOVED lines=8> */
[----:B------:R-:W1:Y:S05]  /*7110*/  LDSM.16.M88.4 R148, [R197+UR5+0xb800] ;  /* 0x00b80005c594783b */ /* 0x000e6a0008000200 */
[----:B------:R-:W-:Y:S02]  /*7120*/  LDSM.16.M88.4 R160, [R196+0x4000] ;  /* 0x00400000c4a0783b */ /* 0x000fe40000000200 */
        /* <DEDUP_REMOVED lines=11> */
[----:B------:R-:W5:Y:S05]  /*71e0*/  LDSM.16.M88.4 R156, [R138+0xb800] ;  /* 0x00b800008a9c783b */ /* 0x000f6a0000000200 */
[----:B------:R-:W-:Y:S02]  /*71f0*/  LDSM.16.M88.4 R168, [R139+0x4000] ;  /* 0x004000008ba8783b */ /* 0x000fe40000000200 */
[C---:B----4-:R-:W-:Y:S08]  /*7200*/  HMMA.16816.F32 R4, R164.reuse, R176, R4 ;  /* 0x000000b0a404723c */ /* 0x050ff00000001804 */
[C---:B------:R-:W-:Y:S01]  /*7210*/  HMMA.16816.F32 R8, R164.reuse, R178, R8 ;  /* 0x000000b2a408723c */ /* 0x040fe20000001808 */
[----:B------:R-:W4:Y:S07]  /*7220*/  LDSM.16.M88.4 R176, [R3+0xa000] ;  /* 0x00a0000003b0783b */ /* 0x000f2e0000000200 */
        /* <DEDUP_REMOVED lines=10> */
[C---:B------:R-:W-:Y:S08]  /*72d0*/  HMMA.16816.F32 R4, R160.reuse, R172, R4 ;  /* 0x000000aca004723c */ /* 0x040ff00000001804 */
[C---:B------:R-:W-:Y:S08]  /*72e0*/  HMMA.16816.F32 R8, R160.reuse, R174, R8 ;  /* 0x000000aea008723c */ /* 0x040ff00000001808 */
[C---:B--2---:R-:W-:Y:S08]  /*72f0*/  HMMA.16816.F32 R12, R160.reuse, R144, R12 ;  /* 0x00000090a00c723c */ /* 0x044ff0000000180c */
[C---:B------:R-:W-:Y:S08]  /*7300*/  HMMA.16816.F32 R16, R160.reuse, R146, R16 ;  /* 0x00000092a010723c */ /* 0x040ff00000001810 */
[C---:B---3--:R-:W-:Y:S08]  /*7310*/  HMMA.16816.F32 R20, R160.reuse, R152, R20 ;  /* 0x00000098a014723c */ /* 0x048ff00000001814 */
[C---:B------:R-:W-:Y:S08]  /*7320*/  HMMA.16816.F32 R24, R160.reuse, R154, R24 ;  /* 0x0000009aa018723c */ /* 0x040ff00000001818 */
[C---:B-----5:R-:W-:Y:S08]  /*7330*/  HMMA.16816.F32 R28, R160.reuse, R156, R28 ;  /* 0x0000009ca01c723c */ /* 0x060ff0000000181c */
[----:B------:R-:W-:Y:S08]  /*7340*/  HMMA.16816.F32 R32, R160, R158, R32 ;  /* 0x0000009ea020723c */ /* 0x000ff00000001820 */
[C---:B----4-:R-:W-:Y:S08]  /*7350*/  HMMA.16816.F32 R4, R168.reuse, R176, R4 ;  /* 0x000000b0a804723c */ /* 0x050ff00000001804 */
        /* <DEDUP_REMOVED lines=101> */
.L_x_1150:
[----:B-1----:R-:W1:Y:S01]  /*79b0*/  SHFL.BFLY PT, R3, R244, 0x2, 0x1f ;  /* 0x0c401f00f4037f89 */ /* 0x002e6200000e0000 */
        /* <DEDUP_REMOVED lines=381> */
.L_x_1148:
        /* <DEDUP_REMOVED lines=255> */
.L_x_1152:
        /* <DEDUP_REMOVED lines=52> */
.L_x_1154:
[----:B------:R-:W-:Y:S05]  /*a4c0*/  BSYNC.RECONVERGENT B0 ;  /* 0x0000000000007941 */ /* 0x000fea0003800200 */
.L_x_1153:
[----:B------:R-:W3:Y:S01]  /*a4d0*/  LDCU.64 UR4, c[0x0][0x410] ;  /* 0x00008200ff0477ac */ /* 0x000ee20008000a00 */
[----:B------:R-:W-:Y:S01]  /*a4e0*/  @P0 IMAD.MOV.U32 R24, RZ, RZ, R22 ;  /* 0x000000ffff180224 */ /* 0x000fe200078e0016 */
[----:B-1----:R-:W-:Y:S01]  /*a4f0*/  SHF.R.U32.HI R4, RZ, 0x3, R193 ;  /* 0x00000003ff047819 */ /* 0x002fe200000116c1 */
[----:B------:R1:W4:Y:S01]  /*a500*/  LDS.128 R20, [R7] ;  /* 0x0000000007147984 */ /* 0x0003220000000c00 */
[----:B------:R-:W-:Y:S02]  /*a510*/  BSSY.RECONVERGENT B0, `(.L_x_1155) ;  /* 0x0000021000007945 */ /* 0x000fe40003800200 */
[----:B------:R-:W-:Y:S01]  /*a520*/  IADD3 R24, P0, PT, R192, R24, RZ ;  /* 0x00000018c0187210 */ /* 0x000fe20007f1e0ff */
[C---:B------:R-:W-:Y:S01]  /*a530*/  VIADD R3, R4.reuse, 0x30 ;  /* 0x0000003004037836 */ /* 0x040fe20000000000 */
[C---:B------:R-:W-:Y:S01]  /*a540*/  ISETP.GE.AND P3, PT, R4.reuse, R198, PT ;  /* 0x000000c60400720c */ /* 0x040fe20003f66270 */
[----:B------:R-:W-:Y:S01]  /*a550*/  VIADD R11, R4, 0x10 ;  /* 0x00000010040b7836 */ /* 0x000fe20000000000 */
[----:B------:R-:W-:-:S02]  /*a560*/  IADD3.X R25, PT, PT, RZ, R9, RZ, P0, !PT ;  /* 0x00000009ff197210 */ /* 0x000fc400007fe4ff */
[-C--:B------:R-:W-:Y:S02]  /*a570*/  ISETP.GE.AND P0, PT, R3, R198.reuse, PT ;  /* 0x000000c60300720c */ /* 0x080fe40003f06270 */
[----:B------:R-:W-:Y:S02]  /*a580*/  ISETP.GE.AND P2, PT, R11, R198, PT ;  /* 0x000000c60b00720c */ /* 0x000fe40003f46270 */
[----:B------:R1:W1:Y:S01]  /*a590*/  LDS.128 R8, [R7+0x4000] ;  /* 0x0040000007087984 */ /* 0x0002620000000c00 */
[----:B------:R-:W-:Y:S01]  /*a5a0*/  IADD3 R5, PT, PT, R4, 0x20, RZ ;  /* 0x0000002004057810 */ /* 0x000fe20007ffe0ff */
[----:B---3--:R-:W-:-:S03]  /*a5b0*/  IMAD.WIDE.U32 R2, R17, UR4, R24 ;  /* 0x0000000411027c25 */ /* 0x008fc6000f8e0018 */
[----:B------:R-:W-:Y:S01]  /*a5c0*/  ISETP.GE.AND P1, PT, R5, R198, PT ;  /* 0x000000c60500720c */ /* 0x000fe20003f26270 */
[----:B------:R-:W-:Y:S02]  /*a5d0*/  IMAD R25, R17, UR5, R3 ;  /* 0x0000000511197c24 */ /* 0x000fe4000f8e0203 */
[----:B------:R3:W1:Y:S01]  /*a5e0*/  LDS.128 R16, [R7+0x2000] ;  /* 0x0020000007107984 */ /* 0x0006620000000c00 */
[----:B------:R-:W-:Y:S02]  /*a5f0*/  IMAD.MOV.U32 R5, RZ, RZ, RZ ;  /* 0x000000ffff057224 */ /* 0x000fe400078e00ff */
[----:B------:R-:W-:Y:S01]  /*a600*/  IMAD.WIDE.U32 R4, R6, 0x40, R4 ;  /* 0x0000004006047825 */ /* 0x000fe200078e0004 */
[----:B------:R-:W-:Y:S06]  /*a610*/  @P3 BRA `(.L_x_1156) ;  /* 0x0000000000403947 */ /* 0x000fec0003800000 */
        /* <DEDUP_REMOVED lines=14> */
[----:B-1----:R2:W-:Y:S04]  /*a700*/  @!P4 STG.E.128 desc[UR14][R26.64+0x80], R16 ;  /* 0x000080101a00c986 */ /* 0x0025e8000c101d0e */
[----:B------:R2:W-:Y:S02]  /*a710*/  @!P3 STG.E.128 desc[UR14][R26.64+0x100], R8 ;  /* 0x000100081a00b986 */ /* 0x0005e4000c101d0e */
.L_x_1156:
[----:B------:R-:W-:Y:S05]  /*a720*/  BSYNC.RECONVERGENT B0 ;  /* 0x0000000000007941 */ /* 0x000fea0003800200 */
.L_x_1155:
[----:B--2-4-:R2:W4:Y:S01]  /*a730*/  LDS.128 R20, [R7+0x800] ;  /* 0x0008000007147984 */ /* 0x0145220000000c00 */
[----:B------:R-:W-:Y:S03]  /*a740*/  BSSY.RECONVERGENT B0, `(.L_x_1157) ;  /* 0x0000017000007945 */ /* 0x000fe60003800200 */
[----:B-1----:R2:W1:Y:S04]  /*a750*/  LDS.128 R16, [R7+0x2800] ;  /* 0x0028000007107984 */ /* 0x0024680000000c00 */
[----:B------:R2:W1:Y:S01]  /*a760*/  LDS.128 R8, [R7+0x4800] ;  /* 0x0048000007087984 */ /* 0x0004620000000c00 */
[----:B------:R-:W-:Y:S05]  /*a770*/  @P2 BRA `(.L_x_1158) ;  /* 0x00000000004c2947 */ /* 0x000fea0003800000 */
[----:B------:R-:W5:Y:S01]  /*a780*/  LDCU.64 UR6, c[0x0][0x408] ;  /* 0x00008100ff0677ac */ /* 0x000f620008000a00 */
[----:B------:R-:W-:Y:S01]  /*a790*/  IADD3 R27, P2, PT, R4, 0x10, RZ ;  /* 0x00000010041b7810 */ /* 0x000fe20007f5e0ff */
[----:B------:R-:W-:Y:S01]  /*a7a0*/  IMAD.MOV.U32 R28, RZ, RZ, R2 ;  /* 0x000000ffff1c7224 */ /* 0x000fe200078e0002 */
[----:B------:R-:W-:Y:S01]  /*a7b0*/  MOV R29, R25 ;  /* 0x00000019001d7202 */ /* 0x000fe20000000f00 */
[----:B------:R-:W3:Y:S02]  /*a7c0*/  LDCU UR8, c[0x0][0x440] ;  /* 0x00008800ff0877ac */ /* 0x000ee40008000800 */
[----:B------:R-:W-:Y:S01]  /*a7d0*/  IMAD.X R0, RZ, RZ, R5, P2 ;  /* 0x000000ffff007224 */ /* 0x000fe200010e0605 */
[----:B------:R-:W2:Y:S03]  /*a7e0*/  LDCU.64 UR4, c[0x0][0x3f0] ;  /* 0x00007e00ff0477ac */ /* 0x000ea60008000a00 */
[----:B-----5:R-:W-:-:S02]  /*a7f0*/  IMAD R0, R0, UR6, RZ ;  /* 0x0000000600007c24 */ /* 0x020fc4000f8e02ff */
[----:B------:R-:W-:Y:S01]  /*a800*/  IMAD.WIDE.U32 R28, R27, UR6, R28 ;  /* 0x000000061b1c7c25 */ /* 0x000fe2000f8e001c */
[----:B---3--:R-:W-:-:S03]  /*a810*/  ISETP.GE.AND P4, PT, R192, UR8, PT ;  /* 0x00000008c0007c0c */ /* 0x008fc6000bf86270 */
[----:B------:R-:W-:Y:S01]  /*a820*/  IMAD R0, R27, UR7, R0 ;  /* 0x000000071b007c24 */ /* 0x000fe2000f8e0200 */
[----:B------:R-:W-:Y:S02]  /*a830*/  ISETP.GE.AND P3, PT, R213, UR8, PT ;  /* 0x00000008d5007c0c */ /* 0x000fe4000bf66270 */
[----:B------:R-:W-:Y:S01]  /*a840*/  ISETP.GE.AND P2, PT, R212, UR8, PT ;  /* 0x00000008d4007c0c */ /* 0x000fe2000bf46270 */
[----:B------:R-:W-:Y:S01]  /*a850*/  IMAD.IADD R0, R0, 0x1, R29 ;  /* 0x0000000100007824 */ /* 0x000fe200078e021d */
[----:B--2---:R-:W-:-:S04]  /*a860*/  LEA R26, P5, R28, UR4, 0x1 ;  /* 0x000000041c1a7c11 */ /* 0x004fc8000f8a08ff */
[----:B------:R-:W-:-:S05]  /*a870*/  LEA.HI.X R27, R28, UR5, R0, 0x1, P5 ;  /* 0x000000051c1b7c11 */ /* 0x000fca000a8f0c00 */
[----:B----4-:R2:W-:Y:S04]  /*a880*/  @!P4 STG.E.128 desc[UR14][R26.64], R20 ;  /* 0x000000141a00c986 */ /* 0x0105e8000c101d0e */
[----:B-1----:R2:W-:Y:S04]  /*a890*/  @!P3 STG.E.128 desc[UR14][R26.64+0x80], R16 ;  /* 0x000080101a00b986 */ /* 0x0025e8000c101d0e */
[----:B------:R2:W-:Y:S02]  /*a8a0*/  @!P2 STG.E.128 desc[UR14][R26.64+0x100], R8 ;  /* 0x000100081a00a986 */ /* 0x0005e4000c101d0e */
.L_x_1158:
[----:B------:R-:W-:Y:S05]  /*a8b0*/  BSYNC.RECONVERGENT B0 ;  /* 0x0000000000007941 */ /* 0x000fea0003800200 */
.L_x_1157:
        /* <DEDUP_REMOVED lines=24> */
.L_x_1160:
[----:B------:R-:W-:Y:S05]  /*aa40*/  BSYNC.RECONVERGENT B0 ;  /* 0x0000000000007941 */ /* 0x000fea0003800200 */
.L_x_1159:
        /* <DEDUP_REMOVED lines=8> */
[----:B------:R-:W4:Y:S01]  /*aad0*/  LDCU.64 UR4, c[0x0][0x3f0] ;  /* 0x00007e00ff0477ac */ /* 0x000f220008000a00 */
[----:B------:R-:W-:Y:S02]  /*aae0*/  MOV R5, R25 ;  /* 0x0000001900057202 */ /* 0x000fe40000000f00 */
        /* <DEDUP_REMOVED lines=14> */
.L_x_1161:
        /* <DEDUP_REMOVED lines=11> */
.L_x_1820:


//--------------------- .text._ZN5flash16flash_fwd_kernelI23Flash_fwd_kernel_traitsILi192ELi64ELi64ELi4ELb0ELb0EN7cutlass6half_tE19Flash_kernel_traitsILi192ELi64ELi64ELi4ES3_EELb1ELb0ELb0ELb1ELb0ELb0ELb0ELb1EEEvNS_16Flash_fwd_paramsE --------------------------
	.section	.text._ZN5flash16flash_fwd_kernelI23Flash_fwd_kernel_traitsILi192ELi64ELi64ELi4ELb0ELb0EN7cutlass6half_tE19Flash_kernel_traitsILi192ELi64ELi64ELi4ES3_EELb1ELb0ELb0ELb1ELb0ELb0ELb0ELb1EEEvNS_16Flash_fwd_paramsE,"ax",@progbits
	.align	128
        .global         _ZN5flash16flash_fwd_kernelI23Flash_fwd_kernel_traitsILi192ELi64ELi64ELi4ELb0ELb0EN7cutlass6half_tE19Flash_kernel_traitsILi192ELi64ELi64ELi4ES3_EELb1ELb0ELb0ELb1ELb0ELb0ELb0ELb1EEEvNS_16Flash_fwd_paramsE
        .type           _ZN5flash16flash_fwd_kernelI23Flash_fwd_kernel_traitsILi192ELi64ELi64ELi4ELb0ELb0EN7cutlass6half_tE19Flash_kernel_traitsILi192ELi64ELi64ELi4ES3_EELb1ELb0ELb0ELb1ELb0ELb0ELb0ELb1EEEvNS_16Flash_fwd_paramsE,@function
        .size           _ZN5flash16flash_fwd_kernelI23Flash_fwd_kernel_traitsILi192ELi64ELi64ELi4ELb0ELb0EN7cutlass6half_tE19Flash_kernel_traitsILi192ELi64ELi64ELi4ES3_EELb1ELb0ELb0ELb1ELb0ELb0ELb0ELb1EEEvNS_16Flash_fwd_paramsE,(.L_x_1821 - _ZN5flash16flash_fwd_kernelI23Flash_fwd_kernel_traitsILi192ELi64ELi64ELi4ELb0ELb0EN7cutlass6half_tE19Flash_kernel_traitsILi192ELi64ELi64ELi4ES3_EELb1ELb0ELb0ELb1ELb0ELb0ELb0ELb1EEEvNS_16Flash_fwd_paramsE)
        .other          _ZN5flash16flash_fwd_kernelI23Flash_fwd_kernel_traitsILi192ELi64ELi64ELi4ELb0ELb0EN7cutlass6half_tE19Flash_kernel_traitsILi192ELi64ELi64ELi4ES3_EELb1ELb0ELb0ELb1ELb0ELb0ELb0ELb1EEEvNS_16Flash_fwd_paramsE,@"STO_CUDA_ENTRY STV_DEFAULT"
_ZN5flash16flash_fwd_kernelI23Flash_fwd_kernel_traitsILi192ELi64ELi64ELi4ELb0ELb0EN7cutlass6half_tE19Flash_kernel_traitsILi192ELi64ELi64ELi4ES3_EELb1ELb0ELb0ELb1ELb0ELb0ELb0ELb1EEEvNS_16Flash_fwd_paramsE:
.text._ZN5flash16flash_fwd_kernelI23Flash_fwd_kernel_traitsILi192ELi64ELi64ELi4ELb0ELb0EN7cutlass6half_tE19Flash_kernel_traitsILi192ELi64ELi64ELi4ES3_EELb1ELb0ELb0ELb1ELb0ELb0ELb0ELb1EEEvNS_16Flash_fwd_paramsE:
        /* <DEDUP_REMOVED lines=14> */
[----:B----4-:R-:W-:-:S05]  /*00e0*/  @P3 IMAD.MOV.U32 R3, RZ, RZ, R98 ;  /* 0x000000ffff033224 */ /* 0x010fca00078e0062 */
[----:B-1----:R1:W3:Y:S01]  /*00f0*/  @P3 LDG.E.64 R4, desc[UR18][R2.64] ;  /* 0x0000001202043981 */ /* 0x0022e2000c1e1b00 */
[----:B--2---:R-:W-:Y:S02]  /*0100*/  IMAD.U32 R196, RZ, RZ, UR4 ;  /* 0x00000004ffc47e24 */ /* 0x004fe4000f8e00ff */
[----:B------:R-:W-:Y:S01]  /*0110*/  IMAD.U32 R197, RZ, RZ, UR5 ;  /* 0x00000005ffc57e24 */ /* 0x000fe2000f8e00ff */
[----:B------:R-:W2:Y:S01]  /*0120*/  S2R R16, SR_CTAID.Z ;  /* 0x0000000000107919 */ /* 0x000ea20000002700 */
[----:B------:R-:W4:Y:S01]  /*0130*/  S2R R186, SR_TID.X ;  /* 0x0000000000ba7919 */ /* 0x000f220000002100 */
[----:B------:R-:W-:Y:S01]  /*0140*/  ISETP.NE.U32.AND P2, PT, RZ, UR8, PT ;  /* 0x00000008ff007c0c */ /* 0x000fe2000bf45070 */
[----:B------:R-:W3:Y:S02]  /*0150*/  LDCU.64 UR4, c[0x0][0x478] ;  /* 0x00008f00ff0477ac */ /* 0x000ee40008000a00 */
[----:B------:R-:W3:Y:S01]  /*0160*/  @P3 LDG.E.64 R196, desc[UR18][R196.64] ;  /* 0x00000012c4c43981 */ /* 0x000ee2000c1e1b00 */
[----:B------:R-:W-:Y:S01]  /*0170*/  ISETP.NE.AND.EX P2, PT, RZ, UR9, PT, P2 ;  /* 0x00000009ff007c0c */ /* 0x000fe2000bf45320 */
[----:B------:R-:W-:Y:S01]  /*0180*/  IMAD.MOV.U32 R8, RZ, RZ, -0x1 ;  /* 0xffffffffff087424 */ /* 0x000fe200078e00ff */
[----:B------:R-:W-:Y:S01]  /*0190*/  UISETP.NE.U32.AND UP0, UPT, UR8, URZ, UPT ;  /* 0x000000ff0800728c */ /* 0x000fe2000bf05070 */
[----:B------:R-:W-:-:S03]  /*01a0*/  IMAD.WIDE.U32 R6, R24, 0x4, R6 ;  /* 0x0000000418067825 */ /* 0x000fc600078e0006 */
[----:B------:R-:W-:Y:S01]  /*01b0*/  UISETP.NE.AND.EX UP0, UPT, UR9, URZ, UPT, UP0 ;  /* 0x000000ff0900728c */ /* 0x000fe2000bf05300 */
[----:B------:R-:W-:Y:S01]  /*01c0*/  IMAD.SHL.U32 R11, R24, 0x4, RZ ;  /* 0x00000004180b7824 */ /* 0x000fe200078e00ff */
[----:B------:R-:W-:-:S04]  /*01d0*/  SHF.R.U32.HI R12, RZ, 0x1e, R24 ;  /* 0x0000001eff0c7819 */ /* 0x000fc80000011618 */
[----:B------:R-:W-:Y:S02]  /*01e0*/  PLOP3.LUT P0, PT, PT, PT, UP0, 0x80, 0x8 ;  /* 0x000000000008781c */ /* 0x000fe40003f0f008 */
[----:B--2---:R-:W-:-:S04]  /*01f0*/  LOP3.LUT R0, R16, R120, R24, 0xfe, !PT ;  /* 0x0000007810007212 */ /* 0x004fc800078efe18 */
[----:B----4-:R-:W-:Y:S02]  /*0200*/  LOP3.LUT P4, RZ, R0, R186, RZ, 0xfc, !PT ;  /* 0x000000ba00ff7212 */ /* 0x010fe4000788fcff */
[----:B------:R-:W3:Y:S11]  /*0210*/  @P3 LDC R0, c[0x0][0x520] ;  /* 0x00014800ff003b82 */ /* 0x000ef60000000800 */
[----:B-1----:R-:W1:Y:S01]  /*0220*/  @!P4 LDC.64 R2, c[0x0][0x528] ;  /* 0x00014a00ff02cb82 */ /* 0x002e620000000a00 */
[----:B------:R-:W-:Y:S01]  /*0230*/  IMAD.MOV.U32 R9, RZ, RZ, RZ ;  /* 0x000000ffff097224 */ /* 0x000fe200078e00ff */
[----:B---3--:R-:W-:-:S05]  /*0240*/  @P3 IADD3 R97, P1, PT, R4, R0, RZ ;  /* 0x0000000004613210 */ /* 0x008fca0007f3e0ff */
[----:B------:R-:W-:Y:S02]  /*0250*/  @P3 IMAD.X R98, RZ, RZ, R5, P1 ;  /* 0x000000ffff623224 */ /* 0x000fe400008e0605 */
[----:B------:R-:W-:Y:S02]  /*0260*/  @!P4 IMAD.MOV.U32 R4, RZ, RZ, R97 ;  /* 0x000000ffff04c224 */ /* 0x000fe400078e0061 */
[----:B------:R-:W-:Y:S01]  /*0270*/  @!P4 IMAD.MOV.U32 R5, RZ, RZ, R98 ;  /* 0x000000ffff05c224 */ /* 0x000fe200078e0062 */
[----:B-1----:R-:W-:Y:S04]  /*0280*/  @!P4 STG.E.64 desc[UR18][R2.64], R196 ;  /* 0x000000c40200c986 */ /* 0x002fe8000c101b12 */
[----:B------:R1:W-:Y:S01]  /*0290*/  @!P4 STG.E.64 desc[UR18][R2.64+0x8], R4 ;  /* 0x000008040200c986 */ /* 0x0003e2000c101b12 */
[----:B------:R-:W-:-:S03]  /*02a0*/  ISETP.NE.U32.AND P4, PT, RZ, UR6, PT ;  /* 0x00000006ff007c0c */ /* 0x000fc6000bf85070 */
[----:B------:R-:W2:Y:S01]  /*02b0*/  @P2 LDG.E R8, desc[UR18][R6.64] ;  /* 0x0000001206082981 */ /* 0x000ea2000c1e1900 */
[----:B------:R-:W-:Y:S02]  /*02c0*/  ISETP.NE.U32.AND P2, PT, RZ, UR4, PT ;  /* 0x00000004ff007c0c */ /* 0x000fe4000bf45070 */
[----:B------:R-:W-:Y:S01]  /*02d0*/  ISETP.NE.AND.EX P4, PT, RZ, UR7, PT, P4 ;  /* 0x00000007ff007c0c */ /* 0x000fe2000bf85340 */
[----:B------:R3:W4:Y:S01]  /*02e0*/  @P0 LDG.E R10, desc[UR18][R6.64+0x4] ;  /* 0x00000412060a0981 */ /* 0x000722000c1e1900 */
[----:B------:R-:W-:-:S11]  /*02f0*/  ISETP.NE.AND.EX P2, PT, RZ, UR5, PT, P2 ;  /* 0x00000005ff007c0c */ /* 0x000fd6000bf45320 */
[C---:B-1----:R-:W-:Y:S02]  /*0300*/  @P4 IADD3 R4, P3, PT, R11.reuse, UR6, RZ ;  /* 0x000000060b044c10 */ /* 0x042fe4000ff7e0ff */
[----:B------:R-:W-:Y:S01]  /*0310*/  @P2 IADD3 R2, P1, PT, R11, UR4, RZ ;  /* 0x000000040b022c10 */ /* 0x000fe2000ff3e0ff */
[----:B------:R-:W1:Y:S01]  /*0320*/  LDCU.U8 UR4, c[0x0][0x532] ;  /* 0x0000a640ff0477ac */ /* 0x000e620008000000 */
[C---:B------:R-:W-:Y:S01]  /*0330*/  @P4 IADD3.X R5, PT, PT, R12.reuse, UR7, RZ, P3, !PT ;  /* 0x000000070c054c10 */ /* 0x040fe20009ffe4ff */
[----:B---3--:R-:W3:Y:S01]  /*0340*/  LDC.64 R6, c[0x0][0x468] ;  /* 0x00011a00ff067b82 */ /* 0x008ee20000000a00 */
[----:B------:R-:W-:-:S03]  /*0350*/  @P2 IADD3.X R3, PT, PT, R12, UR5, RZ, P1, !PT ;  /* 0x000000050c032c10 */ /* 0x000fc60008ffe4ff */
[----:B------:R3:W4:Y:S04]  /*0360*/  @P4 LDG.E R9, desc[UR18][R4.64] ;  /* 0x0000001204094981 */ /* 0x000728000c1e1900 */
[----:B------:R3:W4:Y:S01]  /*0370*/  @P2 LDG.E R0, desc[UR18][R2.64] ;  /* 0x0000001202002981 */ /* 0x000722000c1e1900 */
[----:B-1----:R-:W-:Y:S02]  /*0380*/  ISETP.NE.AND P4, PT, RZ, UR4, PT ;  /* 0x00000004ff007c0c */ /* 0x002fe4000bf85270 */
[----:B---3--:R-:W-:-:S04]  /*0390*/  ISETP.EQ.U32.AND P3, PT, R6, RZ, PT ;  /* 0x000000ff0600720c */ /* 0x008fc80003f62070 */
[----:B------:R-:W-:Y:S01]  /*03a0*/  ISETP.EQ.OR.EX P3, PT, R7, RZ, !P4, P3 ;  /* 0x000000ff0700720c */ /* 0x000fe20006762730 */
[----:B------:R-:W1:Y:S01]  /*03b0*/  @!P2 LDC.64 R4, c[0x0][0x488] ;  /* 0x00012200ff04ab82 */ /* 0x000e620000000a00 */
[----:B------:R-:W-:Y:S01]  /*03c0*/  IADD3 R2, P1, PT, R11, R6, RZ ;  /* 0x000000060b027210 */ /* 0x000fe20007f3e0ff */
[----:B------:R-:W-:-:S04]  /*03d0*/  IMAD.MOV.U32 R11, RZ, RZ, -0x1 ;  /* 0xffffffffff0b7424 */ /* 0x000fc800078e00ff */
[----:B------:R-:W-:-:S06]  /*03e0*/  IMAD.X R3, R12, 0x1, R7, P1 ;  /* 0x000000010c037824 */ /* 0x000fcc00008e0607 */
[----:B------:R3:W5:Y:S01]  /*03f0*/  @!P3 LDG.E R11, desc[UR18][R2.64] ;  /* 0x00000012020bb981 */ /* 0x000762000c1e1900 */
[----:B------:R-:W-:Y:S01]  /*0400*/  ISETP.NE.U32.AND P3, PT, R6, RZ, PT ;  /* 0x000000ff0600720c */ /* 0x000fe20003f65070 */
[----:B------:R-:W3:Y:S01]  /*0410*/  @!UP0 LDCU UR17, c[0x0][0x434] ;  /* 0x00008680ff1187ac */ /* 0x000ee20008000800 */
[----:B------:R-:W-:Y:S02]  /*0420*/  IMAD.SHL.U32 R99, R120, 0x40, RZ ;  /* 0x0000004078637824 */ /* 0x000fe400078e00ff */
[----:B------:R-:W-:Y:S02]  /*0430*/  ISETP.NE.AND.EX P3, PT, R7, RZ, PT, P3 ;  /* 0x000000ff0700720c */ /* 0x000fe40003f65330 */
[----:B--2---:R-:W-:Y:S02]  /*0440*/  R2UR UR16, R8 ;  /* 0x00000000081072ca */ /* 0x004fe400000e0000 */
[----:B------:R-:W2:Y:S01]  /*0450*/  @!P2 LDC R8, c[0x0][0x43c] ;  /* 0x00010f00ff08ab82 */ /* 0x000ea20000000800 */
[----:B----4-:R-:W-:-:S02]  /*0460*/  @P0 R2UR UR4, R10 ;  /* 0x000000000a0402ca */ /* 0x010fc400000e0000 */
[----:B-1----:R-:W-:-:S04]  /*0470*/  @!P2 ISETP.NE.U32.AND P0, PT, R4, RZ, PT ;  /* 0x000000ff0400a20c */ /* 0x002fc80003f05070 */
[----:B------:R-:W-:-:S07]  /*0480*/  @!P2 ISETP.NE.AND.EX P0, PT, R5, RZ, PT, P0 ;  /* 0x000000ff0500a20c */ /* 0x000fce0003f05300 */
[----:B---3--:R-:W-:Y:S01]  /*0490*/  @UP0 UIADD3 UR17, UPT, UPT, UR4, -UR16, URZ ;  /* 0x8000001004110290 */ /* 0x008fe2000fffe0ff */
[----:B------:R-:W1:Y:S05]  /*04a0*/  LDCU UR4, c[0x0][0x3e0] ;  /* 0x00007c00ff0477ac */ /* 0x000e6a0008000800 */
[----:B------:R-:W-:Y:S02]  /*04b0*/  ISETP.LT.AND P1, PT, R99, UR17, PT ;  /* 0x0000001163007c0c */ /* 0x000fe4000bf21270 */
[----:B--2---:R-:W-:Y:S01]  /*04c0*/  @!P2 SEL R4, R8, RZ, P0 ;  /* 0x000000ff0804a207 */ /* 0x004fe20000000000 */
[----:B------:R-:W-:Y:S02]  /*04d0*/  @P2 IMAD.IADD R117, R0, 0x1, -R9 ;  /* 0x0000000100752824 */ /* 0x000fe400078e0a09 */
[----:B------:R-:W2:Y:S01]  /*04e0*/  @!P3 LDC R0, c[0x0][0x438] ;  /* 0x00010e00ff00bb82 */ /* 0x000ea20000000800 */
[----:B-1----:R-:W-:Y:S07]  /*04f0*/  @!P3 BRA `(.L_x_1162) ;  /* 0x00000000000cb947 */ /* 0x002fee0003800000 */
[----:B--2---:R-:W2:Y:S02]  /*0500*/  @P4 LDG.E R0, desc[UR18][R2.64+0x4] ;  /* 0x0000041202004981 */ /* 0x004ea4000c1e1900 */
[----:B--2--5:R-:W-:-:S06]  /*0510*/  @P4 IADD3 R0, PT, PT, R0, -R11, RZ ;  /* 0x8000000b00004210 */ /* 0x024fcc0007ffe0ff */
[----:B------:R1:W5:Y:S02]  /*0520*/  @!P4 LDG.E R0, desc[UR18][R2.64] ;  /* 0x000000120200c981 */ /* 0x000364000c1e1900 */
.L_x_1162:
[----:B--2--5:R-:W-:Y:S01]  /*0530*/  @!P2 IADD3 R117, PT, PT, R4, R0, -R9 ;  /* 0x000000000475a210 */ /* 0x024fe20007ffe809 */
[----:B------:R-:W-:Y:S06]  /*0540*/  @!P1 EXIT ;  /* 0x000000000000994d */ /* 0x000fec0003800000 */
[----:B------:R-:W-:Y:S01]  /*0550*/  ISETP.GT.AND P0, PT, R117, RZ, PT ;  /* 0x000000ff7500720c */ /* 0x000fe20003f04270 */
[----:B------:R-:W-:Y:S01]  /*0560*/  IMAD R110, R24, UR4, R16 ;  /* 0x00000004186e7c24 */ /* 0x000fe2000f8e0210 */
[----:B------:R-:W-:-:S11]  /*0570*/  LOP3.LUT R112, R186, 0x1f, RZ, 0xc0, !PT ;  /* 0x0000001fba707812 */ /* 0x000fd600078ec0ff */
[----:B------:R-:W-:Y:S05]  /*0580*/  @P0 BRA `(.L_x_1163) ;  /* 0x0000000c00100947 */ /* 0x000fea0003800000 */
[----:B-1----:R-:W1:Y:S01]  /*0590*/  LDC.U8 R2, c[0x0][0x549] ;  /* 0x00015240ff027b82 */ /* 0x002e620000000000 */
[----:B------:R-:W-:Y:S02]  /*05a0*/  MOV R0, UR16 ;  /* 0x0000001000007c02 */ /* 0x000fe40008000f00 */
[----:B------:R-:W-:Y:S02]  /*05b0*/  SHF.L.U32 R21, R186, 0x3, RZ ;  /* 0x00000003ba157819 */ /* 0x000fe400000006ff */
[----:B------:R-:W-:-:S03]  /*05c0*/  ISETP.NE.AND P0, PT, R0, -0x1, PT ;  /* 0xffffffff0000780c */ /* 0x000fc60003f05270 */
[----:B------:R-:W2:Y:S08]  /*05d0*/  LDC R15, c[0x0][0x434] ;  /* 0x00010d00ff0f7b82 */ /* 0x000eb00000000800 */
[----:B------:R-:W3:Y:S01]  /*05e0*/  LDC.U8 R10, c[0x0][0x548] ;  /* 0x00015200ff0a7b82 */ /* 0x000ee20000000000 */
[----:B-1----:R-:W-:-:S07]  /*05f0*/  ISETP.NE.AND P1, PT, R2, RZ, PT ;  /* 0x000000ff0200720c */ /* 0x002fce0003f25270 */
[----:B------:R-:W1:Y:S08]  /*0600*/  @!P0 LDC.64 R6, c[0x0][0x400] ;  /* 0x00010000ff068b82 */ /* 0x000e700000000a00 */
[----:B------:R-:W4:Y:S01]  /*0610*/  @P0 LDC.64 R8, c[0x0][0x408] ;  /* 0x00010200ff080b82 */ /* 0x000f220000000a00 */
[----:B------:R-:W-:-:S07]  /*0620*/  @P1 MOV R13, 0x1 ;  /* 0x00000001000d1802 */ /* 0x000fce0000000f00 */
[----:B------:R-:W5:Y:S08]  /*0630*/  @P1 LDC.64 R2, c[0x0][0x430] ;  /* 0x00010c00ff021b82 */ /* 0x000f700000000a00 */
[----:B------:R-:W2:Y:S01]  /*0640*/  @P1 LDC R14, c[0x0][0x430] ;  /* 0x00010c00ff0e1b82 */ /* 0x000ea20000000800 */
[----:B-1----:R-:W-:-:S03]  /*0650*/  @!P0 IMAD.WIDE.U32 R4, R24, R6, RZ ;  /* 0x0000000618048225 */ /* 0x002fc600078e00ff */
[----:B------:R-:W-:Y:S01]  /*0660*/  @!P0 MOV R0, R4 ;  /* 0x0000000400008202 */ /* 0x000fe20000000f00 */
[----:B-----5:R-:W-:Y:S02]  /*0670*/  @P1 IMAD R12, R2, R3, RZ ;  /* 0x00000003020c1224 */ /* 0x020fe400078e02ff */
[----:B----4-:R-:W-:Y:S01]  /*0680*/  @P0 IMAD.WIDE.U32 R2, R8, UR16, RZ ;  /* 0x0000001008020c25 */ /* 0x010fe2000f8e00ff */
[----:B---3--:R-:W-:Y:S06]  /*0690*/  @P1 BRA `(.L_x_1164) ;  /* 0x0000000000241947 */ /* 0x008fec0003800000 */
[----:B------:R-:W-:-:S13]  /*06a0*/  ISETP.NE.AND P2, PT, R10, RZ, PT ;  /* 0x000000ff0a00720c */ /* 0x000fda0003f45270 */
[----:B------:R-:W1:Y:S01]  /*06b0*/  @P2 LDC R12, c[0x0][0x454] ;  /* 0x00011500ff0c2b82 */ /* 0x000e620000000800 */
[----:B--2---:R-:W-:Y:S02]  /*06c0*/  @P2 MOV R14, 0x1 ;  /* 0x00000001000e2802 */ /* 0x004fe40000000f00 */
[----:B------:R-:W-:-:S05]  /*06d0*/  @!P2 MOV R14, 0x1 ;  /* 0x00000001000ea802 */ /* 0x000fca0000000f00 */
[----:B------:R-:W2:Y:S08]  /*06e0*/  @P2 LDC R13, c[0x0][0x454] ;  /* 0x00011500ff0d2b82 */ /* 0x000eb00000000800 */
[----:B------:R-:W3:Y:S08]  /*06f0*/  @!P2 LDC R6, c[0x0][0x434] ;  /* 0x00010d00ff06ab82 */ /* 0x000ef00000000800 */
[----:B------:R-:W4:Y:S01]  /*0700*/  @!P2 LDC R12, c[0x0][0x434] ;  /* 0x00010d00ff0cab82 */ /* 0x000f220000000800 */
[----:B--2---:R-:W-:-:S02]  /*0710*/  @P2 IMAD R13, R13, UR4, RZ ;  /* 0x000000040d0d2c24 */ /* 0x004fc4000f8e02ff */
[----:B-1-3--:R-:W-:-:S07]  /*0720*/  @!P2 IMAD R13, R6, UR4, RZ ;  /* 0x00000004060dac24 */ /* 0x00afce000f8e02ff */
.L_x_1164:
[----:B------:R-:W1:Y:S01]  /*0730*/  LDCU.64 UR4, c[0x0][0x410] ;  /* 0x00008200ff0477ac */ /* 0x000e620008000a00 */
[----:B------:R-:W-:Y:S01]  /*0740*/  @P0 IMAD.MOV.U32 R0, RZ, RZ, R2 ;  /* 0x000000ffff000224 */ /* 0x000fe200078e0002 */
[----:B------:R-:W-:Y:S01]  /*0750*/  LOP3.LUT R21, R21, 0x38, RZ, 0xc0, !PT ;  /* 0x0000003815157812 */ /* 0x000fe200078ec0ff */
[----:B------:R-:W-:Y:S01]  /*0760*/  @!P0 IMAD R4, R24, R7, R5 ;  /* 0x0000000718048224 */ /* 0x000fe200078e0205 */
[----:B------:R-:W-:Y:S01]  /*0770*/  SHF.R.U32.HI R186, RZ, 0x3, R186 ;  /* 0x00000003ffba7819 */ /* 0x000fe200000116ba */
[----:B------:R-:W-:Y:S01]  /*0780*/  @P0 IMAD R4, R9, UR16, R3 ;  /* 0x0000001009040c24 */ /* 0x000fe2000f8e0203 */
[----:B------:R-:W-:Y:S01]  /*0790*/  IADD3 R2, P0, PT, R21, R0, RZ ;  /* 0x0000000015027210 */ /* 0x000fe20007f1e0ff */
[----:B------:R-:W-:Y:S01]  /*07a0*/  IMAD.U32 R6, RZ, RZ, UR16 ;  /* 0x00000010ff067e24 */ /* 0x000fe2000f8e00ff */
[----:B------:R-:W-:Y:S01]  /*07b0*/  IADD3 R0, PT, PT, -R99, UR17, RZ ;  /* 0x0000001163007c10 */ /* 0x000fe2000fffe1ff */
[C---:B------:R-:W-:Y:S01]  /*07c0*/  VIADD R18, R186.reuse, 0x10 ;  /* 0x00000010ba127836 */ /* 0x040fe20000000000 */
[----:B------:R-:W-:Y:S01]  /*07d0*/  IADD3.X R3, PT, PT, RZ, R4, RZ, P0, !PT ;  /* 0x00000004ff037210 */ /* 0x000fe200007fe4ff */
[C---:B------:R-:W-:Y:S01]  /*07e0*/  VIADD R19, R186.reuse, 0x20 ;  /* 0x00000020ba137836 */ /* 0x040fe20000000000 */
[-C--:B------:R-:W-:Y:S01]  /*07f0*/  ISETP.GE.AND P0, PT, R186, R0.reuse, PT ;  /* 0x00000000ba00720c */ /* 0x080fe20003f06270 */
[----:B------:R-:W-:Y:S01]  /*0800*/  IMAD.MOV.U32 R187, RZ, RZ, RZ ;  /* 0x000000ffffbb7224 */ /* 0x000fe200078e00ff */
[----:B------:R-:W-:Y:S01]  /*0810*/  ISETP.NE.AND P1, PT, R10, RZ, !P1 ;  /* 0x000000ff0a00720c */ /* 0x000fe20004f25270 */
[----:B------:R-:W-:Y:S01]  /*0820*/  BSSY.RECONVERGENT B0, `(.L_x_1165) ;  /* 0x000001d000007945 */ /* 0x000fe20003800200 */
[----:B------:R-:W-:Y:S01]  /*0830*/  ISETP.NE.AND P4, PT, R6, -0x1, PT ;  /* 0xffffffff0600780c */ /* 0x000fe20003f85270 */
[----:B------:R-:W-:Y:S01]  /*0840*/  IMAD.WIDE.U32 R4, R120, 0x40, R186 ;  /* 0x0000004078047825 */ /* 0x000fe200078e00ba */
[----:B------:R-:W-:-:S02]  /*0850*/  ISETP.GE.AND P3, PT, R18, R0, PT ;  /* 0x000000001200720c */ /* 0x000fc40003f66270 */
[----:B------:R-:W-:Y:S01]  /*0860*/  ISETP.GE.AND P2, PT, R19, R0, PT ;  /* 0x000000001300720c */ /* 0x000fe20003f46270 */
[----:B-1----:R-:W-:Y:S01]  /*0870*/  IMAD.WIDE.U32 R10, R16, UR4, R2 ;  /* 0x00000004100a7c25 */ /* 0x002fe2000f8e0002 */
[----:B------:R-:W-:Y:S02]  /*0880*/  IADD3 R20, PT, PT, R186, 0x30, RZ ;  /* 0x00000030ba147810 */ /* 0x000fe40007ffe0ff */
[C---:B------:R-:W-:Y:S01]  /*0890*/  LOP3.LUT R23, R21.reuse, 0x40, RZ, 0xfc, !PT ;  /* 0x0000004015177812 */ /* 0x040fe200078efcff */
[----:B--2---:R-:W-:Y:S01]  /*08a0*/  IMAD R2, R24, R15, RZ ;  /* 0x0000000f18027224 */ /* 0x004fe200078e02ff */
[----:B------:R-:W-:Y:S01]  /*08b0*/  LOP3.LUT R22, R21, 0x80, RZ, 0xfc, !PT ;  /* 0x0000008015167812 */ /* 0x000fe200078efcff */
[----:B------:R-:W-:-:S03]  /*08c0*/  IMAD R9, R16, UR5, R11 ;  /* 0x0000000510097c24 */ /* 0x000fc6000f8e020b */
[----:B------:R-:W-:Y:S01]  /*08d0*/  SEL R15, R2, UR16, !P4 ;  /* 0x00000010020f7c07 */ /* 0x000fe2000e000000 */
        /* <DEDUP_REMOVED lines=17> */
.L_x_1166:
[----:B------:R-:W-:Y:S05]  /*09f0*/  BSYNC.RECONVERGENT B0 ;  /* 0x0000000000007941 */ /* 0x000fea0003800200 */
.L_x_1165:
        /* <DEDUP_REMOVED lines=22> */
.L_x_1168:
[----:B------:R-:W-:Y:S05]  /*0b60*/  BSYNC.RECONVERGENT B0 ;  /* 0x0000000000007941 */ /* 0x000fea0003800200 */
.L_x_1167:
[----:B----4-:R-:W-:Y:S01]  /*0b70*/  IMAD R12, R16, R12, RZ ;  /* 0x0000000c100c7224 */ /* 0x010fe200078e02ff */
[----:B------:R-:W-:Y:S01]  /*0b80*/  BSSY.RECONVERGENT B0, `(.L_x_1169) ;  /* 0x0000017000007945 */ /* 0x000fe20003800200 */
[----:B------:R-:W-:Y:S02]  /*0b90*/  ISETP.NE.AND P3, PT, R21, RZ, PT ;  /* 0x000000ff1500720c */ /* 0x000fe40003f65270 */
[----:B------:R-:W-:Y:S01]  /*0ba0*/  @!P1 IMAD R12, R24, R13, R12 ;  /* 0x0000000d180c9224 */ /* 0x000fe200078e020c */
[----:B------:R-:W-:Y:S05]  /*0bb0*/  @P2 BRA `(.L_x_1170) ;  /* 0x00000000004c2947 */ /* 0x000fea0003800000 */
[----:B------:R-:W3:Y:S01]  /*0bc0*/  LDCU.64 UR6, c[0x0][0x408] ;  /* 0x00008100ff0677ac */ /* 0x000ee20008000a00 */
[----:B-12---:R-:W-:Y:S01]  /*0bd0*/  IADD3 R2, P2, PT, R4, 0x20, RZ ;  /* 0x0000002004027810 */ /* 0x006fe20007f5e0ff */
[----:B------:R-:W-:Y:S01]  /*0be0*/  IMAD.MOV.U32 R6, RZ, RZ, R10 ;  /* 0x000000ffff067224 */ /* 0x000fe200078e000a */
[----:B------:R-:W-:Y:S01]  /*0bf0*/  MOV R7, R9 ;  /* 0x0000000900077202 */ /* 0x000fe20000000f00 */
[----:B------:R-:W1:Y:S02]  /*0c00*/  LDCU UR8, c[0x0][0x440] ;  /* 0x00008800ff0877ac */ /* 0x000e640008000800 */
[----:B------:R-:W-:Y:S01]  /*0c10*/  IMAD.X R3, RZ, RZ, R5, P2 ;  /* 0x000000ffff037224 */ /* 0x000fe200010e0605 */
        /* <DEDUP_REMOVED lines=13> */
.L_x_1170:
[----:B------:R-:W-:Y:S05]  /*0cf0*/  BSYNC.RECONVERGENT B0 ;  /* 0x0000000000007941 */ /* 0x000fea0003800200 */
.L_x_1169:
[----:B------:R-:W-:Y:S01]  /*0d00*/  SHF.R.S32.HI R6, RZ, 0x1f, R15 ;  /* 0x0000001fff067819 */ /* 0x000fe2000001140f */
[----:B-123--:R-:W-:Y:S01]  /*0d10*/  IMAD R2, R99, R14, RZ ;  /* 0x0000000e63027224 */ /* 0x00efe200078e02ff */
[----:B------:R-:W-:Y:S01]  /*0d20*/  SEL R3, R15, RZ, P1 ;  /* 0x000000ff0f037207 */ /* 0x000fe20000800000 */
[----:B------:R-:W-:Y:S01]  /*0d30*/  BSSY.RECONVERGENT B0, `(.L_x_1171) ;  /* 0x000001e000007945 */ /* 0x000fe20003800200 */
[-C--:B------:R-:W-:Y:S02]  /*0d40*/  ISETP.GE.OR P6, PT, R186, R0.reuse, P3 ;  /* 0x00000000ba00720c */ /* 0x080fe40001fc6670 */
[-C--:B------:R-:W-:Y:S02]  /*0d50*/  ISETP.GE.OR P5, PT, R18, R0.reuse, P3 ;  /* 0x000000001200720c */ /* 0x080fe40001fa6670 */
[-C--:B------:R-:W-:Y:S02]  /*0d60*/  ISETP.GE.OR P4, PT, R19, R0.reuse, P3 ;  /* 0x000000001300720c */ /* 0x080fe40001f86670 */
[----:B------:R-:W-:-:S02]  /*0d70*/  ISETP.GE.OR P3, PT, R20, R0, P3 ;  /* 0x000000001400720c */ /* 0x000fc40001f66670 */
[----:B------:R-:W-:Y:S02]  /*0d80*/  SEL R0, R6, RZ, P1 ;  /* 0x000000ff06007207 */ /* 0x000fe40000800000 */
[----:B------:R-:W-:Y:S02]  /*0d90*/  IADD3 R6, P2, P1, R2, R3, R12 ;  /* 0x0000000302067210 */ /* 0x000fe4000795e00c */
[----:B------:R-:W-:Y:S02]  /*0da0*/  SHF.R.S32.HI R2, RZ, 0x1f, R2 ;  /* 0x0000001fff027819 */ /* 0x000fe40000011402 */
[----:B------:R-:W-:-:S04]  /*0db0*/  SHF.R.S32.HI R12, RZ, 0x1f, R12 ;  /* 0x0000001fff0c7819 */ /* 0x000fc8000001140c */
[----:B------:R-:W-:Y:S01]  /*0dc0*/  IADD3.X R12, PT, PT, R2, R0, R12, P2, P1 ;  /* 0x00000000020c7210 */ /* 0x000fe200017e240c */
[----:B------:R-:W-:Y:S06]  /*0dd0*/  @P0 BRA `(.L_x_1172) ;  /* 0x00000000004c0947 */ /* 0x000fec0003800000 */
[----:B------:R-:W1:Y:S01]  /*0de0*/  LDCU.64 UR6, c[0x0][0x408] ;  /* 0x00008100ff0677ac */ /* 0x000e620008000a00 */
[----:B------:R-:W-:Y:S01]  /*0df0*/  IADD3 R0, P0, PT, R4, 0x30, RZ ;  /* 0x0000003004007810 */ /* 0x000fe20007f1e0ff */
[----:B------:R-:W-:Y:S01]  /*0e00*/  IMAD.MOV.U32 R2, RZ, RZ, R10 ;  /* 0x000000ffff027224 */ /* 0x000fe200078e000a */
[----:B------:R-:W-:Y:S01]  /*0e10*/  MOV R3, R9 ;  /* 0x0000000900037202 */ /* 0x000fe20000000f00 */
[----:B------:R-:W2:Y:S02]  /*0e20*/  LDCU.64 UR4, c[0x0][0x3f0] ;  /* 0x00007e00ff0477ac */ /* 0x000ea40008000a00 */
[----:B------:R-:W-:Y:S01]  /*0e30*/  IMAD.X R4, RZ, RZ, R5, P0 ;  /* 0x000000ffff047224 */ /* 0x000fe200000e0605 */
[----:B------:R-:W3:Y:S03]  /*0e40*/  LDCU UR8, c[0x0][0x440] ;  /* 0x00008800ff0877ac */ /* 0x000ee60008000800 */
[----:B-1----:R-:W-:-:S02]  /*0e50*/  IMAD R7, R4, UR6, RZ ;  /* 0x0000000604077c24 */ /* 0x002fc4000f8e02ff */
[----:B------:R-:W-:-:S04]  /*0e60*/  IMAD.WIDE.U32 R4, R0, UR6, R2 ;  /* 0x0000000600047c25 */ /* 0x000fc8000f8e0002 */
[----:B------:R-:W-:Y:S01]  /*0e70*/  IMAD R0, R0, UR7, R7 ;  /* 0x0000000700007c24 */ /* 0x000fe2000f8e0207 */
[----:B--2---:R-:W-:Y:S02]  /*0e80*/  LEA R2, P0, R4, UR4, 0x1 ;  /* 0x0000000404027c11 */ /* 0x004fe4000f8008ff */
[----:B---3--:R-:W-:Y:S01]  /*0e90*/  ISETP.GE.AND P2, PT, R21, UR8, PT ;  /* 0x0000000815007c0c */ /* 0x008fe2000bf46270 */
[----:B------:R-:W-:Y:S01]  /*0ea0*/  IMAD.IADD R0, R5, 0x1, R0 ;  /* 0x0000000105007824 */ /* 0x000fe200078e0200 */
[----:B------:R-:W-:-:S04]  /*0eb0*/  ISETP.GE.AND P1, PT, R23, UR8, PT ;  /* 0x0000000817007c0c */ /* 0x000fc8000bf26270 */
[----:B------:R-:W-:Y:S02]  /*0ec0*/  LEA.HI.X R3, R4, UR5, R0, 0x1, P0 ;  /* 0x0000000504037c11 */ /* 0x000fe400080f0c00 */
[----:B------:R-:W-:-:S05]  /*0ed0*/  ISETP.GE.AND P0, PT, R22, UR8, PT ;  /* 0x0000000816007c0c */ /* 0x000fca000bf06270 */
[----:B------:R1:W-:Y:S04]  /*0ee0*/  @!P2 STG.E.128 desc[UR18][R2.64], RZ ;  /* 0x000000ff0200a986 */ /* 0x0003e8000c101d12 */
[----:B------:R1:W-:Y:S04]  /*0ef0*/  @!P1 STG.E.128 desc[UR18][R2.64+0x80], RZ ;  /* 0x000080ff02009986 */ /* 0x0003e8000c101d12 */
[----:B------:R1:W-:Y:S02]  /*0f00*/  @!P0 STG.E.128 desc[UR18][R2.64+0x100], RZ ;  /* 0x000100ff02008986 */ /* 0x0003e4000c101d12 */
.L_x_1172:
[----:B------:R-:W-:Y:S05]  /*0f10*/  BSYNC.RECONVERGENT B0 ;  /* 0x0000000000007941 */ /* 0x000fea0003800200 */
.L_x_1171:
[----:B------:R-:W-:Y:S04]  /*0f20*/  BSSY.RECONVERGENT B0, `(.L_x_1173) ;  /* 0x000000a000007945 */ /* 0x000fe80003800200 */
[----:B------:R-:W-:Y:S05]  /*0f30*/  @P6 BRA `(.L_x_1174) ;  /* 0x0000000000206947 */ /* 0x000fea0003800000 */
[----:B------:R-:W2:Y:S01]  /*0f40*/  LDCU.64 UR4, c[0x0][0x420] ;  /* 0x00008400ff0477ac */ /* 0x000ea20008000a00 */
[----:B------:R-:W-:-:S05]  /*0f50*/  IMAD R0, R186, R14, RZ ;  /* 0x0000000eba007224 */ /* 0x000fca00078e02ff */
[----:B-1----:R-:W-:-:S04]  /*0f60*/  IADD3 R3, P0, PT, R0, R6, RZ ;  /* 0x0000000600037210 */ /* 0x002fc80007f1e0ff */
[----:B------:R-:W-:Y:S02]  /*0f70*/  LEA.HI.X.SX32 R0, R0, R12, 0x1, P0 ;  /* 0x0000000c00007211 */ /* 0x000fe400000f0eff */
[----:B--2---:R-:W-:-:S04]  /*0f80*/  LEA R2, P0, R3, UR4, 0x2 ;  /* 0x0000000403027c11 */ /* 0x004fc8000f8010ff */
[----:B------:R-:W-:Y:S01]  /*0f90*/  LEA.HI.X R3, R3, UR5, R0, 0x2, P0 ;  /* 0x0000000503037c11 */ /* 0x000fe200080f1400 */
[----:B------:R-:W-:-:S05]  /*0fa0*/  IMAD.MOV.U32 R0, RZ, RZ, 0x7f800000 ;  /* 0x7f800000ff007424 */ /* 0x000fca00078e00ff */
[----:B------:R2:W-:Y:S03]  /*0fb0*/  STG.E desc[UR18][R2.64], R0 ;  /* 0x0000000002007986 */ /* 0x0005e6000c101912 */
.L_x_1174:
[----:B------:R-:W-:Y:S05]  /*0fc0*/  BSYNC.RECONVERGENT B0 ;  /* 0x0000000000007941 */ /* 0x000fea0003800200 */
.L_x_1173:
[----:B------:R-:W-:Y:S04]  /*0fd0*/  BSSY.RECONVERGENT B0, `(.L_x_1175) ;  /* 0x000000a000007945 */ /* 0x000fe80003800200 */
[----:B------:R-:W-:Y:S05]  /*0fe0*/  @P5 BRA `(.L_x_1176) ;  /* 0x0000000000205947 */ /* 0x000fea0003800000 */
[----:B------:R-:W3:Y:S01]  /*0ff0*/  LDCU.64 UR4, c[0x0][0x420] ;  /* 0x00008400ff0477ac */ /* 0x000ee20008000a00 */
[----:B--2---:R-:W-:-:S05]  /*1000*/  IMAD R0, R18, R14, RZ ;  /* 0x0000000e12007224 */ /* 0x004fca00078e02ff */
[----:B-1----:R-:W-:-:S04]  /*1010*/  IADD3 R3, P0, PT, R0, R6, RZ ;  /* 0x0000000600037210 */ /* 0x002fc80007f1e0ff */
[----:B------:R-:W-:Y:S02]  /*1020*/  LEA.HI.X.SX32 R0, R0, R12, 0x1, P0 ;  /* 0x0000000c00007211 */ /* 0x000fe400000f0eff */
[----:B---3--:R-:W-:-:S04]  /*1030*/  LEA R2, P0, R3, UR4, 0x2 ;  /* 0x0000000403027c11 */ /* 0x008fc8000f8010ff */
[----:B------:R-:W-:Y:S01]  /*1040*/  LEA.HI.X R3, R3, UR5, R0, 0x2, P0 ;  /* 0x0000000503037c11 */ /* 0x000fe200080f1400 */
[----:B------:R-:W-:-:S05]  /*1050*/  IMAD.MOV.U32 R0, RZ, RZ, 0x7f800000 ;  /* 0x7f800000ff007424 */ /* 0x000fca00078e00ff */
[----:B------:R3:W-:Y:S03]  /*1060*/  STG.E desc[UR18][R2.64], R0 ;  /* 0x0000000002007986 */ /* 0x0007e6000c101912 */
.L_x_1176:
[----:B------:R-:W-:Y:S05]  /*1070*/  BSYNC.RECONVERGENT B0 ;  /* 0x0000000000007941 */ /* 0x000fea0003800200 */
.L_x_1175:
[----:B------:R-:W-:Y:S04]  /*1080*/  BSSY.RECONVERGENT B0, `(.L_x_1177) ;  /* 0x000000a000007945 */ /* 0x000fe80003800200 */
[----:B------:R-:W-:Y:S05]  /*1090*/  @P4 BRA `(.L_x_1178) ;  /* 0x0000000000204947 */ /* 0x000fea0003800000 */
[----:B------:R-:W4:Y:S01]  /*10a0*/  LDCU.64 UR4, c[0x0][0x420] ;  /* 0x00008400ff0477ac */ /* 0x000f220008000a00 */
[----:B--23--:R-:W-:-:S05]  /*10b0*/  IMAD R0, R19, R14, RZ ;  /* 0x0000000e13007224 */ /* 0x00cfca00078e02ff */
[----:B-1----:R-:W-:-:S04]  /*10c0*/  IADD3 R3, P0, PT, R0, R6, RZ ;  /* 0x0000000600037210 */ /* 0x002fc80007f1e0ff */
[----:B------:R-:W-:Y:S02]  /*10d0*/  LEA.HI.X.SX32 R0, R0, R12, 0x1, P0 ;  /* 0x0000000c00007211 */ /* 0x000fe400000f0eff */
[----:B----4-:R-:W-:-:S04]  /*10e0*/  LEA R2, P0, R3, UR4, 0x2 ;  /* 0x0000000403027c11 */ /* 0x010fc8000f8010ff */
[----:B------:R-:W-:Y:S01]  /*10f0*/  LEA.HI.X R3, R3, UR5, R0, 0x2, P0 ;  /* 0x0000000503037c11 */ /* 0x000fe200080f1400 */
[----:B------:R-:W-:-:S05]  /*1100*/  IMAD.MOV.U32 R0, RZ, RZ, 0x7f800000 ;  /* 0x7f800000ff007424 */ /* 0x000fca00078e00ff */
[----:B------:R4:W-:Y:S03]  /*1110*/  STG.E desc[UR18][R2.64], R0 ;  /* 0x0000000002007986 */ /* 0x0009e6000c101912 */
.L_x_1178:
[----:B------:R-:W-:Y:S05]  /*1120*/  BSYNC.RECONVERGENT B0 ;  /* 0x0000000000007941 */ /* 0x000fea0003800200 */
.L_x_1177:
[----:B------:R-:W-:Y:S05]  /*1130*/  @P3 EXIT ;  /* 0x000000000000394d */ /* 0x000fea0003800000 */
[----:B------:R-:W5:Y:S01]  /*1140*/  LDCU.64 UR4, c[0x0][0x420] ;  /* 0x00008400ff0477ac */ /* 0x000f620008000a00 */
[----:B--234-:R-:W-:-:S05]  /*1150*/  IMAD R0, R20, R14, RZ ;  /* 0x0000000e14007224 */ /* 0x01cfca00078e02ff */
[----:B-1----:R-:W-:-:S04]  /*1160*/  IADD3 R3, P0, PT, R0, R6, RZ ;  /* 0x0000000600037210 */ /* 0x002fc80007f1e0ff */
[----:B------:R-:W-:Y:S02]  /*1170*/  LEA.HI.X.SX32 R0, R0, R12, 0x1, P0 ;  /* 0x0000000c00007211 */ /* 0x000fe400000f0eff */
[----:B-----5:R-:W-:-:S04]  /*1180*/  LEA R2, P0, R3, UR4, 0x2 ;  /* 0x0000000403027c11 */ /* 0x020fc8000f8010ff */
[----:B------:R-:W-:Y:S01]  /*1190*/  LEA.HI.X R3, R3, UR5, R0, 0x2, P0 ;  /* 0x0000000503037c11 */ /* 0x000fe200080f1400 */
[----:B------:R-:W-:-:S05]  /*11a0*/  IMAD.MOV.U32 R0, RZ, RZ, 0x7f800000 ;  /* 0x7f800000ff007424 */ /* 0x000fca00078e00ff */
[----:B------:R-:W-:Y:S01]  /*11b0*/  STG.E desc[UR18][R2.64], R0 ;  /* 0x0000000002007986 */ /* 0x000fe2000c101912 */
[----:B------:R-:W-:Y:S05]  /*11c0*/  EXIT ;  /* 0x000000000000794d */ /* 0x000fea0003800000 */
.L_x_1163:
[----:B------:R-:W-:Y:S02]  /*11d0*/  MOV R0, UR16 ;  /* 0x0000001000007c02 */ /* 0x000fe40008000f00 */
[----:B------:R-:W-:Y:S02]  /*11e0*/  ISETP.NE.AND P2, PT, R11, -0x1, PT ;  /* 0xffffffff0b00780c */ /* 0x000fe40003f45270 */
[----:B------:R-:W-:Y:S02]  /*11f0*/  ISETP.NE.AND P0, PT, R0, -0x1, PT ;  /* 0xffffffff0000780c */ /* 0x000fe40003f05270 */
[----:B------:R-:W-:-:S04]  /*1200*/  IADD3 R109, PT, PT, R117, 0x3f, RZ ;  /* 0x0000003f756d7810 */ /* 0x000fc80007ffe0ff */
[----:B------:R-:W-:-:S05]  /*1210*/  LEA.HI R94, R109, 0xffffffff, RZ, 0x1a ;  /* 0xffffffff6d5e7811 */ /* 0x000fca00078fd0ff */
[----:B------:R-:W-:Y:S02]  /*1220*/  IMAD.SHL.U32 R96, R94, 0x40, RZ ;  /* 0x000000405e607824 */ /* 0x000fe400078e00ff */
[----:B-1----:R-:W1:Y:S08]  /*1230*/  @!P0 LDC.64 R2, c[0x0][0x398] ;  /* 0x0000e600ff028b82 */ /* 0x002e700000000a00 */
[----:B------:R-:W2:Y:S01]  /*1240*/  @P0 LDC.64 R6, c[0x0][0x3b0] ;  /* 0x0000ec00ff060b82 */ /* 0x000ea20000000a00 */
[----:B-1----:R-:W-:-:S04]  /*1250*/  @!P0 IMAD.WIDE.U32 R4, R24, R2, RZ ;  /* 0x0000000218048225 */ /* 0x002fc800078e00ff */
[----:B------:R-:W-:Y:S02]  /*1260*/  @!P0 IMAD R13, R24, R3, R5 ;  /* 0x00000003180d8224 */ /* 0x000fe400078e0205 */
[----:B------:R-:W-:Y:S02]  /*1270*/  @!P0 IMAD.MOV.U32 R12, RZ, RZ, R4 ;  /* 0x000000ffff0c8224 */ /* 0x000fe400078e0004 */
[----:B--2---:R-:W-:-:S04]  /*1280*/  @P0 IMAD.WIDE.U32 R2, R6, UR16, RZ ;  /* 0x0000001006020c25 */ /* 0x004fc8000f8e00ff */
[----:B------:R-:W-:Y:S01]  /*1290*/  @P0 IMAD R13, R7, UR16, R3 ;  /* 0x00000010070d0c24 */ /* 0x000fe2000f8e0203 */
        /* <DEDUP_REMOVED lines=15> */
.L_x_1179:
[----:B------:R-:W1:Y:S01]  /*1390*/  LDC.64 R90, c[0x0][0x3b8] ;  /* 0x0000ee00ff5a7b82 */ /* 0x000e620000000a00 */
[----:B------:R-:W-:-:S05]  /*13a0*/  IADD3 R2, PT, PT, R9, R11, RZ ;  /* 0x0000000b09027210 */ /* 0x000fca0007ffe0ff */
[C---:B-1----:R-:W-:Y:S02]  /*13b0*/  IMAD R0, R2.reuse, R91, RZ ;  /* 0x0000005b02007224 */ /* 0x042fe400078e02ff */
[----:B------:R-:W-:-:S05]  /*13c0*/  IMAD.WIDE.U32 R2, R2, R90, RZ ;  /* 0x0000005a02027225 */ /* 0x000fca00078e00ff */
[----:B------:R-:W-:Y:S02]  /*13d0*/  IADD3 R5, PT, PT, R3, R0, RZ ;  /* 0x0000000003057210 */ /* 0x000fe40007ffe0ff */
[----:B------:R-:W-:-:S07]  /*13e0*/  MOV R6, R2 ;  /* 0x0000000200067202 */ /* 0x000fce0000000f00 */
.L_x_1180:
        /* <DEDUP_REMOVED lines=43> */
.L_x_1181:
[----:B------:R-:W1:Y:S01]  /*16a0*/  LDC.64 R14, c[0x0][0x3c0] ;  /* 0x0000f000ff0e7b82 */ /* 0x000e620000000a00 */
[----:B------:R-:W-:-:S05]  /*16b0*/  IADD3 R0, PT, PT, R9, R11, RZ ;  /* 0x0000000b09007210 */ /* 0x000fca0007ffe0ff */
[C---:B-1----:R-:W-:Y:S02]  /*16c0*/  IMAD R4, R0.reuse, R15, RZ ;  /* 0x0000000f00047224 */ /* 0x042fe400078e02ff */
[----:B------:R-:W-:-:S05]  /*16d0*/  IMAD.WIDE.U32 R2, R0, R14, RZ ;  /* 0x0000000e00027225 */ /* 0x000fca00078e00ff */
[----:B------:R-:W-:-:S07]  /*16e0*/  IADD3 R0, PT, PT, R3, R4, RZ ;  /* 0x0000000403007210 */ /* 0x000fce0007ffe0ff */
.L_x_1182:
[C---:B------:R-:W-:Y:S01]  /*16f0*/  IMAD.SHL.U32 R191, R186.reuse, 0x8, RZ ;  /* 0x00000008babf7824 */ /* 0x040fe200078e00ff */
[----:B------:R-:W1:Y:S01]  /*1700*/  LDCU.128 UR4, c[0x0][0x3d0] ;  /* 0x00007a00ff0477ac */ /* 0x000e620008000c00 */
[--C-:B------:R-:W-:Y:S01]  /*1710*/  SHF.R.U32.HI R182, RZ, 0x1, R186.reuse ;  /* 0x00000001ffb67819 */ /* 0x100fe200000116ba */
[----:B------:R-:W-:Y:S01]  /*1720*/  IMAD.SHL.U32 R9, R186, 0x2, RZ ;  /* 0x00000002ba097824 */ /* 0x000fe200078e00ff */
[----:B------:R-:W-:Y:S01]  /*1730*/  SHF.R.S32.HI R10, RZ, 0x1f, R19 ;  /* 0x0000001fff0a7819 */ /* 0x000fe20000011413 */
[----:B------:R-:W2:Y:S01]  /*1740*/  LDCU.64 UR12, c[0x0][0x390] ;  /* 0x00007200ff0c77ac */ /* 0x000ea20008000a00 */
[----:B------:R-:W-:Y:S01]  /*1750*/  LOP3.LUT R181, R191, 0x38, RZ, 0xc0, !PT ;  /* 0x00000038bfb57812 */ /* 0x000fe200078ec0ff */
[----:B------:R-:W3:Y:S01]  /*1760*/  S2UR UR20, SR_CgaCtaId ;  /* 0x00000000001479c3 */ /* 0x000ee20000008800 */
[----:B------:R-:W-:Y:S01]  /*1770*/  LOP3.LUT R3, R182, 0x30, RZ, 0xc0, !PT ;  /* 0x00000030b6037812 */ /* 0x000fe200078ec0ff */
[----:B------:R-:W4:Y:S01]  /*1780*/  LDCU.64 UR14, c[0x0][0x388] ;  /* 0x00007100ff0e77ac */ /* 0x000f220008000a00 */
[C---:B------:R-:W-:Y:S01]  /*1790*/  IADD3 R6, P1, PT, R181.reuse, R6, RZ ;  /* 0x00000006b5067210 */ /* 0x040fe20007f3e0ff */
[----:B------:R-:W-:Y:S01]  /*17a0*/  IMAD.SHL.U32 R114, R186, 0x40, RZ ;  /* 0x00000040ba727824 */ /* 0x000fe200078e00ff */
[----:B------:R-:W-:Y:S01]  /*17b0*/  IADD3 R4, P0, PT, R181, R2, RZ ;  /* 0x00000002b5047210 */ /* 0x000fe20007f1e0ff */
[----:B------:R-:W5:Y:S01]  /*17c0*/  LDCU.64 UR10, c[0x0][0x418] ;  /* 0x00008300ff0a77ac */ /* 0x000f620008000a00 */
[----:B------:R-:W-:Y:S01]  /*17d0*/  SHF.R.U32.HI R2, RZ, 0x3, R186 ;  /* 0x00000003ff027819 */ /* 0x000fe200000116ba */
[----:B------:R-:W-:Y:S01]  /*17e0*/  IMAD.X R7, RZ, RZ, R5, P1 ;  /* 0x000000ffff077224 */ /* 0x000fe200008e0605 */
[----:B------:R-:W-:Y:S01]  /*17f0*/  LOP3.LUT R101, R9, 0x6, RZ, 0xc0, !PT ;  /* 0x0000000609657812 */ /* 0x000fe200078ec0ff */
[----:B------:R-:W-:Y:S01]  /*1800*/  IMAD.X R5, RZ, RZ, R0, P0 ;  /* 0x000000ffff057224 */ /* 0x000fe200000e0600 */
[----:B------:R-:W-:Y:S01]  /*1810*/  LOP3.LUT R0, R191, 0x1f8, RZ, 0xc0, !PT ;  /* 0x000001f8bf007812 */ /* 0x000fe200078ec0ff */
[----:B------:R-:W-:Y:S01]  /*1820*/  IMAD.WIDE.U32 R6, R2, R90, R6 ;  /* 0x0000005a02067225 */ /* 0x000fe200078e0006 */
[----:B------:R-:W-:Y:S01]  /*1830*/  LEA.HI R3, R112, R3, RZ, 0x1e ;  /* 0x0000000370037211 */ /* 0x000fe200078ff0ff */
[----:B------:R-:W3:Y:S01]  /*1840*/  LDCU.64 UR8, c[0x0][0x3c8] ;  /* 0x00007900ff0877ac */ /* 0x000ee20008000a00 */
[----:B------:R-:W-:Y:S01]  /*1850*/  LOP3.LUT R0, R0, 0x38, R186, 0x78, !PT ;  /* 0x0000003800007812 */ /* 0x000fe200078e78ba */
[----:B------:R-:W-:Y:S01]  /*1860*/  IMAD.WIDE.U32 R4, R2, R14, R4 ;  /* 0x0000000e02047225 */ /* 0x000fe200078e0004 */
[----:B------:R-:W-:Y:S01]  /*1870*/  IADD3 R12, P0, PT, R181, R12, RZ ;  /* 0x0000000cb50c7210 */ /* 0x000fe20007f1e0ff */
[----:B------:R-:W-:Y:S01]  /*1880*/  BSSY.RECONVERGENT B0, `(.L_x_1183) ;  /* 0x0000047000007945 */ /* 0x000fe20003800200 */
[----:B------:R-:W-:Y:S01]  /*1890*/  LOP3.LUT R191, R0, 0x1e00, R191, 0xf8, !PT ;  /* 0x00001e0000bf7812 */ /* 0x000fe200078ef8bf */
[----:B------:R-:W-:Y:S01]  /*18a0*/  IMAD R3, R3, R18, R101 ;  /* 0x0000001203037224 */ /* 0x000fe200078e0265 */
[----:B------:R-:W-:Y:S01]  /*18b0*/  SHF.R.S32.HI R0, RZ, 0x1f, R8 ;  /* 0x0000001fff007819 */ /* 0x000fe20000011408 */
[C---:B------:R-:W-:Y:S01]  /*18c0*/  IMAD R5, R2.reuse, R15, R5 ;  /* 0x0000000f02057224 */ /* 0x040fe200078e0205 */
[C---:B------:R-:W-:Y:S01]  /*18d0*/  LOP3.LUT R116, R181.reuse, 0x80, RZ, 0xfc, !PT ;  /* 0x00000080b5747812 */ /* 0x040fe200078efcff */
[----:B------:R-:W-:Y:S01]  /*18e0*/  IMAD R7, R2, R91, R7 ;  /* 0x0000005b02077224 */ /* 0x000fe200078e0207 */
[C---:B------:R-:W-:Y:S01]  /*18f0*/  LOP3.LUT R118, R181.reuse, 0x40, RZ, 0xfc, !PT ;  /* 0x00000040b5767812 */ /* 0x040fe200078efcff */
[C---:B-1----:R-:W-:Y:S01]  /*1900*/  IMAD R9, R0.reuse, UR4, RZ ;  /* 0x0000000400097c24 */ /* 0x042fe2000f8e02ff */
[----:B------:R-:W-:Y:S01]  /*1910*/  SHF.R.U32.HI R111, RZ, 0x5, R186 ;  /* 0x00000005ff6f7819 */ /* 0x000fe200000116ba */
[----:B------:R-:W-:Y:S01]  /*1920*/  IMAD R0, R0, UR6, RZ ;  /* 0x0000000600007c24 */ /* 0x000fe2000f8e02ff */
[----:B------:R-:W-:Y:S01]  /*1930*/  LOP3.LUT R20, R181, 0x1c0, R114, 0xf8, !PT ;  /* 0x000001c0b5147812 */ /* 0x000fe200078ef872 */
[----:B------:R-:W-:-:S02]  /*1940*/  IMAD R18, R8, UR5, R9 ;  /* 0x0000000508127c24 */ /* 0x000fc4000f8e0209 */
[----:B------:R-:W-:Y:S01]  /*1950*/  IMAD.X R13, RZ, RZ, R13, P0 ;  /* 0x000000ffff0d7224 */ /* 0x000fe200000e060d */
[----:B------:R-:W-:Y:S01]  /*1960*/  IADD3 R9, P0, PT, R3, R19, RZ ;  /* 0x0000001303097210 */ /* 0x000fe20007f1e0ff */
[C---:B------:R-:W-:Y:S02]  /*1970*/  IMAD R11, R8.reuse, UR7, R0 ;  /* 0x00000007080b7c24 */ /* 0x040fe4000f8e0200 */
[----:B------:R-:W-:-:S04]  /*1980*/  IMAD.WIDE.U32 R4, R8, UR6, R4 ;  /* 0x0000000608047c25 */ /* 0x000fc8000f8e0004 */
[----:B------:R-:W-:Y:S01]  /*1990*/  IMAD.WIDE.U32 R6, R8, UR4, R6 ;  /* 0x0000000408067c25 */ /* 0x000fe2000f8e0006 */
[----:B------:R-:W-:Y:S02]  /*19a0*/  LEA.HI.X.SX32 R8, R3, R10, 0x1, P0 ;  /* 0x0000000a03087211 */ /* 0x000fe400000f0eff */
[----:B--2---:R-:W-:Y:S01]  /*19b0*/  LEA R22, P1, R4, UR12, 0x1 ;  /* 0x0000000c04167c11 */ /* 0x004fe2000f8208ff */
[----:B------:R-:W-:Y:S01]  /*19c0*/  IMAD.IADD R3, R5, 0x1, R11 ;  /* 0x0000000105037824 */ /* 0x000fe200078e020b */
[----:B----4-:R-:W-:Y:S01]  /*19d0*/  LEA R235, P2, R6, UR14, 0x1 ;  /* 0x0000000e06eb7c11 */ /* 0x010fe2000f8408ff */
[----:B------:R-:W-:Y:S01]  /*19e0*/  IMAD.IADD R0, R7, 0x1, R18 ;  /* 0x0000000107007824 */ /* 0x000fe200078e0212 */
[----:B-----5:R-:W-:Y:S01]  /*19f0*/  LEA R192, P0, R9, UR10, 0x1 ;  /* 0x0000000a09c07c11 */ /* 0x020fe2000f8008ff */
[----:B------:R1:W-:Y:S01]  /*1a00*/  STL [R1+0x48], R22 ;  /* 0x0000481601007387 */ /* 0x0003e20000100800 */
[----:B------:R-:W-:Y:S01]  /*1a10*/  LEA.HI.X R21, R4, UR13, R3, 0x1, P1 ;  /* 0x0000000d04157c11 */ /* 0x000fe200088f0c03 */
[----:B---3--:R-:W-:Y:S01]  /*1a20*/  IMAD.WIDE.U32 R12, R16, UR8, R12 ;  /* 0x00000008100c7c25 */ /* 0x008fe2000f8e000c */
[----:B------:R-:W-:-:S02]  /*1a30*/  LEA.HI.X R234, R6, UR15, R0, 0x1, P2 ;  /* 0x0000000f06ea7c11 */ /* 0x000fc400090f0c00 */
[----:B------:R-:W-:Y:S01]  /*1a40*/  IADD3 R0, PT, PT, -R99, UR17, RZ ;  /* 0x0000001163007c10 */ /* 0x000fe2000fffe1ff */
[----:B------:R1:W-:Y:S01]  /*1a50*/  STL [R1+0x44], R21 ;  /* 0x0000441501007387 */ /* 0x0003e20000100800 */
[----:B------:R-:W-:Y:S01]  /*1a60*/  LEA.HI.X R193, R9, UR11, R8, 0x1, P0 ;  /* 0x0000000b09c17c11 */ /* 0x000fe200080f0c08 */
[----:B------:R-:W-:Y:S01]  /*1a70*/  IMAD R7, R16, UR9, R13 ;  /* 0x0000000910077c24 */ /* 0x000fe2000f8e020d */
[----:B------:R-:W-:Y:S01]  /*1a80*/  ISETP.GE.AND P0, PT, R2, R0, PT ;  /* 0x000000000200720c */ /* 0x000fe20003f06270 */
[----:B------:R1:W-:Y:S01]  /*1a90*/  STL [R1+0x50], R116 ;  /* 0x0000507401007387 */ /* 0x0003e20000100800 */
[----:B------:R-:W-:Y:S01]  /*1aa0*/  UMOV UR9, 0x400 ;  /* 0x0000040000097882 */ /* 0x000fe20000000000 */
[----:B------:R-:W-:Y:S01]  /*1ab0*/  IMAD.MOV.U32 R3, RZ, RZ, RZ ;  /* 0x000000ffff037224 */ /* 0x000fe200078e00ff */
[----:B------:R-:W-:Y:S01]  /*1ac0*/  ULEA UR8, UR20, UR9, 0x18 ;  /* 0x0000000914087291 */ /* 0x000fe2000f8ec0ff */
[----:B------:R1:W-:Y:S01]  /*1ad0*/  STL [R1+0x4c], R118 ;  /* 0x00004c7601007387 */ /* 0x0003e20000100800 */
[----:B------:R-:W-:-:S04]  /*1ae0*/  IMAD.WIDE.U32 R4, R120, 0x40, R2 ;  /* 0x0000004078047825 */ /* 0x000fc800078e0002 */
        /* <DEDUP_REMOVED lines=31> */
.L_x_1185:
[----:B------:R3:W-:Y:S02]  /*1ce0*/  STS.128 [R191+0x4000], RZ ;  /* 0x004000ffbf007388 */ /* 0x0007e40000000c00 */
.L_x_1184:
[----:B------:R-:W-:Y:S05]  /*1cf0*/  BSYNC.RECONVERGENT B0 ;  /* 0x0000000000007941 */ /* 0x000fea0003800200 */
.L_x_1183:
[----:B------:R-:W-:Y:S01]  /*1d00*/  IADD3 R19, PT, PT, R2, 0x10, RZ ;  /* 0x0000001002137810 */ /* 0x000fe20007ffe0ff */
[----:B------:R-:W-:Y:S03]  /*1d10*/  BSSY.RECONVERGENT B0, `(.L_x_1186) ;  /* 0x0000024000007945 */ /* 0x000fe60003800200 */
[----:B------:R-:W-:-:S13]  /*1d20*/  ISETP.GE.AND P0, PT, R19, R0, PT ;  /* 0x000000001300720c */ /* 0x000fda0003f06270 */
[----:B------:R-:W-:Y:S05]  /*1d30*/  @P0 BRA `(.L_x_1187) ;  /* 0x0000000000840947 */ /* 0x000fea0003800000 */
[----:B------:R-:W5:Y:S01]  /*1d40*/  LDCU.64 UR6, c[0x0][0x3b0] ;  /* 0x00007600ff0677ac */ /* 0x000f620008000a00 */
[----:B--2-4-:R-:W-:Y:S01]  /*1d50*/  IADD3 R8, P0, PT, R4, 0x10, RZ ;  /* 0x0000001004087810 */ /* 0x014fe20007f1e0ff */
        /* <DEDUP_REMOVED lines=30> */
.L_x_1188:
[----:B------:R4:W-:Y:S02]  /*1f40*/  STS.128 [R191+0x4800], RZ ;  /* 0x004800ffbf007388 */ /* 0x0009e40000000c00 */
.L_x_1187:
[----:B------:R-:W-:Y:S05]  /*1f50*/  BSYNC.RECONVERGENT B0 ;  /* 0x0000000000007941 */ /* 0x000fea0003800200 */
.L_x_1186:
        /* <DEDUP_REMOVED lines=36> */
.L_x_1191:
[----:B------:R4:W-:Y:S02]  /*21a0*/  STS.128 [R191+0x5000], RZ ;  /* 0x005000ffbf007388 */ /* 0x0009e40000000c00 */
.L_x_1190:
[----:B------:R-:W-:Y:S05]  /*21b0*/  BSYNC.RECONVERGENT B0 ;  /* 0x0000000000007941 */ /* 0x000fea0003800200 */
.L_x_1189:
        /* <DEDUP_REMOVED lines=37> */
.L_x_1194:
[----:B------:R2:W-:Y:S02]  /*2410*/  STS.128 [R191+0x5800], RZ ;  /* 0x005800ffbf007388 */ /* 0x0005e40000000c00 */
.L_x_1193:
[----:B------:R-:W-:Y:S05]  /*2420*/  BSYNC.RECONVERGENT B0 ;  /* 0x0000000000007941 */ /* 0x000fea0003800200 */
.L_x_1192:
[----:B--2-4-:R-:W-:Y:S01]  /*2430*/  IADD3 R9, PT, PT, -R96, R117, RZ ;  /* 0x0000007560097210 */ /* 0x014fe20007ffe1ff */
[-C--:B-1----:R-:W-:Y:S01]  /*2440*/  IMAD R4, R107, R94.reuse, RZ ;  /* 0x0000005e6b047224 */ /* 0x082fe200078e02ff */
        /* <DEDUP_REMOVED lines=27> */
.L_x_1197:
[----:B------:R2:W-:Y:S02]  /*2600*/  STS.128 [R191+0xa000], RZ ;  /* 0x00a000ffbf007388 */ /* 0x0005e40000000c00 */
.L_x_1196:
[----:B------:R-:W-:Y:S05]  /*2610*/  BSYNC.RECONVERGENT B0 ;  /* 0x0000000000007941 */ /* 0x000fea0003800200 */
.L_x_1195:
        /* <DEDUP_REMOVED lines=29> */
.L_x_1200:
[----:B------:R4:W-:Y:S02]  /*27f0*/  STS.128 [R191+0xa800], RZ ;  /* 0x00a800ffbf007388 */ /* 0x0009e40000000c00 */
.L_x_1199:
[----:B------:R-:W-:Y:S05]  /*2800*/  BSYNC.RECONVERGENT B0 ;  /* 0x0000000000007941 */ /* 0x000fea0003800200 */
.L_x_1198:
        /* <DEDUP_REMOVED lines=29> */
.L_x_1203:
[----:B------:R4:W-:Y:S02]  /*29e0*/  STS.128 [R191+0xb000], RZ ;  /* 0x00b000ffbf007388 */ /* 0x0009e40000000c00 */
.L_x_1202:
[----:B------:R-:W-:Y:S05]  /*29f0*/  BSYNC.RECONVERGENT B0 ;  /* 0x0000000000007941 */ /* 0x000fea0003800200 */
.L_x_1201:
[----:B------:R-:W-:Y:S01]  /*2a00*/  ISETP.GE.AND P0, PT, R10, R9, PT ;  /* 0x000000090a00720c */ /* 0x000fe20003f06270 */
[----:B------:R-:W-:-:S12]  /*2a10*/  BSSY.RECONVERGENT B0, `(.L_x_1204) ;  /* 0x000001d000007945 */ /* 0x000fd80003800200 */
        /* <DEDUP_REMOVED lines=27> */
.L_x_1206:
[----:B------:R1:W-:Y:S02]  /*2bd0*/  STS.128 [R191+0xb800], RZ ;  /* 0x00b800ffbf007388 */ /* 0x0003e40000000c00 */
.L_x_1205:
[----:B------:R-:W-:Y:S05]  /*2be0*/  BSYNC.RECONVERGENT B0 ;  /* 0x0000000000007941 */ /* 0x000fea0003800200 */
.L_x_1204:
[----:B------:R-:W5:Y:S01]  /*2bf0*/  LDCU.64 UR4, c[0x0][0x538] ;  /* 0x0000a700ff0477ac */ /* 0x000f620008000a00 */
[----:B------:R-:W0:Y:S01]  /*2c00*/  LDGDEPBAR ;  /* 0x00000000000079af */ /* 0x000e220000000000 */
[----:B-----5:R-:W-:-:S04]  /*2c10*/  ISETP.NE.U32.AND P0, PT, RZ, UR4, PT ;  /* 0x00000004ff007c0c */ /* 0x020fc8000bf05070 */
[----:B------:R-:W-:Y:S01]  /*2c20*/  ISETP.NE.AND.EX P0, PT, RZ, UR5, PT, P0 ;  /* 0x00000005ff007c0c */ /* 0x000fe2000bf05300 */
[----:B------:R-:W-:Y:S01]  /*2c30*/  UMOV UR6, URZ ;  /* 0x000000ff00067c82 */ /* 0x000fe20008000000 */
[----:B------:R-:W-:Y:S01]  /*2c40*/  BSSY.RECONVERGENT B0, `(.L_x_1207) ;  /* 0x0000032000007945 */ /* 0x000fe20003800200 */
[----:B------:R-:W-:-:S10]  /*2c50*/  DEPBAR.LE SB0, 0x0 ;  /* 0x000080000000791a */ /* 0x000fd40000000000 */
[----:B------:R-:W-:Y:S01]  /*2c60*/  VOTEU.ANY UP0, P0 ;  /* 0x0000000000ff7886 */ /* 0x000fe20000000100 */
[----:B------:R-:W-:-:S13]  /*2c70*/  PLOP3.LUT P0, PT, PT, PT, UP0, 0x80, 0x8 ;  /* 0x000000000008781c */ /* 0x000fda0003f0f008 */
[----:B------:R-:W1:Y:S01]  /*2c80*/  @P0 LDC.64 R4, c[0x0][0x540] ;  /* 0x00015000ff040b82 */ /* 0x000e620000000a00 */
[----:B------:R-:W-:-:S07]  /*2c90*/  @P0 IMAD.MOV.U32 R17, RZ, RZ, RZ ;  /* 0x000000ffff110224 */ /* 0x000fce00078e00ff */
[----:B------:R-:W5:Y:S01]  /*2ca0*/  @P0 LDC R0, c[0x0][0x458] ;  /* 0x00011600ff000b82 */ /* 0x000f620000000800 */
[----:B-1----:R-:W-:-:S04]  /*2cb0*/  @P0 IMAD.WIDE.U32 R2, R24, R4, R16 ;  /* 0x0000000418020225 */ /* 0x002fc800078e0010 */
[----:B------:R-:W-:Y:S01]  /*2cc0*/  @P0 IMAD R5, R24, R5, R3 ;  /* 0x0000000518050224 */ /* 0x000fe200078e0203 */
[----:B------:R-:W-:-:S04]  /*2cd0*/  @P0 LEA R4, P1, R2, UR4, 0x2 ;  /* 0x0000000402040c11 */ /* 0x000fc8000f8210ff */
[----:B------:R-:W-:-:S05]  /*2ce0*/  @P0 LEA.HI.X R5, R2, UR5, R5, 0x2, P1 ;  /* 0x0000000502050c11 */ /* 0x000fca00088f1405 */
[----:B------:R-:W2:Y:S01]  /*2cf0*/  @P0 LDG.E R4, desc[UR18][R4.64] ;  /* 0x0000001204040981 */ /* 0x000ea2000c1e1900 */
[----:B-----5:R-:W2:Y:S01]  /*2d00*/  @P0 MUFU.RCP R0, R0 ;  /* 0x0000000000000308 */ /* 0x020ea20000001000 */
[----:B------:R-:W-:-:S05]  /*2d10*/  SHF.L.U64.HI R2, R14, 0x6, R15 ;  /* 0x000000060e027819 */ /* 0x000fca000001020f */
[----:B------:R-:W-:Y:S01]  /*2d20*/  IMAD R2, R2, R94, RZ ;  /* 0x0000005e02027224 */ /* 0x000fe200078e02ff */
[----:B------:R-:W-:Y:S01]  /*2d30*/  BAR.SYNC.DEFER_BLOCKING 0x0 ;  /* 0x0000000000007b1d */ /* 0x000fe20000010000 */
[----:B--2---:R-:W-:Y:S01]  /*2d40*/  @P0 FMUL.FTZ R0, R4, R0 ;  /* 0x0000000004000220 */ /* 0x004fe20000410000 */
[----:B------:R-:W-:-:S04]  /*2d50*/  SHF.L.U32 R4, R14, 0x6, RZ ;  /* 0x000000060e047819 */ /* 0x000fc800000006ff */
[----:B------:R-:W-:Y:S01]  /*2d60*/  @P0 R2UR UR4, R0 ;  /* 0x00000000000402ca */ /* 0x000fe200000e0000 */
[----:B------:R-:W-:-:S04]  /*2d70*/  IMAD.WIDE.U32 R4, R4, R94, RZ ;  /* 0x0000005e04047225 */ /* 0x000fc800078e00ff */
[----:B----4-:R-:W-:-:S08]  /*2d80*/  IMAD.IADD R7, R5, 0x1, R2 ;  /* 0x0000000105077824 */ /* 0x010fd000078e0202 */
[----:B------:R-:W-:Y:S01]  /*2d90*/  @UP0 UMOV UR6, UR4 ;  /* 0x0000000400060c82 */ /* 0x000fe20008000000 */
        /* <DEDUP_REMOVED lines=23> */
.L_x_1209:
[----:B------:R2:W-:Y:S01]  /*2f10*/  STS.128 [R191+0x10000], RZ ;  /* 0x010000ffbf007388 */ /* 0x0005e20000000c00 */
[----:B------:R-:W-:Y:S05]  /*2f20*/  BRA `(.L_x_1210) ;  /* 0x00000000000c7947 */ /* 0x000fea0003800000 */
.L_x_1208:
[----:B------:R1:W-:Y:S04]  /*2f30*/  STS.128 [R191+0xc000], RZ ;  /* 0x00c000ffbf007388 */ /* 0x0003e80000000c00 */
[----:B------:R1:W-:Y:S04]  /*2f40*/  STS.128 [R191+0xe000], RZ ;  /* 0x00e000ffbf007388 */ /* 0x0003e80000000c00 */
[----:B------:R1:W-:Y:S02]  /*2f50*/  STS.128 [R191+0x10000], RZ ;  /* 0x010000ffbf007388 */ /* 0x0003e40000000c00 */
.L_x_1210:
[----:B------:R-:W-:Y:S05]  /*2f60*/  BSYNC.RECONVERGENT B0 ;  /* 0x0000000000007941 */ /* 0x000fea0003800200 */
.L_x_1207:
        /* <DEDUP_REMOVED lines=30> */
.L_x_1213:
[----:B------:R4:W-:Y:S02]  /*3150*/  STS.128 [R191+0x10800], RZ ;  /* 0x010800ffbf007388 */ /* 0x0009e40000000c00 */
.L_x_1212:
[----:B------:R-:W-:Y:S05]  /*3160*/  BSYNC.RECONVERGENT B0 ;  /* 0x0000000000007941 */ /* 0x000fea0003800200 */
.L_x_1211:
        /* <DEDUP_REMOVED lines=32> */
.L_x_1216:
[----:B------:R4:W-:Y:S02]  /*3370*/  STS.128 [R191+0x11000], RZ ;  /* 0x011000ffbf007388 */ /* 0x0009e40000000c00 */
.L_x_1215:
[----:B------:R-:W-:Y:S05]  /*3380*/  BSYNC.RECONVERGENT B0 ;  /* 0x0000000000007941 */ /* 0x000fea0003800200 */
.L_x_1214:
[----:B------:R-:W-:Y:S01]  /*3390*/  ISETP.GE.AND P0, PT, R10, R9, PT ;  /* 0x000000090a00720c */ /* 0x000fe20003f06270 */
[----:B------:R-:W-:Y:S01]  /*33a0*/  IMAD.SHL.U32 R183, R186, 0x20, RZ ;  /* 0x00000020bab77824 */ /* 0x000fe200078e00ff */
[----:B------:R-:W-:Y:S01]  /*33b0*/  LOP3.LUT R113, R20, 0x8, R182, 0x78, !PT ;  /* 0x0000000814717812 */ /* 0x000fe200078e78b6 */
[----:B------:R-:W-:Y:S01]  /*33c0*/  BSSY.RECONVERGENT B0, `(.L_x_1217) ;  /* 0x0000024000007945 */ /* 0x000fe20003800200 */
[----:B------:R-:W-:Y:S02]  /*33d0*/  LOP3.LUT R9, R186, 0x8, RZ, 0xc0, !PT ;  /* 0x00000008ba097812 */ /* 0x000fe400078ec0ff */
[----:B------:R-:W-:Y:S01]  /*33e0*/  LOP3.LUT R183, R183, 0x7c00, RZ, 0xc0, !PT ;  /* 0x00007c00b7b77812 */ /* 0x000fe200078ec0ff */
[----:B------:R1:W-:Y:S03]  /*33f0*/  STL [R1+0x40], R113 ;  /* 0x0000407101007387 */ /* 0x0003e60000100800 */
        /* <DEDUP_REMOVED lines=31> */
.L_x_1219:
[----:B------:R4:W-:Y:S02]  /*35f0*/  STS.128 [R191+0x11800], RZ ;  /* 0x011800ffbf007388 */ /* 0x0009e40000000c00 */
.L_x_1218:
[----:B------:R-:W-:Y:S05]  /*3600*/  BSYNC.RECONVERGENT B0 ;  /* 0x0000000000007941 */ /* 0x000fea0003800200 */
.L_x_1217:
[----:B------:R-:W-:Y:S01]  /*3610*/  LOP3.LUT R0, R20, R9, RZ, 0x3c, !PT ;  /* 0x0000000914007212 */ /* 0x000fe200078e3cff */
[----:B-1--4-:R-:W-:Y:S01]  /*3620*/  IMAD.IADD R2, R8, 0x1, R113 ;  /* 0x0000000108027824 */ /* 0x012fe200078e0271 */
[----:B------:R-:W-:Y:S01]  /*3630*/  LOP3.LUT R88, R114, 0x400, RZ, 0xc0, !PT ;  /* 0x0000040072587812 */ /* 0x000fe200078ec0ff */
[----:B------:R-:W0:Y:S01]  /*3640*/  LDGDEPBAR ;  /* 0x00000000000079af */ /* 0x000e220000000000 */
[----:B------:R-:W-:Y:S01]  /*3650*/  LOP3.LUT P2, RZ, R186, 0x2, RZ, 0xc0, !PT ;  /* 0x00000002baff7812 */ /* 0x000fe2000784c0ff */
[----:B------:R-:W1:Y:S01]  /*3660*/  LDCU.U8 UR7, c[0x0][0x4f8] ;  /* 0x00009f00ff0777ac */ /* 0x000e620008000000 */
[----:B------:R-:W-:Y:S01]  /*3670*/  LEA R95, R2, UR8, 0x1 ;  /* 0x00000008025f7c11 */ /* 0x000fe2000f8e08ff */
[----:B------:R-:W-:Y:S01]  /*3680*/  IMAD R88, R0, 0x2, R88 ;  /* 0x0000000200587824 */ /* 0x000fe200078e0258 */
[----:B------:R-:W-:Y:S01]  /*3690*/  LOP3.LUT P0, RZ, R186, 0x4, RZ, 0xc0, !PT ;  /* 0x00000004baff7812 */ /* 0x000fe2000780c0ff */
[----:B------:R-:W-:Y:S01]  /*36a0*/  IMAD.MOV.U32 R2, RZ, RZ, 0x20 ;  /* 0x00000020ff027424 */ /* 0x000fe200078e00ff */
[----:B------:R-:W-:Y:S01]  /*36b0*/  LOP3.LUT R100, R182, 0x1f0, RZ, 0xc0, !PT ;  /* 0x000001f0b6647812 */ /* 0x000fe200078ec0ff */
[----:B------:R-:W-:Y:S01]  /*36c0*/  LDSM.16.M88.4 R4, [R95] ;  /* 0x000000005f04783b */ /* 0x000fe20000000200 */
[----:B------:R-:W-:-:S02]  /*36d0*/  VIADD R20, R88, UR8 ;  /* 0x0000000858147c36 */ /* 0x000fc40008000000 */
[----:B------:R-:W-:Y:S01]  /*36e0*/  SEL R2, R2, 0xffffffe0, !P2 ;  /* 0xffffffe002027807 */ /* 0x000fe20005000000 */
[----:B------:R-:W4:Y:S01]  /*36f0*/  LDSM.16.M88.4 R32, [R88+UR8+0x7000] ;  /* 0x007000085820783b */ /* 0x000f220008000200 */
[----:B------:R-:W-:-:S03]  /*3700*/  IMAD.MOV.U32 R0, RZ, RZ, 0x40 ;  /* 0x00000040ff007424 */ /* 0x000fc600078e00ff */
[----:B------:R-:W5:Y:S01]  /*3710*/  LDSM.16.M88.4 R16, [R88+UR8+0x6000] ;  /* 0x006000085810783b */ /* 0x000f620008000200 */
[C-C-:B------:R-:W-:Y:S01]  /*3720*/  IMAD.IADD R93, R95.reuse, 0x1, R2.reuse ;  /* 0x000000015f5d7824 */ /* 0x140fe200078e0202 */
[----:B------:R-:W-:Y:S01]  /*3730*/  SEL R0, R0, 0xffffffc0, !P0 ;  /* 0xffffffc000007807 */ /* 0x000fe20004000000 */
[C---:B------:R-:W-:Y:S01]  /*3740*/  IMAD.IADD R3, R20.reuse, 0x1, R2 ;  /* 0x0000000114037824 */ /* 0x040fe200078e0202 */
[----:B------:R-:W2:Y:S03]  /*3750*/  LDSM.16.M88.4 R8, [R88+UR8+0x6800] ;  /* 0x006800085808783b */ /* 0x000ea60008000200 */
[--C-:B------:R-:W-:Y:S01]  /*3760*/  IMAD.IADD R89, R95, 0x1, R0.reuse ;  /* 0x000000015f597824 */ /* 0x100fe200078e0200 */
[----:B------:R-:W3:Y:S01]  /*3770*/  LDSM.16.M88.4 R40, [R88+UR8+0x7800] ;  /* 0x007800085828783b */ /* 0x000ee20008000200 */
[----:B------:R-:W-:Y:S02]  /*3780*/  IMAD.IADD R0, R20, 0x1, R0 ;  /* 0x0000000114007824 */ /* 0x000fe400078e0200 */
[C---:B------:R-:W-:Y:S01]  /*3790*/  IMAD.IADD R92, R2.reuse, 0x1, R89 ;  /* 0x00000001025c7824 */ /* 0x040fe200078e0259 */
[----:B------:R-:W-:Y:S01]  /*37a0*/  LDSM.16.M88.4 R12, [R93] ;  /* 0x000000005d0c783b */ /* 0x000fe20000000200 */
[----:B------:R-:W-:-:S03]  /*37b0*/  IMAD.IADD R2, R2, 0x1, R0 ;  /* 0x0000000102027824 */ /* 0x000fc600078e0200 */
[----:B------:R-:W1:Y:S04]  /*37c0*/  LDSM.16.M88.4 R44, [R3+0x6000] ;  /* 0x00600000032c783b */ /* 0x000e680000000200 */
[----:B------:R-:W1:Y:S04]  /*37d0*/  LDSM.16.M88.4 R28, [R3+0x6800] ;  /* 0x00680000031c783b */ /* 0x000e680000000200 */
[----:B------:R-:W-:Y:S04]  /*37e0*/  LDSM.16.M88.4 R64, [R3+0x7800] ;  /* 0x007800000340783b */ /* 0x000fe80000000200 */
[----:B------:R-:W-:Y:S04]  /*37f0*/  LDSM.16.M88.4 R60, [R0+0x6000] ;  /* 0x00600000003c783b */ /* 0x000fe80000000200 */
[----:B------:R-:W-:Y:S01]  /*3800*/  LDSM.16.M88.4 R76, [R2+0x6000] ;  /* 0x00600000024c783b */ /* 0x000fe20000000200 */
[C---:B----4-:R-:W-:Y:S03]  /*3810*/  HMMA.16816.F32 R48, R4.reuse, R32, RZ ;  /* 0x000000200430723c */ /* 0x050fe600000018ff */
[----:B------:R-:W-:Y:S05]  /*3820*/  STL [R1+0x1c], R100 ;  /* 0x00001c6401007387 */ /* 0x000fea0000100800 */
[C---:B------:R-:W-:Y:S01]  /*3830*/  HMMA.16816.F32 R52, R4.reuse, R34, RZ ;  /* 0x000000220434723c */ /* 0x040fe200000018ff */
[----:B------:R-:W4:Y:S07]  /*3840*/  LDSM.16.M88.4 R32, [R3+0x7000] ;  /* 0x007000000320783b */ /* 0x000f2e0000000200 */
[C---:B-----5:R-:W-:Y:S08]  /*3850*/  HMMA.16816.F32 R24, R4.reuse, R16, RZ ;  /* 0x000000100418723c */ /* 0x060ff000000018ff */
[C---:B--2---:R-:W-:Y:S08]  /*3860*/  HMMA.16816.F32 R36, R4.reuse, R8, RZ ;  /* 0x000000080424723c */ /* 0x044ff000000018ff */
[C---:B------:R-:W-:Y:S08]  /*3870*/  HMMA.16816.F32 R16, R4.reuse, R18, RZ ;  /* 0x000000120410723c */ /* 0x040ff000000018ff */
[C---:B------:R-:W-:Y:S08]  /*3880*/  HMMA.16816.F32 R8, R4.reuse, R10, RZ ;  /* 0x0000000a0408723c */ /* 0x040ff000000018ff */
[C---:B---3--:R-:W-:Y:S08]  /*3890*/  HMMA.16816.F32 R84, R4.reuse, R40, RZ ;  /* 0x000000280454723c */ /* 0x048ff000000018ff */
[----:B------:R-:W-:Y:S01]  /*38a0*/  HMMA.16816.F32 R80, R4, R42, RZ ;  /* 0x0000002a0450723c */ /* 0x000fe200000018ff */
[----:B------:R-:W2:Y:S04]  /*38b0*/  LDSM.16.M88.4 R4, [R89] ;  /* 0x000000005904783b */ /* 0x000ea80000000200 */
[----:B------:R-:W-:Y:S03]  /*38c0*/  LDSM.16.M88.4 R40, [R0+0x7800] ;  /* 0x007800000028783b */ /* 0x000fe60000000200 */
[C---:B-1----:R-:W-:Y:S08]  /*38d0*/  HMMA.16816.F32 R72, R12.reuse, R44, R24 ;  /* 0x0000002c0c48723c */ /* 0x042ff00000001818 */
[C---:B------:R-:W-:Y:S01]  /*38e0*/  HMMA.16816.F32 R56, R12.reuse, R28, R36 ;  /* 0x0000001c0c38723c */ /* 0x040fe20000001824 */
[----:B------:R-:W1:Y:S07]  /*38f0*/  LDSM.16.M88.4 R36, [R0+0x6800] ;  /* 0x006800000024783b */ /* 0x000e6e0000000200 */
[C---:B----4-:R-:W-:Y:S08]  /*3900*/  HMMA.16816.F32 R24, R12.reuse, R32, R48 ;  /* 0x000000200c18723c */ /* 0x050ff00000001830 */
[C---:B------:R-:W-:Y:S01]  /*3910*/  HMMA.16816.F32 R20, R12.reuse, R34, R52 ;  /* 0x000000220c14723c */ /* 0x040fe20000001834 */
[----:B------:R-:W3:Y:S07]  /*3920*/  LDSM.16.M88.4 R32, [R0+0x7000] ;  /* 0x007000000020783b */ /* 0x000eee0000000200 */
[C---:B------:R-:W-:Y:S01]  /*3930*/  HMMA.16816.F32 R28, R12.reuse, R30, R8 ;  /* 0x0000001e0c1c723c */ /* 0x040fe20000001808 */
[----:B------:R-:W4:Y:S07]  /*3940*/  LDSM.16.M88.4 R8, [R92] ;  /* 0x000000005c08783b */ /* 0x000f2e0000000200 */
[C---:B------:R-:W-:Y:S08]  /*3950*/  HMMA.16816.F32 R68, R12.reuse, R46, R16 ;  /* 0x0000002e0c44723c */ /* 0x040ff00000001810 */
[----:B------:R-:W-:Y:S01]  /*3960*/  HMMA.16816.F32 R16, R12, R64, R84 ;  /* 0x000000400c10723c */ /* 0x000fe20000001854 */
[----:B------:R-:W-:Y:S07]  /*3970*/  LDSM.16.M88.4 R84, [R2+0x6800] ;  /* 0x006800000254783b */ /* 0x000fee0000000200 */
[----:B--2---:R-:W-:Y:S01]  /*3980*/  HMMA.16816.F32 R44, R4, R60, R72 ;  /* 0x0000003c042c723c */ /* 0x004fe20000001848 */
[----:B------:R-:W2:Y:S07]  /*3990*/  LDSM.16.M88.4 R72, [R2+0x7000] ;  /* 0x007000000248783b */ /* 0x000eae0000000200 */
[----:B------:R-:W-:Y:S01]  /*39a0*/  HMMA.16816.F32 R12, R12, R66, R80 ;  /* 0x000000420c0c723c */ /* 0x000fe20000001850 */
[----:B------:R-:W5:Y:S04]  /*39b0*/  LDSM.16.M88.4 R64, [R2+0x7800] ;  /* 0x007800000240783b */ /* 0x000f680000000200 */
[----:B------:R-:W-:Y:S03]  /*39c0*/  LDSM.16.M88.4 R80, [R3+0x8800] ;  /* 0x008800000350783b */ /* 0x000fe60000000200 */
[C---:B------:R-:W-:Y:S01]  /*39d0*/  HMMA.16816.F32 R48, R4.reuse, R62, R68 ;  /* 0x0000003e0430723c */ /* 0x040fe20000001844 */
[----:B------:R-:W-:Y:S04]  /*39e0*/  LDSM.16.M88.4 R60, [R88+UR8+0x8800] ;  /* 0x00880008583c783b */ /* 0x000fe80008000200 */
[----:B------:R-:W-:Y:S03]  /*39f0*/  LDSM.16.M88.4 R68, [R0+0x9000] ;  /* 0x009000000044783b */ /* 0x000fe60000000200 */
[C---:B-1----:R-:W-:Y:S08]  /*3a00*/  HMMA.16816.F32 R56, R4.reuse, R36, R56 ;  /* 0x000000240438723c */ /* 0x042ff00000001838 */
[C---:B------:R-:W-:Y:S08]  /*3a10*/  HMMA.16816.F32 R52, R4.reuse, R38, R28 ;  /* 0x000000260434723c */ /* 0x040ff0000000181c */
[C---:B---3--:R-:W-:Y:S08]  /*3a20*/  HMMA.16816.F32 R36, R4.reuse, R34, R20 ;  /* 0x000000220424723c */ /* 0x048ff00000001814 */
[C---:B------:R-:W-:Y:S01]  /*3a30*/  HMMA.16816.F32 R28, R4.reuse, R32, R24 ;  /* 0x00000020041c723c */ /* 0x040fe20000001818 */
[----:B------:R-:W-:Y:S04]  /*3a40*/  LDSM.16.M88.4 R24, [R88+UR8+0x8000] ;  /* 0x008000085818783b */ /* 0x000fe80008000200 */
[----:B------:R-:W-:Y:S03]  /*3a50*/  LDSM.16.M88.4 R32, [R88+UR8+0x9800] ;  /* 0x009800085820783b */ /* 0x000fe60008000200 */
[----:B------:R-:W-:Y:S08]  /*3a60*/  HMMA.16816.F32 R20, R4, R40, R16 ;  /* 0x000000280414723c */ /* 0x000ff00000001810 */
[----:B----4-:R-:W-:Y:S08]  /*3a70*/  HMMA.16816.F32 R16, R8, R76, R44 ;  /* 0x0000004c0810723c */ /* 0x010ff0000000182c */
[----:B------:R-:W-:Y:S01]  /*3a80*/  HMMA.16816.F32 R12, R4, R42, R12 ;  /* 0x0000002a040c723c */ /* 0x000fe2000000180c */
[----:B------:R-:W1:Y:S07]  /*3a90*/  LDSM.16.M88.4 R4, [R95+0x2000] ;  /* 0x002000005f04783b */ /* 0x000e6e0000000200 */
[C---:B------:R-:W-:Y:S01]  /*3aa0*/  HMMA.16816.F32 R44, R8.reuse, R78, R48 ;  /* 0x0000004e082c723c */ /* 0x040fe20000001830 */
[----:B------:R-:W3:Y:S04]  /*3ab0*/  LDSM.16.M88.4 R48, [R88+UR8+0x9000] ;  /* 0x009000085830783b */ /* 0x000ee80008000200 */
[----:B------:R-:W-:Y:S03]  /*3ac0*/  LDSM.16.M88.4 R76, [R3+0x9000] ;  /* 0x00900000034c783b */ /* 0x000fe60000000200 */
[C---:B--2---:R-:W-:Y:S08]  /*3ad0*/  HMMA.16816.F32 R40, R8.reuse, R72, R28 ;  /* 0x000000480828723c */ /* 0x044ff0000000181c */
[C---:B-----5:R-:W-:Y:S08]  /*3ae0*/  HMMA.16816.F32 R28, R8.reuse, R64, R20 ;  /* 0x00000040081c723c */ /* 0x060ff00000001814 */
[C---:B------:R-:W-:Y:S08]  /*3af0*/  HMMA.16816.F32 R56, R8.reuse, R84, R56 ;  /* 0x000000540838723c */ /* 0x040ff00000001838 */
[C---:B------:R-:W-:Y:S08]  /*3b00*/  HMMA.16816.F32 R52, R8.reuse, R86, R52 ;  /* 0x000000560834723c */ /* 0x040ff00000001834 */
[C---:B------:R-:W-:Y:S08]  /*3b10*/  HMMA.16816.F32 R36, R8.reuse, R74, R36 ;  /* 0x0000004a0824723c */ /* 0x040ff00000001824 */
[----:B------:R-:W-:Y:S01]  /*3b20*/  HMMA.16816.F32 R20, R8, R66, R12 ;  /* 0x000000420814723c */ /* 0x000fe2000000180c */
[----:B------:R-:W-:Y:S04]  /*3b30*/  LDSM.16.M88.4 R8, [R93+0x2000] ;  /* 0x002000005d08783b */ /* 0x000fe80000000200 */
[----:B------:R-:W2:Y:S03]  /*3b40*/  LDSM.16.M88.4 R64, [R3+0x8000] ;  /* 0x008000000340783b */ /* 0x000ea60000000200 */
[C---:B-1----:R-:W-:Y:S08]  /*3b50*/  HMMA.16816.F32 R16, R4.reuse, R24, R16 ;  /* 0x000000180410723c */ /* 0x042ff00000001810 */
[C---:B------:R-:W-:Y:S08]  /*3b60*/  HMMA.16816.F32 R72, R4.reuse, R60, R56 ;  /* 0x0000003c0448723c */ /* 0x040ff00000001838 */
[C---:B---3--:R-:W-:Y:S08]  /*3b70*/  HMMA.16816.F32 R40, R4.reuse, R48, R40 ;  /* 0x000000300428723c */ /* 0x048ff00000001828 */
[C---:B------:R-:W-:Y:S08]  /*3b80*/  HMMA.16816.F32 R36, R4.reuse, R50, R36 ;  /* 0x000000320424723c */ /* 0x040ff00000001824 */
[C---:B------:R-:W-:Y:S08]  /*3b90*/  HMMA.16816.F32 R12, R4.reuse, R26, R44 ;  /* 0x0000001a040c723c */ /* 0x040ff0000000182c */
[C---:B------:R-:W-:Y:S01]  /*3ba0*/  HMMA.16816.F32 R60, R4.reuse, R62, R52 ;  /* 0x0000003e043c723c */ /* 0x040fe20000001834 */
[----:B------:R-:W1:Y:S07]  /*3bb0*/  LDSM.16.M88.4 R52, [R3+0x9800] ;  /* 0x009800000334783b */ /* 0x000e6e0000000200 */
[C---:B------:R-:W-:Y:S01]  /*3bc0*/  HMMA.16816.F32 R56, R4.reuse, R32, R28 ;  /* 0x000000200438723c */ /* 0x040fe2000000181c */
[----:B------:R-:W-:Y:S07]  /*3bd0*/  LDSM.16.M88.4 R28, [R0+0x8800] ;  /* 0x00880000001c783b */ /* 0x000fee0000000200 */
[----:B------:R-:W-:Y:S01]  /*3be0*/  HMMA.16816.F32 R48, R4, R34, R20 ;  /* 0x000000220430723c */ /* 0x000fe20000001814 */
[----:B------:R-:W-:Y:S04]  /*3bf0*/  LDSM.16.M88.4 R4, [R89+0x2000] ;  /* 0x002000005904783b */ /* 0x000fe80000000200 */
[----:B------:R-:W3:Y:S03]  /*3c00*/  LDSM.16.M88.4 R32, [R0+0x8000] ;  /* 0x008000000020783b */ /* 0x000ee60000000200 */
[C---:B--2---:R-:W-:Y:S08]  /*3c10*/  HMMA.16816.F32 R44, R8.reuse, R64, R16 ;  /* 0x00000040082c723c */ /* 0x044ff00000001810 */
[C---:B------:R-:W-:Y:S01]  /*3c20*/  HMMA.16816.F32 R24, R8.reuse, R66, R12 ;  /* 0x000000420818723c */ /* 0x040fe2000000180c */
[----:B------:R-:W-:Y:S07]  /*3c30*/  LDSM.16.M88.4 R12, [R92+0x2000] ;  /* 0x002000005c0c783b */ /* 0x000fee0000000200 */
[C---:B------:R-:W-:Y:S01]  /*3c40*/  HMMA.16816.F32 R20, R8.reuse, R80, R72 ;  /* 0x000000500814723c */ /* 0x040fe20000001848 */
[----:B------:R-:W2:Y:S07]  /*3c50*/  LDSM.16.M88.4 R72, [R0+0x9800] ;  /* 0x009800000048783b */ /* 0x000eae0000000200 */
[C---:B------:R-:W-:Y:S01]  /*3c60*/  HMMA.16816.F32 R16, R8.reuse, R82, R60 ;  /* 0x000000520810723c */ /* 0x040fe2000000183c */
[----:B------:R-:W4:Y:S07]  /*3c70*/  LDSM.16.M88.4 R80, [R2+0x8000] ;  /* 0x008000000250783b */ /* 0x000f2e0000000200 */
[C---:B------:R-:W-:Y:S08]  /*3c80*/  HMMA.16816.F32 R40, R8.reuse, R76, R40 ;  /* 0x0000004c0828723c */ /* 0x040ff00000001828 */
[C---:B------:R-:W-:Y:S01]  /*3c90*/  HMMA.16816.F32 R36, R8.reuse, R78, R36 ;  /* 0x0000004e0824723c */ /* 0x040fe20000001824 */
[----:B------:R-:W5:Y:S07]  /*3ca0*/  LDSM.16.M88.4 R76, [R2+0x8800] ;  /* 0x00880000024c783b */ /* 0x000f6e0000000200 */
[C---:B-1----:R-:W-:Y:S08]  /*3cb0*/  HMMA.16816.F32 R56, R8.reuse, R52, R56 ;  /* 0x000000340838723c */ /* 0x042ff00000001838 */
[----:B------:R-:W-:Y:S08]  /*3cc0*/  HMMA.16816.F32 R48, R8, R54, R48 ;  /* 0x000000360830723c */ /* 0x000ff00000001830 */
[C---:B---3--:R-:W-:Y:S08]  /*3cd0*/  HMMA.16816.F32 R44, R4.reuse, R32, R44 ;  /* 0x00000020042c723c */ /* 0x048ff0000000182c */
[C---:B------:R-:W-:Y:S01]  /*3ce0*/  HMMA.16816.F32 R64, R4.reuse, R34, R24 ;  /* 0x000000220440723c */ /* 0x040fe20000001818 */
[----:B------:R-:W1:Y:S07]  /*3cf0*/  LDSM.16.M88.4 R24, [R2+0x9000] ;  /* 0x009000000218783b */ /* 0x000e6e0000000200 */
[C---:B------:R-:W-:Y:S08]  /*3d00*/  HMMA.16816.F32 R8, R4.reuse, R30, R16 ;  /* 0x0000001e0408723c */ /* 0x040ff00000001810 */
[C---:B------:R-:W-:Y:S01]  /*3d10*/  HMMA.16816.F32 R52, R4.reuse, R28, R20 ;  /* 0x0000001c0434723c */ /* 0x040fe20000001814 */
[----:B------:R-:W3:Y:S07]  /*3d20*/  LDSM.16.M88.4 R20, [R2+0x9800] ;  /* 0x009800000214783b */ /* 0x000eee0000000200 */
[C---:B------:R-:W-:Y:S08]  /*3d30*/  HMMA.16816.F32 R60, R4.reuse, R68, R40 ;  /* 0x00000044043c723c */ /* 0x040ff00000001828 */
[C---:B------:R-:W-:Y:S01]  /*3d40*/  HMMA.16816.F32 R16, R4.reuse, R70, R36 ;  /* 0x000000460410723c */ /* 0x040fe20000001824 */
[----:B------:R-:W-:Y:S07]  /*3d50*/  LDSM.16.M88.4 R68, [R88+UR8+0xb000] ;  /* 0x00b000085844783b */ /* 0x000fee0008000200 */
[C---:B--2---:R-:W-:Y:S08]  /*3d60*/  HMMA.16816.F32 R36, R4.reuse, R72, R56 ;  /* 0x000000480424723c */ /* 0x044ff00000001838 */
[----:B------:R-:W-:Y:S01]  /*3d70*/  HMMA.16816.F32 R32, R4, R74, R48 ;  /* 0x0000004a0420723c */ /* 0x000fe20000001830 */
[----:B------:R-:W-:Y:S04]  /*3d80*/  LDSM.16.M88.4 R4, [R95+0x4000] ;  /* 0x004000005f04783b */ /* 0x000fe80000000200 */
[----:B------:R-:W-:Y:S03]  /*3d90*/  LDSM.16.M88.4 R72, [R88+UR8+0xb800] ;  /* 0x00b800085848783b */ /* 0x000fe60008000200 */
[C---:B----4-:R-:W-:Y:S01]  /*3da0*/  HMMA.16816.F32 R40, R12.reuse, R80, R44 ;  /* 0x000000500c28723c */ /* 0x050fe2000000182c */
[----:B------:R-:W2:Y:S07]  /*3db0*/  LDSM.16.M88.4 R44, [R88+UR8+0xa000] ;  /* 0x00a00008582c783b */ /* 0x000eae0008000200 */
[C---:B------:R-:W-:Y:S01]  /*3dc0*/  HMMA.16816.F32 R48, R12.reuse, R82, R64 ;  /* 0x000000520c30723c */ /* 0x040fe20000001840 */
[----:B------:R-:W4:Y:S04]  /*3dd0*/  LDSM.16.M88.4 R64, [R88+UR8+0xa800] ;  /* 0x00a800085840783b */ /* 0x000f280008000200 */
[----:B------:R-:W-:Y:S03]  /*3de0*/  LDSM.16.M88.4 R80, [R3+0xa000] ;  /* 0x00a000000350783b */ /* 0x000fe60000000200 */
[C---:B-----5:R-:W-:Y:S08]  /*3df0*/  HMMA.16816.F32 R56, R12.reuse, R76, R52 ;  /* 0x0000004c0c38723c */ /* 0x060ff00000001834 */
[C---:B------:R-:W-:Y:S01]  /*3e00*/  HMMA.16816.F32 R52, R12.reuse, R78, R8 ;  /* 0x0000004e0c34723c */ /* 0x040fe20000001808 */
[----:B------:R-:W5:Y:S04]  /*3e10*/  LDSM.16.M88.4 R8, [R93+0x4000] ;  /* 0x004000005d08783b */ /* 0x000f680000000200 */
[----:B------:R-:W5:Y:S03]  /*3e20*/  LDSM.16.M88.4 R76, [R3+0xa800] ;  /* 0x00a80000034c783b */ /* 0x000f660000000200 */
[C---:B-1----:R-:W-:Y:S08]  /*3e30*/  HMMA.16816.F32 R60, R12.reuse, R24, R60 ;  /* 0x000000180c3c723c */ /* 0x042ff0000000183c */
[C---:B------:R-:W-:Y:S08]  /*3e40*/  HMMA.16816.F32 R28, R12.reuse, R26, R16 ;  /* 0x0000001a0c1c723c */ /* 0x040ff00000001810 */
[C---:B---3--:R-:W-:Y:S01]  /*3e50*/  HMMA.16816.F32 R24, R12.reuse, R20, R36 ;  /* 0x000000140c18723c */ /* 0x048fe20000001824 */
[----:B------:R-:W1:Y:S07]  /*3e60*/  LDSM.16.M88.4 R36, [R3+0xb000] ;  /* 0x00b000000324783b */ /* 0x000e6e0000000200 */
[----:B------:R-:W-:Y:S08]  /*3e70*/  HMMA.16816.F32 R20, R12, R22, R32 ;  /* 0x000000160c14723c */ /* 0x000ff00000001820 */
[C---:B--2---:R-:W-:Y:S08]  /*3e80*/  HMMA.16816.F32 R16, R4.reuse, R44, R40 ;  /* 0x0000002c0410723c */ /* 0x044ff00000001828 */
[C---:B------:R-:W-:Y:S08]  /*3e90*/  HMMA.16816.F32 R12, R4.reuse, R46, R48 ;  /* 0x0000002e040c723c */ /* 0x040ff00000001830 */
[C---:B----4-:R-:W-:Y:S08]  /*3ea0*/  HMMA.16816.F32 R48, R4.reuse, R66, R52 ;  /* 0x000000420430723c */ /* 0x050ff00000001834 */
[C---:B------:R-:W-:Y:S08]  /*3eb0*/  HMMA.16816.F32 R52, R4.reuse, R68, R60 ;  /* 0x000000440434723c */ /* 0x040ff0000000183c */
[C---:B------:R-:W-:Y:S01]  /*3ec0*/  HMMA.16816.F32 R40, R4.reuse, R64, R56 ;  /* 0x000000400428723c */ /* 0x040fe20000001838 */
[----:B------:R-:W-:Y:S07]  /*3ed0*/  LDSM.16.M88.4 R64, [R0+0xa800] ;  /* 0x00a800000040783b */ /* 0x000fee0000000200 */
[C---:B------:R-:W-:Y:S01]  /*3ee0*/  HMMA.16816.F32 R60, R4.reuse, R70, R28 ;  /* 0x00000046043c723c */ /* 0x040fe2000000181c */
[----:B------:R-:W-:Y:S07]  /*3ef0*/  LDSM.16.M88.4 R68, [R0+0xb000] ;  /* 0x00b000000044783b */ /* 0x000fee0000000200 */
[----:B------:R-:W-:Y:S08]  /*3f00*/  HMMA.16816.F32 R56, R4, R72, R24 ;  /* 0x000000480438723c */ /* 0x000ff00000001818 */
[----:B-----5:R-:W-:Y:S01]  /*3f10*/  HMMA.16816.F32 R28, R8, R80, R16 ;  /* 0x00000050081c723c */ /* 0x020fe20000001810 */
[----:B------:R-:W2:Y:S07]  /*3f20*/  LDSM.16.M88.4 R16, [R3+0xb800] ;  /* 0x00b800000310783b */ /* 0x000eae0000000200 */
[----:B------:R-:W-:Y:S01]  /*3f30*/  HMMA.16816.F32 R32, R4, R74, R20 ;  /* 0x0000004a0420723c */ /* 0x000fe20000001814 */
[----:B------:R-:W-:Y:S04]  /*3f40*/  LDSM.16.M88.4 R4, [R89+0x4000] ;  /* 0x004000005904783b */ /* 0x000fe80000000200 */
[----:B------:R-:W-:Y:S03]  /*3f50*/  LDSM.16.M88.4 R72, [R0+0xb800] ;  /* 0x00b800000048783b */ /* 0x000fe60000000200 */
[C---:B------:R-:W-:Y:S01]  /*3f60*/  HMMA.16816.F32 R24, R8.reuse, R82, R12 ;  /* 0x000000520818723c */ /* 0x040fe2000000180c */
[----:B------:R3:W4:Y:S04]  /*3f70*/  LDSM.16.M88.4 R12, [R0+0xa000] ;  /* 0x00a00000000c783b */ /* 0x0007280000000200 */
[----:B------:R-:W-:Y:S03]  /*3f80*/  LDSM.16.M88.4 R20, [R92+0x4000] ;  /* 0x004000005c14783b */ /* 0x000fe60000000200 */
[C---:B------:R-:W-:Y:S01]  /*3f90*/  HMMA.16816.F32 R40, R8.reuse, R76, R40 ;  /* 0x0000004c0828723c */ /* 0x040fe20000001828 */
[----:B------:R-:W5:Y:S07]  /*3fa0*/  LDSM.16.M88.4 R80, [R2+0xa800] ;  /* 0x00a800000250783b */ /* 0x000f6e0000000200 */
[C---:B------:R-:W-:Y:S01]  /*3fb0*/  HMMA.16816.F32 R48, R8.reuse, R78, R48 ;  /* 0x0000004e0830723c */ /* 0x040fe20000001830 */
[----:B------:R-:W5:Y:S07]  /*3fc0*/  LDSM.16.M88.4 R76, [R2+0xa000] ;  /* 0x00a00000024c783b */ /* 0x000f6e0000000200 */
[----:B-1----:R-:W-:Y:S01]  /*3fd0*/  HMMA.16816.F32 R52, R8, R36, R52 ;  /* 0x000000240834723c */ /* 0x002fe20000001834 */
[----:B---3--:R-:W-:-:S04]  /*3fe0*/  SHF.R.U32.HI R0, RZ, 0x2, R186 ;  /* 0x00000002ff007819 */ /* 0x008fc800000116ba */
[----:B------:R-:W-:-:S03]  /*3ff0*/  LOP3.LUT R0, R0, 0x7, RZ, 0xc0, !PT ;  /* 0x0000000700007812 */ /* 0x000fc600078ec0ff */
[----:B------:R-:W-:Y:S01]  /*4000*/  HMMA.16816.F32 R60, R8, R38, R60 ;  /* 0x00000026083c723c */ /* 0x000fe2000000183c */
[----:B------:R-:W-:-:S07]  /*4010*/  IADD3 R0, PT, PT, R0, R100, R99 ;  /* 0x0000006400007210 */ /* 0x000fce0007ffe063 */
[C---:B--2---:R-:W-:Y:S08]  /*4020*/  HMMA.16816.F32 R56, R8.reuse, R16, R56 ;  /* 0x000000100838723c */ /* 0x044ff00000001838 */
[----:B------:R-:W-:Y:S08]  /*4030*/  HMMA.16816.F32 R44, R8, R18, R32 ;  /* 0x00000012082c723c */ /* 0x000ff00000001820 */
[C---:B----4-:R-:W-:Y:S01]  /*4040*/  HMMA.16816.F32 R36, R4.reuse, R12, R28 ;  /* 0x0000000c0424723c */ /* 0x050fe2000000181c */
[----:B------:R-:W1:Y:S07]  /*4050*/  LDSM.16.M88.4 R28, [R2+0xb000] ;  /* 0x00b00000021c783b */ /* 0x000e6e0000000200 */
[C---:B------:R-:W-:Y:S08]  /*4060*/  HMMA.16816.F32 R16, R4.reuse, R14, R24 ;  /* 0x0000000e0410723c */ /* 0x040ff00000001818 */
[C---:B------:R-:W-:Y:S08]  /*4070*/  HMMA.16816.F32 R12, R4.reuse, R64, R40 ;  /* 0x00000040040c723c */ /* 0x040ff00000001828 */
[C---:B------:R-:W-:Y:S08]  /*4080*/  HMMA.16816.F32 R84, R4.reuse, R74, R44 ;  /* 0x0000004a0454723c */ /* 0x040ff0000000182c */
[----:B------:R-:W-:Y:S08]  /*4090*/  HMMA.16816.F32 R32, R4, R70, R60 ;  /* 0x000000460420723c */ /* 0x000ff0000000183c */
[----:B-----5:R-:W-:Y:S01]  /*40a0*/  HMMA.16816.F32 R44, R20, R80, R12 ;  /* 0x00000050142c723c */ /* 0x020fe2000000180c */
[----:B------:R-:W-:Y:S01]  /*40b0*/  IMAD.IADD R13, R96, 0x1, R101 ;  /* 0x00000001600d7824 */ /* 0x000fe200078e0265 */
[----:B------:R-:W-:-:S03]  /*40c0*/  IADD3 R12, PT, PT, R117, -UR17, R0 ;  /* 0x80000011750c7c10 */ /* 0x000fc6000fffe000 */
[C---:B------:R-:W-:Y:S01]  /*40d0*/  VIADD R14, R13.reuse, 0x11 ;  /* 0x000000110d0e7836 */ /* 0x040fe20000000000 */
[C---:B------:R-:W-:Y:S01]  /*40e0*/  ISETP.GE.U32.AND P1, PT, R13.reuse, R117, PT ;  /* 0x000000750d00720c */ /* 0x040fe20003f26070 */
[C---:B------:R-:W-:Y:S01]  /*40f0*/  VIADD R15, R13.reuse, 0x19 ;  /* 0x000000190d0f7836 */ /* 0x040fe20000000000 */
[----:B------:R-:W-:Y:S08]  /*4100*/  HMMA.16816.F32 R8, R4, R66, R48 ;  /* 0x000000420408723c */ /* 0x000ff00000001830 */
[----:B------:R-:W-:Y:S01]  /*4110*/  HMMA.16816.F32 R48, R20, R76, R36 ;  /* 0x0000004c1430723c */ /* 0x000fe20000001824 */
[----:B------:R-:W-:-:S04]  /*4120*/  VIADD R36, R13, 0x1 ;  /* 0x000000010d247836 */ /* 0x000fc80000000000 */
[----:B------:R-:W-:Y:S01]  /*4130*/  IMAD.IADD R0, R12, 0x1, -R36 ;  /* 0x000000010c007824 */ /* 0x000fe200078e0a24 */
[----:B------:R-:W-:Y:S02]  /*4140*/  ISETP.GE.U32.AND P6, PT, R36, R117, PT ;  /* 0x000000752400720c */ /* 0x000fe40003fc6070 */
[----:B------:R-:W-:Y:S02]  /*4150*/  HMMA.16816.F32 R24, R4, R68, R52 ;  /* 0x000000440418723c */ /* 0x000fe40000001834 */
[----:B------:R-:W-:-:S04]  /*4160*/  IABS R0, R0 ;  /* 0x0000000000007213 */ /* 0x000fc80000000000 */
[----:B------:R-:W-:Y:S02]  /*4170*/  I2FP.F32.S32 R0, R0 ;  /* 0x0000000000007245 */ /* 0x000fe40000201400 */
[----:B-1----:R-:W-:Y:S03]  /*4180*/  HMMA.16816.F32 R68, R20, R30, R32 ;  /* 0x0000001e1444723c */ /* 0x002fe60000001820 */
[----:B------:R-:W-:Y:S01]  /*4190*/  FFMA.FTZ R30, R0, -UR6, R49 ;  /* 0x80000006001e7c23 */ /* 0x000fe20008010031 */
[----:B------:R-:W-:-:S04]  /*41a0*/  VIADD R0, R13, 0x8 ;  /* 0x000000080d007836 */ /* 0x000fc80000000000 */
[----:B------:R-:W-:Y:S01]  /*41b0*/  HMMA.16816.F32 R40, R4, R72, R56 ;  /* 0x000000480428723c */ /* 0x000fe20000001838 */
[----:B------:R-:W-:Y:S01]  /*41c0*/  VIADD R7, R13, 0x9 ;  /* 0x000000090d077836 */ /* 0x000fe20000000000 */
[----:B------:R1:W2:Y:S01]  /*41d0*/  LDSM.16.M88.4 R56, [R2+0xb800] ;  /* 0x00b800000238783b */ /* 0x0002a20000000200 */
[----:B------:R-:W-:Y:S01]  /*41e0*/  ISETP.GE.U32.AND P5, PT, R0, R117, PT ;  /* 0x000000750000720c */ /* 0x000fe20003fa6070 */
[----:B------:R-:W-:Y:S01]  /*41f0*/  IMAD.IADD R5, R12, 0x1, -R14 ;  /* 0x000000010c057824 */ /* 0x000fe200078e0a0e */
[----:B------:R-:W-:Y:S01]  /*4200*/  FSEL R33, R30, -INF , !P6 ;  /* 0xff8000001e217808 */ /* 0x000fe20007000000 */
[----:B------:R-:W-:-:S04]  /*4210*/  DEPBAR.LE SB0, 0x0 ;  /* 0x000080000000791a */ /* 0x000fc80000000000 */
[C---:B------:R-:W-:Y:S01]  /*4220*/  HMMA.16816.F32 R60, R20.reuse, R82, R8 ;  /* 0x00000052143c723c */ /* 0x040fe20000001808 */
[----:B------:R-:W-:Y:S01]  /*4230*/  VIADD R11, R13, 0x10 ;  /* 0x000000100d0b7836 */ /* 0x000fe20000000000 */
[-C--:B------:R-:W-:Y:S01]  /*4240*/  ISETP.GE.U32.AND P4, PT, R7, R117.reuse, PT ;  /* 0x000000750700720c */ /* 0x080fe20003f86070 */
[C---:B------:R-:W-:Y:S02]  /*4250*/  VIADD R8, R12.reuse, 0x8 ;  /* 0x000000080c087836 */ /* 0x040fe40000000000 */
[----:B------:R-:W-:Y:S01]  /*4260*/  IMAD.IADD R3, R12, 0x1, -R11 ;  /* 0x000000010c037824 */ /* 0x000fe200078e0a0b */
[----:B------:R-:W-:Y:S01]  /*4270*/  BAR.SYNC.DEFER_BLOCKING 0x0 ;  /* 0x0000000000007b1d */ /* 0x000fe20000010000 */
[C---:B------:R-:W-:Y:S01]  /*4280*/  VIADD R10, R13.reuse, 0x28 ;  /* 0x000000280d0a7836 */ /* 0x040fe20000000000 */
[----:B------:R-:W-:Y:S01]  /*4290*/  HMMA.16816.F32 R64, R20, R28, R24 ;  /* 0x0000001c1440723c */ /* 0x000fe20000001818 */
[----:B------:R-:W-:Y:S01]  /*42a0*/  VIADD R26, R13, 0x18 ;  /* 0x000000180d1a7836 */ /* 0x000fe20000000000 */
[----:B------:R-:W-:-:S03]  /*42b0*/  ISETP.GE.U32.AND P3, PT, R11, R117, PT ;  /* 0x000000750b00720c */ /* 0x000fc60003f66070 */
[C---:B------:R-:W-:Y:S02]  /*42c0*/  IMAD.IADD R6, R12.reuse, 0x1, -R26 ;  /* 0x000000010c067824 */ /* 0x040fe400078e0a1a */
[C---:B-1----:R-:W-:Y:S01]  /*42d0*/  IMAD.IADD R2, R12.reuse, 0x1, -R0 ;  /* 0x000000010c027824 */ /* 0x042fe200078e0a00 */
[----:B------:R-:W-:Y:S01]  /*42e0*/  HMMA.16816.F32 R52, R20, R78, R16 ;  /* 0x0000004e1434723c */ /* 0x000fe20000001810 */
[----:B------:R-:W-:Y:S01]  /*42f0*/  IMAD.IADD R0, R12, 0x1, -R7 ;  /* 0x000000010c007824 */ /* 0x000fe200078e0a07 */
[----:B------:R-:W-:Y:S01]  /*4300*/  IABS R6, R6 ;  /* 0x0000000600067213 */ /* 0x000fe20000000000 */
[C---:B------:R-:W-:Y:S01]  /*4310*/  VIADD R16, R13.reuse, 0x20 ;  /* 0x000000200d107836 */ /* 0x040fe20000000000 */
[----:B------:R-:W-:Y:S01]  /*4320*/  IABS R4, R2 ;  /* 0x0000000200047213 */ /* 0x000fe20000000000 */
[----:B------:R-:W-:Y:S01]  /*4330*/  VIADD R17, R13, 0x21 ;  /* 0x000000210d117836 */ /* 0x000fe20000000000 */
[----:B------:R-:W-:Y:S02]  /*4340*/  IABS R2, R0 ;  /* 0x0000000000027213 */ /* 0x000fe40000000000 */
[----:B------:R-:W-:-:S02]  /*4350*/  IABS R0, R3 ;  /* 0x0000000300007213 */ /* 0x000fc40000000000 */
[----:B------:R-:W-:Y:S01]  /*4360*/  IABS R3, R5 ;  /* 0x0000000500037213 */ /* 0x000fe20000000000 */
[----:B------:R-:W-:Y:S02]  /*4370*/  IMAD.MOV.U32 R5, RZ, RZ, R4 ;  /* 0x000000ffff057224 */ /* 0x000fe400078e0004 */
[----:B------:R-:W-:Y:S02]  /*4380*/  IMAD.MOV.U32 R4, RZ, RZ, R2 ;  /* 0x000000ffff047224 */ /* 0x000fe400078e0002 */
[----:B------:R-:W-:Y:S01]  /*4390*/  IMAD.MOV.U32 R2, RZ, RZ, R3 ;  /* 0x000000ffff027224 */ /* 0x000fe200078e0003 */
[----:B------:R-:W-:Y:S01]  /*43a0*/  I2FP.F32.S32 R3, R0 ;  /* 0x0000000000037245 */ /* 0x000fe20000201400 */
[----:B------:R-:W-:Y:S01]  /*43b0*/  IMAD.MOV.U32 R0, RZ, RZ, R6 ;  /* 0x000000ffff007224 */ /* 0x000fe200078e0006 */
[----:B------:R-:W-:Y:S01]  /*43c0*/  I2FP.F32.S32 R5, R5 ;  /* 0x0000000500057245 */ /* 0x000fe20000201400 */
[----:B--2---:R-:W-:Y:S01]  /*43d0*/  HMMA.16816.F32 R72, R20, R56, R40 ;  /* 0x000000381448723c */ /* 0x004fe20000001828 */
[----:B------:R-:W-:Y:S01]  /*43e0*/  I2FP.F32.S32 R2, R2 ;  /* 0x0000000200027245 */ /* 0x000fe20000201400 */
[----:B------:R-:W-:Y:S01]  /*43f0*/  FFMA.FTZ R19, R3, -UR6, R44 ;  /* 0x8000000603137c23 */ /* 0x000fe2000801002c */
[----:B------:R-:W-:Y:S01]  /*4400*/  I2FP.F32.S32 R0, R0 ;  /* 0x0000000000007245 */ /* 0x000fe20000201400 */
[----:B------:R-:W-:Y:S01]  /*4410*/  FFMA.FTZ R25, R5, -UR6, R52 ;  /* 0x8000000605197c23 */ /* 0x000fe20008010034 */
[----:B------:R-:W-:Y:S01]  /*4420*/  I2FP.F32.S32 R4, R4 ;  /* 0x0000000400047245 */ /* 0x000fe20000201400 */
[----:B------:R-:W-:Y:S01]  /*4430*/  FFMA.FTZ R18, R2, -UR6, R45 ;  /* 0x8000000602127c23 */ /* 0x000fe2000801002d */
[----:B------:R-:W-:-:S02]  /*4440*/  IMAD.IADD R2, R12, 0x1, -R15 ;  /* 0x000000010c027824 */ /* 0x000fc400078e0a0f */
[----:B------:R-:W-:Y:S01]  /*4450*/  FFMA.FTZ R31, R0, -UR6, R60 ;  /* 0x80000006001f7c23 */ /* 0x000fe2000801003c */
[----:B------:R-:W-:Y:S02]  /*4460*/  IMAD.IADD R0, R12, 0x1, -R16 ;  /* 0x000000010c007824 */ /* 0x000fe400078e0a10 */
[----:B------:R-:W-:Y:S01]  /*4470*/  FFMA.FTZ R24, R4, -UR6, R53 ;  /* 0x8000000604187c23 */ /* 0x000fe20008010035 */
[C---:B------:R-:W-:Y:S01]  /*4480*/  IMAD.IADD R5, R12.reuse, 0x1, -R13 ;  /* 0x000000010c057824 */ /* 0x040fe200078e0a0d */
[----:B------:R-:W-:Y:S01]  /*4490*/  IABS R3, R2 ;  /* 0x0000000200037213 */ /* 0x000fe20000000000 */
[----:B------:R-:W-:Y:S01]  /*44a0*/  IMAD.IADD R4, R12, 0x1, -R17 ;  /* 0x000000010c047824 */ /* 0x000fe200078e0a11 */
[----:B------:R-:W-:Y:S01]  /*44b0*/  IABS R2, R0 ;  /* 0x0000000000027213 */ /* 0x000fe20000000000 */
[----:B------:R-:W-:Y:S01]  /*44c0*/  IMAD.IADD R0, R8, 0x1, -R13 ;  /* 0x0000000108007824 */ /* 0x000fe200078e0a0d */
[----:B------:R-:W-:Y:S01]  /*44d0*/  IABS R6, R5 ;  /* 0x0000000500067213 */ /* 0x000fe20000000000 */
[----:B------:R-:W-:Y:S01]  /*44e0*/  IMAD.MOV.U32 R5, RZ, RZ, R3 ;  /* 0x000000ffff057224 */ /* 0x000fe200078e0003 */
[----:B------:R-:W-:Y:S01]  /*44f0*/  IABS R4, R4 ;  /* 0x0000000400047213 */ /* 0x000fe20000000000 */
[----:B------:R-:W-:Y:S01]  /*4500*/  IMAD.MOV.U32 R3, RZ, RZ, R2 ;  /* 0x000000ffff037224 */ /* 0x000fe200078e0002 */
[----:B------:R-:W-:Y:S01]  /*4510*/  IABS R0, R0 ;  /* 0x0000000000007213 */ /* 0x000fe20000000000 */
[----:B------:R-:W-:Y:S01]  /*4520*/  HMMA.16816.F32 R20, R20, R58, R84 ;  /* 0x0000003a1414723c */ /* 0x000fe20000001854 */
[----:B------:R-:W-:Y:S01]  /*4530*/  I2FP.F32.S32 R5, R5 ;  /* 0x0000000500057245 */ /* 0x000fe20000201400 */
[----:B------:R-:W-:Y:S01]  /*4540*/  IMAD.MOV.U32 R2, RZ, RZ, R4 ;  /* 0x000000ffff027224 */ /* 0x000fe200078e0004 */
[----:B------:R-:W-:Y:S01]  /*4550*/  I2FP.F32.S32 R4, R3 ;  /* 0x0000000300047245 */ /* 0x000fe20000201400 */
[----:B------:R-:W-:Y:S01]  /*4560*/  IMAD.MOV.U32 R3, RZ, RZ, R6 ;  /* 0x000000ffff037224 */ /* 0x000fe200078e0006 */
        /* <DEDUP_REMOVED lines=10> */
[----:B------:R-:W-:Y:S01]  /*4610*/  FSEL R39, R0, -INF , !P1 ;  /* 0xff80000000277808 */ /* 0x000fe20004800000 */
[C---:B------:R-:W-:Y:S01]  /*4620*/  IMAD.IADD R5, R8.reuse, 0x1, -R11 ;  /* 0x0000000108057824 */ /* 0x040fe200078e0a0b */
[----:B------:R-:W-:Y:S01]  /*4630*/  IABS R0, R3 ;  /* 0x0000000300007213 */ /* 0x000fe20000000000 */
[----:B------:R-:W-:Y:S01]  /*4640*/  IMAD.IADD R7, R8, 0x1, -R14 ;  /* 0x0000000108077824 */ /* 0x000fe200078e0a0e */
[----:B------:R-:W-:Y:S01]  /*4650*/  FSEL R40, R2, -INF , !P1 ;  /* 0xff80000002287808 */ /* 0x000fe20004800000 */
[----:B------:R-:W-:Y:S01]  /*4660*/  IMAD.IADD R2, R8, 0x1, -R36 ;  /* 0x0000000108027824 */ /* 0x000fe200078e0a24 */
[----:B------:R-:W-:Y:S01]  /*4670*/  ISETP.GE.U32.AND P1, PT, R14, R117, PT ;  /* 0x000000750e00720c */ /* 0x000fe20003f26070 */
[----:B------:R-:W-:Y:S01]  /*4680*/  IMAD.MOV.U32 R6, RZ, RZ, R0 ;  /* 0x000000ffff067224 */ /* 0x000fe200078e0000 */
[----:B------:R-:W-:-:S02]  /*4690*/  IABS R0, R5 ;  /* 0x0000000500007213 */ /* 0x000fc40000000000 */
[----:B------:R-:W-:Y:S02]  /*46a0*/  IABS R3, R2 ;  /* 0x0000000200037213 */ /* 0x000fe40000000000 */
[----:B------:R-:W-:Y:S02]  /*46b0*/  IABS R2, R4 ;  /* 0x0000000400027213 */ /* 0x000fe40000000000 */
[----:B------:R-:W-:Y:S01]  /*46c0*/  IABS R4, R7 ;  /* 0x0000000700047213 */ /* 0x000fe20000000000 */
[----:B------:R-:W-:Y:S01]  /*46d0*/  IMAD.MOV.U32 R5, RZ, RZ, R3 ;  /* 0x000000ffff057224 */ /* 0x000fe200078e0003 */
[----:B------:R-:W-:Y:S01]  /*46e0*/  I2FP.F32.S32 R6, R6 ;  /* 0x0000000600067245 */ /* 0x000fe20000201400 */
[----:B------:R-:W-:Y:S01]  /*46f0*/  IMAD.MOV.U32 R3, RZ, RZ, R2 ;  /* 0x000000ffff037224 */ /* 0x000fe200078e0002 */
[----:B------:R-:W-:Y:S01]  /*4700*/  FSEL R34, R25, -INF , !P5 ;  /* 0xff80000019227808 */ /* 0x000fe20006800000 */
        /* <DEDUP_REMOVED lines=9> */
[----:B------:R-:W-:Y:S01]  /*47a0*/  FSEL R25, R4, -INF , !P5 ;  /* 0xff80000004197808 */ /* 0x000fe20006800000 */
[----:B------:R-:W-:Y:S01]  /*47b0*/  FFMA.FTZ R2, R2, -UR6, R46 ;  /* 0x8000000602027c23 */ /* 0x000fe2000801002e */
[----:B------:R-:W-:Y:S01]  /*47c0*/  FSEL R30, R5, -INF , !P6 ;  /* 0xff800000051e7808 */ /* 0x000fe20007000000 */
[----:B------:R-:W-:Y:S01]  /*47d0*/  FFMA.FTZ R0, R0, -UR6, R47 ;  /* 0x8000000600007c23 */ /* 0x000fe2000801002f */
[----:B------:R-:W-:Y:S01]  /*47e0*/  IMAD.IADD R4, R8, 0x1, -R16 ;  /* 0x0000000108047824 */ /* 0x000fe200078e0a10 */
[----:B------:R-:W-:Y:S01]  /*47f0*/  FSEL R36, R24, -INF , !P4 ;  /* 0xff80000018247808 */ /* 0x000fe20006000000 */
[----:B------:R-:W-:Y:S01]  /*4800*/  IMAD.IADD R5, R8, 0x1, -R17 ;  /* 0x0000000108057824 */ /* 0x000fe200078e0a11 */
[----:B------:R-:W-:Y:S01]  /*4810*/  FSEL R32, R2, -INF , !P3 ;  /* 0xff80000002207808 */ /* 0x000fe20005800000 */
[----:B------:R-:W-:Y:S01]  /*4820*/  IMAD.IADD R2, R8, 0x1, -R26 ;  /* 0x0000000108027824 */ /* 0x000fe200078e0a1a */
[----:B------:R-:W-:Y:S01]  /*4830*/  FSEL R38, R0, -INF , !P1 ;  /* 0xff80000000267808 */ /* 0x000fe20004800000 */
[----:B------:R-:W-:-:S02]  /*4840*/  IMAD.IADD R0, R8, 0x1, -R15 ;  /* 0x0000000108007824 */ /* 0x000fc400078e0a0f */
[----:B------:R-:W-:Y:S01]  /*4850*/  FFMA.FTZ R14, R6, -UR6, R68 ;  /* 0x80000006060e7c23 */ /* 0x000fe20008010044 */
[----:B------:R-:W-:Y:S01]  /*4860*/  FSEL R24, R3, -INF , !P4 ;  /* 0xff80000003187808 */ /* 0x000fe20006000000 */
[----:B------:R-:W-:Y:S01]  /*4870*/  IMAD.IADD R7, R8, 0x1, -R10 ;  /* 0x0000000108077824 */ /* 0x000fe200078e0a0a */
[----:B------:R-:W-:Y:S02]  /*4880*/  IABS R6, R2 ;  /* 0x0000000200067213 */ /* 0x000fe40000000000 */
[----:B------:R-:W-:Y:S02]  /*4890*/  IABS R3, R0 ;  /* 0x0000000000037213 */ /* 0x000fe40000000000 */
[----:B------:R-:W-:Y:S02]  /*48a0*/  IABS R2, R4 ;  /* 0x0000000400027213 */ /* 0x000fe40000000000 */
[----:B------:R-:W-:Y:S01]  /*48b0*/  IABS R0, R5 ;  /* 0x0000000500007213 */ /* 0x000fe20000000000 */
[----:B------:R-:W-:Y:S01]  /*48c0*/  IMAD.MOV.U32 R5, RZ, RZ, R3 ;  /* 0x000000ffff057224 */ /* 0x000fe200078e0003 */
[----:B------:R-:W-:Y:S01]  /*48d0*/  IABS R4, R7 ;  /* 0x0000000700047213 */ /* 0x000fe20000000000 */
[----:B------:R-:W-:Y:S01]  /*48e0*/  IMAD.MOV.U32 R3, RZ, RZ, R2 ;  /* 0x000000ffff037224 */ /* 0x000fe200078e0002 */
[----:B------:R-:W-:Y:S01]  /*48f0*/  I2FP.F32.S32 R6, R6 ;  /* 0x0000000600067245 */ /* 0x000fe20000201400 */
[----:B------:R-:W-:Y:S01]  /*4900*/  IMAD.MOV.U32 R2, RZ, RZ, R0 ;  /* 0x000000ffff027224 */ /* 0x000fe200078e0000 */
[----:B------:R-:W-:Y:S01]  /*4910*/  I2FP.F32.S32 R5, R5 ;  /* 0x0000000500057245 */ /* 0x000fe20000201400 */
[----:B------:R-:W-:Y:S01]  /*4920*/  IMAD.MOV.U32 R0, RZ, RZ, R4 ;  /* 0x000000ffff007224 */ /* 0x000fe200078e0004 */
[----:B------:R-:W-:Y:S01]  /*4930*/  I2FP.F32.S32 R3, R3 ;  /* 0x0000000300037245 */ /* 0x000fe20000201400 */
[----:B------:R-:W-:Y:S01]  /*4940*/  FFMA.FTZ R11, R6, -UR6, R62 ;  /* 0x80000006060b7c23 */ /* 0x000fe2000801003e */
[----:B------:R-:W-:Y:S01]  /*4950*/  I2FP.F32.S32 R2, R2 ;  /* 0x0000000200027245 */ /* 0x000fe20000201400 */
[----:B------:R-:W-:Y:S01]  /*4960*/  VIADD R4, R13, 0x30 ;  /* 0x000000300d047836 */ /* 0x000fe20000000000 */
[----:B------:R-:W-:Y:S01]  /*4970*/  I2FP.F32.S32 R0, R0 ;  /* 0x0000000000007245 */ /* 0x000fe20000201400 */
[----:B------:R-:W-:Y:S01]  /*4980*/  FFMA.FTZ R9, R3, -UR6, R66 ;  /* 0x8000000603097c23 */ /* 0x000fe20008010042 */
[----:B------:R-:W-:Y:S01]  /*4990*/  FSEL R35, R19, -INF , !P3 ;  /* 0xff80000013237808 */ /* 0x000fe20005800000 */
[----:B------:R-:W-:Y:S01]  /*49a0*/  FFMA.FTZ R7, R2, -UR6, R67 ;  /* 0x8000000602077c23 */ /* 0x000fe20008010043 */
[----:B------:R-:W-:Y:S01]  /*49b0*/  FSEL R37, R18, -INF , !P1 ;  /* 0xff80000012257808 */ /* 0x000fe20004800000 */
[----:B------:R-:W-:Y:S01]  /*49c0*/  FFMA.FTZ R6, R0, -UR6, R70 ;  /* 0x8000000600067c23 */ /* 0x000fe20008010046 */
[-C--:B------:R-:W-:Y:S01]  /*49d0*/  ISETP.GE.U32.AND P3, PT, R17, R117.reuse, PT ;  /* 0x000000751100720c */ /* 0x080fe20003f66070 */
[----:B------:R-:W-:Y:S01]  /*49e0*/  VIADD R3, R13, 0x31 ;  /* 0x000000310d037836 */ /* 0x000fe20000000000 */
[-C--:B------:R-:W-:Y:S01]  /*49f0*/  ISETP.GE.U32.AND P1, PT, R10, R117.reuse, PT ;  /* 0x000000750a00720c */ /* 0x080fe20003f26070 */
[----:B------:R-:W-:Y:S01]  /*4a00*/  FFMA.FTZ R10, R5, -UR6, R63 ;  /* 0x80000006050a7c23 */ /* 0x000fe2000801003f */
[-C--:B------:R-:W-:Y:S01]  /*4a10*/  ISETP.GE.U32.AND P4, PT, R16, R117.reuse, PT ;  /* 0x000000751000720c */ /* 0x080fe20003f86070 */
[C---:B------:R-:W-:Y:S01]  /*4a20*/  VIADD R5, R13.reuse, 0x29 ;  /* 0x000000290d057836 */ /* 0x040fe20000000000 */
[-C--:B------:R-:W-:Y:S01]  /*4a30*/  ISETP.GE.U32.AND P6, PT, R26, R117.reuse, PT ;  /* 0x000000751a00720c */ /* 0x080fe20003fc6070 */
[----:B------:R-:W-:Y:S01]  /*4a40*/  VIADD R2, R13, 0x38 ;  /* 0x000000380d027836 */ /* 0x000fe20000000000 */
[-C--:B------:R-:W-:Y:S01]  /*4a50*/  ISETP.GE.U32.AND P5, PT, R15, R117.reuse, PT ;  /* 0x000000750f00720c */ /* 0x080fe20003fa6070 */
[----:B------:R-:W-:Y:S01]  /*4a60*/  VIADD R0, R13, 0x39 ;  /* 0x000000390d007836 */ /* 0x000fe20000000000 */
[----:B------:R-:W-:Y:S01]  /*4a70*/  FSEL R103, R7, -INF , !P3 ;  /* 0xff80000007677808 */ /* 0x000fe20005800000 */
[C---:B------:R-:W-:Y:S01]  /*4a80*/  IMAD.IADD R7, R12.reuse, 0x1, -R4 ;  /* 0x000000010c077824 */ /* 0x040fe200078e0a04 */
[----:B------:R-:W-:Y:S01]  /*4a90*/  FSEL R100, R9, -INF , !P4 ;  /* 0xff80000009647808 */ /* 0x000fe20006000000 */
[----:B------:R-:W-:Y:S01]  /*4aa0*/  IMAD.IADD R9, R12, 0x1, -R3 ;  /* 0x000000010c097824 */ /* 0x000fe200078e0a03 */
[----:B------:R-:W-:Y:S01]  /*4ab0*/  FSEL R18, R31, -INF , !P6 ;  /* 0xff8000001f127808 */ /* 0x000fe20007000000 */
[----:B------:R-:W-:Y:S01]  /*4ac0*/  IMAD.IADD R13, R8, 0x1, -R0 ;  /* 0x00000001080d7824 */ /* 0x000fe200078e0a00 */
[----:B------:R-:W-:Y:S01]  /*4ad0*/  FSEL R26, R10, -INF , !P5 ;  /* 0xff8000000a1a7808 */ /* 0x000fe20006800000 */
[----:B------:R-:W-:Y:S01]  /*4ae0*/  IMAD.IADD R10, R12, 0x1, -R2 ;  /* 0x000000010c0a7824 */ /* 0x000fe200078e0a02 */
        /* <DEDUP_REMOVED lines=8> */
[----:B------:R-:W-:Y:S01]  /*4b70*/  ISETP.GE.U32.AND P3, PT, R2, R117, PT ;  /* 0x000000750200720c */ /* 0x000fe20003f66070 */
[C---:B------:R-:W-:Y:S01]  /*4b80*/  IMAD.IADD R15, R8.reuse, 0x1, -R3 ;  /* 0x00000001080f7824 */ /* 0x040fe200078e0a03 */
[----:B------:R-:W-:Y:S01]  /*4b90*/  FSEL R19, R29, -INF , !P5 ;  /* 0xff8000001d137808 */ /* 0x000fe20006800000 */
[----:B------:R-:W-:Y:S01]  /*4ba0*/  IMAD.IADD R17, R8, 0x1, -R5 ;  /* 0x0000000108117824 */ /* 0x000fe200078e0a05 */
[----:B------:R-:W-:-:S02]  /*4bb0*/  FSEL R102, R28, -INF , !P4 ;  /* 0xff8000001c667808 */ /* 0x000fc40006000000 */
[----:B------:R-:W-:Y:S02]  /*4bc0*/  ISETP.GE.U32.AND P1, PT, R0, R117, PT ;  /* 0x000000750000720c */ /* 0x000fe40003f26070 */
[----:B------:R-:W-:Y:S02]  /*4bd0*/  IABS R2, R7 ;  /* 0x0000000700027213 */ /* 0x000fe40000000000 */
[-C--:B------:R-:W-:Y:S02]  /*4be0*/  ISETP.GE.U32.AND P5, PT, R4, R117.reuse, PT ;  /* 0x000000750400720c */ /* 0x080fe40003fa6070 */
[----:B------:R-:W-:Y:S02]  /*4bf0*/  ISETP.GE.U32.AND P4, PT, R3, R117, PT ;  /* 0x000000750300720c */ /* 0x000fe40003f86070 */
[----:B------:R-:W-:Y:S02]  /*4c00*/  IABS R0, R9 ;  /* 0x0000000900007213 */ /* 0x000fe40000000000 */
[----:B------:R-:W-:-:S02]  /*4c10*/  IABS R3, R6 ;  /* 0x0000000600037213 */ /* 0x000fc40000000000 */
[----:B------:R-:W-:Y:S02]  /*4c20*/  IABS R4, R10 ;  /* 0x0000000a00047213 */ /* 0x000fe40000000000 */
[----:B------:R-:W-:Y:S01]  /*4c30*/  IABS R6, R11 ;  /* 0x0000000b00067213 */ /* 0x000fe20000000000 */
[----:B------:R-:W-:Y:S01]  /*4c40*/  IMAD.MOV.U32 R7, RZ, RZ, R3 ;  /* 0x000000ffff077224 */ /* 0x000fe200078e0003 */
[----:B------:R-:W-:Y:S01]  /*4c50*/  ISETP.GE.U32.AND P6, PT, R5, R117, PT ;  /* 0x000000750500720c */ /* 0x000fe20003fc6070 */
[----:B------:R-:W-:Y:S02]  /*4c60*/  IMAD.MOV.U32 R5, RZ, RZ, R2 ;  /* 0x000000ffff057224 */ /* 0x000fe400078e0002 */
        /* <DEDUP_REMOVED lines=11> */
[----:B------:R-:W-:Y:S01]  /*4d20*/  IABS R3, R17 ;  /* 0x0000001100037213 */ /* 0x000fe20000000000 */
[----:B------:R-:W-:Y:S01]  /*4d30*/  FFMA.FTZ R9, R2, -UR6, R20 ;  /* 0x8000000602097c23 */ /* 0x000fe20008010014 */
[----:B------:R-:W-:Y:S01]  /*4d40*/  IABS R6, R13 ;  /* 0x0000000d00067213 */ /* 0x000fe20000000000 */
[----:B------:R-:W-:Y:S01]  /*4d50*/  FFMA.FTZ R8, R0, -UR6, R21 ;  /* 0x8000000600087c23 */ /* 0x000fe20008010015 */
[----:B------:R-:W-:Y:S01]  /*4d60*/  IABS R2, R16 ;  /* 0x0000001000027213 */ /* 0x000fe20000000000 */
[----:B------:R-:W-:Y:S01]  /*4d70*/  IMAD.MOV.U32 R7, RZ, RZ, R3 ;  /* 0x000000ffff077224 */ /* 0x000fe200078e0003 */
[----:B------:R-:W-:Y:S01]  /*4d80*/  IABS R0, R15 ;  /* 0x0000000f00007213 */ /* 0x000fe20000000000 */
[----:B------:R-:W-:Y:S01]  /*4d90*/  IMAD.MOV.U32 R3, RZ, RZ, R6 ;  /* 0x000000ffff037224 */ /* 0x000fe200078e0006 */
[----:B------:R-:W-:Y:S01]  /*4da0*/  IABS R4, R14 ;  /* 0x0000000e00047213 */ /* 0x000fe20000000000 */
[----:B------:R-:W-:Y:S01]  /*4db0*/  IMAD.MOV.U32 R5, RZ, RZ, R2 ;  /* 0x000000ffff057224 */ /* 0x000fe200078e0002 */
[----:B------:R-:W-:Y:S01]  /*4dc0*/  I2FP.F32.S32 R6, R7 ;  /* 0x0000000700067245 */ /* 0x000fe20000201400 */
[----:B------:R-:W-:Y:S01]  /*4dd0*/  IMAD.MOV.U32 R2, RZ, RZ, R0 ;  /* 0x000000ffff027224 */ /* 0x000fe200078e0000 */
[----:B------:R-:W-:Y:S01]  /*4de0*/  FSEL R135, R11, -INF , !P5 ;  /* 0xff8000000b877808 */ /* 0x000fe20006800000 */
[----:B------:R-:W-:Y:S01]  /*4df0*/  IMAD.MOV.U32 R0, RZ, RZ, R4 ;  /* 0x000000ffff007224 */ /* 0x000fe200078e0004 */
[----:B------:R-:W-:Y:S01]  /*4e00*/  I2FP.F32.S32 R5, R5 ;  /* 0x0000000500057245 */ /* 0x000fe20000201400 */
[----:B------:R-:W-:Y:S01]  /*4e10*/  FFMA.FTZ R6, R6, -UR6, R71 ;  /* 0x8000000606067c23 */ /* 0x000fe20008010047 */
[----:B------:R-:W-:-:S02]  /*4e20*/  FSEL R71, R12, -INF , !P6 ;  /* 0xff8000000c477808 */ /* 0x000fc40007000000 */
[----:B------:R-:W-:Y:S01]  /*4e30*/  I2FP.F32.S32 R4, R2 ;  /* 0x0000000200047245 */ /* 0x000fe20000201400 */
[----:B------:R-:W-:Y:S01]  /*4e40*/  FFMA.FTZ R5, R5, -UR6, R74 ;  /* 0x8000000605057c23 */ /* 0x000fe2000801004a */
[----:B------:R-:W-:Y:S02]  /*4e50*/  FSEL R93, R6, -INF , !P6 ;  /* 0xff800000065d7808 */ /* 0x000fe40007000000 */
[----:B------:R-:W-:Y:S02]  /*4e60*/  ISETP.GE.U32.AND P6, PT, R117, 0x41, PT ;  /* 0x000000417500780c */ /* 0x000fe40003fc6070 */
[----:B------:R-:W-:Y:S02]  /*4e70*/  I2FP.F32.S32 R2, R0 ;  /* 0x0000000000027245 */ /* 0x000fe40000201400 */
[----:B------:R-:W-:Y:S01]  /*4e80*/  I2FP.F32.S32 R0, R3 ;  /* 0x0000000300007245 */ /* 0x000fe20000201400 */
[----:B------:R-:W-:Y:S01]  /*4e90*/  FFMA.FTZ R3, R4, -UR6, R75 ;  /* 0x8000000604037c23 */ /* 0x000fe2000801004b */
[----:B------:R-:W-:Y:S01]  /*4ea0*/  FSEL R154, R5, -INF , !P5 ;  /* 0xff800000059a7808 */ /* 0x000fe20006800000 */
[----:B------:R-:W-:Y:S01]  /*4eb0*/  FFMA.FTZ R2, R2, -UR6, R22 ;  /* 0x8000000602027c23 */ /* 0x000fe20008010016 */
[----:B------:R-:W-:Y:S01]  /*4ec0*/  FSEL R133, R10, -INF , !P4 ;  /* 0xff8000000a857808 */ /* 0x000fe20006000000 */
[----:B------:R-:W-:Y:S01]  /*4ed0*/  FFMA.FTZ R0, R0, -UR6, R23 ;  /* 0x8000000600007c23 */ /* 0x000fe20008010017 */
[----:B------:R-:W-:-:S02]  /*4ee0*/  FSEL R153, R3, -INF , !P4 ;  /* 0xff80000003997808 */ /* 0x000fc40006000000 */
[----:B------:R-:W-:Y:S02]  /*4ef0*/  FSEL R132, R9, -INF , !P3 ;  /* 0xff80000009847808 */ /* 0x000fe40005800000 */
        /* <DEDUP_REMOVED lines=88> */
.L_x_1222:
[----:B------:R3:W-:Y:S02]  /*5480*/  STS.128 [R191+0xb800], RZ ;  /* 0x00b800ffbf007388 */ /* 0x0007e40000000c00 */
.L_x_1223:
[----:B------:R-:W-:Y:S05]  /*5490*/  BSYNC.RECONVERGENT B0 ;  /* 0x0000000000007941 */ /* 0x000fea0003800200 */
.L_x_1221:
[----:B------:R-:W0:Y:S02]  /*54a0*/  LDGDEPBAR ;  /* 0x00000000000079af */ /* 0x000e240000000000 */
.L_x_1220:
[----:B------:R-:W-:Y:S01]  /*54b0*/  FMNMX3.FTZ R0, R39, R30, R25, !PT ;  /* 0x0000001e27007276 */ /* 0x000fe20007810019 */
[----:B-1----:R-:W-:Y:S01]  /*54c0*/  IMAD R6, R120, 0x4, R111 ;  /* 0x0000000478067824 */ /* 0x002fe200078e026f */
[----:B--2---:R-:W-:Y:S01]  /*54d0*/  FMNMX3.FTZ R2, R40, R33, R34, !PT ;  /* 0x0000002128027276 */ /* 0x004fe20007810022 */
[----:B------:R-:W-:Y:S01]  /*54e0*/  IMAD.SHL.U32 R56, R94, 0x2, RZ ;  /* 0x000000025e387824 */ /* 0x000fe200078e00ff */
[----:B------:R-:W-:Y:S01]  /*54f0*/  FMNMX3.FTZ R0, R0, R24, R32, !PT ;  /* 0x0000001800007276 */ /* 0x000fe20007810020 */
[----:B------:R-:W-:Y:S01]  /*5500*/  IMAD.WIDE.U32 R108, R6, -0x326172a9, RZ ;  /* 0xcd9e8d57066c7825 */ /* 0x000fe200078e00ff */
[----:B------:R-:W-:Y:S01]  /*5510*/  FMNMX3.FTZ R2, R2, R36, R35, !PT ;  /* 0x0000002402027276 */ /* 0x000fe20007810023 */
[----:B------:R-:W1:Y:S01]  /*5520*/  LDCU UR4, c[0x0][0x45c] ;  /* 0x00008b80ff0477ac */ /* 0x000e620008000800 */
[----:B------:R-:W-:Y:S01]  /*5530*/  FMNMX3.FTZ R0, R0, R38, R31, !PT ;  /* 0x0000002600007276 */ /* 0x000fe2000781001f */
[----:B------:R-:W-:Y:S01]  /*5540*/  VIADD R62, R196, 0x9e3779b9 ;  /* 0x9e3779b9c43e7836 */ /* 0x000fe20000000000 */
[----:B------:R-:W-:Y:S01]  /*5550*/  FMNMX3.FTZ R2, R2, R37, R18, !PT ;  /* 0x0000002502027276 */ /* 0x000fe20007810012 */
[----:B------:R-:W-:Y:S01]  /*5560*/  VIADD R57, R196, 0x3c6ef372 ;  /* 0x3c6ef372c4397836 */ /* 0x000fe20000000000 */
[----:B------:R-:W-:Y:S01]  /*5570*/  FMNMX3.FTZ R0, R0, R26, R100, !PT ;  /* 0x0000001a00007276 */ /* 0x000fe20007810064 */
[C---:B------:R-:W-:Y:S01]  /*5580*/  VIADD R65, R197.reuse, 0x76cf5d0a ;  /* 0x76cf5d0ac5417836 */ /* 0x040fe20000000000 */
[----:B------:R-:W-:Y:S01]  /*5590*/  USHF.L.U32 UR5, UR7, 0x10, URZ ;  /* 0x0000001007057899 */ /* 0x000fe200080006ff */
[----:B------:R-:W-:Y:S01]  /*55a0*/  VIADD R63, R197, 0x32370b8f ;  /* 0x32370b8fc53f7836 */ /* 0x000fe20000000000 */
[----:B------:R-:W-:Y:S01]  /*55b0*/  FMNMX3.FTZ R0, R0, R103, R104, !PT ;  /* 0x0000006700007276 */ /* 0x000fe20007810068 */
[C---:B------:R-:W-:Y:S01]  /*55c0*/  VIADD R67, R196.reuse, 0xdaa66d2b ;  /* 0xdaa66d2bc4437836 */ /* 0x040fe20000000000 */
[----:B------:R-:W-:Y:S01]  /*55d0*/  LOP3.LUT R14, R113, 0x200, R114, 0xf8, !PT ;  /* 0x00000200710e7812 */ /* 0x000fe200078ef872 */
[----:B------:R-:W-:Y:S01]  /*55e0*/  VIADD R66, R196, 0x78dde6e4 ;  /* 0x78dde6e4c4427836 */ /* 0x000fe20000000000 */
[----:B------:R-:W-:Y:S01]  /*55f0*/  FMNMX3.FTZ R0, R0, R93, R154, !PT ;  /* 0x0000005d00007276 */ /* 0x000fe2000781009a */
[----:B------:R-:W-:-:S02]  /*5600*/  VIADD R70, R197, 0xed9eba14 ;  /* 0xed9eba14c5467836 */ /* 0x000fc40000000000 */
[C---:B------:R-:W-:Y:S01]  /*5610*/  VIADD R64, R197.reuse, 0xa9066899 ;  /* 0xa9066899c5407836 */ /* 0x040fe20000000000 */
[----:B------:R-:W-:Y:S01]  /*5620*/  FMNMX3.FTZ R0, R0, R153, R152, !PT ;  /* 0x0000009900007276 */ /* 0x000fe20007810098 */
[----:B------:R-:W-:Y:S02]  /*5630*/  VIADD R95, R196, 0x1715609d ;  /* 0x1715609dc45f7836 */ /* 0x000fe40000000000 */
[----:B------:R-:W-:Y:S01]  /*5640*/  VIADD R94, R197, 0x646e171e ;  /* 0x646e171ec55e7836 */ /* 0x000fe20000000000 */
[----:B------:R-:W-:Y:S01]  /*5650*/  FMNMX.FTZ R4, R134, R0, !PT ;  /* 0x0000000086047209 */ /* 0x000fe20007810000 */
[----:B------:R-:W-:Y:S01]  /*5660*/  VIADD R107, R196, 0xb54cda56 ;  /* 0xb54cda56c46b7836 */ /* 0x000fe20000000000 */
[----:B------:R-:W-:Y:S01]  /*5670*/  FMNMX3.FTZ R0, R2, R19, R102, !PT ;  /* 0x0000001302007276 */ /* 0x000fe20007810066 */
[----:B------:R-:W-:Y:S02]  /*5680*/  IMAD.MOV.U32 R184, RZ, RZ, 0x20 ;  /* 0x00000020ffb87424 */ /* 0x000fe400078e00ff */
[----:B------:R-:W2:Y:S01]  /*5690*/  SHFL.BFLY PT, R5, R4, 0x2, 0x1f ;  /* 0x0c401f0004057f89 */ /* 0x000ea200000e0000 */
[----:B------:R-:W-:-:S04]  /*56a0*/  FMNMX3.FTZ R0, R0, R101, R99, !PT ;  /* 0x0000006500007276 */ /* 0x000fc80007810063 */
[----:B------:R-:W-:-:S04]  /*56b0*/  FMNMX3.FTZ R0, R0, R71, R135, !PT ;  /* 0x0000004700007276 */ /* 0x000fc80007810087 */
[----:B------:R-:W-:-:S04]  /*56c0*/  FMNMX3.FTZ R0, R0, R133, R132, !PT ;  /* 0x0000008500007276 */ /* 0x000fc80007810084 */
[----:B------:R-:W-:Y:S01]  /*56d0*/  FMNMX.FTZ R3, R115, R0, !PT ;  /* 0x0000000073037209 */ /* 0x000fe20007810000 */
[----:B------:R-:W-:-:S04]  /*56e0*/  IMAD.SHL.U32 R0, R110, 0x20, RZ ;  /* 0x000000206e007824 */ /* 0x000fc800078e00ff */
[----:B------:R-:W4:Y:S01]  /*56f0*/  SHFL.BFLY PT, R116, R3, 0x2, 0x1f ;  /* 0x0c401f0003747f89 */ /* 0x000f2200000e0000 */
[----:B------:R-:W-:Y:S02]  /*5700*/  IADD3 R2, P3, P1, R0, R97, R112 ;  /* 0x0000006100027210 */ /* 0x000fe4000797e070 */
[----:B------:R-:W-:Y:S02]  /*5710*/  SHF.R.S32.HI R0, RZ, 0x1f, R0 ;  /* 0x0000001fff007819 */ /* 0x000fe40000011400 */
[----:B--2---:R-:W-:Y:S01]  /*5720*/  FMNMX.FTZ R4, R4, R5, !PT ;  /* 0x0000000504047209 */ /* 0x004fe20007810000 */
[----:B------:R-:W-:Y:S01]  /*5730*/  IMAD.WIDE.U32 R124, R2, -0x2daee0ad, RZ ;  /* 0xd2511f53027c7825 */ /* 0x000fe200078e00ff */
[----:B------:R-:W-:-:S03]  /*5740*/  IADD3.X R0, PT, PT, R0, R98, RZ, P3, P1 ;  /* 0x0000006200007210 */ /* 0x000fc60001fe24ff */
[----:B------:R-:W2:Y:S01]  /*5750*/  SHFL.BFLY PT, R6, R4, 0x1, 0x1f ;  /* 0x0c201f0004067f89 */ /* 0x000ea200000e0000 */
[----:B------:R-:W-:Y:S02]  /*5760*/  LOP3.LUT R0, R196, R0, R109, 0x96, !PT ;  /* 0x00000000c4007212 */ /* 0x000fe400078e966d */
[----:B------:R-:W-:Y:S01]  /*5770*/  LOP3.LUT R2, R197, R56, R125, 0x96, !PT ;  /* 0x00000038c5027212 */ /* 0x000fe200078e967d */
[----:B------:R-:W-:Y:S02]  /*5780*/  STL.64 [R1+0x58], R124 ;  /* 0x0000587c01007387 */ /* 0x000fe40000100a00 */
[----:B------:R-:W-:-:S04]  /*5790*/  IMAD.WIDE.U32 R68, R0, -0x2daee0ad, RZ ;  /* 0xd2511f5300447825 */ /* 0x000fc800078e00ff */
[----:B------:R-:W-:Y:S01]  /*57a0*/  VIADD R0, R197, 0xbb67ae85 ;  /* 0xbb67ae85c5007836 */ /* 0x000fe20000000000 */
[----:B------:R-:W-:Y:S01]  /*57b0*/  STL.64 [R1+0x60], R68 ;  /* 0x0000604401007387 */ /* 0x000fe20000100a00 */
[----:B----4-:R-:W-:Y:S01]  /*57c0*/  FMNMX.FTZ R116, R3, R116, !PT ;  /* 0x0000007403747209 */ /* 0x010fe20007810000 */
[----:B------:R-:W-:Y:S02]  /*57d0*/  IMAD.WIDE.U32 R2, R2, -0x326172a9, RZ ;  /* 0xcd9e8d5702027825 */ /* 0x000fe400078e00ff */
[----:B------:R-:W-:Y:S01]  /*57e0*/  LOP3.LUT R0, R0, R124, R69, 0x96, !PT ;  /* 0x0000007c00007212 */ /* 0x000fe200078e9645 */
[----:B------:R-:W-:Y:S02]  /*57f0*/  STL [R1+0x54], R107 ;  /* 0x0000546b01007387 */ /* 0x000fe40000100800 */
[----:B------:R-:W-:Y:S02]  /*5800*/  LOP3.LUT R5, R62, R108, R3, 0x96, !PT ;  /* 0x0000006c3e057212 */ /* 0x000fe400078e9603 */
[----:B------:R-:W-:Y:S01]  /*5810*/  IMAD.WIDE.U32 R224, R0, -0x326172a9, RZ ;  /* 0xcd9e8d5700e07825 */ /* 0x000fe200078e00ff */
[----:B------:R-:W4:Y:S01]  /*5820*/  SHFL.BFLY PT, R7, R116, 0x1, 0x1f ;  /* 0x0c201f0074077f89 */ /* 0x000f2200000e0000 */
[----:B--2---:R-:W-:-:S02]  /*5830*/  FMNMX.FTZ R3, R4, R6, !PT ;  /* 0x0000000604037209 */ /* 0x004fc40007810000 */
[----:B------:R-:W-:Y:S01]  /*5840*/  IMAD.WIDE.U32 R4, R5, -0x2daee0ad, RZ ;  /* 0xd2511f5305047825 */ /* 0x000fe200078e00ff */
[----:B------:R-:W-:Y:S02]  /*5850*/  LOP3.LUT R10, R57, R2, R225, 0x96, !PT ;  /* 0x00000002390a7212 */ /* 0x000fe400078e96e1 */
[C---:B------:R-:W-:Y:S01]  /*5860*/  FSETP.NEU.FTZ.AND P1, PT, R3.reuse, -INF , PT ;  /* 0xff8000000300780b */ /* 0x040fe20003f3d000 */
[----:B-1----:R-:W-:Y:S01]  /*5870*/  FMUL.FTZ R2, R3, UR4 ;  /* 0x0000000403027c20 */ /* 0x002fe20008410000 */
[----:B------:R-:W-:Y:S01]  /*5880*/  LOP3.LUT R5, R65, R68, R5, 0x96, !PT ;  /* 0x0000004441057212 */ /* 0x000fe200078e9605 */
[----:B------:R-:W-:-:S03]  /*5890*/  IMAD.WIDE.U32 R10, R10, -0x2daee0ad, RZ ;  /* 0xd2511f530a0a7825 */ /* 0x000fc600078e00ff */
[----:B------:R-:W-:Y:S01]  /*58a0*/  FSEL R2, R2, RZ, P1 ;  /* 0x000000ff02027208 */ /* 0x000fe20000800000 */
[----:B------:R-:W-:Y:S01]  /*58b0*/  IMAD.U32 R6, RZ, RZ, UR7 ;  /* 0x00000007ff067e24 */ /* 0x000fe2000f8e00ff */
[----:B------:R-:W-:Y:S01]  /*58c0*/  LOP3.LUT R8, R63, R4, R11, 0x96, !PT ;  /* 0x000000043f087212 */ /* 0x000fe200078e960b */
[----:B------:R-:W-:Y:S01]  /*58d0*/  IMAD.U32 R0, RZ, RZ, UR5 ;  /* 0x00000005ff007e24 */ /* 0x000fe2000f8e00ff */
[----:B------:R-:W1:Y:S01]  /*58e0*/  S2UR UR5, SR_CgaCtaId ;  /* 0x00000000000579c3 */ /* 0x000e620000008800 */
[----:B------:R-:W-:-:S04]  /*58f0*/  IMAD.WIDE.U32 R4, R5, -0x326172a9, RZ ;  /* 0xcd9e8d5705047825 */ /* 0x000fc800078e00ff */
[----:B------:R-:W-:Y:S01]  /*5900*/  FFMA.FTZ R11, R24, UR4, -R2 ;  /* 0x00000004180b7c23 */ /* 0x000fe20008010802 */
[----:B------:R-:W-:Y:S01]  /*5910*/  LOP3.LUT R0, R6, 0xff0000, R0, 0xf8, !PT ;  /* 0x00ff000006007812 */ /* 0x000fe200078ef800 */
[----:B------:R-:W-:-:S04]  /*5920*/  IMAD.WIDE.U32 R8, R8, -0x326172a9, RZ ;  /* 0xcd9e8d5708087825 */ /* 0x000fc800078e00ff */
[--C-:B------:R-:W-:Y:S01]  /*5930*/  FFMA.FTZ R6, R39, UR4, -R2.reuse ;  /* 0x0000000427067c23 */ /* 0x100fe20008010802 */
[----:B------:R-:W-:Y:S01]  /*5940*/  LOP3.LUT R5, R67, R224, R5, 0x96, !PT ;  /* 0x000000e043057212 */ /* 0x000fe200078e9605 */
[----:B------:R-:W-:Y:S01]  /*5950*/  MUFU.EX2 R148, R11 ;  /* 0x0000000b00947308 */ /* 0x000fe20000000800 */
[----:B----4-:R-:W-:Y:S01]  /*5960*/  FMNMX.FTZ R116, R116, R7, !PT ;  /* 0x0000000774747209 */ /* 0x010fe20007810000 */
[----:B------:R-:W-:Y:S01]  /*5970*/  FFMA.FTZ R7, R30, UR4, -R2 ;  /* 0x000000041e077c23 */ /* 0x000fe20008010802 */
[----:B------:R-:W-:Y:S01]  /*5980*/  LOP3.LUT R9, R66, R4, R9, 0x96, !PT ;  /* 0x0000000442097212 */ /* 0x000fe200078e9609 */
[----:B------:R2:W-:Y:S01]  /*5990*/  MUFU.EX2 R204, R6 ;  /* 0x0000000600cc7308 */ /* 0x0005e20000000800 */
[----:B------:R-:W-:-:S04]  /*59a0*/  IMAD.WIDE.U32 R4, R5, -0x2daee0ad, RZ ;  /* 0xd2511f5305047825 */ /* 0x000fc800078e00ff */
[C---:B------:R-:W-:Y:S01]  /*59b0*/  FMUL.FTZ R12, R116.reuse, UR4 ;  /* 0x00000004740c7c20 */ /* 0x040fe20008410000 */
[----:B------:R-:W-:Y:S01]  /*59c0*/  FSETP.NEU.FTZ.AND P1, PT, R116, -INF , PT ;  /* 0xff8000007400780b */ /* 0x000fe20003f3d000 */
[----:B------:R-:W4:Y:S01]  /*59d0*/  MUFU.EX2 R205, R7 ;  /* 0x0000000700cd7308 */ /* 0x000f220000000800 */
[----:B------:R-:W-:Y:S02]  /*59e0*/  LOP3.LUT R5, R70, R10, R5, 0x96, !PT ;  /* 0x0000000a46057212 */ /* 0x000fe400078e9605 */
[----:B------:R-:W-:Y:S01]  /*59f0*/  FSEL R12, R12, RZ, P1 ;  /* 0x000000ff0c0c7208 */ /* 0x000fe20000800000 */
[----:B-1----:R-:W-:-:S04]  /*5a00*/  ULEA UR5, UR5, UR9, 0x18 ;  /* 0x0000000905057291 */ /* 0x002fc8000f8ec0ff */
[----:B------:R-:W-:Y:S01]  /*5a10*/  FFMA.FTZ R10, R40, UR4, -R12 ;  /* 0x00000004280a7c23 */ /* 0x000fe2000801080c */
[----:B--2---:R-:W-:-:S03]  /*5a20*/  FFMA.FTZ R6, R25, UR4, -R2 ;  /* 0x0000000419067c23 */ /* 0x004fc60008010802 */
[----:B------:R1:W-:Y:S01]  /*5a30*/  MUFU.EX2 R149, R10 ;  /* 0x0000000a00957308 */ /* 0x0003e20000000800 */
[----:B------:R-:W-:-:S03]  /*5a40*/  LEA R14, R14, UR5, 0x1 ;  /* 0x000000050e0e7c11 */ /* 0x000fc6000f8e08ff */
[----:B------:R2:W-:Y:S02]  /*5a50*/  MUFU.EX2 R145, R6 ;  /* 0x0000000600917308 */ /* 0x0005e40000000800 */
[----:B------:R-:W-:Y:S01]  /*5a60*/  LDSM.16.MT88.4 R52, [R14+0xc000] ;  /* 0x00c000000e34783b */ /* 0x000fe20000004200 */
[----:B-1----:R-:W-:Y:S01]  /*5a70*/  FFMA.FTZ R10, R34, UR4, -R12 ;  /* 0x00000004220a7c23 */ /* 0x002fe2000801080c */
[----:B--2---:R-:W-:-:S04]  /*5a80*/  IMAD.WIDE.U32 R6, R9, -0x2daee0ad, RZ ;  /* 0xd2511f5309067825 */ /* 0x004fc800078e00ff */
[----:B------:R-:W-:Y:S01]  /*5a90*/  FFMA.FTZ R9, R32, UR4, -R2 ;  /* 0x0000000420097c23 */ /* 0x000fe20008010802 */
[----:B------:R-:W-:Y:S01]  /*5aa0*/  MUFU.EX2 R147, R10 ;  /* 0x0000000a00937308 */ /* 0x000fe20000000800 */
[----:B------:R-:W-:Y:S01]  /*5ab0*/  LOP3.LUT R7, R64, R4, R7, 0x96, !PT ;  /* 0x0000000440077212 */ /* 0x000fe200078e9607 */
[----:B------:R-:W-:Y:S02]  /*5ac0*/  IMAD.WIDE.U32 R4, R5, -0x326172a9, RZ ;  /* 0xcd9e8d5705047825 */ /* 0x000fe400078e00ff */
[----:B------:R1:W-:Y:S02]  /*5ad0*/  MUFU.EX2 R106, R9 ;  /* 0x00000009006a7308 */ /* 0x0003e40000000800 */
[----:B------:R-:W-:Y:S01]  /*5ae0*/  IMAD.WIDE.U32 R58, R7, -0x326172a9, RZ ;  /* 0xcd9e8d57073a7825 */ /* 0x000fe200078e00ff */
[----:B------:R-:W-:-:S03]  /*5af0*/  LOP3.LUT R8, R95, R8, R5, 0x96, !PT ;  /* 0x000000085f087212 */ /* 0x000fc600078e9605 */
[--C-:B------:R-:W-:Y:S01]  /*5b00*/  FFMA.FTZ R7, R36, UR4, -R12.reuse ;  /* 0x0000000424077c23 */ /* 0x100fe2000801080c */
[----:B------:R-:W-:Y:S01]  /*5b10*/  FFMA.FTZ R5, R35, UR4, -R12 ;  /* 0x0000000423057c23 */ /* 0x000fe2000801080c */
[----:B------:R-:W-:Y:S01]  /*5b20*/  PRMT R98, R58, 0x7771, RZ ;  /* 0x000077713a627816 */ /* 0x000fe200000000ff */
[----:B------:R-:W-:-:S04]  /*5b30*/  IMAD.WIDE.U32 R60, R8, -0x2daee0ad, RZ ;  /* 0xd2511f53083c7825 */ /* 0x000fc800078e00ff */
[--C-:B------:R-:W-:Y:S01]  /*5b40*/  FFMA.FTZ R8, R37, UR4, -R12.reuse ;  /* 0x0000000425087c23 */ /* 0x100fe2000801080c */
[----:B------:R2:W-:Y:S01]  /*5b50*/  MUFU.EX2 R206, R7 ;  /* 0x0000000700ce7308 */ /* 0x0005e20000000800 */
[----:B------:R-:W-:Y:S01]  /*5b60*/  PRMT R96, R58, 0x7772, RZ ;  /* 0x000077723a607816 */ /* 0x000fe200000000ff */
[----:B-1----:R-:W-:Y:S02]  /*5b70*/  FFMA.FTZ R9, R33, UR4, -R12 ;  /* 0x0000000421097c23 */ /* 0x002fe4000801080c */
[----:B------:R4:W-:Y:S01]  /*5b80*/  MUFU.EX2 R210, R5 ;  /* 0x0000000500d27308 */ /* 0x0009e20000000800 */
[----:B------:R-:W-:Y:S02]  /*5b90*/  LOP3.LUT R15, R94, R6, R61, 0x96, !PT ;  /* 0x000000065e0f7212 */ /* 0x000fe400078e963d */
[----:B------:R-:W-:Y:S01]  /*5ba0*/  PRMT R97, R58, 0x7773, RZ ;  /* 0x000077733a617816 */ /* 0x000fe200000000ff */
[----:B------:R-:W1:Y:S01]  /*5bb0*/  MUFU.EX2 R105, R9 ;  /* 0x0000000900697308 */ /* 0x000e620000000800 */
[----:B------:R-:W-:-:S02]  /*5bc0*/  LOP3.LUT R4, R107, R4, R59, 0x96, !PT ;  /* 0x000000046b047212 */ /* 0x000fc400078e963b */
[----:B------:R-:W-:Y:S01]  /*5bd0*/  SEL R59, R184, 0xffffffe0, !P2 ;  /* 0xffffffe0b83b7807 */ /* 0x000fe20005000000 */
[----:B------:R5:W3:Y:S01]  /*5be0*/  MUFU.EX2 R209, R8 ;  /* 0x0000000800d17308 */ /* 0x000ae20000000800 */
[----:B------:R-:W-:Y:S01]  /*5bf0*/  LOP3.LUT R80, R4, 0xff, RZ, 0xc0, !PT ;  /* 0x000000ff04507812 */ /* 0x000fe200078ec0ff */
[----:B--2---:R-:W-:Y:S01]  /*5c00*/  FFMA.FTZ R7, R38, UR4, -R2 ;  /* 0x0000000426077c23 */ /* 0x004fe20008010802 */
[----:B------:R-:W-:Y:S01]  /*5c10*/  SHF.R.U32.HI R92, RZ, 0x18, R4 ;  /* 0x00000018ff5c7819 */ /* 0x000fe20000011604 */
[----:B------:R-:W-:Y:S01]  /*5c20*/  IMAD.IADD R13, R59, 0x1, R14 ;  /* 0x000000013b0d7824 */ /* 0x000fe200078e020e */
[C---:B------:R-:W-:Y:S01]  /*5c30*/  PRMT R83, R60.reuse, 0x7771, RZ ;  /* 0x000077713c537816 */ /* 0x040fe200000000ff */
[----:B------:R2:W3:Y:S01]  /*5c40*/  MUFU.EX2 R144, R7 ;  /* 0x0000000700907308 */ /* 0x0004e20000000800 */
[----:B----4-:R-:W-:Y:S01]  /*5c50*/  F2FP.F16.F32.PACK_AB R5, R205, R204 ;  /* 0x000000cccd05723e */ /* 0x010fe200000000ff */
[----:B------:R-:W-:Y:S01]  /*5c60*/  LDSM.16.MT88.4 R36, [R14+0xc800] ;  /* 0x00c800000e24783b */ /* 0x000fe20000004200 */
[----:B------:R-:W-:-:S02]  /*5c70*/  PRMT R189, R60, 0x7772, RZ ;  /* 0x000077723cbd7816 */ /* 0x000fc400000000ff */
[C---:B------:R-:W-:Y:S01]  /*5c80*/  PRMT R165, R5.reuse, 0x7610, R165 ;  /* 0x0000761005a57816 */ /* 0x040fe200000000a5 */
[----:B------:R-:W4:Y:S01]  /*5c90*/  LDSM.16.MT88.4 R20, [R13+0xc000] ;  /* 0x00c000000d14783b */ /* 0x000f220000004200 */
[----:B------:R-:W-:Y:S01]  /*5ca0*/  PRMT R162, R5, 0x7632, R162 ;  /* 0x0000763205a27816 */ /* 0x000fe200000000a2 */
[----:B-----5:R-:W-:Y:S01]  /*5cb0*/  FFMA.FTZ R8, R18, UR4, -R12 ;  /* 0x0000000412087c23 */ /* 0x020fe2000801080c */
[----:B-1----:R-:W-:Y:S01]  /*5cc0*/  F2FP.F16.F32.PACK_AB R6, R105, R149 ;  /* 0x000000956906723e */ /* 0x002fe200000000ff */
[----:B------:R-:W1:Y:S01]  /*5cd0*/  LDSM.16.MT88.4 R32, [R13+0xe000] ;  /* 0x00e000000d20783b */ /* 0x000e620000004200 */
[----:B------:R-:W-:Y:S01]  /*5ce0*/  F2FP.F16.F32.PACK_AB R5, R148, R145 ;  /* 0x000000919405723e */ /* 0x000fe200000000ff */
[----:B------:R-:W-:Y:S01]  /*5cf0*/  MUFU.EX2 R211, R8 ;  /* 0x0000000800d37308 */ /* 0x000fe20000000800 */
[C---:B------:R-:W-:Y:S01]  /*5d00*/  PRMT R156, R6.reuse, 0x7610, R156 ;  /* 0x00007610069c7816 */ /* 0x040fe2000000009c */
[----:B--2---:R-:W-:Y:S01]  /*5d10*/  FFMA.FTZ R7, R19, UR4, -R12 ;  /* 0x0000000413077c23 */ /* 0x004fe2000801080c */
[----:B------:R-:W-:Y:S01]  /*5d20*/  PRMT R168, R6, 0x7632, R168 ;  /* 0x0000763206a87816 */ /* 0x000fe200000000a8 */
[----:B------:R-:W-:Y:S01]  /*5d30*/  LDSM.16.MT88.4 R44, [R13+0xe800] ;  /* 0x00e800000d2c783b */ /* 0x000fe20000004200 */
[C---:B------:R-:W-:Y:S01]  /*5d40*/  PRMT R166, R5.reuse, 0x7610, R166 ;  /* 0x0000761005a67816 */ /* 0x040fe200000000a6 */
[----:B------:R2:W5:Y:S01]  /*5d50*/  MUFU.EX2 R146, R7 ;  /* 0x0000000700927308 */ /* 0x0005620000000800 */
[----:B------:R-:W-:Y:S01]  /*5d60*/  PRMT R164, R5, 0x7632, R164 ;  /* 0x0000763205a47816 */ /* 0x000fe200000000a4 */
[----:B------:R-:W-:Y:S01]  /*5d70*/  LDSM.16.MT88.4 R40, [R13+0x10000] ;  /* 0x010000000d28783b */ /* 0x000fe20000004200 */
[----:B------:R-:W-:-:S02]  /*5d80*/  F2FP.F16.F32.PACK_AB R6, R206, R147 ;  /* 0x00000093ce06723e */ /* 0x000fc400000000ff */
[----:B---3--:R-:W-:Y:S01]  /*5d90*/  F2FP.F16.F32.PACK_AB R5, R209, R210 ;  /* 0x000000d2d105723e */ /* 0x008fe200000000ff */
[----:B------:R-:W-:Y:S01]  /*5da0*/  LDSM.16.MT88.4 R48, [R13+0x10800] ;  /* 0x010800000d30783b */ /* 0x000fe20000004200 */
[C---:B------:R-:W-:Y:S02]  /*5db0*/  PRMT R169, R6.reuse, 0x7610, R169 ;  /* 0x0000761006a97816 */ /* 0x040fe400000000a9 */
[----:B------:R-:W-:Y:S02]  /*5dc0*/  PRMT R167, R6, 0x7632, R167 ;  /* 0x0000763206a77816 */ /* 0x000fe400000000a7 */
[C---:B------:R-:W-:Y:S02]  /*5dd0*/  PRMT R163, R5.reuse, 0x7610, R163 ;  /* 0x0000761005a37816 */ /* 0x040fe400000000a3 */
[----:B------:R-:W-:Y:S01]  /*5de0*/  PRMT R161, R5, 0x7632, R161 ;  /* 0x0000763205a17816 */ /* 0x000fe200000000a1 */
[----:B------:R-:W-:Y:S01]  /*5df0*/  IMAD.MOV.U32 R5, RZ, RZ, R58 ;  /* 0x000000ffff057224 */ /* 0x000fe200078e003a */
[----:B------:R-:W-:Y:S01]  /*5e00*/  F2FP.F16.F32.PACK_AB R6, R144, R106 ;  /* 0x0000006a9006723e */ /* 0x000fe200000000ff */
[----:B--2---:R-:W-:Y:S01]  /*5e10*/  FFMA.FTZ R7, R26, UR4, -R2 ;  /* 0x000000041a077c23 */ /* 0x004fe20008010802 */
[----:B------:R-:W-:-:S02]  /*5e20*/  PRMT R188, R60, 0x7773, RZ ;  /* 0x000077733cbc7816 */ /* 0x000fc400000000ff */
[C---:B------:R-:W-:Y:S01]  /*5e30*/  PRMT R160, R6.reuse, 0x7610, R160 ;  /* 0x0000761006a07816 */ /* 0x040fe200000000a0 */
[----:B------:R2:W-:Y:S01]  /*5e40*/  MUFU.EX2 R150, R7 ;  /* 0x0000000700967308 */ /* 0x0005e20000000800 */
[----:B------:R-:W-:Y:S02]  /*5e50*/  PRMT R159, R6, 0x7632, R159 ;  /* 0x00007632069f7816 */ /* 0x000fe4000000009f */
[----:B-----5:R-:W-:Y:S02]  /*5e60*/  F2FP.F16.F32.PACK_AB R6, R146, R211 ;  /* 0x000000d39206723e */ /* 0x020fe400000000ff */
[----:B------:R-:W-:Y:S02]  /*5e70*/  LOP3.LUT R5, R5, 0xff, RZ, 0xc0, !PT ;  /* 0x000000ff05057812 */ /* 0x000fe400078ec0ff */
[C---:B------:R-:W-:Y:S02]  /*5e80*/  PRMT R158, R6.reuse, 0x7610, R158 ;  /* 0x00007610069e7816 */ /* 0x040fe4000000009e */
[----:B------:R-:W-:Y:S01]  /*5e90*/  PRMT R157, R6, 0x7632, R157 ;  /* 0x00007632069d7816 */ /* 0x000fe2000000009d */
[----:B------:R-:W-:Y:S01]  /*5ea0*/  FFMA.FTZ R6, R31, UR4, -R2 ;  /* 0x000000041f067c23 */ /* 0x000fe20008010802 */
[----:B------:R-:W-:Y:S01]  /*5eb0*/  PRMT R5, R5, 0x5410, R98 ;  /* 0x0000541005057816 */ /* 0x000fe20000000062 */
[----:B------:R-:W3:Y:S01]  /*5ec0*/  LDSM.16.MT88.4 R28, [R13+0xc800] ;  /* 0x00c800000d1c783b */ /* 0x000ee20000004200 */
[----:B------:R-:W-:Y:S01]  /*5ed0*/  LOP3.LUT R81, R15, 0xff, RZ, 0xc0, !PT ;  /* 0x000000ff0f517812 */ /* 0x000fe200078ec0ff */
[----:B------:R5:W4:Y:S01]  /*5ee0*/  MUFU.EX2 R151, R6 ;  /* 0x0000000600977308 */ /* 0x000b220000000800 */
[----:B--2---:R-:W-:-:S02]  /*5ef0*/  PRMT R7, R4, 0x7632, R7 ;  /* 0x0000763204077816 */ /* 0x004fc40000000007 */
[----:B------:R-:W-:Y:S02]  /*5f00*/  HSET2.LE.AND R5, R5, R0, PT ;  /* 0x0000000005057233 */ /* 0x000fe40003803000 */
[----:B------:R-:W-:Y:S02]  /*5f10*/  LOP3.LUT R82, R7, 0xff, RZ, 0xc0, !PT ;  /* 0x000000ff07527812 */ /* 0x000fe400078ec0ff */
[----:B------:R-:W-:Y:S02]  /*5f20*/  PRMT R7, R189, 0x5410, R188 ;  /* 0x00005410bd077816 */ /* 0x000fe400000000bc */
[----:B------:R-:W-:Y:S02]  /*5f30*/  SHF.R.U32.HI R187, RZ, 0x18, R15 ;  /* 0x00000018ffbb7819 */ /* 0x000fe4000001160f */
[----:B------:R-:W-:Y:S02]  /*5f40*/  LOP3.LUT R7, R7, 0xff00ff, RZ, 0xc0, !PT ;  /* 0x00ff00ff07077812 */ /* 0x000fe400078ec0ff */
[----:B------:R-:W-:-:S02]  /*5f50*/  ISETP.LE.U32.AND P3, PT, R80, UR7, PT ;  /* 0x0000000750007c0c */ /* 0x000fc4000bf63070 */
[----:B-----5:R-:W-:Y:S02]  /*5f60*/  PRMT R6, R169, 0x5410, R167 ;  /* 0x00005410a9067816 */ /* 0x020fe400000000a7 */
[----:B------:R-:W-:Y:S02]  /*5f70*/  HSET2.LE.AND R7, R7, R0, PT ;  /* 0x0000000007077233 */ /* 0x000fe40003803000 */
[----:B------:R-:W-:Y:S02]  /*5f80*/  LOP3.LUT R10, R6, R5, RZ, 0xc0, !PT ;  /* 0x00000005060a7212 */ /* 0x000fe400078ec0ff */
[----:B------:R-:W-:Y:S02]  /*5f90*/  PRMT R5, R96, 0x5410, R97 ;  /* 0x0000541060057816 */ /* 0x000fe40000000061 */
[----:B------:R-:W-:Y:S02]  /*5fa0*/  LOP3.LUT R6, R4, 0xffff, RZ, 0xc0, !PT ;  /* 0x0000ffff04067812 */ /* 0x000fe400078ec0ff */
[----:B------:R-:W-:Y:S01]  /*5fb0*/  LOP3.LUT R5, R5, 0xff00ff, RZ, 0xc0, !PT ;  /* 0x00ff00ff05057812 */ /* 0x000fe200078ec0ff */
[----:B------:R-:W-:Y:S01]  /*5fc0*/  @!P3 HADD2 R155, -R156.H0_H0, -RZ.H0_H0 ;  /* 0xa00000ff9c9bb230 */ /* 0x000fe20000000900 */
[----:B------:R-:W-:-:S02]  /*5fd0*/  SHF.R.U32.HI R61, RZ, 0x8, R6 ;  /* 0x00000008ff3d7819 */ /* 0x000fc40000011606 */
[----:B------:R-:W-:Y:S02]  /*5fe0*/  PRMT R6, R166, 0x5410, R164 ;  /* 0x00005410a6067816 */ /* 0x000fe400000000a4 */
[--C-:B------:R-:W-:Y:S02]  /*5ff0*/  HSET2.LE.AND R4, R5, R0.reuse, PT ;  /* 0x0000000005047233 */ /* 0x100fe40003803000 */
[----:B------:R-:W-:Y:S02]  /*6000*/  PRMT R5, R80, 0x5410, R61 ;  /* 0x0000541050057816 */ /* 0x000fe4000000003d */
[----:B------:R-:W-:Y:S02]  /*6010*/  ISETP.LE.U32.AND P4, PT, R82, UR7, PT ;  /* 0x0000000752007c0c */ /* 0x000fe4000bf83070 */
[----:B------:R-:W-:Y:S02]  /*6020*/  LOP3.LUT R11, R6, R4, RZ, 0xc0, !PT ;  /* 0x00000004060b7212 */ /* 0x000fe400078ec0ff */
[----:B------:R-:W-:-:S02]  /*6030*/  HSET2.LE.AND R5, R5, R0, PT ;  /* 0x0000000005057233 */ /* 0x000fc40003803000 */
[----:B------:R-:W-:Y:S02]  /*6040*/  PRMT R6, R156, 0x5410, R168 ;  /* 0x000054109c067816 */ /* 0x000fe400000000a8 */
[----:B------:R-:W-:Y:S02]  /*6050*/  PRMT R4, R82, 0x5410, R92 ;  /* 0x0000541052047816 */ /* 0x000fe4000000005c */
[----:B------:R-:W-:Y:S01]  /*6060*/  LOP3.LUT R8, R6, R5, RZ, 0xc0, !PT ;  /* 0x0000000506087212 */ /* 0x000fe200078ec0ff */
[----:B------:R-:W-:Y:S01]  /*6070*/  IMAD.MOV.U32 R6, RZ, RZ, R60 ;  /* 0x000000ffff067224 */ /* 0x000fe200078e003c */
[----:B------:R-:W-:Y:S02]  /*6080*/  PRMT R5, R165, 0x5410, R162 ;  /* 0x00005410a5057816 */ /* 0x000fe400000000a2 */
[----:B------:R-:W-:Y:S02]  /*6090*/  HSET2.LE.AND R4, R4, R0, PT ;  /* 0x0000000004047233 */ /* 0x000fe40003803000 */
[----:B------:R-:W-:-:S02]  /*60a0*/  LOP3.LUT R6, R6, 0xff, RZ, 0xc0, !PT ;  /* 0x000000ff06067812 */ /* 0x000fc400078ec0ff */
[----:B------:R-:W-:Y:S02]  /*60b0*/  @!P3 PRMT R156, R155, 0x5410, RZ ;  /* 0x000054109b9cb816 */ /* 0x000fe400000000ff */
[----:B------:R-:W-:Y:S02]  /*60c0*/  LOP3.LUT R9, R5, R4, RZ, 0xc0, !PT ;  /* 0x0000000405097212 */ /* 0x000fe400078ec0ff */
[----:B------:R-:W-:Y:S02]  /*60d0*/  PRMT R6, R6, 0x5410, R83 ;  /* 0x0000541006067816 */ /* 0x000fe40000000053 */
[----:B----4-:R-:W-:Y:S02]  /*60e0*/  F2FP.F16.F32.PACK_AB R4, R150, R151 ;  /* 0x000000979604723e */ /* 0x010fe400000000ff */
[----:B------:R-:W-:Y:S01]  /*60f0*/  PRMT R5, R15, 0x7632, R5 ;  /* 0x000076320f057816 */ /* 0x000fe20000000005 */
[----:B------:R-:W-:Y:S01]  /*6100*/  HMMA.16816.F32 R24, R8, R20, RZ ;  /* 0x000000140818723c */ /* 0x000fe200000018ff */
[----:B------:R-:W-:-:S02]  /*6110*/  PRMT R143, R4, 0x7610, R143 ;  /* 0x00007610048f7816 */ /* 0x000fc4000000008f */
[----:B------:R-:W-:Y:S02]  /*6120*/  HSET2.LE.AND R6, R6, R0, PT ;  /* 0x0000000006067233 */ /* 0x000fe40003803000 */
[----:B------:R-:W-:Y:S02]  /*6130*/  PRMT R142, R4, 0x7632, R142 ;  /* 0x00007632048e7816 */ /* 0x000fe4000000008e */
[----:B------:R-:W-:Y:S01]  /*6140*/  PRMT R4, R158, 0x5410, R157 ;  /* 0x000054109e047816 */ /* 0x000fe2000000009d */
[----:B------:R-:W-:Y:S01]  /*6150*/  HMMA.16816.F32 R20, R8, R22, RZ ;  /* 0x000000160814723c */ /* 0x000fe200000018ff */
[----:B------:R-:W-:Y:S02]  /*6160*/  LOP3.LUT R185, R5, 0xff, RZ, 0xc0, !PT ;  /* 0x000000ff05b97812 */ /* 0x000fe400078ec0ff */
[----:B------:R-:W-:Y:S02]  /*6170*/  LOP3.LUT R6, R4, R6, RZ, 0xc0, !PT ;  /* 0x0000000604067212 */ /* 0x000fe400078ec0ff */
[----:B------:R-:W-:-:S02]  /*6180*/  LOP3.LUT R4, R15, 0xffff, RZ, 0xc0, !PT ;  /* 0x0000ffff0f047812 */ /* 0x000fc400078ec0ff */
[----:B------:R-:W-:Y:S01]  /*6190*/  PRMT R5, R185, 0x5410, R187 ;  /* 0x00005410b9057816 */ /* 0x000fe200000000bb */
[----:B-1----:R-:W-:Y:S01]  /*61a0*/  HMMA.16816.F32 R16, R8, R32, RZ ;  /* 0x000000200810723c */ /* 0x002fe200000018ff */
[----:B------:R-:W-:Y:S02]  /*61b0*/  SHF.R.U32.HI R190, RZ, 0x8, R4 ;  /* 0x00000008ffbe7819 */ /* 0x000fe40000011604 */
[----:B------:R-:W-:Y:S02]  /*61c0*/  PRMT R4, R143, 0x5410, R142 ;  /* 0x000054108f047816 */ /* 0x000fe4000000008e */
[----:B------:R-:W-:Y:S02]  /*61d0*/  PRMT R15, R163, 0x5410, R161 ;  /* 0x00005410a30f7816 */ /* 0x000fe400000000a1 */
[----:B------:R-:W-:Y:S02]  /*61e0*/  LOP3.LUT R7, R4, R7, RZ, 0xc0, !PT ;  /* 0x0000000704077212 */ /* 0x000fe400078ec0ff */
[----:B------:R-:W-:-:S02]  /*61f0*/  PRMT R4, R81, 0x5410, R190 ;  /* 0x0000541051047816 */ /* 0x000fc400000000be */
[--C-:B------:R-:W-:Y:S02]  /*6200*/  HSET2.LE.AND R5, R5, R0.reuse, PT ;  /* 0x0000000005057233 */ /* 0x100fe40003803000 */
[----:B------:R-:W-:Y:S02]  /*6210*/  ISETP.LE.U32.AND P5, PT, R92, UR7, PT ;  /* 0x000000075c007c0c */ /* 0x000fe4000bfa3070 */
[----:B------:R-:W-:-:S05]  /*6220*/  HSET2.LE.AND R4, R4, R0, PT ;  /* 0x0000000004047233 */ /* 0x000fca0003803000 */
[----:B------:R-:W-:Y:S02]  /*6230*/  LOP3.LUT R4, R15, R4, RZ, 0xc0, !PT ;  /* 0x000000040f047212 */ /* 0x000fe400078ec0ff */
[----:B------:R-:W-:-:S04]  /*6240*/  PRMT R15, R160, 0x5410, R159 ;  /* 0x00005410a00f7816 */ /* 0x000fc8000000009f */
[----:B------:R-:W-:Y:S01]  /*6250*/  LOP3.LUT R5, R15, R5, RZ, 0xc0, !PT ;  /* 0x000000050f057212 */ /* 0x000fe200078ec0ff */
[----:B------:R-:W-:-:S06]  /*6260*/  VIADD R15, R14, 0xc000 ;  /* 0x0000c0000e0f7836 */ /* 0x000fcc0000000000 */
[C---:B---3--:R-:W-:Y:S01]  /*6270*/  HMMA.16816.F32 R84, R4.reuse, R30, R20 ;  /* 0x0000001e0454723c */ /* 0x048fe20000001814 */
[----:B------:R-:W-:Y:S02]  /*6280*/  VIADD R20, R14, 0xc040 ;  /* 0x0000c0400e147836 */ /* 0x000fe40000000000 */
[----:B------:R-:W-:Y:S01]  /*6290*/  FFMA.FTZ R21, R101, UR4, -R12 ;  /* 0x0000000465157c23 */ /* 0x000fe2000801080c */
[----:B------:R-:W-:Y:S02]  /*62a0*/  @P0 VIADD R20, R15, 0xffffffc0 ;  /* 0xffffffc00f140836 */ /* 0x000fe40000000000 */
[----:B------:R-:W-:Y:S02]  /*62b0*/  VIADD R15, R56, 0x1 ;  /* 0x00000001380f7836 */ /* 0x000fe40000000000 */
[----:B------:R-:W-:Y:S01]  /*62c0*/  IMAD.IADD R59, R59, 0x1, R20 ;  /* 0x000000013b3b7824 */ /* 0x000fe200078e0214 */
[----:B------:R-:W-:Y:S02]  /*62d0*/  HMMA.16816.F32 R76, R4, R44, R16 ;  /* 0x0000002c044c723c */ /* 0x000fe40000001810 */
[----:B------:R-:W-:-:S05]  /*62e0*/  LOP3.LUT R15, R197, R15, R125, 0x96, !PT ;  /* 0x0000000fc50f7212 */ /* 0x000fca00078e967d */
[----:B------:R-:W-:Y:S01]  /*62f0*/  IMAD.WIDE.U32 R22, R15, -0x326172a9, RZ ;  /* 0xcd9e8d570f167825 */ /* 0x000fe200078e00ff */
[----:B------:R-:W-:Y:S01]  /*6300*/  HMMA.16816.F32 R16, R8, R34, RZ ;  /* 0x000000220810723c */ /* 0x000fe200000018ff */
[----:B------:R-:W1:Y:S03]  /*6310*/  LDSM.16.MT88.4 R32, [R20] ;  /* 0x000000001420783b */ /* 0x000e660000004200 */
[----:B------:R-:W-:-:S04]  /*6320*/  LOP3.LUT R15, R62, R108, R23, 0x96, !PT ;  /* 0x0000006c3e0f7212 */ /* 0x000fc800078e9617 */
[----:B------:R-:W-:Y:S08]  /*6330*/  HMMA.16816.F32 R88, R4, R28, R24 ;  /* 0x0000001c0458723c */ /* 0x000ff00000001818 */
[----:B------:R-:W-:Y:S08]  /*6340*/  HMMA.16816.F32 R24, R8, R42, RZ ;  /* 0x0000002a0818723c */ /* 0x000ff000000018ff */
[----:B------:R-:W-:Y:S01]  /*6350*/  HMMA.16816.F32 R72, R4, R46, R16 ;  /* 0x0000002e0448723c */ /* 0x000fe20000001810 */
[----:B------:R-:W2:Y:S07]  /*6360*/  LDSM.16.MT88.4 R44, [R20+0x800] ;  /* 0x00080000142c783b */ /* 0x000eae0000004200 */
[C---:B------:R-:W-:Y:S08]  /*6370*/  HMMA.16816.F32 R16, R8.reuse, R52, RZ ;  /* 0x000000340810723c */ /* 0x040ff000000018ff */
[----:B------:R-:W-:Y:S01]  /*6380*/  HMMA.16816.F32 R28, R8, R40, RZ ;  /* 0x00000028081c723c */ /* 0x000fe200000018ff */
[----:B------:R-:W3:Y:S07]  /*6390*/  LDSM.16.MT88.4 R40, [R59] ;  /* 0x000000003b28783b */ /* 0x000eee0000004200 */
[C---:B------:R-:W-:Y:S08]  /*63a0*/  HMMA.16816.F32 R120, R4.reuse, R50, R24 ;  /* 0x000000320478723c */ /* 0x040ff00000001818 */
[----:B------:R-:W-:Y:S08]  /*63b0*/  HMMA.16816.F32 R240, R4, R36, R16 ;  /* 0x0000002404f0723c */ /* 0x000ff00000001810 */
[C---:B-1----:R-:W-:Y:S08]  /*63c0*/  HMMA.16816.F32 R16, R8.reuse, R32, RZ ;  /* 0x000000200810723c */ /* 0x042ff000000018ff */
[----:B------:R-:W-:Y:S01]  /*63d0*/  HMMA.16816.F32 R24, R8, R54, RZ ;  /* 0x000000360818723c */ /* 0x000fe200000018ff */
[----:B------:R-:W-:Y:S07]  /*63e0*/  LDSM.16.MT88.4 R52, [R14+0x10000] ;  /* 0x010000000e34783b */ /* 0x000fee0000004200 */
[C---:B------:R-:W-:Y:S01]  /*63f0*/  HMMA.16816.F32 R172, R4.reuse, R48, R28 ;  /* 0x0000003004ac723c */ /* 0x040fe2000000181c */
[----:B------:R-:W1:Y:S07]  /*6400*/  LDSM.16.MT88.4 R48, [R59+0x800] ;  /* 0x000800003b30783b */ /* 0x000e6e0000004200 */
[----:B--2---:R-:W-:Y:S01]  /*6410*/  HMMA.16816.F32 R236, R4, R44, R16 ;  /* 0x0000002c04ec723c */ /* 0x004fe20000001810 */
[----:B------:R-:W-:Y:S01]  /*6420*/  LOP3.LUT R18, R57, R22, R225, 0x96, !PT ;  /* 0x0000001639127212 */ /* 0x000fe200078e96e1 */
[----:B------:R-:W-:Y:S01]  /*6430*/  IMAD.WIDE.U32 R16, R15, -0x2daee0ad, RZ ;  /* 0xd2511f530f107825 */ /* 0x000fe200078e00ff */
[----:B------:R2:W4:Y:S03]  /*6440*/  MUFU.EX2 R22, R21 ;  /* 0x0000001500167308 */ /* 0x0005260000000800 */
[----:B------:R-:W-:Y:S01]  /*6450*/  IMAD.WIDE.U32 R18, R18, -0x2daee0ad, RZ ;  /* 0xd2511f5312127825 */ /* 0x000fe200078e00ff */
[----:B------:R-:W-:Y:S01]  /*6460*/  LOP3.LUT R17, R65, R68, R17, 0x96, !PT ;  /* 0x0000004441117212 */ /* 0x000fe200078e9611 */
[----:B------:R-:W-:Y:S01]  /*6470*/  HMMA.16816.F32 R28, R8, R34, RZ ;  /* 0x00000022081c723c */ /* 0x000fe200000018ff */
[----:B------:R-:W-:Y:S02]  /*6480*/  LDSM.16.MT88.4 R32, [R14+0xe800] ;  /* 0x00e800000e20783b */ /* 0x000fe40000004200 */
[----:B------:R-:W-:Y:S01]  /*6490*/  LOP3.LUT R15, R63, R16, R19, 0x96, !PT ;  /* 0x000000103f0f7212 */ /* 0x000fe200078e9613 */
[----:B------:R-:W-:-:S04]  /*64a0*/  IMAD.WIDE.U32 R16, R17, -0x326172a9, RZ ;  /* 0xcd9e8d5711107825 */ /* 0x000fc800078e00ff */
[----:B------:R-:W-:Y:S01]  /*64b0*/  FFMA.FTZ R19, R99, UR4, -R12 ;  /* 0x0000000463137c23 */ /* 0x000fe2000801080c */
[----:B------:R-:W-:Y:S01]  /*64c0*/  IMAD.WIDE.U32 R68, R15, -0x326172a9, RZ ;  /* 0xcd9e8d570f447825 */ /* 0x000fe200078e00ff */
[----:B------:R-:W-:Y:S01]  /*64d0*/  LOP3.LUT R17, R67, R224, R17, 0x96, !PT ;  /* 0x000000e043117212 */ /* 0x000fe200078e9611 */
[----:B------:R-:W-:Y:S01]  /*64e0*/  HMMA.16816.F32 R228, R4, R38, R24 ;  /* 0x0000002604e4723c */ /* 0x000fe20000001818 */
[----:B------:R-:W5:Y:S01]  /*64f0*/  LDSM.16.MT88.4 R36, [R14+0xe000] ;  /* 0x00e000000e24783b */ /* 0x000f620000004200 */
[----:B------:R3:W-:Y:S01]  /*6500*/  MUFU.EX2 R44, R19 ;  /* 0x00000013002c7308 */ /* 0x0007e20000000800 */
[----:B------:R-:W-:Y:S01]  /*6510*/  LOP3.LUT R15, R66, R16, R69, 0x96, !PT ;  /* 0x00000010420f7212 */ /* 0x000fe200078e9645 */
[----:B------:R-:W-:-:S04]  /*6520*/  IMAD.WIDE.U32 R16, R17, -0x2daee0ad, RZ ;  /* 0xd2511f5311107825 */ /* 0x000fc800078e00ff */
[----:B------:R-:W-:-:S04]  /*6530*/  IMAD.WIDE.U32 R62, R15, -0x2daee0ad, RZ ;  /* 0xd2511f530f3e7825 */ /* 0x000fc800078e00ff */
[----:B------:R-:W-:Y:S01]  /*6540*/  FFMA.FTZ R15, R71, UR4, -R12 ;  /* 0x00000004470f7c23 */ /* 0x000fe2000801080c */
[----:B------:R-:W-:Y:S01]  /*6550*/  HMMA.16816.F32 R220, R4, R46, R28 ;  /* 0x0000002e04dc723c */ /* 0x000fe2000000181c */
[----:B--2---:R-:W-:Y:S02]  /*6560*/  IMAD.MOV.U32 R21, RZ, RZ, R106 ;  /* 0x000000ffff157224 */ /* 0x004fe400078e006a */
[----:B------:R2:W5:Y:S01]  /*6570*/  MUFU.EX2 R45, R15 ;  /* 0x0000000f002d7308 */ /* 0x0005620000000800 */
[----:B------:R-:W-:Y:S02]  /*6580*/  IMAD.MOV.U32 R69, RZ, RZ, R144 ;  /* 0x000000ffff457224 */ /* 0x000fe400078e0090 */
[--C-:B---3--:R-:W-:Y:S02]  /*6590*/  FFMA.FTZ R19, R103, UR4, -R2.reuse ;  /* 0x0000000467137c23 */ /* 0x108fe40008010802 */
[C---:B------:R-:W-:Y:S02]  /*65a0*/  HMMA.16816.F32 R24, R8.reuse, R40, RZ ;  /* 0x000000280818723c */ /* 0x040fe400000018ff */
[----:B------:R3:W-:Y:S06]  /*65b0*/  MUFU.EX2 R47, R19 ;  /* 0x00000013002f7308 */ /* 0x0007ec0000000800 */
[----:B------:R-:W-:Y:S01]  /*65c0*/  HMMA.16816.F32 R28, R8, R42, RZ ;  /* 0x0000002a081c723c */ /* 0x000fe200000018ff */
[----:B--2---:R-:W-:Y:S01]  /*65d0*/  LOP3.LUT R15, R64, R16, R63, 0x96, !PT ;  /* 0x00000010400f7212 */ /* 0x004fe200078e963f */
[----:B------:R-:W-:Y:S01]  /*65e0*/  FFMA.FTZ R16, R100, UR4, -R2 ;  /* 0x0000000464107c23 */ /* 0x000fe20008010802 */
[----:B------:R-:W-:Y:S03]  /*65f0*/  LDSM.16.MT88.4 R40, [R20+0x2000] ;  /* 0x002000001428783b */ /* 0x000fe60000004200 */
[----:B------:R-:W-:-:S04]  /*6600*/  IMAD.WIDE.U32 R56, R15, -0x326172a9, RZ ;  /* 0xcd9e8d570f387825 */ /* 0x000fc800078e00ff */
[----:B------:R-:W-:Y:S01]  /*6610*/  FFMA.FTZ R15, R102, UR4, -R12 ;  /* 0x00000004660f7c23 */ /* 0x000fe2000801080c */
[----:B------:R2:W-:Y:S01]  /*6620*/  MUFU.EX2 R46, R16 ;  /* 0x00000010002e7308 */ /* 0x0005e20000000800 */
[----:B---3--:R-:W-:Y:S01]  /*6630*/  LOP3.LUT R19, R70, R18, R17, 0x96, !PT ;  /* 0x0000001246137212 */ /* 0x008fe200078e9611 */
[----:B----4-:R-:W-:Y:S01]  /*6640*/  IMAD.MOV.U32 R70, RZ, RZ, R22 ;  /* 0x000000ffff467224 */ /* 0x010fe200078e0016 */
[C---:B------:R-:W-:Y:S01]  /*6650*/  PRMT R114, R56.reuse, 0x7771, RZ ;  /* 0x0000777138727816 */ /* 0x040fe200000000ff */
[----:B------:R3:W4:Y:S01]  /*6660*/  MUFU.EX2 R208, R15 ;  /* 0x0000000f00d07308 */ /* 0x0007220000000800 */
[----:B-1----:R-:W-:Y:S01]  /*6670*/  HMMA.16816.F32 R176, R4, R48, R24 ;  /* 0x0000003004b0723c */ /* 0x002fe20000001818 */
[----:B------:R-:W-:Y:S01]  /*6680*/  IMAD.WIDE.U32 R22, R19, -0x326172a9, RZ ;  /* 0xcd9e8d5713167825 */ /* 0x000fe200078e00ff */
[C---:B------:R-:W-:Y:S01]  /*6690*/  PRMT R170, R56.reuse, 0x7772, RZ ;  /* 0x0000777238aa7816 */ /* 0x040fe200000000ff */
[----:B------:R-:W-:Y:S01]  /*66a0*/  LDSM.16.MT88.4 R64, [R20+0x2800] ;  /* 0x002800001440783b */ /* 0x000fe20000004200 */
[----:B------:R-:W-:-:S04]  /*66b0*/  PRMT R171, R56, 0x7773, RZ ;  /* 0x0000777338ab7816 */ /* 0x000fc800000000ff */
[----:B-----5:R-:W-:Y:S01]  /*66c0*/  HMMA.16816.F32 R24, R8, R36, RZ ;  /* 0x000000240818723c */ /* 0x020fe200000018ff */
[----:B--2---:R-:W-:Y:S01]  /*66d0*/  IMAD.MOV.U32 R16, RZ, RZ, R56 ;  /* 0x000000ffff107224 */ /* 0x004fe200078e0038 */
[----:B---3--:R-:W-:-:S04]  /*66e0*/  F2FP.F16.F32.PACK_AB R15, R45, R44 ;  /* 0x0000002c2d0f723e */ /* 0x008fc800000000ff */
[----:B------:R-:W-:Y:S02]  /*66f0*/  LOP3.LUT R16, R16, 0xff, RZ, 0xc0, !PT ;  /* 0x000000ff10107812 */ /* 0x000fe400078ec0ff */
[C---:B------:R-:W-:Y:S01]  /*6700*/  HMMA.16816.F32 R200, R4.reuse, R50, R28 ;  /* 0x0000003204c8723c */ /* 0x040fe2000000181c */
[C---:B------:R-:W-:Y:S01]  /*6710*/  PRMT R141, R15.reuse, 0x7610, R141 ;  /* 0x000076100f8d7816 */ /* 0x040fe2000000008d */
[----:B------:R-:W1:Y:S01]  /*6720*/  LDSM.16.MT88.4 R28, [R13+0xd000] ;  /* 0x00d000000d1c783b */ /* 0x000e620000004200 */
[----:B------:R-:W-:Y:S02]  /*6730*/  PRMT R140, R15, 0x7632, R140 ;  /* 0x000076320f8c7816 */ /* 0x000fe4000000008c */
[----:B------:R-:W-:Y:S01]  /*6740*/  PRMT R15, R16, 0x5410, R114 ;  /* 0x00005410100f7816 */ /* 0x000fe20000000072 */
[----:B------:R-:W-:Y:S01]  /*6750*/  FFMA.FTZ R16, R104, UR4, -R2 ;  /* 0x0000000468107c23 */ /* 0x000fe20008010802 */
[----:B------:R-:W-:Y:S01]  /*6760*/  PRMT R18, R141, 0x5410, R140 ;  /* 0x000054108d127816 */ /* 0x000fe2000000008c */
[----:B------:R-:W-:Y:S01]  /*6770*/  LDSM.16.MT88.4 R48, [R14+0x10800] ;  /* 0x010800000e30783b */ /* 0x000fe20000004200 */
[----:B----4-:R-:W-:Y:S01]  /*6780*/  F2FP.F16.F32.PACK_AB R17, R70, R208 ;  /* 0x000000d04611723e */ /* 0x010fe200000000ff */
[----:B------:R2:W-:Y:S01]  /*6790*/  MUFU.EX2 R207, R16 ;  /* 0x0000001000cf7308 */ /* 0x0005e20000000800 */
[----:B------:R-:W-:Y:S01]  /*67a0*/  HSET2.LE.AND R15, R15, R0, PT ;  /* 0x000000000f0f7233 */ /* 0x000fe20003803000 */
[----:B------:R-:W-:Y:S01]  /*67b0*/  HMMA.16816.F32 R212, R4, R32, R24 ;  /* 0x0000002004d4723c */ /* 0x000fe20000001818 */
[C---:B------:R-:W-:Y:S01]  /*67c0*/  PRMT R139, R17.reuse, 0x7610, R139 ;  /* 0x00007610118b7816 */ /* 0x040fe2000000008b */
[----:B------:R-:W3:Y:S01]  /*67d0*/  LDSM.16.MT88.4 R24, [R13+0xf000] ;  /* 0x00f000000d18783b */ /* 0x000ee20000004200 */
[----:B------:R-:W-:-:S02]  /*67e0*/  PRMT R138, R17, 0x7632, R138 ;  /* 0x00007632118a7816 */ /* 0x000fc4000000008a */
[----:B------:R-:W-:Y:S01]  /*67f0*/  LOP3.LUT R18, R18, R15, RZ, 0xc0, !PT ;  /* 0x0000000f12127212 */ /* 0x000fe200078ec0ff */
[----:B------:R-:W-:Y:S01]  /*6800*/  FFMA.FTZ R15, R93, UR4, -R2 ;  /* 0x000000045d0f7c23 */ /* 0x000fe20008010802 */
[----:B------:R-:W-:-:S03]  /*6810*/  PRMT R17, R170, 0x5410, R171 ;  /* 0x00005410aa117816 */ /* 0x000fc600000000ab */
[----:B------:R4:W5:Y:S01]  /*6820*/  MUFU.EX2 R36, R15 ;  /* 0x0000000f00247308 */ /* 0x0009620000000800 */
[----:B--2---:R-:W-:-:S04]  /*6830*/  F2FP.F16.F32.PACK_AB R16, R47, R46 ;  /* 0x0000002e2f10723e */ /* 0x004fc800000000ff */
[C---:B------:R-:W-:Y:S02]  /*6840*/  PRMT R137, R16.reuse, 0x7610, R137 ;  /* 0x0000761010897816 */ /* 0x040fe40000000089 */
[----:B------:R-:W-:Y:S02]  /*6850*/  PRMT R136, R16, 0x7632, R136 ;  /* 0x0000763210887816 */ /* 0x000fe40000000088 */
[----:B----4-:R-:W-:Y:S01]  /*6860*/  LOP3.LUT R15, R107, R22, R57, 0x96, !PT ;  /* 0x000000166b0f7212 */ /* 0x010fe200078e9639 */
[----:B------:R-:W-:-:S03]  /*6870*/  IMAD.MOV.U32 R22, RZ, RZ, R146 ;  /* 0x000000ffff167224 */ /* 0x000fc600078e0092 */
[C---:B------:R-:W-:Y:S01]  /*6880*/  LOP3.LUT R16, R15.reuse, 0xffff, RZ, 0xc0, !PT ;  /* 0x0000ffff0f107812 */ /* 0x040fe200078ec0ff */
[----:B------:R-:W-:Y:S01]  /*6890*/  IMAD.MOV.U32 R92, RZ, RZ, R22 ;  /* 0x000000ffff5c7224 */ /* 0x000fe200078e0016 */
[----:B------:R-:W-:Y:S01]  /*68a0*/  LOP3.LUT R112, R15, 0xff, RZ, 0xc0, !PT ;  /* 0x000000ff0f707812 */ /* 0x000fe200078ec0ff */
[----:B------:R-:W-:Y:S01]  /*68b0*/  FFMA.FTZ R22, R133, UR4, -R12 ;  /* 0x0000000485167c23 */ /* 0x000fe2000801080c */
[----:B------:R-:W-:Y:S01]  /*68c0*/  PRMT R19, R15, 0x7632, R19 ;  /* 0x000076320f137816 */ /* 0x000fe20000000013 */
[----:B------:R-:W-:Y:S01]  /*68d0*/  @!P4 HADD2 R133, -R165.H0_H0, -RZ.H0_H0 ;  /* 0xa00000ffa585c230 */ /* 0x000fe20000000900 */
[----:B------:R-:W-:Y:S02]  /*68e0*/  SHF.R.U32.HI R113, RZ, 0x18, R15 ;  /* 0x00000018ff717819 */ /* 0x000fe4000001160f */
[----:B-----5:R-:W-:Y:S02]  /*68f0*/  F2FP.F16.F32.PACK_AB R15, R36, R207 ;  /* 0x000000cf240f723e */ /* 0x020fe400000000ff */
[----:B------:R-:W-:-:S02]  /*6900*/  SHF.R.U32.HI R180, RZ, 0x8, R16 ;  /* 0x00000008ffb47819 */ /* 0x000fc40000011610 */
[----:B------:R-:W-:Y:S02]  /*6910*/  LOP3.LUT R16, R17, 0xff00ff, RZ, 0xc0, !PT ;  /* 0x00ff00ff11107812 */ /* 0x000fe400078ec0ff */
[C---:B------:R-:W-:Y:S02]  /*6920*/  PRMT R119, R15.reuse, 0x7610, R119 ;  /* 0x000076100f777816 */ /* 0x040fe40000000077 */
[----:B------:R-:W-:Y:S02]  /*6930*/  PRMT R118, R15, 0x7632, R118 ;  /* 0x000076320f767816 */ /* 0x000fe40000000076 */
[----:B------:R-:W-:Y:S02]  /*6940*/  HSET2.LE.AND R15, R16, R0, PT ;  /* 0x00000000100f7233 */ /* 0x000fe40003803000 */
[----:B------:R-:W-:Y:S02]  /*6950*/  LOP3.LUT R57, R19, 0xff, RZ, 0xc0, !PT ;  /* 0x000000ff13397812 */ /* 0x000fe400078ec0ff */
[----:B------:R-:W-:-:S02]  /*6960*/  PRMT R16, R112, 0x5410, R180 ;  /* 0x0000541070107816 */ /* 0x000fc400000000b4 */
[----:B------:R-:W-:Y:S02]  /*6970*/  PRMT R19, R119, 0x5410, R118 ;  /* 0x0000541077137816 */ /* 0x000fe40000000076 */
[----:B------:R-:W-:Y:S02]  /*6980*/  PRMT R17, R57, 0x5410, R113 ;  /* 0x0000541039117816 */ /* 0x000fe40000000071 */
[--C-:B------:R-:W-:Y:S02]  /*6990*/  HSET2.LE.AND R16, R16, R0.reuse, PT ;  /* 0x0000000010107233 */ /* 0x100fe40003803000 */
[----:B------:R-:W-:Y:S02]  /*69a0*/  LOP3.LUT R19, R19, R15, RZ, 0xc0, !PT ;  /* 0x0000000f13137212 */ /* 0x000fe400078ec0ff */
[----:B------:R-:W-:Y:S02]  /*69b0*/  PRMT R15, R139, 0x5410, R138 ;  /* 0x000054108b0f7816 */ /* 0x000fe4000000008a */
[----:B------:R-:W-:-:S02]  /*69c0*/  HSET2.LE.AND R17, R17, R0, PT ;  /* 0x0000000011117233 */ /* 0x000fc40003803000 */
[----:B------:R-:W-:Y:S02]  /*69d0*/  LOP3.LUT R16, R15, R16, RZ, 0xc0, !PT ;  /* 0x000000100f107212 */ /* 0x000fe400078ec0ff */
[----:B------:R-:W-:Y:S02]  /*69e0*/  PRMT R15, R137, 0x5410, R136 ;  /* 0x00005410890f7816 */ /* 0x000fe40000000088 */
[----:B------:R-:W-:Y:S02]  /*69f0*/  @!P4 PRMT R165, R133, 0x5410, RZ ;  /* 0x0000541085a5c816 */ /* 0x000fe400000000ff */
[----:B------:R-:W-:Y:S01]  /*6a00*/  LOP3.LUT R17, R15, R17, RZ, 0xc0, !PT ;  /* 0x000000110f117212 */ /* 0x000fe200078ec0ff */
[----:B------:R-:W-:Y:S01]  /*6a10*/  IMAD.MOV.U32 R15, RZ, RZ, R47 ;  /* 0x000000ffff0f7224 */ /* 0x000fe200078e002f */
[----:B------:R-:W-:-:S05]  /*6a20*/  ISETP.GT.U32.AND P4, PT, R96, UR7, PT ;  /* 0x0000000760007c0c */ /* 0x000fca000bf84070 */
[C---:B-1----:R-:W-:Y:S08]  /*6a30*/  HMMA.16816.F32 R88, R16.reuse, R28, R88 ;  /* 0x0000001c1058723c */ /* 0x042ff00000001858 */
[----:B------:R-:W-:Y:S01]  /*6a40*/  HMMA.16816.F32 R100, R16, R30, R84 ;  /* 0x0000001e1064723c */ /* 0x000fe20000001854 */
[----:B------:R-:W-:Y:S02]  /*6a50*/  IMAD.MOV.U32 R86, RZ, RZ, R36 ;  /* 0x000000ffff567224 */ /* 0x000fe400078e0024 */
[----:B------:R-:W-:-:S02]  /*6a60*/  @P4 HADD2 R71, -R166.H0_H0, -RZ.H0_H0 ;  /* 0xa00000ffa6474230 */ /* 0x000fc40000000900 */
[----:B------:R-:W-:Y:S02]  /*6a70*/  IMAD.MOV.U32 R87, RZ, RZ, R105 ;  /* 0x000000ffff577224 */ /* 0x000fe400078e0069 */
[----:B------:R-:W-:Y:S02]  /*6a80*/  IMAD.MOV.U32 R85, RZ, RZ, R151 ;  /* 0x000000ffff557224 */ /* 0x000fe400078e0097 */
[----:B------:R-:W-:Y:S01]  /*6a90*/  IMAD.MOV.U32 R84, RZ, RZ, R87 ;  /* 0x000000ffff547224 */ /* 0x000fe200078e0057 */
[----:B------:R-:W-:Y:S01]  /*6aa0*/  HMMA.16816.F32 R28, R8, R38, RZ ;  /* 0x00000026081c723c */ /* 0x000fe200000018ff */
[----:B------:R-:W1:Y:S01]  /*6ab0*/  LDSM.16.MT88.4 R36, [R59+0x2000] ;  /* 0x002000003b24783b */ /* 0x000e620000004200 */
[----:B------:R-:W-:Y:S01]  /*6ac0*/  IMAD.MOV.U32 R87, RZ, RZ, R15 ;  /* 0x000000ffff577224 */ /* 0x000fe200078e000f */
[----:B------:R-:W-:Y:S01]  /*6ad0*/  LOP3.LUT R15, R95, R68, R23, 0x96, !PT ;  /* 0x000000445f0f7212 */ /* 0x000fe200078e9617 */
[----:B------:R-:W-:Y:S01]  /*6ae0*/  IMAD.MOV.U32 R68, RZ, RZ, R145 ;  /* 0x000000ffff447224 */ /* 0x000fe200078e0091 */
[----:B------:R-:W-:Y:S01]  /*6af0*/  @P4 PRMT R166, R71, 0x5410, RZ ;  /* 0x0000541047a64816 */ /* 0x000fe200000000ff */
[----:B------:R-:W-:Y:S01]  /*6b00*/  IMAD.MOV.U32 R63, RZ, RZ, R84 ;  /* 0x000000ffff3f7224 */ /* 0x000fe200078e0054 */
[----:B------:R-:W-:Y:S01]  /*6b10*/  ISETP.LE.U32.AND P4, PT, R81, UR7, PT ;  /* 0x0000000751007c0c */ /* 0x000fe2000bf83070 */
[----:B---3--:R-:W-:Y:S01]  /*6b20*/  HMMA.16816.F32 R216, R16, R26, R72 ;  /* 0x0000001a10d8723c */ /* 0x008fe20000001848 */
[----:B------:R-:W-:-:S02]  /*6b30*/  IMAD.MOV.U32 R72, RZ, RZ, R46 ;  /* 0x000000ffff487224 */ /* 0x000fc400078e002e */
[----:B------:R-:W-:Y:S02]  /*6b40*/  IMAD.MOV.U32 R75, RZ, RZ, R45 ;  /* 0x000000ffff4b7224 */ /* 0x000fe400078e002d */
[----:B------:R-:W-:Y:S02]  /*6b50*/  IMAD.MOV.U32 R74, RZ, RZ, R44 ;  /* 0x000000ffff4a7224 */ /* 0x000fe400078e002c */
[----:B------:R-:W2:Y:S01]  /*6b60*/  LDSM.16.MT88.4 R44, [R59+0x2800] ;  /* 0x002800003b2c783b */ /* 0x000ea20000004200 */
[----:B------:R-:W-:Y:S01]  /*6b70*/  HMMA.16816.F32 R76, R16, R24, R76 ;  /* 0x00000018104c723c */ /* 0x000fe2000000184c */
[----:B------:R-:W-:Y:S02]  /*6b80*/  IMAD.MOV.U32 R73, RZ, RZ, R148 ;  /* 0x000000ffff497224 */ /* 0x000fe400078e0094 */
[----:B------:R-:W-:Y:S02]  /*6b90*/  IMAD.MOV.U32 R155, RZ, RZ, R68 ;  /* 0x000000ffff9b7224 */ /* 0x000fe400078e0044 */
[----:B------:R-:W-:-:S02]  /*6ba0*/  @!P4 HADD2 R194, -R163.H0_H0, -RZ.H0_H0 ;  /* 0xa00000ffa3c2c230 */ /* 0x000fc40000000900 */
[----:B------:R-:W-:Y:S02]  /*6bb0*/  IMAD.MOV.U32 R96, RZ, RZ, R63 ;  /* 0x000000ffff607224 */ /* 0x000fe400078e003f */
[----:B------:R-:W-:Y:S01]  /*6bc0*/  IMAD.MOV.U32 R63, RZ, RZ, R207 ;  /* 0x000000ffff3f7224 */ /* 0x000fe200078e00cf */
[----:B------:R-:W-:Y:S01]  /*6bd0*/  HMMA.16816.F32 R24, R8, R40, RZ ;  /* 0x000000280818723c */ /* 0x000fe200000018ff */
[----:B------:R-:W-:Y:S02]  /*6be0*/  @!P4 PRMT R163, R194, 0x5410, RZ ;  /* 0x00005410c2a3c816 */ /* 0x000fe400000000ff */
[----:B------:R-:W-:-:S05]  /*6bf0*/  ISETP.LE.U32.AND P4, PT, R187, UR7, PT ;  /* 0x00000007bb007c0c */ /* 0x000fca000bf83070 */
[----:B------:R-:W-:Y:S08]  /*6c00*/  HMMA.16816.F32 R108, R4, R34, R28 ;  /* 0x00000022046c723c */ /* 0x000ff0000000181c */
[----:B------:R-:W-:Y:S01]  /*6c10*/  HMMA.16816.F32 R40, R8, R42, RZ ;  /* 0x0000002a0828723c */ /* 0x000fe200000018ff */
[----:B------:R-:W-:-:S05]  /*6c20*/  @!P4 HADD2 R226, -R159.H0_H0, -RZ.H0_H0 ;  /* 0xa00000ff9fe2c230 */ /* 0x000fca0000000900 */
[----:B------:R-:W-:Y:S02]  /*6c30*/  @!P4 PRMT R159, R226, 0x5410, RZ ;  /* 0x00005410e29fc816 */ /* 0x000fe400000000ff */
[----:B-1----:R-:W-:Y:S01]  /*6c40*/  HMMA.16816.F32 R32, R8, R36, RZ ;  /* 0x000000240820723c */ /* 0x002fe200000018ff */
[----:B------:R-:W-:-:S07]  /*6c50*/  ISETP.GT.U32.AND P4, PT, R188, UR7, PT ;  /* 0x00000007bc007c0c */ /* 0x000fce000bf84070 */
[----:B------:R-:W-:Y:S06]  /*6c60*/  HMMA.16816.F32 R28, R8, R38, RZ ;  /* 0x00000026081c723c */ /* 0x000fec00000018ff */
[----:B------:R-:W-:Y:S02]  /*6c70*/  @P4 HADD2 R227, -R142.H0_H0, -RZ.H0_H0 ;  /* 0xa00000ff8ee34230 */ /* 0x000fe40000000900 */
[----:B------:R-:W-:Y:S03]  /*6c80*/  HMMA.16816.F32 R124, R4, R64, R24 ;  /* 0x00000040047c723c */ /* 0x000fe60000001818 */
[----:B------:R-:W-:-:S05]  /*6c90*/  @P4 PRMT R142, R227, 0x5410, RZ ;  /* 0x00005410e38e4816 */ /* 0x000fca00000000ff */
[----:B------:R-:W-:Y:S08]  /*6ca0*/  HMMA.16816.F32 R128, R4, R66, R40 ;  /* 0x000000420480723c */ /* 0x000ff00000001828 */
[----:B------:R-:W-:Y:S08]  /*6cb0*/  HMMA.16816.F32 R24, R8, R52, RZ ;  /* 0x000000340818723c */ /* 0x000ff000000018ff */
[C---:B--2---:R-:W-:Y:S01]  /*6cc0*/  HMMA.16816.F32 R64, R4.reuse, R44, R32 ;  /* 0x0000002c0440723c */ /* 0x044fe20000001820 */
[----:B------:R-:W-:Y:S07]  /*6cd0*/  LDSM.16.MT88.4 R32, [R20+0x4800] ;  /* 0x004800001420783b */ /* 0x000fee0000004200 */
[C---:B------:R-:W-:Y:S01]  /*6ce0*/  HMMA.16816.F32 R44, R4.reuse, R46, R28 ;  /* 0x0000002e042c723c */ /* 0x040fe2000000181c */
[----:B------:R-:W1:Y:S07]  /*6cf0*/  LDSM.16.MT88.4 R28, [R20+0x4000] ;  /* 0x00400000141c783b */ /* 0x000e6e0000004200 */
[----:B------:R-:W-:Y:S01]  /*6d00*/  HMMA.16816.F32 R104, R4, R48, R24 ;  /* 0x000000300468723c */ /* 0x000fe20000001818 */
[----:B------:R-:W-:Y:S01]  /*6d10*/  IMAD.MOV.U32 R48, RZ, RZ, R21 ;  /* 0x000000ffff307224 */ /* 0x000fe200078e0015 */
[----:B------:R-:W-:Y:S01]  /*6d20*/  LOP3.LUT R21, R61, 0xffff, RZ, 0xc0, !PT ;  /* 0x0000ffff3d157812 */ /* 0x000fe200078ec0ff */
[----:B------:R-:W-:-:S02]  /*6d30*/  IMAD.MOV.U32 R49, RZ, RZ, R86 ;  /* 0x000000ffff317224 */ /* 0x000fc400078e0056 */
[----:B------:R-:W-:Y:S01]  /*6d40*/  IMAD.MOV.U32 R86, RZ, RZ, R70 ;  /* 0x000000ffff567224 */ /* 0x000fe200078e0046 */
[----:B------:R-:W-:Y:S01]  /*6d50*/  ISETP.LE.U32.AND P1, PT, R21, UR7, PT ;  /* 0x0000000715007c0c */ /* 0x000fe2000bf23070 */
[----:B------:R-:W-:Y:S01]  /*6d60*/  IMAD.MOV.U32 R70, RZ, RZ, R149 ;  /* 0x000000ffff467224 */ /* 0x000fe200078e0095 */
[----:B------:R-:W-:Y:S01]  /*6d70*/  HMMA.16816.F32 R24, R8, R54, RZ ;  /* 0x000000360818723c */ /* 0x000fe200000018ff */
[----:B------:R-:W-:Y:S01]  /*6d80*/  FFMA.FTZ R21, R135, UR4, -R12 ;  /* 0x0000000487157c23 */ /* 0x000fe2000801080c */
[----:B------:R-:W-:-:S09]  /*6d90*/  IMAD.MOV.U32 R95, RZ, RZ, R49 ;  /* 0x000000ffff5f7224 */ /* 0x000fd200078e0031 */
[----:B------:R-:W-:-:S05]  /*6da0*/  @!P1 HADD2 R135, -R168.H0_H0, -RZ.H0_H0 ;  /* 0xa00000ffa8879230 */ /* 0x000fca0000000900 */
[----:B------:R-:W-:Y:S02]  /*6db0*/  @!P1 PRMT R168, R135, 0x5410, RZ ;  /* 0x0000541087a89816 */ /* 0x000fe400000000ff */
[----:B------:R-:W-:Y:S01]  /*6dc0*/  ISETP.GT.U32.AND P1, PT, R98, UR7, PT ;  /* 0x0000000762007c0c */ /* 0x000fe2000bf24070 */
[----:B------:R-:W-:Y:S01]  /*6dd0*/  IMAD.MOV.U32 R98, RZ, RZ, R204 ;  /* 0x000000ffff627224 */ /* 0x000fe200078e00cc */
[----:B------:R-:W-:Y:S01]  /*6de0*/  HMMA.16816.F32 R52, R4, R50, R24 ;  /* 0x000000320434723c */ /* 0x000fe20000001818 */
[----:B------:R-:W-:Y:S02]  /*6df0*/  IMAD.MOV.U32 R50, RZ, RZ, R147 ;  /* 0x000000ffff327224 */ /* 0x000fe400078e0093 */
[----:B------:R-:W-:-:S05]  /*6e00*/  IMAD.MOV.U32 R51, RZ, RZ, R150 ;  /* 0x000000ffff337224 */ /* 0x000fca00078e0096 */
[----:B-1----:R-:W-:Y:S03]  /*6e10*/  HMMA.16816.F32 R24, R8, R28, RZ ;  /* 0x0000001c0818723c */ /* 0x002fe600000018ff */
[----:B------:R-:W-:-:S05]  /*6e20*/  @P1 HADD2 R99, -R167.H0_H0, -RZ.H0_H0 ;  /* 0xa00000ffa7631230 */ /* 0x000fca0000000900 */
[----:B------:R-:W-:Y:S01]  /*6e30*/  HMMA.16816.F32 R28, R8, R30, RZ ;  /* 0x0000001e081c723c */ /* 0x000fe200000018ff */
[----:B------:R-:W-:Y:S02]  /*6e40*/  @P1 PRMT R167, R99, 0x5410, RZ ;  /* 0x0000541063a71816 */ /* 0x000fe400000000ff */
[----:B------:R-:W-:-:S09]  /*6e50*/  ISETP.GT.U32.AND P1, PT, R83, UR7, PT ;  /* 0x0000000753007c0c */ /* 0x000fd2000bf24070 */
[----:B------:R-:W-:Y:S01]  /*6e60*/  HMMA.16816.F32 R144, R4, R32, R24 ;  /* 0x000000200490723c */ /* 0x000fe20000001818 */
[----:B------:R-:W1:Y:S01]  /*6e70*/  LDSM.16.MT88.4 R24, [R59+0x4000] ;  /* 0x004000003b18783b */ /* 0x000e620000004200 */
[----:B------:R-:W-:-:S04]  /*6e80*/  IMAD.WIDE.U32 R32, R15, -0x2daee0ad, RZ ;  /* 0xd2511f530f207825 */ /* 0x000fc800078e00ff */
[----:B------:R-:W-:Y:S01]  /*6e90*/  @P1 HADD2 R195, -R157.H0_H0, -RZ.H0_H0 ;  /* 0xa00000ff9dc31230 */ /* 0x000fe20000000900 */
[----:B------:R-:W-:Y:S01]  /*6ea0*/  LOP3.LUT R15, R94, R62, R33, 0x96, !PT ;  /* 0x0000003e5e0f7212 */ /* 0x000fe200078e9621 */
[----:B------:R-:W-:Y:S01]  /*6eb0*/  HMMA.16816.F32 R148, R4, R34, R28 ;  /* 0x000000220494723c */ /* 0x000fe2000000181c */
[----:B------:R2:W3:Y:S01]  /*6ec0*/  LDSM.16.MT88.4 R28, [R13+0x11000] ;  /* 0x011000000d1c783b */ /* 0x0004e20000004200 */
[----:B------:R-:W-:Y:S01]  /*6ed0*/  IMAD.MOV.U32 R94, RZ, RZ, R51 ;  /* 0x000000ffff5e7224 */ /* 0x000fe200078e0033 */
[C---:B------:R-:W-:Y:S01]  /*6ee0*/  PRMT R84, R32.reuse, 0x7772, RZ ;  /* 0x0000777220547816 */ /* 0x040fe200000000ff */
[----:B------:R-:W-:Y:S01]  /*6ef0*/  IMAD.MOV.U32 R51, RZ, RZ, R48 ;  /* 0x000000ffff337224 */ /* 0x000fe200078e0030 */
[C---:B------:R-:W-:Y:S01]  /*6f00*/  PRMT R35, R32.reuse, 0x7773, RZ ;  /* 0x0000777320237816 */ /* 0x040fe200000000ff */
[----:B------:R-:W-:Y:S01]  /*6f10*/  IMAD.MOV.U32 R48, RZ, RZ, R72 ;  /* 0x000000ffff307224 */ /* 0x000fe200078e0048 */
[----:B------:R-:W-:Y:S01]  /*6f20*/  PRMT R34, R32, 0x7771, RZ ;  /* 0x0000777120227816 */ /* 0x000fe200000000ff */
[----:B------:R-:W-:Y:S01]  /*6f30*/  IMAD.MOV.U32 R62, RZ, RZ, R85 ;  /* 0x000000ffff3e7224 */ /* 0x000fe200078e0055 */
[----:B------:R-:W-:Y:S01]  /*6f40*/  SHF.R.U32.HI R33, RZ, 0x18, R15 ;  /* 0x00000018ff217819 */ /* 0x000fe2000001160f */
[----:B------:R-:W-:Y:S01]  /*6f50*/  IMAD.MOV.U32 R99, RZ, RZ, R51 ;  /* 0x000000ffff637224 */ /* 0x000fe200078e0033 */
[----:B------:R-:W-:-:S02]  /*6f60*/  @P1 PRMT R157, R195, 0x5410, RZ ;  /* 0x00005410c39d1816 */ /* 0x000fc400000000ff */
[----:B------:R-:W-:Y:S01]  /*6f70*/  ISETP.LE.U32.AND P1, PT, R57, UR7, PT ;  /* 0x0000000739007c0c */ /* 0x000fe2000bf23070 */
[--C-:B--2---:R-:W-:Y:S01]  /*6f80*/  FFMA.FTZ R13, R132, UR4, -R12.reuse ;  /* 0x00000004840d7c23 */ /* 0x104fe2000801080c */
[----:B------:R-:W-:Y:S01]  /*6f90*/  FFMA.FTZ R12, R115, UR4, -R12 ;  /* 0x00000004730c7c23 */ /* 0x000fe2000801080c */
[----:B------:R-:W-:Y:S02]  /*6fa0*/  @!P5 HADD2 R132, -R162.H0_H0, -RZ.H0_H0 ;  /* 0xa00000ffa284d230 */ /* 0x000fe40000000900 */
[----:B------:R-:W-:Y:S08]  /*6fb0*/  MUFU.EX2 R72, R13 ;  /* 0x0000000d00487308 */ /* 0x000ff00000000800 */
[----:B------:R-:W-:Y:S01]  /*6fc0*/  @!P1 HADD2 R233, -R137.H0_H0, -RZ.H0_H0 ;  /* 0xa00000ff89e99230 */ /* 0x000fe20000000900 */
[----:B------:R-:W-:Y:S01]  /*6fd0*/  @!P5 PRMT R162, R132, 0x5410, RZ ;  /* 0x0000541084a2d816 */ /* 0x000fe200000000ff */
[----:B-1----:R-:W-:Y:S01]  /*6fe0*/  HMMA.16816.F32 R40, R8, R24, RZ ;  /* 0x000000180828723c */ /* 0x002fe200000018ff */
[----:B------:R-:W-:Y:S01]  /*6ff0*/  ISETP.GT.U32.AND P5, PT, R97, UR7, PT ;  /* 0x0000000761007c0c */ /* 0x000fe2000bfa4070 */
[----:B------:R-:W-:Y:S01]  /*7000*/  IMAD.MOV.U32 R97, RZ, RZ, R70 ;  /* 0x000000ffff617224 */ /* 0x000fe200078e0046 */
[----:B------:R-:W-:-:S02]  /*7010*/  @!P1 PRMT R137, R233, 0x5410, RZ ;  /* 0x00005410e9899816 */ /* 0x000fc400000000ff */
[----:B------:R-:W-:-:S03]  /*7020*/  ISETP.GT.U32.AND P1, PT, R170, UR7, PT ;  /* 0x00000007aa007c0c */ /* 0x000fc6000bf24070 */
[----:B------:R-:W-:Y:S01]  /*7030*/  HMMA.16816.F32 R36, R8, R26, RZ ;  /* 0x0000001a0824723c */ /* 0x000fe200000018ff */
[----:B------:R-:W-:Y:S01]  /*7040*/  PRMT R8, R58, 0x7770, RZ ;  /* 0x000077703a087816 */ /* 0x000fe200000000ff */
[--C-:B------:R-:W-:Y:S01]  /*7050*/  FFMA.FTZ R10, R154, UR4, -R2.reuse ;  /* 0x000000049a0a7c23 */ /* 0x100fe20008010802 */
[--C-:B------:R-:W-:Y:S01]  /*7060*/  FFMA.FTZ R9, R153, UR4, -R2.reuse ;  /* 0x0000000499097c23 */ /* 0x100fe20008010802 */
[--C-:B------:R-:W-:Y:S01]  /*7070*/  FFMA.FTZ R11, R134, UR4, -R2.reuse ;  /* 0x00000004860b7c23 */ /* 0x100fe20008010802 */
[----:B------:R-:W-:Y:S01]  /*7080*/  ISETP.LE.U32.AND P3, PT, R8, UR7, PT ;  /* 0x0000000708007c0c */ /* 0x000fe2000bf63070 */
[----:B------:R-:W-:Y:S01]  /*7090*/  FFMA.FTZ R8, R152, UR4, -R2 ;  /* 0x0000000498087c23 */ /* 0x000fe20008010802 */
[----:B------:R-:W-:Y:S01]  /*70a0*/  PRMT R2, R60, 0x7770, RZ ;  /* 0x000077703c027816 */ /* 0x000fe200000000ff */
[----:B------:R1:W-:Y:S01]  /*70b0*/  MUFU.EX2 R68, R10 ;  /* 0x0000000a00447308 */ /* 0x0003e20000000800 */
[----:B------:R-:W-:Y:S01]  /*70c0*/  LOP3.LUT R26, R15, 0xff, RZ, 0xc0, !PT ;  /* 0x000000ff0f1a7812 */ /* 0x000fe200078ec0ff */
[----:B------:R-:W-:-:S02]  /*70d0*/  IMAD.MOV.U32 R154, RZ, RZ, R69 ;  /* 0x000000ffff9a7224 */ /* 0x000fc400078e0045 */
[----:B------:R-:W-:Y:S01]  /*70e0*/  @P5 HADD2 R93, -R164.H0_H0, -RZ.H0_H0 ;  /* 0xa00000ffa45d5230 */ /* 0x000fe20000000900 */
[----:B------:R-:W-:Y:S01]  /*70f0*/  MUFU.EX2 R61, R8 ;  /* 0x00000008003d7308 */ /* 0x000fe20000000800 */
[C---:B---3--:R-:W-:Y:S01]  /*7100*/  HMMA.16816.F32 R172, R16.reuse, R28, R172 ;  /* 0x0000001c10ac723c */ /* 0x048fe200000018ac */
[----:B------:R-:W-:Y:S02]  /*7110*/  IMAD.MOV.U32 R153, RZ, RZ, R50 ;  /* 0x000000ffff997224 */ /* 0x000fe400078e0032 */
[----:B------:R-:W-:Y:S01]  /*7120*/  @P1 HADD2 R248, -R119.H0_H0, -RZ.H0_H0 ;  /* 0xa00000ff77f81230 */ /* 0x000fe20000000900 */
[----:B------:R2:W-:Y:S01]  /*7130*/  MUFU.EX2 R71, R11 ;  /* 0x0000000b00477308 */ /* 0x0005e20000000800 */
[----:B------:R-:W-:Y:S01]  /*7140*/  @P5 PRMT R164, R93, 0x5410, RZ ;  /* 0x000054105da45816 */ /* 0x000fe200000000ff */
[----:B------:R-:W-:Y:S02]  /*7150*/  @!P3 HADD2 R115, -R169.H0_H0, -RZ.H0_H0 ;  /* 0xa00000ffa973b230 */ /* 0x000fe40000000900 */
[----:B------:R-:W-:Y:S01]  /*7160*/  IMAD.MOV.U32 R93, RZ, RZ, R48 ;  /* 0x000000ffff5d7224 */ /* 0x000fe200078e0030 */
[----:B------:R-:W-:Y:S01]  /*7170*/  MUFU.EX2 R70, R9 ;  /* 0x0000000900467308 */ /* 0x000fe20000000800 */
[----:B------:R-:W-:Y:S01]  /*7180*/  HMMA.16816.F32 R80, R16, R30, R120 ;  /* 0x0000001e1050723c */ /* 0x000fe20000001878 */
[----:B-1----:R-:W-:Y:S01]  /*7190*/  LOP3.LUT R10, R15, 0xffff, RZ, 0xc0, !PT ;  /* 0x0000ffff0f0a7812 */ /* 0x002fe200078ec0ff */
[----:B------:R-:W-:Y:S01]  /*71a0*/  IMAD.MOV.U32 R60, RZ, RZ, R95 ;  /* 0x000000ffff3c7224 */ /* 0x000fe200078e005f */
[----:B------:R-:W-:Y:S01]  /*71b0*/  @!P3 PRMT R169, R115, 0x5410, RZ ;  /* 0x0000541073a9b816 */ /* 0x000fe200000000ff */
[----:B------:R-:W-:Y:S01]  /*71c0*/  IMAD.MOV.U32 R115, RZ, RZ, R73 ;  /* 0x000000ffff737224 */ /* 0x000fe200078e0049 */
[----:B------:R-:W-:Y:S01]  /*71d0*/  ISETP.LE.U32.AND P3, PT, R2, UR7, PT ;  /* 0x0000000702007c0c */ /* 0x000fe2000bf63070 */
[----:B------:R-:W1:Y:S01]  /*71e0*/  MUFU.EX2 R73, R12 ;  /* 0x0000000c00497308 */ /* 0x000e620000000800 */
[----:B------:R-:W-:Y:S01]  /*71f0*/  SHF.R.U32.HI R85, RZ, 0x8, R10 ;  /* 0x00000008ff557819 */ /* 0x000fe2000001160a */
[----:B------:R-:W-:Y:S01]  /*7200*/  IMAD.MOV.U32 R95, RZ, RZ, R206 ;  /* 0x000000ffff5f7224 */ /* 0x000fe200078e00ce */
[----:B--2---:R-:W-:Y:S01]  /*7210*/  PRMT R11, R15, 0x7632, R11 ;  /* 0x000076320f0b7816 */ /* 0x004fe2000000000b */
[----:B------:R-:W-:Y:S01]  /*7220*/  MUFU.EX2 R69, R21 ;  /* 0x0000001500457308 */ /* 0x000fe20000000800 */
[----:B------:R-:W-:Y:S01]  /*7230*/  IMAD.MOV.U32 R58, RZ, RZ, R205 ;  /* 0x000000ffff3a7224 */ /* 0x000fe200078e00cd */
[----:B------:R-:W-:-:S02]  /*7240*/  ISETP.LE.U32.AND P5, PT, R185, UR7, PT ;  /* 0x00000007b9007c0c */ /* 0x000fc4000bfa3070 */
[----:B------:R-:W-:Y:S01]  /*7250*/  LOP3.LUT R27, R11, 0xff, RZ, 0xc0, !PT ;  /* 0x000000ff0b1b7812 */ /* 0x000fe200078ec0ff */
[----:B------:R-:W2:Y:S01]  /*7260*/  MUFU.EX2 R152, R22 ;  /* 0x0000001600987308 */ /* 0x000ea20000000800 */
[----:B------:R-:W-:Y:S02]  /*7270*/  @P1 PRMT R119, R248, 0x5410, RZ ;  /* 0x00005410f8771816 */ /* 0x000fe400000000ff */
[----:B------:R-:W-:Y:S01]  /*7280*/  PRMT R10, R27, 0x5410, R33 ;  /* 0x000054101b0a7816 */ /* 0x000fe20000000021 */
[----:B------:R-:W-:Y:S01]  /*7290*/  @!P3 HADD2 R199, -R158.H0_H0, -RZ.H0_H0 ;  /* 0xa00000ff9ec7b230 */ /* 0x000fe20000000900 */
[----:B-1----:R-:W-:Y:S02]  /*72a0*/  F2FP.F16.F32.PACK_AB R2, R73, R72 ;  /* 0x000000484902723e */ /* 0x002fe400000000ff */
[----:B------:R-:W-:Y:S02]  /*72b0*/  ISETP.LE.U32.AND P1, PT, R33, UR7, PT ;  /* 0x0000000721007c0c */ /* 0x000fe4000bf23070 */
[C---:B------:R-:W-:Y:S01]  /*72c0*/  PRMT R25, R2.reuse, 0x7610, R25 ;  /* 0x0000761002197816 */ /* 0x040fe20000000019 */
[----:B------:R-:W-:Y:S01]  /*72d0*/  @!P5 HADD2 R198, -R160.H0_H0, -RZ.H0_H0 ;  /* 0xa00000ffa0c6d230 */ /* 0x000fe20000000900 */
[----:B------:R-:W-:Y:S01]  /*72e0*/  PRMT R24, R2, 0x7632, R24 ;  /* 0x0000763202187816 */ /* 0x000fe20000000018 */
[----:B------:R-:W-:Y:S01]  /*72f0*/  IMAD.MOV.U32 R2, RZ, RZ, R32 ;  /* 0x000000ffff027224 */ /* 0x000fe200078e0020 */
[----:B------:R-:W-:-:S02]  /*7300*/  @!P3 PRMT R158, R199, 0x5410, RZ ;  /* 0x00005410c79eb816 */ /* 0x000fc400000000ff */
[----:B------:R-:W-:Y:S02]  /*7310*/  @!P5 PRMT R160, R198, 0x5410, RZ ;  /* 0x00005410c6a0d816 */ /* 0x000fe400000000ff */
[----:B------:R-:W-:Y:S02]  /*7320*/  LOP3.LUT R8, R2, 0xff, RZ, 0xc0, !PT ;  /* 0x000000ff02087812 */ /* 0x000fe400078ec0ff */
[----:B------:R-:W-:Y:S02]  /*7330*/  PRMT R2, R84, 0x5410, R35 ;  /* 0x0000541054027816 */ /* 0x000fe40000000023 */
[----:B------:R-:W-:Y:S02]  /*7340*/  ISETP.GT.U32.AND P5, PT, R189, UR7, PT ;  /* 0x00000007bd007c0c */ /* 0x000fe4000bfa4070 */
[----:B------:R-:W-:Y:S02]  /*7350*/  LOP3.LUT R9, R2, 0xff00ff, RZ, 0xc0, !PT ;  /* 0x00ff00ff02097812 */ /* 0x000fe400078ec0ff */
[----:B------:R-:W-:-:S02]  /*7360*/  PRMT R2, R8, 0x5410, R34 ;  /* 0x0000541008027816 */ /* 0x000fc40000000022 */
[----:B------:R-:W-:Y:S02]  /*7370*/  ISETP.LE.U32.AND P3, PT, R112, UR7, PT ;  /* 0x0000000770007c0c */ /* 0x000fe4000bf63070 */
[--C-:B------:R-:W-:Y:S02]  /*7380*/  HSET2.LE.AND R8, R9, R0.reuse, PT ;  /* 0x0000000009087233 */ /* 0x100fe40003803000 */
[----:B------:R-:W-:Y:S02]  /*7390*/  PRMT R9, R26, 0x5410, R85 ;  /* 0x000054101a097816 */ /* 0x000fe40000000055 */
[--C-:B------:R-:W-:Y:S01]  /*73a0*/  HSET2.LE.AND R2, R2, R0.reuse, PT ;  /* 0x0000000002027233 */ /* 0x100fe20003803000 */
[----:B------:R-:W-:Y:S02]  /*73b0*/  @P5 HADD2 R232, -R143.H0_H0, -RZ.H0_H0 ;  /* 0xa00000ff8fe85230 */ /* 0x000fe40000000900 */
[--C-:B------:R-:W-:Y:S02]  /*73c0*/  HSET2.LE.AND R9, R9, R0.reuse, PT ;  /* 0x0000000009097233 */ /* 0x100fe40003803000 */
[----:B------:R-:W-:-:S02]  /*73d0*/  HSET2.LE.AND R0, R10, R0, PT ;  /* 0x000000000a007233 */ /* 0x000fc40003803000 */
[----:B------:R-:W-:Y:S01]  /*73e0*/  PRMT R10, R25, 0x5410, R24 ;  /* 0x00005410190a7816 */ /* 0x000fe20000000018 */
[----:B------:R-:W-:Y:S01]  /*73f0*/  @!P3 HADD2 R244, -R139.H0_H0, -RZ.H0_H0 ;  /* 0xa00000ff8bf4b230 */ /* 0x000fe20000000900 */
[----:B------:R-:W-:Y:S02]  /*7400*/  @P5 PRMT R143, R232, 0x5410, RZ ;  /* 0x00005410e88f5816 */ /* 0x000fe400000000ff */
[----:B------:R-:W-:Y:S02]  /*7410*/  LOP3.LUT R134, R10, R2, RZ, 0xc0, !PT ;  /* 0x000000020a867212 */ /* 0x000fe400078ec0ff */
[----:B------:R-:W-:Y:S02]  /*7420*/  F2FP.F16.F32.PACK_AB R2, R71, R61 ;  /* 0x0000003d4702723e */ /* 0x000fe400000000ff */
[----:B--2---:R-:W-:Y:S02]  /*7430*/  F2FP.F16.F32.PACK_AB R10, R152, R69 ;  /* 0x00000045980a723e */ /* 0x004fe400000000ff */
[----:B------:R-:W-:-:S02]  /*7440*/  PRMT R23, R2, 0x7610, R23 ;  /* 0x0000761002177816 */ /* 0x000fc40000000017 */
[----:B------:R-:W-:Y:S02]  /*7450*/  PRMT R22, R2, 0x7632, R22 ;  /* 0x0000763202167816 */ /* 0x000fe40000000016 */
[----:B------:R-:W-:Y:S02]  /*7460*/  F2FP.F16.F32.PACK_AB R2, R70, R68 ;  /* 0x000000444602723e */ /* 0x000fe400000000ff */
[----:B------:R-:W-:Y:S02]  /*7470*/  PRMT R21, R10, 0x7610, R21 ;  /* 0x000076100a157816 */ /* 0x000fe40000000015 */
[C---:B------:R-:W-:Y:S02]  /*7480*/  PRMT R13, R2.reuse, 0x7610, R13 ;  /* 0x00007610020d7816 */ /* 0x040fe4000000000d */
[----:B------:R-:W-:Y:S02]  /*7490*/  PRMT R12, R2, 0x7632, R12 ;  /* 0x00007632020c7816 */ /* 0x000fe4000000000c */
[----:B------:R-:W-:-:S02]  /*74a0*/  PRMT R2, R23, 0x5410, R22 ;  /* 0x0000541017027816 */ /* 0x000fc40000000016 */
[----:B------:R-:W-:Y:S01]  /*74b0*/  PRMT R15, R10, 0x7632, R15 ;  /* 0x000076320a0f7816 */ /* 0x000fe2000000000f */
[----:B------:R-:W-:Y:S01]  /*74c0*/  @!P1 HADD2 R252, -R12.H0_H0, -RZ.H0_H0 ;  /* 0xa00000ff0cfc9230 */ /* 0x000fe20000000900 */
[----:B------:R-:W-:Y:S02]  /*74d0*/  LOP3.LUT R135, R2, R8, RZ, 0xc0, !PT ;  /* 0x0000000802877212 */ /* 0x000fe400078ec0ff */
[----:B------:R-:W-:Y:S02]  /*74e0*/  PRMT R2, R21, 0x5410, R15 ;  /* 0x0000541015027816 */ /* 0x000fe4000000000f */
[----:B------:R-:W-:Y:S02]  /*74f0*/  ISETP.LE.U32.AND P5, PT, R113, UR7, PT ;  /* 0x0000000771007c0c */ /* 0x000fe4000bfa3070 */
[----:B------:R-:W-:Y:S02]  /*7500*/  LOP3.LUT R132, R2, R9, RZ, 0xc0, !PT ;  /* 0x0000000902847212 */ /* 0x000fe400078ec0ff */
[----:B------:R-:W1:Y:S01]  /*7510*/  LDSM.16.MT88.4 R8, [R59+0x4800] ;  /* 0x004800003b08783b */ /* 0x000e620000004200 */
[----:B------:R-:W-:-:S02]  /*7520*/  PRMT R2, R13, 0x5410, R12 ;  /* 0x000054100d027816 */ /* 0x000fc4000000000c */
[----:B------:R-:W-:Y:S02]  /*7530*/  @!P3 PRMT R139, R244, 0x5410, RZ ;  /* 0x00005410f48bb816 */ /* 0x000fe400000000ff */
[----:B------:R-:W-:Y:S02]  /*7540*/  LOP3.LUT R133, R2, R0, RZ, 0xc0, !PT ;  /* 0x0000000002857212 */ /* 0x000fe400078ec0ff */
[----:B------:R-:W-:Y:S02]  /*7550*/  SEL R2, R184, 0xffffffe0, !P2 ;  /* 0xffffffe0b8027807 */ /* 0x000fe40005000000 */
[----:B------:R-:W-:Y:S01]  /*7560*/  @!P5 HADD2 R245, -R136.H0_H0, -RZ.H0_H0 ;  /* 0xa00000ff88f5d230 */ /* 0x000fe20000000900 */
[----:B------:R-:W-:Y:S02]  /*7570*/  ISETP.GT.U32.AND P3, PT, R114, UR7, PT ;  /* 0x0000000772007c0c */ /* 0x000fe4000bf64070 */
[C---:B------:R-:W-:Y:S02]  /*7580*/  IMAD.IADD R0, R2.reuse, 0x1, R14 ;  /* 0x0000000102007824 */ /* 0x040fe400078e020e */
[----:B------:R-:W-:Y:S01]  /*7590*/  IMAD.IADD R2, R2, 0x1, R20 ;  /* 0x0000000102027824 */ /* 0x000fe200078e0214 */
[----:B------:R-:W-:-:S02]  /*75a0*/  @!P5 PRMT R136, R245, 0x5410, RZ ;  /* 0x00005410f588d816 */ /* 0x000fc400000000ff */
[----:B------:R-:W-:-:S06]  /*75b0*/  ISETP.GT.U32.AND P5, PT, R171, UR7, PT ;  /* 0x00000007ab007c0c */ /* 0x000fcc000bfa4070 */
[----:B------:R-:W-:-:S05]  /*75c0*/  @P3 HADD2 R246, -R140.H0_H0, -RZ.H0_H0 ;  /* 0xa00000ff8cf63230 */ /* 0x000fca0000000900 */
[----:B------:R-:W-:Y:S02]  /*75d0*/  @P3 PRMT R140, R246, 0x5410, RZ ;  /* 0x00005410f68c3816 */ /* 0x000fe400000000ff */
[----:B------:R-:W-:Y:S01]  /*75e0*/  @P5 HADD2 R250, -R118.H0_H0, -RZ.H0_H0 ;  /* 0xa00000ff76fa5230 */ /* 0x000fe20000000900 */
[----:B------:R-:W-:-:S04]  /*75f0*/  ISETP.LE.U32.AND P3, PT, R27, UR7, PT ;  /* 0x000000071b007c0c */ /* 0x000fc8000bf63070 */
[----:B------:R-:W-:Y:S01]  /*7600*/  @P5 PRMT R118, R250, 0x5410, RZ ;  /* 0x00005410fa765816 */ /* 0x000fe200000000ff */
[C---:B-1----:R-:W-:Y:S01]  /*7610*/  HMMA.16816.F32 R48, R4.reuse, R8, R40 ;  /* 0x000000080430723c */ /* 0x042fe20000001828 */
[----:B------:R-:W1:Y:S07]  /*7620*/  LDSM.16.MT88.4 R40, [R0+0xd800] ;  /* 0x00d800000028783b */ /* 0x000e6e0000004200 */
[----:B------:R-:W-:Y:S01]  /*7630*/  @!P3 HADD2 R251, -R13.H0_H0, -RZ.H0_H0 ;  /* 0xa00000ff0dfbb230 */ /* 0x000fe20000000900 */
[----:B------:R-:W-:Y:S01]  /*7640*/  HMMA.16816.F32 R28, R4, R10, R36 ;  /* 0x0000000a041c723c */ /* 0x000fe20000001824 */
[----:B------:R-:W2:Y:S04]  /*7650*/  LDSM.16.MT88.4 R4, [R59+0x1000] ;  /* 0x001000003b04783b */ /* 0x000ea80000004200 */
[----:B------:R3:W4:Y:S02]  /*7660*/  LDSM.16.MT88.4 R8, [R59+0x3000] ;  /* 0x003000003b08783b */ /* 0x0007240000004200 */
[----:B---3--:R-:W-:-:S02]  /*7670*/  IMAD.MOV.U32 R59, RZ, RZ, R62 ;  /* 0x000000ffff3b7224 */ /* 0x008fc400078e003e */
[----:B------:R-:W-:Y:S01]  /*7680*/  IMAD.MOV.U32 R62, RZ, RZ, R74 ;  /* 0x000000ffff3e7224 */ /* 0x000fe200078e004a */
[----:B-1----:R-:W-:Y:S01]  /*7690*/  HMMA.16816.F32 R36, R132, R40, R88 ;  /* 0x000000288424723c */ /* 0x002fe20000001858 */
[----:B------:R-:W-:Y:S02]  /*76a0*/  IMAD.MOV.U32 R89, RZ, RZ, R70 ;  /* 0x000000ffff597224 */ /* 0x000fe400078e0046 */
[----:B------:R-:W-:Y:S02]  /*76b0*/  IMAD.MOV.U32 R90, RZ, RZ, R69 ;  /* 0x000000ffff5a7224 */ /* 0x000fe400078e0045 */
[----:B------:R-:W-:-:S03]  /*76c0*/  IMAD.MOV.U32 R91, RZ, RZ, R68 ;  /* 0x000000ffff5b7224 */ /* 0x000fc600078e0044 */
[C---:B--2---:R-:W-:Y:S08]  /*76d0*/  HMMA.16816.F32 R176, R16.reuse, R4, R176 ;  /* 0x0000000410b0723c */ /* 0x044ff000000018b0 */
[C---:B------:R-:W-:Y:S01]  /*76e0*/  HMMA.16816.F32 R200, R16.reuse, R6, R200 ;  /* 0x0000000610c8723c */ /* 0x040fe200000018c8 */
[----:B------:R-:W1:Y:S07]  /*76f0*/  LDSM.16.MT88.4 R4, [R14+0xd000] ;  /* 0x00d000000e04783b */ /* 0x000e6e0000004200 */
[----:B----4-:R-:W-:Y:S01]  /*7700*/  HMMA.16816.F32 R204, R16, R8, R64 ;  /* 0x0000000810cc723c */ /* 0x010fe20000001840 */
[----:B------:R-:W-:-:S02]  /*7710*/  IMAD.MOV.U32 R64, RZ, RZ, R211 ;  /* 0x000000ffff407224 */ /* 0x000fc400078e00d3 */
[----:B------:R-:W-:Y:S02]  /*7720*/  IMAD.MOV.U32 R65, RZ, RZ, R210 ;  /* 0x000000ffff417224 */ /* 0x000fe400078e00d2 */
[----:B------:R-:W-:Y:S02]  /*7730*/  IMAD.MOV.U32 R66, RZ, RZ, R209 ;  /* 0x000000ffff427224 */ /* 0x000fe400078e00d1 */
[----:B------:R-:W-:Y:S01]  /*7740*/  IMAD.MOV.U32 R67, RZ, RZ, R208 ;  /* 0x000000ffff437224 */ /* 0x000fe200078e00d0 */
[----:B------:R-:W-:Y:S01]  /*7750*/  HMMA.16816.F32 R40, R132, R42, R100 ;  /* 0x0000002a8428723c */ /* 0x000fe20000001864 */
[----:B------:R-:W-:Y:S02]  /*7760*/  IMAD.MOV.U32 R9, RZ, RZ, R73 ;  /* 0x000000ffff097224 */ /* 0x000fe400078e0049 */
[----:B------:R-:W-:Y:S02]  /*7770*/  IMAD.MOV.U32 R8, RZ, RZ, R71 ;  /* 0x000000ffff087224 */ /* 0x000fe400078e0047 */
[----:B------:R-:W-:-:S02]  /*7780*/  IMAD.MOV.U32 R100, RZ, RZ, R59 ;  /* 0x000000ffff647224 */ /* 0x000fc400078e003b */
[----:B------:R-:W-:Y:S01]  /*7790*/  IMAD.MOV.U32 R102, RZ, RZ, R99 ;  /* 0x000000ffff667224 */ /* 0x000fe200078e0063 */
[----:B------:R-:W-:Y:S01]  /*77a0*/  HMMA.16816.F32 R208, R16, R10, R44 ;  /* 0x0000000a10d0723c */ /* 0x000fe2000000182c */
[----:B------:R-:W-:Y:S02]  /*77b0*/  IMAD.MOV.U32 R11, RZ, RZ, R75 ;  /* 0x000000ffff0b7224 */ /* 0x000fe400078e004b */
[----:B------:R-:W-:Y:S02]  /*77c0*/  IMAD.MOV.U32 R10, RZ, RZ, R72 ;  /* 0x000000ffff0a7224 */ /* 0x000fe400078e0048 */
[----:B------:R-:W2:Y:S01]  /*77d0*/  LDSM.16.MT88.4 R72, [R0+0xf800] ;  /* 0x00f800000048783b */ /* 0x000ea20000004200 */
[----:B------:R-:W-:Y:S02]  /*77e0*/  IMAD.MOV.U32 R103, RZ, RZ, R115 ;  /* 0x000000ffff677224 */ /* 0x000fe400078e0073 */
[----:B------:R-:W-:Y:S02]  /*77f0*/  IMAD.MOV.U32 R101, RZ, RZ, R93 ;  /* 0x000000ffff657224 */ /* 0x000fe400078e005d */
        /* <DEDUP_REMOVED lines=10> */
[----:B------:R-:W-:-:S02]  /*78a0*/  IMAD.MOV.U32 R230, RZ, RZ, R89 ;  /* 0x000000ffffe67224 */ /* 0x000fc400078e0059 */
[----:B------:R-:W-:Y:S02]  /*78b0*/  IMAD.MOV.U32 R229, RZ, RZ, R90 ;  /* 0x000000ffffe57224 */ /* 0x000fe400078e005a */
[----:B------:R-:W-:Y:S02]  /*78c0*/  IMAD.MOV.U32 R228, RZ, RZ, R91 ;  /* 0x000000ffffe47224 */ /* 0x000fe400078e005b */
[----:B------:R-:W-:Y:S02]  /*78d0*/  IMAD.MOV.U32 R231, RZ, RZ, R65 ;  /* 0x000000ffffe77224 */ /* 0x000fe400078e0041 */
[----:B------:R-:W-:Y:S01]  /*78e0*/  IMAD.MOV.U32 R65, RZ, RZ, R153 ;  /* 0x000000ffff417224 */ /* 0x000fe200078e0099 */
[----:B--2---:R-:W-:Y:S01]  /*78f0*/  HMMA.16816.F32 R68, R132, R72, R76 ;  /* 0x000000488444723c */ /* 0x004fe2000000184c */
        /* <DEDUP_REMOVED lines=14> */
[----:B------:R-:W-:Y:S01]  /*79e0*/  HMMA.16816.F32 R72, R132, R74, R216 ;  /* 0x0000004a8448723c */ /* 0x000fe200000018d8 */
[----:B------:R-:W-:Y:S02]  /*79f0*/  IMAD.MOV.U32 R218, RZ, RZ, R65 ;  /* 0x000000ffffda7224 */ /* 0x000fe400078e0041 */
[----:B------:R-:W-:Y:S02]  /*7a00*/  IMAD.MOV.U32 R222, RZ, RZ, R101 ;  /* 0x000000ffffde7224 */ /* 0x000fe400078e0065 */
[----:B------:R-:W-:Y:S02]  /*7a10*/  IMAD.MOV.U32 R219, RZ, RZ, R103 ;  /* 0x000000ffffdb7224 */ /* 0x000fe400078e0067 */
[----:B------:R-:W-:-:S02]  /*7a20*/  IMAD.MOV.U32 R216, RZ, RZ, R98 ;  /* 0x000000ffffd87224 */ /* 0x000fc400078e0062 */
        /* <DEDUP_REMOVED lines=8> */
[----:B------:R-:W-:Y:S01]  /*7ab0*/  @!P3 PRMT R13, R251, 0x5410, RZ ;  /* 0x00005410fb0db816 */ /* 0x000fe200000000ff */
[----:B------:R-:W-:-:S05]  /*7ac0*/  IMAD.MOV.U32 R214, RZ, RZ, R99 ;  /* 0x000000ffffd67224 */ /* 0x000fca00078e0063 */
[C---:B-1----:R-:W-:Y:S01]  /*7ad0*/  HMMA.16816.F32 R108, R16.reuse, R4, R124 ;  /* 0x00000004106c723c */ /* 0x042fe2000000187c */
[----:B------:R-:W1:Y:S07]  /*7ae0*/  LDSM.16.MT88.4 R124, [R14+0xd800] ;  /* 0x00d800000e7c783b */ /* 0x000e6e0000004200 */
[----:B------:R-:W-:Y:S01]  /*7af0*/  HMMA.16816.F32 R128, R16, R6, R128 ;  /* 0x000000061080723c */ /* 0x000fe20000001880 */
[----:B------:R-:W2:Y:S07]  /*7b00*/  LDSM.16.MT88.4 R4, [R14+0x11000] ;  /* 0x011000000e04783b */ /* 0x000eae0000004200 */
[----:B-1----:R-:W-:Y:S08]  /*7b10*/  HMMA.16816.F32 R120, R132, R124, R120 ;  /* 0x0000007c8478723c */ /* 0x002ff00000001878 */
[C---:B--2---:R-:W-:Y:S01]  /*7b20*/  HMMA.16816.F32 R92, R16.reuse, R4, R104 ;  /* 0x00000004105c723c */ /* 0x044fe20000001868 */
[----:B------:R1:W-:Y:S07]  /*7b30*/  LDSM.16.MT88.4 R104, [R0+0x11800] ;  /* 0x011800000068783b */ /* 0x0003ee0000004200 */
[----:B------:R-:W-:Y:S01]  /*7b40*/  HMMA.16816.F32 R52, R16, R6, R52 ;  /* 0x000000061034723c */ /* 0x000fe20000001834 */
[----:B------:R-:W2:Y:S07]  /*7b50*/  LDSM.16.MT88.4 R4, [R20+0x5000] ;  /* 0x005000001404783b */ /* 0x000eae0000004200 */
[----:B------:R-:W-:Y:S01]  /*7b60*/  HMMA.16816.F32 R124, R132, R126, R44 ;  /* 0x0000007e847c723c */ /* 0x000fe2000000182c */
[----:B-1----:R-:W-:-:S04]  /*7b70*/  PRMT R0, R56, 0x7770, RZ ;  /* 0x0000777038007816 */ /* 0x002fc800000000ff */
[----:B------:R-:W-:Y:S02]  /*7b80*/  ISETP.LE.U32.AND P4, PT, R0, UR7, PT ;  /* 0x0000000700007c0c */ /* 0x000fe4000bf83070 */
[----:B------:R-:W-:-:S04]  /*7b90*/  PRMT R0, R32, 0x7770, RZ ;  /* 0x0000777020007816 */ /* 0x000fc800000000ff */
[----:B------:R-:W-:-:S07]  /*7ba0*/  ISETP.LE.U32.AND P5, PT, R0, UR7, PT ;  /* 0x0000000700007c0c */ /* 0x000fce000bfa3070 */
[----:B------:R-:W-:-:S05]  /*7bb0*/  @!P4 HADD2 R247, -R141.H0_H0, -RZ.H0_H0 ;  /* 0xa00000ff8df7c230 */ /* 0x000fca0000000900 */
[----:B------:R-:W-:Y:S02]  /*7bc0*/  @!P4 PRMT R141, R247, 0x5410, RZ ;  /* 0x00005410f78dc816 */ /* 0x000fe400000000ff */
[----:B------:R-:W-:Y:S01]  /*7bd0*/  ISETP.LE.U32.AND P4, PT, R26, UR7, PT ;  /* 0x000000071a007c0c */ /* 0x000fe2000bf83070 */
[C---:B--2---:R-:W-:Y:S08]  /*7be0*/  HMMA.16816.F32 R144, R16.reuse, R4, R144 ;  /* 0x000000041090723c */ /* 0x044ff00000001890 */
[----:B------:R-:W-:Y:S01]  /*7bf0*/  HMMA.16816.F32 R148, R16, R6, R148 ;  /* 0x000000061094723c */ /* 0x000fe20000001894 */
[----:B------:R-:W1:Y:S03]  /*7c00*/  LDSM.16.MT88.4 R4, [R2+0x5000] ;  /* 0x005000000204783b */ /* 0x000e660000004200 */
[----:B------:R-:W-:-:S05]  /*7c10*/  @!P4 HADD2 R249, -R21.H0_H0, -RZ.H0_H0 ;  /* 0xa00000ff15f9c230 */ /* 0x000fca0000000900 */
[----:B------:R-:W-:Y:S02]  /*7c20*/  @!P4 PRMT R21, R249, 0x5410, RZ ;  /* 0x00005410f915c816 */ /* 0x000fe400000000ff */
[----:B------:R-:W-:Y:S01]  /*7c30*/  ISETP.GT.U32.AND P4, PT, R34, UR7, PT ;  /* 0x0000000722007c0c */ /* 0x000fe2000bf84070 */
[C---:B-1----:R-:W-:Y:S01]  /*7c40*/  HMMA.16816.F32 R152, R16.reuse, R4, R48 ;  /* 0x000000041098723c */ /* 0x042fe20000001830 */
[----:B------:R-:W-:Y:S01]  /*7c50*/  IMAD.MOV.U32 R4, RZ, RZ, R67 ;  /* 0x000000ffff047224 */ /* 0x000fe200078e0043 */
[----:B------:R-:W1:Y:S01]  /*7c60*/  LDSM.16.MT88.4 R48, [R20+0x1800] ;  /* 0x001800001430783b */ /* 0x000e620000004200 */
[----:B------:R-:W-:Y:S01]  /*7c70*/  IMAD.MOV.U32 R5, RZ, RZ, R97 ;  /* 0x000000ffff057224 */ /* 0x000fe200078e0061 */
[----:B------:R-:W-:Y:S02]  /*7c80*/  ISETP.GT.U32.AND P3, PT, R84, UR7, PT ;  /* 0x0000000754007c0c */ /* 0x000fe4000bf64070 */
[----:B------:R-:W-:Y:S01]  /*7c90*/  @!P1 PRMT R12, R252, 0x5410, RZ ;  /* 0x00005410fc0c9816 */ /* 0x000fe200000000ff */
[----:B------:R-:W-:Y:S01]  /*7ca0*/  FADD.FTZ R5, R5, R217 ;  /* 0x000000d905057221 */ /* 0x000fe20000010000 */
[----:B------:R-:W-:Y:S01]  /*7cb0*/  HMMA.16816.F32 R28, R16, R6, R28 ;  /* 0x00000006101c723c */ /* 0x000fe2000000181c */
[----:B------:R-:W-:Y:S01]  /*7cc0*/  IMAD.MOV.U32 R19, RZ, RZ, R231 ;  /* 0x000000ffff137224 */ /* 0x000fe200078e00e7 */
[----:B------:R-:W2:Y:S01]  /*7cd0*/  LDSM.16.MT88.4 R96, [R14+0x11800] ;  /* 0x011800000e60783b */ /* 0x000ea20000004200 */
[----:B------:R-:W-:-:S02]  /*7ce0*/  IMAD.MOV.U32 R231, RZ, RZ, R64 ;  /* 0x000000ffffe77224 */ /* 0x000fc400078e0040 */
[----:B------:R-:W-:Y:S01]  /*7cf0*/  IMAD.MOV.U32 R18, RZ, RZ, R102 ;  /* 0x000000ffff127224 */ /* 0x000fe200078e0066 */
[----:B------:R-:W3:Y:S01]  /*7d00*/  LDSM.16.MT88.4 R64, [R14+0xf800] ;  /* 0x00f800000e40783b */ /* 0x000ee20000004200 */
[----:B------:R-:W-:Y:S01]  /*7d10*/  IMAD.MOV.U32 R17, RZ, RZ, R115 ;  /* 0x000000ffff117224 */ /* 0x000fe200078e0073 */
[C---:B------:R-:W-:Y:S01]  /*7d20*/  HMMA.16816.F32 R100, R132.reuse, R104, R172 ;  /* 0x000000688464723c */ /* 0x040fe200000018ac */
[----:B------:R-:W-:Y:S01]  /*7d30*/  IMAD.MOV.U32 R175, RZ, RZ, R58 ;  /* 0x000000ffffaf7224 */ /* 0x000fe200078e003a */
[----:B------:R-:W-:Y:S03]  /*7d40*/  LDSM.16.MT88.4 R112, [R20+0x5800] ;  /* 0x005800001470783b */ /* 0x000fe60000004200 */
[----:B------:R-:W-:Y:S01]  /*7d50*/  FADD.FTZ R0, R216, R175 ;  /* 0x000000afd8007221 */ /* 0x000fe20000010000 */
[----:B------:R-:W-:Y:S01]  /*7d60*/  FADD.FTZ R5, R218, R5 ;  /* 0x00000005da057221 */ /* 0x000fe20000010000 */
[----:B------:R-:W-:Y:S01]  /*7d70*/  LDSM.16.MT88.4 R56, [R2+0x1800] ;  /* 0x001800000238783b */ /* 0x000fe20000004200 */
[C---:B------:R-:W-:Y:S08]  /*7d80*/  HMMA.16816.F32 R104, R132.reuse, R106, R80 ;  /* 0x0000006a8468723c */ /* 0x040ff00000001850 */
[C---:B-1----:R-:W-:Y:S01]  /*7d90*/  HMMA.16816.F32 R44, R132.reuse, R48, R76 ;  /* 0x00000030842c723c */ /* 0x042fe2000000184c */
[----:B------:R-:W-:Y:S01]  /*7da0*/  ISETP.GT.U32.AND P1, PT, R35, UR7, PT ;  /* 0x0000000723007c0c */ /* 0x000fe2000bf24070 */
[----:B------:R-:W-:Y:S04]  /*7db0*/  STG.E.U16 desc[UR18][R192.64], R156 ;  /* 0x0000009cc0007986 */ /* 0x000fe8000c101512 */
[----:B------:R-:W-:Y:S02]  /*7dc0*/  STG.E.U16 desc[UR18][R192.64+0x2], R168 ;  /* 0x000002a8c0007986 */ /* 0x000fe4000c101512 */
[C---:B--2---:R-:W-:Y:S08]  /*7dd0*/  HMMA.16816.F32 R92, R132.reuse, R96, R92 ;  /* 0x00000060845c723c */ /* 0x044ff0000000185c */
[C---:B---3--:R-:W-:Y:S01]  /*7de0*/  HMMA.16816.F32 R60, R132.reuse, R64, R60 ;  /* 0x00000040843c723c */ /* 0x048fe2000000183c */
[----:B------:R-:W-:Y:S01]  /*7df0*/  FADD.FTZ R4, R4, R0 ;  /* 0x0000000004047221 */ /* 0x000fe20000010000 */
[----:B------:R-:W1:Y:S06]  /*7e00*/  LDSM.16.MT88.4 R80, [R20+0x3800] ;  /* 0x003800001450783b */ /* 0x000e6c0000004200 */
[C---:B------:R-:W-:Y:S01]  /*7e10*/  HMMA.16816.F32 R64, R132.reuse, R66, R8 ;  /* 0x000000428440723c */ /* 0x040fe20000001808 */
[----:B------:R2:W3:Y:S04]  /*7e20*/  LDL.LU.S16 R9, [R1] ;  /* 0x0000000001097983 */ /* 0x0004e80000300600 */
[----:B------:R2:W4:Y:S03]  /*7e30*/  LDL.LU.S16 R8, [R1+0x4] ;  /* 0x0000040001087983 */ /* 0x0005260000300600 */
[----:B------:R-:W-:Y:S01]  /*7e40*/  HMMA.16816.F32 R48, R132, R50, R88 ;  /* 0x000000328430723c */ /* 0x000fe20000001858 */
[----:B------:R-:W5:Y:S01]  /*7e50*/  LDSM.16.MT88.4 R88, [R2+0x3800] ;  /* 0x003800000258783b */ /* 0x000f620000004200 */
[----:B------:R-:W-:-:S06]  /*7e60*/  LOP3.LUT R0, R190, 0xffff, RZ, 0xc0, !PT ;  /* 0x0000ffffbe007812 */ /* 0x000fcc00078ec0ff */
[C---:B------:R-:W-:Y:S08]  /*7e70*/  HMMA.16816.F32 R96, R132.reuse, R98, R52 ;  /* 0x000000628460723c */ /* 0x040ff00000001834 */
[C---:B-1----:R-:W-:Y:S08]  /*7e80*/  HMMA.16816.F32 R76, R132.reuse, R80, R108 ;  /* 0x00000050844c723c */ /* 0x042ff0000000186c */
[----:B------:R-:W-:Y:S01]  /*7e90*/  HMMA.16816.F32 R80, R132, R82, R128 ;  /* 0x000000528450723c */ /* 0x000fe20000001880 */
[----:B---3--:R-:W-:-:S02]  /*7ea0*/  @!P5 HADD2 R9, -R25.H0_H0, -RZ.H0_H0 ;  /* 0xa00000ff1909d230 */ /* 0x008fc40000000900 */
[----:B----4-:R-:W-:-:S03]  /*7eb0*/  @P4 HADD2 R8, -R24.H0_H0, -RZ.H0_H0 ;  /* 0xa00000ff18084230 */ /* 0x010fc60000000900 */
[----:B------:R-:W-:Y:S02]  /*7ec0*/  PRMT R20, R9, 0x7610, R20 ;  /* 0x0000761009147816 */ /* 0x000fe40000000014 */
[----:B------:R-:W-:Y:S02]  /*7ed0*/  PRMT R16, R8, 0x7610, R16 ;  /* 0x0000761008107816 */ /* 0x000fe40000000010 */
[----:B------:R1:W3:Y:S02]  /*7ee0*/  LDSM.16.MT88.4 R8, [R2+0x5800] ;  /* 0x005800000208783b */ /* 0x0002e40000004200 */
[----:B------:R-:W-:Y:S01]  /*7ef0*/  @P4 PRMT R24, R16, 0x5410, RZ ;  /* 0x0000541010184816 */ /* 0x000fe200000000ff */
[----:B-1----:R-:W-:Y:S01]  /*7f00*/  FADD.FTZ R2, R219, R4 ;  /* 0x00000004db027221 */ /* 0x002fe20000010000 */
[----:B------:R-:W-:Y:S02]  /*7f10*/  FADD.FTZ R4, R17, R5 ;  /* 0x0000000511047221 */ /* 0x000fe40000010000 */
[----:B------:R2:W4:Y:S04]  /*7f20*/  LDL.LU.S16 R17, [R1+0x8] ;  /* 0x0000080001117983 */ /* 0x0005280000300600 */
[----:B------:R2:W5:Y:S01]  /*7f30*/  LDL.LU.S16 R16, [R1+0xc] ;  /* 0x00000c0001107983 */ /* 0x0005620000300600 */
[----:B------:R-:W-:-:S02]  /*7f40*/  @!P5 PRMT R25, R20, 0x5410, RZ ;  /* 0x000054101419d816 */ /* 0x000fc400000000ff */
[----:B------:R-:W-:Y:S02]  /*7f50*/  ISETP.LE.U32.AND P5, PT, R0, UR7, PT ;  /* 0x0000000700007c0c */ /* 0x000fe4000bfa3070 */
[----:B------:R-:W-:Y:S01]  /*7f60*/  LOP3.LUT R0, R180, 0xffff, RZ, 0xc0, !PT ;  /* 0x0000ffffb4007812 */ /* 0x000fe200078ec0ff */
[----:B------:R-:W-:-:S03]  /*7f70*/  FADD.FTZ R2, R18, R2 ;  /* 0x0000000212027221 */ /* 0x000fc60000010000 */
[----:B------:R-:W-:Y:S02]  /*7f80*/  ISETP.LE.U32.AND P4, PT, R0, UR7, PT ;  /* 0x0000000700007c0c */ /* 0x000fe4000bf83070 */
[----:B------:R-:W-:Y:S01]  /*7f90*/  LOP3.LUT R0, R85, 0xffff, RZ, 0xc0, !PT ;  /* 0x0000ffff55007812 */ /* 0x000fe200078ec0ff */
[----:B------:R-:W-:Y:S01]  /*7fa0*/  FADD.FTZ R4, R19, R4 ;  /* 0x0000000413047221 */ /* 0x000fe20000010000 */
[----:B----4-:R-:W-:Y:S02]  /*7fb0*/  @P3 HADD2 R17, -R23.H0_H0, -RZ.H0_H0 ;  /* 0xa00000ff17113230 */ /* 0x010fe40000000900 */
[----:B-----5:R-:W-:-:S03]  /*7fc0*/  @P1 HADD2 R16, -R22.H0_H0, -RZ.H0_H0 ;  /* 0xa00000ff16101230 */ /* 0x020fc60000000900 */
[----:B------:R-:W-:Y:S02]  /*7fd0*/  PRMT R14, R17, 0x7610, R14 ;  /* 0x00007610110e7816 */ /* 0x000fe4000000000e */
[----:B------:R-:W-:Y:S02]  /*7fe0*/  PRMT R7, R16, 0x7610, R7 ;  /* 0x0000761010077816 */ /* 0x000fe40000000007 */
[----:B------:R2:W4:Y:S01]  /*7ff0*/  LDL.LU.S16 R16, [R1+0x14] ;  /* 0x0000140001107983 */ /* 0x0005220000300600 */
[----:B------:R-:W-:-:S03]  /*8000*/  @P3 PRMT R23, R14, 0x5410, RZ ;  /* 0x000054100e173816 */ /* 0x000fc600000000ff */
[----:B------:R2:W5:Y:S01]  /*8010*/  LDL.LU.S16 R14, [R1+0x10] ;  /* 0x00001000010e7983 */ /* 0x0005620000300600 */
[----:B------:R-:W-:-:S03]  /*8020*/  @P1 PRMT R22, R7, 0x5410, RZ ;  /* 0x0000541007161816 */ /* 0x000fc600000000ff */
[----:B------:R2:W2:Y:S01]  /*8030*/  LDL.LU.S16 R7, [R1+0x18] ;  /* 0x0000180001077983 */ /* 0x0004a20000300600 */
[----:B------:R-:W-:Y:S01]  /*8040*/  ISETP.LE.U32.AND P3, PT, R0, UR7, PT ;  /* 0x0000000700007c0c */ /* 0x000fe2000bf63070 */
[----:B------:R-:W-:Y:S01]  /*8050*/  FADD.FTZ R0, R212, R2 ;  /* 0x00000002d4007221 */ /* 0x000fe20000010000 */
[----:B------:R-:W-:-:S04]  /*8060*/  FADD.FTZ R2, R220, R4 ;  /* 0x00000004dc027221 */ /* 0x000fc80000010000 */
[----:B------:R-:W-:Y:S02]  /*8070*/  FADD.FTZ R2, R213, R2 ;  /* 0x00000002d5027221 */ /* 0x000fe40000010000 */
[----:B------:R-:W1:Y:S01]  /*8080*/  LDC R213, c[0x0][0x448] ;  /* 0x00011200ffd57b82 */ /* 0x000e620000000800 */
[----:B------:R-:W-:Y:S01]  /*8090*/  FADD.FTZ R0, R223, R0 ;  /* 0x00000000df007221 */ /* 0x000fe20000010000 */
[----:B------:R-:W-:Y:S02]  /*80a0*/  IMAD.MOV.U32 R220, RZ, RZ, R222 ;  /* 0x000000ffffdc7224 */ /* 0x000fe400078e00de */
[----:B------:R-:W-:Y:S01]  /*80b0*/  FADD.FTZ R2, R215, R2 ;  /* 0x00000002d7027221 */ /* 0x000fe20000010000 */
[----:B------:R-:W-:Y:S01]  /*80c0*/  FADD.FTZ R0, R214, R0 ;  /* 0x00000000d6007221 */ /* 0x000fe20000010000 */
[----:B------:R-:W-:Y:S02]  /*80d0*/  IMAD.MOV.U32 R222, RZ, RZ, R87 ;  /* 0x000000ffffde7224 */ /* 0x000fe400078e0057 */
[----:B------:R-:W-:Y:S01]  /*80e0*/  FADD.FTZ R2, R221, R2 ;  /* 0x00000002dd027221 */ /* 0x000fe20000010000 */
[----:B------:R-:W-:-:S02]  /*80f0*/  IMAD.MOV.U32 R223, RZ, RZ, R86 ;  /* 0x000000ffffdf7224 */ /* 0x000fc400078e0056 */
[----:B------:R-:W-:Y:S02]  /*8100*/  FADD.FTZ R0, R220, R0 ;  /* 0x00000000dc007221 */ /* 0x000fe40000010000 */
[----:B------:R-:W-:Y:S02]  /*8110*/  FADD.FTZ R2, R223, R2 ;  /* 0x00000002df027221 */ /* 0x000fe40000010000 */
[----:B------:R-:W-:Y:S02]  /*8120*/  FADD.FTZ R0, R222, R0 ;  /* 0x00000000de007221 */ /* 0x000fe40000010000 */
[----:B------:R-:W-:Y:S02]  /*8130*/  FADD.FTZ R2, R237, R2 ;  /* 0x00000002ed027221 */ /* 0x000fe40000010000 */
[----:B------:R-:W-:Y:S02]  /*8140*/  FADD.FTZ R0, R236, R0 ;  /* 0x00000000ec007221 */ /* 0x000fe40000010000 */
[----:B------:R-:W-:-:S02]  /*8150*/  FADD.FTZ R2, R239, R2 ;  /* 0x00000002ef027221 */ /* 0x000fc40000010000 */
[----:B------:R-:W-:Y:S02]  /*8160*/  FADD.FTZ R0, R238, R0 ;  /* 0x00000000ee007221 */ /* 0x000fe40000010000 */
[----:B------:R-:W-:Y:S02]  /*8170*/  FADD.FTZ R2, R229, R2 ;  /* 0x00000002e5027221 */ /* 0x000fe40000010000 */
[----:B------:R-:W-:Y:S02]  /*8180*/  FADD.FTZ R0, R228, R0 ;  /* 0x00000000e4007221 */ /* 0x000fe40000010000 */
[----:B------:R-:W-:Y:S02]  /*8190*/  FADD.FTZ R2, R231, R2 ;  /* 0x00000002e7027221 */ /* 0x000fe40000010000 */
[----:B------:R-:W-:Y:S02]  /*81a0*/  FADD.FTZ R0, R230, R0 ;  /* 0x00000000e6007221 */ /* 0x000fe40000010000 */
[----:B------:R-:W-:-:S02]  /*81b0*/  FADD.FTZ R2, R241, R2 ;  /* 0x00000002f1027221 */ /* 0x000fc40000010000 */
[----:B------:R-:W-:Y:S01]  /*81c0*/  FADD.FTZ R0, R240, R0 ;  /* 0x00000000f0007221 */ /* 0x000fe20000010000 */
[C---:B------:R-:W-:Y:S08]  /*81d0*/  HMMA.16816.F32 R108, R132.reuse, R112, R144 ;  /* 0x00000070846c723c */ /* 0x040ff00000001890 */
[C---:B------:R-:W-:Y:S08]  /*81e0*/  HMMA.16816.F32 R52, R132.reuse, R56, R176 ;  /* 0x000000388434723c */ /* 0x040ff000000018b0 */
[C---:B------:R-:W-:Y:S08]  /*81f0*/  HMMA.16816.F32 R84, R132.reuse, R88, R204 ;  /* 0x000000588454723c */ /* 0x040ff000000018cc */
[C---:B------:R-:W-:Y:S08]  /*8200*/  HMMA.16816.F32 R112, R132.reuse, R114, R148 ;  /* 0x000000728470723c */ /* 0x040ff00000001894 */
[C---:B------:R-:W-:Y:S08]  /*8210*/  HMMA.16816.F32 R56, R132.reuse, R58, R200 ;  /* 0x0000003a8438723c */ /* 0x040ff000000018c8 */
[C---:B------:R-:W-:Y:S08]  /*8220*/  HMMA.16816.F32 R88, R132.reuse, R90, R208 ;  /* 0x0000005a8458723c */ /* 0x040ff000000018d0 */
[C---:B---3--:R-:W-:Y:S08]  /*8230*/  HMMA.16816.F32 R128, R132.reuse, R8, R152 ;  /* 0x000000088480723c */ /* 0x048ff00000001898 */
[----:B------:R-:W-:Y:S01]  /*8240*/  HMMA.16816.F32 R132, R132, R10, R28 ;  /* 0x0000000a8484723c */ /* 0x000fe2000000181c */
[----:B----4-:R-:W-:-:S02]  /*8250*/  @!P5 HADD2 R16, -R161.H0_H0, -RZ.H0_H0 ;  /* 0xa00000ffa110d230 */ /* 0x010fc40000000900 */
[----:B-----5:R-:W-:-:S03]  /*8260*/  @!P4 HADD2 R14, -R138.H0_H0, -RZ.H0_H0 ;  /* 0xa00000ff8a0ec230 */ /* 0x020fc60000000900 */
[----:B------:R-:W-:Y:S02]  /*8270*/  PRMT R4, R16, 0x7610, R4 ;  /* 0x0000761010047816 */ /* 0x000fe40000000004 */
[----:B------:R-:W-:Y:S02]  /*8280*/  PRMT R5, R14, 0x7610, R5 ;  /* 0x000076100e057816 */ /* 0x000fe40000000005 */
[----:B------:R-:W-:Y:S01]  /*8290*/  @!P5 PRMT R161, R4, 0x5410, RZ ;  /* 0x0000541004a1d816 */ /* 0x000fe200000000ff */
[----:B-1----:R-:W-:Y:S01]  /*82a0*/  IMAD.SHL.U32 R4, R213, 0x8, RZ ;  /* 0x00000008d5047824 */ /* 0x002fe200078e00ff */
[----:B------:R-:W-:Y:S01]  /*82b0*/  @!P4 PRMT R138, R5, 0x5410, RZ ;  /* 0x00005410058ac816 */ /* 0x000fe200000000ff */
[----:B--2---:R-:W-:Y:S02]  /*82c0*/  @!P3 HADD2 R7, -R15.H0_H0, -RZ.H0_H0 ;  /* 0xa00000ff0f07b230 */ /* 0x004fe40000000900 */
[----:B------:R-:W-:-:S03]  /*82d0*/  IMAD.WIDE R4, R4, 0x2, R192 ;  /* 0x0000000204047825 */ /* 0x000fc600078e02c0 */
[----:B------:R-:W-:Y:S02]  /*82e0*/  PRMT R6, R7, 0x7610, R6 ;  /* 0x0000761007067816 */ /* 0x000fe40000000006 */
[----:B------:R-:W-:Y:S04]  /*82f0*/  STG.E.U16 desc[UR18][R4.64], R165 ;  /* 0x000000a504007986 */ /* 0x000fe8000c101512 */
[----:B------:R-:W-:Y:S04]  /*8300*/  STG.E.U16 desc[UR18][R4.64+0x2], R162 ;  /* 0x000002a204007986 */ /* 0x000fe8000c101512 */
[----:B------:R-:W-:Y:S04]  /*8310*/  STG.E.U16 desc[UR18][R192.64+0x10], R169 ;  /* 0x000010a9c0007986 */ /* 0x000fe8000c101512 */
[----:B------:R-:W-:Y:S04]  /*8320*/  STG.E.U16 desc[UR18][R192.64+0x12], R167 ;  /* 0x000012a7c0007986 */ /* 0x000fe8000c101512 */
[----:B------:R-:W-:Y:S04]  /*8330*/  STG.E.U16 desc[UR18][R4.64+0x10], R166 ;  /* 0x000010a604007986 */ /* 0x000fe8000c101512 */
[----:B------:R-:W-:Y:S01]  /*8340*/  STG.E.U16 desc[UR18][R4.64+0x12], R164 ;  /* 0x000012a404007986 */ /* 0x000fe2000c101512 */
[----:B------:R-:W-:-:S03]  /*8350*/  @!P3 PRMT R15, R6, 0x5410, RZ ;  /* 0x00005410060fb816 */ /* 0x000fc600000000ff */
[----:B------:R-:W-:Y:S04]  /*8360*/  STG.E.U16 desc[UR18][R192.64+0x20], R163 ;  /* 0x000020a3c0007986 */ /* 0x000fe8000c101512 */
        /* <DEDUP_REMOVED lines=22> */
[----:B------:R1:W-:Y:S02]  /*84d0*/  STG.E.U16 desc[UR18][R4.64+0x72], R22 ;  /* 0x0000721604007986 */ /* 0x0003e4000c101512 */
[----:B-1----:R-:W-:Y:S01]  /*84e0*/  FADD.FTZ R4, R242, R0 ;  /* 0x00000000f2047221 */ /* 0x002fe20000010000 */
[----:B------:R-:W-:-:S05]  /*84f0*/  FADD.FTZ R0, R243, R2 ;  /* 0x00000002f3007221 */ /* 0x000fca0000010000 */
[----:B------:R1:W-:Y:S04]  /*8500*/  STL [R1+0x2c], R0 ;  /* 0x00002c0001007387 */ /* 0x0003e80000100800 */
[----:B------:R1:W-:Y:S01]  /*8510*/  STL [R1+0x34], R4 ;  /* 0x0000340401007387 */ /* 0x0003e20000100800 */
[----:B------:R-:W-:Y:S05]  /*8520*/  @!P6 BRA `(.L_x_1224) ;  /* 0x00000050009ce947 */ /* 0x000fea0003800000 */
[----:B------:R-:W2:Y:S01]  /*8530*/  LDL.LU R242, [R1+0x40] ;  /* 0x0000400001f27983 */ /* 0x000ea20000300800 */
[----:B------:R-:W3:Y:S01]  /*8540*/  LDCU UR8, c[0x0][0x440] ;  /* 0x00008800ff0877ac */ /* 0x000ee20008000800 */
[----:B------:R-:W1:Y:S01]  /*8550*/  S2R R243, SR_CTAID.X ;  /* 0x0000000000f37919 */ /* 0x000e620000002500 */
[----:B------:R-:W4:Y:S01]  /*8560*/  S2R R186, SR_TID.X ;  /* 0x0000000000ba7919 */ /* 0x000f220000002100 */
[----:B------:R-:W5:Y:S01]  /*8570*/  S2UR UR5, SR_CgaCtaId ;  /* 0x00000000000579c3 */ /* 0x000f620000008800 */
[----:B------:R-:W-:Y:S01]  /*8580*/  UMOV UR13, 0x400 ;  /* 0x00000400000d7882 */ /* 0x000fe20000000000 */
[----:B------:R-:W-:Y:S01]  /*8590*/  USHF.L.U32 UR4, UR7, 0x10, URZ ;  /* 0x0000001007047899 */ /* 0x000fe200080006ff */
[----:B------:R-:W1:Y:S01]  /*85a0*/  LDL.LU R241, [R1+0x1c] ;  /* 0x00001c0001f17983 */ /* 0x000e620000300800 */
[----:B------:R-:W-:Y:S01]  /*85b0*/  IMAD.U32 R195, RZ, RZ, UR17 ;  /* 0x00000011ffc37e24 */ /* 0x000fe2000f8e00ff */
[----:B------:R-:W-:Y:S01]  /*85c0*/  R2UR UR9, R117 ;  /* 0x00000000750972ca */ /* 0x000fe200000e0000 */
[----:B------:R-:W-:Y:S01]  /*85d0*/  IMAD.U32 R2, RZ, RZ, UR7 ;  /* 0x00000007ff027e24 */ /* 0x000fe2000f8e00ff */
[----:B------:R-:W5:Y:S01]  /*85e0*/  LDCU UR12, c[0x0][0x448] ;  /* 0x00008900ff0c77ac */ /* 0x000f620008000800 */
[----:B------:R-:W4:Y:S01]  /*85f0*/  LDC.64 R230, c[0x0][0x3c0] ;  /* 0x0000f000ffe67b82 */ /* 0x000f220000000a00 */
[----:B------:R-:W-:Y:S01]  /*8600*/  IMAD.U32 R190, RZ, RZ, UR4 ;  /* 0x00000004ffbe7e24 */ /* 0x000fe2000f8e00ff */
[----:B------:R-:W-:Y:S01]  /*8610*/  MOV R177, 0x20 ;  /* 0x0000002000b17802 */ /* 0x000fe20000000f00 */
[----:B------:R-:W-:Y:S01]  /*8620*/  UMOV UR11, 0x400 ;  /* 0x00000400000b7882 */ /* 0x000fe20000000000 */
[----:B------:R-:W-:Y:S01]  /*8630*/  IMAD.MOV.U32 R189, RZ, RZ, 0x40 ;  /* 0x00000040ffbd7424 */ /* 0x000fe200078e00ff */
[----:B---3--:R-:W-:Y:S01]  /*8640*/  ISETP.GE.AND P1, PT, R181, UR8, PT ;  /* 0x00000008b5007c0c */ /* 0x008fe2000bf26270 */
[----:B------:R-:W3:Y:S01]  /*8650*/  LDCU UR8, c[0x0][0x440] ;  /* 0x00008800ff0877ac */ /* 0x000ee20008000800 */
[----:B------:R-:W-:Y:S01]  /*8660*/  LOP3.LUT R190, R2, 0xff0000, R190, 0xf8, !PT ;  /* 0x00ff000002be7812 */ /* 0x000fe200078ef8be */
[----:B------:R-:W3:Y:S01]  /*8670*/  S2UR UR10, SR_CgaCtaId ;  /* 0x00000000000a79c3 */ /* 0x000ee20000008800 */
[----:B------:R-:W-:Y:S01]  /*8680*/  SEL R177, R177, 0xffffffe0, !P2 ;  /* 0xffffffe0b1b17807 */ /* 0x000fe20005000000 */
[----:B------:R-:W-:Y:S01]  /*8690*/  UIADD3 UR9, UPT, UPT, UR9, 0x3f, URZ ;  /* 0x0000003f09097890 */ /* 0x000fe2000fffe0ff */
[----:B------:R-:W1:Y:S01]  /*86a0*/  LDCU UR4, c[0x0][0x45c] ;  /* 0x00008b80ff0477ac */ /* 0x000e620008000800 */
[----:B-----5:R-:W-:-:S02]  /*86b0*/  ULEA UR5, UR5, UR13, 0x18 ;  /* 0x0000000d05057291 */ /* 0x020fc4000f8ec0ff */
[----:B------:R-:W-:Y:S01]  /*86c0*/  USHF.L.U32 UR12, UR12, 0x3, URZ ;  /* 0x000000030c0c7899 */ /* 0x000fe200080006ff */
[C---:B----4-:R-:W-:Y:S01]  /*86d0*/  IMAD.SHL.U32 R187, R186.reuse, 0x40, RZ ;  /* 0x00000040babb7824 */ /* 0x050fe200078e00ff */
[----:B------:R-:W-:Y:S01]  /*86e0*/  LOP3.LUT P0, RZ, R186, 0x2, RZ, 0xc0, !PT ;  /* 0x00000002baff7812 */ /* 0x000fe2000780c0ff */
[----:B------:R-:W-:-:S03]  /*86f0*/  IMAD.SHL.U32 R2, R230, 0x10, RZ ;  /* 0x00000010e6027824 */ /* 0x000fc600078e00ff */
[----:B------:R-:W-:Y:S02]  /*8700*/  LOP3.LUT R188, R187, 0x400, RZ, 0xc0, !PT ;  /* 0x00000400bbbc7812 */ /* 0x000fe400078ec0ff */
[----:B------:R-:W-:Y:S01]  /*8710*/  SEL R185, R184, 0xffffffe0, !P0 ;  /* 0xffffffe0b8b97807 */ /* 0x000fe20004000000 */
[----:B---3--:R-:W-:Y:S02]  /*8720*/  ULEA UR10, UR10, UR11, 0x18 ;  /* 0x0000000b0a0a7291 */ /* 0x008fe4000f8ec0ff */
[----:B------:R-:W-:Y:S01]  /*8730*/  ULEA.HI UR11, UR9, 0xfffffffe, URZ, 0x1a ;  /* 0xfffffffe090b7891 */ /* 0x000fe2000f8fd0ff */
[----:B-1----:R-:W-:Y:S01]  /*8740*/  IMAD R0, R243, 0x40, R241 ;  /* 0x00000040f3007824 */ /* 0x002fe200078e02f1 */
[----:B------:R-:W-:Y:S01]  /*8750*/  SHF.R.U32.HI R243, RZ, 0x2, R186 ;  /* 0x00000002fff37819 */ /* 0x000fe200000116ba */
[----:B------:R-:W-:-:S03]  /*8760*/  IMAD.SHL.U32 R241, R186, 0x40, RZ ;  /* 0x00000040baf17824 */ /* 0x000fc600078e00ff */
[----:B------:R-:W-:Y:S02]  /*8770*/  LOP3.LUT R243, R243, 0x7, RZ, 0xc0, !PT ;  /* 0x00000007f3f37812 */ /* 0x000fe400078ec0ff */
[----:B--2---:R-:W-:-:S03]  /*8780*/  LOP3.LUT R176, R242, 0x200, R241, 0xf8, !PT ;  /* 0x00000200f2b07812 */ /* 0x004fc600078ef8f1 */
[----:B------:R-:W-:Y:S01]  /*8790*/  IMAD.IADD R194, R243, 0x1, R0 ;  /* 0x00000001f3c27824 */ /* 0x000fe200078e0200 */
[----:B------:R-:W-:Y:S01]  /*87a0*/  LEA R176, R176, UR5, 0x1 ;  /* 0x00000005b0b07c11 */ /* 0x000fe2000f8e08ff */
[----:B------:R-:W-:-:S03]  /*87b0*/  IMAD.SHL.U32 R243, R186, 0x2, RZ ;  /* 0x00000002baf37824 */ /* 0x000fc600078e00ff */
[----:B------:R-:W-:Y:S01]  /*87c0*/  IADD3 R0, PT, PT, R117, -UR17, R194 ;  /* 0x8000001175007c10 */ /* 0x000fe2000fffe0c2 */
[----:B------:R-:W-:Y:S01]  /*87d0*/  VIADD R2, R176, 0xc040 ;  /* 0x0000c040b0027836 */ /* 0x000fe20000000000 */
[----:B------:R-:W-:Y:S02]  /*87e0*/  LOP3.LUT R243, R243, 0x6, RZ, 0xc0, !PT ;  /* 0x00000006f3f37812 */ /* 0x000fe400078ec0ff */
[----:B------:R-:W-:Y:S01]  /*87f0*/  IADD3 R194, PT, PT, R194, R117, RZ ;  /* 0x00000075c2c27210 */ /* 0x000fe20007ffe0ff */
[----:B------:R-:W-:Y:S01]  /*8800*/  IMAD.MOV.U32 R117, RZ, RZ, R3 ;  /* 0x000000ffff757224 */ /* 0x000fe200078e0003 */
[----:B------:R-:W-:Y:S01]  /*8810*/  IADD3 R195, PT, PT, R0, 0x8, R195 ;  /* 0x0000000800c37810 */ /* 0x000fe20007ffe0c3 */
[----:B------:R-:W-:Y:S01]  /*8820*/  VIADD R0, R243, UR17 ;  /* 0x00000011f3007c36 */ /* 0x000fe20008000000 */
[----:B------:R-:W-:Y:S01]  /*8830*/  SHF.L.U64.HI R3, R230, 0x4, R231 ;  /* 0x00000004e6037819 */ /* 0x000fe200000102e7 */
[----:B------:R-:W-:Y:S01]  /*8840*/  VIADD R3, R176, 0xc000 ;  /* 0x0000c000b0037836 */ /* 0x000fe20000000000 */
[----:B------:R-:W-:-:S02]  /*8850*/  IADD3 R177, PT, PT, R177, R176, RZ ;  /* 0x000000b0b1b17210 */ /* 0x000fc40007ffe0ff */
[----:B------:R1:W-:Y:S04]  /*8860*/  STL [R1+0x70], R0 ;  /* 0x0000700001007387 */ /* 0x0003e80000100800 */
[----:B------:R2:W-:Y:S04]  /*8870*/  STL [R1+0x68], R2 ;  /* 0x0000680201007387 */ /* 0x0005e80000100800 */
[----:B------:R2:W-:Y:S01]  /*8880*/  STL [R1+0x6c], R3 ;  /* 0x00006c0301007387 */ /* 0x0005e20000100800 */
[----:B-1----:R-:W-:Y:S01]  /*8890*/  IMAD.MOV.U32 R0, RZ, RZ, R116 ;  /* 0x000000ffff007224 */ /* 0x002fe200078e0074 */
[----:B------:R-:W-:Y:S06]  /*88a0*/  BRA `(.L_x_1225) ;  /* 0x0000000400487947 */ /* 0x000fec0003800000 */
.L_x_1227:
[----:B------:R-:W1:Y:S01]  /*88b0*/  LDC.64 R118, c[0x0][0x3b8] ;  /* 0x0000ee00ff767b82 */ /* 0x000e620000000a00 */
[----:B------:R-:W-:Y:S06]  /*88c0*/  UIADD3 UR9, UPT, UPT, UR11, -0x1, URZ ;  /* 0xffffffff0b097890 */ /* 0x000fec000fffe0ff */
[C---:B-1----:R-:W-:Y:S01]  /*88d0*/  IMAD.WIDE.U32 R2, R118.reuse, UR9, RZ ;  /* 0x0000000976027c25 */ /* 0x042fe2000f8e00ff */
[----:B------:R-:W-:Y:S03]  /*88e0*/  SHF.L.U64.HI R143, R118, 0x4, R119 ;  /* 0x00000004768f7819 */ /* 0x000fe60000010277 */
[----:B------:R-:W-:Y:S01]  /*88f0*/  IMAD R3, R119, UR9, R3 ;  /* 0x0000000977037c24 */ /* 0x000fe2000f8e0203 */
        /* <DEDUP_REMOVED lines=77> */
.L_x_1225:
[----:B---3--:R-:W3:Y:S01]  /*8dd0*/  LDL R12, [R1+0x48] ;  /* 0x00004800010c7983 */ /* 0x008ee20000100800 */
[----:B--2---:R-:W-:Y:S01]  /*8de0*/  IMAD.SHL.U32 R3, R186, 0x8, RZ ;  /* 0x00000008ba037824 */ /* 0x004fe200078e00ff */
[----:B------:R-:W-:Y:S04]  /*8df0*/  DEPBAR.LE SB0, 0x0 ;  /* 0x000080000000791a */ /* 0x000fe80000000000 */
[----:B------:R-:W2:Y:S01]  /*8e00*/  LDL R16, [R1+0x44] ;  /* 0x0000440001107983 */ /* 0x000ea20000100800 */
[C---:B------:R-:W-:Y:S01]  /*8e10*/  IMAD.WIDE.U32 R6, R230.reuse, UR11, RZ ;  /* 0x0000000be6067c25 */ /* 0x040fe2000f8e00ff */
[----:B------:R-:W-:Y:S01]  /*8e20*/  LOP3.LUT R181, R3, 0x38, RZ, 0xc0, !PT ;  /* 0x0000003803b57812 */ /* 0x000fe200078ec0ff */
[----:B------:R-:W-:Y:S01]  /*8e30*/  UMOV UR5, UR10 ;  /* 0x0000000a00057c82 */ /* 0x000fe20008000000 */
[----:B------:R-:W-:Y:S01]  /*8e40*/  BAR.SYNC.DEFER_BLOCKING 0x0 ;  /* 0x0000000000007b1d */ /* 0x000fe20000010000 */
[C---:B------:R-:W-:Y:S01]  /*8e50*/  IMAD.SHL.U32 R11, R230.reuse, 0x10, RZ ;  /* 0x00000010e60b7824 */ /* 0x040fe200078e00ff */
[----:B------:R-:W-:Y:S01]  /*8e60*/  SHF.L.U64.HI R10, R230, 0x4, R231 ;  /* 0x00000004e60a7819 */ /* 0x000fe200000102e7 */
[----:B------:R-:W-:Y:S01]  /*8e70*/  IMAD R7, R231, UR11, R7 ;  /* 0x0000000be7077c24 */ /* 0x000fe2000f8e0207 */
[----:B------:R-:W-:Y:S01]  /*8e80*/  LOP3.LUT R13, R181, 0x40, RZ, 0xfc, !PT ;  /* 0x00000040b50d7812 */ /* 0x000fe200078efcff */
[----:B------:R-:W-:Y:S01]  /*8e90*/  IMAD.SHL.U32 R2, R186, 0x20, RZ ;  /* 0x00000020ba027824 */ /* 0x000fe200078e00ff */
[-C--:B------:R-:W-:Y:S01]  /*8ea0*/  LEA R5, P0, R6, R11.reuse, 0x6 ;  /* 0x0000000b06057211 */ /* 0x080fe200078030ff */
[----:B------:R-:W-:Y:S01]  /*8eb0*/  UISETP.NE.AND UP0, UPT, UR11, URZ, UPT ;  /* 0x000000ff0b00728c */ /* 0x000fe2000bf05270 */
[----:B------:R-:W-:Y:S01]  /*8ec0*/  ISETP.GE.AND P3, PT, R13, UR8, PT ;  /* 0x000000080d007c0c */ /* 0x000fe2000bf66270 */
[----:B------:R1:W-:Y:S01]  /*8ed0*/  STL [R1+0x4c], R13 ;  /* 0x00004c0d01007387 */ /* 0x0003e20000100800 */
[----:B------:R-:W-:Y:S02]  /*8ee0*/  IADD3 R11, P4, PT, R5, R11, RZ ;  /* 0x0000000b050b7210 */ /* 0x000fe40007f9e0ff */
[----:B------:R-:W-:Y:S02]  /*8ef0*/  LOP3.LUT R183, R2, 0x7c00, RZ, 0xc0, !PT ;  /* 0x00007c0002b77812 */ /* 0x000fe400078ec0ff */
[--C-:B------:R-:W-:Y:S02]  /*8f00*/  SHF.R.U32.HI R182, RZ, 0x1, R186.reuse ;  /* 0x00000001ffb67819 */ /* 0x100fe400000116ba */
[--C-:B------:R-:W-:Y:S02]  /*8f10*/  LOP3.LUT R2, R181, 0x1c0, R187.reuse, 0xf8, !PT ;  /* 0x000001c0b5027812 */ /* 0x100fe400078ef8bb */
[----:B------:R-:W-:Y:S02]  /*8f20*/  LOP3.LUT R4, R183, 0x200, R187, 0xf8, !PT ;  /* 0x00000200b7047812 */ /* 0x000fe400078ef8bb */
[----:B------:R-:W-:Y:S04]  /*8f30*/  LOP3.LUT R3, R182, 0x8, RZ, 0xc0, !PT ;  /* 0x00000008b6037812 */ /* 0x000fe800078ec0ff */
[----:B------:R-:W-:Y:S02]  /*8f40*/  LOP3.LUT R3, R4, R2, R3, 0xf6, !PT ;  /* 0x0000000204037212 */ /* 0x000fe400078ef603 */
[----:B------:R-:W-:Y:S02]  /*8f50*/  LOP3.LUT R2, R2, 0x8, R186, 0x78, !PT ;  /* 0x0000000802027812 */ /* 0x000fe400078e78ba */
[----:B------:R-:W-:Y:S03]  /*8f60*/  LEA R119, R3, UR5, 0x1 ;  /* 0x0000000503777c11 */ /* 0x000fe6000f8e08ff */
[----:B------:R-:W-:Y:S02]  /*8f70*/  IMAD R2, R2, 0x2, R188 ;  /* 0x0000000202027824 */ /* 0x000fe400078e02bc */
[----:B------:R-:W-:Y:S02]  /*8f80*/  IMAD.IADD R179, R185, 0x1, R119 ;  /* 0x00000001b9b37824 */ /* 0x000fe400078e0277 */
[----:B------:R-:W-:Y:S04]  /*8f90*/  VIADD R118, R2, UR5 ;  /* 0x0000000502767c36 */ /* 0x000fe80008000000 */
[----:B------:R-:W-:Y:S01]  /*8fa0*/  IMAD.IADD R116, R118, 0x1, R185 ;  /* 0x0000000176747824 */ /* 0x000fe200078e02b9 */
[C---:B---3--:R-:W-:Y:S04]  /*8fb0*/  LEA R8, P2, R6.reuse, R12, 0x7 ;  /* 0x0000000c06087211 */ /* 0x048fe800078438ff */
[C-C-:B--2---:R-:W-:Y:S02]  /*8fc0*/  LEA.HI.X R9, R6.reuse, R16, R7.reuse, 0x7, P2 ;  /* 0x0000001006097211 */ /* 0x144fe400010f3c07 */
[----:B------:R-:W-:Y:S02]  /*8fd0*/  LEA.HI.X R7, R6, R10, R7, 0x6, P0 ;  /* 0x0000000a06077211 */ /* 0x000fe400000f3407 */
[----:B------:R-:W-:Y:S01]  /*8fe0*/  LOP3.LUT R6, R181, 0x80, RZ, 0xfc, !PT ;  /* 0x00000080b5067812 */ /* 0x000fe200078efcff */
[----:B------:R-:W-:Y:S01]  /*8ff0*/  @!PT LDS RZ, [RZ] ;  /* 0x00000000fffff984 */ /* 0x000fe20000000800 */
[----:B------:R-:W-:Y:S01]  /*9000*/  @!PT LDS RZ, [RZ] ;  /* 0x00000000fffff984 */ /* 0x000fe20000000800 */
[----:B------:R-:W-:Y:S01]  /*9010*/  @!PT LDS RZ, [RZ] ;  /* 0x00000000fffff984 */ /* 0x000fe20000000800 */
[----:B------:R-:W-:Y:S01]  /*9020*/  @!P1 LDGSTS.E.BYPASS.LTC128B.128 [R191+0xc000], desc[UR18][R8.64] ;  /* 0x0c00000008bf9fae */ /* 0x000fe2000b981a12 */
[----:B-1----:R-:W-:Y:S01]  /*9030*/  LEA R13, P0, R230, R5, 0x5 ;  /* 0x00000005e60d7211 */ /* 0x002fe200078028ff */
[----:B------:R-:W-:Y:S01]  /*9040*/  IMAD.X R14, R7, 0x1, R10, P4 ;  /* 0x00000001070e7824 */ /* 0x000fe200020e060a */
[----:B------:R-:W-:Y:S02]  /*9050*/  ISETP.GE.AND P2, PT, R6, UR8, PT ;  /* 0x0000000806007c0c */ /* 0x000fe4000bf46270 */
[----:B------:R1:W-:Y:S01]  /*9060*/  STL [R1+0x50], R6 ;  /* 0x0000500601007387 */ /* 0x0003e20000100800 */
[----:B------:R-:W-:Y:S02]  /*9070*/  LEA.HI.X R15, R230, R7, R231, 0x5, P0 ;  /* 0x00000007e60f7211 */ /* 0x000fe400000f2ce7 */
[----:B------:R-:W-:Y:S02]  /*9080*/  LEA R10, P4, R11, R12, 0x1 ;  /* 0x0000000c0b0a7211 */ /* 0x000fe400078808ff */
[----:B------:R-:W-:Y:S01]  /*9090*/  @P1 STS.128 [R191+0xc000], RZ ;  /* 0x00c000ffbf001388 */ /* 0x000fe20000000c00 */
[----:B------:R-:W-:Y:S02]  /*90a0*/  ISETP.GE.AND P1, PT, R181, UR8, PT ;  /* 0x00000008b5007c0c */ /* 0x000fe4000bf26270 */
[----:B------:R-:W-:Y:S02]  /*90b0*/  LEA.HI.X R11, R11, R16, R14, 0x1, P4 ;  /* 0x000000100b0b7211 */ /* 0x000fe400020f0c0e */
        /* <DEDUP_REMOVED lines=10> */
[----:B------:R-:W2:Y:S01]  /*9160*/  LDL R198, [R1+0x70] ;  /* 0x0000700001c67983 */ /* 0x000ea20000100800 */
[-C--:B-1----:R-:W-:Y:S02]  /*9170*/  LEA R6, P5, R5, R12.reuse, 0x1 ;  /* 0x0000000c05067211 */ /* 0x082fe400078a08ff */
[----:B------:R-:W-:Y:S02]  /*9180*/  LEA R12, P0, R13, R12, 0x1 ;  /* 0x0000000c0d0c7211 */ /* 0x000fe400078008ff */
[-C--:B------:R-:W-:Y:S02]  /*9190*/  LEA.HI.X R7, R5, R16.reuse, R7, 0x1, P5 ;  /* 0x0000001005077211 */ /* 0x080fe400028f0c07 */
[----:B------:R-:W-:Y:S02]  /*91a0*/  LEA.HI.X R13, R13, R16, R15, 0x1, P0 ;  /* 0x000000100d0d7211 */ /* 0x000fe400000f0c0f */
[----:B------:R-:W-:Y:S01]  /*91b0*/  LOP3.LUT P0, RZ, R186, 0x4, RZ, 0xc0, !PT ;  /* 0x00000004baff7812 */ /* 0x000fe2000780c0ff */
[----:B------:R-:W-:Y:S01]  /*91c0*/  @!PT LDS RZ, [RZ] ;  /* 0x00000000fffff984 */ /* 0x000fe20000000800 */
[----:B------:R-:W-:Y:S01]  /*91d0*/  @!PT LDS RZ, [RZ] ;  /* 0x00000000fffff984 */ /* 0x000fe20000000800 */
[----:B------:R-:W-:Y:S01]  /*91e0*/  @!PT LDS RZ, [RZ] ;  /* 0x00000000fffff984 */ /* 0x000fe20000000800 */
[----:B------:R-:W-:Y:S03]  /*91f0*/  @!P1 LDGSTS.E.BYPASS.LTC128B.128 [R191+0xc800], desc[UR18][R6.64] ;  /* 0x0c80000006bf9fae */ /* 0x000fe6000b981a12 */
[----:B------:R-:W-:Y:S02]  /*9200*/  SEL R3, R189, 0xffffffc0, !P0 ;  /* 0xffffffc0bd037807 */ /* 0x000fe40004000000 */
[----:B------:R-:W-:Y:S05]  /*9210*/  @P1 STS.128 [R191+0xc800], RZ ;  /* 0x00c800ffbf001388 */ /* 0x000fea0000000c00 */
        /* <DEDUP_REMOVED lines=45> */
[----:B-1----:R-:W1:Y:S05]  /*94f0*/  LDSM.16.M88.4 R8, [R2+UR5+0x6000] ;  /* 0x006000050208783b */ /* 0x002e6a0008000200 */
        /* <DEDUP_REMOVED lines=8> */
[C---:B-1----:R-:W-:Y:S04]  /*9580*/  HMMA.16816.F32 R4, R32.reuse, R8, RZ ;  /* 0x000000082004723c */ /* 0x042fe800000018ff */
[----:B------:R-:W-:Y:S04]  /*9590*/  LDSM.16.M88.4 R156, [R3+0x6000] ;  /* 0x00600000039c783b */ /* 0x000fe80000000200 */
[C---:B------:R-:W-:Y:S01]  /*95a0*/  HMMA.16816.F32 R8, R32.reuse, R10, RZ ;  /* 0x0000000a2008723c */ /* 0x040fe200000018ff */
[----:B------:R-:W-:Y:S05]  /*95b0*/  LDSM.16.M88.4 R160, [R3+0x6800] ;  /* 0x0068000003a0783b */ /* 0x000fea0000000200 */
[----:B------:R-:W-:Y:S02]  /*95c0*/  LDSM.16.M88.4 R164, [R3+0x7000] ;  /* 0x0070000003a4783b */ /* 0x000fe40000000200 */
[C---:B---3--:R-:W-:Y:S03]  /*95d0*/  HMMA.16816.F32 R12, R32.reuse, R16, RZ ;  /* 0x00000010200c723c */ /* 0x048fe600000018ff */
[----:B------:R-:W-:Y:S05]  /*95e0*/  LDSM.16.M88.4 R168, [R180] ;  /* 0x00000000b4a8783b */ /* 0x000fea0000000200 */
[C---:B------:R-:W-:Y:S01]  /*95f0*/  HMMA.16816.F32 R16, R32.reuse, R18, RZ ;  /* 0x000000122010723c */ /* 0x040fe200000018ff */
[----:B------:R-:W-:Y:S07]  /*9600*/  LDSM.16.M88.4 R172, [R118+0x6000] ;  /* 0x0060000076ac783b */ /* 0x000fee0000000200 */
[C---:B----4-:R-:W-:Y:S08]  /*9610*/  HMMA.16816.F32 R20, R32.reuse, R24, RZ ;  /* 0x000000182014723c */ /* 0x050ff000000018ff */
[C---:B------:R-:W-:Y:S08]  /*9620*/  HMMA.16816.F32 R24, R32.reuse, R26, RZ ;  /* 0x0000001a2018723c */ /* 0x040ff000000018ff */
[C---:B-----5:R-:W-:Y:S08]  /*9630*/  HMMA.16816.F32 R28, R32.reuse, R136, RZ ;  /* 0x00000088201c723c */ /* 0x060ff000000018ff */
[----:B------:R-:W-:Y:S01]  /*9640*/  HMMA.16816.F32 R32, R32, R138, RZ ;  /* 0x0000008a2020723c */ /* 0x000fe200000018ff */
[----:B------:R-:W1:Y:S07]  /*9650*/  LDSM.16.M88.4 R136, [R116+0x7800] ;  /* 0x007800007488783b */ /* 0x000e6e0000000200 */
[C---:B------:R-:W-:Y:S08]  /*9660*/  HMMA.16816.F32 R4, R140.reuse, R144, R4 ;  /* 0x000000908c04723c */ /* 0x040ff00000001804 */
[C---:B------:R-:W-:Y:S01]  /*9670*/  HMMA.16816.F32 R8, R140.reuse, R146, R8 ;  /* 0x000000928c08723c */ /* 0x040fe20000001808 */
[----:B------:R-:W3:Y:S07]  /*9680*/  LDSM.16.M88.4 R144, [R178] ;  /* 0x00000000b290783b */ /* 0x000eee0000000200 */
        /* <DEDUP_REMOVED lines=8> */
[----:B------:R-:W1:Y:S05]  /*9710*/  LDSM.16.M88.4 R136, [R118+0x7000] ;  /* 0x007000007688783b */ /* 0x000e6a0000000200 */
[----:B------:R-:W2:Y:S02]  /*9720*/  LDSM.16.M88.4 R140, [R118+0x7800] ;  /* 0x00780000768c783b */ /* 0x000ea40000000200 */
[C---:B---3--:R-:W-:Y:S08]  /*9730*/  HMMA.16816.F32 R4, R144.reuse, R156, R4 ;  /* 0x0000009c9004723c */ /* 0x048ff00000001804 */
[C---:B------:R-:W-:Y:S01]  /*9740*/  HMMA.16816.F32 R8, R144.reuse, R158, R8 ;  /* 0x0000009e9008723c */ /* 0x040fe20000001808 */
[----:B------:R-:W-:Y:S07]  /*9750*/  LDSM.16.M88.4 R156, [R119+0x2000] ;  /* 0x00200000779c783b */ /* 0x000fee0000000200 */
[C---:B------:R-:W-:Y:S08]  /*9760*/  HMMA.16816.F32 R12, R144.reuse, R160, R12 ;  /* 0x000000a0900c723c */ /* 0x040ff0000000180c */
[C---:B------:R-:W-:Y:S01]  /*9770*/  HMMA.16816.F32 R16, R144.reuse, R162, R16 ;  /* 0x000000a29010723c */ /* 0x040fe20000001810 */
[----:B------:R-:W3:Y:S07]  /*9780*/  LDSM.16.M88.4 R160, [R2+UR5+0x8000] ;  /* 0x0080000502a0783b */ /* 0x000eee0008000200 */
[C---:B------:R-:W-:Y:S08]  /*9790*/  HMMA.16816.F32 R20, R144.reuse, R164, R20 ;  /* 0x000000a49014723c */ /* 0x040ff00000001814 */
[C---:B------:R-:W-:Y:S01]  /*97a0*/  HMMA.16816.F32 R24, R144.reuse, R166, R24 ;  /* 0x000000a69018723c */ /* 0x040fe20000001818 */
[----:B------:R-:W-:Y:S07]  /*97b0*/  LDSM.16.M88.4 R164, [R116+0x8800] ;  /* 0x0088000074a4783b */ /* 0x000fee0000000200 */
[C---:B----4-:R-:W-:Y:S08]  /*97c0*/  HMMA.16816.F32 R28, R144.reuse, R148, R28 ;  /* 0x00000094901c723c */ /* 0x050ff0000000181c */
[----:B------:R-:W-:Y:S01]  /*97d0*/  HMMA.16816.F32 R32, R144, R150, R32 ;  /* 0x000000969020723c */ /* 0x000fe20000001820 */
[----:B------:R-:W4:Y:S05]  /*97e0*/  LDSM.16.M88.4 R144, [R2+UR5+0x8800] ;  /* 0x008800050290783b */ /* 0x000f2a0008000200 */
[----:B------:R-:W4:Y:S02]  /*97f0*/  LDSM.16.M88.4 R148, [R2+UR5+0x9000] ;  /* 0x009000050294783b */ /* 0x000f240008000200 */
[C---:B------:R-:W-:Y:S08]  /*9800*/  HMMA.16816.F32 R4, R168.reuse, R172, R4 ;  /* 0x000000aca804723c */ /* 0x040ff00000001804 */
[C---:B------:R-:W-:Y:S01]  /*9810*/  HMMA.16816.F32 R8, R168.reuse, R174, R8 ;  /* 0x000000aea808723c */ /* 0x040fe20000001808 */
[----:B------:R-:W-:Y:S07]  /*9820*/  LDSM.16.M88.4 R172, [R3+0x8800] ;  /* 0x0088000003ac783b */ /* 0x000fee0000000200 */
[C---:B-----5:R-:W-:Y:S08]  /*9830*/  HMMA.16816.F32 R12, R168.reuse, R152, R12 ;  /* 0x00000098a80c723c */ /* 0x060ff0000000180c */
[C---:B------:R-:W-:Y:S01]  /*9840*/  HMMA.16816.F32 R16, R168.reuse, R154, R16 ;  /* 0x0000009aa810723c */ /* 0x040fe20000001810 */
[----:B------:R-:W-:Y:S07]  /*9850*/  LDSM.16.M88.4 R152, [R116+0x8000] ;  /* 0x008000007498783b */ /* 0x000fee0000000200 */
[C---:B-1----:R-:W-:Y:S08]  /*9860*/  HMMA.16816.F32 R20, R168.reuse, R136, R20 ;  /* 0x00000088a814723c */ /* 0x042ff00000001814 */
[C---:B------:R-:W-:Y:S01]  /*9870*/  HMMA.16816.F32 R24, R168.reuse, R138, R24 ;  /* 0x0000008aa818723c */ /* 0x040fe20000001818 */
[----:B------:R-:W1:Y:S07]  /*9880*/  LDSM.16.M88.4 R136, [R2+UR5+0x9800] ;  /* 0x009800050288783b */ /* 0x000e6e0008000200 */
[C---:B--2---:R-:W-:Y:S08]  /*9890*/  HMMA.16816.F32 R28, R168.reuse, R140, R28 ;  /* 0x0000008ca81c723c */ /* 0x044ff0000000181c */
[----:B------:R-:W-:Y:S01]  /*98a0*/  HMMA.16816.F32 R32, R168, R142, R32 ;  /* 0x0000008ea820723c */ /* 0x000fe20000001820 */
[----:B------:R-:W2:Y:S05]  /*98b0*/  LDSM.16.M88.4 R140, [R179+0x2000] ;  /* 0x00200000b38c783b */ /* 0x000eaa0000000200 */
[----:B------:R-:W5:Y:S02]  /*98c0*/  LDSM.16.M88.4 R168, [R116+0x9000] ;  /* 0x0090000074a8783b */ /* 0x000f640000000200 */
[C---:B---3--:R-:W-:Y:S08]  /*98d0*/  HMMA.16816.F32 R4, R156.reuse, R160, R4 ;  /* 0x000000a09c04723c */ /* 0x048ff00000001804 */
[C---:B------:R-:W-:Y:S01]  /*98e0*/  HMMA.16816.F32 R8, R156.reuse, R162, R8 ;  /* 0x000000a29c08723c */ /* 0x040fe20000001808 */
[----:B------:R-:W-:Y:S07]  /*98f0*/  LDSM.16.M88.4 R160, [R3+0x8000] ;  /* 0x0080000003a0783b */ /* 0x000fee0000000200 */
[C---:B----4-:R-:W-:Y:S08]  /*9900*/  HMMA.16816.F32 R12, R156.reuse, R144, R12 ;  /* 0x000000909c0c723c */ /* 0x050ff0000000180c */
[C---:B------:R-:W-:Y:S01]  /*9910*/  HMMA.16816.F32 R16, R156.reuse, R146, R16 ;  /* 0x000000929c10723c */ /* 0x040fe20000001810 */
[----:B------:R-:W3:Y:S07]  /*9920*/  LDSM.16.M88.4 R144, [R116+0x9800] ;  /* 0x009800007490783b */ /* 0x000eee0000000200 */
[C---:B------:R-:W-:Y:S08]  /*9930*/  HMMA.16816.F32 R20, R156.reuse, R148, R20 ;  /* 0x000000949c14723c */ /* 0x040ff00000001814 */
[C---:B------:R-:W-:Y:S01]  /*9940*/  HMMA.16816.F32 R24, R156.reuse, R150, R24 ;  /* 0x000000969c18723c */ /* 0x040fe20000001818 */
[----:B------:R-:W4:Y:S07]  /*9950*/  LDSM.16.M88.4 R148, [R178+0x2000] ;  /* 0x00200000b294783b */ /* 0x000f2e0000000200 */
[C---:B-1----:R-:W-:Y:S08]  /*9960*/  HMMA.16816.F32 R28, R156.reuse, R136, R28 ;  /* 0x000000889c1c723c */ /* 0x042ff0000000181c */
[----:B------:R-:W-:Y:S01]  /*9970*/  HMMA.16816.F32 R32, R156, R138, R32 ;  /* 0x0000008a9c20723c */ /* 0x000fe20000001820 */
[----:B------:R-:W1:Y:S05]  /*9980*/  LDSM.16.M88.4 R136, [R3+0x9000] ;  /* 0x009000000388783b */ /* 0x000e6a0000000200 */
[----:B------:R-:W-:Y:S02]  /*9990*/  LDSM.16.M88.4 R156, [R180+0x2000] ;  /* 0x00200000b49c783b */ /* 0x000fe40000000200 */
[C---:B--2---:R-:W-:Y:S08]  /*99a0*/  HMMA.16816.F32 R4, R140.reuse, R152, R4 ;  /* 0x000000988c04723c */ /* 0x044ff00000001804 */
[C---:B------:R-:W-:Y:S01]  /*99b0*/  HMMA.16816.F32 R8, R140.reuse, R154, R8 ;  /* 0x0000009a8c08723c */ /* 0x040fe20000001808 */
[----:B------:R-:W2:Y:S07]  /*99c0*/  LDSM.16.M88.4 R152, [R3+0x9800] ;  /* 0x009800000398783b */ /* 0x000eae0000000200 */
[C---:B------:R-:W-:Y:S08]  /*99d0*/  HMMA.16816.F32 R12, R140.reuse, R164, R12 ;  /* 0x000000a48c0c723c */ /* 0x040ff0000000180c */
[C---:B------:R-:W-:Y:S01]  /*99e0*/  HMMA.16816.F32 R16, R140.reuse, R166, R16 ;  /* 0x000000a68c10723c */ /* 0x040fe20000001810 */
[----:B------:R-:W2:Y:S07]  /*99f0*/  LDSM.16.M88.4 R164, [R118+0x8000] ;  /* 0x0080000076a4783b */ /* 0x000eae0000000200 */
[C---:B-----5:R-:W-:Y:S08]  /*9a00*/  HMMA.16816.F32 R20, R140.reuse, R168, R20 ;  /* 0x000000a88c14723c */ /* 0x060ff00000001814 */
[C---:B------:R-:W-:Y:S01]  /*9a10*/  HMMA.16816.F32 R24, R140.reuse, R170, R24 ;  /* 0x000000aa8c18723c */ /* 0x040fe20000001818 */
[----:B------:R-:W-:Y:S07]  /*9a20*/  LDSM.16.M88.4 R168, [R3+0xb800] ;  /* 0x00b8000003a8783b */ /* 0x000fee0000000200 */
[C---:B---3--:R-:W-:Y:S08]  /*9a30*/  HMMA.16816.F32 R28, R140.reuse, R144, R28 ;  /* 0x000000908c1c723c */ /* 0x048ff0000000181c */
[----:B------:R-:W-:Y:S01]  /*9a40*/  HMMA.16816.F32 R32, R140, R146, R32 ;  /* 0x000000928c20723c */ /* 0x000fe20000001820 */
[----:B------:R-:W3:Y:S05]  /*9a50*/  LDSM.16.M88.4 R140, [R118+0x8800] ;  /* 0x00880000768c783b */ /* 0x000eea0000000200 */
[----:B------:R-:W5:Y:S02]  /*9a60*/  LDSM.16.M88.4 R144, [R118+0x9000] ;  /* 0x009000007690783b */ /* 0x000f640000000200 */
[C---:B----4-:R-:W-:Y:S08]  /*9a70*/  HMMA.16816.F32 R4, R148.reuse, R160, R4 ;  /* 0x000000a09404723c */ /* 0x050ff00000001804 */
[C---:B------:R-:W-:Y:S01]  /*9a80*/  HMMA.16816.F32 R8, R148.reuse, R162, R8 ;  /* 0x000000a29408723c */ /* 0x040fe20000001808 */
[----:B------:R-:W4:Y:S07]  /*9a90*/  LDSM.16.M88.4 R160, [R118+0x9800] ;  /* 0x0098000076a0783b */ /* 0x000f2e0000000200 */
[C---:B------:R-:W-:Y:S08]  /*9aa0*/  HMMA.16816.F32 R12, R148.reuse, R172, R12 ;  /* 0x000000ac940c723c */ /* 0x040ff0000000180c */
[C---:B------:R-:W-:Y:S08]  /*9ab0*/  HMMA.16816.F32 R16, R148.reuse, R174, R16 ;  /* 0x000000ae9410723c */ /* 0x040ff00000001810 */
[C---:B-1----:R-:W-:Y:S08]  /*9ac0*/  HMMA.16816.F32 R20, R148.reuse, R136, R20 ;  /* 0x000000889414723c */ /* 0x042ff00000001814 */
[C---:B------:R-:W-:Y:S01]  /*9ad0*/  HMMA.16816.F32 R24, R148.reuse, R138, R24 ;  /* 0x0000008a9418723c */ /* 0x040fe20000001818 */
[----:B------:R-:W-:Y:S07]  /*9ae0*/  LDSM.16.M88.4 R136, [R119+0x4000] ;  /* 0x004000007788783b */ /* 0x000fee0000000200 */
[C---:B--2---:R-:W-:Y:S08]  /*9af0*/  HMMA.16816.F32 R28, R148.reuse, R152, R28 ;  /* 0x00000098941c723c */ /* 0x044ff0000000181c */
[----:B------:R-:W-:Y:S01]  /*9b00*/  HMMA.16816.F32 R32, R148, R154, R32 ;  /* 0x0000009a9420723c */ /* 0x000fe20000001820 */
[----:B------:R-:W1:Y:S05]  /*9b10*/  LDSM.16.M88.4 R148, [R2+UR5+0xa000] ;  /* 0x00a000050294783b */ /* 0x000e6a0008000200 */
[----:B------:R-:W-:Y:S02]  /*9b20*/  LDSM.16.M88.4 R152, [R2+UR5+0xb800] ;  /* 0x00b800050298783b */ /* 0x000fe40008000200 */
[C---:B------:R-:W-:Y:S08]  /*9b30*/  HMMA.16816.F32 R4, R156.reuse, R164, R4 ;  /* 0x000000a49c04723c */ /* 0x040ff00000001804 */
[C---:B------:R-:W-:Y:S01]  /*9b40*/  HMMA.16816.F32 R8, R156.reuse, R166, R8 ;  /* 0x000000a69c08723c */ /* 0x040fe20000001808 */
[----:B------:R-:W-:Y:S07]  /*9b50*/  LDSM.16.M88.4 R164, [R3+0xb000] ;  /* 0x00b0000003a4783b */ /* 0x000fee0000000200 */
[C---:B---3--:R-:W-:Y:S08]  /*9b60*/  HMMA.16816.F32 R12, R156.reuse, R140, R12 ;  /* 0x0000008c9c0c723c */ /* 0x048ff0000000180c */
[C---:B------:R-:W-:Y:S01]  /*9b70*/  HMMA.16816.F32 R16, R156.reuse, R142, R16 ;  /* 0x0000008e9c10723c */ /* 0x040fe20000001810 */
[----:B------:R-:W2:Y:S07]  /*9b80*/  LDSM.16.M88.4 R140, [R2+UR5+0xa800] ;  /* 0x00a80005028c783b */ /* 0x000eae0008000200 */
[C---:B-----5:R-:W-:Y:S08]  /*9b90*/  HMMA.16816.F32 R20, R156.reuse, R144, R20 ;  /* 0x000000909c14723c */ /* 0x060ff00000001814 */
[C---:B------:R-:W-:Y:S01]  /*9ba0*/  HMMA.16816.F32 R24, R156.reuse, R146, R24 ;  /* 0x000000929c18723c */ /* 0x040fe20000001818 */
[----:B------:R3:W5:Y:S07]  /*9bb0*/  LDSM.16.M88.4 R144, [R2+UR5+0xb000] ;  /* 0x00b000050290783b */ /* 0x00076e0008000200 */
[C---:B----4-:R-:W-:Y:S08]  /*9bc0*/  HMMA.16816.F32 R28, R156.reuse, R160, R28 ;  /* 0x000000a09c1c723c */ /* 0x050ff0000000181c */
[----:B------:R-:W-:Y:S01]  /*9bd0*/  HMMA.16816.F32 R32, R156, R162, R32 ;  /* 0x000000a29c20723c */ /* 0x000fe20000001820 */
[----:B------:R-:W-:Y:S05]  /*9be0*/  LDSM.16.M88.4 R156, [R179+0x4000] ;  /* 0x00400000b39c783b */ /* 0x000fea0000000200 */
[----:B------:R-:W4:Y:S02]  /*9bf0*/  LDSM.16.M88.4 R160, [R116+0xa000] ;  /* 0x00a0000074a0783b */ /* 0x000f240000000200 */
[C---:B-1----:R-:W-:Y:S01]  /*9c00*/  HMMA.16816.F32 R4, R136.reuse, R148, R4 ;  /* 0x000000948804723c */ /* 0x042fe20000001804 */
[----:B---3--:R-:W-:Y:S04]  /*9c10*/  IMAD.U32 R2, RZ, RZ, UR11 ;  /* 0x0000000bff027e24 */ /* 0x008fe8000f8e00ff */
[----:B------:R-:W-:Y:S03]  /*9c20*/  IMAD R2, R2, 0x40, R198 ;  /* 0x0000004002027824 */ /* 0x000fe600078e02c6 */
[C---:B------:R-:W-:Y:S01]  /*9c30*/  HMMA.16816.F32 R8, R136.reuse, R150, R8 ;  /* 0x000000968808723c */ /* 0x040fe20000001808 */
[----:B------:R-:W1:Y:S07]  /*9c40*/  LDSM.16.M88.4 R148, [R116+0xa800] ;  /* 0x00a800007494783b */ /* 0x000e6e0000000200 */
[C---:B--2---:R-:W-:Y:S08]  /*9c50*/  HMMA.16816.F32 R12, R136.reuse, R140, R12 ;  /* 0x0000008c880c723c */ /* 0x044ff0000000180c */
[C---:B------:R-:W-:Y:S01]  /*9c60*/  HMMA.16816.F32 R16, R136.reuse, R142, R16 ;  /* 0x0000008e8810723c */ /* 0x040fe20000001810 */
[----:B------:R-:W2:Y:S07]  /*9c70*/  LDSM.16.M88.4 R140, [R116+0xb000] ;  /* 0x00b00000748c783b */ /* 0x000eae0000000200 */
[C---:B-----5:R-:W-:Y:S08]  /*9c80*/  HMMA.16816.F32 R20, R136.reuse, R144, R20 ;  /* 0x000000908814723c */ /* 0x060ff00000001814 */
[C---:B------:R-:W-:Y:S01]  /*9c90*/  HMMA.16816.F32 R24, R136.reuse, R146, R24 ;  /* 0x000000928818723c */ /* 0x040fe20000001818 */
[----:B------:R3:W5:Y:S07]  /*9ca0*/  LDSM.16.M88.4 R144, [R116+0xb800] ;  /* 0x00b800007490783b */ /* 0x00076e0000000200 */
[C---:B------:R-:W-:Y:S08]  /*9cb0*/  HMMA.16816.F32 R28, R136.reuse, R152, R28 ;  /* 0x00000098881c723c */ /* 0x040ff0000000181c */
[----:B------:R-:W-:Y:S01]  /*9cc0*/  HMMA.16816.F32 R32, R136, R154, R32 ;  /* 0x0000009a8820723c */ /* 0x000fe20000001820 */
[----:B------:R-:W-:Y:S05]  /*9cd0*/  LDSM.16.M88.4 R136, [R178+0x4000] ;  /* 0x00400000b288783b */ /* 0x000fea0000000200 */
[----:B------:R-:W5:Y:S02]  /*9ce0*/  LDSM.16.M88.4 R152, [R3+0xa000] ;  /* 0x00a000000398783b */ /* 0x000f640000000200 */
[C---:B----4-:R-:W-:Y:S05]  /*9cf0*/  HMMA.16816.F32 R4, R156.reuse, R160, R4 ;  /* 0x000000a09c04723c */ /* 0x050fea0000001804 */
[C-C-:B---3--:R-:W-:Y:S03]  /*9d00*/  IMAD.IADD R116, R194.reuse, 0x1, -R2.reuse ;  /* 0x00000001c2747824 */ /* 0x148fe600078e0a02 */
[C---:B------:R-:W-:Y:S01]  /*9d10*/  HMMA.16816.F32 R8, R156.reuse, R162, R8 ;  /* 0x000000a29c08723c */ /* 0x040fe20000001808 */
[----:B------:R3:W4:Y:S07]  /*9d20*/  LDSM.16.M88.4 R160, [R3+0xa800] ;  /* 0x00a8000003a0783b */ /* 0x00072e0000000200 */
[C---:B-1----:R-:W-:Y:S08]  /*9d30*/  HMMA.16816.F32 R12, R156.reuse, R148, R12 ;  /* 0x000000949c0c723c */ /* 0x042ff0000000180c */
[C---:B------:R-:W-:Y:S01]  /*9d40*/  HMMA.16816.F32 R16, R156.reuse, R150, R16 ;  /* 0x000000969c10723c */ /* 0x040fe20000001810 */
[----:B------:R-:W-:Y:S02]  /*9d50*/  LDSM.16.M88.4 R148, [R118+0xa000] ;  /* 0x00a000007694783b */ /* 0x000fe40000000200 */
[----:B---3--:R-:W-:Y:S05]  /*9d60*/  LOP3.LUT R3, RZ, R2, RZ, 0x33, !PT ;  /* 0x00000002ff037212 */ /* 0x008fea00078e33ff */
[C---:B--2---:R-:W-:Y:S03]  /*9d70*/  HMMA.16816.F32 R20, R156.reuse, R140, R20 ;  /* 0x0000008c9c14723c */ /* 0x044fe60000001814 */
[----:B------:R-:W-:Y:S05]  /*9d80*/  IMAD.IADD R3, R194, 0x1, R3 ;  /* 0x00000001c2037824 */ /* 0x000fea00078e0203 */
[C---:B------:R-:W-:Y:S01]  /*9d90*/  HMMA.16816.F32 R24, R156.reuse, R142, R24 ;  /* 0x0000008e9c18723c */ /* 0x040fe20000001818 */
[----:B------:R-:W1:Y:S02]  /*9da0*/  LDSM.16.M88.4 R140, [R180+0x4000] ;  /* 0x00400000b48c783b */ /* 0x000e640000000200 */
[----:B------:R-:W-:Y:S05]  /*9db0*/  VIADD R119, R3, 0x8 ;  /* 0x0000000803777836 */ /* 0x000fea0000000000 */
[C---:B-----5:R-:W-:Y:S08]  /*9dc0*/  HMMA.16816.F32 R28, R156.reuse, R144, R28 ;  /* 0x000000909c1c723c */ /* 0x060ff0000000181c */
[----:B------:R-:W-:Y:S01]  /*9dd0*/  HMMA.16816.F32 R32, R156, R146, R32 ;  /* 0x000000929c20723c */ /* 0x000fe20000001820 */
[----:B------:R-:W2:Y:S07]  /*9de0*/  LDSM.16.M88.4 R144, [R118+0xa800] ;  /* 0x00a800007690783b */ /* 0x000eae0000000200 */
[C---:B------:R-:W-:Y:S08]  /*9df0*/  HMMA.16816.F32 R4, R136.reuse, R152, R4 ;  /* 0x000000988804723c */ /* 0x040ff00000001804 */
[C---:B------:R-:W-:Y:S08]  /*9e00*/  HMMA.16816.F32 R8, R136.reuse, R154, R8 ;  /* 0x0000009a8808723c */ /* 0x040ff00000001808 */
[C---:B----4-:R-:W-:Y:S08]  /*9e10*/  HMMA.16816.F32 R12, R136.reuse, R160, R12 ;  /* 0x000000a0880c723c */ /* 0x050ff0000000180c */
[C---:B------:R-:W-:Y:S08]  /*9e20*/  HMMA.16816.F32 R16, R136.reuse, R162, R16 ;  /* 0x000000a28810723c */ /* 0x040ff00000001810 */
[C---:B------:R-:W-:Y:S08]  /*9e30*/  HMMA.16816.F32 R20, R136.reuse, R164, R20 ;  /* 0x000000a48814723c */ /* 0x040ff00000001814 */
[C---:B------:R-:W-:Y:S08]  /*9e40*/  HMMA.16816.F32 R24, R136.reuse, R166, R24 ;  /* 0x000000a68818723c */ /* 0x040ff00000001818 */
[C---:B------:R-:W-:Y:S08]  /*9e50*/  HMMA.16816.F32 R28, R136.reuse, R168, R28 ;  /* 0x000000a8881c723c */ /* 0x040ff0000000181c */
[----:B------:R-:W-:Y:S01]  /*9e60*/  HMMA.16816.F32 R32, R136, R170, R32 ;  /* 0x000000aa8820723c */ /* 0x000fe20000001820 */
[----:B------:R-:W3:Y:S07]  /*9e70*/  LDSM.16.M88.4 R136, [R118+0xb000] ;  /* 0x00b000007688783b */ /* 0x000eee0000000200 */
[C---:B-1----:R-:W-:Y:S05]  /*9e80*/  HMMA.16816.F32 R4, R140.reuse, R148, R4 ;  /* 0x000000948c04723c */ /* 0x042fea0000001804 */
[----:B------:R-:W-:Y:S01]  /*9e90*/  IABS R148, R3 ;  /* 0x0000000300947213 */ /* 0x000fe20000000000 */
[----:B------:R-:W-:Y:S01]  /*9ea0*/  IMAD.IADD R149, R195, 0x1, -R2 ;  /* 0x00000001c3957824 */ /* 0x000fe200078e0a02 */
[----:B------:R-:W-:Y:S01]  /*9eb0*/  IABS R3, R119 ;  /* 0x0000007700037213 */ /* 0x000fe20000000000 */
[C---:B------:R-:W-:Y:S03]  /*9ec0*/  HMMA.16816.F32 R8, R140.reuse, R150, R8 ;  /* 0x000000968c08723c */ /* 0x040fe60000001808 */
[----:B------:R-:W-:Y:S02]  /*9ed0*/  IABS R119, R149 ;  /* 0x0000009500777213 */ /* 0x000fe40000000000 */
[----:B------:R-:W-:Y:S02]  /*9ee0*/  I2FP.F32.S32 R150, R148 ;  /* 0x0000009400967245 */ /* 0x000fe40000201400 */
[----:B------:R-:W-:Y:S01]  /*9ef0*/  I2FP.F32.S32 R119, R119 ;  /* 0x0000007700777245 */ /* 0x000fe20000201400 */
[C---:B--2---:R-:W-:Y:S03]  /*9f00*/  HMMA.16816.F32 R12, R140.reuse, R144, R12 ;  /* 0x000000908c0c723c */ /* 0x044fe6000000180c */
[----:B------:R-:W-:Y:S01]  /*9f10*/  I2FP.F32.S32 R148, R3 ;  /* 0x0000000300947245 */ /* 0x000fe20000201400 */
[----:B------:R-:W-:Y:S01]  /*9f20*/  FFMA.FTZ R6, R119, -UR6, R6 ;  /* 0x8000000677067c23 */ /* 0x000fe20008010006 */
[----:B------:R-:W-:Y:S01]  /*9f30*/  IABS R149, R116 ;  /* 0x0000007400957213 */ /* 0x000fe20000000000 */
[----:B------:R-:W-:Y:S01]  /*9f40*/  VIADD R119, R116, 0xfffffff8 ;  /* 0xfffffff874777836 */ /* 0x000fe20000000000 */
[--C-:B------:R-:W-:Y:S01]  /*9f50*/  IADD3 R116, PT, PT, R194, -0x9, -R2.reuse ;  /* 0xfffffff7c2747810 */ /* 0x100fe20007ffe802 */
[C---:B------:R-:W-:Y:S03]  /*9f60*/  HMMA.16816.F32 R16, R140.reuse, R146, R16 ;  /* 0x000000928c10723c */ /* 0x040fe60000001810 */
[--C-:B------:R-:W-:Y:S01]  /*9f70*/  IADD3 R144, PT, PT, R195, -0x9, -R2.reuse ;  /* 0xfffffff7c3907810 */ /* 0x100fe20007ffe802 */
[----:B------:R-:W-:Y:S01]  /*9f80*/  FFMA.FTZ R7, R148, -UR6, R7 ;  /* 0x8000000694077c23 */ /* 0x000fe20008010007 */
[----:B------:R-:W-:Y:S01]  /*9f90*/  IADD3 R148, PT, PT, R194, -0x10, -R2 ;  /* 0xfffffff0c2947810 */ /* 0x000fe20007ffe802 */
[----:B------:R-:W-:Y:S01]  /*9fa0*/  FFMA.FTZ R5, R150, -UR6, R5 ;  /* 0x8000000696057c23 */ /* 0x000fe20008010005 */
[----:B------:R-:W-:Y:S02]  /*9fb0*/  IABS R145, R119 ;  /* 0x0000007700917213 */ /* 0x000fe40000000000 */
[----:B------:R-:W-:Y:S01]  /*9fc0*/  IABS R116, R116 ;  /* 0x0000007400747213 */ /* 0x000fe20000000000 */
[C---:B---3--:R-:W-:Y:S03]  /*9fd0*/  HMMA.16816.F32 R20, R140.reuse, R136, R20 ;  /* 0x000000888c14723c */ /* 0x048fe60000001814 */
[----:B------:R-:W-:Y:S02]  /*9fe0*/  IABS R119, R144 ;  /* 0x0000009000777213 */ /* 0x000fe40000000000 */
[----:B------:R-:W-:Y:S02]  /*9ff0*/  IABS R144, R148 ;  /* 0x0000009400907213 */ /* 0x000fe40000000000 */
[----:B------:R-:W-:Y:S01]  /*a000*/  I2FP.F32.S32 R148, R145 ;  /* 0x0000009100947245 */ /* 0x000fe20000201400 */
[C---:B------:R-:W-:Y:S03]  /*a010*/  HMMA.16816.F32 R24, R140.reuse, R138, R24 ;  /* 0x0000008a8c18723c */ /* 0x040fe60000001818 */
[----:B------:R-:W-:Y:S01]  /*a020*/  I2FP.F32.S32 R145, R116 ;  /* 0x0000007400917245 */ /* 0x000fe20000201400 */
[----:B------:R-:W-:Y:S01]  /*a030*/  FFMA.FTZ R8, R148, -UR6, R8 ;  /* 0x8000000694087c23 */ /* 0x000fe20008010008 */
[----:B------:R-:W-:Y:S02]  /*a040*/  I2FP.F32.S32 R3, R149 ;  /* 0x0000009500037245 */ /* 0x000fe40000201400 */
[----:B------:R-:W-:Y:S01]  /*a050*/  I2FP.F32.S32 R116, R119 ;  /* 0x0000007700747245 */ /* 0x000fe20000201400 */
[----:B------:R-:W-:Y:S01]  /*a060*/  FFMA.FTZ R9, R145, -UR6, R9 ;  /* 0x8000000691097c23 */ /* 0x000fe20008010009 */
[----:B------:R-:W-:Y:S01]  /*a070*/  I2FP.F32.S32 R119, R144 ;  /* 0x0000009000777245 */ /* 0x000fe20000201400 */
[C---:B------:R-:W-:Y:S01]  /*a080*/  FFMA.FTZ R4, R3.reuse, -UR6, R4 ;  /* 0x8000000603047c23 */ /* 0x040fe20008010004 */
[C---:B------:R-:W-:Y:S01]  /*a090*/  IADD3 R144, PT, PT, R194.reuse, -0x18, -R2 ;  /* 0xffffffe8c2907810 */ /* 0x040fe20007ffe802 */
[----:B------:R-:W-:Y:S01]  /*a0a0*/  FFMA.FTZ R10, R3, -UR6, R10 ;  /* 0x80000006030a7c23 */ /* 0x000fe2000801000a */
[----:B------:R-:W-:Y:S01]  /*a0b0*/  IADD3 R3, PT, PT, R194, -0x11, -R2 ;  /* 0xffffffefc2037810 */ /* 0x000fe20007ffe802 */
[----:B------:R-:W-:Y:S01]  /*a0c0*/  FFMA.FTZ R12, R119, -UR6, R12 ;  /* 0x80000006770c7c23 */ /* 0x000fe2000801000c */
[C-C-:B------:R-:W-:Y:S01]  /*a0d0*/  IADD3 R119, PT, PT, R195.reuse, -0x10, -R2.reuse ;  /* 0xfffffff0c3777810 */ /* 0x140fe20007ffe802 */
[----:B------:R-:W-:Y:S01]  /*a0e0*/  FFMA.FTZ R11, R116, -UR6, R11 ;  /* 0x80000006740b7c23 */ /* 0x000fe2000801000b */
[----:B------:R-:W-:Y:S02]  /*a0f0*/  IABS R116, R3 ;  /* 0x0000000300747213 */ /* 0x000fe40000000000 */
[----:B------:R-:W-:Y:S02]  /*a100*/  IABS R3, R119 ;  /* 0x0000007700037213 */ /* 0x000fe40000000000 */
[----:B------:R-:W-:Y:S02]  /*a110*/  IABS R119, R144 ;  /* 0x0000009000777213 */ /* 0x000fe40000000000 */
[--C-:B------:R-:W-:Y:S01]  /*a120*/  IADD3 R136, PT, PT, R195, -0x11, -R2.reuse ;  /* 0xffffffefc3887810 */ /* 0x100fe20007ffe802 */
[----:B------:R1:W2:Y:S01]  /*a130*/  LDSM.16.M88.4 R144, [R118+0xb800] ;  /* 0x00b800007690783b */ /* 0x0002a20000000200 */
[----:B------:R-:W-:Y:S01]  /*a140*/  IADD3 R137, PT, PT, R194, -0x19, -R2 ;  /* 0xffffffe7c2897810 */ /* 0x000fe20007ffe802 */
[----:B------:R-:W-:Y:S04]  /*a150*/  DEPBAR.LE SB0, 0x0 ;  /* 0x000080000000791a */ /* 0x000fe80000000000 */
[----:B------:R-:W-:Y:S01]  /*a160*/  IABS R148, R136 ;  /* 0x0000008800947213 */ /* 0x000fe20000000000 */
[----:B------:R-:W-:Y:S01]  /*a170*/  BAR.SYNC.DEFER_BLOCKING 0x0 ;  /* 0x0000000000007b1d */ /* 0x000fe20000010000 */
[----:B------:R-:W-:Y:S02]  /*a180*/  IABS R136, R137 ;  /* 0x0000008900887213 */ /* 0x000fe40000000000 */
[----:B------:R-:W-:Y:S02]  /*a190*/  I2FP.F32.S32 R137, R116 ;  /* 0x0000007400897245 */ /* 0x000fe40000201400 */
[----:B------:R-:W-:Y:S02]  /*a1a0*/  I2FP.F32.S32 R116, R3 ;  /* 0x0000000300747245 */ /* 0x000fe40000201400 */
[----:B------:R-:W-:Y:S01]  /*a1b0*/  I2FP.F32.S32 R3, R136 ;  /* 0x0000008800037245 */ /* 0x000fe20000201400 */
[----:B------:R-:W-:Y:S01]  /*a1c0*/  FFMA.FTZ R13, R137, -UR6, R13 ;  /* 0x80000006890d7c23 */ /* 0x000fe2000801000d */
[----:B------:R-:W-:Y:S01]  /*a1d0*/  I2FP.F32.S32 R119, R119 ;  /* 0x0000007700777245 */ /* 0x000fe20000201400 */
[----:B------:R-:W-:Y:S01]  /*a1e0*/  FFMA.FTZ R14, R116, -UR6, R14 ;  /* 0x80000006740e7c23 */ /* 0x000fe2000801000e */
[--C-:B------:R-:W-:Y:S01]  /*a1f0*/  IADD3 R116, PT, PT, R195, -0x18, -R2.reuse ;  /* 0xffffffe8c3747810 */ /* 0x100fe20007ffe802 */
[----:B------:R-:W-:Y:S01]  /*a200*/  FFMA.FTZ R17, R3, -UR6, R17 ;  /* 0x8000000603117c23 */ /* 0x000fe20008010011 */
[----:B------:R-:W-:Y:S01]  /*a210*/  IADD3 R3, PT, PT, R195, -0x19, -R2 ;  /* 0xffffffe7c3037810 */ /* 0x000fe20007ffe802 */
[----:B------:R-:W-:Y:S01]  /*a220*/  FFMA.FTZ R16, R119, -UR6, R16 ;  /* 0x8000000677107c23 */ /* 0x000fe20008010010 */
[----:B------:R-:W-:Y:S01]  /*a230*/  IADD3 R137, PT, PT, R195, -0x20, -R2 ;  /* 0xffffffe0c3897810 */ /* 0x000fe20007ffe802 */
[----:B-1----:R-:W-:Y:S01]  /*a240*/  IMAD.MOV.U32 R118, RZ, RZ, R148 ;  /* 0x000000ffff767224 */ /* 0x002fe200078e0094 */
[----:B------:R-:W-:Y:S02]  /*a250*/  IABS R136, R116 ;  /* 0x0000007400887213 */ /* 0x000fe40000000000 */
[----:B------:R-:W-:Y:S02]  /*a260*/  IABS R3, R3 ;  /* 0x0000000300037213 */ /* 0x000fe40000000000 */
[----:B------:R-:W-:Y:S02]  /*a270*/  I2FP.F32.S32 R118, R118 ;  /* 0x0000007600767245 */ /* 0x000fe40000201400 */
[--C-:B------:R-:W-:Y:S02]  /*a280*/  IADD3 R119, PT, PT, R194, -0x20, -R2.reuse ;  /* 0xffffffe0c2777810 */ /* 0x100fe40007ffe802 */
[----:B------:R-:W-:Y:S01]  /*a290*/  IABS R116, R137 ;  /* 0x0000008900747213 */ /* 0x000fe20000000000 */
[----:B------:R-:W-:Y:S01]  /*a2a0*/  FFMA.FTZ R15, R118, -UR6, R15 ;  /* 0x80000006760f7c23 */ /* 0x000fe2000801000f */
[----:B------:R-:W-:Y:S02]  /*a2b0*/  IADD3 R118, PT, PT, R194, -0x21, -R2 ;  /* 0xffffffdfc2767810 */ /* 0x000fe40007ffe802 */
[----:B------:R-:W-:Y:S02]  /*a2c0*/  I2FP.F32.S32 R3, R3 ;  /* 0x0000000300037245 */ /* 0x000fe40000201400 */
[----:B------:R-:W-:Y:S02]  /*a2d0*/  IABS R119, R119 ;  /* 0x0000007700777213 */ /* 0x000fe40000000000 */
[----:B------:R-:W-:Y:S01]  /*a2e0*/  IABS R118, R118 ;  /* 0x0000007600767213 */ /* 0x000fe20000000000 */
[----:B------:R-:W-:Y:S01]  /*a2f0*/  FFMA.FTZ R19, R3, -UR6, R19 ;  /* 0x8000000603137c23 */ /* 0x000fe20008010013 */
[----:B------:R-:W-:Y:S01]  /*a300*/  I2FP.F32.S32 R136, R136 ;  /* 0x0000008800887245 */ /* 0x000fe20000201400 */
[C---:B--2---:R-:W-:Y:S05]  /*a310*/  HMMA.16816.F32 R28, R140.reuse, R144, R28 ;  /* 0x000000908c1c723c */ /* 0x044fea000000181c */
[----:B------:R-:W-:Y:S01]  /*a320*/  I2FP.F32.S32 R116, R116 ;  /* 0x0000007400747245 */ /* 0x000fe20000201400 */
[----:B------:R-:W-:Y:S01]  /*a330*/  FFMA.FTZ R18, R136, -UR6, R18 ;  /* 0x8000000688127c23 */ /* 0x000fe20008010012 */
[----:B------:R-:W-:Y:S01]  /*a340*/  I2FP.F32.S32 R119, R119 ;  /* 0x0000007700777245 */ /* 0x000fe20000201400 */
[----:B------:R-:W-:Y:S03]  /*a350*/  HMMA.16816.F32 R32, R140, R146, R32 ;  /* 0x000000928c20723c */ /* 0x000fe60000001820 */
[----:B------:R-:W-:Y:S01]  /*a360*/  I2FP.F32.S32 R118, R118 ;  /* 0x0000007600767245 */ /* 0x000fe20000201400 */
[----:B------:R-:W-:Y:S01]  /*a370*/  FFMA.FTZ R22, R116, -UR6, R22 ;  /* 0x8000000674167c23 */ /* 0x000fe20008010016 */
[----:B------:R-:W-:Y:S01]  /*a380*/  IADD3 R3, PT, PT, R195, -0x21, -R2 ;  /* 0xffffffdfc3037810 */ /* 0x000fe20007ffe802 */
[----:B------:R-:W-:Y:S01]  /*a390*/  FFMA.FTZ R20, R119, -UR6, R20 ;  /* 0x8000000677147c23 */ /* 0x000fe20008010014 */
[--C-:B------:R-:W-:Y:S01]  /*a3a0*/  IADD3 R116, PT, PT, R194, -0x28, -R2.reuse ;  /* 0xffffffd8c2747810 */ /* 0x100fe20007ffe802 */
[----:B------:R-:W-:Y:S01]  /*a3b0*/  FFMA.FTZ R21, R118, -UR6, R21 ;  /* 0x8000000676157c23 */ /* 0x000fe20008010015 */
[C-C-:B------:R-:W-:Y:S02]  /*a3c0*/  IADD3 R136, PT, PT, R195.reuse, -0x28, -R2.reuse ;  /* 0xffffffd8c3887810 */ /* 0x140fe40007ffe802 */
[--C-:B------:R-:W-:Y:S02]  /*a3d0*/  IADD3 R138, PT, PT, R195, -0x29, -R2.reuse ;  /* 0xffffffd7c38a7810 */ /* 0x100fe40007ffe802 */
[----:B------:R-:W-:Y:S02]  /*a3e0*/  IABS R137, R3 ;  /* 0x0000000300897213 */ /* 0x000fe40000000000 */
[----:B------:R-:W-:Y:S02]  /*a3f0*/  IADD3 R118, PT, PT, R194, -0x29, -R2 ;  /* 0xffffffd7c2767810 */ /* 0x000fe40007ffe802 */
[----:B------:R-:W-:Y:S02]  /*a400*/  IABS R119, R116 ;  /* 0x0000007400777213 */ /* 0x000fe40000000000 */
[----:B------:R-:W-:Y:S02]  /*a410*/  IABS R3, R136 ;  /* 0x0000008800037213 */ /* 0x000fe40000000000 */
[----:B------:R-:W-:Y:S02]  /*a420*/  IABS R116, R138 ;  /* 0x0000008a00747213 */ /* 0x000fe40000000000 */
[----:B------:R-:W-:Y:S02]  /*a430*/  IABS R118, R118 ;  /* 0x0000007600767213 */ /* 0x000fe40000000000 */
[----:B------:R-:W-:Y:S02]  /*a440*/  I2FP.F32.S32 R3, R3 ;  /* 0x0000000300037245 */ /* 0x000fe40000201400 */
[----:B------:R-:W-:Y:S02]  /*a450*/  I2FP.F32.S32 R116, R116 ;  /* 0x0000007400747245 */ /* 0x000fe40000201400 */
[----:B------:R-:W-:Y:S01]  /*a460*/  I2FP.F32.S32 R137, R137 ;  /* 0x0000008900897245 */ /* 0x000fe20000201400 */
[----:B------:R-:W-:Y:S01]  /*a470*/  FFMA.FTZ R26, R3, -UR6, R26 ;  /* 0x80000006031a7c23 */ /* 0x000fe2000801001a */
[----:B------:R-:W-:Y:S01]  /*a480*/  I2FP.F32.S32 R119, R119 ;  /* 0x0000007700777245 */ /* 0x000fe20000201400 */
[----:B------:R-:W-:Y:S01]  /*a490*/  FFMA.FTZ R27, R116, -UR6, R27 ;  /* 0x80000006741b7c23 */ /* 0x000fe2000801001b */
[----:B------:R-:W-:Y:S01]  /*a4a0*/  I2FP.F32.S32 R118, R118 ;  /* 0x0000007600767245 */ /* 0x000fe20000201400 */
[----:B------:R-:W-:Y:S01]  /*a4b0*/  FFMA.FTZ R23, R137, -UR6, R23 ;  /* 0x8000000689177c23 */ /* 0x000fe20008010017 */
[C---:B------:R-:W-:Y:S01]  /*a4c0*/  IADD3 R3, PT, PT, R194.reuse, -0x31, -R2 ;  /* 0xffffffcfc2037810 */ /* 0x040fe20007ffe802 */
[----:B------:R-:W-:Y:S01]  /*a4d0*/  FFMA.FTZ R24, R119, -UR6, R24 ;  /* 0x8000000677187c23 */ /* 0x000fe20008010018 */
[--C-:B------:R-:W-:Y:S01]  /*a4e0*/  IADD3 R138, PT, PT, R194, -0x38, -R2.reuse ;  /* 0xffffffc8c28a7810 */ /* 0x100fe20007ffe802 */
[----:B------:R-:W-:Y:S01]  /*a4f0*/  FFMA.FTZ R25, R118, -UR6, R25 ;  /* 0x8000000676197c23 */ /* 0x000fe20008010019 */
[--C-:B------:R-:W-:Y:S02]  /*a500*/  IADD3 R116, PT, PT, R194, -0x30, -R2.reuse ;  /* 0xffffffd0c2747810 */ /* 0x100fe40007ffe802 */
[C-C-:B------:R-:W-:Y:S02]  /*a510*/  IADD3 R119, PT, PT, R195.reuse, -0x30, -R2.reuse ;  /* 0xffffffd0c3777810 */ /* 0x140fe40007ffe802 */
[----:B------:R-:W-:Y:S02]  /*a520*/  IADD3 R137, PT, PT, R195, -0x31, -R2 ;  /* 0xffffffcfc3897810 */ /* 0x000fe40007ffe802 */
[----:B------:R-:W-:Y:S02]  /*a530*/  IABS R118, R3 ;  /* 0x0000000300767213 */ /* 0x000fe40000000000 */
[----:B------:R-:W-:Y:S02]  /*a540*/  IABS R138, R138 ;  /* 0x0000008a008a7213 */ /* 0x000fe40000000000 */
[----:B------:R-:W-:Y:S02]  /*a550*/  IABS R136, R116 ;  /* 0x0000007400887213 */ /* 0x000fe40000000000 */
[----:B------:R-:W-:Y:S02]  /*a560*/  IABS R3, R119 ;  /* 0x0000007700037213 */ /* 0x000fe40000000000 */
[----:B------:R-:W-:Y:S02]  /*a570*/  IABS R116, R137 ;  /* 0x0000008900747213 */ /* 0x000fe40000000000 */
[----:B------:R-:W-:Y:S01]  /*a580*/  I2FP.F32.S32 R119, R118 ;  /* 0x0000007600777245 */ /* 0x000fe20000201400 */
[----:B------:R-:W-:Y:S01]  /*a590*/  IMAD.MOV.U32 R118, RZ, RZ, R138 ;  /* 0x000000ffff767224 */ /* 0x000fe200078e008a */
[----:B------:R-:W-:Y:S02]  /*a5a0*/  I2FP.F32.S32 R3, R3 ;  /* 0x0000000300037245 */ /* 0x000fe40000201400 */
[----:B------:R-:W-:Y:S01]  /*a5b0*/  I2FP.F32.S32 R116, R116 ;  /* 0x0000007400747245 */ /* 0x000fe20000201400 */
[----:B------:R-:W-:Y:S01]  /*a5c0*/  FFMA.FTZ R29, R119, -UR6, R29 ;  /* 0x80000006771d7c23 */ /* 0x000fe2000801001d */
[----:B------:R-:W-:Y:S01]  /*a5d0*/  I2FP.F32.S32 R118, R118 ;  /* 0x0000007600767245 */ /* 0x000fe20000201400 */
[----:B------:R-:W-:Y:S01]  /*a5e0*/  FFMA.FTZ R30, R3, -UR6, R30 ;  /* 0x80000006031e7c23 */ /* 0x000fe2000801001e */
[C-C-:B------:R-:W-:Y:S01]  /*a5f0*/  IADD3 R3, PT, PT, R195.reuse, -0x38, -R2.reuse ;  /* 0xffffffc8c3037810 */ /* 0x140fe20007ffe802 */
[----:B------:R-:W-:Y:S01]  /*a600*/  FFMA.FTZ R31, R116, -UR6, R31 ;  /* 0x80000006741f7c23 */ /* 0x000fe2000801001f */
[----:B------:R-:W-:Y:S01]  /*a610*/  IADD3 R116, PT, PT, R194, -0x39, -R2 ;  /* 0xffffffc7c2747810 */ /* 0x000fe20007ffe802 */
[----:B------:R-:W-:Y:S01]  /*a620*/  FFMA.FTZ R32, R118, -UR6, R32 ;  /* 0x8000000676207c23 */ /* 0x000fe20008010020 */
[----:B------:R-:W-:Y:S02]  /*a630*/  IADD3 R2, PT, PT, R195, -0x39, -R2 ;  /* 0xffffffc7c3027810 */ /* 0x000fe40007ffe802 */
[----:B------:R-:W-:Y:S02]  /*a640*/  FMNMX3.FTZ R142, R0, R4, R5, !PT ;  /* 0x00000004008e7276 */ /* 0x000fe40007810005 */
[----:B------:R-:W-:Y:S02]  /*a650*/  IABS R118, R116 ;  /* 0x0000007400767213 */ /* 0x000fe40000000000 */
[----:B------:R-:W-:Y:S02]  /*a660*/  IABS R116, R2 ;  /* 0x0000000200747213 */ /* 0x000fe40000000000 */
[----:B------:R-:W-:Y:S02]  /*a670*/  FMNMX3.FTZ R2, R117, R6, R7, !PT ;  /* 0x0000000675027276 */ /* 0x000fe40007810007 */
[----:B------:R-:W-:Y:S02]  /*a680*/  FMNMX3.FTZ R142, R142, R8, R9, !PT ;  /* 0x000000088e8e7276 */ /* 0x000fe40007810009 */
[----:B------:R-:W-:Y:S02]  /*a690*/  FMNMX3.FTZ R2, R2, R10, R11, !PT ;  /* 0x0000000a02027276 */ /* 0x000fe4000781000b */
[----:B------:R-:W-:Y:S02]  /*a6a0*/  FMNMX3.FTZ R142, R142, R12, R13, !PT ;  /* 0x0000000c8e8e7276 */ /* 0x000fe4000781000d */
[----:B------:R-:W-:Y:S02]  /*a6b0*/  FMNMX3.FTZ R2, R2, R14, R15, !PT ;  /* 0x0000000e02027276 */ /* 0x000fe4000781000f */
[----:B------:R-:W-:Y:S02]  /*a6c0*/  FMNMX3.FTZ R142, R142, R16, R17, !PT ;  /* 0x000000108e8e7276 */ /* 0x000fe40007810011 */
[----:B------:R-:W-:Y:S02]  /*a6d0*/  I2FP.F32.S32 R136, R136 ;  /* 0x0000008800887245 */ /* 0x000fe40000201400 */
[----:B------:R-:W-:Y:S02]  /*a6e0*/  FMNMX3.FTZ R2, R2, R18, R19, !PT ;  /* 0x0000001202027276 */ /* 0x000fe40007810013 */
[----:B------:R-:W-:Y:S01]  /*a6f0*/  FMNMX3.FTZ R142, R142, R20, R21, !PT ;  /* 0x000000148e8e7276 */ /* 0x000fe20007810015 */
[----:B------:R-:W-:Y:S01]  /*a700*/  FFMA.FTZ R28, R136, -UR6, R28 ;  /* 0x80000006881c7c23 */ /* 0x000fe2000801001c */
[----:B------:R-:W-:Y:S02]  /*a710*/  I2FP.F32.S32 R118, R118 ;  /* 0x0000007600767245 */ /* 0x000fe40000201400 */
[----:B------:R-:W-:Y:S02]  /*a720*/  IABS R3, R3 ;  /* 0x0000000300037213 */ /* 0x000fe40000000000 */
[----:B------:R-:W-:Y:S01]  /*a730*/  FMNMX3.FTZ R2, R2, R22, R23, !PT ;  /* 0x0000001602027276 */ /* 0x000fe20007810017 */
[----:B------:R-:W-:Y:S01]  /*a740*/  FFMA.FTZ R33, R118, -UR6, R33 ;  /* 0x8000000676217c23 */ /* 0x000fe20008010021 */
[----:B------:R-:W-:Y:S02]  /*a750*/  FMNMX3.FTZ R142, R142, R24, R25, !PT ;  /* 0x000000188e8e7276 */ /* 0x000fe40007810019 */
[----:B------:R-:W-:Y:S02]  /*a760*/  I2FP.F32.S32 R3, R3 ;  /* 0x0000000300037245 */ /* 0x000fe40000201400 */
[----:B------:R-:W-:Y:S02]  /*a770*/  I2FP.F32.S32 R116, R116 ;  /* 0x0000007400747245 */ /* 0x000fe40000201400 */
[----:B------:R-:W-:Y:S01]  /*a780*/  FMNMX3.FTZ R2, R2, R26, R27, !PT ;  /* 0x0000001a02027276 */ /* 0x000fe2000781001b */
[----:B------:R-:W-:Y:S01]  /*a790*/  FFMA.FTZ R34, R3, -UR6, R34 ;  /* 0x8000000603227c23 */ /* 0x000fe20008010022 */
[----:B------:R-:W-:Y:S01]  /*a7a0*/  FMNMX3.FTZ R142, R142, R28, R29, !PT ;  /* 0x0000001c8e8e7276 */ /* 0x000fe2000781001d */
[----:B------:R-:W-:Y:S01]  /*a7b0*/  FFMA.FTZ R35, R116, -UR6, R35 ;  /* 0x8000000674237c23 */ /* 0x000fe20008010023 */
[----:B------:R-:W-:Y:S02]  /*a7c0*/  FMNMX3.FTZ R144, R2, R30, R31, !PT ;  /* 0x0000001e02907276 */ /* 0x000fe4000781001f */
[----:B------:R-:W-:Y:S01]  /*a7d0*/  FMNMX3.FTZ R142, R142, R32, R33, !PT ;  /* 0x000000208e8e7276 */ /* 0x000fe20007810021 */
[----:B------:R-:W-:Y:S06]  /*a7e0*/  BRA.U.ANY UP0, `(.L_x_1227) ;  /* 0xffffffe100307547 */ /* 0x000fec000b93ffff */
.L_x_1226:
[----:B------:R-:W2:Y:S01]  /*a7f0*/  LDL.64 R202, [R1+0x58] ;  /* 0x0000580001ca7983 */ /* 0x000ea20000100a00 */
[----:B-1----:R-:W-:Y:S01]  /*a800*/  FMNMX3.FTZ R2, R144, R34, R35, !PT ;  /* 0x0000002290027276 */ /* 0x002fe20007810023 */
[----:B------:R-:W-:Y:S01]  /*a810*/  USHF.L.U32 UR9, UR11, 0x1, URZ ;  /* 0x000000010b097899 */ /* 0x000fe200080006ff */
[----:B------:R-:W-:Y:S01]  /*a820*/  SHF.R.U32.HI R198, RZ, 0x5, R186 ;  /* 0x00000005ffc67819 */ /* 0x000fe200000116ba */
[C---:B------:R-:W-:Y:S01]  /*a830*/  VIADD R151, R196.reuse, 0x3c6ef372 ;  /* 0x3c6ef372c4977836 */ /* 0x040fe20000000000 */
[----:B------:R-:W-:Y:S01]  /*a840*/  UISETP.GT.AND UP0, UPT, UR11, URZ, UPT ;  /* 0x000000ff0b00728c */ /* 0x000fe2000bf04270 */
[----:B------:R-:W3:Y:S01]  /*a850*/  LDL.64 R174, [R1+0x60] ;  /* 0x0000600001ae7983 */ /* 0x000ee20000100a00 */
[C---:B------:R-:W-:Y:S02]  /*a860*/  VIADD R150, R196.reuse, 0x9e3779b9 ;  /* 0x9e3779b9c4967836 */ /* 0x040fe40000000000 */
[C---:B------:R-:W-:Y:S02]  /*a870*/  VIADD R161, R197.reuse, 0x76cf5d0a ;  /* 0x76cf5d0ac5a17836 */ /* 0x040fe40000000000 */
[C---:B------:R-:W-:Y:S01]  /*a880*/  VIADD R160, R197.reuse, 0x32370b8f ;  /* 0x32370b8fc5a07836 */ /* 0x040fe20000000000 */
[----:B------:R-:W4:Y:S01]  /*a890*/  LDL R173, [R1+0x54] ;  /* 0x0000540001ad7983 */ /* 0x000f220000100800 */
[C---:B------:R-:W-:Y:S02]  /*a8a0*/  VIADD R165, R196.reuse, 0xdaa66d2b ;  /* 0xdaa66d2bc4a57836 */ /* 0x040fe40000000000 */
[C---:B------:R-:W-:Y:S01]  /*a8b0*/  VIADD R170, R196.reuse, 0x78dde6e4 ;  /* 0x78dde6e4c4aa7836 */ /* 0x040fe20000000000 */
[----:B------:R-:W1:Y:S01]  /*a8c0*/  SHFL.BFLY PT, R116, R142, 0x2, 0x1f ;  /* 0x0c401f008e747f89 */ /* 0x000e6200000e0000 */
[----:B------:R-:W-:Y:S02]  /*a8d0*/  VIADD R171, R197, 0xa9066899 ;  /* 0xa9066899c5ab7836 */ /* 0x000fe40000000000 */
[----:B------:R-:W-:Y:S01]  /*a8e0*/  VIADD R164, R196, 0x1715609d ;  /* 0x1715609dc4a47836 */ /* 0x000fe20000000000 */
[----:B------:R-:W5:Y:S04]  /*a8f0*/  S2R R119, SR_CTAID.X ;  /* 0x0000000000777919 */ /* 0x000f680000002500 */
[----:B------:R-:W5:Y:S08]  /*a900*/  SHFL.BFLY PT, R118, R2, 0x2, 0x1f ;  /* 0x0c401f0002767f89 */ /* 0x000f7000000e0000 */
[----:B------:R-:W4:Y:S04]  /*a910*/  LDL R152, [R1+0x6c] ;  /* 0x00006c0001987983 */ /* 0x000f280000100800 */
[----:B------:R-:W-:Y:S08]  /*a920*/  LDSM.16.MT88.4 R144, [R177+0xc000] ;  /* 0x00c00000b190783b */ /* 0x000ff00000004200 */
[----:B------:R2:W4:Y:S01]  /*a930*/  LDL.S16 R208, [R1+0x3c] ;  /* 0x00003c0001d07983 */ /* 0x0005220000100600 */
[----:B-1----:R-:W-:Y:S05]  /*a940*/  FMNMX.FTZ R116, R142, R116, !PT ;  /* 0x000000748e747209 */ /* 0x002fea0007810000 */
[----:B------:R-:W1:Y:S01]  /*a950*/  SHFL.BFLY PT, R136, R116, 0x1, 0x1f ;  /* 0x0c201f0074887f89 */ /* 0x000e6200000e0000 */
[----:B-----5:R-:W-:Y:S01]  /*a960*/  FMNMX.FTZ R137, R2, R118, !PT ;  /* 0x0000007602897209 */ /* 0x020fe20007810000 */
[----:B------:R-:W-:Y:S06]  /*a970*/  IMAD R198, R119, 0x4, R198 ;  /* 0x0000000477c67824 */ /* 0x000fec00078e02c6 */
[----:B------:R-:W5:Y:S01]  /*a980*/  SHFL.BFLY PT, R119, R137, 0x1, 0x1f ;  /* 0x0c201f0089777f89 */ /* 0x000f6200000e0000 */
[----:B------:R-:W-:Y:S01]  /*a990*/  IMAD.WIDE.U32 R198, R198, -0x326172a9, RZ ;  /* 0xcd9e8d57c6c67825 */ /* 0x000fe200078e00ff */
        /* <DEDUP_REMOVED lines=18> */
[----:B------:R-:W-:Y:S08]  /*aac0*/  FFMA.FTZ R25, R25, UR4, -R162 ;  /* 0x0000000419197c23 */ /* 0x000ff000080108a2 */
[----:B------:R-:W5:Y:S10]  /*aad0*/  MUFU.EX2 R232, R9 ;  /* 0x0000000900e87308 */ /* 0x000f740000000800 */
[----:B------:R-:W-:Y:S01]  /*aae0*/  MUFU.EX2 R211, R12 ;  /* 0x0000000c00d37308 */ /* 0x000fe20000000800 */
[----:B-1----:R-:W-:Y:S09]  /*aaf0*/  F2FP.F16.F32.PACK_AB R153, R227, R210 ;  /* 0x000000d2e399723e */ /* 0x002ff200000000ff */
[----:B------:R-:W-:Y:S10]  /*ab00*/  MUFU.EX2 R219, R13 ;  /* 0x0000000d00db7308 */ /* 0x000ff40000000800 */
[----:B------:R-:W-:Y:S01]  /*ab10*/  MUFU.EX2 R221, R16 ;  /* 0x0000001000dd7308 */ /* 0x000fe20000000800 */
[----:B-----5:R-:W-:Y:S09]  /*ab20*/  F2FP.F16.F32.PACK_AB R156, R232, R228 ;  /* 0x000000e4e89c723e */ /* 0x020ff200000000ff */
[----:B------:R-:W-:Y:S01]  /*ab30*/  MUFU.EX2 R222, R17 ;  /* 0x0000001100de7308 */ /* 0x000fe20000000800 */
[----:B------:R-:W-:Y:S09]  /*ab40*/  PRMT R157, R156, 0x7632, R157 ;  /* 0x000076329c9d7816 */ /* 0x000ff2000000009d */
[----:B------:R-:W-:Y:S10]  /*ab50*/  MUFU.EX2 R217, R21 ;  /* 0x0000001500d97308 */ /* 0x000ff40000000800 */
[----:B------:R-:W-:Y:S10]  /*ab60*/  MUFU.EX2 R214, R24 ;  /* 0x0000001800d67308 */ /* 0x000ff40000000800 */
[----:B------:R-:W-:Y:S01]  /*ab70*/  MUFU.EX2 R215, R25 ;  /* 0x0000001900d77308 */ /* 0x000fe20000000800 */
[----:B--2---:R-:W-:Y:S01]  /*ab80*/  LOP3.LUT R3, R203, UR9, R197, 0x96, !PT ;  /* 0x00000009cb037c12 */ /* 0x004fe2000f8e96c5 */
[----:B------:R-:W-:Y:S04]  /*ab90*/  UIADD3 UR9, UPT, UPT, UR9, 0x1, URZ ;  /* 0x0000000109097890 */ /* 0x000fe8000fffe0ff */
[----:B------:R-:W-:Y:S03]  /*aba0*/  IMAD.WIDE.U32 R2, R3, -0x326172a9, RZ ;  /* 0xcd9e8d5703027825 */ /* 0x000fe600078e00ff */
[----:B------:R-:W-:Y:S02]  /*abb0*/  LOP3.LUT R118, R225, R151, R2, 0x96, !PT ;  /* 0x00000097e1767212 */ /* 0x000fe400078e9602 */
[----:B------:R-:W-:Y:S03]  /*abc0*/  LOP3.LUT R3, R198, R150, R3, 0x96, !PT ;  /* 0x00000096c6037212 */ /* 0x000fe600078e9603 */
[----:B------:R-:W-:Y:S04]  /*abd0*/  IMAD.WIDE.U32 R140, R118, -0x2daee0ad, RZ ;  /* 0xd2511f53768c7825 */ /* 0x000fe800078e00ff */
[----:B------:R-:W-:Y:S03]  /*abe0*/  IMAD.WIDE.U32 R2, R3, -0x2daee0ad, RZ ;  /* 0xd2511f5303027825 */ /* 0x000fe600078e00ff */
[----:B------:R-:W-:Y:S02]  /*abf0*/  LOP3.LUT R2, R160, R2, R141, 0x96, !PT ;  /* 0x00000002a0027212 */ /* 0x000fe400078e968d */
[----:B---3--:R-:W-:Y:S03]  /*ac00*/  LOP3.LUT R3, R174, R161, R3, 0x96, !PT ;  /* 0x000000a1ae037212 */ /* 0x008fe600078e9603 */
[----:B------:R-:W-:Y:S04]  /*ac10*/  IMAD.WIDE.U32 R166, R2, -0x326172a9, RZ ;  /* 0xcd9e8d5702a67825 */ /* 0x000fe800078e00ff */
[----:B------:R-:W-:Y:S01]  /*ac20*/  IMAD.WIDE.U32 R138, R3, -0x326172a9, RZ ;  /* 0xcd9e8d57038a7825 */ /* 0x000fe200078e00ff */
[----:B------:R-:W-:Y:S04]  /*ac30*/  FMNMX.FTZ R3, R137, R119, !PT ;  /* 0x0000007789037209 */ /* 0x000fe80007810000 */
[----:B------:R-:W-:Y:S01]  /*ac40*/  LOP3.LUT R118, R224, R165, R139, 0x96, !PT ;  /* 0x000000a5e0767212 */ /* 0x000fe200078e968b */
[----:B------:R-:W-:Y:S01]  /*ac50*/  FMUL.FTZ R163, R3, UR4 ;  /* 0x0000000403a37c20 */ /* 0x000fe20008410000 */
[----:B------:R-:W-:Y:S01]  /*ac60*/  LOP3.LUT R2, R170, R138, R167, 0x96, !PT ;  /* 0x0000008aaa027212 */ /* 0x000fe200078e96a7 */
[----:B------:R-:W-:Y:S01]  /*ac70*/  VIADD R167, R197, 0xed9eba14 ;  /* 0xed9eba14c5a77836 */ /* 0x000fe20000000000 */
[----:B------:R-:W-:Y:S01]  /*ac80*/  FSETP.NEU.FTZ.AND P2, PT, R3, -INF , PT ;  /* 0xff8000000300780b */ /* 0x000fe20003f5d000 */
[----:B------:R-:W-:Y:S03]  /*ac90*/  IMAD.WIDE.U32 R118, R118, -0x2daee0ad, RZ ;  /* 0xd2511f5376767825 */ /* 0x000fe600078e00ff */
[----:B------:R-:W-:Y:S01]  /*aca0*/  FSEL R163, R163, RZ, P2 ;  /* 0x000000ffa3a37208 */ /* 0x000fe20001000000 */
[----:B------:R-:W-:Y:S01]  /*acb0*/  IMAD.WIDE.U32 R168, R2, -0x2daee0ad, RZ ;  /* 0xd2511f5302a87825 */ /* 0x000fe200078e00ff */
[--C-:B------:R-:W-:Y:S02]  /*acc0*/  LOP3.LUT R2, R167, R140, R119.reuse, 0x96, !PT ;  /* 0x0000008ca7027212 */ /* 0x100fe400078e9677 */
[----:B------:R-:W-:Y:S01]  /*acd0*/  PRMT R119, R153, 0x7632, R119 ;  /* 0x0000763299777816 */ /* 0x000fe20000000077 */
[----:B------:R-:W-:Y:S01]  /*ace0*/  FFMA.FTZ R6, R6, UR4, -R163 ;  /* 0x0000000406067c23 */ /* 0x000fe200080108a3 */
[----:B------:R-:W-:Y:S01]  /*acf0*/  LOP3.LUT R4, R171, R118, R169, 0x96, !PT ;  /* 0x00000076ab047212 */ /* 0x000fe200078e96a9 */
[----:B------:R-:W-:Y:S04]  /*ad00*/  IMAD.WIDE.U32 R148, R2, -0x326172a9, RZ ;  /* 0xcd9e8d5702947825 */ /* 0x000fe800078e00ff */
[--C-:B------:R-:W-:Y:S01]  /*ad10*/  FFMA.FTZ R7, R7, UR4, -R163.reuse ;  /* 0x0000000407077c23 */ /* 0x100fe200080108a3 */
[----:B------:R1:W-:Y:S01]  /*ad20*/  MUFU.EX2 R209, R6 ;  /* 0x0000000600d17308 */ /* 0x0003e20000000800 */
[--C-:B------:R-:W-:Y:S01]  /*ad30*/  FFMA.FTZ R10, R10, UR4, -R163.reuse ;  /* 0x000000040a0a7c23 */ /* 0x100fe200080108a3 */
[----:B------:R-:W-:Y:S04]  /*ad40*/  IMAD.WIDE.U32 R4, R4, -0x326172a9, RZ ;  /* 0xcd9e8d5704047825 */ /* 0x000fe800078e00ff */
[----:B------:R-:W-:Y:S04]  /*ad50*/  FFMA.FTZ R11, R11, UR4, -R163 ;  /* 0x000000040b0b7c23 */ /* 0x000fe800080108a3 */
[----:B------:R-:W2:Y:S01]  /*ad60*/  MUFU.EX2 R226, R7 ;  /* 0x0000000700e27308 */ /* 0x000ea20000000800 */
[----:B------:R-:W3:Y:S01]  /*ad70*/  LDSM.16.MT88.4 R140, [R176+0xc000] ;  /* 0x00c00000b08c783b */ /* 0x000ee20000004200 */
[----:B------:R-:W-:Y:S01]  /*ad80*/  LOP3.LUT R118, R203, UR9, R197, 0x96, !PT ;  /* 0x00000009cb767c12 */ /* 0x000fe2000f8e96c5 */
[----:B------:R-:W-:Y:S01]  /*ad90*/  FFMA.FTZ R14, R14, UR4, -R163 ;  /* 0x000000040e0e7c23 */ /* 0x000fe200080108a3 */
[----:B----4-:R-:W-:Y:S06]  /*ada0*/  LOP3.LUT R5, R173, R148, R5, 0x96, !PT ;  /* 0x00000094ad057212 */ /* 0x010fec00078e9605 */
[----:B------:R-:W-:Y:S01]  /*adb0*/  MUFU.EX2 R229, R10 ;  /* 0x0000000a00e57308 */ /* 0x000fe20000000800 */
[----:B------:R-:W-:Y:S01]  /*adc0*/  PRMT R179, R4, 0x7772, RZ ;  /* 0x0000777204b37816 */ /* 0x000fe200000000ff */
[----:B------:R-:W-:Y:S01]  /*add0*/  FFMA.FTZ R15, R15, UR4, -R163 ;  /* 0x000000040f0f7c23 */ /* 0x000fe200080108a3 */
[C---:B------:R-:W-:Y:S07]  /*ade0*/  LOP3.LUT R2, R5.reuse, 0xffff, RZ, 0xc0, !PT ;  /* 0x0000ffff05027812 */ /* 0x040fee00078ec0ff */
[----:B------:R-:W4:Y:S01]  /*adf0*/  MUFU.EX2 R233, R11 ;  /* 0x0000000b00e97308 */ /* 0x000f220000000800 */
[----:B------:R-:W-:Y:S01]  /*ae00*/  LOP3.LUT R169, R5, 0xff, RZ, 0xc0, !PT ;  /* 0x000000ff05a97812 */ /* 0x000fe200078ec0ff */
[----:B-1----:R-:W-:Y:S01]  /*ae10*/  IMAD.MOV.U32 R6, RZ, RZ, R4 ;  /* 0x000000ffff067224 */ /* 0x002fe200078e0004 */
[----:B------:R-:W-:Y:S07]  /*ae20*/  SHF.R.U32.HI R180, RZ, 0x8, R2 ;  /* 0x00000008ffb47819 */ /* 0x000fee0000011602 */
[----:B------:R-:W-:Y:S01]  /*ae30*/  MUFU.EX2 R212, R14 ;  /* 0x0000000e00d47308 */ /* 0x000fe20000000800 */
[----:B------:R-:W-:Y:S01]  /*ae40*/  PRMT R2, R153, 0x5410, R119 ;  /* 0x0000541099027816 */ /* 0x000fe20000000077 */
[--C-:B------:R-:W-:Y:S01]  /*ae50*/  FFMA.FTZ R18, R18, UR4, -R163.reuse ;  /* 0x0000000412127c23 */ /* 0x100fe200080108a3 */
[----:B------:R-:W-:Y:S07]  /*ae60*/  PRMT R136, R169, 0x5410, R180 ;  /* 0x00005410a9887816 */ /* 0x000fee00000000b4 */
        /* <DEDUP_REMOVED lines=14> */
[----:B------:R-:W-:Y:S01]  /*af50*/  PRMT R4, R179, 0x5410, R200 ;  /* 0x00005410b3047816 */ /* 0x000fe200000000c8 */
[----:B------:R1:W5:Y:S01]  /*af60*/  LDL R117, [R1+0x68] ;  /* 0x0000680001757983 */ /* 0x0003620000100800 */
[----:B------:R-:W-:Y:S01]  /*af70*/  SHF.R.U32.HI R205, RZ, 0x18, R5 ;  /* 0x00000018ffcd7819 */ /* 0x000fe20000011605 */
[----:B------:R-:W-:Y:S01]  /*af80*/  FMUL.FTZ R2, R2, UR4 ;  /* 0x0000000402027c20 */ /* 0x000fe20008410000 */
[----:B------:R-:W-:Y:S01]  /*af90*/  LOP3.LUT R204, R6, 0xff, RZ, 0xc0, !PT ;  /* 0x000000ff06cc7812 */ /* 0x000fe200078ec0ff */
[----:B------:R-:W-:Y:S01]  /*afa0*/  FMUL.FTZ R0, R0, UR4 ;  /* 0x0000000400007c20 */ /* 0x000fe20008410000 */
[----:B--2---:R-:W-:Y:S01]  /*afb0*/  F2FP.F16.F32.PACK_AB R154, R226, R209 ;  /* 0x000000d1e29a723e */ /* 0x004fe200000000ff */
[----:B------:R-:W-:Y:S01]  /*afc0*/  MUFU.EX2 R213, R22 ;  /* 0x0000001600d57308 */ /* 0x000fe20000000800 */
[----:B------:R-:W-:Y:S01]  /*afd0*/  LOP3.LUT R4, R4, 0xff00ff, RZ, 0xc0, !PT ;  /* 0x00ff00ff04047812 */ /* 0x000fe200078ec0ff */
[----:B------:R-:W-:Y:S01]  /*afe0*/  FFMA.FTZ R26, R26, UR4, -R163 ;  /* 0x000000041a1a7c23 */ /* 0x000fe200080108a3 */
[----:B------:R-:W-:Y:S07]  /*aff0*/  PRMT R137, R204, 0x5410, R205 ;  /* 0x00005410cc897816 */ /* 0x000fee00000000cd */
[----:B------:R-:W2:Y:S01]  /*b000*/  MUFU.EX2 R2, R2 ;  /* 0x0000000200027308 */ /* 0x000ea20000000800 */
[----:B------:R-:W-:Y:S01]  /*b010*/  PRMT R155, R154, 0x7632, R155 ;  /* 0x000076329a9b7816 */ /* 0x000fe2000000009b */
[----:B------:R-:W-:Y:S01]  /*b020*/  FFMA.FTZ R27, R27, UR4, -R163 ;  /* 0x000000041b1b7c23 */ /* 0x000fe200080108a3 */
[----:B------:R-:W-:Y:S07]  /*b030*/  PRMT R138, R206, 0x5410, R207 ;  /* 0x00005410ce8a7816 */ /* 0x000fee00000000cf */
[----:B------:R-:W3:Y:S01]  /*b040*/  MUFU.EX2 R0, R0 ;  /* 0x0000000000007308 */ /* 0x000ee20000000800 */
[--C-:B------:R-:W-:Y:S01]  /*b050*/  HSET2.LE.AND R137, R137, R190.reuse, PT ;  /* 0x000000be89897233 */ /* 0x100fe20003803000 */
[----:B------:R-:W-:Y:S01]  /*b060*/  UIADD3 UR9, UPT, UPT, UR11, -0x1, URZ ;  /* 0xffffffff0b097890 */ /* 0x000fe2000fffe0ff */
[--C-:B------:R-:W-:Y:S07]  /*b070*/  HSET2.LE.AND R139, R4, R190.reuse, PT ;  /* 0x000000be048b7233 */ /* 0x100fee0003803000 */
[----:B------:R-:W1:Y:S01]  /*b080*/  MUFU.EX2 R216, R23 ;  /* 0x0000001700d87308 */ /* 0x000e620000000800 */
[----:B------:R-:W-:Y:S02]  /*b090*/  PRMT R4, R154, 0x5410, R155 ;  /* 0x000054109a047816 */ /* 0x000fe4000000009b */
[----:B----4-:R-:W-:Y:S02]  /*b0a0*/  F2FP.F16.F32.PACK_AB R158, R233, R229 ;  /* 0x000000e5e99e723e */ /* 0x010fe400000000ff */
[----:B------:R-:W-:Y:S01]  /*b0b0*/  LOP3.LUT R137, R4, R137, RZ, 0xc0, !PT ;  /* 0x0000008904897212 */ /* 0x000fe200078ec0ff */
[C---:B--2---:R-:W-:Y:S01]  /*b0c0*/  FMUL.FTZ R5, R2.reuse, R121 ;  /* 0x0000007902057220 */ /* 0x044fe20000410000 */
[--C-:B------:R-:W-:Y:S01]  /*b0d0*/  HSET2.LE.AND R138, R138, R190.reuse, PT ;  /* 0x000000be8a8a7233 */ /* 0x100fe20003803000 */
[----:B------:R-:W-:Y:S01]  /*b0e0*/  FMUL.FTZ R8, R2, R124 ;  /* 0x0000007c02087220 */ /* 0x000fe20000410000 */
[----:B------:R-:W-:Y:S01]  /*b0f0*/  PRMT R4, R156, 0x5410, R157 ;  /* 0x000054109c047816 */ /* 0x000fe2000000009d */
[----:B---3--:R-:W-:Y:S01]  /*b100*/  FMUL.FTZ R6, R0, R122 ;  /* 0x0000007a00067220 */ /* 0x008fe20000410000 */
[----:B------:R-:W-:Y:S01]  /*b110*/  PRMT R159, R158, 0x7632, R159 ;  /* 0x000076329e9f7816 */ /* 0x000fe2000000009f */
[----:B------:R-:W-:Y:S01]  /*b120*/  FMUL.FTZ R7, R0, R123 ;  /* 0x0000007b00077220 */ /* 0x000fe20000410000 */
[----:B------:R-:W-:Y:S01]  /*b130*/  LOP3.LUT R138, R4, R138, RZ, 0xc0, !PT ;  /* 0x0000008a048a7212 */ /* 0x000fe200078ec0ff */
[----:B------:R-:W-:Y:S01]  /*b140*/  FMUL.FTZ R9, R2, R125 ;  /* 0x0000007d02097220 */ /* 0x000fe20000410000 */
[----:B------:R-:W-:Y:S01]  /*b150*/  PRMT R4, R158, 0x5410, R159 ;  /* 0x000054109e047816 */ /* 0x000fe2000000009f */
[C---:B------:R-:W-:Y:S01]  /*b160*/  FMUL.FTZ R10, R0.reuse, R126 ;  /* 0x0000007e000a7220 */ /* 0x040fe20000410000 */
[----:B------:R-:W-:Y:S01]  /*b170*/  FMUL.FTZ R11, R0, R127 ;  /* 0x0000007f000b7220 */ /* 0x000fe20000410000 */
[----:B------:R-:W-:Y:S01]  /*b180*/  FMUL.FTZ R36, R2, R36 ;  /* 0x0000002402247220 */ /* 0x000fe20000410000 */
[----:B------:R-:W-:Y:S01]  /*b190*/  LOP3.LUT R139, R4, R139, RZ, 0xc0, !PT ;  /* 0x0000008b048b7212 */ /* 0x000fe200078ec0ff */
[C---:B------:R-:W-:Y:S01]  /*b1a0*/  FMUL.FTZ R4, R2.reuse, R120 ;  /* 0x0000007802047220 */ /* 0x040fe20000410000 */
[C---:B------:R-:W-:Y:S01]  /*b1b0*/  FMUL.FTZ R12, R2.reuse, R128 ;  /* 0x00000080020c7220 */ /* 0x040fe20000410000 */
[----:B------:R-:W-:Y:S01]  /*b1c0*/  FMUL.FTZ R13, R2, R129 ;  /* 0x00000081020d7220 */ /* 0x000fe20000410000 */
[C---:B------:R-:W-:Y:S01]  /*b1d0*/  FMUL.FTZ R14, R0.reuse, R130 ;  /* 0x00000082000e7220 */ /* 0x040fe20000410000 */
[----:B------:R-:W-:Y:S01]  /*b1e0*/  FMUL.FTZ R15, R0, R131 ;  /* 0x00000083000f7220 */ /* 0x000fe20000410000 */
[----:B------:R-:W-:Y:S01]  /*b1f0*/  ISETP.LE.U32.AND P6, PT, R169, UR7, PT ;  /* 0x00000007a9007c0c */ /* 0x000fe2000bfc3070 */
[----:B------:R-:W-:Y:S01]  /*b200*/  LDSM.16.MT88.4 R128, [R177+0xc800] ;  /* 0x00c80000b180783b */ /* 0x000fe20000004200 */
[C---:B------:R-:W-:Y:S01]  /*b210*/  HMMA.16816.F32 R4, R136.reuse, R140, R4 ;  /* 0x0000008c8804723c */ /* 0x040fe20000001804 */
[----:B------:R-:W-:Y:S04]  /*b220*/  UMOV UR11, UR9 ;  /* 0x00000009000b7c82 */ /* 0x000fe80008000000 */
[----:B------:R-:W-:Y:S01]  /*b230*/  ISETP.GT.U32.AND P3, PT, R200, UR7, PT ;  /* 0x00000007c8007c0c */ /* 0x000fe2000bf64070 */
[C---:B------:R-:W-:Y:S01]  /*b240*/  FMUL.FTZ R44, R2.reuse, R44 ;  /* 0x0000002c022c7220 */ /* 0x040fe20000410000 */
[----:B------:R-:W-:Y:S01]  /*b250*/  ISETP.GT.U32.AND P4, PT, R179, UR7, PT ;  /* 0x00000007b3007c0c */ /* 0x000fe2000bf84070 */
[C---:B------:R-:W-:Y:S01]  /*b260*/  HMMA.16816.F32 R8, R136.reuse, R142, R8 ;  /* 0x0000008e8808723c */ /* 0x040fe20000001808 */
[----:B------:R-:W-:Y:S02]  /*b270*/  LDSM.16.MT88.4 R140, [R176+0xe000] ;  /* 0x00e00000b08c783b */ /* 0x000fe40000004200 */
[----:B------:R-:W-:Y:S01]  /*b280*/  FMUL.FTZ R37, R2, R37 ;  /* 0x0000002502257220 */ /* 0x000fe20000410000 */
[C---:B------:R-:W-:Y:S01]  /*b290*/  FMUL.FTZ R38, R0.reuse, R38 ;  /* 0x0000002600267220 */ /* 0x040fe20000410000 */
[----:B------:R-:W-:Y:S01]  /*b2a0*/  FMUL.FTZ R39, R0, R39 ;  /* 0x0000002700277220 */ /* 0x000fe20000410000 */
[----:B------:R-:W-:Y:S02]  /*b2b0*/  @!P6 HADD2 R208, -R153.H0_H0, -RZ.H0_H0 ;  /* 0xa00000ff99d0e230 */ /* 0x000fe40000000900 */
[----:B------:R-:W-:Y:S01]  /*b2c0*/  FMUL.FTZ R45, R2, R45 ;  /* 0x0000002d022d7220 */ /* 0x000fe20000410000 */
[C---:B------:R-:W-:Y:S01]  /*b2d0*/  FMUL.FTZ R46, R0.reuse, R46 ;  /* 0x0000002e002e7220 */ /* 0x040fe20000410000 */
[----:B------:R-:W-:Y:S01]  /*b2e0*/  FMUL.FTZ R47, R0, R47 ;  /* 0x0000002f002f7220 */ /* 0x000fe20000410000 */
[C---:B------:R-:W-:Y:S01]  /*b2f0*/  FMUL.FTZ R48, R2.reuse, R48 ;  /* 0x0000003002307220 */ /* 0x040fe20000410000 */
[C---:B------:R-:W-:Y:S01]  /*b300*/  FMUL.FTZ R49, R2.reuse, R49 ;  /* 0x0000003102317220 */ /* 0x040fe20000410000 */
[C---:B------:R-:W-:Y:S03]  /*b310*/  HMMA.16816.F32 R36, R136.reuse, R144, R36 ;  /* 0x000000908824723c */ /* 0x040fe60000001824 */
[C---:B------:R-:W-:Y:S01]  /*b320*/  FMUL.FTZ R40, R2.reuse, R40 ;  /* 0x0000002802287220 */ /* 0x040fe20000410000 */
[----:B------:R-:W-:Y:S01]  /*b330*/  FMUL.FTZ R41, R2, R41 ;  /* 0x0000002902297220 */ /* 0x000fe20000410000 */
        /* <DEDUP_REMOVED lines=73> */
[----:B------:R-:W-:Y:S04]  /*b7d0*/  F2FP.F16.F32.PACK_AB R147, R223, R220 ;  /* 0x000000dcdf93723e */ /* 0x000fe800000000ff */
[----:B------:R-:W-:Y:S01]  /*b7e0*/  PRMT R146, R147, 0x7632, R146 ;  /* 0x0000763293927816 */ /* 0x000fe20000000092 */
[----:B-----5:R-:W-:Y:S04]  /*b7f0*/  @P0 VIADD R117, R152, 0xffffffc0 ;  /* 0xffffffc098750836 */ /* 0x020fe80000000000 */
[----:B------:R-:W-:Y:S01]  /*b800*/  IMAD.IADD R152, R185, 0x1, R117 ;  /* 0x00000001b9987824 */ /* 0x000fe200078e0275 */
[----:B------:R-:W2:Y:S08]  /*b810*/  LDSM.16.MT88.4 R120, [R117] ;  /* 0x000000007578783b */ /* 0x000eb00000004200 */
[----:B------:R-:W3:Y:S01]  /*b820*/  LDSM.16.MT88.4 R124, [R152] ;  /* 0x00000000987c783b */ /* 0x000ee20000004200 */
        /* <DEDUP_REMOVED lines=18> */
[C---:B--2---:R-:W-:Y:S08]  /*b950*/  HMMA.16816.F32 R92, R136.reuse, R120, R92 ;  /* 0x00000078885c723c */ /* 0x044ff0000000185c */
[C---:B------:R-:W-:Y:S03]  /*b960*/  HMMA.16816.F32 R96, R136.reuse, R122, R96 ;  /* 0x0000007a8860723c */ /* 0x040fe60000001860 */
[----:B------:R-:W-:Y:S05]  /*b970*/  IMAD.WIDE.U32 R122, R118, -0x326172a9, RZ ;  /* 0xcd9e8d57767a7825 */ /* 0x000fea00078e00ff */
[C---:B---3--:R-:W-:Y:S03]  /*b980*/  HMMA.16816.F32 R100, R136.reuse, R124, R100 ;  /* 0x0000007c8864723c */ /* 0x048fe60000001864 */
[----:B------:R-:W-:Y:S02]  /*b990*/  LOP3.LUT R120, R198, R150, R123, 0x96, !PT ;  /* 0x00000096c6787212 */ /* 0x000fe400078e967b */
[----:B------:R-:W-:Y:S02]  /*b9a0*/  LOP3.LUT R118, R225, R151, R122, 0x96, !PT ;  /* 0x00000097e1767212 */ /* 0x000fe400078e967a */
[----:B------:R-:W-:Y:S01]  /*b9b0*/  LOP3.LUT R124, R164, R166, R149, 0x96, !PT ;  /* 0x000000a6a47c7212 */ /* 0x000fe200078e9695 */
[C---:B------:R-:W-:Y:S03]  /*b9c0*/  HMMA.16816.F32 R104, R136.reuse, R126, R104 ;  /* 0x0000007e8868723c */ /* 0x040fe60000001868 */
[----:B------:R-:W-:Y:S01]  /*b9d0*/  IMAD.WIDE.U32 R120, R120, -0x2daee0ad, RZ ;  /* 0xd2511f5378787825 */ /* 0x000fe200078e00ff */
[----:B------:R-:W-:Y:S02]  /*b9e0*/  F2FP.F16.F32.PACK_AB R149, R219, R211 ;  /* 0x000000d3db95723e */ /* 0x000fe400000000ff */
[----:B------:R-:W-:Y:S01]  /*b9f0*/  F2FP.F16.F32.PACK_AB R151, R218, R212 ;  /* 0x000000d4da97723e */ /* 0x000fe200000000ff */
[----:B------:R-:W-:Y:S01]  /*ba00*/  IMAD.WIDE.U32 R144, R118, -0x2daee0ad, RZ ;  /* 0xd2511f5376907825 */ /* 0x000fe200078e00ff */
[C---:B----4-:R-:W-:Y:S03]  /*ba10*/  HMMA.16816.F32 R108, R136.reuse, R140, R108 ;  /* 0x0000008c886c723c */ /* 0x050fe6000000186c */
[----:B------:R-:W-:Y:S01]  /*ba20*/  LOP3.LUT R118, R174, R161, R121, 0x96, !PT ;  /* 0x000000a1ae767212 */ /* 0x000fe200078e9679 */
[----:B------:R-:W-:Y:S01]  /*ba30*/  IMAD.WIDE.U32 R124, R124, -0x2daee0ad, RZ ;  /* 0xd2511f537c7c7825 */ /* 0x000fe200078e00ff */
[----:B------:R-:W-:Y:S02]  /*ba40*/  LOP3.LUT R120, R160, R120, R145, 0x96, !PT ;  /* 0x00000078a0787212 */ /* 0x000fe400078e9691 */
[----:B------:R-:W-:Y:S01]  /*ba50*/  PRMT R148, R149, 0x7632, R148 ;  /* 0x0000763295947816 */ /* 0x000fe20000000094 */
[C---:B------:R-:W-:Y:S03]  /*ba60*/  HMMA.16816.F32 R112, R136.reuse, R142, R112 ;  /* 0x0000008e8870723c */ /* 0x040fe60000001870 */
[----:B------:R-:W-:Y:S01]  /*ba70*/  IMAD.WIDE.U32 R122, R118, -0x326172a9, RZ ;  /* 0xcd9e8d57767a7825 */ /* 0x000fe200078e00ff */
[C---:B------:R-:W-:Y:S02]  /*ba80*/  PRMT R202, R124.reuse, 0x7772, RZ ;  /* 0x000077727cca7816 */ /* 0x040fe400000000ff */
[----:B------:R-:W-:Y:S01]  /*ba90*/  PRMT R203, R124, 0x7773, RZ ;  /* 0x000077737ccb7816 */ /* 0x000fe200000000ff */
[----:B------:R-:W-:Y:S01]  /*baa0*/  IMAD.WIDE.U32 R160, R120, -0x326172a9, RZ ;  /* 0xcd9e8d5778a07825 */ /* 0x000fe200078e00ff */
[----:B------:R-:W-:Y:S02]  /*bab0*/  LOP3.LUT R118, R224, R165, R123, 0x96, !PT ;  /* 0x000000a5e0767212 */ /* 0x000fe400078e967b */
[----:B------:R-:W-:Y:S01]  /*bac0*/  PRMT R201, R124, 0x7771, RZ ;  /* 0x000077717cc97816 */ /* 0x000fe200000000ff */
[----:B------:R-:W-:Y:S01]  /*bad0*/  IMAD.MOV.U32 R140, RZ, RZ, R124 ;  /* 0x000000ffff8c7224 */ /* 0x000fe200078e007c */
[----:B------:R-:W-:Y:S01]  /*bae0*/  LOP3.LUT R170, R170, R122, R161, 0x96, !PT ;  /* 0x0000007aaaaa7212 */ /* 0x000fe200078e96a1 */
[----:B------:R-:W-:Y:S01]  /*baf0*/  VIADD R161, R197, 0x646e171e ;  /* 0x646e171ec5a17836 */ /* 0x000fe20000000000 */
[----:B------:R-:W2:Y:S01]  /*bb00*/  LDSM.16.MT88.4 R120, [R152+0x4000] ;  /* 0x004000009878783b */ /* 0x000ea20000004200 */
[----:B------:R-:W-:Y:S04]  /*bb10*/  IMAD.WIDE.U32 R174, R118, -0x2daee0ad, RZ ;  /* 0xd2511f5376ae7825 */ /* 0x000fe800078e00ff */
[--C-:B------:R-:W-:Y:S01]  /*bb20*/  FFMA.FTZ R165, R29, UR4, -R162.reuse ;  /* 0x000000041da57c23 */ /* 0x100fe200080108a2 */
[----:B------:R-:W-:Y:S01]  /*bb30*/  LOP3.LUT R118, R161, R168, R125, 0x96, !PT ;  /* 0x000000a8a1767212 */ /* 0x000fe200078e967d */
[----:B------:R-:W-:Y:S01]  /*bb40*/  IMAD.WIDE.U32 R134, R170, -0x2daee0ad, RZ ;  /* 0xd2511f53aa867825 */ /* 0x000fe200078e00ff */
[----:B------:R-:W-:Y:S01]  /*bb50*/  LOP3.LUT R167, R167, R144, R175, 0x96, !PT ;  /* 0x00000090a7a77212 */ /* 0x000fe200078e96af */
[----:B------:R-:W3:Y:S01]  /*bb60*/  LDL.LU R168, [R1+0x2c] ;  /* 0x00002c0001a87983 */ /* 0x000ee20000300800 */
[----:B------:R-:W-:Y:S01]  /*bb70*/  LOP3.LUT R172, R118, 0xff, RZ, 0xc0, !PT ;  /* 0x000000ff76ac7812 */ /* 0x000fe200078ec0ff */
[----:B------:R-:W-:Y:S01]  /*bb80*/  FFMA.FTZ R166, R32, UR4, -R162 ;  /* 0x0000000420a67c23 */ /* 0x000fe200080108a2 */
[----:B------:R-:W-:Y:S01]  /*bb90*/  SHF.R.U32.HI R198, RZ, 0x18, R118 ;  /* 0x00000018ffc67819 */ /* 0x000fe20000011676 */
[----:B------:R-:W4:Y:S01]  /*bba0*/  LDSM.16.MT88.4 R124, [R176+0xc800] ;  /* 0x00c80000b07c783b */ /* 0x000f220000004200 */
[----:B------:R-:W-:Y:S02]  /*bbb0*/  LOP3.LUT R199, R140, 0xff, RZ, 0xc0, !PT ;  /* 0x000000ff8cc77812 */ /* 0x000fe400078ec0ff */
[----:B------:R-:W-:Y:S02]  /*bbc0*/  PRMT R150, R151, 0x7632, R150 ;  /* 0x0000763297967816 */ /* 0x000fe40000000096 */
[----:B------:R-:W-:Y:S02]  /*bbd0*/  F2FP.F16.F32.PACK_AB R145, R222, R221 ;  /* 0x000000ddde91723e */ /* 0x000fe400000000ff */
[----:B-1----:R-:W-:Y:S02]  /*bbe0*/  F2FP.F16.F32.PACK_AB R140, R216, R213 ;  /* 0x000000d5d88c723e */ /* 0x002fe400000000ff */
[----:B------:R-:W-:Y:S02]  /*bbf0*/  PRMT R144, R145, 0x7632, R144 ;  /* 0x0000763291907816 */ /* 0x000fe40000000090 */
[----:B------:R-:W-:Y:S01]  /*bc00*/  PRMT R143, R140, 0x7632, R143 ;  /* 0x000076328c8f7816 */ /* 0x000fe2000000008f */
[C---:B--2---:R-:W-:Y:S03]  /*bc10*/  HMMA.16816.F32 R12, R136.reuse, R120, R12 ;  /* 0x00000078880c723c */ /* 0x044fe6000000180c */
[----:B------:R-:W-:Y:S02]  /*bc20*/  LOP3.LUT R120, R118, 0xffff, RZ, 0xc0, !PT ;  /* 0x0000ffff76787812 */ /* 0x000fe400078ec0ff */
[----:B------:R-:W-:Y:S02]  /*bc30*/  PRMT R121, R202, 0x5410, R203 ;  /* 0x00005410ca797816 */ /* 0x000fe400000000cb */
[----:B------:R-:W-:Y:S01]  /*bc40*/  SHF.R.U32.HI R141, RZ, 0x8, R120 ;  /* 0x00000008ff8d7819 */ /* 0x000fe20000011678 */
[----:B------:R-:W-:Y:S03]  /*bc50*/  HMMA.16816.F32 R16, R136, R122, R16 ;  /* 0x0000007a8810723c */ /* 0x000fe60000001810 */
[----:B------:R-:W-:Y:S02]  /*bc60*/  PRMT R122, R118, 0x7632, R122 ;  /* 0x00007632767a7816 */ /* 0x000fe4000000007a */
[----:B------:R-:W-:Y:S02]  /*bc70*/  PRMT R120, R172, 0x5410, R141 ;  /* 0x00005410ac787816 */ /* 0x000fe4000000008d */
[----:B------:R-:W-:Y:S02]  /*bc80*/  LOP3.LUT R178, R122, 0xff, RZ, 0xc0, !PT ;  /* 0x000000ff7ab27812 */ /* 0x000fe400078ec0ff */
[----:B------:R-:W-:Y:S02]  /*bc90*/  LOP3.LUT R123, R121, 0xff00ff, RZ, 0xc0, !PT ;  /* 0x00ff00ff797b7812 */ /* 0x000fe400078ec0ff */
[--C-:B------:R-:W-:Y:S02]  /*bca0*/  HSET2.LE.AND R120, R120, R190.reuse, PT ;  /* 0x000000be78787233 */ /* 0x100fe40003803000 */
[----:B------:R-:W-:Y:S02]  /*bcb0*/  PRMT R121, R178, 0x5410, R198 ;  /* 0x00005410b2797816 */ /* 0x000fe400000000c6 */
[----:B------:R-:W-:Y:S02]  /*bcc0*/  PRMT R118, R149, 0x5410, R148 ;  /* 0x0000541095767816 */ /* 0x000fe40000000094 */
[----:B------:R-:W-:Y:S02]  /*bcd0*/  PRMT R122, R199, 0x5410, R201 ;  /* 0x00005410c77a7816 */ /* 0x000fe400000000c9 */
[----:B------:R-:W-:Y:S02]  /*bce0*/  LOP3.LUT R120, R118, R120, RZ, 0xc0, !PT ;  /* 0x0000007876787212 */ /* 0x000fe400078ec0ff */
[--C-:B------:R-:W-:Y:S02]  /*bcf0*/  HSET2.LE.AND R121, R121, R190.reuse, PT ;  /* 0x000000be79797233 */ /* 0x100fe40003803000 */
[----:B------:R-:W-:Y:S02]  /*bd00*/  PRMT R118, R151, 0x5410, R150 ;  /* 0x0000541097767816 */ /* 0x000fe40000000096 */
[--C-:B------:R-:W-:Y:S02]  /*bd10*/  HSET2.LE.AND R122, R122, R190.reuse, PT ;  /* 0x000000be7a7a7233 */ /* 0x100fe40003803000 */
[----:B------:R-:W-:Y:S02]  /*bd20*/  LOP3.LUT R121, R118, R121, RZ, 0xc0, !PT ;  /* 0x0000007976797212 */ /* 0x000fe400078ec0ff */
[----:B------:R-:W-:Y:S02]  /*bd30*/  PRMT R118, R145, 0x5410, R144 ;  /* 0x0000541091767816 */ /* 0x000fe40000000090 */
[--C-:B------:R-:W-:Y:S02]  /*bd40*/  HSET2.LE.AND R123, R123, R190.reuse, PT ;  /* 0x000000be7b7b7233 */ /* 0x100fe40003803000 */
[----:B------:R-:W-:Y:S02]  /*bd50*/  LOP3.LUT R122, R118, R122, RZ, 0xc0, !PT ;  /* 0x0000007a767a7212 */ /* 0x000fe400078ec0ff */
[----:B------:R-:W-:Y:S02]  /*bd60*/  PRMT R118, R147, 0x5410, R146 ;  /* 0x0000541093767816 */ /* 0x000fe40000000092 */
[----:B------:R-:W-:Y:S02]  /*bd70*/  F2FP.F16.F32.PACK_AB R139, R215, R214 ;  /* 0x000000d6d78b723e */ /* 0x000fe400000000ff */
[----:B------:R-:W-:Y:S02]  /*bd80*/  LOP3.LUT R123, R118, R123, RZ, 0xc0, !PT ;  /* 0x0000007b767b7212 */ /* 0x000fe400078ec0ff */
[----:B------:R-:W-:Y:S01]  /*bd90*/  LOP3.LUT R118, R171, R174, R135, 0x96, !PT ;  /* 0x000000aeab767212 */ /* 0x000fe200078e9687 */
[----:B------:R-:W-:Y:S01]  /*bda0*/  FFMA.FTZ R171, R34, UR4, -R163 ;  /* 0x0000000422ab7c23 */ /* 0x000fe200080108a3 */
[----:B------:R-:W-:Y:S02]  /*bdb0*/  LOP3.LUT R135, R180, 0xffff, RZ, 0xc0, !PT ;  /* 0x0000ffffb4877812 */ /* 0x000fe400078ec0ff */
[----:B------:R-:W-:Y:S01]  /*bdc0*/  PRMT R138, R139, 0x7632, R138 ;  /* 0x000076328b8a7816 */ /* 0x000fe2000000008a */
[C---:B----4-:R-:W-:Y:S02]  /*bdd0*/  HMMA.16816.F32 R4, R120.reuse, R124, R4 ;  /* 0x0000007c7804723c */ /* 0x050fe40000001804 */
[----:B------:R-:W-:Y:S03]  /*bde0*/  MUFU.EX2 R171, R171 ;  /* 0x000000ab00ab7308 */ /* 0x000fe60000000800 */
[----:B------:R-:W-:Y:S02]  /*bdf0*/  ISETP.LE.U32.AND P5, PT, R135, UR7, PT ;  /* 0x0000000787007c0c */ /* 0x000fe4000bfa3070 */
[----:B------:R-:W-:Y:S01]  /*be00*/  PRMT R135, R208, 0x7610, R135 ;  /* 0x00007610d0877816 */ /* 0x000fe20000000087 */
[C---:B------:R-:W-:Y:S01]  /*be10*/  HMMA.16816.F32 R8, R120.reuse, R126, R8 ;  /* 0x0000007e7808723c */ /* 0x040fe20000001808 */
[----:B------:R-:W1:Y:S02]  /*be20*/  LDSM.16.MT88.4 R124, [R117+0x800] ;  /* 0x00080000757c783b */ /* 0x000e640000004200 */
[----:B------:R-:W-:Y:S01]  /*be30*/  @!P6 PRMT R153, R135, 0x5410, RZ ;  /* 0x000054108799e816 */ /* 0x000fe200000000ff */
[--C-:B------:R-:W-:Y:S01]  /*be40*/  FFMA.FTZ R135, R28, UR4, -R162.reuse ;  /* 0x000000041c877c23 */ /* 0x100fe200080108a2 */
[----:B------:R-:W-:Y:S03]  /*be50*/  FFMA.FTZ R162, R33, UR4, -R162 ;  /* 0x0000000421a27c23 */ /* 0x000fe600080108a2 */
[C---:B------:R-:W-:Y:S01]  /*be60*/  HMMA.16816.F32 R36, R120.reuse, R128, R36 ;  /* 0x000000807824723c */ /* 0x040fe20000001824 */
[----:B------:R-:W-:Y:S02]  /*be70*/  STG.E.U16 desc[UR18][R192.64+-0x80], R153 ;  /* 0xffff8099c0007986 */ /* 0x000fe4000c101512 */
[----:B------:R-:W-:Y:S05]  /*be80*/  MUFU.EX2 R162, R162 ;  /* 0x000000a200a27308 */ /* 0x000fea0000000800 */
        /* <DEDUP_REMOVED lines=18> */
[----:B------:R-:W-:Y:S05]  /*bfb0*/  IMAD.WIDE.U32 R128, R118, -0x326172a9, RZ ;  /* 0xcd9e8d5776807825 */ /* 0x000fea00078e00ff */
[C---:B------:R-:W-:Y:S03]  /*bfc0*/  HMMA.16816.F32 R88, R120.reuse, R130, R88 ;  /* 0x000000827858723c */ /* 0x040fe60000001858 */
[----:B------:R-:W-:Y:S01]  /*bfd0*/  IMAD.WIDE.U32 R130, R167, -0x326172a9, RZ ;  /* 0xcd9e8d57a7827825 */ /* 0x000fe200078e00ff */
[C---:B------:R-:W-:Y:S01]  /*bfe0*/  PRMT R174, R128.reuse, 0x7772, RZ ;  /* 0x0000777280ae7816 */ /* 0x040fe200000000ff */
[----:B------:R-:W2:Y:S01]  /*bff0*/  LDL.LU R167, [R1+0x34] ;  /* 0x0000340001a77983 */ /* 0x000ea20000300800 */
[----:B------:R-:W-:Y:S02]  /*c000*/  PRMT R175, R128, 0x7773, RZ ;  /* 0x0000777380af7816 */ /* 0x000fe400000000ff */
[----:B------:R-:W-:Y:S01]  /*c010*/  LOP3.LUT R132, R164, R160, R131, 0x96, !PT ;  /* 0x000000a0a4847212 */ /* 0x000fe200078e9683 */
[----:B------:R4:W-:Y:S01]  /*c020*/  @!P6 STL.S16 [R1+0x3c], R208 ;  /* 0x00003cd00100e387 */ /* 0x0009e20000100600 */
[----:B------:R-:W-:Y:S01]  /*c030*/  LOP3.LUT R118, R173, R130, R129, 0x96, !PT ;  /* 0x00000082ad767212 */ /* 0x000fe200078e9681 */
[----:B------:R-:W-:Y:S01]  /*c040*/  IMAD.MOV.U32 R164, RZ, RZ, R128 ;  /* 0x000000ffffa47224 */ /* 0x000fe200078e0080 */
[----:B------:R-:W-:Y:S01]  /*c050*/  PRMT R173, R128, 0x7771, RZ ;  /* 0x0000777180ad7816 */ /* 0x000fe200000000ff */
[----:B------:R2:W5:Y:S01]  /*c060*/  LDL.S16 R200, [R1+0x40] ;  /* 0x0000400001c87983 */ /* 0x0005620000100600 */
[----:B------:R-:W-:Y:S01]  /*c070*/  IMAD.WIDE.U32 R132, R132, -0x2daee0ad, RZ ;  /* 0xd2511f5384847825 */ /* 0x000fe200078e00ff */
[----:B------:R-:W-:Y:S02]  /*c080*/  SHF.R.U32.HI R170, RZ, 0x18, R118 ;  /* 0x00000018ffaa7819 */ /* 0x000fe40000011676 */
[----:B------:R-:W3:Y:S01]  /*c090*/  LDSM.16.MT88.4 R128, [R177+0x10800] ;  /* 0x01080000b180783b */ /* 0x000ee20000004200 */
[----:B------:R-:W-:Y:S01]  /*c0a0*/  IMAD.U32 R160, RZ, RZ, UR12 ;  /* 0x0000000cffa07e24 */ /* 0x000fe2000f8e00ff */
[----:B------:R-:W-:Y:S02]  /*c0b0*/  LOP3.LUT R134, R161, R134, R133, 0x96, !PT ;  /* 0x00000086a1867212 */ /* 0x000fe400078e9685 */
[----:B------:R-:W-:Y:S02]  /*c0c0*/  LOP3.LUT R133, R118, 0xffff, RZ, 0xc0, !PT ;  /* 0x0000ffff76857812 */ /* 0x000fe400078ec0ff */
[----:B------:R-:W-:Y:S01]  /*c0d0*/  LEA R160, P2, R160, R192, 0x1 ;  /* 0x000000c0a0a07211 */ /* 0x000fe200078408ff */
[C---:B-1----:R-:W-:Y:S01]  /*c0e0*/  HMMA.16816.F32 R92, R120.reuse, R124, R92 ;  /* 0x0000007c785c723c */ /* 0x042fe2000000185c */
[----:B------:R1:W5:Y:S02]  /*c0f0*/  LDL.S16 R180, [R1+0x30] ;  /* 0x0000300001b47983 */ /* 0x0003640000100600 */
[----:B------:R-:W-:Y:S02]  /*c100*/  SHF.R.U32.HI R133, RZ, 0x8, R133 ;  /* 0x00000008ff857819 */ /* 0x000fe40000011685 */
[----:B------:R1:W5:Y:S01]  /*c110*/  LDL.S16 R179, [R1+0x24] ;  /* 0x0000240001b37983 */ /* 0x0003620000100600 */
[----:B------:R-:W-:Y:S02]  /*c120*/  LOP3.LUT R169, R164, 0xff, RZ, 0xc0, !PT ;  /* 0x000000ffa4a97812 */ /* 0x000fe400078ec0ff */
[C---:B------:R-:W-:Y:S01]  /*c130*/  HMMA.16816.F32 R96, R120.reuse, R126, R96 ;  /* 0x0000007e7860723c */ /* 0x040fe20000001860 */
[----:B------:R-:W1:Y:S01]  /*c140*/  LDSM.16.MT88.4 R124, [R117+0x4800] ;  /* 0x00480000757c783b */ /* 0x000e620000004200 */
[----:B----4-:R4:W4:Y:S01]  /*c150*/  MUFU.EX2 R208, R20 ;  /* 0x0000001400d07308 */ /* 0x0109220000000800 */
[----:B------:R-:W-:Y:S02]  /*c160*/  PRMT R22, R169, 0x5410, R173 ;  /* 0x00005410a9167816 */ /* 0x000fe400000000ad */
[----:B------:R-:W-:Y:S03]  /*c170*/  PRMT R164, R132, 0x7771, RZ ;  /* 0x0000777184a47816 */ /* 0x000fe600000000ff */
[--C-:B------:R-:W-:Y:S01]  /*c180*/  HSET2.LE.AND R22, R22, R190.reuse, PT ;  /* 0x000000be16167233 */ /* 0x100fe20003803000 */
[----:B---3--:R-:W-:Y:S01]  /*c190*/  FFMA.FTZ R2, R2, R168, R210 ;  /* 0x000000a802027223 */ /* 0x008fe200000100d2 */
[----:B------:R-:W-:Y:S02]  /*c1a0*/  LOP3.LUT R168, R118, 0xff, RZ, 0xc0, !PT ;  /* 0x000000ff76a87812 */ /* 0x000fe400078ec0ff */
[----:B------:R-:W-:Y:S01]  /*c1b0*/  MUFU.EX2 R210, R26 ;  /* 0x0000001a00d27308 */ /* 0x000fe20000000800 */
[----:B------:R-:W-:Y:S02]  /*c1c0*/  FADD.FTZ R2, R227, R2 ;  /* 0x00000002e3027221 */ /* 0x000fe40000010000 */
[----:B------:R3:W3:Y:S01]  /*c1d0*/  LDL.S16 R227, [R1+0x38] ;  /* 0x0000380001e37983 */ /* 0x0006e20000100600 */
[----:B----4-:R-:W-:Y:S01]  /*c1e0*/  LOP3.LUT R20, R141, 0xffff, RZ, 0xc0, !PT ;  /* 0x0000ffff8d147812 */ /* 0x010fe200078ec0ff */
[----:B------:R-:W-:Y:S01]  /*c1f0*/  FADD.FTZ R23, R228, R2 ;  /* 0x00000002e4177221 */ /* 0x000fe20000010000 */
[----:B------:R-:W-:Y:S02]  /*c200*/  F2FP.F16.F32.PACK_AB R142, R217, R208 ;  /* 0x000000d0d98e723e */ /* 0x000fe400000000ff */
[----:B------:R-:W-:Y:S02]  /*c210*/  ISETP.LE.U32.AND P6, PT, R20, UR7, PT ;  /* 0x0000000714007c0c */ /* 0x000fe4000bfc3070 */
[----:B------:R-:W-:Y:S01]  /*c220*/  PRMT R20, R168, 0x5410, R133 ;  /* 0x00005410a8147816 */ /* 0x000fe20000000085 */
[C---:B------:R-:W-:Y:S01]  /*c230*/  HMMA.16816.F32 R100, R120.reuse, R128, R100 ;  /* 0x000000807864723c */ /* 0x040fe20000001864 */
[----:B------:R-:W-:Y:S02]  /*c240*/  IMAD.U32 R129, RZ, RZ, UR12 ;  /* 0x0000000cff817e24 */ /* 0x000fe4000f8e00ff */
[----:B------:R-:W-:Y:S02]  /*c250*/  PRMT R141, R142, 0x7632, R141 ;  /* 0x000076328e8d7816 */ /* 0x000fe4000000008d */
[--C-:B------:R-:W-:Y:S02]  /*c260*/  HSET2.LE.AND R20, R20, R190.reuse, PT ;  /* 0x000000be14147233 */ /* 0x100fe40003803000 */
[----:B------:R-:W-:Y:S01]  /*c270*/  PRMT R2, R174, 0x5410, R175 ;  /* 0x00005410ae027816 */ /* 0x000fe200000000af */
[C---:B------:R-:W-:Y:S03]  /*c280*/  HMMA.16816.F32 R104, R120.reuse, R130, R104 ;  /* 0x000000827868723c */ /* 0x040fe60000001868 */
[----:B------:R-:W-:Y:S02]  /*c290*/  LOP3.LUT R2, R2, 0xff00ff, RZ, 0xc0, !PT ;  /* 0x00ff00ff02027812 */ /* 0x000fe400078ec0ff */
[----:B------:R-:W-:Y:S02]  /*c2a0*/  LOP3.LUT R128, R133, 0xffff, RZ, 0xc0, !PT ;  /* 0x0000ffff85807812 */ /* 0x000fe400078ec0ff */
[----:B------:R-:W-:Y:S01]  /*c2b0*/  LEA.HI.X.SX32 R161, R129, R193, 0x1, P2 ;  /* 0x000000c181a17211 */ /* 0x000fe200010f0eff */
[C---:B-1----:R-:W-:Y:S03]  /*c2c0*/  HMMA.16816.F32 R108, R120.reuse, R124, R108 ;  /* 0x0000007c786c723c */ /* 0x042fe6000000186c */
[----:B------:R-:W-:Y:S01]  /*c2d0*/  ISETP.LE.U32.AND P2, PT, R128, UR7, PT ;  /* 0x0000000780007c0c */ /* 0x000fe2000bf43070 */
[--C-:B------:R-:W-:Y:S01]  /*c2e0*/  FFMA.FTZ R125, R30, UR4, -R163.reuse ;  /* 0x000000041e7d7c23 */ /* 0x100fe200080108a3 */
[----:B------:R-:W1:Y:S01]  /*c2f0*/  LDSM.16.MT88.4 R128, [R152+0x4800] ;  /* 0x004800009880783b */ /* 0x000e620000004200 */
[--C-:B------:R-:W-:Y:S01]  /*c300*/  FFMA.FTZ R124, R31, UR4, -R163.reuse ;  /* 0x000000041f7c7c23 */ /* 0x100fe200080108a3 */
[----:B------:R-:W-:Y:S01]  /*c310*/  FFMA.FTZ R163, R35, UR4, -R163 ;  /* 0x0000000423a37c23 */ /* 0x000fe200080108a3 */
[C---:B------:R-:W-:Y:S05]  /*c320*/  HMMA.16816.F32 R112, R120.reuse, R126, R112 ;  /* 0x0000007e7870723c */ /* 0x040fea0000001870 */
[----:B------:R-:W-:Y:S01]  /*c330*/  LDSM.16.MT88.4 R28, [R177+0xd000] ;  /* 0x00d00000b11c783b */ /* 0x000fe20000004200 */
[----:B------:R-:W-:Y:S02]  /*c340*/  MUFU.EX2 R163, R163 ;  /* 0x000000a300a37308 */ /* 0x000fe40000000800 */
[----:B------:R-:W-:Y:S01]  /*c350*/  @!P2 HADD2 R251, -R141.H0_H0, -RZ.H0_H0 ;  /* 0xa00000ff8dfba230 */ /* 0x000fe20000000900 */
[C---:B-1----:R-:W-:Y:S08]  /*c360*/  HMMA.16816.F32 R12, R120.reuse, R128, R12 ;  /* 0x00000080780c723c */ /* 0x042ff0000000180c */
[----:B------:R-:W-:Y:S03]  /*c370*/  HMMA.16816.F32 R16, R120, R130, R16 ;  /* 0x000000827810723c */ /* 0x000fe60000001810 */
[----:B--2---:R-:W-:Y:S02]  /*c380*/  FFMA.FTZ R0, R0, R167, R209 ;  /* 0x000000a700007223 */ /* 0x004fe400000100d1 */
[----:B------:R1:W2:Y:S02]  /*c390*/  MUFU.EX2 R209, R27 ;  /* 0x0000001b00d17308 */ /* 0x0002a40000000800 */
[----:B------:R-:W-:Y:S04]  /*c3a0*/  FADD.FTZ R0, R226, R0 ;  /* 0x00000000e2007221 */ /* 0x000fe80000010000 */
[--C-:B------:R-:W-:Y:S01]  /*c3b0*/  FADD.FTZ R32, R229, R0.reuse ;  /* 0x00000000e5207221 */ /* 0x100fe20000010000 */
[----:B------:R-:W-:Y:S01]  /*c3c0*/  PRMT R0, R118, 0x7632, R0 ;  /* 0x0000763276007816 */ /* 0x000fe20000000000 */
[----:B------:R-:W-:Y:S01]  /*c3d0*/  FADD.FTZ R118, R232, R23 ;  /* 0x00000017e8767221 */ /* 0x000fe20000010000 */
[--C-:B------:R-:W-:Y:S01]  /*c3e0*/  HSET2.LE.AND R23, R2, R190.reuse, PT ;  /* 0x000000be02177233 */ /* 0x100fe20003803000 */
[----:B------:R-:W-:Y:S01]  /*c3f0*/  FADD.FTZ R2, R233, R32 ;  /* 0x00000020e9027221 */ /* 0x000fe20000010000 */
[----:B------:R-:W-:Y:S01]  /*c400*/  LOP3.LUT R167, R0, 0xff, RZ, 0xc0, !PT ;  /* 0x000000ff00a77812 */ /* 0x000fe200078ec0ff */
[----:B------:R-:W-:Y:S01]  /*c410*/  LDSM.16.MT88.4 R32, [R117+0x1000] ;  /* 0x001000007520783b */ /* 0x000fe20000004200 */
[----:B------:R-:W-:Y:S01]  /*c420*/  PRMT R0, R142, 0x5410, R141 ;  /* 0x000054108e007816 */ /* 0x000fe2000000008d */
[----:B------:R-:W-:Y:S01]  /*c430*/  FADD.FTZ R2, R212, R2 ;  /* 0x00000002d4027221 */ /* 0x000fe20000010000 */
[----:B------:R-:W-:Y:S01]  /*c440*/  PRMT R21, R167, 0x5410, R170 ;  /* 0x00005410a7157816 */ /* 0x000fe200000000aa */
[----:B------:R-:W-:Y:S01]  /*c450*/  FADD.FTZ R118, R211, R118 ;  /* 0x00000076d3767221 */ /* 0x000fe20000010000 */
[----:B------:R-:W-:Y:S01]  /*c460*/  LOP3.LUT R20, R0, R20, RZ, 0xc0, !PT ;  /* 0x0000001400147212 */ /* 0x000fe200078ec0ff */
[----:B------:R-:W-:Y:S01]  /*c470*/  FADD.FTZ R2, R218, R2 ;  /* 0x00000002da027221 */ /* 0x000fe20000010000 */
[----:B------:R-:W-:Y:S01]  /*c480*/  PRMT R0, R140, 0x5410, R143 ;  /* 0x000054108c007816 */ /* 0x000fe2000000008f */
[----:B-1----:R-:W1:Y:S01]  /*c490*/  LDSM.16.MT88.4 R24, [R176+0xd000] ;  /* 0x00d00000b018783b */ /* 0x002e620000004200 */
[--C-:B------:R-:W-:Y:S02]  /*c4a0*/  HSET2.LE.AND R21, R21, R190.reuse, PT ;  /* 0x000000be15157233 */ /* 0x100fe40003803000 */
[----:B--2---:R-:W-:Y:S02]  /*c4b0*/  F2FP.F16.F32.PACK_AB R137, R209, R210 ;  /* 0x000000d2d189723e */ /* 0x004fe400000000ff */
[----:B------:R-:W-:Y:S02]  /*c4c0*/  @!P2 PRMT R141, R251, 0x5410, RZ ;  /* 0x00005410fb8da816 */ /* 0x000fe400000000ff */
[----:B------:R-:W-:Y:S02]  /*c4d0*/  LOP3.LUT R21, R0, R21, RZ, 0xc0, !PT ;  /* 0x0000001500157212 */ /* 0x000fe400078ec0ff */
[----:B------:R-:W-:Y:S02]  /*c4e0*/  PRMT R0, R139, 0x5410, R138 ;  /* 0x000054108b007816 */ /* 0x000fe4000000008a */
[C---:B------:R-:W-:Y:S02]  /*c4f0*/  PRMT R136, R137.reuse, 0x7632, R136 ;  /* 0x0000763289887816 */ /* 0x040fe40000000088 */
[----:B------:R-:W-:Y:S02]  /*c500*/  LOP3.LUT R22, R0, R22, RZ, 0xc0, !PT ;  /* 0x0000001600167212 */ /* 0x000fe400078ec0ff */
[----:B------:R-:W-:Y:S02]  /*c510*/  PRMT R0, R137, 0x5410, R136 ;  /* 0x0000541089007816 */ /* 0x000fe40000000088 */
[----:B------:R-:W-:Y:S02]  /*c520*/  ISETP.GT.U32.AND P2, PT, R173, UR7, PT ;  /* 0x00000007ad007c0c */ /* 0x000fe4000bf44070 */
[----:B------:R-:W-:Y:S01]  /*c530*/  LOP3.LUT R23, R0, R23, RZ, 0xc0, !PT ;  /* 0x0000001700177212 */ /* 0x000fe200078ec0ff */
[----:B---3--:R-:W-:Y:S05]  /*c540*/  @!P5 HADD2 R227, -R119.H0_H0, -RZ.H0_H0 ;  /* 0xa00000ff77e3d230 */ /* 0x008fea0000000900 */
[----:B------:R-:W-:Y:S01]  /*c550*/  @!P5 STL.S16 [R1+0x38], R227 ;  /* 0x000038e30100d387 */ /* 0x000fe20000100600 */
[----:B------:R-:W-:Y:S04]  /*c560*/  PRMT R0, R227, 0x7610, R0 ;  /* 0x00007610e3007816 */ /* 0x000fe80000000000 */
[----:B------:R-:W-:Y:S01]  /*c570*/  @P2 HADD2 R246, -R138.H0_H0, -RZ.H0_H0 ;  /* 0xa00000ff8af62230 */ /* 0x000fe20000000900 */
[----:B------:R-:W-:Y:S02]  /*c580*/  @!P5 PRMT R119, R0, 0x5410, RZ ;  /* 0x000054100077d816 */ /* 0x000fe400000000ff */
[----:B------:R3:W2:Y:S01]  /*c590*/  LDL.S16 R0, [R1+0x28] ;  /* 0x0000280001007983 */ /* 0x0006a20000100600 */
[----:B------:R-:W-:Y:S02]  /*c5a0*/  ISETP.LE.U32.AND P5, PT, R204, UR7, PT ;  /* 0x00000007cc007c0c */ /* 0x000fe4000bfa3070 */
[----:B------:R-:W-:Y:S01]  /*c5b0*/  @P2 PRMT R138, R246, 0x5410, RZ ;  /* 0x00005410f68a2816 */ /* 0x000fe200000000ff */
[----:B------:R-:W-:Y:S01]  /*c5c0*/  STG.E.U16 desc[UR18][R192.64+-0x7e], R119 ;  /* 0xffff8277c0007986 */ /* 0x000fe2000c101512 */
[----:B------:R-:W-:Y:S01]  /*c5d0*/  MUFU.EX2 R204, R135 ;  /* 0x0000008700cc7308 */ /* 0x000fe20000000800 */
[C---:B-1----:R-:W-:Y:S08]  /*c5e0*/  HMMA.16816.F32 R4, R20.reuse, R24, R4 ;  /* 0x000000181404723c */ /* 0x042ff00000001804 */
[----:B-----5:R-:W-:Y:S01]  /*c5f0*/  @!P5 HADD2 R200, -R154.H0_H0, -RZ.H0_H0 ;  /* 0xa00000ff9ac8d230 */ /* 0x020fe20000000900 */
[C---:B------:R-:W-:Y:S01]  /*c600*/  HMMA.16816.F32 R8, R20.reuse, R26, R8 ;  /* 0x0000001a1408723c */ /* 0x040fe20000001808 */
[----:B------:R-:W1:Y:S03]  /*c610*/  LDSM.16.MT88.4 R24, [R152+0x1000] ;  /* 0x001000009818783b */ /* 0x000e660000004200 */
[----:B------:R-:W-:Y:S04]  /*c620*/  PRMT R120, R200, 0x7610, R120 ;  /* 0x00007610c8787816 */ /* 0x000fe80000000078 */
[C---:B------:R-:W-:Y:S01]  /*c630*/  HMMA.16816.F32 R36, R20.reuse, R28, R36 ;  /* 0x0000001c1424723c */ /* 0x040fe20000001824 */
[----:B------:R4:W-:Y:S02]  /*c640*/  @!P5 STL.S16 [R1+0x40], R200 ;  /* 0x000040c80100d387 */ /* 0x0009e40000100600 */
[----:B------:R-:W-:Y:S02]  /*c650*/  @!P5 PRMT R154, R120, 0x5410, RZ ;  /* 0x00005410789ad816 */ /* 0x000fe400000000ff */
[----:B------:R3:W5:Y:S01]  /*c660*/  LDL.S16 R126, [R1+0x20] ;  /* 0x00002000017e7983 */ /* 0x0007620000100600 */
[----:B------:R-:W-:Y:S02]  /*c670*/  ISETP.LE.U32.AND P5, PT, R205, UR7, PT ;  /* 0x00000007cd007c0c */ /* 0x000fe4000bfa3070 */
[C---:B------:R-:W-:Y:S01]  /*c680*/  HMMA.16816.F32 R40, R20.reuse, R30, R40 ;  /* 0x0000001e1428723c */ /* 0x040fe20000001828 */
[----:B------:R-:W3:Y:S01]  /*c690*/  LDSM.16.MT88.4 R28, [R176+0xf000] ;  /* 0x00f00000b01c783b */ /* 0x000ee20000004200 */
[----:B------:R-:W4:Y:S06]  /*c6a0*/  MUFU.EX2 R205, R165 ;  /* 0x000000a500cd7308 */ /* 0x000f2c0000000800 */
[C---:B------:R-:W-:Y:S01]  /*c6b0*/  HMMA.16816.F32 R44, R20.reuse, R32, R44 ;  /* 0x00000020142c723c */ /* 0x040fe2000000182c */
[----:B------:R-:W-:Y:S02]  /*c6c0*/  LDSM.16.MT88.4 R120, [R117+0x3000] ;  /* 0x003000007578783b */ /* 0x000fe40000004200 */
[----:B------:R-:W-:Y:S05]  /*c6d0*/  @!P5 HADD2 R180, -R155.H0_H0, -RZ.H0_H0 ;  /* 0xa00000ff9bb4d230 */ /* 0x000fea0000000900 */
[C---:B------:R-:W-:Y:S01]  /*c6e0*/  HMMA.16816.F32 R48, R20.reuse, R34, R48 ;  /* 0x000000221430723c */ /* 0x040fe20000001830 */
[----:B------:R-:W3:Y:S01]  /*c6f0*/  LDSM.16.MT88.4 R32, [R177+0xf000] ;  /* 0x00f00000b120783b */ /* 0x000ee20000004200 */
[----:B----4-:R-:W-:Y:S01]  /*c700*/  MUFU.EX2 R200, R124 ;  /* 0x0000007c00c87308 */ /* 0x010fe20000000800 */
[----:B------:R-:W-:Y:S02]  /*c710*/  PRMT R127, R180, 0x7610, R127 ;  /* 0x00007610b47f7816 */ /* 0x000fe4000000007f */
[----:B------:R-:W-:Y:S02]  /*c720*/  F2FP.F16.F32.PACK_AB R129, R205, R204 ;  /* 0x000000cccd81723e */ /* 0x000fe400000000ff */
[----:B------:R-:W-:Y:S02]  /*c730*/  @!P5 PRMT R155, R127, 0x5410, RZ ;  /* 0x000054107f9bd816 */ /* 0x000fe400000000ff */
[----:B------:R4:W-:Y:S01]  /*c740*/  @!P5 STL.S16 [R1+0x30], R180 ;  /* 0x000030b40100d387 */ /* 0x0009e20000100600 */
[C---:B-1----:R-:W-:Y:S03]  /*c750*/  HMMA.16816.F32 R52, R20.reuse, R24, R52 ;  /* 0x000000181434723c */ /* 0x042fe60000001834 */
[----:B------:R-:W-:Y:S01]  /*c760*/  STG.E.U16 desc[UR18][R160.64+-0x80], R154 ;  /* 0xffff809aa0007986 */ /* 0x000fe2000c101512 */
[----:B------:R-:W-:Y:S02]  /*c770*/  ISETP.LE.U32.AND P5, PT, R206, UR7, PT ;  /* 0x00000007ce007c0c */ /* 0x000fe4000bfa3070 */
[----:B------:R-:W-:Y:S01]  /*c780*/  PRMT R128, R129, 0x7632, R128 ;  /* 0x0000763281807816 */ /* 0x000fe20000000080 */
[----:B------:R1:W-:Y:S01]  /*c790*/  STG.E.U16 desc[UR18][R160.64+-0x7e], R155 ;  /* 0xffff829ba0007986 */ /* 0x0003e2000c101512 */
[C---:B------:R-:W-:Y:S03]  /*c7a0*/  HMMA.16816.F32 R56, R20.reuse, R26, R56 ;  /* 0x0000001a1438723c */ /* 0x040fe60000001838 */
[----:B------:R-:W1:Y:S01]  /*c7b0*/  LDSM.16.MT88.4 R24, [R152+0x3000] ;  /* 0x003000009818783b */ /* 0x000e620000004200 */
[----:B------:R-:W-:Y:S04]  /*c7c0*/  PRMT R165, R132, 0x7773, RZ ;  /* 0x0000777384a57816 */ /* 0x000fe800000000ff */
[C---:B---3--:R-:W-:Y:S03]  /*c7d0*/  HMMA.16816.F32 R60, R20.reuse, R28, R60 ;  /* 0x0000001c143c723c */ /* 0x048fe6000000183c */
[----:B------:R-:W-:Y:S05]  /*c7e0*/  @!P5 HADD2 R179, -R156.H0_H0, -RZ.H0_H0 ;  /* 0xa00000ff9cb3d230 */ /* 0x000fea0000000900 */
[----:B------:R3:W-:Y:S01]  /*c7f0*/  @!P5 STL.S16 [R1+0x24], R179 ;  /* 0x000024b30100d387 */ /* 0x0007e20000100600 */
[C---:B------:R-:W-:Y:S01]  /*c800*/  HMMA.16816.F32 R64, R20.reuse, R30, R64 ;  /* 0x0000001e1440723c */ /* 0x040fe20000001840 */
[----:B----4-:R-:W4:Y:S02]  /*c810*/  MUFU.EX2 R180, R125 ;  /* 0x0000007d00b47308 */ /* 0x010f240000000800 */
[----:B------:R-:W3:Y:S05]  /*c820*/  LDSM.16.MT88.4 R28, [R176+0x11000] ;  /* 0x01100000b01c783b */ /* 0x000eea0000004200 */
[C---:B------:R-:W-:Y:S03]  /*c830*/  HMMA.16816.F32 R68, R20.reuse, R32, R68 ;  /* 0x000000201444723c */ /* 0x040fe60000001844 */
[----:B------:R-:W-:Y:S02]  /*c840*/  PRMT R32, R179, 0x7610, R32 ;  /* 0x00007610b3207816 */ /* 0x000fe40000000020 */
[----:B-1----:R-:W-:Y:S02]  /*c850*/  LOP3.LUT R155, R134, 0xff, RZ, 0xc0, !PT ;  /* 0x000000ff869b7812 */ /* 0x002fe400078ec0ff */
[----:B------:R-:W-:Y:S01]  /*c860*/  @!P5 PRMT R156, R32, 0x5410, RZ ;  /* 0x00005410209cd816 */ /* 0x000fe200000000ff */
[C---:B------:R-:W-:Y:S01]  /*c870*/  HMMA.16816.F32 R72, R20.reuse, R34, R72 ;  /* 0x000000221448723c */ /* 0x040fe20000001848 */
[----:B------:R-:W1:Y:S02]  /*c880*/  LDSM.16.MT88.4 R32, [R177+0x11000] ;  /* 0x01100000b120783b */ /* 0x000e640000004200 */
[----:B------:R-:W-:Y:S02]  /*c890*/  ISETP.GT.U32.AND P5, PT, R207, UR7, PT ;  /* 0x00000007cf007c0c */ /* 0x000fe4000bfa4070 */
[----:B----4-:R-:W-:Y:S03]  /*c8a0*/  F2FP.F16.F32.PACK_AB R131, R200, R180 ;  /* 0x000000b4c883723e */ /* 0x010fe600000000ff */
[C---:B------:R-:W-:Y:S01]  /*c8b0*/  HMMA.16816.F32 R76, R20.reuse, R120, R76 ;  /* 0x00000078144c723c */ /* 0x040fe2000000184c */
[----:B------:R4:W-:Y:S01]  /*c8c0*/  STG.E.U16 desc[UR18][R192.64+-0x70], R156 ;  /* 0xffff909cc0007986 */ /* 0x0009e2000c101512 */
[----:B---3--:R-:W3:Y:S01]  /*c8d0*/  MUFU.EX2 R179, R166 ;  /* 0x000000a600b37308 */ /* 0x008ee20000000800 */
[----:B------:R-:W-:Y:S02]  /*c8e0*/  LOP3.LUT R120, R134, 0xffff, RZ, 0xc0, !PT ;  /* 0x0000ffff86787812 */ /* 0x000fe400078ec0ff */
[----:B------:R-:W-:Y:S02]  /*c8f0*/  PRMT R130, R131, 0x7632, R130 ;  /* 0x0000763283827816 */ /* 0x000fe40000000082 */
[----:B------:R-:W-:Y:S01]  /*c900*/  SHF.R.U32.HI R120, RZ, 0x8, R120 ;  /* 0x00000008ff787819 */ /* 0x000fe20000011678 */
[C---:B------:R-:W-:Y:S03]  /*c910*/  HMMA.16816.F32 R80, R20.reuse, R122, R80 ;  /* 0x0000007a1450723c */ /* 0x040fe60000001850 */
[----:B------:R-:W-:Y:S05]  /*c920*/  IMAD.MOV.U32 R122, RZ, RZ, R132 ;  /* 0x000000ffff7a7224 */ /* 0x000fea00078e0084 */
[C---:B------:R-:W-:Y:S03]  /*c930*/  HMMA.16816.F32 R84, R20.reuse, R24, R84 ;  /* 0x000000181454723c */ /* 0x040fe60000001854 */
[----:B------:R-:W-:Y:S02]  /*c940*/  LOP3.LUT R154, R122, 0xff, RZ, 0xc0, !PT ;  /* 0x000000ff7a9a7812 */ /* 0x000fe400078ec0ff */
[----:B---3--:R-:W-:Y:S02]  /*c950*/  F2FP.F16.F32.PACK_AB R119, R162, R179 ;  /* 0x000000b3a277723e */ /* 0x008fe400000000ff */
[----:B------:R-:W-:Y:S01]  /*c960*/  PRMT R166, R132, 0x7772, RZ ;  /* 0x0000777284a67816 */ /* 0x000fe200000000ff */
[C---:B------:R-:W-:Y:S01]  /*c970*/  HMMA.16816.F32 R88, R20.reuse, R26, R88 ;  /* 0x0000001a1458723c */ /* 0x040fe20000001858 */
[----:B------:R-:W3:Y:S02]  /*c980*/  LDSM.16.MT88.4 R24, [R117+0x5000] ;  /* 0x005000007518783b */ /* 0x000ee40000004200 */
[----:B------:R-:W-:Y:S02]  /*c990*/  PRMT R132, R155, 0x5410, R120 ;  /* 0x000054109b847816 */ /* 0x000fe40000000078 */
[----:B----4-:R-:W-:Y:S02]  /*c9a0*/  SHF.R.U32.HI R156, RZ, 0x18, R134 ;  /* 0x00000018ff9c7819 */ /* 0x010fe40000011686 */
[----:B------:R-:W-:Y:S01]  /*c9b0*/  PRMT R135, R166, 0x5410, R165 ;  /* 0x00005410a6877816 */ /* 0x000fe200000000a5 */
[C---:B------:R-:W-:Y:S03]  /*c9c0*/  HMMA.16816.F32 R92, R20.reuse, R28, R92 ;  /* 0x0000001c145c723c */ /* 0x040fe6000000185c */
[--C-:B------:R-:W-:Y:S02]  /*c9d0*/  HSET2.LE.AND R132, R132, R190.reuse, PT ;  /* 0x000000be84847233 */ /* 0x100fe40003803000 */
[----:B------:R-:W-:Y:S03]  /*c9e0*/  LOP3.LUT R135, R135, 0xff00ff, RZ, 0xc0, !PT ;  /* 0x00ff00ff87877812 */ /* 0x000fe600078ec0ff */
[C---:B------:R-:W-:Y:S01]  /*c9f0*/  HMMA.16816.F32 R96, R20.reuse, R30, R96 ;  /* 0x0000001e1460723c */ /* 0x040fe20000001860 */
[----:B------:R-:W4:Y:S02]  /*ca00*/  LDSM.16.MT88.4 R28, [R152+0x5000] ;  /* 0x00500000981c783b */ /* 0x000f240000004200 */
[--C-:B------:R-:W-:Y:S05]  /*ca10*/  HSET2.LE.AND R135, R135, R190.reuse, PT ;  /* 0x000000be87877233 */ /* 0x100fea0003803000 */
[C---:B-1----:R-:W-:Y:S03]  /*ca20*/  HMMA.16816.F32 R100, R20.reuse, R32, R100 ;  /* 0x000000201464723c */ /* 0x042fe60000001864 */
[----:B------:R-:W-:Y:S01]  /*ca30*/  FADD.FTZ R33, R220, R2 ;  /* 0x00000002dc217221 */ /* 0x000fe20000010000 */
[----:B------:R-:W-:Y:S04]  /*ca40*/  F2FP.F16.F32.PACK_AB R2, R163, R171 ;  /* 0x000000aba302723e */ /* 0x000fe800000000ff */
[C---:B------:R-:W-:Y:S08]  /*ca50*/  HMMA.16816.F32 R104, R20.reuse, R34, R104 ;  /* 0x000000221468723c */ /* 0x040ff00000001868 */
[C---:B---3--:R-:W-:Y:S03]  /*ca60*/  HMMA.16816.F32 R108, R20.reuse, R24, R108 ;  /* 0x00000018146c723c */ /* 0x048fe6000000186c */
[----:B------:R-:W-:Y:S02]  /*ca70*/  PRMT R24, R134, 0x7632, R24 ;  /* 0x0000763286187816 */ /* 0x000fe40000000018 */
[----:B------:R-:W-:Y:S02]  /*ca80*/  PRMT R134, R154, 0x5410, R164 ;  /* 0x000054109a867816 */ /* 0x000fe400000000a4 */
[----:B------:R-:W-:Y:S01]  /*ca90*/  LOP3.LUT R153, R24, 0xff, RZ, 0xc0, !PT ;  /* 0x000000ff18997812 */ /* 0x000fe200078ec0ff */
[C---:B------:R-:W-:Y:S03]  /*caa0*/  HMMA.16816.F32 R112, R20.reuse, R26, R112 ;  /* 0x0000001a1470723c */ /* 0x040fe60000001870 */
[----:B------:R-:W-:Y:S02]  /*cab0*/  PRMT R24, R129, 0x5410, R128 ;  /* 0x0000541081187816 */ /* 0x000fe40000000080 */
[C---:B------:R-:W-:Y:S02]  /*cac0*/  ISETP.LE.U32.AND P2, PT, R153.reuse, UR7, PT ;  /* 0x0000000799007c0c */ /* 0x040fe4000bf43070 */
[----:B------:R-:W-:Y:S01]  /*cad0*/  LOP3.LUT R132, R24, R132, RZ, 0xc0, !PT ;  /* 0x0000008418847212 */ /* 0x000fe200078ec0ff */
[C---:B----4-:R-:W-:Y:S01]  /*cae0*/  HMMA.16816.F32 R12, R20.reuse, R28, R12 ;  /* 0x0000001c140c723c */ /* 0x050fe2000000180c */
[----:B------:R-:W-:Y:S02]  /*caf0*/  LDSM.16.MT88.4 R24, [R177+0xd800] ;  /* 0x00d80000b118783b */ /* 0x000fe40000004200 */
[----:B------:R-:W-:Y:S02]  /*cb00*/  PRMT R133, R153, 0x5410, R156 ;  /* 0x0000541099857816 */ /* 0x000fe4000000009c */
[--C-:B------:R-:W-:Y:S03]  /*cb10*/  HSET2.LE.AND R134, R134, R190.reuse, PT ;  /* 0x000000be86867233 */ /* 0x100fe60003803000 */
[----:B------:R-:W-:Y:S03]  /*cb20*/  HMMA.16816.F32 R16, R20, R30, R16 ;  /* 0x0000001e1410723c */ /* 0x000fe60000001810 */
[----:B------:R-:W-:Y:S01]  /*cb30*/  HSET2.LE.AND R133, R133, R190, PT ;  /* 0x000000be85857233 */ /* 0x000fe20003803000 */
[----:B------:R-:W-:Y:S02]  /*cb40*/  @!P2 HADD2 R241, -R131.H0_H0, -RZ.H0_H0 ;  /* 0xa00000ff83f1a230 */ /* 0x000fe40000000900 */
[----:B--2---:R-:W-:Y:S05]  /*cb50*/  @P5 HADD2 R0, -R157.H0_H0, -RZ.H0_H0 ;  /* 0xa00000ff9d005230 */ /* 0x004fea0000000900 */
[----:B------:R1:W-:Y:S01]  /*cb60*/  @P5 STL.S16 [R1+0x28], R0 ;  /* 0x0000280001005387 */ /* 0x0003e20000100600 */
[----:B------:R-:W-:Y:S04]  /*cb70*/  PRMT R121, R0, 0x7610, R121 ;  /* 0x0000761000797816 */ /* 0x000fe80000000079 */
[----:B------:R-:W-:Y:S05]  /*cb80*/  @P5 PRMT R157, R121, 0x5410, RZ ;  /* 0x00005410799d5816 */ /* 0x000fea00000000ff */
[----:B------:R2:W-:Y:S01]  /*cb90*/  STG.E.U16 desc[UR18][R192.64+-0x6e], R157 ;  /* 0xffff929dc0007986 */ /* 0x0005e2000c101512 */
[----:B-----5:R-:W-:Y:S01]  /*cba0*/  @P4 HADD2 R126, -R158.H0_H0, -RZ.H0_H0 ;  /* 0xa00000ff9e7e4230 */ /* 0x020fe20000000900 */
[----:B-1----:R-:W-:Y:S04]  /*cbb0*/  LOP3.LUT R0, R120, 0xffff, RZ, 0xc0, !PT ;  /* 0x0000ffff78007812 */ /* 0x002fe800078ec0ff */
[----:B------:R-:W-:Y:S01]  /*cbc0*/  @P4 STL.S16 [R1+0x20], R126 ;  /* 0x0000207e01004387 */ /* 0x000fe20000100600 */
[----:B------:R-:W-:Y:S02]  /*cbd0*/  ISETP.LE.U32.AND P5, PT, R0, UR7, PT ;  /* 0x0000000700007c0c */ /* 0x000fe4000bfa3070 */
[----:B------:R-:W-:Y:S01]  /*cbe0*/  PRMT R0, R126, 0x7610, R0 ;  /* 0x000076107e007816 */ /* 0x000fe20000000000 */
[----:B------:R3:W4:Y:S03]  /*cbf0*/  LDL.S16 R121, [R1+0x1c] ;  /* 0x00001c0001797983 */ /* 0x0007260000100600 */
[----:B------:R-:W-:Y:S01]  /*cc00*/  @P4 PRMT R158, R0, 0x5410, RZ ;  /* 0x00005410009e4816 */ /* 0x000fe200000000ff */
[----:B------:R3:W5:Y:S01]  /*cc10*/  LDL.S16 R212, [R1+0x18] ;  /* 0x0000180001d47983 */ /* 0x0007620000100600 */
[----:B------:R-:W-:Y:S01]  /*cc20*/  ISETP.LE.U32.AND P4, PT, R172, UR7, PT ;  /* 0x00000007ac007c0c */ /* 0x000fe2000bf83070 */
[----:B--2---:R-:W-:Y:S01]  /*cc30*/  FADD.FTZ R157, R223, R33 ;  /* 0x00000021df9d7221 */ /* 0x004fe20000010000 */
[--C-:B------:R-:W-:Y:S01]  /*cc40*/  FADD.FTZ R0, R219, R118.reuse ;  /* 0x00000076db007221 */ /* 0x100fe20000010000 */
[----:B------:R3:W2:Y:S01]  /*cc50*/  LDL.S16 R211, [R1+0x14] ;  /* 0x0000140001d37983 */ /* 0x0006a20000100600 */
[----:B------:R-:W-:Y:S01]  /*cc60*/  PRMT R118, R119, 0x7632, R118 ;  /* 0x0000763277767816 */ /* 0x000fe20000000076 */
[----:B------:R-:W-:Y:S02]  /*cc70*/  @!P5 HADD2 R242, -R128.H0_H0, -RZ.H0_H0 ;  /* 0xa00000ff80f2d230 */ /* 0x000fe40000000900 */
[--C-:B------:R-:W-:Y:S01]  /*cc80*/  FADD.FTZ R32, R221, R0.reuse ;  /* 0x00000000dd207221 */ /* 0x100fe20000010000 */
[----:B------:R3:W3:Y:S01]  /*cc90*/  LDL.S16 R207, [R1+0x10] ;  /* 0x0000100001cf7983 */ /* 0x0006e20000100600 */
[----:B------:R-:W-:Y:S02]  /*cca0*/  PRMT R0, R2, 0x7632, R0 ;  /* 0x0000763202007816 */ /* 0x000fe40000000000 */
[----:B------:R-:W-:Y:S01]  /*ccb0*/  @!P5 PRMT R128, R242, 0x5410, RZ ;  /* 0x00005410f280d816 */ /* 0x000fe200000000ff */
[----:B------:R1:W3:Y:S01]  /*ccc0*/  LDL.S16 R206, [R1+0x4] ;  /* 0x0000040001ce7983 */ /* 0x0002e20000100600 */
[----:B------:R-:W-:Y:S02]  /*ccd0*/  PRMT R28, R119, 0x5410, R118 ;  /* 0x00005410771c7816 */ /* 0x000fe40000000076 */
[----:B------:R-:W-:Y:S01]  /*cce0*/  PRMT R20, R2, 0x5410, R0 ;  /* 0x0000541002147816 */ /* 0x000fe20000000000 */
[----:B------:R-:W1:Y:S01]  /*ccf0*/  LDSM.16.MT88.4 R124, [R176+0xd800] ;  /* 0x00d80000b07c783b */ /* 0x000e620000004200 */
[----:B------:R-:W-:Y:S02]  /*cd00*/  LOP3.LUT R134, R28, R134, RZ, 0xc0, !PT ;  /* 0x000000861c867212 */ /* 0x000fe400078ec0ff */
[----:B------:R-:W-:Y:S02]  /*cd10*/  LOP3.LUT R135, R20, R135, RZ, 0xc0, !PT ;  /* 0x0000008714877212 */ /* 0x000fe400078ec0ff */
[----:B------:R-:W-:Y:S03]  /*cd20*/  ISETP.GT.U32.AND P5, PT, R166, UR7, PT ;  /* 0x00000007a6007c0c */ /* 0x000fe6000bfa4070 */
[----:B------:R1:W-:Y:S10]  /*cd30*/  STG.E.U16 desc[UR18][R160.64+-0x70], R158 ;  /* 0xffff909ea0007986 */ /* 0x0003f4000c101512 */
[----:B------:R-:W-:Y:S05]  /*cd40*/  @P5 HADD2 R239, -R2.H0_H0, -RZ.H0_H0 ;  /* 0xa00000ff02ef5230 */ /* 0x000fea0000000900 */
[----:B------:R-:W-:Y:S01]  /*cd50*/  @P5 PRMT R2, R239, 0x5410, RZ ;  /* 0x00005410ef025816 */ /* 0x000fe200000000ff */
[----:B----4-:R-:W-:Y:S02]  /*cd60*/  @P3 HADD2 R121, -R159.H0_H0, -RZ.H0_H0 ;  /* 0xa00000ff9f793230 */ /* 0x010fe40000000900 */
[----:B-----5:R-:W-:Y:S03]  /*cd70*/  @!P4 HADD2 R212, -R149.H0_H0, -RZ.H0_H0 ;  /* 0xa00000ff95d4c230 */ /* 0x020fe60000000900 */
[----:B------:R4:W-:Y:S01]  /*cd80*/  @P3 STL.S16 [R1+0x1c], R121 ;  /* 0x00001c7901003387 */ /* 0x0009e20000100600 */
[----:B------:R-:W-:Y:S01]  /*cd90*/  PRMT R34, R121, 0x7610, R34 ;  /* 0x0000761079227816 */ /* 0x000fe20000000022 */
[----:B--2---:R-:W-:Y:S02]  /*cda0*/  @!P6 HADD2 R211, -R148.H0_H0, -RZ.H0_H0 ;  /* 0xa00000ff94d3e230 */ /* 0x004fe40000000900 */
[----:B------:R2:W5:Y:S01]  /*cdb0*/  LDL.S16 R172, [R1+0xc] ;  /* 0x00000c0001ac7983 */ /* 0x0005620000100600 */
[----:B------:R-:W-:Y:S02]  /*cdc0*/  @P3 PRMT R159, R34, 0x5410, RZ ;  /* 0x00005410229f3816 */ /* 0x000fe400000000ff */
[----:B------:R-:W-:Y:S01]  /*cdd0*/  ISETP.LE.U32.AND P3, PT, R178, UR7, PT ;  /* 0x00000007b2007c0c */ /* 0x000fe2000bf63070 */
[----:B-1----:R2:W2:Y:S01]  /*cde0*/  LDL.S16 R158, [R1+0x8] ;  /* 0x00000800019e7983 */ /* 0x0024a20000100600 */
[----:B------:R-:W-:Y:S02]  /*cdf0*/  PRMT R22, R212, 0x7610, R22 ;  /* 0x00007610d4167816 */ /* 0x000fe40000000016 */
[----:B------:R-:W-:Y:S01]  /*ce00*/  PRMT R21, R211, 0x7610, R21 ;  /* 0x00007610d3157816 */ /* 0x000fe20000000015 */
[----:B------:R1:W2:Y:S01]  /*ce10*/  LDL.S16 R29, [R1] ;  /* 0x00000000011d7983 */ /* 0x0002a20000100600 */
[----:B------:R-:W-:Y:S02]  /*ce20*/  @!P4 PRMT R149, R22, 0x5410, RZ ;  /* 0x000054101695c816 */ /* 0x000fe400000000ff */
[----:B------:R-:W-:Y:S01]  /*ce30*/  @!P6 PRMT R148, R21, 0x5410, RZ ;  /* 0x000054101594e816 */ /* 0x000fe200000000ff */
[----:B------:R-:W-:Y:S04]  /*ce40*/  STG.E.U16 desc[UR18][R160.64+-0x6e], R159 ;  /* 0xffff929fa0007986 */ /* 0x000fe8000c101512 */
[----:B------:R-:W-:Y:S01]  /*ce50*/  @!P4 STL.S16 [R1+0x18], R212 ;  /* 0x000018d40100c387 */ /* 0x000fe20000100600 */
[----:B---3--:R-:W-:Y:S01]  /*ce60*/  @!P3 HADD2 R207, -R151.H0_H0, -RZ.H0_H0 ;  /* 0xa00000ff97cfb230 */ /* 0x008fe20000000900 */
[----:B------:R-:W-:Y:S02]  /*ce70*/  ISETP.LE.U32.AND P4, PT, R198, UR7, PT ;  /* 0x00000007c6007c0c */ /* 0x000fe4000bf83070 */
[----:B------:R-:W-:Y:S01]  /*ce80*/  STG.E.U16 desc[UR18][R192.64+-0x60], R149 ;  /* 0xffffa095c0007986 */ /* 0x000fe2000c101512 */
[----:B----4-:R-:W-:Y:S01]  /*ce90*/  FADD.FTZ R121, R222, R32 ;  /* 0x00000020de797221 */ /* 0x010fe20000010000 */
[----:B------:R-:W-:Y:S02]  /*cea0*/  PRMT R32, R131, 0x5410, R130 ;  /* 0x0000541083207816 */ /* 0x000fe40000000082 */
[----:B------:R-:W-:Y:S01]  /*ceb0*/  @!P6 STL.S16 [R1+0x14], R211 ;  /* 0x000014d30100e387 */ /* 0x000fe20000100600 */
[----:B------:R-:W-:Y:S01]  /*cec0*/  FADD.FTZ R28, R208, R121 ;  /* 0x00000079d01c7221 */ /* 0x000fe20000010000 */
[----:B------:R-:W-:Y:S02]  /*ced0*/  LOP3.LUT R133, R32, R133, RZ, 0xc0, !PT ;  /* 0x0000008520857212 */ /* 0x000fe400078ec0ff */
[----:B------:R-:W3:Y:S01]  /*cee0*/  LDSM.16.MT88.4 R32, [R117+0x1800] ;  /* 0x001800007520783b */ /* 0x000ee20000004200 */
[----:B------:R-:W-:Y:S02]  /*cef0*/  PRMT R20, R207, 0x7610, R20 ;  /* 0x00007610cf147816 */ /* 0x000fe40000000014 */
[----:B------:R-:W-:Y:S01]  /*cf00*/  ISETP.LE.U32.AND P6, PT, R199, UR7, PT ;  /* 0x00000007c7007c0c */ /* 0x000fe2000bfc3070 */
[----:B------:R-:W-:Y:S01]  /*cf10*/  @!P4 HADD2 R206, -R150.H0_H0, -RZ.H0_H0 ;  /* 0xa00000ff96cec230 */ /* 0x000fe20000000900 */
[C---:B------:R-:W-:Y:S03]  /*cf20*/  HMMA.16816.F32 R120, R132.reuse, R124, R4 ;  /* 0x0000007c8478723c */ /* 0x040fe60000001804 */
[----:B------:R-:W4:Y:S02]  /*cf30*/  LDSM.16.MT88.4 R4, [R152+0x1800] ;  /* 0x001800009804783b */ /* 0x000f240000004200 */
[----:B------:R-:W-:Y:S02]  /*cf40*/  @!P3 PRMT R151, R20, 0x5410, RZ ;  /* 0x000054101497b816 */ /* 0x000fe400000000ff */
[----:B------:R-:W-:Y:S01]  /*cf50*/  @!P2 PRMT R131, R241, 0x5410, RZ ;  /* 0x00005410f183a816 */ /* 0x000fe200000000ff */
[C---:B------:R-:W-:Y:S03]  /*cf60*/  HMMA.16816.F32 R124, R132.reuse, R126, R8 ;  /* 0x0000007e847c723c */ /* 0x040fe60000001808 */
[----:B------:R-:W1:Y:S01]  /*cf70*/  LDSM.16.MT88.4 R8, [R176+0xf800] ;  /* 0x00f80000b008783b */ /* 0x000e620000004200 */
[----:B------:R-:W-:Y:S04]  /*cf80*/  ISETP.GT.U32.AND P2, PT, R165, UR7, PT ;  /* 0x00000007a5007c0c */ /* 0x000fe8000bf44070 */
[C---:B------:R-:W-:Y:S03]  /*cf90*/  HMMA.16816.F32 R36, R132.reuse, R24, R36 ;  /* 0x000000188424723c */ /* 0x040fe60000001824 */
[----:B------:R-:W1:Y:S05]  /*cfa0*/  LDSM.16.MT88.4 R20, [R177+0xf800] ;  /* 0x00f80000b114783b */ /* 0x000e6a0000004200 */
[C---:B------:R-:W-:Y:S03]  /*cfb0*/  HMMA.16816.F32 R40, R132.reuse, R26, R40 ;  /* 0x0000001a8428723c */ /* 0x040fe60000001828 */
[----:B------:R-:W-:Y:S01]  /*cfc0*/  STG.E.U16 desc[UR18][R192.64+-0x5e], R148 ;  /* 0xffffa294c0007986 */ /* 0x000fe2000c101512 */
[----:B------:R-:W-:Y:S01]  /*cfd0*/  PRMT R26, R206, 0x7610, R26 ;  /* 0x00007610ce1a7816 */ /* 0x000fe2000000001a */
[----:B------:R-:W-:Y:S02]  /*cfe0*/  @P2 HADD2 R236, -R0.H0_H0, -RZ.H0_H0 ;  /* 0xa00000ff00ec2230 */ /* 0x000fe40000000900 */
[----:B------:R-:W-:Y:S01]  /*cff0*/  @!P3 STL.S16 [R1+0x10], R207 ;  /* 0x000010cf0100b387 */ /* 0x000fe20000100600 */
[----:B------:R-:W-:Y:S02]  /*d000*/  ISETP.GT.U32.AND P3, PT, R201, UR7, PT ;  /* 0x00000007c9007c0c */ /* 0x000fe4000bf64070 */
[----:B------:R-:W-:Y:S01]  /*d010*/  @!P4 PRMT R150, R26, 0x5410, RZ ;  /* 0x000054101a96c816 */ /* 0x000fe200000000ff */
[C---:B---3--:R-:W-:Y:S01]  /*d020*/  HMMA.16816.F32 R44, R132.reuse, R32, R44 ;  /* 0x00000020842c723c */ /* 0x048fe2000000182c */
[----:B------:R-:W-:Y:S02]  /*d030*/  STG.E.U16 desc[UR18][R160.64+-0x60], R151 ;  /* 0xffffa097a0007986 */ /* 0x000fe4000c101512 */
[----:B------:R-:W-:Y:S02]  /*d040*/  @P2 PRMT R0, R236, 0x5410, RZ ;  /* 0x00005410ec002816 */ /* 0x000fe400000000ff */
[----:B------:R-:W-:Y:S01]  /*d050*/  @!P4 STL.S16 [R1+0x4], R206 ;  /* 0x000004ce0100c387 */ /* 0x000fe20000100600 */
[----:B------:R-:W-:Y:S02]  /*d060*/  ISETP.GT.U32.AND P4, PT, R202, UR7, PT ;  /* 0x00000007ca007c0c */ /* 0x000fe4000bf84070 */
[C---:B------:R-:W-:Y:S01]  /*d070*/  HMMA.16816.F32 R48, R132.reuse, R34, R48 ;  /* 0x000000228430723c */ /* 0x040fe20000001830 */
[----:B------:R-:W-:Y:S07]  /*d080*/  STG.E.U16 desc[UR18][R160.64+-0x5e], R150 ;  /* 0xffffa296a0007986 */ /* 0x000fee000c101512 */
[C---:B----4-:R-:W-:Y:S08]  /*d090*/  HMMA.16816.F32 R52, R132.reuse, R4, R52 ;  /* 0x000000048434723c */ /* 0x050ff00000001834 */
[C---:B------:R-:W-:Y:S08]  /*d0a0*/  HMMA.16816.F32 R56, R132.reuse, R6, R56 ;  /* 0x000000068438723c */ /* 0x040ff00000001838 */
[C---:B-1----:R-:W-:Y:S08]  /*d0b0*/  HMMA.16816.F32 R60, R132.reuse, R8, R60 ;  /* 0x00000008843c723c */ /* 0x042ff0000000183c */
[C---:B------:R-:W-:Y:S01]  /*d0c0*/  HMMA.16816.F32 R64, R132.reuse, R10, R64 ;  /* 0x0000000a8440723c */ /* 0x040fe20000001840 */
[----:B------:R-:W-:Y:S07]  /*d0d0*/  LDSM.16.MT88.4 R8, [R176+0x11800] ;  /* 0x01180000b008783b */ /* 0x000fee0000004200 */
[C---:B------:R-:W-:Y:S08]  /*d0e0*/  HMMA.16816.F32 R68, R132.reuse, R20, R68 ;  /* 0x000000148444723c */ /* 0x040ff00000001844 */
[C---:B------:R-:W-:Y:S01]  /*d0f0*/  HMMA.16816.F32 R72, R132.reuse, R22, R72 ;  /* 0x000000168448723c */ /* 0x040fe20000001848 */
[----:B------:R-:W-:Y:S02]  /*d100*/  LDSM.16.MT88.4 R20, [R177+0x11800] ;  /* 0x01180000b114783b */ /* 0x000fe40000004200 */
[----:B-----5:R-:W-:Y:S02]  /*d110*/  @!P6 HADD2 R172, -R145.H0_H0, -RZ.H0_H0 ;  /* 0xa00000ff91ace230 */ /* 0x020fe40000000900 */
[----:B--2---:R-:W-:Y:S04]  /*d120*/  @P3 HADD2 R158, -R144.H0_H0, -RZ.H0_H0 ;  /* 0xa00000ff909e3230 */ /* 0x004fe80000000900 */
[----:B------:R-:W-:Y:S01]  /*d130*/  @!P6 STL.S16 [R1+0xc], R172 ;  /* 0x00000cac0100e387 */ /* 0x000fe20000100600 */
[----:B------:R-:W-:Y:S01]  /*d140*/  PRMT R25, R172, 0x7610, R25 ;  /* 0x00007610ac197816 */ /* 0x000fe20000000019 */
[----:B------:R-:W-:Y:S02]  /*d150*/  @P4 HADD2 R29, -R147.H0_H0, -RZ.H0_H0 ;  /* 0xa00000ff931d4230 */ /* 0x000fe40000000900 */
[----:B------:R-:W-:Y:S01]  /*d160*/  @P3 STL.S16 [R1+0x8], R158 ;  /* 0x0000089e01003387 */ /* 0x000fe20000100600 */
[----:B------:R-:W-:Y:S02]  /*d170*/  PRMT R24, R158, 0x7610, R24 ;  /* 0x000076109e187816 */ /* 0x000fe40000000018 */
[----:B------:R-:W-:Y:S01]  /*d180*/  @!P6 PRMT R145, R25, 0x5410, RZ ;  /* 0x000054101991e816 */ /* 0x000fe200000000ff */
[----:B------:R-:W-:Y:S01]  /*d190*/  @P4 STL.S16 [R1], R29 ;  /* 0x0000001d01004387 */ /* 0x000fe20000100600 */
[----:B------:R-:W-:Y:S02]  /*d1a0*/  @P3 PRMT R144, R24, 0x5410, RZ ;  /* 0x0000541018903816 */ /* 0x000fe400000000ff */
[----:B------:R-:W-:Y:S01]  /*d1b0*/  PRMT R4, R29, 0x7610, R4 ;  /* 0x000076101d047816 */ /* 0x000fe20000000004 */
[----:B------:R-:W1:Y:S01]  /*d1c0*/  LDSM.16.MT88.4 R24, [R117+0x3800] ;  /* 0x003800007518783b */ /* 0x000e620000004200 */
[----:B------:R-:W-:Y:S02]  /*d1d0*/  ISETP.GT.U32.AND P6, PT, R203, UR7, PT ;  /* 0x00000007cb007c0c */ /* 0x000fe4000bfc4070 */
[----:B------:R-:W-:Y:S02]  /*d1e0*/  ISETP.LE.U32.AND P3, PT, R168, UR7, PT ;  /* 0x00000007a8007c0c */ /* 0x000fe4000bf63070 */
[----:B------:R-:W-:Y:S02]  /*d1f0*/  @P4 PRMT R147, R4, 0x5410, RZ ;  /* 0x0000541004934816 */ /* 0x000fe400000000ff */
[----:B------:R-:W-:Y:S01]  /*d200*/  ISETP.LE.U32.AND P4, PT, R167, UR7, PT ;  /* 0x00000007a7007c0c */ /* 0x000fe2000bf83070 */
[----:B------:R-:W2:Y:S06]  /*d210*/  LDSM.16.MT88.4 R4, [R152+0x3800] ;  /* 0x003800009804783b */ /* 0x000eac0000004200 */
[----:B------:R-:W-:Y:S02]  /*d220*/  @P6 HADD2 R252, -R146.H0_H0, -RZ.H0_H0 ;  /* 0xa00000ff92fc6230 */ /* 0x000fe40000000900 */
[----:B------:R-:W-:Y:S01]  /*d230*/  STG.E.U16 desc[UR18][R192.64+-0x50], R145 ;  /* 0xffffb091c0007986 */ /* 0x000fe2000c101512 */
[----:B------:R-:W-:Y:S02]  /*d240*/  @!P3 HADD2 R250, -R142.H0_H0, -RZ.H0_H0 ;  /* 0xa00000ff8efab230 */ /* 0x000fe40000000900 */
[----:B------:R-:W-:Y:S01]  /*d250*/  @P6 PRMT R146, R252, 0x5410, RZ ;  /* 0x00005410fc926816 */ /* 0x000fe200000000ff */
[----:B------:R-:W-:Y:S01]  /*d260*/  STG.E.U16 desc[UR18][R192.64+-0x4e], R144 ;  /* 0xffffb290c0007986 */ /* 0x000fe2000c101512 */
[----:B------:R-:W-:Y:S01]  /*d270*/  ISETP.LE.U32.AND P6, PT, R170, UR7, PT ;  /* 0x00000007aa007c0c */ /* 0x000fe2000bfc3070 */
[----:B------:R-:W-:Y:S01]  /*d280*/  @!P4 HADD2 R248, -R140.H0_H0, -RZ.H0_H0 ;  /* 0xa00000ff8cf8c230 */ /* 0x000fe20000000900 */
[----:B------:R-:W-:Y:S01]  /*d290*/  @!P3 PRMT R142, R250, 0x5410, RZ ;  /* 0x00005410fa8eb816 */ /* 0x000fe200000000ff */
[----:B------:R-:W-:Y:S01]  /*d2a0*/  STG.E.U16 desc[UR18][R160.64+-0x50], R147 ;  /* 0xffffb093a0007986 */ /* 0x000fe2000c101512 */
[----:B------:R-:W-:Y:S02]  /*d2b0*/  ISETP.LE.U32.AND P3, PT, R169, UR7, PT ;  /* 0x00000007a9007c0c */ /* 0x000fe4000bf63070 */
[----:B------:R-:W-:Y:S01]  /*d2c0*/  @!P4 PRMT R140, R248, 0x5410, RZ ;  /* 0x00005410f88cc816 */ /* 0x000fe200000000ff */
[----:B------:R-:W-:Y:S01]  /*d2d0*/  STG.E.U16 desc[UR18][R160.64+-0x4e], R146 ;  /* 0xffffb292a0007986 */ /* 0x000fe2000c101512 */
[----:B------:R-:W-:Y:S03]  /*d2e0*/  ISETP.GT.U32.AND P4, PT, R174, UR7, PT ;  /* 0x00000007ae007c0c */ /* 0x000fe6000bf84070 */
[----:B------:R-:W-:Y:S02]  /*d2f0*/  STG.E.U16 desc[UR18][R192.64+-0x40], R142 ;  /* 0xffffc08ec0007986 */ /* 0x000fe4000c101512 */
[----:B------:R-:W-:Y:S02]  /*d300*/  @!P6 HADD2 R247, -R143.H0_H0, -RZ.H0_H0 ;  /* 0xa00000ff8ff7e230 */ /* 0x000fe40000000900 */
[----:B------:R-:W-:Y:S02]  /*d310*/  STG.E.U16 desc[UR18][R192.64+-0x3e], R141 ;  /* 0xffffc28dc0007986 */ /* 0x000fe4000c101512 */
[----:B------:R-:W-:Y:S01]  /*d320*/  @!P3 HADD2 R249, -R139.H0_H0, -RZ.H0_H0 ;  /* 0xa00000ff8bf9b230 */ /* 0x000fe20000000900 */
[----:B------:R-:W-:Y:S01]  /*d330*/  @!P6 PRMT R143, R247, 0x5410, RZ ;  /* 0x00005410f78fe816 */ /* 0x000fe200000000ff */
[C---:B-1----:R-:W-:Y:S01]  /*d340*/  HMMA.16816.F32 R76, R132.reuse, R24, R76 ;  /* 0x00000018844c723c */ /* 0x042fe2000000184c */
[----:B------:R-:W-:Y:S02]  /*d350*/  STG.E.U16 desc[UR18][R160.64+-0x40], R140 ;  /* 0xffffc08ca0007986 */ /* 0x000fe4000c101512 */
[----:B------:R-:W-:Y:S01]  /*d360*/  ISETP.GT.U32.AND P6, PT, R175, UR7, PT ;  /* 0x00000007af007c0c */ /* 0x000fe2000bfc4070 */
[----:B------:R-:W-:Y:S01]  /*d370*/  @P4 HADD2 R245, -R137.H0_H0, -RZ.H0_H0 ;  /* 0xa00000ff89f54230 */ /* 0x000fe20000000900 */
[----:B------:R-:W-:Y:S01]  /*d380*/  @!P3 PRMT R139, R249, 0x5410, RZ ;  /* 0x00005410f98bb816 */ /* 0x000fe200000000ff */
[----:B------:R-:W-:Y:S01]  /*d390*/  STG.E.U16 desc[UR18][R160.64+-0x3e], R143 ;  /* 0xffffc28fa0007986 */ /* 0x000fe2000c101512 */
[----:B------:R-:W-:Y:S01]  /*d3a0*/  ISETP.LE.U32.AND P3, PT, R155, UR7, PT ;  /* 0x000000079b007c0c */ /* 0x000fe2000bf63070 */
[C---:B------:R-:W-:Y:S02]  /*d3b0*/  HMMA.16816.F32 R80, R132.reuse, R26, R80 ;  /* 0x0000001a8450723c */ /* 0x040fe40000001850 */
[----:B------:R1:W3:Y:S01]  /*d3c0*/  LDSM.16.MT88.4 R24, [R117+0x5800] ;  /* 0x005800007518783b */ /* 0x0002e20000004200 */
[----:B------:R-:W-:Y:S02]  /*d3d0*/  @P4 PRMT R137, R245, 0x5410, RZ ;  /* 0x00005410f5894816 */ /* 0x000fe400000000ff */
[----:B------:R-:W-:Y:S03]  /*d3e0*/  ISETP.GT.U32.AND P4, PT, R164, UR7, PT ;  /* 0x00000007a4007c0c */ /* 0x000fe6000bf84070 */
[C---:B--2---:R-:W-:Y:S02]  /*d3f0*/  HMMA.16816.F32 R84, R132.reuse, R4, R84 ;  /* 0x000000048454723c */ /* 0x044fe40000001854 */
[----:B------:R-:W-:Y:S01]  /*d400*/  STG.E.U16 desc[UR18][R192.64+-0x30], R139 ;  /* 0xffffd08bc0007986 */ /* 0x000fe2000c101512 */
[----:B------:R-:W-:Y:S02]  /*d410*/  @P6 HADD2 R244, -R136.H0_H0, -RZ.H0_H0 ;  /* 0xa00000ff88f46230 */ /* 0x000fe40000000900 */
[----:B------:R-:W-:Y:S01]  /*d420*/  @!P3 HADD2 R243, -R129.H0_H0, -RZ.H0_H0 ;  /* 0xa00000ff81f3b230 */ /* 0x000fe20000000900 */
[----:B------:R-:W-:Y:S02]  /*d430*/  STG.E.U16 desc[UR18][R192.64+-0x2e], R138 ;  /* 0xffffd28ac0007986 */ /* 0x000fe4000c101512 */
[C---:B------:R-:W-:Y:S02]  /*d440*/  HMMA.16816.F32 R88, R132.reuse, R6, R88 ;  /* 0x000000068458723c */ /* 0x040fe40000001858 */
[----:B------:R-:W2:Y:S01]  /*d450*/  LDSM.16.MT88.4 R4, [R152+0x5800] ;  /* 0x005800009804783b */ /* 0x000ea20000004200 */
[----:B------:R-:W-:Y:S01]  /*d460*/  @P6 PRMT R136, R244, 0x5410, RZ ;  /* 0x00005410f4886816 */ /* 0x000fe200000000ff */
[----:B------:R-:W-:Y:S01]  /*d470*/  @P4 HADD2 R237, -R118.H0_H0, -RZ.H0_H0 ;  /* 0xa00000ff76ed4230 */ /* 0x000fe20000000900 */
[----:B------:R-:W-:Y:S02]  /*d480*/  ISETP.LE.U32.AND P6, PT, R156, UR7, PT ;  /* 0x000000079c007c0c */ /* 0x000fe4000bfc3070 */
[----:B------:R-:W-:Y:S01]  /*d490*/  @!P3 PRMT R129, R243, 0x5410, RZ ;  /* 0x00005410f381b816 */ /* 0x000fe200000000ff */
[C---:B------:R-:W-:Y:S02]  /*d4a0*/  HMMA.16816.F32 R92, R132.reuse, R8, R92 ;  /* 0x00000008845c723c */ /* 0x040fe4000000185c */
[----:B------:R-:W-:Y:S01]  /*d4b0*/  STG.E.U16 desc[UR18][R160.64+-0x30], R137 ;  /* 0xffffd089a0007986 */ /* 0x000fe2000c101512 */
[----:B------:R-:W-:Y:S01]  /*d4c0*/  ISETP.LE.U32.AND P3, PT, R154, UR7, PT ;  /* 0x000000079a007c0c */ /* 0x000fe2000bf63070 */
[----:B------:R-:W-:Y:S01]  /*d4d0*/  FADD.FTZ R9, R217, R28 ;  /* 0x0000001cd9097221 */ /* 0x000fe20000010000 */
[----:B------:R-:W-:Y:S01]  /*d4e0*/  @P4 PRMT R118, R237, 0x5410, RZ ;  /* 0x00005410ed764816 */ /* 0x000fe200000000ff */
[----:B------:R-:W-:Y:S01]  /*d4f0*/  STG.E.U16 desc[UR18][R160.64+-0x2e], R136 ;  /* 0xffffd288a0007986 */ /* 0x000fe2000c101512 */
[----:B------:R-:W-:Y:S01]  /*d500*/  FADD.FTZ R8, R213, R157 ;  /* 0x0000009dd5087221 */ /* 0x000fe20000010000 */
[C---:B------:R-:W-:Y:S02]  /*d510*/  HMMA.16816.F32 R96, R132.reuse, R10, R96 ;  /* 0x0000000a8460723c */ /* 0x040fe40000001860 */
[----:B------:R-:W-:Y:S01]  /*d520*/  STG.E.U16 desc[UR18][R192.64+-0x20], R129 ;  /* 0xffffe081c0007986 */ /* 0x000fe2000c101512 */
[----:B------:R-:W-:Y:S02]  /*d530*/  @!P6 HADD2 R238, -R130.H0_H0, -RZ.H0_H0 ;  /* 0xa00000ff82eee230 */ /* 0x000fe40000000900 */
[----:B------:R-:W-:Y:S01]  /*d540*/  FADD.FTZ R9, R214, R9 ;  /* 0x00000009d6097221 */ /* 0x000fe20000010000 */
[----:B------:R-:W-:Y:S01]  /*d550*/  FADD.FTZ R8, R216, R8 ;  /* 0x00000008d8087221 */ /* 0x000fe20000010000 */
[----:B------:R-:W-:Y:S01]  /*d560*/  STG.E.U16 desc[UR18][R192.64+-0x1e], R128 ;  /* 0xffffe280c0007986 */ /* 0x000fe2000c101512 */
[----:B-1----:R-:W-:Y:S01]  /*d570*/  IMAD.MOV.U32 R117, RZ, RZ, R3 ;  /* 0x000000ffff757224 */ /* 0x002fe200078e0003 */
[C---:B------:R-:W-:Y:S02]  /*d580*/  HMMA.16816.F32 R100, R132.reuse, R20, R100 ;  /* 0x000000148464723c */ /* 0x040fe40000001864 */
[----:B------:R-:W-:Y:S01]  /*d590*/  STG.E.U16 desc[UR18][R160.64+-0x20], R131 ;  /* 0xffffe083a0007986 */ /* 0x000fe2000c101512 */
[----:B------:R-:W-:Y:S01]  /*d5a0*/  @!P3 HADD2 R240, -R119.H0_H0, -RZ.H0_H0 ;  /* 0xa00000ff77f0b230 */ /* 0x000fe20000000900 */
[----:B------:R-:W-:Y:S01]  /*d5b0*/  @!P6 PRMT R130, R238, 0x5410, RZ ;  /* 0x00005410ee82e816 */ /* 0x000fe200000000ff */
[----:B------:R-:W-:Y:S01]  /*d5c0*/  FADD.FTZ R9, R215, R9 ;  /* 0x00000009d7097221 */ /* 0x000fe20000010000 */
[----:B------:R-:W-:Y:S02]  /*d5d0*/  FADD.FTZ R8, R210, R8 ;  /* 0x00000008d2087221 */ /* 0x000fe40000010000 */
[C---:B------:R-:W-:Y:S01]  /*d5e0*/  HMMA.16816.F32 R104, R132.reuse, R22, R104 ;  /* 0x000000168468723c */ /* 0x040fe20000001868 */
[----:B------:R2:W-:Y:S02]  /*d5f0*/  STG.E.U16 desc[UR18][R160.64+-0x1e], R130 ;  /* 0xffffe282a0007986 */ /* 0x0005e4000c101512 */
[----:B------:R-:W-:Y:S01]  /*d600*/  @!P3 PRMT R119, R240, 0x5410, RZ ;  /* 0x00005410f077b816 */ /* 0x000fe200000000ff */
[----:B------:R-:W-:Y:S01]  /*d610*/  FADD.FTZ R8, R209, R8 ;  /* 0x00000008d1087221 */ /* 0x000fe20000010000 */
[----:B------:R-:W-:Y:S03]  /*d620*/  STG.E.U16 desc[UR18][R192.64+-0xe], R118 ;  /* 0xfffff276c0007986 */ /* 0x000fe6000c101512 */
[C---:B---3--:R-:W-:Y:S01]  /*d630*/  HMMA.16816.F32 R108, R132.reuse, R24, R108 ;  /* 0x00000018846c723c */ /* 0x048fe2000000186c */
[----:B------:R1:W-:Y:S04]  /*d640*/  STG.E.U16 desc[UR18][R192.64+-0x10], R119 ;  /* 0xfffff077c0007986 */ /* 0x0003e8000c101512 */
[----:B------:R3:W-:Y:S03]  /*d650*/  STG.E.U16 desc[UR18][R160.64+-0x10], R2 ;  /* 0xfffff002a0007986 */ /* 0x0007e6000c101512 */
[C---:B------:R-:W-:Y:S01]  /*d660*/  HMMA.16816.F32 R112, R132.reuse, R26, R112 ;  /* 0x0000001a8470723c */ /* 0x040fe20000001870 */
[----:B------:R4:W-:Y:S07]  /*d670*/  STG.E.U16 desc[UR18][R160.64+-0xe], R0 ;  /* 0xfffff200a0007986 */ /* 0x0009ee000c101512 */
[C---:B--2---:R-:W-:Y:S03]  /*d680*/  HMMA.16816.F32 R128, R132.reuse, R4, R12 ;  /* 0x000000048480723c */ /* 0x044fe6000000180c */
[----:B------:R-:W-:Y:S04]  /*d690*/  IADD3 R5, P2, PT, R192, -0x80, RZ ;  /* 0xffffff80c0057810 */ /* 0x000fe80007f5e0ff */
[----:B------:R-:W-:Y:S01]  /*d6a0*/  IADD3.X R4, PT, PT, R193, -0x1, RZ, P2, !PT ;  /* 0xffffffffc1047810 */ /* 0x000fe200017fe4ff */
[----:B------:R-:W-:Y:S03]  /*d6b0*/  HMMA.16816.F32 R132, R132, R6, R16 ;  /* 0x000000068484723c */ /* 0x000fe60000001810 */
[----:B-1----:R-:W-:Y:S02]  /*d6c0*/  IMAD.MOV.U32 R192, RZ, RZ, R5 ;  /* 0x000000ffffc07224 */ /* 0x002fe400078e0005 */
[----:B---3--:R-:W-:Y:S01]  /*d6d0*/  FADD.FTZ R2, R204, R9 ;  /* 0x00000009cc027221 */ /* 0x008fe20000010000 */
[----:B------:R-:W-:Y:S03]  /*d6e0*/  IMAD.MOV.U32 R193, RZ, RZ, R4 ;  /* 0x000000ffffc17224 */ /* 0x000fe600078e0004 */
[----:B------:R-:W-:Y:S01]  /*d6f0*/  FADD.FTZ R2, R205, R2 ;  /* 0x00000002cd027221 */ /* 0x000fe20000010000 */
[----:B----4-:R-:W-:Y:S03]  /*d700*/  FADD.FTZ R0, R180, R8 ;  /* 0x00000008b4007221 */ /* 0x010fe60000010000 */
[----:B------:R-:W-:Y:S01]  /*d710*/  FADD.FTZ R2, R179, R2 ;  /* 0x00000002b3027221 */ /* 0x000fe20000010000 */
[----:B------:R-:W-:Y:S03]  /*d720*/  FADD.FTZ R0, R200, R0 ;  /* 0x00000000c8007221 */ /* 0x000fe60000010000 */
[----:B------:R-:W-:Y:S01]  /*d730*/  FADD.FTZ R6, R162, R2 ;  /* 0x00000002a2067221 */ /* 0x000fe20000010000 */
[----:B------:R-:W-:Y:S04]  /*d740*/  FADD.FTZ R0, R171, R0 ;  /* 0x00000000ab007221 */ /* 0x000fe80000010000 */
[----:B------:R3:W-:Y:S01]  /*d750*/  STL [R1+0x2c], R6 ;  /* 0x00002c0601007387 */ /* 0x0007e20000100800 */
[----:B------:R-:W-:Y:S01]  /*d760*/  FADD.FTZ R2, R163, R0 ;  /* 0x00000000a3027221 */ /* 0x000fe20000010000 */
[----:B------:R-:W-:Y:S04]  /*d770*/  IMAD.MOV.U32 R0, RZ, RZ, R116 ;  /* 0x000000ffff007224 */ /* 0x000fe800078e0074 */
[----:B------:R3:W-:Y:S01]  /*d780*/  STL [R1+0x34], R2 ;  /* 0x0000340201007387 */ /* 0x0007e20000100800 */
[----:B------:R-:W-:Y:S05]  /*d790*/  BRA.U UP0, `(.L_x_1225) ;  /* 0xffffffb5008c7547 */ /* 0x000fea000b83ffff */
.L_x_1224:
[----:B------:R-:W3:Y:S01]  /*d7a0*/  LDL.LU R5, [R1+0x2c] ;  /* 0x00002c0001057983 */ /* 0x000ee20000300800 */
[----:B------:R-:W2:Y:S03]  /*d7b0*/  LDCU UR4, c[0x0][0x4fc] ;  /* 0x00009f80ff0477ac */ /* 0x000ea60008000800 */
[----:B-1----:R-:W4:Y:S01]  /*d7c0*/  LDL.LU R4, [R1+0x34] ;  /* 0x0000340001047983 */ /* 0x002f220000300800 */
[C---:B------:R-:W-:Y:S02]  /*d7d0*/  LOP3.LUT P5, RZ, R186.reuse, 0x8, RZ, 0xc0, !PT ;  /* 0x00000008baff7812 */ /* 0x040fe400078ac0ff */
[----:B------:R-:W-:Y:S02]  /*d7e0*/  LOP3.LUT P4, RZ, R186, 0x10, RZ, 0xc0, !PT ;  /* 0x00000010baff7812 */ /* 0x000fe4000788c0ff */
[----:B------:R-:W-:Y:S01]  /*d7f0*/  SEL R184, R184, 0xffffffe0, !P5 ;  /* 0xffffffe0b8b87807 */ /* 0x000fe20006800000 */
[----:B---3--:R-:W1:Y:S04]  /*d800*/  SHFL.BFLY PT, R2, R5, 0x2, 0x1f ;  /* 0x0c401f0005027f89 */ /* 0x008e6800000e0000 */
[----:B----4-:R-:W3:Y:S01]  /*d810*/  SHFL.BFLY PT, R0, R4, 0x2, 0x1f ;  /* 0x0c401f0004007f89 */ /* 0x010ee200000e0000 */
[----:B-1----:R-:W-:Y:S01]  /*d820*/  FADD.FTZ R2, R2, R5 ;  /* 0x0000000502027221 */ /* 0x002fe20000010000 */
[----:B---3--:R-:W-:-:S04]  /*d830*/  FADD.FTZ R0, R0, R4 ;  /* 0x0000000400007221 */ /* 0x008fc80000010000 */
[----:B------:R-:W1:Y:S04]  /*d840*/  SHFL.BFLY PT, R4, R2, 0x1, 0x1f ;  /* 0x0c201f0002047f89 */ /* 0x000e6800000e0000 */
[----:B------:R-:W3:Y:S01]  /*d850*/  SHFL.BFLY PT, R5, R0, 0x1, 0x1f ;  /* 0x0c201f0000057f89 */ /* 0x000ee200000e0000 */
[----:B-1----:R-:W-:Y:S01]  /*d860*/  FADD.FTZ R117, R2, R4 ;  /* 0x0000000402757221 */ /* 0x002fe20000010000 */
[----:B---3--:R-:W-:-:S03]  /*d870*/  FADD.FTZ R118, R0, R5 ;  /* 0x0000000500767221 */ /* 0x008fc60000010000 */
[----:B------:R-:W1:Y:S01]  /*d880*/  MUFU.RCP R2, R117 ;  /* 0x0000007500027308 */ /* 0x000e620000001000 */
[C---:B------:R-:W-:Y:S02]  /*d890*/  SHF.L.U32 R0, R186.reuse, 0x4, RZ ;  /* 0x00000004ba007819 */ /* 0x040fe400000006ff */
[----:B------:R-:W-:Y:S02]  /*d8a0*/  SHF.L.U32 R5, R186, 0x1, RZ ;  /* 0x00000001ba057819 */ /* 0x000fe400000006ff */
[----:B------:R-:W-:Y:S02]  /*d8b0*/  LOP3.LUT R0, R0, 0x1c0, RZ, 0xc0, !PT ;  /* 0x000001c000007812 */ /* 0x000fe400078ec0ff */
[----:B------:R-:W-:Y:S01]  /*d8c0*/  FSETP.NE.FTZ.AND P2, PT, R118, RZ, PT ;  /* 0x000000ff7600720b */ /* 0x000fe20003f55000 */
[----:B------:R-:W3:Y:S01]  /*d8d0*/  MUFU.RCP R4, R118 ;  /* 0x0000007600047308 */ /* 0x000ee20000001000 */
[----:B------:R-:W-:Y:S02]  /*d8e0*/  FSETP.NE.FTZ.AND P3, PT, R117, RZ, PT ;  /* 0x000000ff7500720b */ /* 0x000fe40003f75000 */
[----:B------:R-:W-:-:S02]  /*d8f0*/  LOP3.LUT R183, R183, 0x6, R5, 0xf8, !PT ;  /* 0x00000006b7b77812 */ /* 0x000fc400078ef805 */
[----:B------:R-:W-:Y:S02]  /*d900*/  LOP3.LUT R5, R0, 0x38, R5, 0xf8, !PT ;  /* 0x0000003800057812 */ /* 0x000fe400078ef805 */
[----:B------:R-:W-:Y:S02]  /*d910*/  MOV R0, UR16 ;  /* 0x0000001000007c02 */ /* 0x000fe40008000f00 */
[----:B------:R-:W-:Y:S02]  /*d920*/  LOP3.LUT R183, R183, R5, RZ, 0xfc, !PT ;  /* 0x00000005b7b77212 */ /* 0x000fe400078efcff */
[----:B-1----:R-:W-:Y:S02]  /*d930*/  FSEL R2, R2, 1, P3 ;  /* 0x3f80000002027808 */ /* 0x002fe40001800000 */
[----:B------:R-:W-:-:S03]  /*d940*/  ISETP.NE.AND P1, PT, R0, -0x1, PT ;  /* 0xffffffff0000780c */ /* 0x000fc60003f25270 */
        /* <DEDUP_REMOVED lines=130> */
[----:B--2---:R-:W-:Y:S02]  /*e170*/  IADD3 R5, PT, PT, R47, R2, RZ ;  /* 0x000000022f057210 */ /* 0x004fe40007ffe0ff */
[----:B------:R-:W-:Y:S02]  /*e180*/  F2FP.F16.F32.PACK_AB R39, R65, R64 ;  /* 0x000000404127723e */ /* 0x000fe400000000ff */
[----:B------:R-:W-:Y:S01]  /*e190*/  F2FP.F16.F32.PACK_AB R38, R38, R66 ;  /* 0x000000422626723e */ /* 0x000fe200000000ff */
[----:B------:R1:W-:Y:S01]  /*e1a0*/  STS [R5], R8 ;  /* 0x0000000805007388 */ /* 0x0003e20000000800 */
[----:B------:R-:W-:Y:S01]  /*e1b0*/  F2FP.F16.F32.PACK_AB R37, R37, R68 ;  /* 0x000000442525723e */ /* 0x000fe200000000ff */
[----:B---3--:R-:W2:Y:S02]  /*e1c0*/  LDC.U8 R10, c[0x0][0x549] ;  /* 0x00015240ff0a7b82 */ /* 0x008ea40000000000 */
[----:B------:R3:W-:Y:S01]  /*e1d0*/  STS [R5+0x400], R12 ;  /* 0x0004000c05007388 */ /* 0x0007e20000000800 */
[----:B------:R-:W-:-:S02]  /*e1e0*/  F2FP.F16.F32.PACK_AB R36, R36, R70 ;  /* 0x000000462424723e */ /* 0x000fc400000000ff */
[----:B----4-:R-:W-:Y:S01]  /*e1f0*/  IADD3 R9, PT, PT, R184, R0, RZ ;  /* 0x00000000b8097210 */ /* 0x010fe20007ffe0ff */
[----:B------:R4:W-:Y:S01]  /*e200*/  STS [R0], R15 ;  /* 0x0000000f00007388 */ /* 0x0009e20000000800 */
[----:B------:R-:W-:Y:S02]  /*e210*/  F2FP.F16.F32.PACK_AB R35, R35, R72 ;  /* 0x000000482323723e */ /* 0x000fe400000000ff */
[----:B------:R-:W-:Y:S01]  /*e220*/  IADD3 R4, PT, PT, R47, R9, RZ ;  /* 0x000000092f047210 */ /* 0x000fe20007ffe0ff */
[----:B------:R5:W-:Y:S01]  /*e230*/  STS [R0+0x400], R14 ;  /* 0x0004000e00007388 */ /* 0x000be20000000800 */
[----:B------:R-:W-:Y:S02]  /*e240*/  F2FP.F16.F32.PACK_AB R34, R34, R74 ;  /* 0x0000004a2222723e */ /* 0x000fe400000000ff */
[----:B------:R-:W-:Y:S02]  /*e250*/  F2FP.F16.F32.PACK_AB R33, R33, R76 ;  /* 0x0000004c2121723e */ /* 0x000fe400000000ff */
[----:B------:R-:W-:-:S02]  /*e260*/  F2FP.F16.F32.PACK_AB R32, R32, R78 ;  /* 0x0000004e2020723e */ /* 0x000fc400000000ff */
[----:B------:R-:W-:Y:S02]  /*e270*/  F2FP.F16.F32.PACK_AB R31, R31, R80 ;  /* 0x000000501f1f723e */ /* 0x000fe400000000ff */
[----:B------:R-:W-:Y:S02]  /*e280*/  F2FP.F16.F32.PACK_AB R30, R30, R82 ;  /* 0x000000521e1e723e */ /* 0x000fe400000000ff */
[----:B------:R-:W-:Y:S02]  /*e290*/  F2FP.F16.F32.PACK_AB R29, R29, R84 ;  /* 0x000000541d1d723e */ /* 0x000fe400000000ff */
[----:B-1----:R-:W-:Y:S02]  /*e2a0*/  IADD3 R8, PT, PT, R47, R0, RZ ;  /* 0x000000002f087210 */ /* 0x002fe40007ffe0ff */
[----:B------:R-:W-:Y:S02]  /*e2b0*/  F2FP.F16.F32.PACK_AB R28, R28, R86 ;  /* 0x000000561c1c723e */ /* 0x000fe400000000ff */
[----:B------:R-:W-:Y:S01]  /*e2c0*/  F2FP.F16.F32.PACK_AB R27, R27, R88 ;  /* 0x000000581b1b723e */ /* 0x000fe200000000ff */
[----:B------:R1:W-:Y:S01]  /*e2d0*/  STS [R8], R13 ;  /* 0x0000000d08007388 */ /* 0x0003e20000000800 */
[----:B------:R-:W-:Y:S01]  /*e2e0*/  F2FP.F16.F32.PACK_AB R26, R26, R90 ;  /* 0x0000005a1a1a723e */ /* 0x000fe200000000ff */
[----:B---3--:R3:W1:Y:S01]  /*e2f0*/  @P3 MUFU.LG2 R12, R117 ;  /* 0x00000075000c3308 */ /* 0x0086620000000c00 */
[----:B------:R-:W-:Y:S01]  /*e300*/  F2FP.F16.F32.PACK_AB R25, R25, R92 ;  /* 0x0000005c1919723e */ /* 0x000fe200000000ff */
[----:B------:R-:W-:Y:S01]  /*e310*/  STS [R8+0x400], R46 ;  /* 0x0004002e08007388 */ /* 0x000fe20000000800 */
[----:B------:R-:W-:Y:S01]  /*e320*/  F2FP.F16.F32.PACK_AB R24, R24, R94 ;  /* 0x0000005e1818723e */ /* 0x000fe200000000ff */
[----:B----4-:R-:W4:Y:S01]  /*e330*/  LDC R15, c[0x0][0x434] ;  /* 0x00010d00ff0f7b82 */ /* 0x010f220000000800 */
[----:B------:R-:W-:Y:S01]  /*e340*/  F2FP.F16.F32.PACK_AB R23, R23, R96 ;  /* 0x000000601717723e */ /* 0x000fe200000000ff */
[----:B------:R-:W-:Y:S01]  /*e350*/  STS [R9], R45 ;  /* 0x0000002d09007388 */ /* 0x000fe20000000800 */
[----:B--2---:R-:W-:-:S02]  /*e360*/  ISETP.NE.AND P4, PT, R10, RZ, PT ;  /* 0x000000ff0a00720c */ /* 0x004fc40003f85270 */
[----:B------:R-:W-:Y:S01]  /*e370*/  F2FP.F16.F32.PACK_AB R22, R22, R98 ;  /* 0x000000621616723e */ /* 0x000fe200000000ff */
[----:B------:R-:W-:Y:S01]  /*e380*/  STS [R9+0x400], R44 ;  /* 0x0004002c09007388 */ /* 0x000fe20000000800 */
[----:B------:R-:W-:Y:S01]  /*e390*/  F2FP.F16.F32.PACK_AB R21, R21, R100 ;  /* 0x000000641515723e */ /* 0x000fe200000000ff */
[----:B------:R-:W2:Y:S01]  /*e3a0*/  @!P1 LDC.64 R10, c[0x0][0x400] ;  /* 0x00010000ff0a9b82 */ /* 0x000ea20000000a00 */
[----:B------:R-:W-:Y:S01]  /*e3b0*/  F2FP.F16.F32.PACK_AB R20, R20, R102 ;  /* 0x000000661414723e */ /* 0x000fe200000000ff */
[----:B------:R-:W-:Y:S01]  /*e3c0*/  STS [R4], R43 ;  /* 0x0000002b04007388 */ /* 0x000fe20000000800 */
[----:B------:R-:W-:Y:S02]  /*e3d0*/  F2FP.F16.F32.PACK_AB R19, R19, R104 ;  /* 0x000000681313723e */ /* 0x000fe400000000ff */
[----:B------:R-:W-:Y:S01]  /*e3e0*/  F2FP.F16.F32.PACK_AB R18, R18, R106 ;  /* 0x0000006a1212723e */ /* 0x000fe200000000ff */
[----:B------:R-:W-:Y:S01]  /*e3f0*/  STS [R4+0x400], R42 ;  /* 0x0004002a04007388 */ /* 0x000fe20000000800 */
[----:B------:R-:W-:Y:S01]  /*e400*/  F2FP.F16.F32.PACK_AB R17, R17, R108 ;  /* 0x0000006c1111723e */ /* 0x000fe200000000ff */
[----:B-----5:R-:W2:Y:S01]  /*e410*/  LDC.U8 R14, c[0x0][0x548] ;  /* 0x00015200ff0e7b82 */ /* 0x020ea20000000000 */
[----:B------:R-:W-:Y:S01]  /*e420*/  F2FP.F16.F32.PACK_AB R16, R16, R110 ;  /* 0x0000006e1010723e */ /* 0x000fe200000000ff */
[----:B------:R-:W-:Y:S01]  /*e430*/  STS [R6+0x2000], R41 ;  /* 0x0020002906007388 */ /* 0x000fe20000000800 */
[----:B------:R-:W-:-:S02]  /*e440*/  F2FP.F16.F32.PACK_AB R53, R53, R112 ;  /* 0x000000703535723e */ /* 0x000fc400000000ff */
[----:B------:R-:W-:Y:S01]  /*e450*/  F2FP.F16.F32.PACK_AB R52, R52, R114 ;  /* 0x000000723434723e */ /* 0x000fe200000000ff */
[----:B------:R-:W-:Y:S01]  /*e460*/  STS [R6+0x2400], R40 ;  /* 0x0024002806007388 */ /* 0x000fe20000000800 */
[----:B------:R-:W-:Y:S01]  /*e470*/  F2FP.F16.F32.PACK_AB R51, R129, R128 ;  /* 0x000000808133723e */ /* 0x000fe200000000ff */
[----:B-1----:R-:W1:Y:S01]  /*e480*/  @P3 LDC R13, c[0x0][0x458] ;  /* 0x00011600ff0d3b82 */ /* 0x002e620000000800 */
[----:B------:R-:W-:Y:S01]  /*e490*/  F2FP.F16.F32.PACK_AB R50, R50, R130 ;  /* 0x000000823232723e */ /* 0x000fe200000000ff */
[----:B------:R-:W-:Y:S01]  /*e4a0*/  STS [R7+0x2000], R39 ;  /* 0x0020002707007388 */ /* 0x000fe20000000800 */
[----:B------:R-:W-:Y:S02]  /*e4b0*/  F2FP.F16.F32.PACK_AB R49, R49, R132 ;  /* 0x000000843131723e */ /* 0x000fe400000000ff */
[----:B------:R-:W-:Y:S01]  /*e4c0*/  F2FP.F16.F32.PACK_AB R48, R48, R134 ;  /* 0x000000863030723e */ /* 0x000fe200000000ff */
        /* <DEDUP_REMOVED lines=18> */
[----:B------:R3:W-:Y:S04]  /*e5f0*/  STS [R2+0x4400], R20 ;  /* 0x0044001402007388 */ /* 0x0007e80000000800 */
[----:B------:R-:W-:Y:S04]  /*e600*/  STS [R5+0x4000], R19 ;  /* 0x0040001305007388 */ /* 0x000fe80000000800 */
[----:B------:R4:W-:Y:S04]  /*e610*/  STS [R5+0x4400], R18 ;  /* 0x0044001205007388 */ /* 0x0009e80000000800 */
[----:B------:R-:W-:Y:S01]  /*e620*/  STS [R0+0x4000], R17 ;  /* 0x0040001100007388 */ /* 0x000fe20000000800 */
[----:B-----5:R-:W2:Y:S03]  /*e630*/  S2R R23, SR_CTAID.Y ;  /* 0x0000000000177919 */ /* 0x020ea60000002600 */
[----:B------:R5:W-:Y:S04]  /*e640*/  STS [R0+0x4400], R16 ;  /* 0x0044001000007388 */ /* 0x000be80000000800 */
[----:B------:R-:W-:Y:S01]  /*e650*/  STS [R8+0x4000], R53 ;  /* 0x0040003508007388 */ /* 0x000fe20000000800 */
[----:B---3--:R-:W3:Y:S03]  /*e660*/  LDC R2, c[0x0][0x434] ;  /* 0x00010d00ff027b82 */ /* 0x008ee60000000800 */
[----:B------:R-:W-:Y:S04]  /*e670*/  STS [R8+0x4400], R52 ;  /* 0x0044003408007388 */ /* 0x000fe80000000800 */
[----:B------:R-:W-:Y:S01]  /*e680*/  STS [R9+0x4000], R51 ;  /* 0x0040003309007388 */ /* 0x000fe20000000800 */
[----:B----4-:R-:W3:Y:S03]  /*e690*/  @P4 LDC R5, c[0x0][0x430] ;  /* 0x00010c00ff054b82 */ /* 0x010ee60000000800 */
[----:B------:R4:W-:Y:S01]  /*e6a0*/  STS [R9+0x4400], R50 ;  /* 0x0044003209007388 */ /* 0x0009e20000000800 */
[----:B------:R-:W1:Y:S01]  /*e6b0*/  S2R R20, SR_CTAID.X ;  /* 0x0000000000147919 */ /* 0x000e620000002500 */
[----:B------:R-:W1:Y:S01]  /*e6c0*/  S2R R19, SR_CTAID.Z ;  /* 0x0000000000137919 */ /* 0x000e620000002700 */
[----:B-----5:R-:W-:Y:S01]  /*e6d0*/  MOV R0, UR16 ;  /* 0x0000001000007c02 */ /* 0x020fe20008000f00 */
[----:B--2---:R-:W-:-:S03]  /*e6e0*/  @!P1 IMAD.WIDE.U32 R6, R23, R10, RZ ;  /* 0x0000000a17069225 */ /* 0x004fc600078e00ff */
[----:B------:R-:W-:Y:S01]  /*e6f0*/  ISETP.NE.AND P5, PT, R0, -0x1, PT ;  /* 0xffffffff0000780c */ /* 0x000fe20003fa5270 */
[----:B------:R-:W-:Y:S01]  /*e700*/  STS [R4+0x4000], R49 ;  /* 0x0040003104007388 */ /* 0x000fe20000000800 */
[----:B------:R-:W2:Y:S01]  /*e710*/  @P4 LDC R0, c[0x0][0x430] ;  /* 0x00010c00ff004b82 */ /* 0x000ea20000000800 */
[----:B------:R-:W-:Y:S02]  /*e720*/  @!P1 IMAD R18, R23, R11, R7 ;  /* 0x0000000b17129224 */ /* 0x000fe400078e0207 */
[----:B------:R5:W-:Y:S01]  /*e730*/  STS [R4+0x4400], R48 ;  /* 0x0044003004007388 */ /* 0x000be20000000800 */
[----:B---3--:R-:W-:-:S04]  /*e740*/  @P4 IMAD R2, R5, R15, RZ ;  /* 0x0000000f05024224 */ /* 0x008fc800078e02ff */
[----:B----4-:R-:W3:Y:S01]  /*e750*/  @P1 LDC.64 R8, c[0x0][0x408] ;  /* 0x00010200ff081b82 */ /* 0x010ee20000000a00 */
[----:B-----5:R-:W-:Y:S01]  /*e760*/  @P4 MOV R4, 0x1 ;  /* 0x0000000100044802 */ /* 0x020fe20000000f00 */
[----:B-1----:R-:W-:Y:S06]  /*e770*/  @P4 BRA `(.L_x_1228) ;  /* 0x0000000000204947 */ /* 0x002fec0003800000 */
[----:B------:R-:W-:Y:S01]  /*e780*/  ISETP.NE.AND P0, PT, R14, RZ, PT ;  /* 0x000000ff0e00720c */ /* 0x000fe20003f05270 */
[----:B------:R-:W1:-:S12]  /*e790*/  LDC R5, c[0x0][0x3e0] ;  /* 0x0000f800ff057b82 */ /* 0x000e580000000800 */
[----:B------:R-:W1:Y:S01]  /*e7a0*/  @P0 LDC R4, c[0x0][0x454] ;  /* 0x00011500ff040b82 */ /* 0x000e620000000800 */
[----:B--2---:R-:W-:Y:S02]  /*e7b0*/  @P0 MOV R0, 0x1 ;  /* 0x0000000100000802 */ /* 0x004fe40000000f00 */
[----:B------:R-:W-:-:S05]  /*e7c0*/  @!P0 MOV R0, 0x1 ;  /* 0x0000000100008802 */ /* 0x000fca0000000f00 */
[----:B------:R-:W4:Y:S01]  /*e7d0*/  @P0 LDC R2, c[0x0][0x454] ;  /* 0x00011500ff020b82 */ /* 0x000f220000000800 */
[C---:B-1----:R-:W-:Y:S02]  /*e7e0*/  @P0 IMAD R4, R5.reuse, R4, RZ ;  /* 0x0000000405040224 */ /* 0x042fe400078e02ff */
[----:B------:R-:W-:-:S07]  /*e7f0*/  @!P0 IMAD R4, R5, R15, RZ ;  /* 0x0000000f05048224 */ /* 0x000fce00078e02ff */
.L_x_1228:
[----:B------:R-:W-:Y:S01]  /*e800*/  BAR.SYNC.DEFER_BLOCKING 0x0 ;  /* 0x0000000000007b1d */ /* 0x000fe20000010000 */
[----:B------:R-:W-:Y:S01]  /*e810*/  @!P5 IMAD R5, R23, R15, RZ ;  /* 0x0000000f1705d224 */ /* 0x000fe200078e02ff */
[----:B------:R-:W-:Y:S01]  /*e820*/  ISETP.NE.AND P4, PT, R14, RZ, !P4 ;  /* 0x000000ff0e00720c */ /* 0x000fe20006785270 */
[----:B---3--:R-:W-:Y:S01]  /*e830*/  @P1 IMAD.WIDE.U32 R16, R8, UR16, RZ ;  /* 0x0000001008101c25 */ /* 0x008fe2000f8e00ff */
[----:B------:R-:W-:-:S04]  /*e840*/  LOP3.LUT P0, RZ, R186, 0x3, RZ, 0xc0, !PT ;  /* 0x00000003baff7812 */ /* 0x000fc8000780c0ff */
[----:B------:R-:W1:Y:S01]  /*e850*/  @P2 LDC R11, c[0x0][0x458] ;  /* 0x00011600ff0b2b82 */ /* 0x000e620000000800 */
[----:B------:R-:W-:Y:S01]  /*e860*/  @P1 IMAD R18, R9, UR16, R17 ;  /* 0x0000001009121c24 */ /* 0x000fe2000f8e0211 */
[----:B------:R-:W3:Y:S01]  /*e870*/  S2R R21, SR_CTAID.X ;  /* 0x0000000000157919 */ /* 0x000ee20000002500 */
[----:B------:R-:W-:Y:S01]  /*e880*/  @!P5 R2UR UR16, R5 ;  /* 0x000000000510d2ca */ /* 0x000fe200000e0000 */
[----:B------:R-:W5:Y:S01]  /*e890*/  @P2 MUFU.LG2 R9, R118 ;  /* 0x0000007600092308 */ /* 0x000f620000000c00 */
[----:B------:R-:W-:Y:S01]  /*e8a0*/  @P3 FMUL.FTZ R5, R12, 0.69314718246459960938 ;  /* 0x3f3172180c053820 */ /* 0x000fe20000410000 */
[----:B------:R-:W-:Y:S01]  /*e8b0*/  IMAD.MOV.U32 R15, RZ, RZ, 0x7f800000 ;  /* 0x7f800000ff0f7424 */ /* 0x000fe200078e00ff */
[----:B------:R-:W-:Y:S01]  /*e8c0*/  BSSY.RECONVERGENT B0, `(.L_x_1229) ;  /* 0x000002a000007945 */ /* 0x000fe20003800200 */
[----:B----4-:R-:W-:Y:S02]  /*e8d0*/  IMAD R2, R19, R2, RZ ;  /* 0x0000000213027224 */ /* 0x010fe400078e02ff */
[----:B------:R-:W-:Y:S01]  /*e8e0*/  @P3 FFMA.FTZ R15, R116, R13, R5 ;  /* 0x0000000d740f3223 */ /* 0x000fe20000010005 */
[----:B--2---:R-:W-:-:S02]  /*e8f0*/  IMAD R8, R20, R0, RZ ;  /* 0x0000000014087224 */ /* 0x004fc400078e02ff */
[----:B------:R-:W-:Y:S02]  /*e900*/  @!P4 IMAD R2, R23, R4, R2 ;  /* 0x000000041702c224 */ /* 0x000fe400078e0202 */
[----:B------:R-:W-:Y:S01]  /*e910*/  IMAD.MOV.U32 R14, RZ, RZ, 0x7f800000 ;  /* 0x7f800000ff0e7424 */ /* 0x000fe200078e00ff */
[----:B------:R-:W-:Y:S01]  /*e920*/  SHF.L.U32 R4, R8, 0x6, RZ ;  /* 0x0000000608047819 */ /* 0x000fe200000006ff */
[----:B------:R-:W-:Y:S01]  /*e930*/  IMAD.U32 R5, RZ, RZ, UR16 ;  /* 0x00000010ff057e24 */ /* 0x000fe2000f8e00ff */
[----:B------:R-:W-:Y:S01]  /*e940*/  SEL R7, RZ, UR16, !P4 ;  /* 0x00000010ff077c07 */ /* 0x000fe2000e000000 */
[----:B------:R2:W4:Y:S03]  /*e950*/  LDS.128 R24, [R191+0x1800] ;  /* 0x00180000bf187984 */ /* 0x0005260000000c00 */
[----:B------:R-:W-:Y:S01]  /*e960*/  SHF.R.S32.HI R5, RZ, 0x1f, R5 ;  /* 0x0000001fff057819 */ /* 0x000fe20000011405 */
[----:B-----5:R-:W-:Y:S01]  /*e970*/  @P2 FMUL.FTZ R8, R9, 0.69314718246459960938 ;  /* 0x3f31721809082820 */ /* 0x020fe20000410000 */
[----:B------:R-:W-:-:S02]  /*e980*/  @!P1 MOV R9, R6 ;  /* 0x0000000600099202 */ /* 0x000fc40000000f00 */
[----:B------:R-:W-:Y:S01]  /*e990*/  SEL R10, R5, RZ, P4 ;  /* 0x000000ff050a7207 */ /* 0x000fe20002000000 */
[----:B-1----:R-:W-:Y:S01]  /*e9a0*/  @P2 FFMA.FTZ R14, R3, R11, R8 ;  /* 0x0000000b030e2223 */ /* 0x002fe20000010008 */
[--C-:B------:R-:W-:Y:S02]  /*e9b0*/  IADD3 R7, P4, P3, R4, R7, R2.reuse ;  /* 0x0000000704077210 */ /* 0x100fe40007b9e002 */
[----:B------:R-:W-:Y:S02]  /*e9c0*/  SHF.R.S32.HI R5, RZ, 0x1f, R2 ;  /* 0x0000001fff057819 */ /* 0x000fe40000011402 */
[----:B------:R-:W-:Y:S02]  /*e9d0*/  SHF.R.S32.HI R2, RZ, 0x1f, R4 ;  /* 0x0000001fff027819 */ /* 0x000fe40000011404 */
[----:B---3--:R-:W-:Y:S02]  /*e9e0*/  SHF.L.U32 R4, R21, 0x6, RZ ;  /* 0x0000000615047819 */ /* 0x008fe400000006ff */
[----:B------:R-:W-:-:S02]  /*e9f0*/  IADD3.X R5, PT, PT, R2, R10, R5, P4, P3 ;  /* 0x0000000a02057210 */ /* 0x000fc400027e6405 */
[----:B------:R-:W-:Y:S01]  /*ea00*/  IADD3 R6, PT, PT, -R4, UR17, RZ ;  /* 0x0000001104067c10 */ /* 0x000fe2000fffe1ff */
[----:B--2-4-:R-:W-:Y:S06]  /*ea10*/  @P0 BRA `(.L_x_1230) ;  /* 0x0000000000500947 */ /* 0x014fec0003800000 */
[----:B------:R-:W-:Y:S02]  /*ea20*/  LOP3.LUT R2, R182, 0x30, RZ, 0xc0, !PT ;  /* 0x00000030b6027812 */ /* 0x000fe400078ec0ff */
[----:B------:R-:W-:-:S04]  /*ea30*/  LOP3.LUT R3, R186, 0x1f, RZ, 0xc0, !PT ;  /* 0x0000001fba037812 */ /* 0x000fc800078ec0ff */
[----:B------:R-:W-:-:S04]  /*ea40*/  LEA.HI R2, R3, R2, RZ, 0x1e ;  /* 0x0000000203027211 */ /* 0x000fc800078ff0ff */
[C---:B------:R-:W-:Y:S01]  /*ea50*/  ISETP.GE.AND P4, PT, R2.reuse, R6, PT ;  /* 0x000000060200720c */ /* 0x040fe20003f86270 */
        /* <DEDUP_REMOVED lines=16> */
.L_x_1230:
[----:B------:R-:W-:Y:S05]  /*eb60*/  BSYNC.RECONVERGENT B0 ;  /* 0x0000000000007941 */ /* 0x000fea0003800200 */
.L_x_1229:
        /* <DEDUP_REMOVED lines=12> */
[-C--:B------:R-:W-:Y:S01]  /*ec30*/  ISETP.GE.AND P1, PT, R3, R6.reuse, PT ;  /* 0x000000060300720c */ /* 0x080fe20003f26270 */
[----:B------:R-:W-:Y:S01]  /*ec40*/  IMAD.MOV.U32 R3, RZ, RZ, RZ ;  /* 0x000000ffff037224 */ /* 0x000fe200078e00ff */
[-C--:B------:R-:W-:Y:S01]  /*ec50*/  ISETP.GE.AND P3, PT, R2, R6.reuse, PT ;  /* 0x000000060200720c */ /* 0x080fe20003f66270 */
[----:B---3--:R-:W-:Y:S01]  /*ec60*/  IMAD.WIDE.U32 R10, R19, UR4, R4 ;  /* 0x00000004130a7c25 */ /* 0x008fe2000f8e0004 */
[-C--:B------:R-:W-:Y:S02]  /*ec70*/  ISETP.GE.AND P2, PT, R7, R6.reuse, PT ;  /* 0x000000060700720c */ /* 0x080fe40003f46270 */
[----:B------:R-:W-:Y:S01]  /*ec80*/  ISETP.GE.AND P0, PT, R0, R6, PT ;  /* 0x000000060000720c */ /* 0x000fe20003f06270 */
[----:B------:R-:W-:Y:S02]  /*ec90*/  IMAD.WIDE.U32 R2, R20, 0x40, R2 ;  /* 0x0000004014027825 */ /* 0x000fe400078e0002 */
[----:B------:R2:W3:Y:S02]  /*eca0*/  LDS.128 R20, [R191] ;  /* 0x00000000bf147984 */ /* 0x0004e40000000c00 */
[----:B------:R-:W-:-:S02]  /*ecb0*/  IMAD R9, R19, UR5, R11 ;  /* 0x0000000513097c24 */ /* 0x000fc4000f8e020b */
[----:B------:R2:W4:Y:S02]  /*ecc0*/  LDS.128 R16, [R191+0x2000] ;  /* 0x00200000bf107984 */ /* 0x0005240000000c00 */
[----:B------:R-:W-:Y:S05]  /*ecd0*/  @P3 BRA `(.L_x_1232) ;  /* 0x0000000000403947 */ /* 0x000fea0003800000 */
[----:B------:R-:W1:Y:S01]  /*ece0*/  LDCU.64 UR6, c[0x0][0x408] ;  /* 0x00008100ff0677ac */ /* 0x000e620008000a00 */
[----:B------:R-:W-:Y:S01]  /*ecf0*/  IMAD.MOV.U32 R8, RZ, RZ, R10 ;  /* 0x000000ffff087224 */ /* 0x000fe200078e000a */
[----:B------:R-:W2:Y:S01]  /*ed00*/  LDCU UR8, c[0x0][0x440] ;  /* 0x00008800ff0877ac */ /* 0x000ea20008000800 */
[----:B------:R-:W2:Y:S01]  /*ed10*/  LDCU.64 UR4, c[0x0][0x3f0] ;  /* 0x00007e00ff0477ac */ /* 0x000ea20008000a00 */
[----:B-1----:R-:W-:Y:S02]  /*ed20*/  IMAD R0, R3, UR6, RZ ;  /* 0x0000000603007c24 */ /* 0x002fe4000f8e02ff */
[----:B------:R-:W-:Y:S01]  /*ed30*/  IMAD.WIDE.U32 R6, R2, UR6, R8 ;  /* 0x0000000602067c25 */ /* 0x000fe2000f8e0008 */
[----:B--2---:R-:W-:-:S03]  /*ed40*/  ISETP.GE.AND P5, PT, R181, UR8, PT ;  /* 0x00000008b5007c0c */ /* 0x004fc6000bfa6270 */
[----:B------:R-:W-:Y:S01]  /*ed50*/  IMAD R0, R2, UR7, R0 ;  /* 0x0000000702007c24 */ /* 0x000fe2000f8e0200 */
[----:B-----5:R-:W-:Y:S02]  /*ed60*/  ISETP.GE.AND P4, PT, R29, UR8, PT ;  /* 0x000000081d007c0c */ /* 0x020fe4000bf86270 */
[----:B------:R-:W-:Y:S01]  /*ed70*/  ISETP.GE.AND P3, PT, R28, UR8, PT ;  /* 0x000000081c007c0c */ /* 0x000fe2000bf66270 */
[----:B------:R-:W-:Y:S01]  /*ed80*/  IMAD.IADD R0, R0, 0x1, R7 ;  /* 0x0000000100007824 */ /* 0x000fe200078e0207 */
[----:B------:R-:W-:-:S04]  /*ed90*/  LEA R4, P6, R6, UR4, 0x1 ;  /* 0x0000000406047c11 */ /* 0x000fc8000f8c08ff */
[----:B------:R-:W-:-:S05]  /*eda0*/  LEA.HI.X R5, R6, UR5, R0, 0x1, P6 ;  /* 0x0000000506057c11 */ /* 0x000fca000b0f0c00 */
[----:B---3--:R1:W-:Y:S04]  /*edb0*/  @!P5 STG.E.128 desc[UR18][R4.64], R20 ;  /* 0x000000140400d986 */ /* 0x0083e8000c101d12 */
[----:B----4-:R1:W-:Y:S04]  /*edc0*/  @!P4 STG.E.128 desc[UR18][R4.64+0x80], R16 ;  /* 0x000080100400c986 */ /* 0x0103e8000c101d12 */
[----:B------:R1:W-:Y:S02]  /*edd0*/  @!P3 STG.E.128 desc[UR18][R4.64+0x100], R12 ;  /* 0x0001000c0400b986 */ /* 0x0003e4000c101d12 */
.L_x_1232:
[----:B------:R-:W-:Y:S05]  /*ede0*/  BSYNC.RECONVERGENT B0 ;  /* 0x0000000000007941 */ /* 0x000fea0003800200 */
.L_x_1231:
[----:B-1-3--:R1:W3:Y:S01]  /*edf0*/  LDS.128 R20, [R191+0x800] ;  /* 0x00080000bf147984 */ /* 0x00a2e20000000c00 */
[----:B------:R-:W-:Y:S03]  /*ee00*/  BSSY.RECONVERGENT B0, `(.L_x_1233) ;  /* 0x0000017000007945 */ /* 0x000fe60003800200 */
[----:B----4-:R1:W4:Y:S04]  /*ee10*/  LDS.128 R16, [R191+0x2800] ;  /* 0x00280000bf107984 */ /* 0x0103280000000c00 */
[----:B------:R1:W1:Y:S01]  /*ee20*/  LDS.128 R12, [R191+0x4800] ;  /* 0x00480000bf0c7984 */ /* 0x0002620000000c00 */
[----:B------:R-:W-:Y:S05]  /*ee30*/  @P2 BRA `(.L_x_1234) ;  /* 0x00000000004c2947 */ /* 0x000fea0003800000 */
[----:B------:R-:W2:Y:S01]  /*ee40*/  LDCU.64 UR6, c[0x0][0x408] ;  /* 0x00008100ff0677ac */ /* 0x000ea20008000a00 */
[----:B------:R-:W-:Y:S01]  /*ee50*/  IADD3 R0, P2, PT, R2, 0x10, RZ ;  /* 0x0000001002007810 */ /* 0x000fe20007f5e0ff */
[----:B------:R-:W-:Y:S01]  /*ee60*/  IMAD.MOV.U32 R6, RZ, RZ, R10 ;  /* 0x000000ffff067224 */ /* 0x000fe200078e000a */
[----:B------:R-:W-:Y:S01]  /*ee70*/  MOV R7, R9 ;  /* 0x0000000900077202 */ /* 0x000fe20000000f00 */
[----:B------:R-:W2:Y:S02]  /*ee80*/  LDCU UR8, c[0x0][0x440] ;  /* 0x00008800ff0877ac */ /* 0x000ea40008000800 */
[----:B------:R-:W-:Y:S01]  /*ee90*/  IMAD.X R4, RZ, RZ, R3, P2 ;  /* 0x000000ffff047224 */ /* 0x000fe200010e0603 */
[----:B------:R-:W3:Y:S03]  /*eea0*/  LDCU.64 UR4, c[0x0][0x3f0] ;  /* 0x00007e00ff0477ac */ /* 0x000ee60008000a00 */
[----:B--2---:R-:W-:-:S02]  /*eeb0*/  IMAD R4, R4, UR6, RZ ;  /* 0x0000000604047c24 */ /* 0x004fc4000f8e02ff */
[----:B------:R-:W-:Y:S01]  /*eec0*/  IMAD.WIDE.U32 R6, R0, UR6, R6 ;  /* 0x0000000600067c25 */ /* 0x000fe2000f8e0006 */
[----:B------:R-:W-:-:S03]  /*eed0*/  ISETP.GE.AND P4, PT, R181, UR8, PT ;  /* 0x00000008b5007c0c */ /* 0x000fc6000bf86270 */
[----:B------:R-:W-:Y:S01]  /*eee0*/  IMAD R0, R0, UR7, R4 ;  /* 0x0000000700007c24 */ /* 0x000fe2000f8e0204 */
[----:B-----5:R-:W-:Y:S02]  /*eef0*/  ISETP.GE.AND P3, PT, R29, UR8, PT ;  /* 0x000000081d007c0c */ /* 0x020fe4000bf66270 */
[----:B------:R-:W-:Y:S01]  /*ef00*/  ISETP.GE.AND P2, PT, R28, UR8, PT ;  /* 0x000000081c007c0c */ /* 0x000fe2000bf46270 */
[----:B------:R-:W-:Y:S01]  /*ef10*/  IMAD.IADD R0, R0, 0x1, R7 ;  /* 0x0000000100007824 */ /* 0x000fe200078e0207 */
[----:B---3--:R-:W-:-:S04]  /*ef20*/  LEA R4, P5, R6, UR4, 0x1 ;  /* 0x0000000406047c11 */ /* 0x008fc8000f8a08ff */
[----:B------:R-:W-:-:S05]  /*ef30*/  LEA.HI.X R5, R6, UR5, R0, 0x1, P5 ;  /* 0x0000000506057c11 */ /* 0x000fca000a8f0c00 */
[----:B------:R2:W-:Y:S04]  /*ef40*/  @!P4 STG.E.128 desc[UR18][R4.64], R20 ;  /* 0x000000140400c986 */ /* 0x0005e8000c101d12 */
[----:B----4-:R2:W-:Y:S04]  /*ef50*/  @!P3 STG.E.128 desc[UR18][R4.64+0x80], R16 ;  /* 0x000080100400b986 */ /* 0x0105e8000c101d12 */
[----:B-1----:R2:W-:Y:S02]  /*ef60*/  @!P2 STG.E.128 desc[UR18][R4.64+0x100], R12 ;  /* 0x0001000c0400a986 */ /* 0x0025e4000c101d12 */
.L_x_1234:
[----:B------:R-:W-:Y:S05]  /*ef70*/  BSYNC.RECONVERGENT B0 ;  /* 0x0000000000007941 */ /* 0x000fea0003800200 */
.L_x_1233:
[----:B--23--:R2:W3:Y:S01]  /*ef80*/  LDS.128 R20, [R191+0x1000] ;  /* 0x00100000bf147984 */ /* 0x00c4e20000000c00 */
[----:B------:R-:W-:Y:S03]  /*ef90*/  BSSY.RECONVERGENT B0, `(.L_x_1235) ;  /* 0x0000017000007945 */ /* 0x000fe60003800200 */
[----:B----4-:R2:W4:Y:S04]  /*efa0*/  LDS.128 R16, [R191+0x3000] ;  /* 0x00300000bf107984 */ /* 0x0105280000000c00 */
[----:B-1----:R2:W1:Y:S01]  /*efb0*/  LDS.128 R12, [R191+0x5000] ;  /* 0x00500000bf0c7984 */ /* 0x0024620000000c00 */
        /* <DEDUP_REMOVED lines=20> */
.L_x_1236:
[----:B------:R-:W-:Y:S05]  /*f100*/  BSYNC.RECONVERGENT B0 ;  /* 0x0000000000007941 */ /* 0x000fea0003800200 */
.L_x_1235:
[----:B--2-4-:R2:W4:Y:S01]  /*f110*/  LDS.128 R16, [R191+0x3800] ;  /* 0x00380000bf107984 */ /* 0x0145220000000c00 */
[----:B------:R-:W-:Y:S05]  /*f120*/  @P0 EXIT ;  /* 0x000000000000094d */ /* 0x000fea0003800000 */
[----:B------:R-:W3:Y:S01]  /*f130*/  LDCU.64 UR6, c[0x0][0x408] ;  /* 0x00008100ff0677ac */ /* 0x000ee20008000a00 */
[----:B-1----:R1:W1:Y:S01]  /*f140*/  LDS.128 R12, [R191+0x5800] ;  /* 0x00580000bf0c7984 */ /* 0x0022620000000c00 */
[----:B------:R-:W-:Y:S01]  /*f150*/  IADD3 R0, P0, PT, R2, 0x30, RZ ;  /* 0x0000003002007810 */ /* 0x000fe20007f1e0ff */
[----:B------:R-:W2:Y:S04]  /*f160*/  LDCU UR8, c[0x0][0x440] ;  /* 0x00008800ff0877ac */ /* 0x000ea80008000800 */
[----:B------:R-:W-:Y:S01]  /*f170*/  IMAD.X R2, RZ, RZ, R3, P0 ;  /* 0x000000ffff027224 */ /* 0x000fe200000e0603 */
[----:B------:R-:W2:Y:S01]  /*f180*/  LDCU.64 UR4, c[0x0][0x3f0] ;  /* 0x00007e00ff0477ac */ /* 0x000ea20008000a00 */
[----:B------:R-:W-:Y:S02]  /*f190*/  MOV R3, R9 ;  /* 0x0000000900037202 */ /* 0x000fe40000000f00 */
[----:B---3--:R-:W-:-:S02]  /*f1a0*/  IMAD R6, R2, UR6, RZ ;  /* 0x0000000602067c24 */ /* 0x008fc4000f8e02ff */
[----:B------:R-:W-:Y:S01]  /*f1b0*/  IMAD.MOV.U32 R2, RZ, RZ, R10 ;  /* 0x000000ffff027224 */ /* 0x000fe200078e000a */
[----:B--2---:R-:W-:-:S03]  /*f1c0*/  ISETP.GE.AND P2, PT, R181, UR8, PT ;  /* 0x00000008b5007c0c */ /* 0x004fc6000bf46270 */
[----:B------:R-:W-:Y:S01]  /*f1d0*/  IMAD.WIDE.U32 R4, R0, UR6, R2 ;  /* 0x0000000600047c25 */ /* 0x000fe2000f8e0002 */
[----:B-----5:R-:W-:Y:S02]  /*f1e0*/  ISETP.GE.AND P1, PT, R29, UR8, PT ;  /* 0x000000081d007c0c */ /* 0x020fe4000bf26270 */
[----:B------:R-:W-:Y:S01]  /*f1f0*/  ISETP.GE.AND P0, PT, R28, UR8, PT ;  /* 0x000000081c007c0c */ /* 0x000fe2000bf06270 */
[----:B------:R-:W-:Y:S01]  /*f200*/  IMAD R0, R0, UR7, R6 ;  /* 0x0000000700007c24 */ /* 0x000fe2000f8e0206 */
[----:B------:R-:W-:-:S03]  /*f210*/  LEA R2, P3, R4, UR4, 0x1 ;  /* 0x0000000404027c11 */ /* 0x000fc6000f8608ff */
[----:B------:R-:W-:-:S05]  /*f220*/  IMAD.IADD R0, R0, 0x1, R5 ;  /* 0x0000000100007824 */ /* 0x000fca00078e0205 */
[----:B------:R-:W-:-:S05]  /*f230*/  LEA.HI.X R3, R4, UR5, R0, 0x1, P3 ;  /* 0x0000000504037c11 */ /* 0x000fca00098f0c00 */
[----:B------:R2:W-:Y:S04]  /*f240*/  @!P2 STG.E.128 desc[UR18][R2.64], R24 ;  /* 0x000000180200a986 */ /* 0x0005e8000c101d12 */
[----:B----4-:R2:W-:Y:S01]  /*f250*/  @!P1 STG.E.128 desc[UR18][R2.64+0x80], R16 ;  /* 0x0000801002009986 */ /* 0x0105e2000c101d12 */
[----:B-1----:R-:W-:Y:S05]  /*f260*/  @P0 EXIT ;  /* 0x000000000000094d */ /* 0x002fea0003800000 */
[----:B------:R-:W-:Y:S01]  /*f270*/  STG.E.128 desc[UR18][R2.64+0x100], R12 ;  /* 0x0001000c02007986 */ /* 0x000fe2000c101d12 */
[----:B------:R-:W-:Y:S05]  /*f280*/  EXIT ;  /* 0x000000000000794d */ /* 0x000fea0003800000 */
.L_x_1237:
        /* <DEDUP_REMOVED lines=15> */
.L_x_1821:


//--------------------- .text._ZN5flash16flash_fwd_kernelI23Flash_fwd_kernel_traitsILi192ELi64ELi64ELi4ELb0ELb0EN7cutlass6half_tE19Flash_kernel_traitsILi192ELi64ELi64ELi4ES3_EELb0ELb0ELb0ELb1ELb0ELb0ELb1ELb0EEEvNS_16Flash_fwd_paramsE --------------------------
	.section	.text._ZN5flash16flash_fwd_kernelI23Flash_fwd_kernel_traitsILi192ELi64ELi64ELi4ELb0ELb0EN7cutlass6half_tE19Flash_kernel_traitsILi192ELi64ELi64ELi4ES3_EELb0ELb0ELb0ELb1ELb0ELb0ELb1ELb0EEEvNS_16Flash_fwd_paramsE,"ax",@progbits
	.align	128
        .global         _ZN5flash16flash_fwd_kernelI23Flash_fwd_kernel_traitsILi192ELi64ELi64ELi4ELb0ELb0EN7cutlass6half_tE19Flash_kernel_traitsILi192ELi64ELi64ELi4ES3_EELb0ELb0ELb0ELb1ELb0ELb0ELb1ELb0EEEvNS_16Flash_fwd_paramsE
        .type           _ZN5flash16flash_fwd_kernelI23Flash_fwd_kernel_traitsILi192ELi64ELi64ELi4ELb0ELb0EN7cutlass6half_tE19Flash_kernel_traitsILi192ELi64ELi64ELi4ES3_EELb0ELb0ELb0ELb1ELb0ELb0ELb1ELb0EEEvNS_16Flash_fwd_paramsE,@function
        .size           _ZN5flash16flash_fwd_kernelI23Flash_fwd_kernel_traitsILi192ELi64ELi64ELi4ELb0ELb0EN7cutlass6half_tE19Flash_kernel_traitsILi192ELi64ELi64ELi4ES3_EELb0ELb0ELb0ELb1ELb0ELb0ELb1ELb0EEEvNS_16Flash_fwd_paramsE,(.L_x_1822 - _ZN5flash16flash_fwd_kernelI23Flash_fwd_kernel_traitsILi192ELi64ELi64ELi4ELb0ELb0EN7cutlass6half_tE19Flash_kernel_traitsILi192ELi64ELi64ELi4ES3_EELb0ELb0ELb0ELb1ELb0ELb0ELb1ELb0EEEvNS_16Flash_fwd_paramsE)
        .other          _ZN5flash16flash_fwd_kernelI23Flash_fwd_kernel_traitsILi192ELi64ELi64ELi4ELb0ELb0EN7cutlass6half_tE19Flash_kernel_traitsILi192ELi64ELi64ELi4ES3_EELb0ELb0ELb0ELb1ELb0ELb0ELb1ELb0EEEvNS_16Flash_fwd_paramsE,@"STO_CUDA_ENTRY STV_DEFAULT"
_ZN5flash16flash_fwd_kernelI23Flash_fwd_kernel_traitsILi192ELi64ELi64ELi4ELb0ELb0EN7cutlass6half_tE19Flash_kernel_traitsILi192ELi64ELi64ELi4ES3_EELb0ELb0ELb0ELb1ELb0ELb0ELb1ELb0EEEvNS_16Flash_fwd_paramsE:
.text._ZN5flash16flash_fwd_kernelI23Flash_fwd_kernel_traitsILi192ELi64ELi64ELi4ELb0ELb0EN7cutlass6half_tE19Flash_kernel_traitsILi192ELi64ELi64ELi4ES3_EELb0ELb0ELb0ELb1ELb0ELb0ELb1ELb0EEEvNS_16Flash_fwd_paramsE:
        /* <DEDUP_REMOVED lines=27> */
[----:B------:R3:W4:Y:S04]  /*01b0*/  @P4 LDG.E R2, desc[UR14][R16.64] ;  /* 0x0000000e10024981 */ /* 0x000728000c1e1900 */
[----:B------:R-:W4:Y:S01]  /*01c0*/  @P2 LDG.E R11, desc[UR14][R14.64] ;  /* 0x0000000e0e0b2981 */ /* 0x000f22000c1e1900 */
[----:B------:R-:W3:Y:S01]  /*01d0*/  LDCU.U8 UR4, c[0x0][0x532] ;  /* 0x0000a640ff0477ac */ /* 0x000ee20008000000 */
[----:B------:R-:W-:Y:S02]  /*01e0*/  ISETP.EQ.U32.AND P3, PT, R6, RZ, PT ;  /* 0x000000ff0600720c */ /* 0x000fe40003f62070 */
[----:B------:R-:W-:Y:S01]  /*01f0*/  IADD3 R12, P1, PT, R13, R6, RZ ;  /* 0x000000060d0c7210 */ /* 0x000fe20007f3e0ff */
[----:B------:R-:W2:Y:S04]  /*0200*/  @!P0 LDC R3, c[0x0][0x434] ;  /* 0x00010d00ff038b82 */ /* 0x000ea80000000800 */
[----:B------:R-:W-:-:S02]  /*0210*/  IMAD.X R13, R4, 0x1, R7, P1 ;  /* 0x00000001040d7824 */ /* 0x000fc400008e0607 */
[----:B-1----:R-:W-:Y:S02]  /*0220*/  IMAD.MOV.U32 R9, RZ, RZ, -0x1 ;  /* 0xffffffffff097424 */ /* 0x002fe400078e00ff */
[----:B------:R-:W1:Y:S01]  /*0230*/  @!P2 LDC.64 R4, c[0x0][0x488] ;  /* 0x00012200ff04ab82 */ /* 0x000e620000000a00 */
[----:B---3--:R-:W-:Y:S01]  /*0240*/  ISETP.NE.AND P4, PT, RZ, UR4, PT ;  /* 0x00000004ff007c0c */ /* 0x008fe2000bf85270 */
[----:B------:R-:W3:Y:S06]  /*0250*/  S2R R135, SR_CTAID.X ;  /* 0x0000000000877919 */ /* 0x000eec0000002500 */
[----:B------:R-:W1:Y:S01]  /*0260*/  @!P2 LDC R8, c[0x0][0x43c] ;  /* 0x00010f00ff08ab82 */ /* 0x000e620000000800 */
[----:B------:R-:W-:-:S13]  /*0270*/  ISETP.EQ.OR.EX P3, PT, R7, RZ, !P4, P3 ;  /* 0x000000ff0700720c */ /* 0x000fda0006762730 */
[----:B------:R1:W5:Y:S01]  /*0280*/  @!P3 LDG.E R9, desc[UR14][R12.64] ;  /* 0x0000000e0c09b981 */ /* 0x000362000c1e1900 */
[----:B------:R-:W-:-:S04]  /*0290*/  ISETP.NE.U32.AND P3, PT, R6, RZ, PT ;  /* 0x000000ff0600720c */ /* 0x000fc80003f65070 */
[----:B------:R-:W-:Y:S01]  /*02a0*/  ISETP.NE.AND.EX P3, PT, R7, RZ, PT, P3 ;  /* 0x000000ff0700720c */ /* 0x000fe20003f65330 */
[----:B------:R-:W1:Y:S01]  /*02b0*/  S2R R16, SR_CTAID.Z ;  /* 0x0000000000107919 */ /* 0x000e620000002700 */
[----:B------:R-:W1:Y:S01]  /*02c0*/  S2R R193, SR_TID.X ;  /* 0x0000000000c17919 */ /* 0x000e620000002100 */
[----:B---3--:R-:W-:Y:S02]  /*02d0*/  IMAD.SHL.U32 R94, R135, 0x40, RZ ;  /* 0x00000040875e7824 */ /* 0x008fe400078e00ff */
[----:B--2---:R-:W-:Y:S01]  /*02e0*/  @P0 IMAD.IADD R3, R10, 0x1, -R215 ;  /* 0x000000010a030824 */ /* 0x004fe200078e0ad7 */
[----:B-1----:R-:W-:-:S07]  /*02f0*/  @!P2 ISETP.NE.U32.AND P0, PT, R4, RZ, PT ;  /* 0x000000ff0400a20c */ /* 0x002fce0003f05070 */
[----:B------:R-:W1:Y:S01]  /*0300*/  @!P3 LDC R4, c[0x0][0x438] ;  /* 0x00010e00ff04bb82 */ /* 0x000e620000000800 */
[----:B------:R-:W-:Y:S02]  /*0310*/  @!P2 ISETP.NE.AND.EX P0, PT, R5, RZ, PT, P0 ;  /* 0x000000ff0500a20c */ /* 0x000fe40003f05300 */
[----:B------:R-:W-:Y:S02]  /*0320*/  ISETP.GT.AND P1, PT, R3, R94, PT ;  /* 0x0000005e0300720c */ /* 0x000fe40003f24270 */
[----:B------:R-:W-:Y:S01]  /*0330*/  @!P2 SEL R5, R8, RZ, P0 ;  /* 0x000000ff0805a207 */ /* 0x000fe20000000000 */
[----:B----4-:R-:W-:Y:S01]  /*0340*/  @P2 IMAD.IADD R150, R11, 0x1, -R2 ;  /* 0x000000010b962824 */ /* 0x010fe200078e0a02 */
[----:B------:R-:W-:Y:S09]  /*0350*/  @!P3 BRA `(.L_x_1238) ;  /* 0x00000000000cb947 */ /* 0x000ff20003800000 */
[----:B-1----:R-:W2:Y:S02]  /*0360*/  @P4 LDG.E R4, desc[UR14][R12.64+0x4] ;  /* 0x0000040e0c044981 */ /* 0x002ea4000c1e1900 */
[----:B--2--5:R-:W-:-:S06]  /*0370*/  @P4 IADD3 R4, PT, PT, R4, -R9, RZ ;  /* 0x8000000904044210 */ /* 0x024fcc0007ffe0ff */
[----:B------:R2:W5:Y:S02]  /*0380*/  @!P4 LDG.E R4, desc[UR14][R12.64] ;  /* 0x0000000e0c04c981 */ /* 0x000564000c1e1900 */
.L_x_1238:
[----:B-1---5:R-:W-:Y:S01]  /*0390*/  @!P2 IADD3 R150, PT, PT, R5, R4, -R2 ;  /* 0x000000040596a210 */ /* 0x022fe20007ffe802 */
[----:B------:R-:W-:Y:S06]  /*03a0*/  @!P1 EXIT ;  /* 0x000000000000994d */ /* 0x000fec0003800000 */
[----:B------:R-:W-:-:S13]  /*03b0*/  ISETP.GT.AND P0, PT, R150, RZ, PT ;  /* 0x000000ff9600720c */ /* 0x000fda0003f04270 */
[----:B------:R-:W-:Y:S05]  /*03c0*/  @P0 BRA `(.L_x_1239) ;  /* 0x0000000c000c0947 */ /* 0x000fea0003800000 */
[----:B------:R-:W1:Y:S01]  /*03d0*/  LDC.U8 R2, c[0x0][0x549] ;  /* 0x00015240ff027b82 */ /* 0x000e620000000000 */
[----:B------:R-:W-:-:S13]  /*03e0*/  ISETP.NE.AND P1, PT, R215, -0x1, PT ;  /* 0xffffffffd700780c */ /* 0x000fda0003f25270 */
[----:B------:R-:W3:Y:S08]  /*03f0*/  @!P1 LDC.64 R8, c[0x0][0x400] ;  /* 0x00010000ff089b82 */ /* 0x000ef00000000a00 */
[----:B------:R-:W4:Y:S01]  /*0400*/  @P1 LDC.64 R6, c[0x0][0x408] ;  /* 0x00010200ff061b82 */ /* 0x000f220000000a00 */
[----:B-1----:R-:W-:Y:S02]  /*0410*/  ISETP.NE.AND P6, PT, R2, RZ, PT ;  /* 0x000000ff0200720c */ /* 0x002fe40003fc5270 */
[----:B------:R-:W-:-:S11]  /*0420*/  SHF.L.U32 R2, R193, 0x3, RZ ;  /* 0x00000003c1027819 */ /* 0x000fd600000006ff */
[----:B------:R-:W1:Y:S01]  /*0430*/  @P6 LDC.64 R4, c[0x0][0x430] ;  /* 0x00010c00ff046b82 */ /* 0x000e620000000a00 */
[----:B---3--:R-:W-:Y:S01]  /*0440*/  @!P1 IMAD.WIDE.U32 R14, R0, R8, RZ ;  /* 0x00000008000e9225 */ /* 0x008fe200078e00ff */
[----:B------:R-:W-:-:S06]  /*0450*/  @P6 MOV R11, 0x1 ;  /* 0x00000001000b6802 */ /* 0x000fcc0000000f00 */
[----:B------:R-:W3:Y:S01]  /*0460*/  LDC.U8 R8, c[0x0][0x548] ;  /* 0x00015200ff087b82 */ /* 0x000ee20000000000 */
[----:B----4-:R-:W-:-:S07]  /*0470*/  @P1 IMAD.WIDE.U32 R20, R215, R6, RZ ;  /* 0x00000006d7141225 */ /* 0x010fce00078e00ff */
[----:B--2---:R-:W2:Y:S01]  /*0480*/  @P6 LDC R13, c[0x0][0x430] ;  /* 0x00010c00ff0d6b82 */ /* 0x004ea20000000800 */
[----:B-1----:R-:W-:Y:S01]  /*0490*/  @P6 IMAD R5, R4, R5, RZ ;  /* 0x0000000504056224 */ /* 0x002fe200078e02ff */
[----:B------:R-:W-:Y:S01]  /*04a0*/  @!P1 MOV R4, R14 ;  /* 0x0000000e00049202 */ /* 0x000fe20000000f00 */
[----:B------:R-:W-:Y:S06]  /*04b0*/  @P6 BRA `(.L_x_1240) ;  /* 0x0000000000286947 */ /* 0x000fec0003800000 */
[----:B---3--:R-:W-:Y:S01]  /*04c0*/  ISETP.NE.AND P0, PT, R8, RZ, PT ;  /* 0x000000ff0800720c */ /* 0x008fe20003f05270 */
[----:B------:R-:W1:-:S12]  /*04d0*/  LDC R19, c[0x0][0x3e0] ;  /* 0x0000f800ff137b82 */ /* 0x000e580000000800 */
[----:B------:R-:W4:Y:S01]  /*04e0*/  @P0 LDC R5, c[0x0][0x454] ;  /* 0x00011500ff050b82 */ /* 0x000f220000000800 */
[----:B--2---:R-:W-:Y:S02]  /*04f0*/  @P0 MOV R13, 0x1 ;  /* 0x00000001000d0802 */ /* 0x004fe40000000f00 */
[----:B------:R-:W-:-:S05]  /*0500*/  @!P0 MOV R13, 0x1 ;  /* 0x00000001000d8802 */ /* 0x000fca0000000f00 */
[----:B------:R-:W1:Y:S08]  /*0510*/  @P0 LDC R10, c[0x0][0x454] ;  /* 0x00011500ff0a0b82 */ /* 0x000e700000000800 */
[----:B------:R-:W2:Y:S08]  /*0520*/  @!P0 LDC R6, c[0x0][0x434] ;  /* 0x00010d00ff068b82 */ /* 0x000eb00000000800 */
[----:B------:R-:W3:Y:S01]  /*0530*/  @!P0 LDC R5, c[0x0][0x434] ;  /* 0x00010d00ff058b82 */ /* 0x000ee20000000800 */
[----:B-1----:R-:W-:-:S02]  /*0540*/  @P0 IMAD R11, R10, R19, RZ ;  /* 0x000000130a0b0224 */ /* 0x002fc400078e02ff */
[----:B--2-4-:R-:W-:-:S07]  /*0550*/  @!P0 IMAD R11, R6, R19, RZ ;  /* 0x00000013060b8224 */ /* 0x014fce00078e02ff */
.L_x_1240:
        /* <DEDUP_REMOVED lines=12> */
[----:B---3--:R-:W-:Y:S01]  /*0620*/  ISETP.NE.AND P6, PT, R8, RZ, !P6 ;  /* 0x000000ff0800720c */ /* 0x008fe200077c5270 */
        /* <DEDUP_REMOVED lines=27> */
.L_x_1242:
[----:B------:R-:W-:Y:S05]  /*07e0*/  BSYNC.RECONVERGENT B0 ;  /* 0x0000000000007941 */ /* 0x000fea0003800200 */
.L_x_1241:
        /* <DEDUP_REMOVED lines=22> */
.L_x_1244:
[----:B------:R-:W-:Y:S05]  /*0950*/  BSYNC.RECONVERGENT B0 ;  /* 0x0000000000007941 */ /* 0x000fea0003800200 */
.L_x_1243:
        /* <DEDUP_REMOVED lines=24> */
.L_x_1246:
[----:B------:R-:W-:Y:S05]  /*0ae0*/  BSYNC.RECONVERGENT B0 ;  /* 0x0000000000007941 */ /* 0x000fea0003800200 */
.L_x_1245:
[----:B------:R-:W-:Y:S01]  /*0af0*/  ISETP.GE.AND P0, PT, R6, R3, PT ;  /* 0x000000030600720c */ /* 0x000fe20003f06270 */
[----:B------:R-:W-:Y:S01]  /*0b00*/  IMAD R5, R16, R5, RZ ;  /* 0x0000000510057224 */ /* 0x000fe200078e02ff */
        /* <DEDUP_REMOVED lines=14> */
[----:B------:R-:W-:Y:S01]  /*0bf0*/  MOV R17, R23 ;  /* 0x0000001700117202 */ /* 0x000fe20000000f00 */
[----:B------:R-:W3:Y:S02]  /*0c00*/  LDCU UR8, c[0x0][0x440] ;  /* 0x00008800ff0877ac */ /* 0x000ee40008000800 */
        /* <DEDUP_REMOVED lines=14> */
.L_x_1248:
[----:B------:R-:W-:Y:S05]  /*0cf0*/  BSYNC.RECONVERGENT B0 ;  /* 0x0000000000007941 */ /* 0x000fea0003800200 */
.L_x_1247:
        /* <DEDUP_REMOVED lines=15> */
.L_x_1250:
[----:B------:R-:W-:Y:S05]  /*0df0*/  BSYNC.RECONVERGENT B0 ;  /* 0x0000000000007941 */ /* 0x000fea0003800200 */
.L_x_1249:
[----:B------:R-:W-:Y:S04]  /*0e00*/  BSSY.RECONVERGENT B0, `(.L_x_1251) ;  /* 0x000000a000007945 */ /* 0x000fe80003800200 */
[----:B------:R-:W-:Y:S05]  /*0e10*/  @P4 BRA `(.L_x_1252) ;  /* 0x0000000000204947 */ /* 0x000fea0003800000 */
[----:B------:R-:W3:Y:S01]  /*0e20*/  LDCU.64 UR4, c[0x0][0x420] ;  /* 0x00008400ff0477ac */ /* 0x000ee20008000a00 */
[----:B------:R-:W-:-:S05]  /*0e30*/  IMAD R5, R4, R13, RZ ;  /* 0x0000000d04057224 */ /* 0x000fca00078e02ff */
[----:B--2---:R-:W-:-:S04]  /*0e40*/  IADD3 R3, P0, PT, R5, R18, RZ ;  /* 0x0000001205037210 */ /* 0x004fc80007f1e0ff */
[----:B------:R-:W-:Y:S02]  /*0e50*/  LEA.HI.X.SX32 R2, R5, R0, 0x1, P0 ;  /* 0x0000000005027211 */ /* 0x000fe400000f0eff */
[----:B---3--:R-:W-:-:S04]  /*0e60*/  LEA R4, P0, R3, UR4, 0x2 ;  /* 0x0000000403047c11 */ /* 0x008fc8000f8010ff */
[----:B------:R-:W-:Y:S01]  /*0e70*/  LEA.HI.X R5, R3, UR5, R2, 0x2, P0 ;  /* 0x0000000503057c11 */ /* 0x000fe200080f1402 */
[----:B------:R-:W-:-:S05]  /*0e80*/  IMAD.MOV.U32 R3, RZ, RZ, 0x7f800000 ;  /* 0x7f800000ff037424 */ /* 0x000fca00078e00ff */
[----:B------:R3:W-:Y:S03]  /*0e90*/  STG.E desc[UR14][R4.64], R3 ;  /* 0x0000000304007986 */ /* 0x0007e6000c10190e */
.L_x_1252:
[----:B------:R-:W-:Y:S05]  /*0ea0*/  BSYNC.RECONVERGENT B0 ;  /* 0x0000000000007941 */ /* 0x000fea0003800200 */
.L_x_1251:
[----:B------:R-:W-:Y:S04]  /*0eb0*/  BSSY.RECONVERGENT B0, `(.L_x_1253) ;  /* 0x000000a000007945 */ /* 0x000fe80003800200 */
[----:B------:R-:W-:Y:S05]  /*0ec0*/  @P3 BRA `(.L_x_1254) ;  /* 0x0000000000203947 */ /* 0x000fea0003800000 */
[----:B------:R-:W4:Y:S01]  /*0ed0*/  LDCU.64 UR4, c[0x0][0x420] ;  /* 0x00008400ff0477ac */ /* 0x000f220008000a00 */
[----:B---3--:R-:W-:-:S05]  /*0ee0*/  IMAD R5, R8, R13, RZ ;  /* 0x0000000d08057224 */ /* 0x008fca00078e02ff */
[----:B--2---:R-:W-:-:S04]  /*0ef0*/  IADD3 R3, P0, PT, R5, R18, RZ ;  /* 0x0000001205037210 */ /* 0x004fc80007f1e0ff */
[----:B------:R-:W-:Y:S02]  /*0f00*/  LEA.HI.X.SX32 R2, R5, R0, 0x1, P0 ;  /* 0x0000000005027211 */ /* 0x000fe400000f0eff */
[----:B----4-:R-:W-:-:S04]  /*0f10*/  LEA R4, P0, R3, UR4, 0x2 ;  /* 0x0000000403047c11 */ /* 0x010fc8000f8010ff */
[----:B------:R-:W-:Y:S01]  /*0f20*/  LEA.HI.X R5, R3, UR5, R2, 0x2, P0 ;  /* 0x0000000503057c11 */ /* 0x000fe200080f1402 */
[----:B------:R-:W-:-:S05]  /*0f30*/  IMAD.MOV.U32 R3, RZ, RZ, 0x7f800000 ;  /* 0x7f800000ff037424 */ /* 0x000fca00078e00ff */
[----:B------:R4:W-:Y:S03]  /*0f40*/  STG.E desc[UR14][R4.64], R3 ;  /* 0x0000000304007986 */ /* 0x0009e6000c10190e */
.L_x_1254:
[----:B------:R-:W-:Y:S05]  /*0f50*/  BSYNC.RECONVERGENT B0 ;  /* 0x0000000000007941 */ /* 0x000fea0003800200 */
.L_x_1253:
[----:B------:R-:W-:Y:S05]  /*0f60*/  @P2 EXIT ;  /* 0x000000000000294d */ /* 0x000fea0003800000 */
[----:B------:R-:W5:Y:S01]  /*0f70*/  LDCU.64 UR4, c[0x0][0x420] ;  /* 0x00008400ff0477ac */ /* 0x000f620008000a00 */
[----:B------:R-:W-:Y:S02]  /*0f80*/  IMAD R13, R6, R13, RZ ;  /* 0x0000000d060d7224 */ /* 0x000fe400078e02ff */
[----:B---34-:R-:W-:-:S03]  /*0f90*/  IMAD.MOV.U32 R5, RZ, RZ, 0x7f800000 ;  /* 0x7f800000ff057424 */ /* 0x018fc600078e00ff */
[----:B------:R-:W-:-:S04]  /*0fa0*/  IADD3 R18, P0, PT, R13, R18, RZ ;  /* 0x000000120d127210 */ /* 0x000fc80007f1e0ff */
[----:B------:R-:W-:Y:S02]  /*0fb0*/  LEA.HI.X.SX32 R13, R13, R0, 0x1, P0 ;  /* 0x000000000d0d7211 */ /* 0x000fe400000f0eff */
[----:B-----5:R-:W-:-:S04]  /*0fc0*/  LEA R2, P0, R18, UR4, 0x2 ;  /* 0x0000000412027c11 */ /* 0x020fc8000f8010ff */
[----:B--2---:R-:W-:-:S05]  /*0fd0*/  LEA.HI.X R3, R18, UR5, R13, 0x2, P0 ;  /* 0x0000000512037c11 */ /* 0x004fca00080f140d */
[----:B------:R-:W-:Y:S01]  /*0fe0*/  STG.E desc[UR14][R2.64], R5 ;  /* 0x0000000502007986 */ /* 0x000fe2000c10190e */
[----:B------:R-:W-:Y:S05]  /*0ff0*/  EXIT ;  /* 0x000000000000794d */ /* 0x000fea0003800000 */
.L_x_1239:
        /* <DEDUP_REMOVED lines=22> */
.L_x_1255:
[----:B------:R-:W1:Y:S01]  /*1160*/  LDC.64 R84, c[0x0][0x3b8] ;  /* 0x0000ee00ff547b82 */ /* 0x000e620000000a00 */
[----:B------:R-:W-:-:S05]  /*1170*/  IADD3 R10, PT, PT, R2, R9, RZ ;  /* 0x00000009020a7210 */ /* 0x000fca0007ffe0ff */
[C---:B-1----:R-:W-:Y:S02]  /*1180*/  IMAD R6, R10.reuse, R85, RZ ;  /* 0x000000550a067224 */ /* 0x042fe400078e02ff */
[----:B------:R-:W-:-:S05]  /*1190*/  IMAD.WIDE.U32 R10, R10, R84, RZ ;  /* 0x000000540a0a7225 */ /* 0x000fca00078e00ff */
[----:B------:R-:W-:-:S07]  /*11a0*/  IADD3 R6, PT, PT, R11, R6, RZ ;  /* 0x000000060b067210 */ /* 0x000fce0007ffe0ff */
.L_x_1256:
[----:B------:R-:W1:Y:S01]  /*11b0*/  LDC R5, c[0x0][0x3e8] ;  /* 0x0000fa00ff057b82 */ /* 0x000e620000000800 */
[----:B--2---:R-:W-:Y:S02]  /*11c0*/  MOV R12, RZ ;  /* 0x000000ff000c7202 */ /* 0x004fe40000000f00 */
        /* <DEDUP_REMOVED lines=37> */
.L_x_1257:
[----:B------:R-:W1:Y:S01]  /*1420*/  LDC.64 R4, c[0x0][0x3c0] ;  /* 0x0000f000ff047b82 */ /* 0x000e620000000a00 */
[----:B------:R-:W-:-:S05]  /*1430*/  IADD3 R2, PT, PT, R2, R9, RZ ;  /* 0x0000000902027210 */ /* 0x000fca0007ffe0ff */
[C---:B-1----:R-:W-:Y:S02]  /*1440*/  IMAD R9, R2.reuse, R5, RZ ;  /* 0x0000000502097224 */ /* 0x042fe400078e02ff */
[----:B------:R-:W-:-:S05]  /*1450*/  IMAD.WIDE.U32 R12, R2, R4, RZ ;  /* 0x00000004020c7225 */ /* 0x000fca00078e00ff */
[----:B------:R-:W-:-:S07]  /*1460*/  IADD3 R2, PT, PT, R13, R9, RZ ;  /* 0x000000090d027210 */ /* 0x000fce0007ffe0ff */
.L_x_1258:
[----:B------:R-:W-:Y:S01]  /*1470*/  IMAD.SHL.U32 R222, R193, 0x8, RZ ;  /* 0x00000008c1de7824 */ /* 0x000fe200078e00ff */
[----:B------:R-:W1:Y:S01]  /*1480*/  LDCU.128 UR4, c[0x0][0x3d0] ;  /* 0x00007a00ff0477ac */ /* 0x000e620008000c00 */
[--C-:B------:R-:W-:Y:S01]  /*1490*/  SHF.R.U32.HI R18, RZ, 0x3, R193.reuse ;  /* 0x00000003ff127819 */ /* 0x100fe200000116c1 */
        /* <DEDUP_REMOVED lines=8> */
[----:B------:R-:W-:Y:S01]  /*1520*/  IMAD.SHL.U32 R89, R193, 0x40, RZ ;  /* 0x00000040c1597824 */ /* 0x000fe200078e00ff */
[----:B------:R-:W-:Y:S01]  /*1530*/  IADD3 R12, P0, PT, R192, R12, RZ ;  /* 0x0000000cc00c7210 */ /* 0x000fe20007f1e0ff */
[----:B------:R-:W5:Y:S01]  /*1540*/  LDCU.64 UR8, c[0x0][0x3c8] ;  /* 0x00007900ff0877ac */ /* 0x000f620008000a00 */
[----:B------:R-:W-:Y:S01]  /*1550*/  LOP3.LUT R134, R134, 0x38, R193, 0x78, !PT ;  /* 0x0000003886867812 */ /* 0x000fe200078e78c1 */
[----:B------:R-:W-:Y:S01]  /*1560*/  IMAD.X R11, RZ, RZ, R6, P1 ;  /* 0x000000ffff0b7224 */ /* 0x000fe200008e0606 */
[----:B------:R-:W-:Y:S01]  /*1570*/  BSSY.RECONVERGENT B0, `(.L_x_1259) ;  /* 0x0000041000007945 */ /* 0x000fe20003800200 */
[----:B------:R-:W-:Y:S01]  /*1580*/  IMAD.X R13, RZ, RZ, R2, P0 ;  /* 0x000000ffff0d7224 */ /* 0x000fe200000e0602 */
[----:B------:R-:W-:Y:S01]  /*1590*/  IADD3 R20, P0, PT, R192, R20, RZ ;  /* 0x00000014c0147210 */ /* 0x000fe20007f1e0ff */
[----:B------:R-:W-:Y:S01]  /*15a0*/  IMAD.WIDE.U32 R10, R18, R84, R10 ;  /* 0x00000054120a7225 */ /* 0x000fe200078e000a */
[----:B------:R-:W-:-:S02]  /*15b0*/  SHF.R.U32.HI R195, RZ, 0x1, R193 ;  /* 0x00000001ffc37819 */ /* 0x000fc400000116c1 */
[----:B------:R-:W-:Y:S01]  /*15c0*/  LOP3.LUT R221, R192, 0x40, RZ, 0xfc, !PT ;  /* 0x00000040c0dd7812 */ /* 0x000fe200078efcff */
[----:B------:R-:W-:Y:S01]  /*15d0*/  IMAD R11, R18, R85, R11 ;  /* 0x00000055120b7224 */ /* 0x000fe200078e020b */
[----:B------:R-:W-:Y:S01]  /*15e0*/  LOP3.LUT R220, R192, 0x80, RZ, 0xfc, !PT ;  /* 0x00000080c0dc7812 */ /* 0x000fe200078efcff */
[----:B-1----:R-:W-:Y:S02]  /*15f0*/  IMAD R213, R211, UR4, RZ ;  /* 0x00000004d3d57c24 */ /* 0x002fe4000f8e02ff */
[----:B------:R-:W-:Y:S01]  /*1600*/  IMAD.WIDE.U32 R10, R8, UR4, R10 ;  /* 0x00000004080a7c25 */ /* 0x000fe2000f8e000a */
[----:B------:R-:W-:-:S03]  /*1610*/  UMOV UR4, 0x400 ;  /* 0x0000040000047882 */ /* 0x000fc60000000000 */
[----:B------:R-:W-:Y:S01]  /*1620*/  IMAD R213, R8, UR5, R213 ;  /* 0x0000000508d57c24 */ /* 0x000fe2000f8e02d5 */
[----:B---3--:R-:W-:Y:S01]  /*1630*/  LEA R214, P1, R10, UR12, 0x1 ;  /* 0x0000000c0ad67c11 */ /* 0x008fe2000f8208ff */
[----:B------:R-:W-:Y:S01]  /*1640*/  IMAD.WIDE.U32 R12, R18, R4, R12 ;  /* 0x00000004120c7225 */ /* 0x000fe200078e000c */
[----:B--2---:R-:W-:-:S03]  /*1650*/  ULEA UR5, UR16, UR4, 0x18 ;  /* 0x0000000410057291 */ /* 0x004fc6000f8ec0ff */
[----:B------:R-:W-:Y:S02]  /*1660*/  IMAD.IADD R213, R11, 0x1, R213 ;  /* 0x000000010bd57824 */ /* 0x000fe400078e02d5 */
[----:B------:R-:W-:Y:S02]  /*1670*/  IMAD R211, R211, UR6, RZ ;  /* 0x00000006d3d37c24 */ /* 0x000fe4000f8e02ff */
[----:B------:R-:W-:Y:S01]  /*1680*/  IMAD R13, R18, R5, R13 ;  /* 0x00000005120d7224 */ /* 0x000fe200078e020d */
[----:B------:R-:W-:Y:S01]  /*1690*/  LEA.HI.X R213, R10, UR13, R213, 0x1, P1 ;  /* 0x0000000d0ad57c11 */ /* 0x000fe200088f0cd5 */
[----:B------:R-:W-:Y:S01]  /*16a0*/  IMAD R211, R8, UR7, R211 ;  /* 0x0000000708d37c24 */ /* 0x000fe2000f8e02d3 */
[----:B------:R-:W-:Y:S01]  /*16b0*/  ISETP.GE.AND P1, PT, R18, R207, PT ;  /* 0x000000cf1200720c */ /* 0x000fe20003f26270 */
[----:B------:R-:W-:-:S04]  /*16c0*/  IMAD.WIDE.U32 R8, R8, UR6, R12 ;  /* 0x0000000608087c25 */ /* 0x000fc8000f8e000c */
[----:B------:R-:W-:Y:S01]  /*16d0*/  IMAD.X R21, RZ, RZ, R7, P0 ;  /* 0x000000ffff157224 */ /* 0x000fe200000e0607 */
[----:B------:R-:W-:Y:S01]  /*16e0*/  LOP3.LUT R7, R222, 0x1e00, RZ, 0xc0, !PT ;  /* 0x00001e00de077812 */ /* 0x000fe200078ec0ff */
[----:B------:R-:W-:Y:S01]  /*16f0*/  IMAD.IADD R211, R9, 0x1, R211 ;  /* 0x0000000109d37824 */ /* 0x000fe200078e02d3 */
[----:B----4-:R-:W-:Y:S01]  /*1700*/  LEA R212, P0, R8, UR10, 0x1 ;  /* 0x0000000a08d47c11 */ /* 0x010fe2000f8008ff */
[----:B-----5:R-:W-:Y:S01]  /*1710*/  IMAD.WIDE.U32 R20, R16, UR8, R20 ;  /* 0x0000000810147c25 */ /* 0x020fe2000f8e0014 */
[----:B------:R-:W-:Y:S02]  /*1720*/  LOP3.LUT R134, R134, R7, RZ, 0xfc, !PT ;  /* 0x0000000786867212 */ /* 0x000fe400078efcff */
[----:B------:R-:W-:Y:S01]  /*1730*/  LEA.HI.X R211, R8, UR11, R211, 0x1, P0 ;  /* 0x0000000b08d37c11 */ /* 0x000fe200080f0cd3 */
[----:B------:R-:W-:Y:S01]  /*1740*/  IMAD R23, R16, UR9, R21 ;  /* 0x0000000910177c24 */ /* 0x000fe2000f8e0215 */
[----:B------:R-:W-:Y:S02]  /*1750*/  LEA R7, P0, R135, R18, 0x6 ;  /* 0x0000001287077211 */ /* 0x000fe400078030ff */
[----:B------:R-:W-:-:S02]  /*1760*/  LOP3.LUT R8, R192, 0x1c0, R89, 0xf8, !PT ;  /* 0x000001c0c0087812 */ /* 0x000fc400078ef859 */
[----:B------:R-:W-:Y:S02]  /*1770*/  LEA.HI.X R6, R135, RZ, RZ, 0x6, P0 ;  /* 0x000000ff87067211 */ /* 0x000fe400000f34ff */
[----:B------:R-:W-:Y:S01]  /*1780*/  LEA R93, R134, UR5, 0x1 ;  /* 0x00000005865d7c11 */ /* 0x000fe2000f8e08ff */
        /* <DEDUP_REMOVED lines=30> */
.L_x_1261:
[----:B------:R2:W-:Y:S02]  /*1970*/  STS.128 [R93+0x4000], RZ ;  /* 0x004000ff5d007388 */ /* 0x0005e40000000c00 */
.L_x_1260:
[----:B------:R-:W-:Y:S05]  /*1980*/  BSYNC.RECONVERGENT B0 ;  /* 0x0000000000007941 */ /* 0x000fea0003800200 */
.L_x_1259:
[----:B------:R-:W-:Y:S01]  /*1990*/  IADD3 R14, PT, PT, R18, 0x10, RZ ;  /* 0x00000010120e7810 */ /* 0x000fe20007ffe0ff */
[----:B------:R-:W-:Y:S03]  /*19a0*/  BSSY.RECONVERGENT B0, `(.L_x_1262) ;  /* 0x0000024000007945 */ /* 0x000fe60003800200 */
[----:B------:R-:W-:-:S13]  /*19b0*/  ISETP.GE.AND P0, PT, R14, R207, PT ;  /* 0x000000cf0e00720c */ /* 0x000fda0003f06270 */
[----:B------:R-:W-:Y:S05]  /*19c0*/  @P0 BRA `(.L_x_1263) ;  /* 0x0000000000840947 */ /* 0x000fea0003800000 */
[----:B------:R-:W4:Y:S01]  /*19d0*/  LDCU.64 UR8, c[0x0][0x3b0] ;  /* 0x00007600ff0877ac */ /* 0x000f220008000a00 */
[----:B------:R-:W-:Y:S01]  /*19e0*/  IADD3 R9, P0, PT, R7, 0x10, RZ ;  /* 0x0000001007097810 */ /* 0x000fe20007f1e0ff */
[----:B------:R-:W-:Y:S01]  /*19f0*/  IMAD.MOV.U32 R10, RZ, RZ, R20 ;  /* 0x000000ffff0a7224 */ /* 0x000fe200078e0014 */
[----:B------:R-:W-:Y:S01]  /*1a00*/  MOV R11, R23 ;  /* 0x00000017000b7202 */ /* 0x000fe20000000f00 */
[----:B------:R-:W5:Y:S02]  /*1a10*/  LDCU UR10, c[0x0][0x440] ;  /* 0x00008800ff0a77ac */ /* 0x000f640008000800 */
[----:B------:R-:W-:Y:S01]  /*1a20*/  IMAD.X R2, RZ, RZ, R6, P0 ;  /* 0x000000ffff027224 */ /* 0x000fe200000e0606 */
[----:B------:R-:W1:Y:S03]  /*1a30*/  LDCU.64 UR6, c[0x0][0x380] ;  /* 0x00007000ff0677ac */ /* 0x000e660008000a00 */
[----:B----4-:R-:W-:-:S02]  /*1a40*/  IMAD R2, R2, UR8, RZ ;  /* 0x0000000802027c24 */ /* 0x010fc4000f8e02ff */
[----:B------:R-:W-:Y:S01]  /*1a50*/  IMAD.WIDE.U32 R10, R9, UR8, R10 ;  /* 0x00000008090a7c25 */ /* 0x000fe2000f8e000a */
[----:B-----5:R-:W-:-:S03]  /*1a60*/  ISETP.GE.AND P1, PT, R192, UR10, PT ;  /* 0x0000000ac0007c0c */ /* 0x020fc6000bf26270 */
[----:B------:R-:W-:Y:S01]  /*1a70*/  IMAD R2, R9, UR9, R2 ;  /* 0x0000000909027c24 */ /* 0x000fe2000f8e0202 */
[----:B------:R-:W-:Y:S02]  /*1a80*/  ISETP.GE.AND P0, PT, R221, UR10, PT ;  /* 0x0000000add007c0c */ /* 0x000fe4000bf06270 */
[----:B-1-3--:R-:W-:Y:S01]  /*1a90*/  LEA R12, P2, R10, UR6, 0x1 ;  /* 0x000000060a0c7c11 */ /* 0x00afe2000f8408ff */
        /* <DEDUP_REMOVED lines=19> */
.L_x_1264:
[----:B------:R3:W-:Y:S02]  /*1bd0*/  STS.128 [R93+0x4800], RZ ;  /* 0x004800ff5d007388 */ /* 0x0007e40000000c00 */
.L_x_1263:
[----:B------:R-:W-:Y:S05]  /*1be0*/  BSYNC.RECONVERGENT B0 ;  /* 0x0000000000007941 */ /* 0x000fea0003800200 */
.L_x_1262:
        /* <DEDUP_REMOVED lines=36> */
.L_x_1267:
[----:B------:R3:W-:Y:S02]  /*1e30*/  STS.128 [R93+0x5000], RZ ;  /* 0x005000ff5d007388 */ /* 0x0007e40000000c00 */
.L_x_1266:
[----:B------:R-:W-:Y:S05]  /*1e40*/  BSYNC.RECONVERGENT B0 ;  /* 0x0000000000007941 */ /* 0x000fea0003800200 */
.L_x_1265:
[----:B------:R-:W-:Y:S01]  /*1e50*/  VIADD R10, R18, 0x30 ;  /* 0x00000030120a7836 */ /* 0x000fe20000000000 */
[----:B------:R-:W-:Y:S01]  /*1e60*/  BSSY.RECONVERGENT B0, `(.L_x_1268) ;  /* 0x0000028000007945 */ /* 0x000fe20003800200 */
[----:B------:R-:W-:Y:S01]  /*1e70*/  VIADD R9, R150, 0x3f ;  /* 0x0000003f96097836 */ /* 0x000fe20000000000 */
[C---:B------:R-:W-:Y:S01]  /*1e80*/  SHF.L.U64.HI R88, R84.reuse, 0x6, R85 ;  /* 0x0000000654587819 */ /* 0x040fe20000010255 */
[----:B------:R-:W-:Y:S01]  /*1e90*/  IMAD.SHL.U32 R90, R84, 0x40, RZ ;  /* 0x00000040545a7824 */ /* 0x000fe200078e00ff */
        /* <DEDUP_REMOVED lines=35> */
.L_x_1270:
[----:B------:R2:W-:Y:S02]  /*20d0*/  STS.128 [R93+0x5800], RZ ;  /* 0x005800ff5d007388 */ /* 0x0005e40000000c00 */
.L_x_1269:
[----:B------:R-:W-:Y:S05]  /*20e0*/  BSYNC.RECONVERGENT B0 ;  /* 0x0000000000007941 */ /* 0x000fea0003800200 */
.L_x_1268:
[----:B------:R-:W-:Y:S01]  /*20f0*/  LEA.HI.SX32 R95, R2, 0xffffffff, 0x1a ;  /* 0xffffffff025f7811 */ /* 0x000fe200078fd2ff */
[----:B------:R-:W-:Y:S03]  /*2100*/  BSSY.RECONVERGENT B0, `(.L_x_1271) ;  /* 0x0000020000007945 */ /* 0x000fe60003800200 */
[----:B------:R-:W-:Y:S01]  /*2110*/  SHF.R.S32.HI R11, RZ, 0x1f, R95 ;  /* 0x0000001fff0b7819 */ /* 0x000fe2000001145f */
[----:B------:R-:W-:Y:S02]  /*2120*/  IMAD R9, R95, -0x40, R150 ;  /* 0xffffffc05f097824 */ /* 0x000fe400078e0296 */
[----:B------:R-:W-:-:S03]  /*2130*/  IMAD R6, R88, R95, RZ ;  /* 0x0000005f58067224 */ /* 0x000fc600078e02ff */
[----:B------:R-:W-:Y:S01]  /*2140*/  ISETP.GE.AND P3, PT, R18, R9, PT ;  /* 0x000000091200720c */ /* 0x000fe20003f66270 */
[----:B------:R-:W-:-:S04]  /*2150*/  IMAD.WIDE.U32 R18, R90, R95, RZ ;  /* 0x0000005f5a127225 */ /* 0x000fc800078e00ff */
[----:B------:R-:W-:-:S05]  /*2160*/  IMAD R21, R11, R90, R6 ;  /* 0x0000005a0b157224 */ /* 0x000fca00078e0206 */
[----:B------:R-:W-:-:S03]  /*2170*/  IADD3 R21, PT, PT, R19, R21, RZ ;  /* 0x0000001513157210 */ /* 0x000fc60007ffe0ff */
        /* <DEDUP_REMOVED lines=23> */
.L_x_1273:
[----:B------:R1:W-:Y:S02]  /*22f0*/  STS.128 [R93+0xa000], RZ ;  /* 0x00a000ff5d007388 */ /* 0x0003e40000000c00 */
.L_x_1272:
[----:B------:R-:W-:Y:S05]  /*2300*/  BSYNC.RECONVERGENT B0 ;  /* 0x0000000000007941 */ /* 0x000fea0003800200 */
.L_x_1271:
[----:B------:R-:W-:Y:S01]  /*2310*/  ISETP.GE.AND P0, PT, R14, R9, PT ;  /* 0x000000090e00720c */ /* 0x000fe20003f06270 */
[----:B------:R-:W-:Y:S01]  /*2320*/  BSSY.RECONVERGENT B0, `(.L_x_1274) ;  /* 0x000001d000007945 */ /* 0x000fe20003800200 */
[C---:B------:R-:W-:Y:S01]  /*2330*/  SHF.L.U64.HI R91, R84.reuse, 0x4, R85 ;  /* 0x00000004545b7819 */ /* 0x040fe20000010255 */
[----:B------:R-:W-:-:S10]  /*2340*/  IMAD.SHL.U32 R92, R84, 0x10, RZ ;  /* 0x00000010545c7824 */ /* 0x000fd400078e00ff */
[----:B------:R-:W-:Y:S05]  /*2350*/  @P0 BRA `(.L_x_1275) ;  /* 0x0000000000640947 */ /* 0x000fea0003800000 */
[----:B------:R-:W5:Y:S01]  /*2360*/  LDCU UR6, c[0x0][0x440] ;  /* 0x00008800ff0677ac */ /* 0x000f620008000800 */
[----:B-1----:R-:W-:-:S05]  /*2370*/  IADD3 R7, P2, PT, R92, R18, RZ ;  /* 0x000000125c077210 */ /* 0x002fca0007f5e0ff */
[----:B------:R-:W-:Y:S01]  /*2380*/  IMAD.X R6, R91, 0x1, R21, P2 ;  /* 0x000000015b067824 */ /* 0x000fe200010e0615 */
        /* <DEDUP_REMOVED lines=21> */
.L_x_1276:
[----:B------:R2:W-:Y:S02]  /*24e0*/  STS.128 [R93+0xa800], RZ ;  /* 0x00a800ff5d007388 */ /* 0x0005e40000000c00 */
.L_x_1275:
[----:B------:R-:W-:Y:S05]  /*24f0*/  BSYNC.RECONVERGENT B0 ;  /* 0x0000000000007941 */ /* 0x000fea0003800200 */
.L_x_1274:
        /* <DEDUP_REMOVED lines=29> */
.L_x_1279:
[----:B------:R2:W-:Y:S02]  /*26d0*/  STS.128 [R93+0xb000], RZ ;  /* 0x00b000ff5d007388 */ /* 0x0005e40000000c00 */
.L_x_1278:
[----:B------:R-:W-:Y:S05]  /*26e0*/  BSYNC.RECONVERGENT B0 ;  /* 0x0000000000007941 */ /* 0x000fea0003800200 */
.L_x_1277:
[----:B------:R-:W-:Y:S01]  /*26f0*/  ISETP.GE.AND P0, PT, R10, R9, PT ;  /* 0x000000090a00720c */ /* 0x000fe20003f06270 */
[----:B------:R-:W-:-:S12]  /*2700*/  BSSY.RECONVERGENT B0, `(.L_x_1280) ;  /* 0x000001d000007945 */ /* 0x000fd80003800200 */
[----:B------:R-:W-:Y:S05]  /*2710*/  @P0 BRA `(.L_x_1281) ;  /* 0x00000000006c0947 */ /* 0x000fea0003800000 */
[----:B------:R-:W5:Y:S01]  /*2720*/  LDCU UR6, c[0x0][0x440] ;  /* 0x00008800ff0677ac */ /* 0x000f620008000800 */
[----:B------:R-:W-:Y:S02]  /*2730*/  IMAD.MOV.U32 R20, RZ, RZ, R18 ;  /* 0x000000ffff147224 */ /* 0x000fe400078e0012 */
[----:B-1----:R-:W-:Y:S02]  /*2740*/  IMAD R6, R85, 0x30, RZ ;  /* 0x0000003055067824 */ /* 0x002fe400078e02ff */
        /* <DEDUP_REMOVED lines=23> */
.L_x_1282:
[----:B------:R1:W-:Y:S02]  /*28c0*/  STS.128 [R93+0xb800], RZ ;  /* 0x00b800ff5d007388 */ /* 0x0003e40000000c00 */
.L_x_1281:
[----:B------:R-:W-:Y:S05]  /*28d0*/  BSYNC.RECONVERGENT B0 ;  /* 0x0000000000007941 */ /* 0x000fea0003800200 */
.L_x_1280:
[----:B------:R-:W5:Y:S01]  /*28e0*/  LDCU.64 UR6, c[0x0][0x538] ;  /* 0x0000a700ff0677ac */ /* 0x000f620008000a00 */
[----:B------:R-:W0:Y:S01]  /*28f0*/  LDGDEPBAR ;  /* 0x00000000000079af */ /* 0x000e220000000000 */
[----:B-----5:R-:W-:-:S04]  /*2900*/  ISETP.NE.U32.AND P1, PT, RZ, UR6, PT ;  /* 0x00000006ff007c0c */ /* 0x020fc8000bf25070 */
[----:B------:R-:W-:Y:S01]  /*2910*/  ISETP.NE.AND.EX P1, PT, RZ, UR7, PT, P1 ;  /* 0x00000007ff007c0c */ /* 0x000fe2000bf25310 */
[----:B------:R-:W-:Y:S01]  /*2920*/  BSSY.RECONVERGENT B0, `(.L_x_1283) ;  /* 0x0000030000007945 */ /* 0x000fe20003800200 */
[----:B------:R-:W-:-:S11]  /*2930*/  DEPBAR.LE SB0, 0x0 ;  /* 0x000080000000791a */ /* 0x000fd60000000000 */
[----:B-1----:R-:W1:Y:S01]  /*2940*/  @P1 LDC.64 R6, c[0x0][0x540] ;  /* 0x00015000ff061b82 */ /* 0x002e620000000a00 */
[----:B------:R-:W-:-:S07]  /*2950*/  @P1 MOV R17, RZ ;  /* 0x000000ff00111202 */ /* 0x000fce0000000f00 */
[----:B------:R-:W5:Y:S01]  /*2960*/  @P1 LDC R13, c[0x0][0x458] ;  /* 0x00011600ff0d1b82 */ /* 0x000f620000000800 */
[----:B-1----:R-:W-:-:S04]  /*2970*/  @P1 IMAD.WIDE.U32 R16, R0, R6, R16 ;  /* 0x0000000600101225 */ /* 0x002fc800078e0010 */
[----:B------:R-:W-:Y:S01]  /*2980*/  @P1 IMAD R7, R0, R7, R17 ;  /* 0x0000000700071224 */ /* 0x000fe200078e0211 */
[----:B------:R-:W-:-:S04]  /*2990*/  @P1 LEA R18, P0, R16, UR6, 0x2 ;  /* 0x0000000610121c11 */ /* 0x000fc8000f8010ff */
[----:B------:R-:W-:-:S05]  /*29a0*/  @P1 LEA.HI.X R19, R16, UR7, R7, 0x2, P0 ;  /* 0x0000000710131c11 */ /* 0x000fca00080f1407 */
[----:B------:R-:W2:Y:S01]  /*29b0*/  @P1 LDG.E R16, desc[UR14][R18.64] ;  /* 0x0000000e12101981 */ /* 0x000ea2000c1e1900 */
[----:B-----5:R-:W2:Y:S01]  /*29c0*/  @P1 MUFU.RCP R13, R13 ;  /* 0x0000000d000d1308 */ /* 0x020ea20000001000 */
[C---:B------:R-:W-:Y:S02]  /*29d0*/  SHF.L.U64.HI R0, R4.reuse, 0x6, R5 ;  /* 0x0000000604007819 */ /* 0x040fe40000010205 */
[----:B------:R-:W-:-:S03]  /*29e0*/  SHF.L.U32 R6, R4, 0x6, RZ ;  /* 0x0000000604067819 */ /* 0x000fc600000006ff */
[----:B------:R-:W-:-:S04]  /*29f0*/  IMAD R0, R0, R95, RZ ;  /* 0x0000005f00007224 */ /* 0x000fc800078e02ff */
[----:B------:R-:W-:Y:S01]  /*2a00*/  IMAD R11, R11, R6, R0 ;  /* 0x000000060b0b7224 */ /* 0x000fe200078e0200 */
[----:B------:R-:W-:Y:S01]  /*2a10*/  MOV R0, RZ ;  /* 0x000000ff00007202 */ /* 0x000fe20000000f00 */
[----:B------:R-:W-:-:S05]  /*2a20*/  IMAD.WIDE.U32 R6, R6, R95, RZ ;  /* 0x0000005f06067225 */ /* 0x000fca00078e00ff */
        /* <DEDUP_REMOVED lines=26> */
.L_x_1285:
[----:B------:R2:W-:Y:S01]  /*2bd0*/  STS.128 [R93+0x10000], RZ ;  /* 0x010000ff5d007388 */ /* 0x0005e20000000c00 */
[----:B------:R-:W-:Y:S05]  /*2be0*/  BRA `(.L_x_1286) ;  /* 0x00000000000c7947 */ /* 0x000fea0003800000 */
.L_x_1284:
[----:B------:R1:W-:Y:S04]  /*2bf0*/  STS.128 [R93+0xc000], RZ ;  /* 0x00c000ff5d007388 */ /* 0x0003e80000000c00 */
[----:B------:R1:W-:Y:S04]  /*2c00*/  STS.128 [R93+0xe000], RZ ;  /* 0x00e000ff5d007388 */ /* 0x0003e80000000c00 */
[----:B------:R1:W-:Y:S02]  /*2c10*/  STS.128 [R93+0x10000], RZ ;  /* 0x010000ff5d007388 */ /* 0x0003e40000000c00 */
.L_x_1286:
[----:B------:R-:W-:Y:S05]  /*2c20*/  BSYNC.RECONVERGENT B0 ;  /* 0x0000000000007941 */ /* 0x000fea0003800200 */
.L_x_1283:
        /* <DEDUP_REMOVED lines=30> */
.L_x_1289:
[----:B------:R2:W-:Y:S02]  /*2e10*/  STS.128 [R93+0x10800], RZ ;  /* 0x010800ff5d007388 */ /* 0x0005e40000000c00 */
.L_x_1288:
[----:B------:R-:W-:Y:S05]  /*2e20*/  BSYNC.RECONVERGENT B0 ;  /* 0x0000000000007941 */ /* 0x000fea0003800200 */
.L_x_1287:
        /* <DEDUP_REMOVED lines=32> */
.L_x_1292:
[----:B------:R1:W-:Y:S02]  /*3030*/  STS.128 [R93+0x11000], RZ ;  /* 0x011000ff5d007388 */ /* 0x0003e40000000c00 */
.L_x_1291:
[----:B------:R-:W-:Y:S05]  /*3040*/  BSYNC.RECONVERGENT B0 ;  /* 0x0000000000007941 */ /* 0x000fea0003800200 */
.L_x_1290:
        /* <DEDUP_REMOVED lines=37> */
.L_x_1295:
[----:B------:R1:W-:Y:S02]  /*32a0*/  STS.128 [R93+0x11800], RZ ;  /* 0x011800ff5d007388 */ /* 0x0003e40000000c00 */
.L_x_1294:
[----:B------:R-:W-:Y:S05]  /*32b0*/  BSYNC.RECONVERGENT B0 ;  /* 0x0000000000007941 */ /* 0x000fea0003800200 */
.L_x_1293:
        /* <DEDUP_REMOVED lines=15> */
[----:B------:R-:W3:Y:S01]  /*33b0*/  LDSM.16.M88.4 R60, [R102+UR5+0x6000] ;  /* 0x00600005663c783b */ /* 0x000ee20008000200 */
[----:B------:R-:W-:Y:S01]  /*33c0*/  IMAD.IADD R98, R99, 0x1, R86 ;  /* 0x0000000163627824 */ /* 0x000fe200078e0256 */
[----:B------:R-:W-:Y:S01]  /*33d0*/  SEL R28, R28, 0xffffffc0, !P0 ;  /* 0xffffffc01c1c7807 */ /* 0x000fe20004000000 */
[----:B------:R-:W-:Y:S01]  /*33e0*/  IMAD.SHL.U32 R148, R193, 0x2, RZ ;  /* 0x00000002c1947824 */ /* 0x000fe200078e00ff */
[----:B------:R-:W5:Y:S01]  /*33f0*/  LDSM.16.M88.4 R52, [R102+UR5+0x6800] ;  /* 0x006800056634783b */ /* 0x000f620008000200 */
[----:B------:R-:W-:-:S02]  /*3400*/  LOP3.LUT R152, R195, 0x1f0, RZ, 0xc0, !PT ;  /* 0x000001f0c3987812 */ /* 0x000fc400078ec0ff */
[--C-:B------:R-:W-:Y:S01]  /*3410*/  IMAD.IADD R101, R103, 0x1, R28.reuse ;  /* 0x0000000167657824 */ /* 0x100fe200078e021c */
[----:B------:R-:W5:Y:S01]  /*3420*/  LDSM.16.M88.4 R44, [R102+UR5+0x7000] ;  /* 0x00700005662c783b */ /* 0x000f620008000200 */
[----:B------:R-:W-:Y:S01]  /*3430*/  IMAD.IADD R99, R99, 0x1, R28 ;  /* 0x0000000163637824 */ /* 0x000fe200078e021c */
[----:B------:R-:W-:Y:S01]  /*3440*/  LOP3.LUT R149, R149, 0x7, RZ, 0xc0, !PT ;  /* 0x0000000795957812 */ /* 0x000fe200078ec0ff */
[C---:B------:R-:W-:Y:S01]  /*3450*/  IMAD.IADD R97, R86.reuse, 0x1, R101 ;  /* 0x0000000156617824 */ /* 0x040fe200078e0265 */
[----:B------:R-:W5:Y:S01]  /*3460*/  LDSM.16.M88.4 R20, [R102+UR5+0x7800] ;  /* 0x007800056614783b */ /* 0x000f620008000200 */
[----:B------:R-:W-:Y:S01]  /*3470*/  IMAD.IADD R96, R86, 0x1, R99 ;  /* 0x0000000156607824 */ /* 0x000fe200078e0263 */
[----:B------:R-:W-:Y:S02]  /*3480*/  LOP3.LUT R148, R148, 0x6, RZ, 0xc0, !PT ;  /* 0x0000000694947812 */ /* 0x000fe400078ec0ff */
[----:B------:R-:W-:Y:S03]  /*3490*/  LDSM.16.M88.4 R8, [R100] ;  /* 0x000000006408783b */ /* 0x000fe60000000200 */
[----:B------:R-:W-:Y:S01]  /*34a0*/  IMAD R95, R95, 0x40, R148 ;  /* 0x000000405f5f7824 */ /* 0x000fe200078e0294 */
[----:B-12---:R-:W1:Y:S04]  /*34b0*/  LDSM.16.M88.4 R16, [R98+0x6000] ;  /* 0x006000006210783b */ /* 0x006e680000000200 */
[----:B------:R-:W2:Y:S01]  /*34c0*/  LDSM.16.M88.4 R4, [R98+0x6800] ;  /* 0x006800006204783b */ /* 0x000ea20000000200 */
[----:B------:R-:W-:-:S03]  /*34d0*/  ISETP.GE.AND P1, PT, R95, R150, PT ;  /* 0x000000965f00720c */ /* 0x000fc60003f26270 */
[----:B----4-:R-:W4:Y:S04]  /*34e0*/  LDSM.16.M88.4 R24, [R98+0x7000] ;  /* 0x007000006218783b */ /* 0x010f280000000200 */
[----:B------:R-:W-:Y:S04]  /*34f0*/  LDSM.16.M88.4 R64, [R101] ;  /* 0x000000006540783b */ /* 0x000fe80000000200 */
[----:B------:R-:W-:Y:S01]  /*3500*/  LDSM.16.M88.4 R76, [R99+0x7000] ;  /* 0x00700000634c783b */ /* 0x000fe20000000200 */
[C---:B---3--:R-:W-:Y:S03]  /*3510*/  HMMA.16816.F32 R12, R36.reuse, R60, RZ ;  /* 0x0000003c240c723c */ /* 0x048fe600000018ff */
[----:B------:R-:W-:Y:S04]  /*3520*/  LDSM.16.M88.4 R68, [R99+0x7800] ;  /* 0x007800006344783b */ /* 0x000fe80000000200 */
[----:B------:R-:W-:Y:S01]  /*3530*/  LDSM.16.M88.4 R72, [R96+0x7000] ;  /* 0x007000006048783b */ /* 0x000fe20000000200 */
[C---:B-----5:R-:W-:Y:S03]  /*3540*/  HMMA.16816.F32 R56, R36.reuse, R52, RZ ;  /* 0x000000342438723c */ /* 0x060fe600000018ff */
[----:B------:R-:W-:Y:S04]  /*3550*/  LDSM.16.M88.4 R32, [R96+0x7800] ;  /* 0x007800006020783b */ /* 0x000fe80000000200 */
[----:B------:R-:W-:Y:S01]  /*3560*/  LDSM.16.M88.4 R28, [R103+0x2000] ;  /* 0x00200000671c783b */ /* 0x000fe20000000200 */
[C---:B------:R-:W-:Y:S03]  /*3570*/  HMMA.16816.F32 R48, R36.reuse, R44, RZ ;  /* 0x0000002c2430723c */ /* 0x040fe600000018ff */
[----:B------:R-:W-:Y:S04]  /*3580*/  LDSM.16.M88.4 R80, [R102+UR5+0x9000] ;  /* 0x009000056650783b */ /* 0x000fe80008000200 */
[----:B------:R-:W0:Y:S01]  /*3590*/  LDGDEPBAR ;  /* 0x00000000000079af */ /* 0x000e220000000000 */
[C---:B------:R-:W-:Y:S08]  /*35a0*/  HMMA.16816.F32 R60, R36.reuse, R62, RZ ;  /* 0x0000003e243c723c */ /* 0x040ff000000018ff */
[C---:B------:R-:W-:Y:S08]  /*35b0*/  HMMA.16816.F32 R52, R36.reuse, R54, RZ ;  /* 0x000000362434723c */ /* 0x040ff000000018ff */
[C---:B------:R-:W-:Y:S08]  /*35c0*/  HMMA.16816.F32 R44, R36.reuse, R46, RZ ;  /* 0x0000002e242c723c */ /* 0x040ff000000018ff */
[C---:B------:R-:W-:Y:S08]  /*35d0*/  HMMA.16816.F32 R40, R36.reuse, R20, RZ ;  /* 0x000000142428723c */ /* 0x040ff000000018ff */
[----:B------:R-:W-:Y:S01]  /*35e0*/  HMMA.16816.F32 R36, R36, R22, RZ ;  /* 0x000000162424723c */ /* 0x000fe200000018ff */
[----:B------:R-:W3:Y:S07]  /*35f0*/  LDSM.16.M88.4 R20, [R98+0x7800] ;  /* 0x007800006214783b */ /* 0x000eee0000000200 */
        /* <DEDUP_REMOVED lines=8> */
[----:B------:R-:W-:Y:S07]  /*3680*/  LDSM.16.M88.4 R24, [R97] ;  /* 0x000000006118783b */ /* 0x000fee0000000200 */
[C---:B---3--:R-:W-:Y:S08]  /*3690*/  HMMA.16816.F32 R40, R8.reuse, R20, R40 ;  /* 0x000000140828723c */ /* 0x048ff00000001828 */
[----:B------:R-:W-:Y:S01]  /*36a0*/  HMMA.16816.F32 R36, R8, R22, R36 ;  /* 0x000000160824723c */ /* 0x000fe20000001824 */
[----:B------:R-:W3:Y:S04]  /*36b0*/  LDSM.16.M88.4 R20, [R96+0x6000] ;  /* 0x006000006014783b */ /* 0x000ee80000000200 */
[----:B------:R-:W4:Y:S03]  /*36c0*/  LDSM.16.M88.4 R8, [R96+0x6800] ;  /* 0x006800006008783b */ /* 0x000f260000000200 */
[C---:B-1----:R-:W-:Y:S08]  /*36d0*/  HMMA.16816.F32 R12, R64.reuse, R16, R12 ;  /* 0x00000010400c723c */ /* 0x042ff0000000180c */
[C---:B------:R-:W-:Y:S01]  /*36e0*/  HMMA.16816.F32 R60, R64.reuse, R18, R60 ;  /* 0x00000012403c723c */ /* 0x040fe2000000183c */
[----:B------:R-:W1:Y:S07]  /*36f0*/  LDSM.16.M88.4 R16, [R102+UR5+0x8000] ;  /* 0x008000056610783b */ /* 0x000e6e0008000200 */
[C---:B--2---:R-:W-:Y:S08]  /*3700*/  HMMA.16816.F32 R56, R64.reuse, R4, R56 ;  /* 0x000000044038723c */ /* 0x044ff00000001838 */
[C---:B------:R-:W-:Y:S01]  /*3710*/  HMMA.16816.F32 R52, R64.reuse, R6, R52 ;  /* 0x000000064034723c */ /* 0x040fe20000001834 */
[----:B------:R-:W2:Y:S07]  /*3720*/  LDSM.16.M88.4 R4, [R102+UR5+0x8800] ;  /* 0x008800056604783b */ /* 0x000eae0008000200 */
[C---:B------:R-:W-:Y:S08]  /*3730*/  HMMA.16816.F32 R48, R64.reuse, R76, R48 ;  /* 0x0000004c4030723c */ /* 0x040ff00000001830 */
[C---:B------:R-:W-:Y:S01]  /*3740*/  HMMA.16816.F32 R44, R64.reuse, R78, R44 ;  /* 0x0000004e402c723c */ /* 0x040fe2000000182c */
[----:B------:R-:W-:Y:S07]  /*3750*/  LDSM.16.M88.4 R76, [R98+0x9000] ;  /* 0x00900000624c783b */ /* 0x000fee0000000200 */
[C---:B------:R-:W-:Y:S08]  /*3760*/  HMMA.16816.F32 R40, R64.reuse, R68, R40 ;  /* 0x000000444028723c */ /* 0x040ff00000001828 */
[----:B------:R-:W-:Y:S01]  /*3770*/  HMMA.16816.F32 R36, R64, R70, R36 ;  /* 0x000000464024723c */ /* 0x000fe20000001824 */
[----:B------:R-:W5:Y:S04]  /*3780*/  LDSM.16.M88.4 R68, [R102+UR5+0x9800] ;  /* 0x009800056644783b */ /* 0x000f680008000200 */
[----:B------:R-:W-:Y:S03]  /*3790*/  LDSM.16.M88.4 R64, [R100+0x2000] ;  /* 0x002000006440783b */ /* 0x000fe60000000200 */
[C---:B---3--:R-:W-:Y:S08]  /*37a0*/  HMMA.16816.F32 R12, R24.reuse, R20, R12 ;  /* 0x00000014180c723c */ /* 0x048ff0000000180c */
[C---:B------:R-:W-:Y:S01]  /*37b0*/  HMMA.16816.F32 R60, R24.reuse, R22, R60 ;  /* 0x00000016183c723c */ /* 0x040fe2000000183c */
[----:B------:R-:W3:Y:S07]  /*37c0*/  LDSM.16.M88.4 R20, [R98+0x8000] ;  /* 0x008000006214783b */ /* 0x000eee0000000200 */
        /* <DEDUP_REMOVED lines=18> */
[----:B------:R-:W-:Y:S07]  /*38f0*/  LDSM.16.M88.4 R80, [R98+0xa000] ;  /* 0x00a000006250783b */ /* 0x000fee0000000200 */
        /* <DEDUP_REMOVED lines=17> */
[C---:B-1----:R-:W-:Y:S08]  /*3a10*/  HMMA.16816.F32 R12, R16.reuse, R32, R12 ;  /* 0x00000020100c723c */ /* 0x042ff0000000180c */
[C---:B------:R-:W-:Y:S01]  /*3a20*/  HMMA.16816.F32 R60, R16.reuse, R34, R60 ;  /* 0x00000022103c723c */ /* 0x040fe2000000183c */
[----:B------:R-:W1:Y:S07]  /*3a30*/  LDSM.16.M88.4 R32, [R96+0x9800] ;  /* 0x009800006020783b */ /* 0x000e6e0000000200 */
[C---:B------:R-:W-:Y:S08]  /*3a40*/  HMMA.16816.F32 R56, R16.reuse, R24, R56 ;  /* 0x000000181038723c */ /* 0x040ff00000001838 */
[C---:B------:R-:W-:Y:S01]  /*3a50*/  HMMA.16816.F32 R52, R16.reuse, R26, R52 ;  /* 0x0000001a1034723c */ /* 0x040fe20000001834 */
[----:B------:R-:W-:Y:S07]  /*3a60*/  LDSM.16.M88.4 R24, [R102+UR5+0xa000] ;  /* 0x00a000056618783b */ /* 0x000fee0008000200 */
[C---:B--2---:R-:W-:Y:S08]  /*3a70*/  HMMA.16816.F32 R48, R16.reuse, R4, R48 ;  /* 0x000000041030723c */ /* 0x044ff00000001830 */
[C---:B------:R-:W-:Y:S01]  /*3a80*/  HMMA.16816.F32 R44, R16.reuse, R6, R44 ;  /* 0x00000006102c723c */ /* 0x040fe2000000182c */
[----:B------:R-:W2:Y:S07]  /*3a90*/  LDSM.16.M88.4 R4, [R103+0x4000] ;  /* 0x004000006704783b */ /* 0x000eae0000000200 */
[C---:B---3--:R-:W-:Y:S08]  /*3aa0*/  HMMA.16816.F32 R40, R16.reuse, R20, R40 ;  /* 0x000000141028723c */ /* 0x048ff00000001828 */
[----:B------:R-:W-:Y:S01]  /*3ab0*/  HMMA.16816.F32 R36, R16, R22, R36 ;  /* 0x000000161024723c */ /* 0x000fe20000001824 */
[----:B------:R-:W3:Y:S04]  /*3ac0*/  LDSM.16.M88.4 R20, [R102+UR5+0xa800] ;  /* 0x00a800056614783b */ /* 0x000ee80008000200 */
[----:B------:R-:W3:Y:S03]  /*3ad0*/  LDSM.16.M88.4 R16, [R102+UR5+0xb000] ;  /* 0x00b000056610783b */ /* 0x000ee60008000200 */
        /* <DEDUP_REMOVED lines=15> */
[----:B------:R-:W-:Y:S07]  /*3bd0*/  LDSM.16.M88.4 R24, [R99+0xa800] ;  /* 0x00a800006318783b */ /* 0x000fee0000000200 */
[C---:B---3--:R-:W-:Y:S08]  /*3be0*/  HMMA.16816.F32 R56, R4.reuse, R20, R56 ;  /* 0x000000140438723c */ /* 0x048ff00000001838 */
        /* <DEDUP_REMOVED lines=8> */
[----:B------:R-:W2:Y:S03]  /*3c70*/  LDSM.16.M88.4 R8, [R96+0xa000] ;  /* 0x00a000006008783b */ /* 0x000ea60000000200 */
[C---:B------:R-:W-:Y:S08]  /*3c80*/  HMMA.16816.F32 R12, R76.reuse, R80, R12 ;  /* 0x000000504c0c723c */ /* 0x040ff0000000180c */
[C---:B------:R-:W-:Y:S08]  /*3c90*/  HMMA.16816.F32 R60, R76.reuse, R82, R60 ;  /* 0x000000524c3c723c */ /* 0x040ff0000000183c */
[C---:B------:R-:W-:Y:S08]  /*3ca0*/  HMMA.16816.F32 R48, R76.reuse, R68, R48 ;  /* 0x000000444c30723c */ /* 0x040ff00000001830 */
[----:B------:R-:W-:Y:S01]  /*3cb0*/  HMMA.16816.F32 R44, R76, R70, R44 ;  /* 0x000000464c2c723c */ /* 0x000fe2000000182c */
[----:B------:R-:W3:Y:S07]  /*3cc0*/  LDSM.16.M88.4 R68, [R96+0xa800] ;  /* 0x00a800006044783b */ /* 0x000eee0000000200 */
[----:B-1----:R-:W-:Y:S01]  /*3cd0*/  HMMA.16816.F32 R80, R32, R28, R12 ;  /* 0x0000001c2050723c */ /* 0x002fe2000000180c */
[----:B------:R-:W-:Y:S01]  /*3ce0*/  LDSM.16.M88.4 R12, [R96+0xb800] ;  /* 0x00b80000600c783b */ /* 0x000fe20000000200 */
[----:B------:R-:W-:-:S06]  /*3cf0*/  VIADD R29, R95, 0x18 ;  /* 0x000000185f1d7836 */ /* 0x000fcc0000000000 */
[C---:B------:R-:W-:Y:S08]  /*3d00*/  HMMA.16816.F32 R52, R76.reuse, R74, R52 ;  /* 0x0000004a4c34723c */ /* 0x040ff00000001834 */
[C---:B------:R-:W-:Y:S08]  /*3d10*/  HMMA.16816.F32 R56, R76.reuse, R72, R56 ;  /* 0x000000484c38723c */ /* 0x040ff00000001838 */
[----:B------:R-:W-:Y:S01]  /*3d20*/  HMMA.16816.F32 R72, R76, R64, R40 ;  /* 0x000000404c48723c */ /* 0x000fe20000001828 */
[----:B------:R-:W1:Y:S01]  /*3d30*/  LDSM.16.M88.4 R40, [R96+0xb000] ;  /* 0x00b000006028783b */ /* 0x000e620000000200 */
[----:B------:R-:W-:-:S06]  /*3d40*/  DEPBAR.LE SB0, 0x0 ;  /* 0x000080000000791a */ /* 0x000fcc0000000000 */
[----:B------:R-:W-:Y:S08]  /*3d50*/  HMMA.16816.F32 R36, R76, R66, R36 ;  /* 0x000000424c24723c */ /* 0x000ff00000001824 */
[----:B------:R-:W-:Y:S08]  /*3d60*/  HMMA.16816.F32 R60, R32, R30, R60 ;  /* 0x0000001e203c723c */ /* 0x000ff0000000183c */
[----:B--2---:R-:W-:Y:S01]  /*3d70*/  HMMA.16816.F32 R80, R4, R8, R80 ;  /* 0x000000080450723c */ /* 0x004fe20000001850 */
        /* <DEDUP_REMOVED lines=32> */
[----:B------:R-:W2:Y:S01]  /*3f80*/  MUFU.TANH R11, R11 ;  /* 0x0000000b000b7308 */ /* 0x000ea20000002400 */
[----:B---3--:R-:W-:Y:S01]  /*3f90*/  HMMA.16816.F32 R52, R4, R70, R52 ;  /* 0x000000460434723c */ /* 0x008fe20000001834 */
[----:B------:R-:W-:-:S04]  /*3fa0*/  IABS R10, R10 ;  /* 0x0000000a000a7213 */ /* 0x000fc80000000000 */
[----:B------:R-:W-:-:S03]  /*3fb0*/  I2FP.F32.S32 R10, R10 ;  /* 0x0000000a000a7245 */ /* 0x000fc60000201400 */
[----:B------:R-:W-:Y:S03]  /*3fc0*/  HMMA.16816.F32 R56, R4, R68, R56 ;  /* 0x000000440438723c */ /* 0x000fe60000001838 */
[----:B------:R-:W-:Y:S01]  /*3fd0*/  FMUL.FTZ R21, R61, UR6 ;  /* 0x000000063d157c20 */ /* 0x000fe20008410000 */
[----:B------:R-:W-:Y:S01]  /*3fe0*/  FMUL.FTZ R63, R63, UR6 ;  /* 0x000000063f3f7c20 */ /* 0x000fe20008410000 */
[----:B------:R-:W-:-:S03]  /*3ff0*/  FMUL.FTZ R62, R62, UR6 ;  /* 0x000000063e3e7c20 */ /* 0x000fc60008410000 */
[C---:B-1----:R-:W-:Y:S01]  /*4000*/  HMMA.16816.F32 R48, R4.reuse, R40, R48 ;  /* 0x000000280430723c */ /* 0x042fe20000001830 */
        /* <DEDUP_REMOVED lines=20> */
[----:B------:R-:W1:Y:S01]  /*4150*/  MUFU.TANH R13, R13 ;  /* 0x0000000d000d7308 */ /* 0x000e620000002400 */
        /* <DEDUP_REMOVED lines=16> */
[-C--:B--2---:R-:W-:Y:S01]  /*4260*/  FFMA.FTZ R16, R6, -R0.reuse, R11 ;  /* 0x8000000006107223 */ /* 0x084fe2000001000b */
[----:B------:R-:W-:Y:S01]  /*4270*/  MUFU.TANH R7, R7 ;  /* 0x0000000700077308 */ /* 0x000fe20000002400 */
[----:B-1----:R-:W-:Y:S01]  /*4280*/  FFMA.FTZ R6, R4, -R0, R13 ;  /* 0x8000000004067223 */ /* 0x002fe2000001000d */
        /* <DEDUP_REMOVED lines=194> */
[----:B------:R-:W-:Y:S02]  /*4eb0*/  LEA R22, P3, R24, R214, 0x1 ;  /* 0x000000d618167211 */ /* 0x000fe400078608ff */
[----:B------:R-:W-:Y:S02]  /*4ec0*/  IADD3 R21, P1, PT, R92, R24, RZ ;  /* 0x000000185c157210 */ /* 0x000fe40007f3e0ff */
        /* <DEDUP_REMOVED lines=76> */
.L_x_1298:
[----:B------:R3:W-:Y:S02]  /*5390*/  STS.128 [R93+0xb800], RZ ;  /* 0x00b800ff5d007388 */ /* 0x0007e40000000c00 */
.L_x_1299:
[----:B------:R-:W-:Y:S05]  /*53a0*/  BSYNC.RECONVERGENT B0 ;  /* 0x0000000000007941 */ /* 0x000fea0003800200 */
.L_x_1297:
[----:B------:R-:W0:Y:S02]  /*53b0*/  LDGDEPBAR ;  /* 0x00000000000079af */ /* 0x000e240000000000 */
.L_x_1296:
[----:B-1----:R-:W-:Y:S01]  /*53c0*/  FMNMX3.FTZ R23, R18, R16, R6, !PT ;  /* 0x0000001012177276 */ /* 0x002fe20007810006 */
        /* <DEDUP_REMOVED lines=17> */
[----:B------:R-:W4:Y:S03]  /*54e0*/  SHFL.BFLY PT, R20, R23, 0x2, 0x1f ;  /* 0x0c401f0017147f89 */ /* 0x000f2600000e0000 */
[----:B------:R-:W-:Y:S01]  /*54f0*/  LEA R170, R170, UR5, 0x1 ;  /* 0x00000005aaaa7c11 */ /* 0x000fe2000f8e08ff */
[----:B------:R-:W5:Y:S03]  /*5500*/  SHFL.BFLY PT, R21, R22, 0x2, 0x1f ;  /* 0x0c401f0016157f89 */ /* 0x000f6600000e0000 */
[----:B------:R-:W-:Y:S01]  /*5510*/  IADD3 R174, PT, PT, R86, R170, RZ ;  /* 0x000000aa56ae7210 */ /* 0x000fe20007ffe0ff */
[----:B------:R-:W-:Y:S01]  /*5520*/  LDSM.16.MT88.4 R124, [R170+0xc000] ;  /* 0x00c00000aa7c783b */ /* 0x000fe20000004200 */
[----:B------:R-:W-:-:S03]  /*5530*/  IADD3 R169, PT, PT, R170, 0xc040, RZ ;  /* 0x0000c040aaa97810 */ /* 0x000fc60007ffe0ff */
[----:B------:R-:W-:Y:S04]  /*5540*/  LDSM.16.MT88.4 R116, [R174+0xc000] ;  /* 0x00c00000ae74783b */ /* 0x000fe80000004200 */
[----:B------:R-:W-:Y:S04]  /*5550*/  LDSM.16.MT88.4 R48, [R174+0xe000] ;  /* 0x00e00000ae30783b */ /* 0x000fe80000004200 */
[----:B------:R-:W-:Y:S01]  /*5560*/  LDSM.16.MT88.4 R80, [R174+0x10000] ;  /* 0x01000000ae50783b */ /* 0x000fe20000004200 */
[----:B----4-:R-:W-:-:S03]  /*5570*/  FMNMX.FTZ R20, R23, R20, !PT ;  /* 0x0000001417147209 */ /* 0x010fc60007810000 */
[----:B------:R-:W-:Y:S01]  /*5580*/  LDSM.16.MT88.4 R40, [R170+0xe000] ;  /* 0x00e00000aa28783b */ /* 0x000fe20000004200 */
[----:B-----5:R-:W-:-:S03]  /*5590*/  FMNMX.FTZ R21, R22, R21, !PT ;  /* 0x0000001516157209 */ /* 0x020fc60007810000 */
[----:B------:R-:W4:Y:S04]  /*55a0*/  SHFL.BFLY PT, R133, R20, 0x1, 0x1f ;  /* 0x0c201f0014857f89 */ /* 0x000f2800000e0000 */
[----:B------:R-:W5:Y:S04]  /*55b0*/  SHFL.BFLY PT, R132, R21, 0x1, 0x1f ;  /* 0x0c201f0015847f89 */ /* 0x000f6800000e0000 */
[----:B------:R-:W-:Y:S04]  /*55c0*/  LDSM.16.MT88.4 R72, [R170+0x10000] ;  /* 0x01000000aa48783b */ /* 0x000fe80000004200 */
[----:B------:R-:W-:Y:S04]  /*55d0*/  LDSM.16.MT88.4 R144, [R174+0xe800] ;  /* 0x00e80000ae90783b */ /* 0x000fe80000004200 */
[----:B------:R-:W-:Y:S04]  /*55e0*/  LDSM.16.MT88.4 R140, [R174+0x10800] ;  /* 0x01080000ae8c783b */ /* 0x000fe80000004200 */
[----:B------:R-:W-:Y:S01]  /*55f0*/  LDSM.16.MT88.4 R136, [R170+0xc800] ;  /* 0x00c80000aa88783b */ /* 0x000fe20000004200 */
[----:B----4-:R-:W-:-:S03]  /*5600*/  FMNMX.FTZ R133, R20, R133, !PT ;  /* 0x0000008514857209 */ /* 0x010fc60007810000 */
[----:B--2---:R-:W-:Y:S01]  /*5610*/  LDSM.16.MT88.4 R28, [R170+0xe800] ;  /* 0x00e80000aa1c783b */ /* 0x004fe20000004200 */
[C---:B------:R-:W-:Y:S01]  /*5620*/  FSETP.NEU.FTZ.AND P1, PT, R133.reuse, -INF , PT ;  /* 0xff8000008500780b */ /* 0x040fe20003f3d000 */
[----:B-1----:R-:W-:Y:S01]  /*5630*/  FMUL.FTZ R179, R133, UR6 ;  /* 0x0000000685b37c20 */ /* 0x002fe20008410000 */
[----:B-----5:R-:W-:-:S04]  /*5640*/  FMNMX.FTZ R132, R21, R132, !PT ;  /* 0x0000008415847209 */ /* 0x020fc80007810000 */
        /* <DEDUP_REMOVED lines=294> */
.L_x_1303:
        /* <DEDUP_REMOVED lines=14> */
[CC--:B------:R-:W-:Y:S01]  /*6990*/  LEA R10, P6, R11.reuse, R214.reuse, 0x1 ;  /* 0x000000d60b0a7211 */ /* 0x0c0fe200078c08ff */
[----:B------:R1:W-:Y:S01]  /*69a0*/  @P1 STS.128 [R206+0x6000], RZ ;  /* 0x006000ffce001388 */ /* 0x0003e20000000c00 */
[-C--:B------:R-:W-:Y:S02]  /*69b0*/  LEA R12, P5, R4, R11.reuse, 0x5 ;  /* 0x0000000b040c7211 */ /* 0x080fe400078a28ff */
[----:B------:R-:W-:Y:S01]  /*69c0*/  IADD3 R6, P4, PT, R6, R11, RZ ;  /* 0x0000000b06067210 */ /* 0x000fe20007f9e0ff */
[----:B------:R-:W-:Y:S01]  /*69d0*/  @!PT LDS RZ, [RZ] ;  /* 0x00000000fffff984 */ /* 0x000fe20000000800 */
[----:B------:R-:W-:Y:S01]  /*69e0*/  @!PT LDS RZ, [RZ] ;  /* 0x00000000fffff984 */ /* 0x000fe20000000800 */
[----:B------:R-:W-:Y:S01]  /*69f0*/  @!PT LDS RZ, [RZ] ;  /* 0x00000000fffff984 */ /* 0x000fe20000000800 */
[----:B------:R1:W-:Y:S01]  /*6a00*/  @!P3 LDGSTS.E.BYPASS.LTC128B.128 [R206+0x8000], desc[UR14][R14.64+0x80] ;  /* 0x080000800ecebfae */ /* 0x0003e2000b981a0e */
[----:B------:R-:W-:Y:S02]  /*6a10*/  LEA.HI.X R11, R11, R213, R9, 0x1, P6 ;  /* 0x000000d50b0b7211 */ /* 0x000fe400030f0c09 */
        /* <DEDUP_REMOVED lines=59> */
.L_x_1301:
[----:B------:R-:W-:Y:S04]  /*6dd0*/  DEPBAR.LE SB0, 0x0 ;  /* 0x000080000000791a */ /* 0x000fe80000000000 */
[----:B------:R-:W-:Y:S01]  /*6de0*/  BAR.SYNC.DEFER_BLOCKING 0x0 ;  /* 0x0000000000007b1d */ /* 0x000fe20000010000 */
[C---:B----4-:R-:W-:Y:S01]  /*6df0*/  IMAD.WIDE.U32 R16, R217.reuse, R204, RZ ;  /* 0x000000ccd9107225 */ /* 0x050fe200078e00ff */
[----:B------:R-:W-:Y:S02]  /*6e00*/  LOP3.LUT R221, R192, 0x40, RZ, 0xfc, !PT ;  /* 0x00000040c0dd7812 */ /* 0x000fe400078efcff */
[----:B------:R-:W-:Y:S01]  /*6e10*/  LOP3.LUT R194, R216, 0x7c00, RZ, 0xc0, !PT ;  /* 0x00007c00d8c27812 */ /* 0x000fe200078ec0ff */
[----:B------:R-:W-:Y:S01]  /*6e20*/  IMAD R18, R217, R205, R17 ;  /* 0x000000cdd9127224 */ /* 0x000fe200078e0211 */
[CC--:B------:R-:W-:Y:S01]  /*6e30*/  LEA R28, P0, R16.reuse, R212.reuse, 0x7 ;  /* 0x000000d4101c7211 */ /* 0x0c0fe200078038ff */
        /* <DEDUP_REMOVED lines=11> */
[C---:B------:R-:W-:Y:S01]  /*6ef0*/  LEA R26, P5, R17.reuse, R212, 0x1 ;  /* 0x000000d4111a7211 */ /* 0x040fe200078a08ff */
[----:B------:R-:W-:Y:S01]  /*6f00*/  @!PT LDS RZ, [RZ] ;  /* 0x00000000fffff984 */ /* 0x000fe20000000800 */
[----:B------:R-:W-:Y:S01]  /*6f10*/  @!PT LDS RZ, [RZ] ;  /* 0x00000000fffff984 */ /* 0x000fe20000000800 */
[----:B------:R-:W-:Y:S01]  /*6f20*/  @!PT LDS RZ, [RZ] ;  /* 0x00000000fffff984 */ /* 0x000fe20000000800 */
[----:B------:R-:W-:Y:S01]  /*6f30*/  @!P1 LDGSTS.E.BYPASS.LTC128B.128 [R206+0xc000], desc[UR14][R28.64] ;  /* 0x0c0000001cce9fae */ /* 0x000fe2000b981a0e */
[C-C-:B------:R-:W-:Y:S01]  /*6f40*/  LEA.HI.X R18, R204.reuse, R18, R205.reuse, 0x4, P0 ;  /* 0x00000012cc127211 */ /* 0x140fe200000f24cd */
[----:B------:R-:W-:Y:S01]  /*6f50*/  UMOV UR5, UR6 ;  /* 0x0000000600057c82 */ /* 0x000fe20008000000 */
[----:B------:R-:W-:Y:S03]  /*6f60*/  LEA R19, P4, R204, R17, 0x4 ;  /* 0x00000011cc137211 */ /* 0x000fe600078820ff */
[----:B------:R-:W-:Y:S01]  /*6f70*/  @P1 STS.128 [R206+0xc000], RZ ;  /* 0x00c000ffce001388 */ /* 0x000fe20000000c00 */
[----:B------:R-:W-:Y:S02]  /*6f80*/  ISETP.GE.AND P1, PT, R192, UR8, PT ;  /* 0x00000008c0007c0c */ /* 0x000fe4000bf26270 */
[----:B------:R-:W-:Y:S03]  /*6f90*/  LEA.HI.X R27, R17, R211, R18, 0x1, P5 ;  /* 0x000000d3111b7211 */ /* 0x000fe600028f0c12 */
[----:B------:R-:W-:Y:S01]  /*6fa0*/  @!PT LDS RZ, [RZ] ;  /* 0x00000000fffff984 */ /* 0x000fe20000000800 */
[----:B------:R-:W-:Y:S01]  /*6fb0*/  @!PT LDS RZ, [RZ] ;  /* 0x00000000fffff984 */ /* 0x000fe20000000800 */
[----:B------:R-:W-:Y:S01]  /*6fc0*/  @!PT LDS RZ, [RZ] ;  /* 0x00000000fffff984 */ /* 0x000fe20000000800 */
[----:B------:R-:W-:Y:S01]  /*6fd0*/  @!P3 LDGSTS.E.BYPASS.LTC128B.128 [R206+0xe000], desc[UR14][R28.64+0x80] ;  /* 0x0e0000801ccebfae */ /* 0x000fe2000b981a0e */
[C-C-:B------:R-:W-:Y:S02]  /*6fe0*/  LEA.HI.X R20, R204.reuse, R18, R205.reuse, 0x4, P4 ;  /* 0x00000012cc147211 */ /* 0x140fe400020f24cd */
[C---:B------:R-:W-:Y:S03]  /*6ff0*/  LEA R24, P4, R19.reuse, R212, 0x1 ;  /* 0x000000d413187211 */ /* 0x040fe600078808ff */
[----:B------:R-:W-:Y:S01]  /*7000*/  @P3 STS.128 [R206+0xe000], RZ ;  /* 0x00e000ffce003388 */ /* 0x000fe20000000c00 */
[C---:B------:R-:W-:Y:S02]  /*7010*/  LEA R21, P0, R204.reuse, R17, 0x5 ;  /* 0x00000011cc157211 */ /* 0x040fe400078028ff */
[-C--:B------:R-:W-:Y:S03]  /*7020*/  LEA.HI.X R25, R19, R211.reuse, R20, 0x1, P4 ;  /* 0x000000d313197211 */ /* 0x080fe600020f0c14 */
[----:B------:R-:W-:Y:S01]  /*7030*/  @!PT LDS RZ, [RZ] ;  /* 0x00000000fffff984 */ /* 0x000fe20000000800 */
[----:B------:R-:W-:Y:S01]  /*7040*/  @!PT LDS RZ, [RZ] ;  /* 0x00000000fffff984 */ /* 0x000fe20000000800 */
[----:B------:R-:W-:Y:S01]  /*7050*/  @!PT LDS RZ, [RZ] ;  /* 0x00000000fffff984 */ /* 0x000fe20000000800 */
[----:B------:R-:W-:Y:S01]  /*7060*/  @!P2 LDGSTS.E.BYPASS.LTC128B.128 [R206+0x10000], desc[UR14][R28.64+0x100] ;  /* 0x100001001cceafae */ /* 0x000fe2000b981a0e */
[----:B------:R-:W-:Y:S02]  /*7070*/  LEA.HI.X R22, R204, R18, R205, 0x5, P0 ;  /* 0x00000012cc167211 */ /* 0x000fe400000f2ccd */
[C---:B------:R-:W-:Y:S03]  /*7080*/  LEA R16, P0, R21.reuse, R212, 0x1 ;  /* 0x000000d415107211 */ /* 0x040fe600078008ff */
[----:B------:R-:W-:Y:S01]  /*7090*/  @P2 STS.128 [R206+0x10000], RZ ;  /* 0x010000ffce002388 */ /* 0x000fe20000000c00 */
[----:B------:R-:W-:Y:S02]  /*70a0*/  SHF.R.U32.HI R195, RZ, 0x1, R193 ;  /* 0x00000001ffc37819 */ /* 0x000fe400000116c1 */
[----:B------:R-:W-:Y:S03]  /*70b0*/  LEA.HI.X R17, R21, R211, R22, 0x1, P0 ;  /* 0x000000d315117211 */ /* 0x000fe600000f0c16 */
        /* <DEDUP_REMOVED lines=8> */
[----:B------:R-:W-:Y:S03]  /*7140*/  LOP3.LUT R202, R139, R186, RZ, 0x3c, !PT ;  /* 0x000000ba8bca7212 */ /* 0x000fe600078e3cff */
[----:B------:R-:W-:Y:S01]  /*7150*/  @!PT LDS RZ, [RZ] ;  /* 0x00000000fffff984 */ /* 0x000fe20000000800 */
[----:B------:R-:W-:Y:S01]  /*7160*/  @!PT LDS RZ, [RZ] ;  /* 0x00000000fffff984 */ /* 0x000fe20000000800 */
[----:B------:R-:W-:Y:S01]  /*7170*/  @!PT LDS RZ, [RZ] ;  /* 0x00000000fffff984 */ /* 0x000fe20000000800 */
[----:B------:R-:W-:Y:S01]  /*7180*/  @!P3 LDGSTS.E.BYPASS.LTC128B.128 [R206+0xe800], desc[UR14][R26.64+0x80] ;  /* 0x0e8000801acebfae */ /* 0x000fe2000b981a0e */
[----:B------:R-:W-:Y:S02]  /*7190*/  LOP3.LUT R132, R133, R139, R132, 0xf6, !PT ;  /* 0x0000008b85847212 */ /* 0x000fe400078ef684 */
[----:B------:R-:W-:Y:S03]  /*71a0*/  LOP3.LUT P0, RZ, R193, 0x4, RZ, 0xc0, !PT ;  /* 0x00000004c1ff7812 */ /* 0x000fe6000780c0ff */
[----:B------:R-:W-:Y:S01]  /*71b0*/  @P3 STS.128 [R206+0xe800], RZ ;  /* 0x00e800ffce003388 */ /* 0x000fe20000000c00 */
[----:B------:R-:W-:Y:S01]  /*71c0*/  IMAD R202, R202, 0x2, R185 ;  /* 0x00000002caca7824 */ /* 0x000fe200078e02b9 */
[----:B------:R-:W-:Y:S04]  /*71d0*/  LEA R203, R132, UR5, 0x1 ;  /* 0x0000000584cb7c11 */ /* 0x000fe8000f8e08ff */
[----:B------:R-:W-:Y:S01]  /*71e0*/  @!PT LDS RZ, [RZ] ;  /* 0x00000000fffff984 */ /* 0x000fe20000000800 */
[----:B------:R-:W-:Y:S01]  /*71f0*/  @!PT LDS RZ, [RZ] ;  /* 0x00000000fffff984 */ /* 0x000fe20000000800 */
[----:B------:R-:W-:Y:S01]  /*7200*/  @!PT LDS RZ, [RZ] ;  /* 0x00000000fffff984 */ /* 0x000fe20000000800 */
[----:B------:R-:W-:Y:S01]  /*7210*/  @!P2 LDGSTS.E.BYPASS.LTC128B.128 [R206+0x10800], desc[UR14][R26.64+0x100] ;  /* 0x108001001aceafae */ /* 0x000fe2000b981a0e */
[----:B------:R-:W-:Y:S01]  /*7220*/  VIADD R197, R202, UR5 ;  /* 0x00000005cac57c36 */ /* 0x000fe20008000000 */
[----:B------:R-:W-:Y:S01]  /*7230*/  SEL R132, R188, 0xffffffc0, !P0 ;  /* 0xffffffc0bc847807 */ /* 0x000fe20004000000 */
[--C-:B------:R-:W-:Y:S03]  /*7240*/  IMAD.IADD R201, R184, 0x1, R203.reuse ;  /* 0x00000001b8c97824 */ /* 0x100fe600078e02cb */
[----:B------:R-:W-:Y:S01]  /*7250*/  @P2 STS.128 [R206+0x10800], RZ ;  /* 0x010800ffce002388 */ /* 0x000fe20000000c00 */
[C---:B------:R-:W-:Y:S01]  /*7260*/  IMAD.IADD R200, R197.reuse, 0x1, R184 ;  /* 0x00000001c5c87824 */ /* 0x040fe200078e02b8 */
[----:B------:R-:W-:Y:S01]  /*7270*/  IABS R225, R225 ;  /* 0x000000e100e17213 */ /* 0x000fe20000000000 */
[----:B------:R-:W-:Y:S03]  /*7280*/  IMAD.IADD R199, R132, 0x1, R203 ;  /* 0x0000000184c77824 */ /* 0x000fe600078e02cb */
[----:B------:R-:W-:Y:S01]  /*7290*/  @!PT LDS RZ, [RZ] ;  /* 0x00000000fffff984 */ /* 0x000fe20000000800 */
[----:B------:R-:W-:Y:S01]  /*72a0*/  @!PT LDS RZ, [RZ] ;  /* 0x00000000fffff984 */ /* 0x000fe20000000800 */
[----:B------:R-:W-:Y:S01]  /*72b0*/  @!PT LDS RZ, [RZ] ;  /* 0x00000000fffff984 */ /* 0x000fe20000000800 */
[----:B------:R-:W-:Y:S01]  /*72c0*/  @!P1 LDGSTS.E.BYPASS.LTC128B.128 [R206+0xd000], desc[UR14][R24.64] ;  /* 0x0d00000018ce9fae */ /* 0x000fe2000b981a0e */
[----:B------:R-:W-:Y:S01]  /*72d0*/  IMAD.IADD R197, R197, 0x1, R132 ;  /* 0x00000001c5c57824 */ /* 0x000fe200078e0284 */
[----:B------:R-:W-:Y:S01]  /*72e0*/  I2FP.F32.S32 R225, R225 ;  /* 0x000000e100e17245 */ /* 0x000fe20000201400 */
[C---:B------:R-:W-:Y:S03]  /*72f0*/  IMAD.IADD R198, R184.reuse, 0x1, R199 ;  /* 0x00000001b8c67824 */ /* 0x040fe600078e02c7 */
[----:B------:R-:W-:Y:S01]  /*7300*/  @P1 STS.128 [R206+0xd000], RZ ;  /* 0x00d000ffce001388 */ /* 0x000fe20000000c00 */
[----:B------:R-:W-:Y:S01]  /*7310*/  IMAD.IADD R196, R184, 0x1, R197 ;  /* 0x00000001b8c47824 */ /* 0x000fe200078e02c5 */
[----:B------:R-:W-:Y:S04]  /*7320*/  ISETP.NE.AND P4, PT, R217, RZ, PT ;  /* 0x000000ffd900720c */ /* 0x000fe80003f85270 */
        /* <DEDUP_REMOVED lines=388> */
.L_x_1302:
[----:B------:R-:W2:Y:S01]  /*8b70*/  SHFL.BFLY PT, R9, R16, 0x2, 0x1f ;  /* 0x0c401f0010097f89 */ /* 0x000ea200000e0000 */
[----:B------:R-:W-:Y:S02]  /*8b80*/  MOV R165, R218 ;  /* 0x000000da00a57202 */ /* 0x000fe40000000f00 */
[----:B------:R-:W-:Y:S05]  /*8b90*/  @P0 IADD3 R165, PT, PT, R219, -0x40, RZ ;  /* 0xffffffc0dba50810 */ /* 0x000fea0007ffe0ff */
[----:B------:R-:W3:Y:S01]  /*8ba0*/  SHFL.BFLY PT, R4, R7, 0x2, 0x1f ;  /* 0x0c401f0007047f89 */ /* 0x000ee200000e0000 */
[----:B------:R-:W-:Y:S07]  /*8bb0*/  IADD3 R164, PT, PT, R184, R165, RZ ;  /* 0x000000a5b8a47210 */ /* 0x000fee0007ffe0ff */
        /* <DEDUP_REMOVED lines=377> */
.L_x_1300:
        /* <DEDUP_REMOVED lines=255> */
.L_x_1304:
        /* <DEDUP_REMOVED lines=52> */
.L_x_1306:
[----:B------:R-:W-:Y:S05]  /*b680*/  BSYNC.RECONVERGENT B0 ;  /* 0x0000000000007941 */ /* 0x000fea0003800200 */
.L_x_1305:
[----:B------:R-:W-:Y:S01]  /*b690*/  @P0 IMAD.MOV.U32 R24, RZ, RZ, R22 ;  /* 0x000000ffff180224 */ /* 0x000fe200078e0016 */
[----:B------:R-:W-:Y:S01]  /*b6a0*/  SHF.R.U32.HI R16, RZ, 0x3, R193 ;  /* 0x00000003ff107819 */ /* 0x000fe200000116c1 */
[----:B-1----:R-:W-:Y:S01]  /*b6b0*/  IMAD.MOV.U32 R17, RZ, RZ, RZ ;  /* 0x000000ffff117224 */ /* 0x002fe200078e00ff */
[----:B------:R1:W2:Y:S01]  /*b6c0*/  LDS.128 R20, [R15] ;  /* 0x000000000f147984 */ /* 0x0002a20000000c00 */
[----:B------:R-:W3:Y:S01]  /*b6d0*/  LDCU.64 UR4, c[0x0][0x410] ;  /* 0x00008200ff0477ac */ /* 0x000ee20008000a00 */
[----:B------:R-:W-:Y:S01]  /*b6e0*/  IADD3 R24, P0, PT, R192, R24, RZ ;  /* 0x00000018c0187210 */ /* 0x000fe20007f1e0ff */
[C---:B------:R-:W-:Y:S01]  /*b6f0*/  VIADD R6, R16.reuse, 0x10 ;  /* 0x0000001010067836 */ /* 0x040fe20000000000 */
[C---:B------:R-:W-:Y:S01]  /*b700*/  IADD3 R4, PT, PT, R16.reuse, 0x20, RZ ;  /* 0x0000002010047810 */ /* 0x040fe20007ffe0ff */
[----:B------:R-:W-:Y:S01]  /*b710*/  VIADD R0, R16, 0x30 ;  /* 0x0000003010007836 */ /* 0x000fe20000000000 */
[----:B------:R-:W-:Y:S01]  /*b720*/  IADD3.X R25, PT, PT, RZ, R2, RZ, P0, !PT ;  /* 0x00000002ff197210 */ /* 0x000fe200007fe4ff */
[----:B------:R-:W-:Y:S01]  /*b730*/  IMAD.WIDE.U32 R2, R3, 0x40, R16 ;  /* 0x0000004003027825 */ /* 0x000fe200078e0010 */
[-C--:B------:R-:W-:Y:S01]  /*b740*/  ISETP.GE.AND P2, PT, R6, R207.reuse, PT ;  /* 0x000000cf0600720c */ /* 0x080fe20003f46270 */
[----:B------:R-:W-:Y:S01]  /*b750*/  BSSY.RECONVERGENT B0, `(.L_x_1307) ;  /* 0x0000019000007945 */ /* 0x000fe20003800200 */
[----:B------:R-:W-:-:S02]  /*b760*/  ISETP.GE.AND P1, PT, R4, R207, PT ;  /* 0x000000cf0400720c */ /* 0x000fc40003f26270 */
[-C--:B------:R-:W-:Y:S01]  /*b770*/  ISETP.GE.AND P3, PT, R16, R207.reuse, PT ;  /* 0x000000cf1000720c */ /* 0x080fe20003f66270 */
[----:B------:R1:W4:Y:S01]  /*b780*/  LDS.128 R4, [R15+0x4000] ;  /* 0x004000000f047984 */ /* 0x0003220000000c00 */
[----:B------:R-:W-:-:S03]  /*b790*/  ISETP.GE.AND P0, PT, R0, R207, PT ;  /* 0x000000cf0000720c */ /* 0x000fc60003f06270 */
[----:B------:R1:W1:Y:S01]  /*b7a0*/  LDS.128 R16, [R15+0x2000] ;  /* 0x002000000f107984 */ /* 0x0002620000000c00 */
        /* <DEDUP_REMOVED lines=16> */
[----:B------:R3:W-:Y:S04]  /*b8b0*/  @!P5 STG.E.128 desc[UR14][R26.64], R20 ;  /* 0x000000141a00d986 */ /* 0x0007e8000c101d0e */
[----:B-1----:R3:W-:Y:S04]  /*b8c0*/  @!P4 STG.E.128 desc[UR14][R26.64+0x80], R16 ;  /* 0x000080101a00c986 */ /* 0x0027e8000c101d0e */
[----:B----4-:R3:W-:Y:S02]  /*b8d0*/  @!P3 STG.E.128 desc[UR14][R26.64+0x100], R4 ;  /* 0x000100041a00b986 */ /* 0x0107e4000c101d0e */
.L_x_1308:
[----:B------:R-:W-:Y:S05]  /*b8e0*/  BSYNC.RECONVERGENT B0 ;  /* 0x0000000000007941 */ /* 0x000fea0003800200 */
.L_x_1307:
[----:B--23--:R2:W3:Y:S01]  /*b8f0*/  LDS.128 R20, [R15+0x800] ;  /* 0x000800000f147984 */ /* 0x00c4e20000000c00 */
[----:B------:R-:W-:Y:S03]  /*b900*/  BSSY.RECONVERGENT B0, `(.L_x_1309) ;  /* 0x0000017000007945 */ /* 0x000fe60003800200 */
[----:B-1----:R2:W1:Y:S04]  /*b910*/  LDS.128 R16, [R15+0x2800] ;  /* 0x002800000f107984 */ /* 0x0024680000000c00 */
[----:B----4-:R2:W4:Y:S01]  /*b920*/  LDS.128 R4, [R15+0x4800] ;  /* 0x004800000f047984 */ /* 0x0105220000000c00 */
[----:B------:R-:W-:Y:S05]  /*b930*/  @P2 BRA `(.L_x_1310) ;  /* 0x00000000004c2947 */ /* 0x000fea0003800000 */
[----:B------:R-:W5:Y:S01]  /*b940*/  LDCU.64 UR6, c[0x0][0x408] ;  /* 0x00008100ff0677ac */ /* 0x000f620008000a00 */
[----:B------:R-:W-:Y:S01]  /*b950*/  IADD3 R27, P2, PT, R2, 0x10, RZ ;  /* 0x00000010021b7810 */ /* 0x000fe20007f5e0ff */
[----:B------:R-:W-:Y:S01]  /*b960*/  IMAD.MOV.U32 R28, RZ, RZ, R24 ;  /* 0x000000ffff1c7224 */ /* 0x000fe200078e0018 */
[----:B------:R-:W-:Y:S01]  /*b970*/  MOV R29, R13 ;  /* 0x0000000d001d7202 */ /* 0x000fe20000000f00 */
[----:B------:R-:W2:Y:S02]  /*b980*/  LDCU UR8, c[0x0][0x440] ;  /* 0x00008800ff0877ac */ /* 0x000ea40008000800 */
[----:B------:R-:W-:Y:S01]  /*b990*/  IMAD.X R0, RZ, RZ, R3, P2 ;  /* 0x000000ffff007224 */ /* 0x000fe200010e0603 */
[----:B------:R-:W3:Y:S03]  /*b9a0*/  LDCU.64 UR4, c[0x0][0x3f0] ;  /* 0x00007e00ff0477ac */ /* 0x000ee60008000a00 */
[----:B-----5:R-:W-:-:S02]  /*b9b0*/  IMAD R0, R0, UR6, RZ ;  /* 0x0000000600007c24 */ /* 0x020fc4000f8e02ff */
        /* <DEDUP_REMOVED lines=8> */
[----:B------:R2:W-:Y:S04]  /*ba40*/  @!P4 STG.E.128 desc[UR14][R26.64], R20 ;  /* 0x000000141a00c986 */ /* 0x0005e8000c101d0e */
[----:B-1----:R2:W-:Y:S04]  /*ba50*/  @!P3 STG.E.128 desc[UR14][R26.64+0x80], R16 ;  /* 0x000080101a00b986 */ /* 0x0025e8000c101d0e */
[----:B----4-:R2:W-:Y:S02]  /*ba60*/  @!P2 STG.E.128 desc[UR14][R26.64+0x100], R4 ;  /* 0x000100041a00a986 */ /* 0x0105e4000c101d0e */
.L_x_1310:
[----:B------:R-:W-:Y:S05]  /*ba70*/  BSYNC.RECONVERGENT B0 ;  /* 0x0000000000007941 */ /* 0x000fea0003800200 */
.L_x_1309:
        /* <DEDUP_REMOVED lines=24> */
.L_x_1312:
[----:B------:R-:W-:Y:S05]  /*bc00*/  BSYNC.RECONVERGENT B0 ;  /* 0x0000000000007941 */ /* 0x000fea0003800200 */
.L_x_1311:
[----:B--2-4-:R2:W4:Y:S01]  /*bc10*/  LDS.128 R4, [R15+0x3800] ;  /* 0x003800000f047984 */ /* 0x0145220000000c00 */
[----:B------:R-:W-:Y:S05]  /*bc20*/  @P0 EXIT ;  /* 0x000000000000094d */ /* 0x000fea0003800000 */
[----:B------:R-:W5:Y:S01]  /*bc30*/  LDCU.64 UR6, c[0x0][0x408] ;  /* 0x00008100ff0677ac */ /* 0x000f620008000a00 */
[----:B-1----:R1:W1:Y:S01]  /*bc40*/  LDS.128 R16, [R15+0x5800] ;  /* 0x005800000f107984 */ /* 0x0022620000000c00 */
[----:B------:R-:W-:Y:S01]  /*bc50*/  IADD3 R0, P0, PT, R2, 0x30, RZ ;  /* 0x0000003002007810 */ /* 0x000fe20007f1e0ff */
[----:B------:R-:W-:Y:S01]  /*bc60*/  IMAD.MOV.U32 R12, RZ, RZ, R24 ;  /* 0x000000ffff0c7224 */ /* 0x000fe200078e0018 */
[----:B------:R-:W3:Y:S03]  /*bc70*/  LDCU UR8, c[0x0][0x440] ;  /* 0x00008800ff0877ac */ /* 0x000ee60008000800 */
        /* <DEDUP_REMOVED lines=11> */
[----:B------:R2:W-:Y:S04]  /*bd30*/  @!P2 STG.E.128 desc[UR14][R2.64], R8 ;  /* 0x000000080200a986 */ /* 0x0005e8000c101d0e */
[----:B----4-:R2:W-:Y:S01]  /*bd40*/  @!P1 STG.E.128 desc[UR14][R2.64+0x80], R4 ;  /* 0x0000800402009986 */ /* 0x0105e2000c101d0e */
[----:B-1----:R-:W-:Y:S05]  /*bd50*/  @P0 EXIT ;  /* 0x000000000000094d */ /* 0x002fea0003800000 */
[----:B------:R-:W-:Y:S01]  /*bd60*/  STG.E.128 desc[UR14][R2.64+0x100], R16 ;  /* 0x0001001002007986 */ /* 0x000fe2000c101d0e */
[----:B------:R-:W-:Y:S05]  /*bd70*/  EXIT ;  /* 0x000000000000794d */ /* 0x000fea0003800000 */
.L_x_1313:
        /* <DEDUP_REMOVED lines=16> */
.L_x_1822:


//--------------------- .text._ZN5flash16flash_fwd_kernelI23Flash_fwd_kernel_traitsILi192ELi64ELi64ELi4ELb0ELb0EN7cutlass6half_tE19Flash_kernel_traitsILi192ELi64ELi64ELi4ES3_EELb1ELb0ELb1ELb0ELb0ELb1ELb0ELb0EEEvNS_16Flash_fwd_paramsE --------------------------
	.section	.text._ZN5flash16flash_fwd_kernelI23Flash_fwd_kernel_traitsILi192ELi64ELi64ELi4ELb0ELb0EN7cutlass6half_tE19Flash_kernel_traitsILi192ELi64ELi64ELi4ES3_EELb1ELb0ELb1ELb0ELb0ELb1ELb0ELb0EEEvNS_16Flash_fwd_paramsE,"ax",@progbits
	.align	128
        .global         _ZN5flash16flash_fwd_kernelI23Flash_fwd_kernel_traitsILi192ELi64ELi64ELi4ELb0ELb0EN7cutlass6half_tE19Flash_kernel_traitsILi192ELi64ELi64ELi4ES3_EELb1ELb0ELb1ELb0ELb0ELb1ELb0ELb0EEEvNS_16Flash_fwd_paramsE
        .type           _ZN5flash16flash_fwd_kernelI23Flash_fwd_kernel_traitsILi192ELi64ELi64ELi4ELb0ELb0EN7cutlass6half_tE19Flash_kernel_traitsILi192ELi64ELi64ELi4ES3_EELb1ELb0ELb1ELb0ELb0ELb1ELb0ELb0EEEvNS_16Flash_fwd_paramsE,@function
        .size           _ZN5flash16flash_fwd_kernelI23Flash_fwd_kernel_traitsILi192ELi64ELi64ELi4ELb0ELb0EN7cutlass6half_tE19Flash_kernel_traitsILi192ELi64ELi64ELi4ES3_EELb1ELb0ELb1ELb0ELb0ELb1ELb0ELb0EEEvNS_16Flash_fwd_paramsE,(.L_x_1823 - _ZN5flash16flash_fwd_kernelI23Flash_fwd_kernel_traitsILi192ELi64ELi64ELi4ELb0ELb0EN7cutlass6half_tE19Flash_kernel_traitsILi192ELi64ELi64ELi4ES3_EELb1ELb0ELb1ELb0ELb0ELb1ELb0ELb0EEEvNS_16Flash_fwd_paramsE)
        .other          _ZN5flash16flash_fwd_kernelI23Flash_fwd_kernel_traitsILi192ELi64ELi64ELi4ELb0ELb0EN7cutlass6half_tE19Flash_kernel_traitsILi192ELi64ELi64ELi4ES3_EELb1ELb0ELb1ELb0ELb0ELb1ELb0ELb0EEEvNS_16Flash_fwd_paramsE,@"STO_CUDA_ENTRY STV_DEFAULT"
_ZN5flash16flash_fwd_kernelI23Flash_fwd_kernel_traitsILi192ELi64ELi64ELi4ELb0ELb0EN7cutlass6half_tE19Flash_kernel_traitsILi192ELi64ELi64ELi4ES3_EELb1ELb0ELb1ELb0ELb0ELb1ELb0ELb0EEEvNS_16Flash_fwd_paramsE:
.text._ZN5flash16flash_fwd_kernelI23Flash_fwd_kernel_traitsILi192ELi64ELi64ELi4ELb0ELb0EN7cutlass6half_tE19Flash_kernel_traitsILi192ELi64ELi64ELi4ES3_EELb1ELb0ELb1ELb0ELb0ELb1ELb0ELb0EEEvNS_16Flash_fwd_paramsE:
[----:B------:R-:W-:Y:S01]  /*0000*/  LDC R1, c[0x0][0x37c] ;  /* 0x0000df00ff017b82 */ /* 0x000fe20000000800 */
[----:B------:R-:W1:Y:S07]  /*0010*/  LDCU.U8 UR4, c[0x0][0x524] ;  /* 0x0000a480ff0477ac */ /* 0x000e6e0008000000 */
[----:B------:R-:W2:Y:S01]  /*0020*/  LDC R94, c[0x0][0x518] ;  /* 0x00014600ff5e7b82 */ /* 0x000ea20000000800 */
[----:B------:R-:W2:Y:S07]  /*0030*/  LDCU.64 UR10, c[0x0][0x358] ;  /* 0x00006b00ff0a77ac */ /* 0x000eae0008000a00 */
[----:B------:R-:W2:Y:S01]  /*0040*/  LDC R95, c[0x0][0x51c] ;  /* 0x00014700ff5f7b82 */ /* 0x000ea20000000800 */
[----:B------:R-:W3:Y:S01]  /*0050*/  S2R R96, SR_CTAID.X ;  /* 0x0000000000607919 */ /* 0x000ee20000002500 */
[----:B------:R-:W4:Y:S01]  /*0060*/  LDCU.64 UR8, c[0x0][0x460] ;  /* 0x00008c00ff0877ac */ /* 0x000f220008000a00 */
[----:B------:R-:W3:Y:S01]  /*0070*/  S2R R97, SR_CTAID.Y ;  /* 0x0000000000617919 */ /* 0x000ee20000002600 */
[----:B------:R-:W4:Y:S04]  /*0080*/  LDCU.64 UR6, c[0x0][0x470] ;  /* 0x00008e00ff0677ac */ /* 0x000f280008000a00 */
[----:B------:R-:W3:Y:S01]  /*0090*/  LDC.64 R2, c[0x0][0x460] ;  /* 0x00011800ff027b82 */ /* 0x000ee20000000a00 */
[----:B-1----:R-:W-:Y:S01]  /*00a0*/  ISETP.NE.AND P4, PT, RZ, UR4, PT ;  /* 0x00000004ff007c0c */ /* 0x002fe2000bf85270 */
[----:B------:R-:W1:-:S12]  /*00b0*/  LDCU.64 UR4, c[0x0][0x510] ;  /* 0x0000a200ff0477ac */ /* 0x000e580008000a00 */
[----:B--2---:R-:W2:Y:S01]  /*00c0*/  @P4 LDG.E.64 R6, desc[UR10][R94.64] ;  /* 0x0000000a5e064981 */ /* 0x004ea2000c1e1b00 */
[----:B-1----:R-:W-:Y:S02]  /*00d0*/  IMAD.U32 R218, RZ, RZ, UR4 ;  /* 0x00000004ffda7e24 */ /* 0x002fe4000f8e00ff */
[----:B------:R-:W-:Y:S01]  /*00e0*/  IMAD.U32 R219, RZ, RZ, UR5 ;  /* 0x00000005ffdb7e24 */ /* 0x000fe2000f8e00ff */
[----:B------:R-:W1:Y:S01]  /*00f0*/  S2R R92, SR_CTAID.Z ;  /* 0x00000000005c7919 */ /* 0x000e620000002700 */
[----:B------:R-:W2:Y:S04]  /*0100*/  LDCU.64 UR4, c[0x0][0x478] ;  /* 0x00008f00ff0477ac */ /* 0x000ea80008000a00 */
[----:B------:R-:W2:Y:S01]  /*0110*/  @P4 LDG.E.64 R218, desc[UR10][R218.64] ;  /* 0x0000000adada4981 */ /* 0x000ea2000c1e1b00 */
[----:B----4-:R-:W-:Y:S01]  /*0120*/  ISETP.NE.U32.AND P3, PT, RZ, UR8, PT ;  /* 0x00000008ff007c0c */ /* 0x010fe2000bf65070 */
[----:B------:R-:W-:Y:S01]  /*0130*/  IMAD.MOV.U32 R198, RZ, RZ, -0x1 ;  /* 0xffffffffffc67424 */ /* 0x000fe200078e00ff */
[----:B------:R-:W-:Y:S01]  /*0140*/  ISETP.NE.U32.AND P0, PT, RZ, UR6, PT ;  /* 0x00000006ff007c0c */ /* 0x000fe2000bf05070 */
[----:B------:R-:W4:Y:S01]  /*0150*/  S2R R135, SR_TID.X ;  /* 0x0000000000877919 */ /* 0x000f220000002100 */
[----:B------:R-:W-:Y:S01]  /*0160*/  ISETP.NE.AND.EX P3, PT, RZ, UR9, PT, P3 ;  /* 0x00000009ff007c0c */ /* 0x000fe2000bf65330 */
[----:B---3--:R-:W-:Y:S01]  /*0170*/  IMAD.SHL.U32 R13, R97, 0x4, RZ ;  /* 0x00000004610d7824 */ /* 0x008fe200078e00ff */
[----:B------:R-:W-:-:S02]  /*0180*/  ISETP.NE.AND.EX P0, PT, RZ, UR7, PT, P0 ;  /* 0x00000007ff007c0c */ /* 0x000fc4000bf05300 */
[----:B------:R-:W-:-:S04]  /*0190*/  ISETP.NE.U32.AND P2, PT, RZ, UR8, PT ;  /* 0x00000008ff007c0c */ /* 0x000fc8000bf45070 */
[----:B------:R-:W-:Y:S02]  /*01a0*/  ISETP.NE.AND.EX P2, PT, RZ, UR9, PT, P2 ;  /* 0x00000009ff007c0c */ /* 0x000fe4000bf45320 */
[----:B-1----:R-:W-:-:S04]  /*01b0*/  LOP3.LUT R0, R92, R96, R97, 0xfe, !PT ;  /* 0x000000605c007212 */ /* 0x002fc800078efe61 */
[----:B----4-:R-:W-:Y:S02]  /*01c0*/  LOP3.LUT P5, RZ, R0, R135, RZ, 0xfc, !PT ;  /* 0x0000008700ff7212 */ /* 0x010fe400078afcff */
[----:B------:R-:W2:Y:S11]  /*01d0*/  @P4 LDC R0, c[0x0][0x520] ;  /* 0x00014800ff004b82 */ /* 0x000eb60000000800 */
[----:B------:R-:W1:Y:S01]  /*01e0*/  @!P5 LDC.64 R4, c[0x0][0x528] ;  /* 0x00014a00ff04db82 */ /* 0x000e620000000a00 */
[----:B--2---:R-:W-:-:S05]  /*01f0*/  @P4 IADD3 R94, P1, PT, R6, R0, RZ ;  /* 0x00000000065e4210 */ /* 0x004fca0007f3e0ff */
[----:B------:R-:W-:Y:S01]  /*0200*/  @P4 IMAD.X R95, RZ, RZ, R7, P1 ;  /* 0x000000ffff5f4224 */ /* 0x000fe200008e0607 */
[----:B------:R-:W-:Y:S01]  /*0210*/  ISETP.NE.U32.AND P1, PT, RZ, UR4, PT ;  /* 0x00000004ff007c0c */ /* 0x000fe2000bf25070 */
[----:B------:R-:W-:-:S03]  /*0220*/  IMAD.WIDE.U32 R6, R97, 0x4, R2 ;  /* 0x0000000461067825 */ /* 0x000fc600078e0002 */
[----:B------:R-:W-:Y:S01]  /*0230*/  ISETP.NE.AND.EX P1, PT, RZ, UR5, PT, P1 ;  /* 0x00000005ff007c0c */ /* 0x000fe2000bf25310 */
[----:B-1----:R-:W-:Y:S04]  /*0240*/  @!P5 STG.E.64 desc[UR10][R4.64+0x8], R94 ;  /* 0x0000085e0400d986 */ /* 0x002fe8000c101b0a */
[----:B------:R1:W-:Y:S04]  /*0250*/  @!P5 STG.E.64 desc[UR10][R4.64], R218 ;  /* 0x000000da0400d986 */ /* 0x0003e8000c101b0a */
[----:B------:R-:W2:Y:S04]  /*0260*/  @P3 LDG.E R198, desc[UR10][R6.64] ;  /* 0x0000000a06c63981 */ /* 0x000ea8000c1e1900 */
[C---:B------:R-:W-:Y:S01]  /*0270*/  @P1 IADD3 R8, P3, PT, R13.reuse, UR4, RZ ;  /* 0x000000040d081c10 */ /* 0x040fe2000ff7e0ff */
[----:B------:R-:W3:Y:S01]  /*0280*/  LDCU.U8 UR4, c[0x0][0x532] ;  /* 0x0000a640ff0477ac */ /* 0x000ee20008000000 */
[----:B------:R-:W-:Y:S01]  /*0290*/  SHF.R.U32.HI R2, RZ, 0x1e, R97 ;  /* 0x0000001eff027819 */ /* 0x000fe20000011661 */
[----:B------:R-:W-:Y:S01]  /*02a0*/  IMAD.MOV.U32 R0, RZ, RZ, RZ ;  /* 0x000000ffff007224 */ /* 0x000fe200078e00ff */
[----:B------:R-:W-:Y:S01]  /*02b0*/  @P0 IADD3 R14, P4, PT, R13, UR6, RZ ;  /* 0x000000060d0e0c10 */ /* 0x000fe2000ff9e0ff */
[----:B------:R4:W2:Y:S01]  /*02c0*/  @P2 LDG.E R11, desc[UR10][R6.64+0x4] ;  /* 0x0000040a060b2981 */ /* 0x0008a2000c1e1900 */
[----:B------:R-:W-:-:S02]  /*02d0*/  @P1 IADD3.X R9, PT, PT, R2, UR5, RZ, P3, !PT ;  /* 0x0000000502091c10 */ /* 0x000fc40009ffe4ff */
[----:B------:R-:W-:-:S04]  /*02e0*/  @P0 IADD3.X R15, PT, PT, R2, UR7, RZ, P4, !PT ;  /* 0x00000007020f0c10 */ /* 0x000fc8000a7fe4ff */
[----:B------:R2:W5:Y:S04]  /*02f0*/  @P1 LDG.E R9, desc[UR10][R8.64] ;  /* 0x0000000a08091981 */ /* 0x000568000c1e1900 */
[----:B------:R2:W5:Y:S01]  /*0300*/  @P0 LDG.E R0, desc[UR10][R14.64] ;  /* 0x0000000a0e000981 */ /* 0x000562000c1e1900 */
[----:B-1----:R-:W1:Y:S01]  /*0310*/  LDC.64 R4, c[0x0][0x468] ;  /* 0x00011a00ff047b82 */ /* 0x002e620000000a00 */
[----:B---3--:R-:W-:Y:S01]  /*0320*/  ISETP.NE.AND P3, PT, RZ, UR4, PT ;  /* 0x00000004ff007c0c */ /* 0x008fe2000bf65270 */
[----:B----4-:R-:W-:-:S06]  /*0330*/  IMAD.MOV.U32 R7, RZ, RZ, -0x1 ;  /* 0xffffffffff077424 */ /* 0x010fcc00078e00ff */
[----:B------:R-:W3:Y:S08]  /*0340*/  @!P2 LDC R98, c[0x0][0x434] ;  /* 0x00010d00ff62ab82 */ /* 0x000ef00000000800 */
[----:B------:R-:W4:Y:S01]  /*0350*/  @!P1 LDC R6, c[0x0][0x43c] ;  /* 0x00010f00ff069b82 */ /* 0x000f220000000800 */
[----:B-1----:R-:W-:-:S04]  /*0360*/  ISETP.EQ.U32.AND P4, PT, R4, RZ, PT ;  /* 0x000000ff0400720c */ /* 0x002fc80003f82070 */
[----:B------:R-:W-:Y:S02]  /*0370*/  ISETP.EQ.OR.EX P4, PT, R5, RZ, !P3, P4 ;  /* 0x000000ff0500720c */ /* 0x000fe40005f82740 */
[----:B------:R-:W-:-:S05]  /*0380*/  IADD3 R12, P0, PT, R13, R4, RZ ;  /* 0x000000040d0c7210 */ /* 0x000fca0007f1e0ff */
[----:B------:R-:W-:Y:S02]  /*0390*/  IMAD.X R13, R2, 0x1, R5, P0 ;  /* 0x00000001020d7824 */ /* 0x000fe400000e0605 */
[----:B------:R-:W1:Y:S04]  /*03a0*/  @!P1 LDC.64 R2, c[0x0][0x488] ;  /* 0x00012200ff029b82 */ /* 0x000e680000000a00 */
[----:B------:R1:W5:Y:S01]  /*03b0*/  @!P4 LDG.E R7, desc[UR10][R12.64] ;  /* 0x0000000a0c07c981 */ /* 0x000362000c1e1900 */
[----:B------:R-:W-:-:S04]  /*03c0*/  ISETP.NE.U32.AND P0, PT, R4, RZ, PT ;  /* 0x000000ff0400720c */ /* 0x000fc80003f05070 */
[----:B------:R-:W-:-:S13]  /*03d0*/  ISETP.NE.AND.EX P0, PT, R5, RZ, PT, P0 ;  /* 0x000000ff0500720c */ /* 0x000fda0003f05300 */
[----:B------:R-:W1:Y:S01]  /*03e0*/  @!P0 LDC R5, c[0x0][0x438] ;  /* 0x00010e00ff058b82 */ /* 0x000e620000000800 */
[----:B------:R-:W-:Y:S02]  /*03f0*/  IMAD.SHL.U32 R189, R96, 0x40, RZ ;  /* 0x0000004060bd7824 */ /* 0x000fe400078e00ff */
[----:B--2---:R-:W-:-:S05]  /*0400*/  @P2 IMAD.IADD R98, R11, 0x1, -R198 ;  /* 0x000000010b622824 */ /* 0x004fca00078e0ac6 */
[----:B---3--:R-:W-:Y:S01]  /*0410*/  ISETP.GT.AND P2, PT, R98, R189, PT ;  /* 0x000000bd6200720c */ /* 0x008fe20003f44270 */
[----:B-1--4-:R-:W-:-:S12]  /*0420*/  @!P0 BRA `(.L_x_1314) ;  /* 0x00000000000c8947 */ /* 0x012fd80003800000 */
[----:B------:R-:W2:Y:S02]  /*0430*/  @P3 LDG.E R4, desc[UR10][R12.64+0x4] ;  /* 0x0000040a0c043981 */ /* 0x000ea4000c1e1900 */
[----:B--2--5:R-:W-:-:S06]  /*0440*/  @P3 IADD3 R5, PT, PT, R4, -R7, RZ ;  /* 0x8000000704053210 */ /* 0x024fcc0007ffe0ff */
[----:B------:R1:W5:Y:S02]  /*0450*/  @!P3 LDG.E R5, desc[UR10][R12.64] ;  /* 0x0000000a0c05b981 */ /* 0x000364000c1e1900 */
.L_x_1314:
        /* <DEDUP_REMOVED lines=45> */
[----:B------:R-:W-:Y:S02]  /*0730*/  ISETP.NE.AND P0, PT, R8, RZ, PT ;  /* 0x000000ff0800720c */ /* 0x000fe40003f05270 */
[----:B------:R-:W2:Y:S11]  /*0740*/  LDC R8, c[0x0][0x3e0] ;  /* 0x0000f800ff087b82 */ /* 0x000eb60000000800 */
[----:B------:R-:W3:Y:S01]  /*0750*/  @P0 LDC R3, c[0x0][0x454] ;  /* 0x00011500ff030b82 */ /* 0x000ee20000000800 */
[----:B----4-:R-:W-:-:S02]  /*0760*/  @P0 MOV R4, 0x1 ;  /* 0x0000000100040802 */ /* 0x010fc40000000f00 */
[----:B------:R-:W-:-:S05]  /*0770*/  @!P0 MOV R4, 0x1 ;  /* 0x0000000100048802 */ /* 0x000fca0000000f00 */
[----:B------:R-:W2:Y:S08]  /*0780*/  @P0 LDC R9, c[0x0][0x454] ;  /* 0x00011500ff090b82 */ /* 0x000eb00000000800 */
[----:B------:R-:W4:Y:S08]  /*0790*/  @!P0 LDC R5, c[0x0][0x434] ;  /* 0x00010d00ff058b82 */ /* 0x000f300000000800 */
[----:B------:R-:W1:Y:S01]  /*07a0*/  @!P0 LDC R3, c[0x0][0x434] ;  /* 0x00010d00ff038b82 */ /* 0x000e620000000800 */
[----:B--2---:R-:W-:-:S02]  /*07b0*/  @P0 IMAD R2, R9, R8, RZ ;  /* 0x0000000809020224 */ /* 0x004fc400078e02ff */
[----:B---34-:R-:W-:-:S07]  /*07c0*/  @!P0 IMAD R2, R5, R8, RZ ;  /* 0x0000000805028224 */ /* 0x018fce00078e02ff */
.L_x_1316:
        /* <DEDUP_REMOVED lines=12> */
[----:B------:R-:W-:Y:S01]  /*0890*/  IMAD.MOV.U32 R9, RZ, RZ, RZ ;  /* 0x000000ffff097224 */ /* 0x000fe200078e00ff */
[----:B------:R-:W-:Y:S01]  /*08a0*/  LOP3.LUT P6, R135, R135, 0x7, RZ, 0xc0, !PT ;  /* 0x0000000787877812 */ /* 0x000fe200078cc0ff */
[----:B------:R-:W-:Y:S01]  /*08b0*/  IMAD.X R7, RZ, RZ, R7, P4 ;  /* 0x000000ffff077224 */ /* 0x000fe200020e0607 */
[----:B------:R-:W-:Y:S01]  /*08c0*/  SEL R198, R5, R198, !P0 ;  /* 0x000000c605c67207 */ /* 0x000fe20004000000 */
[----:B------:R-:W-:Y:S01]  /*08d0*/  VIADD R5, R8, 0x30 ;  /* 0x0000003008057836 */ /* 0x000fe20000000000 */
[----:B------:R-:W-:Y:S01]  /*08e0*/  ISETP.GE.AND P1, PT, R13, R98, PT ;  /* 0x000000620d00720c */ /* 0x000fe20003f26270 */
[----:B------:R-:W-:Y:S01]  /*08f0*/  BSSY.RECONVERGENT B0, `(.L_x_1317) ;  /* 0x000001a000007945 */ /* 0x000fe20003800200 */
[----:B--2---:R-:W-:Y:S01]  /*0900*/  IMAD.WIDE.U32 R6, R92, UR4, R6 ;  /* 0x000000045c067c25 */ /* 0x004fe2000f8e0006 */
[----:B------:R-:W-:-:S02]  /*0910*/  SHF.R.S32.HI R0, RZ, 0x1f, R198 ;  /* 0x0000001fff007819 */ /* 0x000fc400000114c6 */
[----:B------:R-:W-:Y:S01]  /*0920*/  ISETP.GE.AND P2, PT, R11, R98, PT ;  /* 0x000000620b00720c */ /* 0x000fe20003f46270 */
[----:B------:R-:W-:Y:S01]  /*0930*/  IMAD R93, R92, UR5, R7 ;  /* 0x000000055c5d7c24 */ /* 0x000fe2000f8e0207 */
[----:B------:R-:W-:Y:S01]  /*0940*/  SEL R198, R198, RZ, P5 ;  /* 0x000000ffc6c67207 */ /* 0x000fe20002800000 */
[----:B------:R-:W-:Y:S01]  /*0950*/  @!P5 IMAD R3, R97, R2, R3 ;  /* 0x000000026103d224 */ /* 0x000fe200078e0203 */
[----:B------:R-:W-:Y:S01]  /*0960*/  SEL R0, R0, RZ, P5 ;  /* 0x000000ff00007207 */ /* 0x000fe20002800000 */
[----:B------:R-:W-:Y:S01]  /*0970*/  IMAD.WIDE.U32 R96, R96, 0x40, R8 ;  /* 0x0000004060607825 */ /* 0x000fe200078e0008 */
[-C--:B------:R-:W-:Y:S02]  /*0980*/  ISETP.GE.OR P6, PT, R8, R98.reuse, P6 ;  /* 0x000000620800720c */ /* 0x080fe400037c6670 */
[----:B------:R-:W-:Y:S02]  /*0990*/  ISETP.GE.AND P0, PT, R5, R98, PT ;  /* 0x000000620500720c */ /* 0x000fe40003f06270 */
[----:B------:R-:W-:-:S02]  /*09a0*/  ISETP.NE.OR P5, PT, R135, RZ, P1 ;  /* 0x000000ff8700720c */ /* 0x000fc40000fa5670 */
        /* <DEDUP_REMOVED lines=14> */
.L_x_1318:
[----:B------:R-:W-:Y:S05]  /*0a90*/  BSYNC.RECONVERGENT B0 ;  /* 0x0000000000007941 */ /* 0x000fea0003800200 */
.L_x_1317:
        /* <DEDUP_REMOVED lines=19> */
.L_x_1320:
[----:B------:R-:W-:Y:S05]  /*0bd0*/  BSYNC.RECONVERGENT B0 ;  /* 0x0000000000007941 */ /* 0x000fea0003800200 */
.L_x_1319:
        /* <DEDUP_REMOVED lines=17> */
.L_x_1322:
[----:B------:R-:W-:Y:S05]  /*0cf0*/  BSYNC.RECONVERGENT B0 ;  /* 0x0000000000007941 */ /* 0x000fea0003800200 */
.L_x_1321:
[----:B------:R-:W-:Y:S01]  /*0d00*/  BSSY.RECONVERGENT B0, `(.L_x_1323) ;  /* 0x0000014000007945 */ /* 0x000fe20003800200 */
[----:B------:R-:W-:Y:S02]  /*0d10*/  IADD3 R198, P2, P1, R189, R198, R3 ;  /* 0x000000c6bdc67210 */ /* 0x000fe4000795e003 */
[----:B------:R-:W-:Y:S02]  /*0d20*/  SHF.R.S32.HI R189, RZ, 0x1f, R189 ;  /* 0x0000001fffbd7819 */ /* 0x000fe400000114bd */
[----:B------:R-:W-:Y:S01]  /*0d30*/  SHF.R.S32.HI R3, RZ, 0x1f, R3 ;  /* 0x0000001fff037819 */ /* 0x000fe20000011403 */
[----:B------:R-:W-:Y:S05]  /*0d40*/  @P0 BRA `(.L_x_1324) ;  /* 0x00000000003c0947 */ /* 0x000fea0003800000 */
[----:B------:R-:W4:Y:S01]  /*0d50*/  LDCU.64 UR6, c[0x0][0x408] ;  /* 0x00008100ff0677ac */ /* 0x000f220008000a00 */
[----:B------:R-:W-:Y:S01]  /*0d60*/  IADD3 R2, P0, PT, R96, 0x30, RZ ;  /* 0x0000003060027810 */ /* 0x000fe20007f1e0ff */
[----:B--23--:R-:W-:Y:S01]  /*0d70*/  IMAD.MOV.U32 R14, RZ, RZ, R6 ;  /* 0x000000ffff0e7224 */ /* 0x00cfe200078e0006 */
[----:B------:R-:W-:Y:S01]  /*0d80*/  MOV R15, R93 ;  /* 0x0000005d000f7202 */ /* 0x000fe20000000f00 */
[----:B------:R-:W2:Y:S02]  /*0d90*/  LDCU.64 UR4, c[0x0][0x3f0] ;  /* 0x00007e00ff0477ac */ /* 0x000ea40008000a00 */
[----:B------:R-:W-:-:S04]  /*0da0*/  IMAD.X R7, RZ, RZ, R97, P0 ;  /* 0x000000ffff077224 */ /* 0x000fc800000e0661 */
[----:B----4-:R-:W-:Y:S02]  /*0db0*/  IMAD R7, R7, UR6, RZ ;  /* 0x0000000607077c24 */ /* 0x010fe4000f8e02ff */
        /* <DEDUP_REMOVED lines=8> */
.L_x_1324:
[----:B------:R-:W-:Y:S05]  /*0e40*/  BSYNC.RECONVERGENT B0 ;  /* 0x0000000000007941 */ /* 0x000fea0003800200 */
.L_x_1323:
        /* <DEDUP_REMOVED lines=11> */
.L_x_1326:
[----:B------:R-:W-:Y:S05]  /*0f00*/  BSYNC.RECONVERGENT B0 ;  /* 0x0000000000007941 */ /* 0x000fea0003800200 */
.L_x_1325:
        /* <DEDUP_REMOVED lines=10> */
.L_x_1328:
[----:B------:R-:W-:Y:S05]  /*0fb0*/  BSYNC.RECONVERGENT B0 ;  /* 0x0000000000007941 */ /* 0x000fea0003800200 */
.L_x_1327:
        /* <DEDUP_REMOVED lines=10> */
.L_x_1330:
[----:B------:R-:W-:Y:S05]  /*1060*/  BSYNC.RECONVERGENT B0 ;  /* 0x0000000000007941 */ /* 0x000fea0003800200 */
.L_x_1329:
        /* <DEDUP_REMOVED lines=10> */
.L_x_1315:
        /* <DEDUP_REMOVED lines=22> */
.L_x_1331:
[----:B------:R-:W2:Y:S01]  /*1270*/  LDC.64 R138, c[0x0][0x3b8] ;  /* 0x0000ee00ff8a7b82 */ /* 0x000ea20000000a00 */
[----:B------:R-:W-:-:S05]  /*1280*/  IADD3 R4, PT, PT, R0, R7, RZ ;  /* 0x0000000700047210 */ /* 0x000fca0007ffe0ff */
[C---:B--2---:R-:W-:Y:S02]  /*1290*/  IMAD R2, R4.reuse, R139, RZ ;  /* 0x0000008b04027224 */ /* 0x044fe400078e02ff */
[----:B------:R-:W-:-:S05]  /*12a0*/  IMAD.WIDE.U32 R4, R4, R138, RZ ;  /* 0x0000008a04047225 */ /* 0x000fca00078e00ff */
[----:B------:R-:W-:-:S07]  /*12b0*/  IADD3 R2, PT, PT, R5, R2, RZ ;  /* 0x0000000205027210 */ /* 0x000fce0007ffe0ff */
.L_x_1332:
[----:B------:R-:W2:Y:S02]  /*12c0*/  LDC R5, c[0x0][0x3e8] ;  /* 0x0000fa00ff057b82 */ /* 0x000ea40000000800 */
[----:B--2---:R-:W-:-:S04]  /*12d0*/  IABS R9, R5 ;  /* 0x0000000500097213 */ /* 0x004fc80000000000 */
[----:B-1----:R-:W1:Y:S08]  /*12e0*/  I2F.RP R12, R9 ;  /* 0x00000009000c7306 */ /* 0x002e700000209400 */
        /* <DEDUP_REMOVED lines=35> */
.L_x_1333:
[----:B------:R-:W1:Y:S01]  /*1520*/  LDC.64 R136, c[0x0][0x3c0] ;  /* 0x0000f000ff887b82 */ /* 0x000e620000000a00 */
[----:B------:R-:W-:-:S05]  /*1530*/  IADD3 R0, PT, PT, R0, R7, RZ ;  /* 0x0000000700007210 */ /* 0x000fca0007ffe0ff */
[C---:B-1----:R-:W-:Y:S02]  /*1540*/  IMAD R197, R0.reuse, R137, RZ ;  /* 0x0000008900c57224 */ /* 0x042fe400078e02ff */
[----:B------:R-:W-:-:S05]  /*1550*/  IMAD.WIDE.U32 R168, R0, R136, RZ ;  /* 0x0000008800a87225 */ /* 0x000fca00078e00ff */
[----:B------:R-:W-:-:S07]  /*1560*/  IADD3 R197, PT, PT, R169, R197, RZ ;  /* 0x000000c5a9c57210 */ /* 0x000fce0007ffe0ff */
.L_x_1334:
[----:B------:R-:W-:Y:S01]  /*1570*/  IMAD.IADD R189, R98, 0x1, -R189 ;  /* 0x0000000162bd7824 */ /* 0x000fe200078e0abd */
[----:B------:R-:W-:Y:S01]  /*1580*/  SHF.R.U32.HI R0, RZ, 0x3, R135 ;  /* 0x00000003ff007819 */ /* 0x000fe20000011687 */
[----:B------:R-:W-:Y:S01]  /*1590*/  IMAD.SHL.U32 R169, R135, 0x8, RZ ;  /* 0x0000000887a97824 */ /* 0x000fe200078e00ff */
[----:B------:R-:W1:Y:S01]  /*15a0*/  LDCU.64 UR4, c[0x0][0x3c8] ;  /* 0x00007900ff0477ac */ /* 0x000e620008000a00 */
[----:B------:R-:W-:Y:S01]  /*15b0*/  VIADD R167, R171, 0xffffffff ;  /* 0xffffffffaba77836 */ /* 0x000fe20000000000 */
[C---:B------:R-:W-:Y:S01]  /*15c0*/  ISETP.GE.AND P6, PT, R0.reuse, R189, PT ;  /* 0x000000bd0000720c */ /* 0x040fe20003fc6270 */
[C---:B------:R-:W-:Y:S01]  /*15d0*/  VIADD R20, R0.reuse, 0x10 ;  /* 0x0000001000147836 */ /* 0x040fe20000000000 */
[C---:B------:R-:W-:Y:S01]  /*15e0*/  LOP3.LUT R164, R169.reuse, 0x38, RZ, 0xc0, !PT ;  /* 0x00000038a9a47812 */ /* 0x040fe200078ec0ff */
[----:B------:R-:W2:Y:S01]  /*15f0*/  LDCU.64 UR6, c[0x0][0x3d0] ;  /* 0x00007a00ff0677ac */ /* 0x000ea20008000a00 */
[C---:B------:R-:W-:Y:S01]  /*1600*/  VIADD R18, R0.reuse, 0x20 ;  /* 0x0000002000127836 */ /* 0x040fe20000000000 */
[----:B------:R-:W-:Y:S01]  /*1610*/  LOP3.LUT R170, R169, 0x1f8, RZ, 0xc0, !PT ;  /* 0x000001f8a9aa7812 */ /* 0x000fe200078ec0ff */
[----:B------:R-:W-:Y:S01]  /*1620*/  VIADD R16, R0, 0x30 ;  /* 0x0000003000107836 */ /* 0x000fe20000000000 */
[----:B------:R-:W-:Y:S01]  /*1630*/  IADD3 R4, P0, PT, R164, R4, RZ ;  /* 0x00000004a4047210 */ /* 0x000fe20007f1e0ff */
[----:B------:R-:W-:Y:S01]  /*1640*/  IMAD R34, R0, R139, RZ ;  /* 0x0000008b00227224 */ /* 0x000fe200078e02ff */
[-C--:B------:R-:W-:Y:S01]  /*1650*/  ISETP.GE.AND P5, PT, R20, R189.reuse, PT ;  /* 0x000000bd1400720c */ /* 0x080fe20003fa6270 */
[----:B------:R-:W-:Y:S01]  /*1660*/  IMAD.SHL.U32 R89, R167, 0x40, RZ ;  /* 0x00000040a7597824 */ /* 0x000fe200078e00ff */
[-C--:B------:R-:W-:Y:S01]  /*1670*/  ISETP.GE.AND P3, PT, R18, R189.reuse, PT ;  /* 0x000000bd1200720c */ /* 0x080fe20003f66270 */
[----:B------:R-:W-:Y:S01]  /*1680*/  IMAD.X R5, RZ, RZ, R2, P0 ;  /* 0x000000ffff057224 */ /* 0x000fe200000e0602 */
[----:B------:R-:W3:Y:S01]  /*1690*/  @!P6 LDC.64 R8, c[0x0][0x3b0] ;  /* 0x0000ec00ff08eb82 */ /* 0x000ee20000000a00 */
[----:B------:R-:W-:Y:S01]  /*16a0*/  ISETP.GE.AND P4, PT, R16, R189, PT ;  /* 0x000000bd1000720c */ /* 0x000fe20003f86270 */
[----:B------:R-:W-:Y:S01]  /*16b0*/  IMAD.SHL.U32 R85, R138, 0x40, RZ ;  /* 0x000000408a557824 */ /* 0x000fe200078e00ff */
[----:B------:R-:W-:Y:S01]  /*16c0*/  LOP3.LUT R2, R169, 0x1e00, RZ, 0xc0, !PT ;  /* 0x00001e00a9027812 */ /* 0x000fe200078ec0ff */
[----:B------:R-:W-:Y:S01]  /*16d0*/  IMAD.WIDE.U32 R4, R0, R138, R4 ;  /* 0x0000008a00047225 */ /* 0x000fe200078e0004 */
[----:B------:R-:W-:Y:S01]  /*16e0*/  LOP3.LUT R87, R170, 0x38, R135, 0x78, !PT ;  /* 0x00000038aa577812 */ /* 0x000fe200078e7887 */
[----:B------:R-:W4:Y:S01]  /*16f0*/  LDCU.64 UR8, c[0x0][0x390] ;  /* 0x00007200ff0877ac */ /* 0x000f220008000a00 */
[----:B------:R-:W-:Y:S01]  /*1700*/  IADD3 R22, P0, PT, R164, R22, RZ ;  /* 0x00000016a4167210 */ /* 0x000fe20007f1e0ff */
[----:B------:R-:W-:Y:S01]  /*1710*/  IMAD.IADD R35, R5, 0x1, R34 ;  /* 0x0000000105237824 */ /* 0x000fe200078e0222 */
[----:B------:R-:W-:Y:S01]  /*1720*/  LOP3.LUT R87, R87, R2, RZ, 0xfc, !PT ;  /* 0x0000000257577212 */ /* 0x000fe200078efcff */
[----:B------:R-:W-:Y:S01]  /*1730*/  IMAD.MOV.U32 R34, RZ, RZ, R4 ;  /* 0x000000ffff227224 */ /* 0x000fe200078e0004 */
[----:B------:R-:W-:Y:S01]  /*1740*/  SHF.R.S32.HI R2, RZ, 0x1f, R134 ;  /* 0x0000001fff027819 */ /* 0x000fe20000011486 */
[----:B------:R-:W-:Y:S01]  /*1750*/  IMAD.MOV.U32 R4, RZ, RZ, R0 ;  /* 0x000000ffff047224 */ /* 0x000fe200078e0000 */
[----:B------:R-:W5:Y:S01]  /*1760*/  @!P6 LDC.64 R14, c[0x0][0x380] ;  /* 0x0000e000ff0eeb82 */ /* 0x000f620000000a00 */
[----:B------:R-:W-:Y:S01]  /*1770*/  IMAD.MOV.U32 R5, RZ, RZ, RZ ;  /* 0x000000ffff057224 */ /* 0x000fe200078e00ff */
[----:B------:R-:W-:Y:S01]  /*1780*/  SHF.L.U64.HI R210, R138, 0x4, R139 ;  /* 0x000000048ad27819 */ /* 0x000fe2000001028b */
[----:B------:R-:W-:Y:S01]  /*1790*/  IMAD.X R23, RZ, RZ, R3, P0 ;  /* 0x000000ffff177224 */ /* 0x000fe200000e0603 */
[----:B------:R-:W-:Y:S01]  /*17a0*/  SHF.R.U32.HI R165, RZ, 0x1, R135 ;  /* 0x00000001ffa57819 */ /* 0x000fe20000011687 */
[----:B------:R-:W-:Y:S01]  /*17b0*/  IMAD.WIDE.U32 R32, R96, 0x40, R4 ;  /* 0x0000004060207825 */ /* 0x000fe200078e0004 */
[----:B------:R-:W-:-:S02]  /*17c0*/  LOP3.LUT R212, R135, 0x1f, RZ, 0xc0, !PT ;  /* 0x0000001f87d47812 */ /* 0x000fc400078ec0ff */
[----:B------:R-:W4:Y:S01]  /*17d0*/  @!P5 LDC.64 R4, c[0x0][0x3b0] ;  /* 0x0000ec00ff04db82 */ /* 0x000f220000000a00 */
[----:B-1----:R-:W-:Y:S01]  /*17e0*/  IMAD.WIDE.U32 R22, R92, UR4, R22 ;  /* 0x000000045c167c25 */ /* 0x002fe2000f8e0016 */
[C---:B------:R-:W-:Y:S02]  /*17f0*/  @!P5 IADD3 R24, P2, PT, R32.reuse, 0x10, RZ ;  /* 0x000000102018d810 */ /* 0x040fe40007f5e0ff */
[----:B------:R-:W-:Y:S01]  /*1800*/  @!P3 IADD3 R19, P1, PT, R32, 0x20, RZ ;  /* 0x000000202013b810 */ /* 0x000fe20007f3e0ff */
[----:B--2---:R-:W-:Y:S01]  /*1810*/  IMAD R3, R2, UR6, RZ ;  /* 0x0000000602037c24 */ /* 0x004fe2000f8e02ff */
[----:B------:R-:W-:Y:S01]  /*1820*/  @!P4 IADD3 R17, P0, PT, R32, 0x30, RZ ;  /* 0x000000302011c810 */ /* 0x000fe20007f1e0ff */
[----:B------:R-:W-:Y:S01]  /*1830*/  IMAD.WIDE.U32 R34, R134, UR6, R34 ;  /* 0x0000000686227c25 */ /* 0x000fe2000f8e0022 */
[----:B------:R-:W1:Y:S01]  /*1840*/  @!P3 LDC.64 R12, c[0x0][0x3b0] ;  /* 0x0000ec00ff0cbb82 */ /* 0x000e620000000a00 */
[----:B------:R-:W-:Y:S02]  /*1850*/  IADD3 R93, PT, PT, R88, R93, -R98 ;  /* 0x0000005d585d7210 */ /* 0x000fe40007ffe862 */
[----:B---3--:R-:W-:-:S02]  /*1860*/  @!P6 IMAD R26, R33, R8, RZ ;  /* 0x00000008211ae224 */ /* 0x008fc400078e02ff */
[----:B------:R-:W-:Y:S01]  /*1870*/  IMAD R23, R92, UR5, R23 ;  /* 0x000000055c177c24 */ /* 0x000fe2000f8e0217 */
[----:B------:R-:W2:Y:S01]  /*1880*/  LDCU.64 UR4, c[0x0][0x388] ;  /* 0x00007100ff0477ac */ /* 0x000ea20008000a00 */
[----:B------:R-:W-:Y:S01]  /*1890*/  IMAD R194, R134, UR7, R3 ;  /* 0x0000000786c27c24 */ /* 0x000fe2000f8e0203 */
[----:B------:R-:W3:Y:S01]  /*18a0*/  S2UR UR6, SR_CgaCtaId ;  /* 0x00000000000679c3 */ /* 0x000ee20000008800 */
[C---:B------:R-:W-:Y:S01]  /*18b0*/  @!P6 IMAD R26, R32.reuse, R9, R26 ;  /* 0x00000009201ae224 */ /* 0x040fe200078e021a */
[----:B------:R-:W1:Y:S01]  /*18c0*/  LDCU UR7, c[0x0][0x3e0] ;  /* 0x00007c00ff0777ac */ /* 0x000e620008000800 */
[--C-:B------:R-:W-:Y:S02]  /*18d0*/  @!P5 IMAD.X R25, RZ, RZ, R33.reuse, P2 ;  /* 0x000000ffff19d224 */ /* 0x100fe400010e0621 */
[--C-:B------:R-:W-:Y:S02]  /*18e0*/  @!P3 IMAD.X R21, RZ, RZ, R33.reuse, P1 ;  /* 0x000000ffff15b224 */ /* 0x100fe400008e0621 */
[----:B------:R-:W-:Y:S01]  /*18f0*/  @!P4 IMAD.X R3, RZ, RZ, R33, P0 ;  /* 0x000000ffff03c224 */ /* 0x000fe200000e0621 */
[----:B------:R-:W1:Y:S01]  /*1900*/  @!P5 LDC.64 R10, c[0x0][0x380] ;  /* 0x0000e000ff0adb82 */ /* 0x000e620000000a00 */
[----:B------:R-:W-:-:S04]  /*1910*/  @!P6 IMAD.WIDE.U32 R32, R32, R8, R22 ;  /* 0x000000082020e225 */ /* 0x000fc800078e0016 */
[----:B------:R-:W-:Y:S01]  /*1920*/  @!P6 IMAD.IADD R26, R33, 0x1, R26 ;  /* 0x00000001211ae824 */ /* 0x000fe200078e021a */
[----:B-----5:R-:W-:Y:S01]  /*1930*/  @!P6 LEA R14, P0, R32, R14, 0x1 ;  /* 0x0000000e200ee211 */ /* 0x020fe200078008ff */
[----:B------:R-:W-:Y:S01]  /*1940*/  @!P5 IMAD.MOV.U32 R30, RZ, RZ, R22 ;  /* 0x000000ffff1ed224 */ /* 0x000fe200078e0016 */
[----:B------:R-:W5:Y:S01]  /*1950*/  @!P4 LDC.64 R6, c[0x0][0x3b0] ;  /* 0x0000ec00ff06cb82 */ /* 0x000f620000000a00 */
[--C-:B------:R-:W-:Y:S01]  /*1960*/  @!P5 IMAD.MOV.U32 R31, RZ, RZ, R23.reuse ;  /* 0x000000ffff1fd224 */ /* 0x100fe200078e0017 */
[----:B--2---:R-:W-:Y:S01]  /*1970*/  LEA R195, P1, R34, UR4, 0x1 ;  /* 0x0000000422c37c11 */ /* 0x004fe2000f8208ff */
[----:B----4-:R-:W-:Y:S01]  /*1980*/  @!P5 IMAD R25, R25, R4, RZ ;  /* 0x000000041919d224 */ /* 0x010fe200078e02ff */
[----:B------:R-:W-:Y:S01]  /*1990*/  UMOV UR4, 0x400 ;  /* 0x0000040000047882 */ /* 0x000fe20000000000 */
[----:B------:R-:W-:Y:S01]  /*19a0*/  @!P6 LEA.HI.X R15, R32, R15, R26, 0x1, P0 ;  /* 0x0000000f200fe211 */ /* 0x000fe200000f0c1a */
[----:B------:R-:W-:Y:S02]  /*19b0*/  @!P3 IMAD.MOV.U32 R28, RZ, RZ, R22 ;  /* 0x000000ffff1cb224 */ /* 0x000fe400078e0016 */
[----:B------:R-:W2:Y:S01]  /*19c0*/  @!P3 LDC.64 R8, c[0x0][0x380] ;  /* 0x0000e000ff08bb82 */ /* 0x000ea20000000a00 */
[----:B------:R-:W-:Y:S01]  /*19d0*/  @!P3 IMAD.MOV.U32 R29, RZ, RZ, R23 ;  /* 0x000000ffff1db224 */ /* 0x000fe200078e0017 */
[----:B---3--:R-:W-:Y:S01]  /*19e0*/  ULEA UR6, UR6, UR4, 0x18 ;  /* 0x0000000406067291 */ /* 0x008fe2000f8ec0ff */
[----:B------:R-:W-:-:S02]  /*19f0*/  IMAD.IADD R194, R35, 0x1, R194 ;  /* 0x0000000123c27824 */ /* 0x000fc400078e02c2 */
[----:B-1----:R-:W-:Y:S02]  /*1a00*/  @!P3 IMAD R26, R21, R12, RZ ;  /* 0x0000000c151ab224 */ /* 0x002fe400078e02ff */
[----:B------:R-:W-:Y:S01]  /*1a10*/  @!P5 IMAD R25, R24, R5, R25 ;  /* 0x000000051819d224 */ /* 0x000fe200078e0219 */
[----:B------:R-:W-:Y:S01]  /*1a20*/  LEA.HI.X R194, R34, UR5, R194, 0x1, P1 ;  /* 0x0000000522c27c11 */ /* 0x000fe200088f0cc2 */
[----:B------:R-:W-:Y:S01]  /*1a30*/  @!P5 IMAD.WIDE.U32 R30, R24, R4, R30 ;  /* 0x00000004181ed225 */ /* 0x000fe200078e001e */
[----:B------:R-:W-:Y:S01]  /*1a40*/  LEA R87, R87, UR6, 0x1 ;  /* 0x0000000657577c11 */ /* 0x000fe2000f8e08ff */
[----:B------:R-:W1:Y:S01]  /*1a50*/  @!P4 LDC.64 R4, c[0x0][0x380] ;  /* 0x0000e000ff04cb82 */ /* 0x000e620000000a00 */
[----:B------:R-:W3:Y:S01]  /*1a60*/  LDCU.64 UR4, c[0x0][0x3d8] ;  /* 0x00007b00ff0477ac */ /* 0x000ee20008000a00 */
[----:B------:R-:W-:Y:S01]  /*1a70*/  @!P3 IMAD R13, R19, R13, R26 ;  /* 0x0000000d130db224 */ /* 0x000fe200078e021a */
[----:B------:R-:W-:Y:S01]  /*1a80*/  @!P5 IADD3 R25, PT, PT, R31, R25, RZ ;  /* 0x000000191f19d210 */ /* 0x000fe20007ffe0ff */
[----:B------:R-:W-:Y:S01]  /*1a90*/  @!P3 IMAD.WIDE.U32 R28, R19, R12, R28 ;  /* 0x0000000c131cb225 */ /* 0x000fe200078e001c */
[C---:B------:R-:W-:Y:S01]  /*1aa0*/  @!P5 LEA R26, P1, R30.reuse, R10, 0x1 ;  /* 0x0000000a1e1ad211 */ /* 0x040fe200078208ff */
[----:B------:R-:W-:Y:S01]  /*1ab0*/  @!PT LDS RZ, [RZ] ;  /* 0x00000000fffff984 */ /* 0x000fe20000000800 */
[----:B------:R-:W-:Y:S01]  /*1ac0*/  @!PT LDS RZ, [RZ] ;  /* 0x00000000fffff984 */ /* 0x000fe20000000800 */
[----:B------:R-:W-:Y:S01]  /*1ad0*/  @!PT LDS RZ, [RZ] ;  /* 0x00000000fffff984 */ /* 0x000fe20000000800 */
[----:B------:R-:W-:Y:S02]  /*1ae0*/  @!P6 LDGSTS.E.BYPASS.LTC128B.128 [R87], desc[UR10][R14.64] ;  /* 0x000000000e57efae */ /* 0x000fe4000b981a0a */
[----:B-----5:R-:W-:Y:S01]  /*1af0*/  @!P4 IMAD R12, R3, R6, RZ ;  /* 0x00000006030cc224 */ /* 0x020fe200078e02ff */
[----:B------:R-:W-:Y:S01]  /*1b00*/  @!P5 LEA.HI.X R27, R30, R11, R25, 0x1, P1 ;  /* 0x0000000b1e1bd211 */ /* 0x000fe200008f0c19 */
[----:B------:R-:W-:Y:S01]  /*1b10*/  @!P3 IMAD.IADD R13, R29, 0x1, R13 ;  /* 0x000000011d0db824 */ /* 0x000fe200078e020d */
[----:B------:R-:W-:Y:S01]  /*1b20*/  @!P6 LDGSTS.E.BYPASS.LTC128B.128 [R87+0x2000], desc[UR10][R14.64+0x80] ;  /* 0x020000800e57efae */ /* 0x000fe2000b981a0a */
[C---:B------:R-:W-:Y:S01]  /*1b30*/  @!P4 IMAD R7, R17.reuse, R7, R12 ;  /* 0x000000071107c224 */ /* 0x040fe200078e020c */
[----:B--2---:R-:W-:Y:S01]  /*1b40*/  @!P3 LEA R24, P0, R28, R8, 0x1 ;  /* 0x000000081c18b211 */ /* 0x004fe200078008ff */
[----:B------:R-:W-:Y:S01]  /*1b50*/  @!P4 IMAD.WIDE.U32 R22, R17, R6, R22 ;  /* 0x000000061116c225 */ /* 0x000fe200078e0016 */
[----:B------:R2:W-:Y:S01]  /*1b60*/  @!P6 LDGSTS.E.BYPASS.LTC128B.128 [R87+0x4000], desc[UR10][R14.64+0x100] ;  /* 0x040001000e57efae */ /* 0x0005e2000b981a0a */
[----:B------:R-:W-:-:S02]  /*1b70*/  SHF.L.U64.HI R3, R138, 0x6, R139 ;  /* 0x000000068a037819 */ /* 0x000fc4000001028b */
[----:B------:R-:W-:Y:S01]  /*1b80*/  @!P3 LEA.HI.X R25, R28, R9, R13, 0x1, P0 ;  /* 0x000000091c19b211 */ /* 0x000fe200000f0c0d */
[----:B------:R-:W-:Y:S01]  /*1b90*/  @!P5 LDGSTS.E.BYPASS.LTC128B.128 [R87+0x800], desc[UR10][R26.64] ;  /* 0x008000001a57dfae */ /* 0x000fe2000b981a0a */
[----:B------:R-:W-:Y:S02]  /*1ba0*/  @!P4 IMAD.IADD R6, R23, 0x1, R7 ;  /* 0x000000011706c824 */ /* 0x000fe400078e0207 */
[----:B------:R-:W-:Y:S01]  /*1bb0*/  IMAD.IADD R7, R88, 0x1, -R89 ;  /* 0x0000000158077824 */ /* 0x000fe200078e0a59 */
[----:B------:R-:W-:Y:S01]  /*1bc0*/  @!P5 LDGSTS.E.BYPASS.LTC128B.128 [R87+0x2800], desc[UR10][R26.64+0x80] ;  /* 0x028000801a57dfae */ /* 0x000fe2000b981a0a */
[----:B-1----:R-:W-:Y:S01]  /*1bd0*/  @!P4 LEA R10, P0, R22, R4, 0x1 ;  /* 0x00000004160ac211 */ /* 0x002fe200078008ff */
[----:B------:R-:W-:Y:S02]  /*1be0*/  IMAD.SHL.U32 R214, R138, 0x10, RZ ;  /* 0x000000108ad67824 */ /* 0x000fe400078e00ff */
[----:B------:R1:W-:Y:S01]  /*1bf0*/  @!P5 LDGSTS.E.BYPASS.LTC128B.128 [R87+0x4800], desc[UR10][R26.64+0x100] ;  /* 0x048001001a57dfae */ /* 0x0003e2000b981a0a */
[----:B------:R-:W-:Y:S01]  /*1c00*/  @!P4 LEA.HI.X R11, R22, R5, R6, 0x1, P0 ;  /* 0x00000005160bc211 */ /* 0x000fe200000f0c06 */
[----:B------:R-:W-:Y:S01]  /*1c10*/  IMAD R5, R3, R167, RZ ;  /* 0x000000a703057224 */ /* 0x000fe200078e02ff */
[-C--:B------:R-:W-:Y:S01]  /*1c20*/  ISETP.GE.AND P2, PT, R18, R7.reuse, PT ;  /* 0x000000071200720c */ /* 0x080fe20003f46270 */
[----:B------:R-:W-:Y:S01]  /*1c30*/  @!P3 LDGSTS.E.BYPASS.LTC128B.128 [R87+0x1000], desc[UR10][R24.64] ;  /* 0x010000001857bfae */ /* 0x000fe2000b981a0a */
[----:B------:R-:W-:Y:S01]  /*1c40*/  ISETP.GE.AND P6, PT, R0, R7, PT ;  /* 0x000000070000720c */ /* 0x000fe20003fc6270 */
[C---:B------:R-:W-:Y:S01]  /*1c50*/  IMAD.SHL.U32 R153, R135.reuse, 0x40, RZ ;  /* 0x0000004087997824 */ /* 0x040fe200078e00ff */
[----:B------:R-:W-:Y:S01]  /*1c60*/  IADD3 R22, P1, PT, R164, R168, RZ ;  /* 0x000000a8a4167210 */ /* 0x000fe20007f3e0ff */
[----:B------:R-:W-:Y:S01]  /*1c70*/  @!P3 LDGSTS.E.BYPASS.LTC128B.128 [R87+0x3000], desc[UR10][R24.64+0x80] ;  /* 0x030000801857bfae */ /* 0x000fe2000b981a0a */
[----:B------:R-:W-:-:S02]  /*1c80*/  IMAD.SHL.U32 R9, R135, 0x20, RZ ;  /* 0x0000002087097824 */ /* 0x000fc400078e00ff */
[----:B------:R-:W-:Y:S01]  /*1c90*/  IMAD.SHL.U32 R4, R139, 0x20, RZ ;  /* 0x000000208b047824 */ /* 0x000fe200078e00ff */
[----:B------:R4:W-:Y:S01]  /*1ca0*/  @!P3 LDGSTS.E.BYPASS.LTC128B.128 [R87+0x5000], desc[UR10][R24.64+0x100] ;  /* 0x050001001857bfae */ /* 0x0009e2000b981a0a */
[-C--:B------:R-:W-:Y:S01]  /*1cb0*/  ISETP.GE.AND P3, PT, R20, R7.reuse, PT ;  /* 0x000000071400720c */ /* 0x080fe20003f66270 */
[----:B------:R-:W-:Y:S01]  /*1cc0*/  IMAD.X R23, RZ, RZ, R197, P1 ;  /* 0x000000ffff177224 */ /* 0x000fe200008e06c5 */
[----:B------:R-:W-:Y:S01]  /*1cd0*/  ISETP.GE.AND P1, PT, R16, R7, PT ;  /* 0x000000071000720c */ /* 0x000fe20003f26270 */
[----:B--2---:R-:W-:Y:S01]  /*1ce0*/  IMAD.WIDE.U32 R14, R85, R167, RZ ;  /* 0x000000a7550e7225 */ /* 0x004fe200078e00ff */
[----:B------:R-:W-:Y:S01]  /*1cf0*/  LOP3.LUT R12, R153, 0x200, RZ, 0xc0, !PT ;  /* 0x00000200990c7812 */ /* 0x000fe200078ec0ff */
[----:B------:R-:W-:Y:S01]  /*1d00*/  @!P4 LDGSTS.E.BYPASS.LTC128B.128 [R87+0x1800], desc[UR10][R10.64] ;  /* 0x018000000a57cfae */ /* 0x000fe2000b981a0a */
[----:B------:R-:W-:Y:S01]  /*1d10*/  LOP3.LUT R152, R164, 0x1c0, R153, 0xf8, !PT ;  /* 0x000001c0a4987812 */ /* 0x000fe200078ef899 */
[----:B------:R-:W-:Y:S01]  /*1d20*/  IMAD.IADD R15, R15, 0x1, R5 ;  /* 0x000000010f0f7824 */ /* 0x000fe200078e0205 */
[----:B------:R-:W-:Y:S01]  /*1d30*/  LOP3.LUT R221, R153, 0x400, RZ, 0xc0, !PT ;  /* 0x0000040099dd7812 */ /* 0x000fe200078ec0ff */
[----:B------:R-:W-:Y:S01]  /*1d40*/  @!P4 LDGSTS.E.BYPASS.LTC128B.128 [R87+0x3800], desc[UR10][R10.64+0x80] ;  /* 0x038000800a57cfae */ /* 0x000fe2000b981a0a */
[----:B------:R-:W-:-:S02]  /*1d50*/  IMAD R166, R0, R137, RZ ;  /* 0x0000008900a67224 */ /* 0x000fc400078e02ff */
[----:B------:R-:W-:Y:S01]  /*1d60*/  IMAD.WIDE.U32 R22, R0, R136, R22 ;  /* 0x0000008800167225 */ /* 0x000fe200078e0016 */
[----:B------:R-:W-:Y:S01]  /*1d70*/  @!P3 IADD3 R8, P0, PT, R214, R14, RZ ;  /* 0x0000000ed608b210 */ /* 0x000fe20007f1e0ff */
[----:B------:R2:W-:Y:S01]  /*1d80*/  @!P4 LDGSTS.E.BYPASS.LTC128B.128 [R87+0x5800], desc[UR10][R10.64+0x100] ;  /* 0x058001000a57cfae */ /* 0x0005e2000b981a0a */
[----:B------:R-:W-:Y:S01]  /*1d90*/  ISETP.GE.AND P4, PT, R18, R7, PT ;  /* 0x000000071200720c */ /* 0x000fe20003f86270 */
[----:B-1----:R-:W-:Y:S01]  /*1da0*/  IMAD.WIDE.U32 R26, R138, 0x20, RZ ;  /* 0x000000208a1a7825 */ /* 0x002fe200078e00ff */
[----:B------:R-:W-:-:S03]  /*1db0*/  IADD3 R23, PT, PT, R23, R166, RZ ;  /* 0x000000a617177210 */ /* 0x000fc60007ffe0ff */
[----:B------:R-:W-:Y:S01]  /*1dc0*/  @!P3 IMAD.X R5, R210, 0x1, R15, P0 ;  /* 0x00000001d205b824 */ /* 0x000fe200000e060f */
[----:B------:R-:W-:Y:S01]  /*1dd0*/  @!P2 IADD3 R6, P0, PT, R14, R26, RZ ;  /* 0x0000001a0e06a210 */ /* 0x000fe20007f1e0ff */
[----:B---3--:R-:W-:Y:S02]  /*1de0*/  IMAD R13, R2, UR4, RZ ;  /* 0x00000004020d7c24 */ /* 0x008fe4000f8e02ff */
[----:B------:R-:W-:Y:S01]  /*1df0*/  IMAD.WIDE.U32 R22, R134, UR4, R22 ;  /* 0x0000000486167c25 */ /* 0x000fe2000f8e0016 */
[----:B----4-:R-:W-:-:S03]  /*1e00*/  @!P3 LEA R24, P5, R8, R195, 0x1 ;  /* 0x000000c30818b211 */ /* 0x010fc600078a08ff */
[----:B------:R-:W-:Y:S01]  /*1e10*/  IMAD R13, R134, UR5, R13 ;  /* 0x00000005860d7c24 */ /* 0x000fe2000f8e020d */
[-C--:B------:R-:W-:Y:S01]  /*1e20*/  @!P3 LEA.HI.X R25, R8, R194.reuse, R5, 0x1, P5 ;  /* 0x000000c20819b211 */ /* 0x080fe200028f0c05 */
[----:B------:R-:W-:Y:S01]  /*1e30*/  IMAD.WIDE.U32 R208, R136, 0x20, RZ ;  /* 0x0000002088d07825 */ /* 0x000fe200078e00ff */
[----:B------:R-:W-:Y:S02]  /*1e40*/  @!P6 LEA R26, P5, R14, R195, 0x1 ;  /* 0x000000c30e1ae211 */ /* 0x000fe400078a08ff */
[----:B------:R-:W-:Y:S01]  /*1e50*/  LOP3.LUT R5, R12, 0x7c00, R9, 0xf8, !PT ;  /* 0x00007c000c057812 */ /* 0x000fe200078ef809 */
[----:B------:R-:W-:Y:S01]  /*1e60*/  IMAD.SHL.U32 R133, R137, 0x20, RZ ;  /* 0x0000002089857824 */ /* 0x000fe200078e00ff */
[----:B------:R-:W-:Y:S01]  /*1e70*/  @!P2 IADD3.X R9, PT, PT, R15, R27, R4, P0, !PT ;  /* 0x0000001b0f09a210 */ /* 0x000fe200007fe404 */
[----:B------:R-:W-:Y:S01]  /*1e80*/  @!P1 IMAD R4, R139, 0x30, RZ ;  /* 0x000000308b049824 */ /* 0x000fe200078e02ff */
[--C-:B------:R-:W-:Y:S01]  /*1e90*/  @!P6 LEA.HI.X R27, R14, R194, R15.reuse, 0x1, P5 ;  /* 0x000000c20e1be211 */ /* 0x100fe200028f0c0f */
[----:B------:R-:W-:Y:S01]  /*1ea0*/  @!P1 IMAD.WIDE.U32 R14, R138, 0x30, R14 ;  /* 0x000000308a0e9825 */ /* 0x000fe200078e000e */
[----:B------:R-:W-:-:S02]  /*1eb0*/  @!P2 LEA R8, P0, R6, R195, 0x1 ;  /* 0x000000c30608a211 */ /* 0x000fc400078008ff */
[----:B------:R-:W-:Y:S01]  /*1ec0*/  ISETP.GE.AND P5, PT, R20, R7, PT ;  /* 0x000000071400720c */ /* 0x000fe20003fa6270 */
[----:B------:R-:W-:Y:S01]  /*1ed0*/  @!P6 LDGSTS.E.BYPASS.LTC128B.128 [R87+0x6000], desc[UR10][R26.64] ;  /* 0x060000001a57efae */ /* 0x000fe2000b981a0a */
[----:B--2---:R-:W-:Y:S01]  /*1ee0*/  @!P1 IMAD.IADD R11, R15, 0x1, R4 ;  /* 0x000000010f0b9824 */ /* 0x004fe200078e0204 */
[----:B------:R-:W-:Y:S01]  /*1ef0*/  @!P2 LEA.HI.X R9, R6, R194, R9, 0x1, P0 ;  /* 0x000000c20609a211 */ /* 0x000fe200000f0c09 */
[C---:B------:R-:W-:Y:S01]  /*1f00*/  IMAD.SHL.U32 R10, R136.reuse, 0x40, RZ ;  /* 0x00000040880a7824 */ /* 0x040fe200078e00ff */
[----:B------:R-:W-:Y:S01]  /*1f10*/  @!P6 LDGSTS.E.BYPASS.LTC128B.128 [R87+0x8000], desc[UR10][R26.64+0x80] ;  /* 0x080000801a57efae */ /* 0x000fe2000b981a0a */
[----:B------:R-:W-:Y:S01]  /*1f20*/  SHF.L.U64.HI R12, R136, 0x6, R137 ;  /* 0x00000006880c7819 */ /* 0x000fe20000010289 */
[----:B------:R-:W-:Y:S01]  /*1f30*/  IMAD.IADD R6, R23, 0x1, R13 ;  /* 0x0000000117067824 */ /* 0x000fe200078e020d */
[----:B------:R-:W-:Y:S01]  /*1f40*/  LEA R4, P0, R22, UR8, 0x1 ;  /* 0x0000000816047c11 */ /* 0x000fe2000f8008ff */
[----:B------:R-:W-:Y:S01]  /*1f50*/  @!P6 LDGSTS.E.BYPASS.LTC128B.128 [R87+0xa000], desc[UR10][R26.64+0x100] ;  /* 0x0a0001001a57efae */ /* 0x000fe2000b981a0a */
[----:B------:R-:W-:-:S02]  /*1f60*/  IMAD.IADD R133, R209, 0x1, R133 ;  /* 0x00000001d1857824 */ /* 0x000fc400078e0285 */
[----:B------:R-:W-:Y:S01]  /*1f70*/  IMAD R13, R12, R167, RZ ;  /* 0x000000a70c0d7224 */ /* 0x000fe200078e02ff */
[----:B------:R-:W-:Y:S01]  /*1f80*/  @!P3 LDGSTS.E.BYPASS.LTC128B.128 [R87+0x6800], desc[UR10][R24.64] ;  /* 0x068000001857bfae */ /* 0x000fe2000b981a0a */
[----:B------:R-:W-:Y:S01]  /*1f90*/  LEA.HI.X R6, R22, UR9, R6, 0x1, P0 ;  /* 0x0000000916067c11 */ /* 0x000fe200080f0c06 */
[----:B------:R-:W-:Y:S02]  /*1fa0*/  IMAD.MOV.U32 R188, RZ, RZ, 0x20 ;  /* 0x00000020ffbc7424 */ /* 0x000fe400078e00ff */
[----:B------:R-:W-:Y:S01]  /*1fb0*/  @!P3 LDGSTS.E.BYPASS.LTC128B.128 [R87+0x8800], desc[UR10][R24.64+0x80] ;  /* 0x088000801857bfae */ /* 0x000fe2000b981a0a */
[----:B------:R-:W-:Y:S02]  /*1fc0*/  IMAD.MOV.U32 R156, RZ, RZ, 0x40 ;  /* 0x00000040ff9c7424 */ /* 0x000fe400078e00ff */
[----:B------:R-:W-:Y:S01]  /*1fd0*/  IMAD R92, R97, UR7, R92 ;  /* 0x00000007615c7c24 */ /* 0x000fe2000f8e025c */
[----:B------:R-:W-:Y:S01]  /*1fe0*/  @!P3 LDGSTS.E.BYPASS.LTC128B.128 [R87+0xa800], desc[UR10][R24.64+0x100] ;  /* 0x0a8001001857bfae */ /* 0x000fe2000b981a0a */
[----:B------:R-:W-:Y:S01]  /*1ff0*/  @!P1 LEA R20, P3, R14, R195, 0x1 ;  /* 0x000000c30e149211 */ /* 0x000fe200078608ff */
[----:B------:R-:W-:-:S02]  /*2000*/  IMAD.SHL.U32 R160, R135, 0x2, RZ ;  /* 0x0000000287a07824 */ /* 0x000fc400078e00ff */
[----:B------:R-:W-:Y:S01]  /*2010*/  @!P2 LDGSTS.E.BYPASS.LTC128B.128 [R87+0x7000], desc[UR10][R8.64] ;  /* 0x070000000857afae */ /* 0x000fe2000b981a0a */
[----:B------:R-:W-:Y:S01]  /*2020*/  @!P1 LEA.HI.X R21, R14, R194, R11, 0x1, P3 ;  /* 0x000000c20e159211 */ /* 0x000fe200018f0c0b */
[----:B------:R-:W-:Y:S01]  /*2030*/  IMAD.WIDE.U32 R10, R10, R167, RZ ;  /* 0x000000a70a0a7225 */ /* 0x000fe200078e00ff */
[----:B------:R-:W-:Y:S01]  /*2040*/  ISETP.GE.AND P3, PT, R16, R7, PT ;  /* 0x000000071000720c */ /* 0x000fe20003f66270 */
[----:B------:R-:W-:Y:S01]  /*2050*/  @!P2 LDGSTS.E.BYPASS.LTC128B.128 [R87+0x9000], desc[UR10][R8.64+0x80] ;  /* 0x090000800857afae */ /* 0x000fe2000b981a0a */
[----:B------:R-:W-:Y:S01]  /*2060*/  LOP3.LUT R7, R135, 0x8, RZ, 0xc0, !PT ;  /* 0x0000000887077812 */ /* 0x000fe200078ec0ff */
[----:B------:R-:W-:Y:S01]  /*2070*/  IMAD.IADD R11, R11, 0x1, R13 ;  /* 0x000000010b0b7824 */ /* 0x000fe200078e020d */
[C---:B------:R-:W-:Y:S01]  /*2080*/  @!P4 IADD3 R13, P0, PT, R10.reuse, R208, RZ ;  /* 0x000000d00a0dc210 */ /* 0x040fe20007f1e0ff */
[----:B------:R1:W-:Y:S01]  /*2090*/  @!P2 LDGSTS.E.BYPASS.LTC128B.128 [R87+0xb000], desc[UR10][R8.64+0x100] ;  /* 0x0b0001000857afae */ /* 0x0003e2000b981a0a */
[----:B------:R-:W-:Y:S02]  /*20a0*/  @!P6 LEA R18, P2, R10, R4, 0x1 ;  /* 0x000000040a12e211 */ /* 0x000fe400078408ff */
[----:B------:R-:W-:Y:S01]  /*20b0*/  LOP3.LUT R160, R160, 0x6, RZ, 0xc0, !PT ;  /* 0x00000006a0a07812 */ /* 0x000fe200078ec0ff */
[----:B------:R-:W-:Y:S01]  /*20c0*/  @!P1 LDGSTS.E.BYPASS.LTC128B.128 [R87+0x7800], desc[UR10][R20.64] ;  /* 0x0780000014579fae */ /* 0x000fe2000b981a0a */
[----:B------:R-:W-:-:S03]  /*20d0*/  @!P6 LEA.HI.X R19, R10, R6, R11, 0x1, P2 ;  /* 0x000000060a13e211 */ /* 0x000fc600010f0c0b */
[----:B------:R-:W-:Y:S01]  /*20e0*/  @!P1 LDGSTS.E.BYPASS.LTC128B.128 [R87+0x9800], desc[UR10][R20.64+0x80] ;  /* 0x0980008014579fae */ /* 0x000fe2000b981a0a */
[----:B------:R-:W-:-:S03]  /*20f0*/  @!P3 IMAD.WIDE.U32 R14, R136, 0x30, R10 ;  /* 0x00000030880eb825 */ /* 0x000fc600078e000a */
[----:B------:R2:W-:Y:S01]  /*2100*/  @!P1 LDGSTS.E.BYPASS.LTC128B.128 [R87+0xb800], desc[UR10][R20.64+0x100] ;  /* 0x0b80010014579fae */ /* 0x0005e2000b981a0a */
[----:B------:R-:W-:-:S03]  /*2110*/  @!P3 IMAD R17, R137, 0x30, RZ ;  /* 0x000000308911b824 */ /* 0x000fc600078e02ff */
[----:B------:R-:W0:Y:S01]  /*2120*/  LDGDEPBAR ;  /* 0x00000000000079af */ /* 0x000e220000000000 */
[----:B------:R-:W-:Y:S01]  /*2130*/  @!P3 IMAD.IADD R15, R15, 0x1, R17 ;  /* 0x000000010f0fb824 */ /* 0x000fe200078e0211 */
[----:B-1----:R-:W-:Y:S02]  /*2140*/  LOP3.LUT R8, R152, R7, RZ, 0x3c, !PT ;  /* 0x0000000798087212 */ /* 0x002fe400078e3cff */
[----:B------:R-:W-:-:S03]  /*2150*/  @!P5 LEA R9, P1, R136, R10, 0x4 ;  /* 0x0000000a8809d211 */ /* 0x000fc600078220ff */
[----:B------:R-:W-:Y:S01]  /*2160*/  IMAD R221, R8, 0x2, R221 ;  /* 0x0000000208dd7824 */ /* 0x000fe200078e02dd */
[----:B------:R-:W-:Y:S01]  /*2170*/  @!P5 LEA.HI.X R7, R136, R11, R137, 0x4, P1 ;  /* 0x0000000b8807d211 */ /* 0x000fe200008f2489 */
[----:B------:R-:W-:Y:S01]  /*2180*/  @!P4 IMAD.X R11, R133, 0x1, R11, P0 ;  /* 0x00000001850bc824 */ /* 0x000fe200000e060b */
[-C--:B------:R-:W-:Y:S01]  /*2190*/  @!P5 LEA R8, P2, R9, R4.reuse, 0x1 ;  /* 0x000000040908d211 */ /* 0x080fe200078408ff */
[----:B------:R-:W-:Y:S01]  /*21a0*/  VIADD R101, R221, UR6 ;  /* 0x00000006dd657c36 */ /* 0x000fe20008000000 */
[----:B------:R-:W-:Y:S02]  /*21b0*/  @!P4 LEA R10, P1, R13, R4, 0x1 ;  /* 0x000000040d0ac211 */ /* 0x000fe400078208ff */
[----:B------:R-:W-:Y:S01]  /*21c0*/  @!P5 LEA.HI.X R9, R9, R6, R7, 0x1, P2 ;  /* 0x000000060909d211 */ /* 0x000fe200010f0c07 */
[----:B------:R-:W-:-:S04]  /*21d0*/  DEPBAR.LE SB0, 0x0 ;  /* 0x000080000000791a */ /* 0x000fc80000000000 */
[----:B------:R-:W-:Y:S01]  /*21e0*/  BAR.SYNC.DEFER_BLOCKING 0x0 ;  /* 0x0000000000007b1d */ /* 0x000fe20000010000 */
[----:B------:R-:W-:Y:S02]  /*21f0*/  LOP3.LUT R7, R165, 0x8, RZ, 0xc0, !PT ;  /* 0x00000008a5077812 */ /* 0x000fe400078ec0ff */
[----:B------:R-:W-:Y:S02]  /*2200*/  @!P3 LEA R16, P0, R14, R4, 0x1 ;  /* 0x000000040e10b211 */ /* 0x000fe400078008ff */
[----:B------:R-:W-:Y:S02]  /*2210*/  LOP3.LUT R86, R152, R7, RZ, 0x3c, !PT ;  /* 0x0000000798567212 */ /* 0x000fe400078e3cff */
[-C--:B------:R-:W-:Y:S02]  /*2220*/  @!P4 LEA.HI.X R11, R13, R6.reuse, R11, 0x1, P1 ;  /* 0x000000060d0bc211 */ /* 0x080fe400008f0c0b */
[----:B------:R-:W-:Y:S01]  /*2230*/  @!P3 LEA.HI.X R17, R14, R6, R15, 0x1, P0 ;  /* 0x000000060e11b211 */ /* 0x000fe200000f0c0f */
[----:B------:R-:W-:Y:S01]  /*2240*/  IMAD.IADD R5, R86, 0x1, R5 ;  /* 0x0000000156057824 */ /* 0x000fe200078e0205 */
[----:B------:R-:W-:-:S04]  /*2250*/  LOP3.LUT P1, RZ, R135, 0x4, RZ, 0xc0, !PT ;  /* 0x0000000487ff7812 */ /* 0x000fc8000782c0ff */
[----:B------:R-:W-:Y:S02]  /*2260*/  LEA R105, R5, UR6, 0x1 ;  /* 0x0000000605697c11 */ /* 0x000fe4000f8e08ff */
        /* <DEDUP_REMOVED lines=41> */
[----:B------:R-:W3:Y:S01]  /*2500*/  LDSM.16.M88.4 R36, [R221+UR6+0x6000] ;  /* 0x00600006dd24783b */ /* 0x000ee20008000200 */
[----:B------:R-:W-:Y:S01]  /*2510*/  IADD3 R100, PT, PT, R101, R84, RZ ;  /* 0x0000005465647210 */ /* 0x000fe20007ffe0ff */
[----:B------:R-:W-:Y:S02]  /*2520*/  IMAD.IADD R102, R105, 0x1, R84 ;  /* 0x0000000169667824 */ /* 0x000fe400078e0254 */
[----:B------:R-:W4:Y:S01]  /*2530*/  LDSM.16.M88.4 R28, [R221+UR6+0x6800] ;  /* 0x00680006dd1c783b */ /* 0x000f220008000200 */
[----:B------:R-:W-:Y:S02]  /*2540*/  IMAD.IADD R101, R101, 0x1, R156 ;  /* 0x0000000165657824 */ /* 0x000fe400078e029c */
[C---:B------:R-:W-:Y:S01]  /*2550*/  IMAD.IADD R99, R84.reuse, 0x1, R103 ;  /* 0x0000000154637824 */ /* 0x040fe200078e0267 */
[----:B--2---:R-:W2:Y:S01]  /*2560*/  LDSM.16.M88.4 R20, [R221+UR6+0x7000] ;  /* 0x00700006dd14783b */ /* 0x004ea20008000200 */
[----:B------:R-:W-:-:S03]  /*2570*/  IMAD.IADD R90, R84, 0x1, R101 ;  /* 0x00000001545a7824 */ /* 0x000fc600078e0265 */
[----:B------:R-:W5:Y:S04]  /*2580*/  LDSM.16.M88.4 R12, [R221+UR6+0x7800] ;  /* 0x00780006dd0c783b */ /* 0x000f680008000200 */
[----:B------:R-:W-:Y:S04]  /*2590*/  LDSM.16.M88.4 R4, [R102] ;  /* 0x000000006604783b */ /* 0x000fe80000000200 */
[----:B-1----:R-:W1:Y:S04]  /*25a0*/  LDSM.16.M88.4 R16, [R100+0x6000] ;  /* 0x006000006410783b */ /* 0x002e680000000200 */
[----:B------:R-:W1:Y:S04]  /*25b0*/  LDSM.16.M88.4 R8, [R100+0x6800] ;  /* 0x006800006408783b */ /* 0x000e680000000200 */
[----:B------:R-:W1:Y:S04]  /*25c0*/  LDSM.16.M88.4 R44, [R100+0x7000] ;  /* 0x00700000642c783b */ /* 0x000e680000000200 */
[----:B------:R-:W-:Y:S04]  /*25d0*/  LDSM.16.M88.4 R48, [R101+0x6000] ;  /* 0x006000006530783b */ /* 0x000fe80000000200 */
[----:B------:R-:W-:Y:S01]  /*25e0*/  LDSM.16.M88.4 R52, [R101+0x7000] ;  /* 0x007000006534783b */ /* 0x000fe20000000200 */
[C---:B---3--:R-:W-:Y:S03]  /*25f0*/  HMMA.16816.F32 R40, R64.reuse, R36, RZ ;  /* 0x000000244028723c */ /* 0x048fe600000018ff */
[----:B------:R-:W-:Y:S04]  /*2600*/  LDSM.16.M88.4 R60, [R90+0x7800] ;  /* 0x007800005a3c783b */ /* 0x000fe80000000200 */
[----:B------:R-:W-:Y:S01]  /*2610*/  LDSM.16.M88.4 R56, [R221+UR6+0x8000] ;  /* 0x00800006dd38783b */ /* 0x000fe20008000200 */
[C---:B----4-:R-:W-:Y:S03]  /*2620*/  HMMA.16816.F32 R32, R64.reuse, R28, RZ ;  /* 0x0000001c4020723c */ /* 0x050fe600000018ff */
[----:B------:R-:W-:Y:S04]  /*2630*/  LDSM.16.M88.4 R80, [R101+0x9000] ;  /* 0x009000006550783b */ /* 0x000fe80000000200 */
[----:B------:R-:W-:Y:S01]  /*2640*/  LDSM.16.M88.4 R76, [R101+0x9800] ;  /* 0x00980000654c783b */ /* 0x000fe20000000200 */
[C---:B--2---:R-:W-:Y:S03]  /*2650*/  HMMA.16816.F32 R24, R64.reuse, R20, RZ ;  /* 0x000000144018723c */ /* 0x044fe600000018ff */
[----:B------:R-:W-:Y:S04]  /*2660*/  LDSM.16.M88.4 R72, [R90+0x9000] ;  /* 0x009000005a48783b */ /* 0x000fe80000000200 */
[----:B------:R-:W0:Y:S01]  /*2670*/  LDGDEPBAR ;  /* 0x00000000000079af */ /* 0x000e220000000000 */
        /* <DEDUP_REMOVED lines=8> */
[----:B------:R-:W1:Y:S07]  /*2700*/  LDSM.16.M88.4 R16, [R103] ;  /* 0x000000006710783b */ /* 0x000e6e0000000200 */
[C---:B------:R-:W-:Y:S08]  /*2710*/  HMMA.16816.F32 R32, R4.reuse, R8, R32 ;  /* 0x000000080420723c */ /* 0x040ff00000001820 */
[C---:B------:R-:W-:Y:S01]  /*2720*/  HMMA.16816.F32 R28, R4.reuse, R10, R28 ;  /* 0x0000000a041c723c */ /* 0x040fe2000000181c */
[----:B------:R-:W3:Y:S07]  /*2730*/  LDSM.16.M88.4 R8, [R101+0x6800] ;  /* 0x006800006508783b */ /* 0x000eee0000000200 */
[C---:B------:R-:W-:Y:S08]  /*2740*/  HMMA.16816.F32 R24, R4.reuse, R44, R24 ;  /* 0x0000002c0418723c */ /* 0x040ff00000001818 */
[C---:B------:R-:W-:Y:S01]  /*2750*/  HMMA.16816.F32 R20, R4.reuse, R46, R20 ;  /* 0x0000002e0414723c */ /* 0x040fe20000001814 */
[----:B------:R-:W4:Y:S07]  /*2760*/  LDSM.16.M88.4 R44, [R101+0x7800] ;  /* 0x00780000652c783b */ /* 0x000f2e0000000200 */
[C---:B--2---:R-:W-:Y:S08]  /*2770*/  HMMA.16816.F32 R68, R4.reuse, R12, R68 ;  /* 0x0000000c0444723c */ /* 0x044ff00000001844 */
[----:B------:R-:W-:Y:S01]  /*2780*/  HMMA.16816.F32 R64, R4, R14, R64 ;  /* 0x0000000e0440723c */ /* 0x000fe20000001840 */
[----:B------:R-:W-:Y:S04]  /*2790*/  LDSM.16.M88.4 R4, [R99] ;  /* 0x000000006304783b */ /* 0x000fe80000000200 */
[----:B------:R-:W2:Y:S03]  /*27a0*/  LDSM.16.M88.4 R12, [R90+0x6000] ;  /* 0x006000005a0c783b */ /* 0x000ea60000000200 */
        /* <DEDUP_REMOVED lines=8> */
[----:B------:R-:W-:Y:S07]  /*2830*/  LDSM.16.M88.4 R52, [R221+UR6+0x8800] ;  /* 0x00880006dd34783b */ /* 0x000fee0008000200 */
[C---:B----4-:R-:W-:Y:S08]  /*2840*/  HMMA.16816.F32 R68, R16.reuse, R44, R68 ;  /* 0x0000002c1044723c */ /* 0x050ff00000001844 */
[----:B------:R-:W-:Y:S01]  /*2850*/  HMMA.16816.F32 R64, R16, R46, R64 ;  /* 0x0000002e1040723c */ /* 0x000fe20000001840 */
[----:B------:R-:W-:Y:S04]  /*2860*/  LDSM.16.M88.4 R44, [R221+UR6+0x9000] ;  /* 0x00900006dd2c783b */ /* 0x000fe80008000200 */
[----:B------:R-:W-:Y:S03]  /*2870*/  LDSM.16.M88.4 R16, [R221+UR6+0x9800] ;  /* 0x00980006dd10783b */ /* 0x000fe60008000200 */
[C---:B--2---:R-:W-:Y:S08]  /*2880*/  HMMA.16816.F32 R40, R4.reuse, R12, R40 ;  /* 0x0000000c0428723c */ /* 0x044ff00000001828 */
[C---:B------:R-:W-:Y:S01]  /*2890*/  HMMA.16816.F32 R36, R4.reuse, R14, R36 ;  /* 0x0000000e0424723c */ /* 0x040fe20000001824 */
[----:B------:R-:W2:Y:S07]  /*28a0*/  LDSM.16.M88.4 R12, [R105+0x2000] ;  /* 0x00200000690c783b */ /* 0x000eae0000000200 */
[C---:B-1----:R-:W-:Y:S08]  /*28b0*/  HMMA.16816.F32 R32, R4.reuse, R48, R32 ;  /* 0x000000300420723c */ /* 0x042ff00000001820 */
[C---:B------:R-:W-:Y:S01]  /*28c0*/  HMMA.16816.F32 R28, R4.reuse, R50, R28 ;  /* 0x00000032041c723c */ /* 0x040fe2000000181c */
[----:B------:R-:W-:Y:S07]  /*28d0*/  LDSM.16.M88.4 R48, [R102+0x2000] ;  /* 0x002000006630783b */ /* 0x000fee0000000200 */
[C---:B---3--:R-:W-:Y:S08]  /*28e0*/  HMMA.16816.F32 R24, R4.reuse, R8, R24 ;  /* 0x000000080418723c */ /* 0x048ff00000001818 */
[C---:B------:R-:W-:Y:S01]  /*28f0*/  HMMA.16816.F32 R20, R4.reuse, R10, R20 ;  /* 0x0000000a0414723c */ /* 0x040fe20000001814 */
[----:B------:R-:W-:Y:S07]  /*2900*/  LDSM.16.M88.4 R8, [R100+0x8000] ;  /* 0x008000006408783b */ /* 0x000fee0000000200 */
[C---:B------:R-:W-:Y:S08]  /*2910*/  HMMA.16816.F32 R68, R4.reuse, R60, R68 ;  /* 0x0000003c0444723c */ /* 0x040ff00000001844 */
[----:B------:R-:W-:Y:S01]  /*2920*/  HMMA.16816.F32 R64, R4, R62, R64 ;  /* 0x0000003e0440723c */ /* 0x000fe20000001840 */
[----:B------:R-:W1:Y:S04]  /*2930*/  LDSM.16.M88.4 R4, [R100+0x8800] ;  /* 0x008800006404783b */ /* 0x000e680000000200 */
[----:B------:R-:W3:Y:S03]  /*2940*/  LDSM.16.M88.4 R60, [R100+0x9000] ;  /* 0x00900000643c783b */ /* 0x000ee60000000200 */
[C---:B--2---:R-:W-:Y:S08]  /*2950*/  HMMA.16816.F32 R40, R12.reuse, R56, R40 ;  /* 0x000000380c28723c */ /* 0x044ff00000001828 */
[C---:B------:R-:W-:Y:S01]  /*2960*/  HMMA.16816.F32 R36, R12.reuse, R58, R36 ;  /* 0x0000003a0c24723c */ /* 0x040fe20000001824 */
[----:B------:R-:W-:Y:S07]  /*2970*/  LDSM.16.M88.4 R56, [R99+0x2000] ;  /* 0x002000006338783b */ /* 0x000fee0000000200 */
[C---:B------:R-:W-:Y:S08]  /*2980*/  HMMA.16816.F32 R32, R12.reuse, R52, R32 ;  /* 0x000000340c20723c */ /* 0x040ff00000001820 */
        /* <DEDUP_REMOVED lines=8> */
[----:B------:R-:W4:Y:S03]  /*2a10*/  LDSM.16.M88.4 R12, [R101+0x8800] ;  /* 0x00880000650c783b */ /* 0x000f260000000200 */
[C---:B-1----:R-:W-:Y:S08]  /*2a20*/  HMMA.16816.F32 R32, R48.reuse, R4, R32 ;  /* 0x000000043020723c */ /* 0x042ff00000001820 */
[C---:B------:R-:W-:Y:S01]  /*2a30*/  HMMA.16816.F32 R28, R48.reuse, R6, R28 ;  /* 0x00000006301c723c */ /* 0x040fe2000000181c */
[----:B------:R-:W1:Y:S07]  /*2a40*/  LDSM.16.M88.4 R4, [R90+0x8800] ;  /* 0x008800005a04783b */ /* 0x000e6e0000000200 */
[C---:B------:R-:W-:Y:S08]  /*2a50*/  HMMA.16816.F32 R40, R48.reuse, R8, R40 ;  /* 0x000000083028723c */ /* 0x040ff00000001828 */
[C---:B------:R-:W-:Y:S01]  /*2a60*/  HMMA.16816.F32 R36, R48.reuse, R10, R36 ;  /* 0x0000000a3024723c */ /* 0x040fe20000001824 */
[----:B------:R-:W5:Y:S07]  /*2a70*/  LDSM.16.M88.4 R8, [R90+0x8000] ;  /* 0x008000005a08783b */ /* 0x000f6e0000000200 */
[C---:B---3--:R-:W-:Y:S08]  /*2a80*/  HMMA.16816.F32 R24, R48.reuse, R60, R24 ;  /* 0x0000003c3018723c */ /* 0x048ff00000001818 */
[C---:B------:R-:W-:Y:S01]  /*2a90*/  HMMA.16816.F32 R20, R48.reuse, R62, R20 ;  /* 0x0000003e3014723c */ /* 0x040fe20000001814 */
[----:B------:R-:W3:Y:S07]  /*2aa0*/  LDSM.16.M88.4 R60, [R90+0x9800] ;  /* 0x009800005a3c783b */ /* 0x000eee0000000200 */
[C---:B--2---:R-:W-:Y:S08]  /*2ab0*/  HMMA.16816.F32 R68, R48.reuse, R52, R68 ;  /* 0x000000343044723c */ /* 0x044ff00000001844 */
[----:B------:R-:W-:Y:S01]  /*2ac0*/  HMMA.16816.F32 R64, R48, R54, R64 ;  /* 0x000000363040723c */ /* 0x000fe20000001840 */
[----:B------:R-:W-:Y:S04]  /*2ad0*/  LDSM.16.M88.4 R52, [R221+UR6+0xa000] ;  /* 0x00a00006dd34783b */ /* 0x000fe80008000200 */
[----:B------:R-:W-:Y:S03]  /*2ae0*/  LDSM.16.M88.4 R48, [R221+UR6+0xa800] ;  /* 0x00a80006dd30783b */ /* 0x000fe60008000200 */
[C---:B----4-:R-:W-:Y:S08]  /*2af0*/  HMMA.16816.F32 R32, R16.reuse, R12, R32 ;  /* 0x0000000c1020723c */ /* 0x050ff00000001820 */
[C---:B------:R-:W-:Y:S01]  /*2b00*/  HMMA.16816.F32 R28, R16.reuse, R14, R28 ;  /* 0x0000000e101c723c */ /* 0x040fe2000000181c */
[----:B------:R-:W2:Y:S07]  /*2b10*/  LDSM.16.M88.4 R12, [R105+0x4000] ;  /* 0x00400000690c783b */ /* 0x000eae0000000200 */
[C---:B------:R-:W-:Y:S08]  /*2b20*/  HMMA.16816.F32 R40, R16.reuse, R44, R40 ;  /* 0x0000002c1028723c */ /* 0x040ff00000001828 */
[C---:B------:R-:W-:Y:S01]  /*2b30*/  HMMA.16816.F32 R36, R16.reuse, R46, R36 ;  /* 0x0000002e1024723c */ /* 0x040fe20000001824 */
[----:B------:R-:W4:Y:S07]  /*2b40*/  LDSM.16.M88.4 R44, [R221+UR6+0xb000] ;  /* 0x00b00006dd2c783b */ /* 0x000f2e0008000200 */
[C---:B------:R-:W-:Y:S08]  /*2b50*/  HMMA.16816.F32 R24, R16.reuse, R80, R24 ;  /* 0x000000501018723c */ /* 0x040ff00000001818 */
[C---:B------:R-:W-:Y:S01]  /*2b60*/  HMMA.16816.F32 R20, R16.reuse, R82, R20 ;  /* 0x000000521014723c */ /* 0x040fe20000001814 */
[----:B------:R-:W-:Y:S07]  /*2b70*/  LDSM.16.M88.4 R80, [R100+0xb000] ;  /* 0x00b000006450783b */ /* 0x000fee0000000200 */
[C---:B------:R-:W-:Y:S08]  /*2b80*/  HMMA.16816.F32 R68, R16.reuse, R76, R68 ;  /* 0x0000004c1044723c */ /* 0x040ff00000001844 */
[----:B------:R-:W-:Y:S01]  /*2b90*/  HMMA.16816.F32 R64, R16, R78, R64 ;  /* 0x0000004e1040723c */ /* 0x000fe20000001840 */
[----:B------:R-:W4:Y:S04]  /*2ba0*/  LDSM.16.M88.4 R16, [R221+UR6+0xb800] ;  /* 0x00b80006dd10783b */ /* 0x000f280008000200 */
[----:B------:R-:W-:Y:S03]  /*2bb0*/  LDSM.16.M88.4 R76, [R102+0x4000] ;  /* 0x00400000664c783b */ /* 0x000fe60000000200 */
[C---:B-1----:R-:W-:Y:S08]  /*2bc0*/  HMMA.16816.F32 R32, R56.reuse, R4, R32 ;  /* 0x000000043820723c */ /* 0x042ff00000001820 */
[C---:B------:R-:W-:Y:S01]  /*2bd0*/  HMMA.16816.F32 R28, R56.reuse, R6, R28 ;  /* 0x00000006381c723c */ /* 0x040fe2000000181c */
[----:B------:R-:W1:Y:S07]  /*2be0*/  LDSM.16.M88.4 R4, [R100+0xa800] ;  /* 0x00a800006404783b */ /* 0x000e6e0000000200 */
[C---:B-----5:R-:W-:Y:S08]  /*2bf0*/  HMMA.16816.F32 R40, R56.reuse, R8, R40 ;  /* 0x000000083828723c */ /* 0x060ff00000001828 */
[C---:B------:R-:W-:Y:S01]  /*2c00*/  HMMA.16816.F32 R36, R56.reuse, R10, R36 ;  /* 0x0000000a3824723c */ /* 0x040fe20000001824 */
[----:B------:R-:W5:Y:S07]  /*2c10*/  LDSM.16.M88.4 R8, [R100+0xa000] ;  /* 0x00a000006408783b */ /* 0x000f6e0000000200 */
[C---:B------:R-:W-:Y:S08]  /*2c20*/  HMMA.16816.F32 R24, R56.reuse, R72, R24 ;  /* 0x000000483818723c */ /* 0x040ff00000001818 */
[C---:B------:R-:W-:Y:S01]  /*2c30*/  HMMA.16816.F32 R20, R56.reuse, R74, R20 ;  /* 0x0000004a3814723c */ /* 0x040fe20000001814 */
[----:B------:R-:W-:Y:S07]  /*2c40*/  LDSM.16.M88.4 R72, [R100+0xb800] ;  /* 0x00b800006448783b */ /* 0x000fee0000000200 */
[C---:B---3--:R-:W-:Y:S08]  /*2c50*/  HMMA.16816.F32 R68, R56.reuse, R60, R68 ;  /* 0x0000003c3844723c */ /* 0x048ff00000001844 */
[----:B------:R-:W-:Y:S01]  /*2c60*/  HMMA.16816.F32 R64, R56, R62, R64 ;  /* 0x0000003e3840723c */ /* 0x000fe20000001840 */
[----:B------:R-:W-:Y:S04]  /*2c70*/  LDSM.16.M88.4 R60, [R103+0x4000] ;  /* 0x00400000673c783b */ /* 0x000fe80000000200 */
[----:B------:R-:W-:Y:S03]  /*2c80*/  LDSM.16.M88.4 R56, [R101+0xa000] ;  /* 0x00a000006538783b */ /* 0x000fe60000000200 */
[C---:B--2---:R-:W-:Y:S08]  /*2c90*/  HMMA.16816.F32 R40, R12.reuse, R52, R40 ;  /* 0x000000340c28723c */ /* 0x044ff00000001828 */
[C---:B------:R-:W-:Y:S01]  /*2ca0*/  HMMA.16816.F32 R36, R12.reuse, R54, R36 ;  /* 0x000000360c24723c */ /* 0x040fe20000001824 */
[----:B------:R-:W2:Y:S07]  /*2cb0*/  LDSM.16.M88.4 R52, [R101+0xa800] ;  /* 0x00a800006534783b */ /* 0x000eae0000000200 */
[C---:B------:R-:W-:Y:S08]  /*2cc0*/  HMMA.16816.F32 R32, R12.reuse, R48, R32 ;  /* 0x000000300c20723c */ /* 0x040ff00000001820 */
        /* <DEDUP_REMOVED lines=13> */
[C---:B-----5:R-:W-:Y:S08]  /*2da0*/  HMMA.16816.F32 R40, R76.reuse, R8, R40 ;  /* 0x000000084c28723c */ /* 0x060ff00000001828 */
[C---:B------:R-:W-:Y:S01]  /*2db0*/  HMMA.16816.F32 R36, R76.reuse, R10, R36 ;  /* 0x0000000a4c24723c */ /* 0x040fe20000001824 */
[----:B------:R-:W4:Y:S07]  /*2dc0*/  LDSM.16.M88.4 R8, [R90+0xb000] ;  /* 0x00b000005a08783b */ /* 0x000f2e0000000200 */
[----:B------:R-:W-:Y:S08]  /*2dd0*/  HMMA.16816.F32 R20, R76, R82, R20 ;  /* 0x000000524c14723c */ /* 0x000ff00000001814 */
[C---:B--2---:R-:W-:Y:S08]  /*2de0*/  HMMA.16816.F32 R32, R60.reuse, R52, R32 ;  /* 0x000000343c20723c */ /* 0x044ff00000001820 */
[C---:B------:R-:W-:Y:S08]  /*2df0*/  HMMA.16816.F32 R28, R60.reuse, R54, R28 ;  /* 0x000000363c1c723c */ /* 0x040ff0000000181c */
[----:B---3--:R-:W-:Y:S01]  /*2e00*/  HMMA.16816.F32 R52, R60, R48, R24 ;  /* 0x000000303c34723c */ /* 0x008fe20000001818 */
[----:B------:R-:W2:Y:S01]  /*2e10*/  LDSM.16.M88.4 R24, [R90+0xb800] ;  /* 0x00b800005a18783b */ /* 0x000ea20000000200 */
[----:B------:R-:W-:-:S06]  /*2e20*/  DEPBAR.LE SB0, 0x0 ;  /* 0x000080000000791a */ /* 0x000fcc0000000000 */
[C---:B------:R-:W-:Y:S08]  /*2e30*/  HMMA.16816.F32 R68, R76.reuse, R72, R68 ;  /* 0x000000484c44723c */ /* 0x040ff00000001844 */
[----:B------:R-:W-:Y:S08]  /*2e40*/  HMMA.16816.F32 R64, R76, R74, R64 ;  /* 0x0000004a4c40723c */ /* 0x000ff00000001840 */
[----:B------:R-:W-:Y:S08]  /*2e50*/  HMMA.16816.F32 R20, R60, R50, R20 ;  /* 0x000000323c14723c */ /* 0x000ff00000001814 */
[----:B-1----:R-:W-:Y:S01]  /*2e60*/  HMMA.16816.F32 R32, R4, R12, R32 ;  /* 0x0000000c0420723c */ /* 0x002fe20000001820 */
[----:B------:R-:W-:-:S05]  /*2e70*/  IMAD.SHL.U32 R13, R92, 0x20, RZ ;  /* 0x000000205c0d7824 */ /* 0x000fca00078e00ff */
[----:B------:R-:W-:Y:S02]  /*2e80*/  IADD3 R212, P2, P0, R13, R94, R212 ;  /* 0x0000005e0dd47210 */ /* 0x000fe4000785e0d4 */
[C---:B------:R-:W-:Y:S08]  /*2e90*/  HMMA.16816.F32 R40, R60.reuse, R56, R40 ;  /* 0x000000383c28723c */ /* 0x040ff00000001828 */
[C---:B------:R-:W-:Y:S08]  /*2ea0*/  HMMA.16816.F32 R36, R60.reuse, R58, R36 ;  /* 0x0000003a3c24723c */ /* 0x040ff00000001824 */
[C---:B------:R-:W-:Y:S08]  /*2eb0*/  HMMA.16816.F32 R68, R60.reuse, R44, R68 ;  /* 0x0000002c3c44723c */ /* 0x040ff00000001844 */
[----:B------:R-:W-:Y:S08]  /*2ec0*/  HMMA.16816.F32 R64, R60, R46, R64 ;  /* 0x0000002e3c40723c */ /* 0x000ff00000001840 */
[----:B------:R-:W-:Y:S01]  /*2ed0*/  HMMA.16816.F32 R28, R4, R14, R28 ;  /* 0x0000000e041c723c */ /* 0x000fe2000000181c */
[----:B------:R-:W-:-:S07]  /*2ee0*/  LOP3.LUT R15, R165, 0x1f0, RZ, 0xc0, !PT ;  /* 0x000001f0a50f7812 */ /* 0x000fce00078ec0ff */
[----:B----4-:R-:W-:Y:S01]  /*2ef0*/  HMMA.16816.F32 R52, R4, R8, R52 ;  /* 0x000000080434723c */ /* 0x010fe20000001834 */
[----:B------:R-:W-:Y:S01]  /*2f00*/  SHF.R.U32.HI R9, RZ, 0x2, R135 ;  /* 0x00000002ff097819 */ /* 0x000fe20000011687 */
[----:B------:R-:W-:-:S03]  /*2f10*/  IMAD R8, R96, 0x40, R15 ;  /* 0x0000004060087824 */ /* 0x000fc600078e020f */
[----:B------:R-:W-:-:S03]  /*2f20*/  LOP3.LUT R9, R9, 0x7, RZ, 0xc0, !PT ;  /* 0x0000000709097812 */ /* 0x000fc600078ec0ff */
[C---:B------:R-:W-:Y:S01]  /*2f30*/  HMMA.16816.F32 R20, R4.reuse, R10, R20 ;  /* 0x0000000a0414723c */ /* 0x040fe20000001814 */
[----:B------:R-:W-:Y:S01]  /*2f40*/  SHF.R.S32.HI R10, RZ, 0x1f, R13 ;  /* 0x0000001fff0a7819 */ /* 0x000fe2000001140d */
[----:B------:R-:W-:Y:S01]  /*2f50*/  IMAD.IADD R8, R9, 0x1, R8 ;  /* 0x0000000109087824 */ /* 0x000fe200078e0208 */
[----:B------:R-:W-:Y:S02]  /*2f60*/  SHF.R.U32.HI R11, RZ, 0x5, R135 ;  /* 0x00000005ff0b7819 */ /* 0x000fe40000011687 */
[----:B------:R-:W-:Y:S02]  /*2f70*/  IADD3.X R95, PT, PT, R10, R95, RZ, P2, P0 ;  /* 0x0000005f0a5f7210 */ /* 0x000fe400017e04ff */
[----:B------:R-:W-:Y:S01]  /*2f80*/  ISETP.GT.U32.AND P0, PT, R167, R196, PT ;  /* 0x000000c4a700720c */ /* 0x000fe20003f04070 */
[----:B------:R-:W-:Y:S01]  /*2f90*/  HMMA.16816.F32 R40, R4, R16, R40 ;  /* 0x000000100428723c */ /* 0x000fe20000001828 */
[----:B------:R-:W-:Y:S01]  /*2fa0*/  IADD3 R93, PT, PT, R8, 0x1, R93 ;  /* 0x00000001085d7810 */ /* 0x000fe20007ffe05d */
[----:B------:R-:W-:Y:S01]  /*2fb0*/  IMAD R216, R96, 0x4, R11 ;  /* 0x0000000460d87824 */ /* 0x000fe200078e020b */
[----:B------:R-:W-:-:S02]  /*2fc0*/  IADD3 R193, PT, PT, R8, R88, -R91 ;  /* 0x0000005808c17210 */ /* 0x000fc40007ffe85b */
[----:B------:R-:W-:Y:S02]  /*2fd0*/  LOP3.LUT R8, R89, R160, RZ, 0xfc, !PT ;  /* 0x000000a059087212 */ /* 0x000fe400078efcff */
[C---:B------:R-:W-:Y:S01]  /*2fe0*/  VIMNMX R192, PT, PT, R93.reuse, R88, PT ;  /* 0x000000585dc07248 */ /* 0x040fe20003fe0100 */
[----:B------:R-:W-:Y:S01]  /*2ff0*/  HMMA.16816.F32 R36, R4, R18, R36 ;  /* 0x000000120424723c */ /* 0x000fe20000001824 */
[----:B------:R-:W-:-:S07]  /*3000*/  VIADDMNMX R191, R93, 0x8, R88, PT ;  /* 0x000000085dbf7846 */ /* 0x000fce0003800158 */
[C---:B--2---:R-:W-:Y:S08]  /*3010*/  HMMA.16816.F32 R68, R4.reuse, R24, R68 ;  /* 0x000000180444723c */ /* 0x044ff00000001844 */
[----:B------:R-:W-:Y:S01]  /*3020*/  HMMA.16816.F32 R64, R4, R26, R64 ;  /* 0x0000001a0440723c */ /* 0x000fe20000001840 */
[----:B------:R-:W-:Y:S01]  /*3030*/  VIADD R4, R8, 0x1 ;  /* 0x0000000108047836 */ /* 0x000fe20000000000 */
[----:B------:R-:W-:Y:S06]  /*3040*/  BAR.SYNC.DEFER_BLOCKING 0x0 ;  /* 0x0000000000007b1d */ /* 0x000fec0000010000 */
[----:B------:R-:W-:-:S12]  /*3050*/  @!P0 BRA `(.L_x_1335) ;  /* 0x0000000000888947 */ /* 0x000fd80003800000 */
[----:B------:R-:W-:-:S04]  /*3060*/  VIADD R12, R171, 0xfffffffe ;  /* 0xfffffffeab0c7836 */ /* 0x000fc80000000000 */
[-C--:B------:R-:W-:Y:S02]  /*3070*/  IMAD R7, R3, R12.reuse, RZ ;  /* 0x0000000c03077224 */ /* 0x080fe400078e02ff */
[----:B------:R-:W-:-:S04]  /*3080*/  IMAD.WIDE.U32 R12, R85, R12, RZ ;  /* 0x0000000c550c7225 */ /* 0x000fc800078e00ff */
[----:B------:R-:W-:Y:S01]  /*3090*/  IMAD.IADD R7, R13, 0x1, R7 ;  /* 0x000000010d077824 */ /* 0x000fe200078e0207 */
[----:B------:R-:W-:Y:S02]  /*30a0*/  IADD3 R5, P0, PT, R214, R12, RZ ;  /* 0x0000000cd6057210 */ /* 0x000fe40007f1e0ff */
[----:B------:R-:W-:Y:S02]  /*30b0*/  LEA R18, P4, R12, R195, 0x1 ;  /* 0x000000c30c127211 */ /* 0x000fe400078808ff */
[----:B------:R-:W-:Y:S01]  /*30c0*/  IADD3 R6, P2, PT, R214, R5, RZ ;  /* 0x00000005d6067210 */ /* 0x000fe20007f5e0ff */
[--C-:B------:R-:W-:Y:S01]  /*30d0*/  IMAD.X R3, R210, 0x1, R7.reuse, P0 ;  /* 0x00000001d2037824 */ /* 0x100fe200000e0607 */
[----:B------:R-:W-:Y:S02]  /*30e0*/  LEA.HI.X R19, R12, R194, R7, 0x1, P4 ;  /* 0x000000c20c137211 */ /* 0x000fe400020f0c07 */
[----:B------:R-:W-:Y:S01]  /*30f0*/  LEA R16, P4, R5, R195, 0x1 ;  /* 0x000000c305107211 */ /* 0x000fe200078808ff */
[----:B------:R-:W-:Y:S01]  /*3100*/  IMAD.X R7, R210, 0x1, R3, P2 ;  /* 0x00000001d2077824 */ /* 0x000fe200010e0603 */
[----:B------:R-:W-:Y:S01]  /*3110*/  LEA R10, P0, R138, R5, 0x5 ;  /* 0x000000058a0a7211 */ /* 0x000fe200078028ff */
[----:B------:R-:W-:Y:S01]  /*3120*/  @!PT LDS RZ, [RZ] ;  /* 0x00000000fffff984 */ /* 0x000fe20000000800 */
[----:B------:R-:W-:Y:S01]  /*3130*/  @!PT LDS RZ, [RZ] ;  /* 0x00000000fffff984 */ /* 0x000fe20000000800 */
[----:B------:R-:W-:Y:S01]  /*3140*/  @!PT LDS RZ, [RZ] ;  /* 0x00000000fffff984 */ /* 0x000fe20000000800 */
[----:B------:R1:W-:Y:S01]  /*3150*/  LDGSTS.E.BYPASS.LTC128B.128 [R87+0x6000], desc[UR10][R18.64] ;  /* 0x0600000012577fae */ /* 0x0003e2000b981a0a */
[----:B------:R-:W-:-:S02]  /*3160*/  LEA R14, P2, R6, R195, 0x1 ;  /* 0x000000c3060e7211 */ /* 0x000fc400078408ff */
[-C--:B------:R-:W-:Y:S01]  /*3170*/  LEA.HI.X R17, R5, R194.reuse, R3, 0x1, P4 ;  /* 0x000000c205117211 */ /* 0x080fe200020f0c03 */
[----:B------:R1:W-:Y:S01]  /*3180*/  LDGSTS.E.BYPASS.LTC128B.128 [R87+0x8000], desc[UR10][R18.64+0x80] ;  /* 0x0800008012577fae */ /* 0x0003e2000b981a0a */
[----:B------:R-:W-:Y:S02]  /*3190*/  LEA.HI.X R9, R138, R3, R139, 0x5, P0 ;  /* 0x000000038a097211 */ /* 0x000fe400000f2c8b */
[----:B------:R-:W-:Y:S01]  /*31a0*/  LEA R12, P0, R10, R195, 0x1 ;  /* 0x000000c30a0c7211 */ /* 0x000fe200078008ff */
[----:B------:R1:W-:Y:S01]  /*31b0*/  LDGSTS.E.BYPASS.LTC128B.128 [R87+0xa000], desc[UR10][R18.64+0x100] ;  /* 0x0a00010012577fae */ /* 0x0003e2000b981a0a */
[-C--:B------:R-:W-:Y:S02]  /*31c0*/  LEA.HI.X R15, R6, R194.reuse, R7, 0x1, P2 ;  /* 0x000000c2060f7211 */ /* 0x080fe400010f0c07 */
        /* <DEDUP_REMOVED lines=11> */
.L_x_1335:
[C---:B------:R-:W-:Y:S01]  /*3280*/  VIADD R3, R193.reuse, 0x8 ;  /* 0x00000008c1037836 */ /* 0x040fe20000000000 */
[----:B------:R-:W-:Y:S01]  /*3290*/  ISETP.GT.AND P2, PT, R193, R4, PT ;  /* 0x00000004c100720c */ /* 0x000fe20003f44270 */
[----:B------:R-:W-:Y:S01]  /*32a0*/  VIADD R6, R8, 0x8 ;  /* 0x0000000808067836 */ /* 0x000fe20000000000 */
[----:B------:R-:W-:Y:S01]  /*32b0*/  ISETP.GE.AND P4, PT, R4, R192, PT ;  /* 0x000000c00400720c */ /* 0x000fe20003f86270 */
[----:B------:R-:W-:Y:S01]  /*32c0*/  VIADD R10, R8, 0x30 ;  /* 0x00000030080a7836 */ /* 0x000fe20000000000 */
[----:B------:R-:W-:Y:S01]  /*32d0*/  ISETP.GT.AND P0, PT, R3, R4, PT ;  /* 0x000000040300720c */ /* 0x000fe20003f04270 */
[----:B------:R-:W-:Y:S01]  /*32e0*/  IMAD.WIDE.U32 R216, R216, -0x326172a9, RZ ;  /* 0xcd9e8d57d8d87825 */ /* 0x000fe200078e00ff */
[-C--:B------:R-:W-:Y:S01]  /*32f0*/  ISETP.GE.AND P5, PT, R4, R191.reuse, PT ;  /* 0x000000bf0400720c */ /* 0x080fe20003fa6270 */
[----:B------:R-:W2:Y:S01]  /*3300*/  LDCU UR7, c[0x0][0x45c] ;  /* 0x00008b80ff0777ac */ /* 0x000ea20008000800 */
[----:B------:R-:W-:Y:S01]  /*3310*/  FSEL R27, R43, -INF , !P0 ;  /* 0xff8000002b1b7808 */ /* 0x000fe20004000000 */
[----:B------:R-:W-:Y:S01]  /*3320*/  VIADD R4, R8, 0x9 ;  /* 0x0000000908047836 */ /* 0x000fe20000000000 */
[----:B------:R-:W-:Y:S01]  /*3330*/  FSEL R41, R41, -INF , !P2 ;  /* 0xff80000029297808 */ /* 0x000fe20005000000 */
[----:B------:R-:W-:Y:S01]  /*3340*/  IMAD.SHL.U32 R243, R167, 0x2, RZ ;  /* 0x00000002a7f37824 */ /* 0x000fe200078e00ff */
[-C--:B------:R-:W-:Y:S01]  /*3350*/  ISETP.GT.AND P0, PT, R3, R6.reuse, PT ;  /* 0x000000060300720c */ /* 0x080fe20003f04270 */
[----:B------:R-:W-:Y:S01]  /*3360*/  IMAD.WIDE.U32 R212, R212, -0x2daee0ad, RZ ;  /* 0xd2511f53d4d47825 */ /* 0x000fe200078e00ff */
[----:B------:R-:W-:Y:S01]  /*3370*/  ISETP.GT.AND P2, PT, R193, R6, PT ;  /* 0x00000006c100720c */ /* 0x000fe20003f44270 */
[----:B------:R-:W3:Y:S01]  /*3380*/  LDC R181, c[0x0][0x4f8] ;  /* 0x00013e00ffb57b82 */ /* 0x000ee20000000800 */
[----:B------:R-:W-:Y:S01]  /*3390*/  FSEL R27, R27, -INF , !P5 ;  /* 0xff8000001b1b7808 */ /* 0x000fe20006800000 */
[C---:B------:R-:W-:Y:S01]  /*33a0*/  VIADD R241, R218.reuse, 0x9e3779b9 ;  /* 0x9e3779b9daf17836 */ /* 0x040fe20000000000 */
[----:B------:R-:W-:Y:S01]  /*33b0*/  ISETP.GT.AND P5, PT, R193, R4, PT ;  /* 0x00000004c100720c */ /* 0x000fe20003fa4270 */
[----:B------:R-:W-:Y:S01]  /*33c0*/  VIADD R239, R218, 0x3c6ef372 ;  /* 0x3c6ef372daef7836 */ /* 0x000fe20000000000 */
[----:B------:R-:W-:Y:S01]  /*33d0*/  FSEL R43, R41, -INF , !P4 ;  /* 0xff800000292b7808 */ /* 0x000fe20006000000 */
[C---:B------:R-:W-:Y:S01]  /*33e0*/  VIADD R237, R219.reuse, 0x76cf5d0a ;  /* 0x76cf5d0adbed7836 */ /* 0x040fe20000000000 */
[----:B------:R-:W-:Y:S01]  /*33f0*/  FSEL R38, R38, -INF , !P0 ;  /* 0xff80000026267808 */ /* 0x000fe20004000000 */
[----:B------:R-:W-:Y:S01]  /*3400*/  VIADD R204, R219, 0x32370b8f ;  /* 0x32370b8fdbcc7836 */ /* 0x000fe20000000000 */
[----:B------:R-:W-:Y:S01]  /*3410*/  ISETP.GE.AND P6, PT, R6, R192, PT ;  /* 0x000000c00600720c */ /* 0x000fe20003fc6270 */
[----:B------:R-:W-:Y:S01]  /*3420*/  VIADD R235, R218, 0xdaa66d2b ;  /* 0xdaa66d2bdaeb7836 */ /* 0x000fe20000000000 */
[-C--:B------:R-:W-:Y:S01]  /*3430*/  ISETP.GE.AND P4, PT, R6, R191.reuse, PT ;  /* 0x000000bf0600720c */ /* 0x080fe20003f86270 */
[----:B------:R-:W-:Y:S01]  /*3440*/  VIADD R6, R8, 0x10 ;  /* 0x0000001008067836 */ /* 0x000fe20000000000 */
[----:B------:R-:W-:Y:S01]  /*3450*/  FSEL R36, R36, -INF , !P2 ;  /* 0xff80000024247808 */ /* 0x000fe20005000000 */
[----:B------:R-:W-:Y:S01]  /*3460*/  VIADD R186, R218, 0x78dde6e4 ;  /* 0x78dde6e4daba7836 */ /* 0x000fe20000000000 */
[----:B------:R-:W-:Y:S01]  /*3470*/  ISETP.GT.AND P0, PT, R3, R4, PT ;  /* 0x000000040300720c */ /* 0x000fe20003f04270 */
[C---:B------:R-:W-:Y:S01]  /*3480*/  VIADD R146, R219.reuse, 0xa9066899 ;  /* 0xa9066899db927836 */ /* 0x040fe20000000000 */
[----:B------:R-:W-:Y:S01]  /*3490*/  ISETP.GE.AND P2, PT, R4, R192, PT ;  /* 0x000000c00400720c */ /* 0x000fe20003f46270 */
[----:B------:R-:W-:Y:S01]  /*34a0*/  VIADD R144, R219, 0xed9eba14 ;  /* 0xed9eba14db907836 */ /* 0x000fe20000000000 */
[----:B------:R-:W-:Y:S01]  /*34b0*/  FSEL R37, R37, -INF , !P5 ;  /* 0xff80000025257808 */ /* 0x000fe20006800000 */
[----:B------:R-:W-:Y:S01]  /*34c0*/  VIADD R190, R218, 0xb54cda56 ;  /* 0xb54cda56dabe7836 */ /* 0x000fe20000000000 */
[----:B------:R-:W-:Y:S01]  /*34d0*/  ISETP.GE.AND P5, PT, R4, R191, PT ;  /* 0x000000bf0400720c */ /* 0x000fe20003fa6270 */
[----:B------:R-:W-:Y:S01]  /*34e0*/  VIADD R4, R8, 0x11 ;  /* 0x0000001108047836 */ /* 0x000fe20000000000 */
[----:B------:R-:W-:Y:S01]  /*34f0*/  FSEL R5, R39, -INF , !P0 ;  /* 0xff80000027057808 */ /* 0x000fe20004000000 */
[----:B------:R-:W-:Y:S01]  /*3500*/  VIADD R149, R218, 0x1715609d ;  /* 0x1715609dda957836 */ /* 0x000fe20000000000 */
[----:B------:R-:W-:Y:S01]  /*3510*/  FSEL R41, R37, -INF , !P2 ;  /* 0xff80000025297808 */ /* 0x000fe20005000000 */
[----:B------:R-:W-:Y:S01]  /*3520*/  VIADD R148, R219, 0x646e171e ;  /* 0x646e171edb947836 */ /* 0x000fe20000000000 */
[----:B------:R-:W-:-:S02]  /*3530*/  ISETP.GT.AND P2, PT, R3, R6, PT ;  /* 0x000000060300720c */ /* 0x000fc40003f44270 */
[----:B------:R-:W-:Y:S02]  /*3540*/  FSEL R37, R5, -INF , !P5 ;  /* 0xff80000005257808 */ /* 0x000fe40006800000 */
[C---:B------:R-:W-:Y:S02]  /*3550*/  ISETP.GT.AND P0, PT, R193.reuse, R6, PT ;  /* 0x00000006c100720c */ /* 0x040fe40003f04270 */
[-C--:B------:R-:W-:Y:S02]  /*3560*/  ISETP.GT.AND P5, PT, R193, R4.reuse, PT ;  /* 0x00000004c100720c */ /* 0x080fe40003fa4270 */
[----:B------:R-:W-:Y:S02]  /*3570*/  FSEL R11, R34, -INF , !P2 ;  /* 0xff800000220b7808 */ /* 0x000fe40005000000 */
[----:B------:R-:W-:Y:S02]  /*3580*/  ISETP.GT.AND P2, PT, R3, R4, PT ;  /* 0x000000040300720c */ /* 0x000fe40003f44270 */
[----:B------:R-:W-:-:S02]  /*3590*/  FSEL R45, R36, -INF , !P6 ;  /* 0xff800000242d7808 */ /* 0x000fc40007000000 */
[----:B------:R-:W-:Y:S02]  /*35a0*/  FSEL R39, R38, -INF , !P4 ;  /* 0xff80000026277808 */ /* 0x000fe40006000000 */
[CC--:B------:R-:W-:Y:S02]  /*35b0*/  ISETP.GE.AND P6, PT, R6.reuse, R192.reuse, PT ;  /* 0x000000c00600720c */ /* 0x0c0fe40003fc6270 */
[----:B------:R-:W-:Y:S01]  /*35c0*/  ISETP.GE.AND P4, PT, R6, R191, PT ;  /* 0x000000bf0600720c */ /* 0x000fe20003f86270 */
[----:B------:R-:W-:Y:S01]  /*35d0*/  VIADD R6, R8, 0x18 ;  /* 0x0000001808067836 */ /* 0x000fe20000000000 */
[----:B-1----:R-:W-:Y:S02]  /*35e0*/  FSEL R19, R32, -INF , !P0 ;  /* 0xff80000020137808 */ /* 0x002fe40004000000 */
[----:B------:R-:W-:Y:S02]  /*35f0*/  FSEL R15, R33, -INF , !P5 ;  /* 0xff800000210f7808 */ /* 0x000fe40006800000 */
[----:B------:R-:W-:-:S02]  /*3600*/  ISETP.GE.AND P0, PT, R4, R192, PT ;  /* 0x000000c00400720c */ /* 0x000fc40003f06270 */
[----:B------:R-:W-:Y:S01]  /*3610*/  ISETP.GE.AND P5, PT, R4, R191, PT ;  /* 0x000000bf0400720c */ /* 0x000fe20003fa6270 */
[----:B------:R-:W-:Y:S01]  /*3620*/  VIADD R4, R8, 0x19 ;  /* 0x0000001908047836 */ /* 0x000fe20000000000 */
[----:B------:R-:W-:Y:S02]  /*3630*/  FSEL R9, R35, -INF , !P2 ;  /* 0xff80000023097808 */ /* 0x000fe40005000000 */
[----:B------:R-:W-:Y:S02]  /*3640*/  FSEL R15, R15, -INF , !P0 ;  /* 0xff8000000f0f7808 */ /* 0x000fe40004000000 */
[-C--:B------:R-:W-:Y:S02]  /*3650*/  ISETP.GT.AND P2, PT, R193, R6.reuse, PT ;  /* 0x00000006c100720c */ /* 0x080fe40003f44270 */
[----:B------:R-:W-:Y:S02]  /*3660*/  ISETP.GT.AND P0, PT, R3, R6, PT ;  /* 0x000000060300720c */ /* 0x000fe40003f04270 */
[----:B------:R-:W-:-:S02]  /*3670*/  FSEL R9, R9, -INF , !P5 ;  /* 0xff80000009097808 */ /* 0x000fc40006800000 */
[----:B------:R-:W-:Y:S02]  /*3680*/  ISETP.GT.AND P5, PT, R193, R4, PT ;  /* 0x00000004c100720c */ /* 0x000fe40003fa4270 */
[----:B------:R-:W-:Y:S02]  /*3690*/  FSEL R19, R19, -INF , !P6 ;  /* 0xff80000013137808 */ /* 0x000fe40007000000 */
[----:B------:R-:W-:Y:S02]  /*36a0*/  FSEL R11, R11, -INF , !P4 ;  /* 0xff8000000b0b7808 */ /* 0x000fe40006000000 */
[C---:B------:R-:W-:Y:S02]  /*36b0*/  ISETP.GE.AND P6, PT, R6.reuse, R192, PT ;  /* 0x000000c00600720c */ /* 0x040fe40003fc6270 */
[----:B------:R-:W-:Y:S01]  /*36c0*/  ISETP.GE.AND P4, PT, R6, R191, PT ;  /* 0x000000bf0600720c */ /* 0x000fe20003f86270 */
[----:B------:R-:W-:Y:S01]  /*36d0*/  VIADD R6, R8, 0x20 ;  /* 0x0000002008067836 */ /* 0x000fe20000000000 */
[----:B------:R-:W-:-:S02]  /*36e0*/  FSEL R17, R28, -INF , !P2 ;  /* 0xff8000001c117808 */ /* 0x000fc40005000000 */
[----:B------:R-:W-:Y:S02]  /*36f0*/  FSEL R7, R30, -INF , !P0 ;  /* 0xff8000001e077808 */ /* 0x000fe40004000000 */
[C---:B------:R-:W-:Y:S02]  /*3700*/  ISETP.GE.AND P2, PT, R4.reuse, R192, PT ;  /* 0x000000c00400720c */ /* 0x040fe40003f46270 */
[----:B------:R-:W-:Y:S02]  /*3710*/  ISETP.GT.AND P0, PT, R3, R4, PT ;  /* 0x000000040300720c */ /* 0x000fe40003f04270 */
[----:B------:R-:W-:Y:S02]  /*3720*/  FSEL R13, R29, -INF , !P5 ;  /* 0xff8000001d0d7808 */ /* 0x000fe40006800000 */
[----:B------:R-:W-:Y:S01]  /*3730*/  ISETP.GE.AND P5, PT, R4, R191, PT ;  /* 0x000000bf0400720c */ /* 0x000fe20003fa6270 */
[----:B------:R-:W-:Y:S01]  /*3740*/  VIADD R4, R8, 0x21 ;  /* 0x0000002108047836 */ /* 0x000fe20000000000 */
[----:B------:R-:W-:-:S02]  /*3750*/  FSEL R5, R31, -INF , !P0 ;  /* 0xff8000001f057808 */ /* 0x000fc40004000000 */
[----:B------:R-:W-:Y:S02]  /*3760*/  FSEL R13, R13, -INF , !P2 ;  /* 0xff8000000d0d7808 */ /* 0x000fe40005000000 */
[-C--:B------:R-:W-:Y:S02]  /*3770*/  ISETP.GT.AND P2, PT, R3, R6.reuse, PT ;  /* 0x000000060300720c */ /* 0x080fe40003f44270 */
[----:B------:R-:W-:Y:S02]  /*3780*/  ISETP.GT.AND P0, PT, R193, R6, PT ;  /* 0x00000006c100720c */ /* 0x000fe40003f04270 */
[----:B------:R-:W-:Y:S02]  /*3790*/  FSEL R17, R17, -INF , !P6 ;  /* 0xff80000011117808 */ /* 0x000fe40007000000 */
[----:B------:R-:W-:Y:S02]  /*37a0*/  FSEL R7, R7, -INF , !P4 ;  /* 0xff80000007077808 */ /* 0x000fe40006000000 */
[----:B------:R-:W-:-:S02]  /*37b0*/  FSEL R5, R5, -INF , !P5 ;  /* 0xff80000005057808 */ /* 0x000fc40006800000 */
[C---:B------:R-:W-:Y:S02]  /*37c0*/  ISETP.GE.AND P6, PT, R6.reuse, R192, PT ;  /* 0x000000c00600720c */ /* 0x040fe40003fc6270 */
[----:B------:R-:W-:Y:S01]  /*37d0*/  ISETP.GE.AND P4, PT, R6, R191, PT ;  /* 0x000000bf0600720c */ /* 0x000fe20003f86270 */
[----:B------:R-:W-:Y:S01]  /*37e0*/  VIADD R6, R8, 0x28 ;  /* 0x0000002808067836 */ /* 0x000fe20000000000 */
[-C--:B------:R-:W-:Y:S02]  /*37f0*/  ISETP.GT.AND P5, PT, R193, R4.reuse, PT ;  /* 0x00000004c100720c */ /* 0x080fe40003fa4270 */
[----:B------:R-:W-:Y:S02]  /*3800*/  FSEL R54, R54, -INF , !P2 ;  /* 0xff80000036367808 */ /* 0x000fe40005000000 */
[----:B------:R-:W-:Y:S02]  /*3810*/  FSEL R52, R52, -INF , !P0 ;  /* 0xff80000034347808 */ /* 0x000fe40004000000 */
[----:B------:R-:W-:-:S02]  /*3820*/  ISETP.GT.AND P2, PT, R3, R4, PT ;  /* 0x000000040300720c */ /* 0x000fc40003f44270 */
[----:B------:R-:W-:Y:S02]  /*3830*/  FSEL R53, R53, -INF , !P5 ;  /* 0xff80000035357808 */ /* 0x000fe40006800000 */
[C---:B------:R-:W-:Y:S02]  /*3840*/  ISETP.GE.AND P0, PT, R4.reuse, R192, PT ;  /* 0x000000c00400720c */ /* 0x040fe40003f06270 */
[----:B------:R-:W-:Y:S01]  /*3850*/  ISETP.GE.AND P5, PT, R4, R191, PT ;  /* 0x000000bf0400720c */ /* 0x000fe20003fa6270 */
[----:B------:R-:W-:Y:S01]  /*3860*/  VIADD R4, R8, 0x29 ;  /* 0x0000002908047836 */ /* 0x000fe20000000000 */
[----:B------:R-:W-:Y:S02]  /*3870*/  FSEL R55, R55, -INF , !P2 ;  /* 0xff80000037377808 */ /* 0x000fe40005000000 */
[----:B------:R-:W-:Y:S02]  /*3880*/  FSEL R233, R52, -INF , !P6 ;  /* 0xff80000034e97808 */ /* 0x000fe40007000000 */
[----:B------:R-:W-:-:S02]  /*3890*/  ISETP.GT.AND P2, PT, R193, R6, PT ;  /* 0x00000006c100720c */ /* 0x000fc40003f44270 */
[----:B------:R-:W-:Y:S02]  /*38a0*/  ISETP.GT.AND P6, PT, R3, R6, PT ;  /* 0x000000060300720c */ /* 0x000fe40003fc4270 */
[----:B------:R-:W-:Y:S02]  /*38b0*/  FSEL R223, R53, -INF , !P0 ;  /* 0xff80000035df7808 */ /* 0x000fe40004000000 */
[----:B------:R-:W-:Y:S02]  /*38c0*/  ISETP.GE.AND P0, PT, R6, R191, PT ;  /* 0x000000bf0600720c */ /* 0x000fe40003f06270 */
[----:B------:R-:W-:Y:S02]  /*38d0*/  FSEL R20, R20, -INF , !P2 ;  /* 0xff80000014147808 */ /* 0x000fe40005000000 */
[----:B------:R-:W-:Y:S02]  /*38e0*/  FSEL R22, R22, -INF , !P6 ;  /* 0xff80000016167808 */ /* 0x000fe40007000000 */
[----:B------:R-:W-:-:S02]  /*38f0*/  ISETP.GT.AND P2, PT, R3, R4, PT ;  /* 0x000000040300720c */ /* 0x000fc40003f44270 */
[----:B------:R-:W-:Y:S02]  /*3900*/  FSEL R229, R55, -INF , !P5 ;  /* 0xff80000037e57808 */ /* 0x000fe40006800000 */
[----:B------:R-:W-:Y:S02]  /*3910*/  ISETP.GT.AND P5, PT, R193, R4, PT ;  /* 0x00000004c100720c */ /* 0x000fe40003fa4270 */
[----:B------:R-:W-:Y:S02]  /*3920*/  FSEL R145, R22, -INF , !P0 ;  /* 0xff80000016917808 */ /* 0x000fe40004000000 */
[----:B------:R-:W-:Y:S02]  /*3930*/  FSEL R23, R23, -INF , !P2 ;  /* 0xff80000017177808 */ /* 0x000fe40005000000 */
[----:B------:R-:W-:Y:S02]  /*3940*/  ISETP.GT.AND P0, PT, R3, R10, PT ;  /* 0x0000000a0300720c */ /* 0x000fe40003f04270 */
[----:B------:R-:W-:-:S02]  /*3950*/  FSEL R231, R54, -INF , !P4 ;  /* 0xff80000036e77808 */ /* 0x000fc40006000000 */
[----:B------:R-:W-:Y:S02]  /*3960*/  ISETP.GT.AND P2, PT, R193, R10, PT ;  /* 0x0000000ac100720c */ /* 0x000fe40003f44270 */
[-C--:B------:R-:W-:Y:S01]  /*3970*/  ISETP.GE.AND P4, PT, R6, R192.reuse, PT ;  /* 0x000000c00600720c */ /* 0x080fe20003f86270 */
[----:B------:R-:W-:Y:S01]  /*3980*/  VIADD R6, R8, 0x31 ;  /* 0x0000003108067836 */ /* 0x000fe20000000000 */
[----:B------:R-:W-:Y:S02]  /*3990*/  FSEL R21, R21, -INF , !P5 ;  /* 0xff80000015157808 */ /* 0x000fe40006800000 */
[C---:B------:R-:W-:Y:S02]  /*39a0*/  ISETP.GE.AND P6, PT, R4.reuse, R192, PT ;  /* 0x000000c00400720c */ /* 0x040fe40003fc6270 */
[----:B------:R-:W-:Y:S01]  /*39b0*/  ISETP.GE.AND P5, PT, R4, R191, PT ;  /* 0x000000bf0400720c */ /* 0x000fe20003fa6270 */
[----:B------:R-:W-:Y:S01]  /*39c0*/  VIADD R4, R8, 0x38 ;  /* 0x0000003808047836 */ /* 0x000fe20000000000 */
[----:B------:R-:W-:-:S02]  /*39d0*/  FSEL R70, R70, -INF , !P0 ;  /* 0xff80000046467808 */ /* 0x000fc40004000000 */
[----:B------:R-:W-:Y:S02]  /*39e0*/  FSEL R68, R68, -INF , !P2 ;  /* 0xff80000044447808 */ /* 0x000fe40005000000 */
[----:B------:R-:W-:Y:S02]  /*39f0*/  ISETP.GE.AND P0, PT, R10, R192, PT ;  /* 0x000000c00a00720c */ /* 0x000fe40003f06270 */
[----:B------:R-:W-:Y:S02]  /*3a00*/  FSEL R225, R20, -INF , !P4 ;  /* 0xff80000014e17808 */ /* 0x000fe40006000000 */
[-C--:B------:R-:W-:Y:S02]  /*3a10*/  ISETP.GT.AND P4, PT, R193, R6.reuse, PT ;  /* 0x00000006c100720c */ /* 0x080fe40003f84270 */
[----:B------:R-:W-:Y:S02]  /*3a20*/  ISETP.GT.AND P2, PT, R3, R6, PT ;  /* 0x000000060300720c */ /* 0x000fe40003f44270 */
[----:B------:R-:W-:-:S02]  /*3a30*/  FSEL R215, R68, -INF , !P0 ;  /* 0xff80000044d77808 */ /* 0x000fc40004000000 */
[----:B------:R-:W-:Y:S02]  /*3a40*/  FSEL R147, R21, -INF , !P6 ;  /* 0xff80000015937808 */ /* 0x000fe40007000000 */
[----:B------:R-:W-:Y:S02]  /*3a50*/  ISETP.GT.AND P0, PT, R3, R4, PT ;  /* 0x000000040300720c */ /* 0x000fe40003f04270 */
[----:B------:R-:W-:Y:S02]  /*3a60*/  FSEL R227, R23, -INF , !P5 ;  /* 0xff80000017e37808 */ /* 0x000fe40006800000 */
[----:B------:R-:W-:Y:S02]  /*3a70*/  ISETP.GT.AND P6, PT, R193, R8, PT ;  /* 0x00000008c100720c */ /* 0x000fe40003fc4270 */
[----:B------:R-:W-:Y:S02]  /*3a80*/  FSEL R69, R69, -INF , !P4 ;  /* 0xff80000045457808 */ /* 0x000fe40006000000 */
[----:B------:R-:W-:-:S02]  /*3a90*/  FSEL R71, R71, -INF , !P2 ;  /* 0xff80000047477808 */ /* 0x000fc40005000000 */
[----:B------:R-:W-:Y:S02]  /*3aa0*/  ISETP.GE.AND P5, PT, R6, R192, PT ;  /* 0x000000c00600720c */ /* 0x000fe40003fa6270 */
[----:B------:R-:W-:Y:S02]  /*3ab0*/  ISETP.GT.AND P2, PT, R193, R4, PT ;  /* 0x00000004c100720c */ /* 0x000fe40003f44270 */
[----:B------:R-:W-:Y:S02]  /*3ac0*/  FSEL R66, R66, -INF , !P0 ;  /* 0xff80000042427808 */ /* 0x000fe40004000000 */
[----:B------:R-:W-:Y:S02]  /*3ad0*/  ISETP.GE.AND P0, PT, R8, R192, PT ;  /* 0x000000c00800720c */ /* 0x000fe40003f06270 */
[----:B------:R-:W-:Y:S02]  /*3ae0*/  FSEL R29, R40, -INF , !P6 ;  /* 0xff800000281d7808 */ /* 0x000fe40007000000 */
[----:B------:R-:W-:-:S02]  /*3af0*/  FSEL R211, R69, -INF , !P5 ;  /* 0xff80000045d37808 */ /* 0x000fc40006800000 */
[----:B------:R-:W-:Y:S02]  /*3b00*/  FSEL R64, R64, -INF , !P2 ;  /* 0xff80000040407808 */ /* 0x000fe40005000000 */
[----:B------:R-:W-:Y:S02]  /*3b10*/  ISETP.GE.AND P5, PT, R4, R192, PT ;  /* 0x000000c00400720c */ /* 0x000fe40003fa6270 */
[----:B------:R-:W-:Y:S01]  /*3b20*/  ISETP.GE.AND P2, PT, R6, R191, PT ;  /* 0x000000bf0600720c */ /* 0x000fe20003f46270 */
[----:B------:R-:W-:Y:S01]  /*3b30*/  VIADD R6, R8, 0x39 ;  /* 0x0000003908067836 */ /* 0x000fe20000000000 */
[----:B------:R-:W-:Y:S02]  /*3b40*/  FSEL R29, R29, -INF , !P0 ;  /* 0xff8000001d1d7808 */ /* 0x000fe40004000000 */
[----:B------:R-:W-:Y:S02]  /*3b50*/  ISETP.GT.AND P6, PT, R3, R8, PT ;  /* 0x000000080300720c */ /* 0x000fe40003fc4270 */
[----:B------:R-:W-:-:S02]  /*3b60*/  FSEL R207, R64, -INF , !P5 ;  /* 0xff80000040cf7808 */ /* 0x000fc40006800000 */
[----:B------:R-:W-:Y:S02]  /*3b70*/  ISETP.GE.AND P5, PT, R8, R191, PT ;  /* 0x000000bf0800720c */ /* 0x000fe40003fa6270 */
[----:B------:R-:W-:Y:S02]  /*3b80*/  FMNMX3.FTZ R8, R29, R43, R45, !PT ;  /* 0x0000002b1d087276 */ /* 0x000fe4000781002d */
[----:B------:R-:W-:Y:S02]  /*3b90*/  FSEL R31, R42, -INF , !P6 ;  /* 0xff8000002a1f7808 */ /* 0x000fe40007000000 */
[----:B------:R-:W-:Y:S01]  /*3ba0*/  ISETP.GT.AND P0, PT, R3, R6, PT ;  /* 0x000000060300720c */ /* 0x000fe20003f04270 */
[----:B------:R-:W-:Y:S01]  /*3bb0*/  VIADD R3, R219, 0xbb67ae85 ;  /* 0xbb67ae85db037836 */ /* 0x000fe20000000000 */
[----:B------:R-:W-:Y:S02]  /*3bc0*/  FMNMX3.FTZ R8, R8, R41, R19, !PT ;  /* 0x0000002908087276 */ /* 0x000fe40007810013 */
[----:B------:R-:W-:-:S02]  /*3bd0*/  FSEL R31, R31, -INF , !P5 ;  /* 0xff8000001f1f7808 */ /* 0x000fc40006800000 */
[----:B------:R-:W-:Y:S02]  /*3be0*/  FSEL R67, R67, -INF , !P0 ;  /* 0xff80000043437808 */ /* 0x000fe40004000000 */
[----:B------:R-:W-:Y:S02]  /*3bf0*/  ISETP.GE.AND P0, PT, R4, R191, PT ;  /* 0x000000bf0400720c */ /* 0x000fe40003f06270 */
[----:B------:R-:W-:Y:S02]  /*3c00*/  FMNMX3.FTZ R4, R8, R15, R17, !PT ;  /* 0x0000000f08047276 */ /* 0x000fe40007810011 */
[----:B------:R-:W-:Y:S02]  /*3c10*/  FMNMX3.FTZ R8, R31, R27, R39, !PT ;  /* 0x0000001b1f087276 */ /* 0x000fe40007810027 */
[----:B------:R-:W-:Y:S02]  /*3c20*/  FMNMX3.FTZ R4, R4, R13, R233, !PT ;  /* 0x0000000d04047276 */ /* 0x000fe400078100e9 */
[----:B------:R-:W-:-:S02]  /*3c30*/  FMNMX3.FTZ R8, R8, R37, R11, !PT ;  /* 0x0000002508087276 */ /* 0x000fc4000781000b */
[----:B------:R-:W-:Y:S02]  /*3c40*/  ISETP.GT.AND P6, PT, R193, R6, PT ;  /* 0x00000006c100720c */ /* 0x000fe40003fc4270 */
[----:B------:R-:W-:Y:S02]  /*3c50*/  FMNMX3.FTZ R8, R8, R9, R7, !PT ;  /* 0x0000000908087276 */ /* 0x000fe40007810007 */
[----:B------:R-:W-:Y:S02]  /*3c60*/  FMNMX3.FTZ R4, R4, R223, R225, !PT ;  /* 0x000000df04047276 */ /* 0x000fe400078100e1 */
[----:B------:R-:W-:Y:S02]  /*3c70*/  ISETP.GE.AND P4, PT, R10, R191, PT ;  /* 0x000000bf0a00720c */ /* 0x000fe40003f86270 */
[----:B------:R-:W-:Y:S02]  /*3c80*/  FMNMX3.FTZ R8, R8, R5, R231, !PT ;  /* 0x0000000508087276 */ /* 0x000fe400078100e7 */
[----:B------:R-:W-:-:S02]  /*3c90*/  FSEL R65, R65, -INF , !P6 ;  /* 0xff80000041417808 */ /* 0x000fc40007000000 */
[----:B------:R-:W-:Y:S02]  /*3ca0*/  ISETP.GE.AND P6, PT, R6, R192, PT ;  /* 0x000000c00600720c */ /* 0x000fe40003fc6270 */
[----:B------:R-:W-:Y:S02]  /*3cb0*/  FMNMX3.FTZ R4, R4, R147, R215, !PT ;  /* 0x0000009304047276 */ /* 0x000fe400078100d7 */
[----:B------:R-:W-:Y:S02]  /*3cc0*/  FSEL R199, R70, -INF , !P4 ;  /* 0xff80000046c77808 */ /* 0x000fe40006000000 */
[----:B------:R-:W-:Y:S02]  /*3cd0*/  FMNMX3.FTZ R8, R8, R229, R145, !PT ;  /* 0x000000e508087276 */ /* 0x000fe40007810091 */
[----:B------:R-:W-:Y:S02]  /*3ce0*/  FSEL R205, R65, -INF , !P6 ;  /* 0xff80000041cd7808 */ /* 0x000fe40007000000 */
[----:B------:R-:W-:-:S02]  /*3cf0*/  FMNMX3.FTZ R4, R4, R211, R207, !PT ;  /* 0x000000d304047276 */ /* 0x000fc400078100cf */
[----:B------:R-:W-:Y:S02]  /*3d00*/  ISETP.GE.AND P5, PT, R6, R191, PT ;  /* 0x000000bf0600720c */ /* 0x000fe40003fa6270 */
[----:B------:R-:W-:Y:S02]  /*3d10*/  LOP3.LUT R95, R218, R95, R217, 0x96, !PT ;  /* 0x0000005fda5f7212 */ /* 0x000fe400078e96d9 */
[----:B------:R-:W-:Y:S02]  /*3d20*/  FSEL R187, R71, -INF , !P2 ;  /* 0xff80000047bb7808 */ /* 0x000fe40005000000 */
[----:B------:R-:W-:Y:S01]  /*3d30*/  FSEL R185, R66, -INF , !P0 ;  /* 0xff80000042b97808 */ /* 0x000fe20004000000 */
[----:B------:R-:W-:Y:S01]  /*3d40*/  IMAD.WIDE.U32 R202, R95, -0x2daee0ad, RZ ;  /* 0xd2511f535fca7825 */ /* 0x000fe200078e00ff */
[----:B------:R-:W-:Y:S02]  /*3d50*/  FMNMX3.FTZ R8, R8, R227, R199, !PT ;  /* 0x000000e308087276 */ /* 0x000fe400078100c7 */
[----:B------:R-:W-:-:S02]  /*3d60*/  FMNMX.FTZ R4, R205, R4, !PT ;  /* 0x00000004cd047209 */ /* 0x000fc40007810000 */
[----:B------:R-:W-:Y:S02]  /*3d70*/  FSEL R183, R67, -INF , !P5 ;  /* 0xff80000043b77808 */ /* 0x000fe40006800000 */
[----:B------:R-:W-:Y:S01]  /*3d80*/  FMNMX3.FTZ R8, R8, R187, R185, !PT ;  /* 0x000000bb08087276 */ /* 0x000fe200078100b9 */
[----:B------:R-:W1:Y:S01]  /*3d90*/  SHFL.BFLY PT, R33, R4, 0x2, 0x1f ;  /* 0x0c401f0004217f89 */ /* 0x000e6200000e0000 */
[----:B------:R-:W-:Y:S01]  /*3da0*/  LOP3.LUT R6, R219, R243, R213, 0x96, !PT ;  /* 0x000000f3db067212 */ /* 0x000fe200078e96d5 */
[----:B------:R-:W-:Y:S01]  /*3db0*/  VIADD R243, R243, 0x1 ;  /* 0x00000001f3f37836 */ /* 0x000fe20000000000 */
[----:B------:R-:W-:Y:S02]  /*3dc0*/  FMNMX.FTZ R21, R183, R8, !PT ;  /* 0x00000008b7157209 */ /* 0x000fe40007810000 */
[----:B------:R-:W-:Y:S01]  /*3dd0*/  LOP3.LUT R3, R3, R212, R203, 0x96, !PT ;  /* 0x000000d403037212 */ /* 0x000fe200078e96cb */
[----:B------:R-:W-:Y:S01]  /*3de0*/  IMAD.WIDE.U32 R22, R6, -0x326172a9, RZ ;  /* 0xcd9e8d5706167825 */ /* 0x000fe200078e00ff */
[----:B------:R-:W-:Y:S01]  /*3df0*/  LOP3.LUT R220, R86, 0x200, R153, 0xf8, !PT ;  /* 0x0000020056dc7812 */ /* 0x000fe200078ef899 */
[----:B------:R-:W4:Y:S01]  /*3e00*/  SHFL.BFLY PT, R8, R21, 0x2, 0x1f ;  /* 0x0c401f0015087f89 */ /* 0x000f2200000e0000 */
[----:B---3--:R-:W-:Y:S01]  /*3e10*/  LOP3.LUT R181, R181, 0xff, RZ, 0xc0, !PT ;  /* 0x000000ffb5b57812 */ /* 0x008fe200078ec0ff */
[----:B------:R-:W-:Y:S01]  /*3e20*/  IMAD.WIDE.U32 R200, R3, -0x326172a9, RZ ;  /* 0xcd9e8d5703c87825 */ /* 0x000fe200078e00ff */
[----:B------:R-:W-:-:S02]  /*3e30*/  LOP3.LUT R3, R241, R216, R23, 0x96, !PT ;  /* 0x000000d8f1037212 */ /* 0x000fc400078e9617 */
[----:B------:R-:W-:Y:S01]  /*3e40*/  LEA R179, R220, UR6, 0x1 ;  /* 0x00000006dcb37c11 */ /* 0x000fe2000f8e08ff */
[----:B------:R-:W-:Y:S01]  /*3e50*/  IMAD R181, R181, 0x10000, R181 ;  /* 0x00010000b5b57824 */ /* 0x000fe200078e02b5 */
[----:B------:R-:W-:Y:S01]  /*3e60*/  LOP3.LUT R22, R239, R22, R201, 0x96, !PT ;  /* 0x00000016ef167212 */ /* 0x000fe200078e96c9 */
[----:B------:R-:W-:Y:S01]  /*3e70*/  IMAD.WIDE.U32 R24, R3, -0x2daee0ad, RZ ;  /* 0xd2511f5303187825 */ /* 0x000fe200078e00ff */
[----:B------:R-:W-:Y:S01]  /*3e80*/  LOP3.LUT R243, R219, R243, R213, 0x96, !PT ;  /* 0x000000f3dbf37212 */ /* 0x000fe200078e96d5 */
[----:B------:R-:W-:Y:S01]  /*3e90*/  LDSM.16.MT88.4 R124, [R179+0xc000] ;  /* 0x00c00000b37c783b */ /* 0x000fe20000004200 */
[----:B------:R-:W-:Y:S01]  /*3ea0*/  SEL R230, R188, 0xffffffe0, !P3 ;  /* 0xffffffe0bce67807 */ /* 0x000fe20005800000 */
[----:B------:R-:W-:Y:S01]  /*3eb0*/  IMAD.WIDE.U32 R22, R22, -0x2daee0ad, RZ ;  /* 0xd2511f5316167825 */ /* 0x000fe200078e00ff */
[----:B------:R-:W-:Y:S01]  /*3ec0*/  LOP3.LUT R3, R237, R202, R25, 0x96, !PT ;  /* 0x000000caed037212 */ /* 0x000fe200078e9619 */
[----:B------:R-:W-:Y:S01]  /*3ed0*/  LDSM.16.MT88.4 R72, [R179+0x10000] ;  /* 0x01000000b348783b */ /* 0x000fe20000004200 */
[----:B-1----:R-:W-:Y:S01]  /*3ee0*/  FMNMX.FTZ R33, R4, R33, !PT ;  /* 0x0000002104217209 */ /* 0x002fe20007810000 */
[----:B------:R-:W-:Y:S01]  /*3ef0*/  IMAD.IADD R151, R156, 0x1, R179 ;  /* 0x000000019c977824 */ /* 0x000fe200078e02b3 */
[----:B------:R-:W-:Y:S01]  /*3f00*/  LOP3.LUT R24, R204, R24, R23, 0x96, !PT ;  /* 0x00000018cc187212 */ /* 0x000fe200078e9617 */
[----:B------:R-:W-:-:S02]  /*3f10*/  IMAD.WIDE.U32 R34, R3, -0x326172a9, RZ ;  /* 0xcd9e8d5703227825 */ /* 0x000fc400078e00ff */
[----:B------:R-:W1:Y:S02]  /*3f20*/  SHFL.BFLY PT, R132, R33, 0x1, 0x1f ;  /* 0x0c201f0021847f89 */ /* 0x000e6400000e0000 */
[----:B------:R-:W-:Y:S01]  /*3f30*/  IMAD.WIDE.U32 R24, R24, -0x326172a9, RZ ;  /* 0xcd9e8d5718187825 */ /* 0x000fe200078e00ff */
[----:B------:R-:W-:Y:S01]  /*3f40*/  LOP3.LUT R3, R235, R200, R35, 0x96, !PT ;  /* 0x000000c8eb037212 */ /* 0x000fe200078e9623 */
[----:B------:R-:W-:Y:S01]  /*3f50*/  LDSM.16.MT88.4 R108, [R151+0xc000] ;  /* 0x00c00000976c783b */ /* 0x000fe20000004200 */
[----:B----4-:R-:W-:Y:S01]  /*3f60*/  FMNMX.FTZ R8, R21, R8, !PT ;  /* 0x0000000815087209 */ /* 0x010fe20007810000 */
[----:B------:R-:W-:Y:S01]  /*3f70*/  IMAD.IADD R150, R84, 0x1, R151 ;  /* 0x0000000154967824 */ /* 0x000fe200078e0297 */
[----:B------:R-:W-:Y:S01]  /*3f80*/  LOP3.LUT R20, R186, R34, R25, 0x96, !PT ;  /* 0x00000022ba147212 */ /* 0x000fe200078e9619 */
[----:B------:R-:W-:Y:S01]  /*3f90*/  IMAD.WIDE.U32 R34, R3, -0x2daee0ad, RZ ;  /* 0xd2511f5303227825 */ /* 0x000fe200078e00ff */
[----:B------:R-:W-:Y:S03]  /*3fa0*/  LDSM.16.MT88.4 R56, [R151+0xe000] ;  /* 0x00e000009738783b */ /* 0x000fe60000004200 */
[----:B------:R-:W-:Y:S01]  /*3fb0*/  IMAD.WIDE.U32 R20, R20, -0x2daee0ad, RZ ;  /* 0xd2511f5314147825 */ /* 0x000fe200078e00ff */
[----:B------:R-:W3:Y:S01]  /*3fc0*/  SHFL.BFLY PT, R3, R8, 0x1, 0x1f ;  /* 0x0c201f0008037f89 */ /* 0x000ee200000e0000 */
[----:B------:R-:W-:-:S02]  /*3fd0*/  LOP3.LUT R22, R144, R22, R35, 0x96, !PT ;  /* 0x0000001690167212 */ /* 0x000fc400078e9623 */
[----:B------:R-:W-:Y:S01]  /*3fe0*/  IMAD.IADD R224, R84, 0x1, R179 ;  /* 0x0000000154e07824 */ /* 0x000fe200078e02b3 */
[----:B------:R-:W-:Y:S01]  /*3ff0*/  LOP3.LUT R4, R146, R34, R21, 0x96, !PT ;  /* 0x0000002292047212 */ /* 0x000fe200078e9615 */
[----:B------:R-:W4:Y:S01]  /*4000*/  LDSM.16.MT88.4 R140, [R150+0x10000] ;  /* 0x01000000968c783b */ /* 0x000f220000004200 */
[----:B------:R-:W-:-:S03]  /*4010*/  IMAD.WIDE.U32 R22, R22, -0x326172a9, RZ ;  /* 0xcd9e8d5716167825 */ /* 0x000fc600078e00ff */
[----:B------:R-:W5:Y:S01]  /*4020*/  LDSM.16.MT88.4 R64, [R150+0xe000] ;  /* 0x00e000009640783b */ /* 0x000f620000004200 */
[----:B------:R-:W-:Y:S01]  /*4030*/  IMAD.WIDE.U32 R34, R4, -0x326172a9, RZ ;  /* 0xcd9e8d5704227825 */ /* 0x000fe200078e00ff */
[----:B-1----:R-:W-:Y:S02]  /*4040*/  FMNMX.FTZ R132, R33, R132, !PT ;  /* 0x0000008421847209 */ /* 0x002fe40007810000 */
[----:B------:R-:W-:Y:S01]  /*4050*/  LOP3.LUT R24, R149, R24, R23, 0x96, !PT ;  /* 0x0000001895187212 */ /* 0x000fe200078e9617 */
[----:B------:R-:W-:Y:S01]  /*4060*/  IMAD.MOV.U32 R10, RZ, RZ, R34 ;  /* 0x000000ffff0a7224 */ /* 0x000fe200078e0022 */
[C---:B------:R-:W-:Y:S01]  /*4070*/  FSETP.NEU.FTZ.AND P0, PT, R132.reuse, -INF , PT ;  /* 0xff8000008400780b */ /* 0x040fe20003f1d000 */
[----:B--2---:R-:W-:Y:S01]  /*4080*/  FMUL.FTZ R184, R132, UR7 ;  /* 0x0000000784b87c20 */ /* 0x004fe20008410000 */
[C---:B------:R-:W-:Y:S01]  /*4090*/  PRMT R25, R34.reuse, 0x7773, RZ ;  /* 0x0000777322197816 */ /* 0x040fe200000000ff */
[----:B------:R-:W-:Y:S01]  /*40a0*/  LDSM.16.MT88.4 R80, [R224+0x10000] ;  /* 0x01000000e050783b */ /* 0x000fe20000004200 */
[----:B------:R-:W-:Y:S01]  /*40b0*/  PRMT R6, R34, 0x7772, RZ ;  /* 0x0000777222067816 */ /* 0x000fe200000000ff */
[----:B------:R-:W-:Y:S01]  /*40c0*/  IMAD.IADD R228, R156, 0x1, R179 ;  /* 0x000000019ce47824 */ /* 0x000fe200078e02b3 */
[----:B------:R-:W-:Y:S01]  /*40d0*/  FSEL R184, R184, RZ, P0 ;  /* 0x000000ffb8b87208 */ /* 0x000fe20000000000 */
[----:B------:R-:W-:Y:S01]  /*40e0*/  LDSM.16.MT88.4 R88, [R151+0x10000] ;  /* 0x010000009758783b */ /* 0x000fe20000004200 */
[----:B------:R-:W-:Y:S01]  /*40f0*/  LOP3.LUT R4, R190, R22, R35, 0x96, !PT ;  /* 0x00000016be047212 */ /* 0x000fe200078e9623 */
[----:B------:R-:W-:Y:S01]  /*4100*/  IMAD.IADD R230, R230, 0x1, R179 ;  /* 0x00000001e6e67824 */ /* 0x000fe200078e02b3 */
[----:B---3--:R-:W-:Y:S01]  /*4110*/  FMNMX.FTZ R3, R8, R3, !PT ;  /* 0x0000000308037209 */ /* 0x008fe20007810000 */
[--C-:B------:R-:W-:Y:S01]  /*4120*/  FFMA.FTZ R178, R45, UR7, -R184.reuse ;  /* 0x000000072db27c23 */ /* 0x100fe200080108b8 */
[--C-:B------:R-:W-:Y:S01]  /*4130*/  FFMA.FTZ R163, R41, UR7, -R184.reuse ;  /* 0x0000000729a37c23 */ /* 0x100fe200080108b8 */
[--C-:B------:R-:W-:Y:S01]  /*4140*/  PRMT R6, R6, 0x5410, R25.reuse ;  /* 0x0000541006067816 */ /* 0x100fe20000000019 */
[--C-:B------:R-:W-:Y:S01]  /*4150*/  FFMA.FTZ R180, R29, UR7, -R184.reuse ;  /* 0x000000071db47c23 */ /* 0x100fe200080108b8 */
[C---:B------:R-:W-:Y:S01]  /*4160*/  FMUL.FTZ R182, R3.reuse, UR7 ;  /* 0x0000000703b67c20 */ /* 0x040fe20008410000 */
[----:B------:R-:W-:Y:S01]  /*4170*/  FSETP.NEU.FTZ.AND P0, PT, R3, -INF , PT ;  /* 0xff8000000300780b */ /* 0x000fe20003f1d000 */
[--C-:B------:R-:W-:Y:S01]  /*4180*/  FFMA.FTZ R177, R43, UR7, -R184.reuse ;  /* 0x000000072bb17c23 */ /* 0x100fe200080108b8 */
[----:B------:R-:W-:Y:S01]  /*4190*/  MUFU.EX2 R178, R178 ;  /* 0x000000b200b27308 */ /* 0x000fe20000000800 */
[----:B------:R-:W-:Y:S01]  /*41a0*/  PRMT R25, R4, 0x7632, R25 ;  /* 0x0000763204197816 */ /* 0x000fe20000000019 */
[--C-:B------:R-:W-:Y:S01]  /*41b0*/  FFMA.FTZ R172, R19, UR7, -R184.reuse ;  /* 0x0000000713ac7c23 */ /* 0x100fe200080108b8 */
[----:B------:R-:W-:Y:S01]  /*41c0*/  FSEL R182, R182, RZ, P0 ;  /* 0x000000ffb6b67208 */ /* 0x000fe20000000000 */
[----:B------:R-:W1:Y:S01]  /*41d0*/  MUFU.EX2 R163, R163 ;  /* 0x000000a300a37308 */ /* 0x000e620000000800 */
[C---:B------:R-:W-:Y:S01]  /*41e0*/  LOP3.LUT R29, R4.reuse, 0xffff, RZ, 0xc0, !PT ;  /* 0x0000ffff041d7812 */ /* 0x040fe200078ec0ff */
[----:B------:R-:W-:Y:S01]  /*41f0*/  FFMA.FTZ R159, R15, UR7, -R184 ;  /* 0x000000070f9f7c23 */ /* 0x000fe200080108b8 */
[----:B------:R-:W-:Y:S01]  /*4200*/  LOP3.LUT R96, R4, 0xff, RZ, 0xc0, !PT ;  /* 0x000000ff04607812 */ /* 0x000fe200078ec0ff */
[--C-:B------:R-:W-:Y:S01]  /*4210*/  FFMA.FTZ R176, R31, UR7, -R182.reuse ;  /* 0x000000071fb07c23 */ /* 0x100fe200080108b6 */
[--C-:B------:R-:W-:Y:S01]  /*4220*/  FFMA.FTZ R175, R27, UR7, -R182.reuse ;  /* 0x000000071baf7c23 */ /* 0x100fe200080108b6 */
[--C-:B------:R-:W-:Y:S01]  /*4230*/  FFMA.FTZ R162, R39, UR7, -R182.reuse ;  /* 0x0000000727a27c23 */ /* 0x100fe200080108b6 */
[--C-:B------:R-:W-:Y:S01]  /*4240*/  FFMA.FTZ R161, R37, UR7, -R182.reuse ;  /* 0x0000000725a17c23 */ /* 0x100fe200080108b6 */
[----:B------:R-:W-:Y:S01]  /*4250*/  PRMT R98, R34, 0x7771, RZ ;  /* 0x0000777122627816 */ /* 0x000fe200000000ff */
[----:B------:R-:W-:Y:S01]  /*4260*/  MUFU.EX2 R180, R180 ;  /* 0x000000b400b47308 */ /* 0x000fe20000000800 */
[----:B------:R-:W-:Y:S01]  /*4270*/  LOP3.LUT R21, R10, 0xff, RZ, 0xc0, !PT ;  /* 0x000000ff0a157812 */ /* 0x000fe200078ec0ff */
[----:B------:R-:W-:Y:S01]  /*4280*/  FFMA.FTZ R155, R7, UR7, -R182 ;  /* 0x00000007079b7c23 */ /* 0x000fe200080108b6 */
[----:B------:R-:W-:Y:S01]  /*4290*/  SHF.R.U32.HI R4, RZ, 0x18, R4 ;  /* 0x00000018ff047819 */ /* 0x000fe20000011604 */
[----:B------:R-:W-:Y:S01]  /*42a0*/  MUFU.EX2 R176, R176 ;  /* 0x000000b000b07308 */ /* 0x000fe20000000800 */
[----:B------:R-:W-:Y:S01]  /*42b0*/  LOP3.LUT R25, R25, 0xff, RZ, 0xc0, !PT ;  /* 0x000000ff19197812 */ /* 0x000fe200078ec0ff */
[----:B------:R-:W-:Y:S01]  /*42c0*/  FFMA.FTZ R154, R5, UR7, -R182 ;  /* 0x00000007059a7c23 */ /* 0x000fe200080108b6 */
[----:B------:R-:W-:Y:S01]  /*42d0*/  PRMT R98, R21, 0x5410, R98 ;  /* 0x0000541015627816 */ /* 0x000fe20000000062 */
[----:B------:R-:W2:Y:S01]  /*42e0*/  MUFU.EX2 R175, R175 ;  /* 0x000000af00af7308 */ /* 0x000ea20000000800 */
[----:B------:R-:W-:Y:S01]  /*42f0*/  PRMT R4, R25, 0x5410, R4 ;  /* 0x0000541019047816 */ /* 0x000fe20000000004 */
[----:B------:R-:W-:Y:S01]  /*4300*/  IMAD.WIDE.U32 R24, R24, -0x2daee0ad, RZ ;  /* 0xd2511f5318187825 */ /* 0x000fe200078e00ff */
[----:B------:R-:W-:Y:S01]  /*4310*/  SHF.R.U32.HI R29, RZ, 0x8, R29 ;  /* 0x00000008ff1d7819 */ /* 0x000fe2000001161d */
[----:B------:R-:W3:Y:S01]  /*4320*/  MUFU.EX2 R177, R177 ;  /* 0x000000b100b17308 */ /* 0x000ee20000000800 */
[--C-:B------:R-:W-:Y:S01]  /*4330*/  HSET2.LE.AND R98, R98, R181.reuse, PT ;  /* 0x000000b562627233 */ /* 0x100fe20003803000 */
[--C-:B------:R-:W-:Y:S01]  /*4340*/  FFMA.FTZ R158, R17, UR7, -R184.reuse ;  /* 0x00000007119e7c23 */ /* 0x100fe200080108b8 */
[----:B------:R-:W-:Y:S01]  /*4350*/  LOP3.LUT R6, R6, 0xff00ff, RZ, 0xc0, !PT ;  /* 0x00ff00ff06067812 */ /* 0x000fe200078ec0ff */
[----:B------:R-:W-:Y:S01]  /*4360*/  MUFU.EX2 R162, R162 ;  /* 0x000000a200a27308 */ /* 0x000fe20000000800 */
[----:B------:R-:W-:Y:S01]  /*4370*/  PRMT R96, R96, 0x5410, R29 ;  /* 0x0000541060607816 */ /* 0x000fe2000000001d */
[----:B------:R-:W-:Y:S01]  /*4380*/  FFMA.FTZ R157, R13, UR7, -R184 ;  /* 0x000000070d9d7c23 */ /* 0x000fe200080108b8 */
[--C-:B------:R-:W-:Y:S01]  /*4390*/  HSET2.LE.AND R97, R4, R181.reuse, PT ;  /* 0x000000b504617233 */ /* 0x100fe20003803000 */
[----:B------:R-:W4:Y:S01]  /*43a0*/  MUFU.EX2 R161, R161 ;  /* 0x000000a100a17308 */ /* 0x000f220000000800 */
[----:B-1----:R-:W-:Y:S01]  /*43b0*/  F2FP.F16.F32.PACK_AB R21, R163, R178 ;  /* 0x000000b2a315723e */ /* 0x002fe200000000ff */
[--C-:B------:R-:W-:Y:S01]  /*43c0*/  FFMA.FTZ R174, R11, UR7, -R182.reuse ;  /* 0x000000070bae7c23 */ /* 0x100fe200080108b6 */
[----:B--2---:R-:W-:Y:S01]  /*43d0*/  F2FP.F16.F32.PACK_AB R4, R175, R176 ;  /* 0x000000b0af04723e */ /* 0x004fe200000000ff */
[----:B------:R-:W-:Y:S01]  /*43e0*/  FFMA.FTZ R173, R9, UR7, -R182 ;  /* 0x0000000709ad7c23 */ /* 0x000fe200080108b6 */
[----:B------:R-:W-:Y:S01]  /*43f0*/  LOP3.LUT R98, R21, R98, RZ, 0xc0, !PT ;  /* 0x0000006215627212 */ /* 0x000fe200078ec0ff */
[----:B------:R-:W-:Y:S01]  /*4400*/  MUFU.EX2 R172, R172 ;  /* 0x000000ac00ac7308 */ /* 0x000fe20000000800 */
[--C-:B------:R-:W-:Y:S01]  /*4410*/  HSET2.LE.AND R99, R6, R181.reuse, PT ;  /* 0x000000b506637233 */ /* 0x100fe20003803000 */
[----:B------:R-:W-:Y:S01]  /*4420*/  LDSM.16.MT88.4 R40, [R179+0xe000] ;  /* 0x00e00000b328783b */ /* 0x000fe20000004200 */
[--C-:B------:R-:W-:Y:S01]  /*4430*/  HSET2.LE.AND R96, R96, R181.reuse, PT ;  /* 0x000000b560607233 */ /* 0x100fe20003803000 */
[----:B------:R-:W-:Y:S01]  /*4440*/  MUFU.EX2 R159, R159 ;  /* 0x0000009f009f7308 */ /* 0x000fe20000000800 */
[----:B------:R-:W-:Y:S01]  /*4450*/  LOP3.LUT R97, R4, R97, RZ, 0xc0, !PT ;  /* 0x0000006104617212 */ /* 0x000fe200078ec0ff */
[----:B------:R-:W-:Y:S01]  /*4460*/  IMAD.MOV.U32 R4, RZ, RZ, R24 ;  /* 0x000000ffff047224 */ /* 0x000fe200078e0018 */
[----:B---3--:R-:W-:Y:S01]  /*4470*/  F2FP.F16.F32.PACK_AB R21, R177, R180 ;  /* 0x000000b4b115723e */ /* 0x008fe200000000ff */
[----:B------:R-:W-:Y:S01]  /*4480*/  MUFU.EX2 R155, R155 ;  /* 0x0000009b009b7308 */ /* 0x000fe20000000800 */
[----:B----4-:R-:W-:Y:S01]  /*4490*/  F2FP.F16.F32.PACK_AB R6, R161, R162 ;  /* 0x000000a2a106723e */ /* 0x010fe200000000ff */
[----:B------:R-:W-:Y:S01]  /*44a0*/  LDSM.16.MT88.4 R100, [R150+0xc000] ;  /* 0x00c000009664783b */ /* 0x000fe20000004200 */
[----:B------:R-:W-:Y:S01]  /*44b0*/  LOP3.LUT R96, R21, R96, RZ, 0xc0, !PT ;  /* 0x0000006015607212 */ /* 0x000fe200078ec0ff */
[----:B------:R-:W1:Y:S01]  /*44c0*/  MUFU.EX2 R154, R154 ;  /* 0x0000009a009a7308 */ /* 0x000e620000000800 */
[----:B------:R-:W-:Y:S01]  /*44d0*/  LOP3.LUT R99, R6, R99, RZ, 0xc0, !PT ;  /* 0x0000006306637212 */ /* 0x000fe200078ec0ff */
[----:B------:R-:W-:Y:S01]  /*44e0*/  LDSM.16.MT88.4 R116, [R224+0xc000] ;  /* 0x00c00000e074783b */ /* 0x000fe20000004200 */
[----:B------:R-:W-:Y:S01]  /*44f0*/  LOP3.LUT R21, R4, 0xff, RZ, 0xc0, !PT ;  /* 0x000000ff04157812 */ /* 0x000fe200078ec0ff */
[----:B------:R-:W-:Y:S01]  /*4500*/  MUFU.EX2 R158, R158 ;  /* 0x0000009e009e7308 */ /* 0x000fe20000000800 */
[----:B------:R-:W-:Y:S01]  /*4510*/  LOP3.LUT R10, R148, R20, R25, 0x96, !PT ;  /* 0x00000014940a7212 */ /* 0x000fe200078e9619 */
[----:B------:R-:W2:Y:S01]  /*4520*/  LDSM.16.MT88.4 R4, [R179+0xc800] ;  /* 0x00c80000b304783b */ /* 0x000ea20000004200 */
[----:B------:R-:W-:Y:S01]  /*4530*/  PRMT R23, R24, 0x7773, RZ ;  /* 0x0000777318177816 */ /* 0x000fe200000000ff */
[----:B------:R-:W3:Y:S01]  /*4540*/  MUFU.EX2 R157, R157 ;  /* 0x0000009d009d7308 */ /* 0x000ee20000000800 */
[----:B------:R-:W-:Y:S01]  /*4550*/  LOP3.LUT R16, R10, 0xffff, RZ, 0xc0, !PT ;  /* 0x0000ffff0a107812 */ /* 0x000fe200078ec0ff */
[C---:B------:R-:W-:Y:S01]  /*4560*/  HMMA.16816.F32 R128, R96.reuse, R124, RZ ;  /* 0x0000007c6080723c */ /* 0x040fe200000018ff */
[----:B------:R-:W-:Y:S01]  /*4570*/  PRMT R12, R24, 0x7772, RZ ;  /* 0x00007772180c7816 */ /* 0x000fe200000000ff */
[----:B------:R-:W-:Y:S01]  /*4580*/  MUFU.EX2 R174, R174 ;  /* 0x000000ae00ae7308 */ /* 0x000fe20000000800 */
[----:B------:R-:W-:Y:S01]  /*4590*/  PRMT R15, R10, 0x7632, R15 ;  /* 0x000076320a0f7816 */ /* 0x000fe2000000000f */
[----:B------:R-:W-:Y:S01]  /*45a0*/  LDSM.16.MT88.4 R48, [R224+0xe000] ;  /* 0x00e00000e030783b */ /* 0x000fe20000004200 */
[----:B------:R-:W-:Y:S01]  /*45b0*/  PRMT R12, R12, 0x5410, R23 ;  /* 0x000054100c0c7816 */ /* 0x000fe20000000017 */
[----:B------:R-:W4:Y:S01]  /*45c0*/  MUFU.EX2 R173, R173 ;  /* 0x000000ad00ad7308 */ /* 0x000f220000000800 */
[----:B------:R-:W-:Y:S01]  /*45d0*/  SHF.R.U32.HI R13, RZ, 0x8, R16 ;  /* 0x00000008ff0d7819 */ /* 0x000fe20000011610 */
[C---:B------:R-:W-:Y:S01]  /*45e0*/  HMMA.16816.F32 R124, R96.reuse, R126, RZ ;  /* 0x0000007e607c723c */ /* 0x040fe200000018ff */
[----:B------:R-:W-:Y:S01]  /*45f0*/  LOP3.LUT R8, R10, 0xff, RZ, 0xc0, !PT ;  /* 0x000000ff0a087812 */ /* 0x000fe200078ec0ff */
[----:B------:R-:W2:Y:S01]  /*4600*/  LDSM.16.MT88.4 R16, [R151+0xc800] ;  /* 0x00c800009710783b */ /* 0x000ea20000004200 */
[----:B------:R-:W-:Y:S01]  /*4610*/  PRMT R14, R24, 0x7771, RZ ;  /* 0x00007771180e7816 */ /* 0x000fe200000000ff */
[----:B------:R-:W-:Y:S01]  /*4620*/  FFMA.FTZ R206, R225, UR7, -R184 ;  /* 0x00000007e1ce7c23 */ /* 0x000fe200080108b8 */
[----:B------:R-:W-:Y:S01]  /*4630*/  SHF.R.U32.HI R10, RZ, 0x18, R10 ;  /* 0x00000018ff0a7819 */ /* 0x000fe2000001160a */
[----:B------:R-:W-:Y:S01]  /*4640*/  LDSM.16.MT88.4 R24, [R150+0xc800] ;  /* 0x00c800009618783b */ /* 0x000fe20000004200 */
[----:B------:R-:W-:Y:S01]  /*4650*/  LOP3.LUT R12, R12, 0xff00ff, RZ, 0xc0, !PT ;  /* 0x00ff00ff0c0c7812 */ /* 0x000fe200078ec0ff */
[C---:B------:R-:W-:Y:S01]  /*4660*/  HMMA.16816.F32 R92, R96.reuse, R140, RZ ;  /* 0x0000008c605c723c */ /* 0x040fe200000018ff */
[----:B------:R-:W-:Y:S01]  /*4670*/  LOP3.LUT R11, R15, 0xff, RZ, 0xc0, !PT ;  /* 0x000000ff0f0b7812 */ /* 0x000fe200078ec0ff */
[----:B------:R-:W-:Y:S01]  /*4680*/  LDSM.16.MT88.4 R32, [R224+0xc800] ;  /* 0x00c80000e020783b */ /* 0x000fe20000004200 */
[----:B------:R-:W-:Y:S01]  /*4690*/  PRMT R8, R8, 0x5410, R13 ;  /* 0x0000541008087816 */ /* 0x000fe2000000000d */
[----:B------:R-:W-:Y:S01]  /*46a0*/  FFMA.FTZ R222, R227, UR7, -R182 ;  /* 0x00000007e3de7c23 */ /* 0x000fe200080108b6 */
[----:B------:R-:W-:Y:S01]  /*46b0*/  PRMT R14, R21, 0x5410, R14 ;  /* 0x00005410150e7816 */ /* 0x000fe2000000000e */
[----:B------:R-:W-:Y:S01]  /*46c0*/  LDSM.16.MT88.4 R28, [R224+0xe800] ;  /* 0x00e80000e01c783b */ /* 0x000fe20000004200 */
[----:B------:R-:W-:Y:S01]  /*46d0*/  PRMT R20, R11, 0x5410, R10 ;  /* 0x000054100b147816 */ /* 0x000fe2000000000a */
[C---:B------:R-:W-:Y:S01]  /*46e0*/  HMMA.16816.F32 R112, R96.reuse, R108, RZ ;  /* 0x0000006c6070723c */ /* 0x040fe200000018ff */
[--C-:B------:R-:W-:Y:S01]  /*46f0*/  HSET2.LE.AND R15, R12, R181.reuse, PT ;  /* 0x000000b50c0f7233 */ /* 0x100fe20003803000 */
[----:B------:R-:W-:Y:S01]  /*4700*/  FFMA.FTZ R233, R233, UR7, -R184 ;  /* 0x00000007e9e97c23 */ /* 0x000fe200080108b8 */
[--C-:B------:R-:W-:Y:S01]  /*4710*/  HSET2.LE.AND R12, R8, R181.reuse, PT ;  /* 0x000000b5080c7233 */ /* 0x100fe20003803000 */
[----:B------:R-:W-:Y:S01]  /*4720*/  MUFU.EX2 R206, R206 ;  /* 0x000000ce00ce7308 */ /* 0x000fe20000000800 */
[----:B-1----:R-:W-:Y:S01]  /*4730*/  F2FP.F16.F32.PACK_AB R22, R154, R155 ;  /* 0x0000009b9a16723e */ /* 0x002fe200000000ff */
[--C-:B------:R-:W-:Y:S01]  /*4740*/  FFMA.FTZ R232, R185, UR7, -R182.reuse ;  /* 0x00000007b9e87c23 */ /* 0x100fe200080108b6 */
[----:B------:R-:W-:Y:S01]  /*4750*/  F2FP.F16.F32.PACK_AB R21, R159, R172 ;  /* 0x000000ac9f15723e */ /* 0x000fe200000000ff */
[C---:B------:R-:W-:Y:S01]  /*4760*/  HMMA.16816.F32 R108, R96.reuse, R110, RZ ;  /* 0x0000006e606c723c */ /* 0x040fe200000018ff */
[--C-:B------:R-:W-:Y:S01]  /*4770*/  HSET2.LE.AND R14, R14, R181.reuse, PT ;  /* 0x000000b50e0e7233 */ /* 0x100fe20003803000 */
[----:B------:R-:W-:Y:S01]  /*4780*/  MUFU.EX2 R222, R222 ;  /* 0x000000de00de7308 */ /* 0x000fe20000000800 */
[----:B------:R-:W-:Y:S01]  /*4790*/  HSET2.LE.AND R13, R20, R181, PT ;  /* 0x000000b5140d7233 */ /* 0x000fe20003803000 */
[----:B------:R-:W-:Y:S01]  /*47a0*/  FFMA.FTZ R199, R199, UR7, -R182 ;  /* 0x00000007c7c77c23 */ /* 0x000fe200080108b6 */
[----:B---3--:R-:W-:Y:S01]  /*47b0*/  F2FP.F16.F32.PACK_AB R9, R157, R158 ;  /* 0x0000009e9d09723e */ /* 0x008fe200000000ff */
[----:B------:R-:W-:Y:S01]  /*47c0*/  MUFU.EX2 R232, R232 ;  /* 0x000000e800e87308 */ /* 0x000fe20000000800 */
[----:B----4-:R-:W-:Y:S01]  /*47d0*/  F2FP.F16.F32.PACK_AB R140, R173, R174 ;  /* 0x000000aead8c723e */ /* 0x010fe200000000ff */
[C---:B------:R-:W-:Y:S01]  /*47e0*/  HMMA.16816.F32 R52, R96.reuse, R56, RZ ;  /* 0x000000386034723c */ /* 0x040fe200000018ff */
[----:B------:R-:W-:Y:S01]  /*47f0*/  LOP3.LUT R15, R22, R15, RZ, 0xc0, !PT ;  /* 0x0000000f160f7212 */ /* 0x000fe200078ec0ff */
[----:B------:R-:W-:Y:S01]  /*4800*/  FADD.FTZ R177, R180, R177 ;  /* 0x000000b1b4b17221 */ /* 0x000fe20000010000 */
[----:B------:R-:W-:Y:S01]  /*4810*/  LOP3.LUT R12, R21, R12, RZ, 0xc0, !PT ;  /* 0x0000000c150c7212 */ /* 0x000fe200078ec0ff */
[----:B------:R-:W-:Y:S01]  /*4820*/  FADD.FTZ R175, R176, R175 ;  /* 0x000000afb0af7221 */ /* 0x000fe20000010000 */
[----:B------:R-:W1:Y:S01]  /*4830*/  LDSM.16.MT88.4 R20, [R151+0xe800] ;  /* 0x00e800009714783b */ /* 0x000e620000004200 */
[----:B------:R-:W-:Y:S01]  /*4840*/  LOP3.LUT R14, R9, R14, RZ, 0xc0, !PT ;  /* 0x0000000e090e7212 */ /* 0x000fe200078ec0ff */
[----:B------:R-:W-:Y:S01]  /*4850*/  FADD.FTZ R178, R178, R177 ;  /* 0x000000b1b2b27221 */ /* 0x000fe20000010000 */
[----:B------:R-:W-:Y:S01]  /*4860*/  LOP3.LUT R13, R140, R13, RZ, 0xc0, !PT ;  /* 0x0000000d8c0d7212 */ /* 0x000fe200078ec0ff */
[----:B------:R-:W-:Y:S01]  /*4870*/  LDSM.16.MT88.4 R8, [R179+0xe800] ;  /* 0x00e80000b308783b */ /* 0x000fe20000004200 */
[----:B-----5:R-:W-:Y:S01]  /*4880*/  HMMA.16816.F32 R60, R96, R64, RZ ;  /* 0x00000040603c723c */ /* 0x020fe200000018ff */
[----:B------:R-:W-:Y:S01]  /*4890*/  FADD.FTZ R162, R162, R175 ;  /* 0x000000afa2a27221 */ /* 0x000fe20000010000 */
[----:B------:R-:W-:Y:S01]  /*48a0*/  FADD.FTZ R163, R163, R178 ;  /* 0x000000b2a3a37221 */ /* 0x000fe20000010000 */
[----:B------:R-:W-:-:S02]  /*48b0*/  ISETP.GT.U32.AND P0, PT, R167, R196, PT ;  /* 0x000000c4a700720c */ /* 0x000fc40003f04070 */
[----:B------:R-:W-:Y:S01]  /*48c0*/  FADD.FTZ R161, R161, R162 ;  /* 0x000000a2a1a17221 */ /* 0x000fe20000010000 */
[----:B------:R-:W-:Y:S02]  /*48d0*/  FADD.FTZ R172, R172, R163 ;  /* 0x000000a3acac7221 */ /* 0x000fe40000010000 */
[----:B--2---:R-:W-:Y:S02]  /*48e0*/  HMMA.16816.F32 R128, R12, R4, R128 ;  /* 0x000000040c80723c */ /* 0x004fe40000001880 */
[----:B------:R-:W-:-:S04]  /*48f0*/  FADD.FTZ R159, R159, R172 ;  /* 0x000000ac9f9f7221 */ /* 0x000fc80000010000 */
[----:B------:R-:W-:Y:S02]  /*4900*/  FADD.FTZ R158, R158, R159 ;  /* 0x0000009f9e9e7221 */ /* 0x000fe40000010000 */
[----:B------:R-:W-:Y:S01]  /*4910*/  HMMA.16816.F32 R124, R12, R6, R124 ;  /* 0x000000060c7c723c */ /* 0x000fe2000000187c */
[----:B------:R-:W2:Y:S01]  /*4920*/  LDSM.16.MT88.4 R4, [R150+0xe800] ;  /* 0x00e800009604783b */ /* 0x000ea20000004200 */
[----:B------:R-:W-:-:S06]  /*4930*/  FADD.FTZ R158, R157, R158 ;  /* 0x0000009e9d9e7221 */ /* 0x000fcc0000010000 */
[C---:B------:R-:W-:Y:S08]  /*4940*/  HMMA.16816.F32 R112, R12.reuse, R16, R112 ;  /* 0x000000100c70723c */ /* 0x040ff00000001870 */
[----:B------:R-:W-:Y:S01]  /*4950*/  HMMA.16816.F32 R108, R12, R18, R108 ;  /* 0x000000120c6c723c */ /* 0x000fe2000000186c */
[----:B------:R-:W3:Y:S07]  /*4960*/  LDSM.16.MT88.4 R16, [R179+0x10800] ;  /* 0x01080000b310783b */ /* 0x000eee0000004200 */
[C---:B------:R-:W-:Y:S08]  /*4970*/  HMMA.16816.F32 R36, R96.reuse, R40, RZ ;  /* 0x000000286024723c */ /* 0x040ff000000018ff */
[C---:B------:R-:W-:Y:S08]  /*4980*/  HMMA.16816.F32 R40, R96.reuse, R42, RZ ;  /* 0x0000002a6028723c */ /* 0x040ff000000018ff */
[----:B------:R-:W-:Y:S08]  /*4990*/  HMMA.16816.F32 R64, R96, R66, RZ ;  /* 0x000000426040723c */ /* 0x000ff000000018ff */
[----:B-1----:R-:W-:Y:S01]  /*49a0*/  HMMA.16816.F32 R52, R12, R20, R52 ;  /* 0x000000140c34723c */ /* 0x002fe20000001834 */
[----:B------:R-:W-:-:S05]  /*49b0*/  IMAD.WIDE.U32 R20, R243, -0x326172a9, RZ ;  /* 0xcd9e8d57f3147825 */ /* 0x000fca00078e00ff */
[----:B------:R-:W-:Y:S02]  /*49c0*/  LOP3.LUT R241, R241, R216, R21, 0x96, !PT ;  /* 0x000000d8f1f17212 */ /* 0x000fe400078e9615 */
[----:B------:R-:W-:Y:S01]  /*49d0*/  HMMA.16816.F32 R68, R96, R72, RZ ;  /* 0x000000486044723c */ /* 0x000fe200000018ff */
[----:B------:R-:W-:-:S05]  /*49e0*/  LOP3.LUT R20, R239, R20, R201, 0x96, !PT ;  /* 0x00000014ef147212 */ /* 0x000fca00078e96c9 */
[----:B------:R-:W-:Y:S02]  /*49f0*/  IMAD.WIDE.U32 R20, R20, -0x2daee0ad, RZ ;  /* 0xd2511f5314147825 */ /* 0x000fe400078e00ff */
[----:B--2---:R-:W-:Y:S02]  /*4a00*/  HMMA.16816.F32 R60, R12, R4, R60 ;  /* 0x000000040c3c723c */ /* 0x004fe4000000183c */
[----:B------:R-:W-:-:S05]  /*4a10*/  IMAD.WIDE.U32 R4, R241, -0x2daee0ad, RZ ;  /* 0xd2511f53f1047825 */ /* 0x000fca00078e00ff */
[----:B------:R-:W-:Y:S01]  /*4a20*/  LOP3.LUT R237, R237, R202, R5, 0x96, !PT ;  /* 0x000000caeded7212 */ /* 0x000fe200078e9605 */
[C---:B------:R-:W-:Y:S01]  /*4a30*/  HMMA.16816.F32 R36, R12.reuse, R8, R36 ;  /* 0x000000080c24723c */ /* 0x040fe20000001824 */
[----:B------:R-:W-:Y:S01]  /*4a40*/  LOP3.LUT R236, R204, R4, R21, 0x96, !PT ;  /* 0x00000004ccec7212 */ /* 0x000fe200078e9615 */
[----:B------:R-:W-:Y:S02]  /*4a50*/  FFMA.FTZ R204, R223, UR7, -R184 ;  /* 0x00000007dfcc7c23 */ /* 0x000fe400080108b8 */
[----:B------:R-:W-:Y:S04]  /*4a60*/  MUFU.EX2 R223, R233 ;  /* 0x000000e900df7308 */ /* 0x000fe80000000800 */
[C---:B------:R-:W-:Y:S01]  /*4a70*/  HMMA.16816.F32 R40, R12.reuse, R10, R40 ;  /* 0x0000000a0c28723c */ /* 0x040fe20000001828 */
[----:B------:R-:W1:Y:S01]  /*4a80*/  LDSM.16.MT88.4 R8, [R224+0x10800] ;  /* 0x01080000e008783b */ /* 0x000e620000004200 */
[----:B------:R-:W2:Y:S06]  /*4a90*/  MUFU.EX2 R204, R204 ;  /* 0x000000cc00cc7308 */ /* 0x000eac0000000800 */
[----:B------:R-:W-:Y:S01]  /*4aa0*/  HMMA.16816.F32 R64, R12, R6, R64 ;  /* 0x000000060c40723c */ /* 0x000fe20000001840 */
[----:B------:R-:W4:Y:S07]  /*4ab0*/  LDSM.16.MT88.4 R4, [R151+0x10800] ;  /* 0x010800009704783b */ /* 0x000f2e0000004200 */
[----:B------:R-:W-:Y:S08]  /*4ac0*/  HMMA.16816.F32 R72, R96, R74, RZ ;  /* 0x0000004a6048723c */ /* 0x000ff000000018ff */
[----:B---3--:R-:W-:Y:S01]  /*4ad0*/  HMMA.16816.F32 R68, R12, R16, R68 ;  /* 0x000000100c44723c */ /* 0x008fe20000001844 */
[----:B------:R-:W-:-:S04]  /*4ae0*/  IMAD.WIDE.U32 R16, R237, -0x326172a9, RZ ;  /* 0xcd9e8d57ed107825 */ /* 0x000fc800078e00ff */
[----:B------:R-:W-:Y:S01]  /*4af0*/  IMAD.WIDE.U32 R236, R236, -0x326172a9, RZ ;  /* 0xcd9e8d57ecec7825 */ /* 0x000fe200078e00ff */
[----:B------:R-:W-:Y:S02]  /*4b00*/  LOP3.LUT R235, R235, R200, R17, 0x96, !PT ;  /* 0x000000c8ebeb7212 */ /* 0x000fe400078e9611 */
[----:B------:R-:W-:Y:S02]  /*4b10*/  HMMA.16816.F32 R56, R96, R58, RZ ;  /* 0x0000003a6038723c */ /* 0x000fe400000018ff */
[----:B------:R-:W-:Y:S01]  /*4b20*/  LOP3.LUT R234, R186, R16, R237, 0x96, !PT ;  /* 0x00000010baea7212 */ /* 0x000fe200078e96ed */
[----:B------:R-:W-:-:S04]  /*4b30*/  IMAD.WIDE.U32 R238, R235, -0x2daee0ad, RZ ;  /* 0xd2511f53ebee7825 */ /* 0x000fc800078e00ff */
[----:B------:R-:W-:Y:S01]  /*4b40*/  FFMA.FTZ R186, R231, UR7, -R182 ;  /* 0x00000007e7ba7c23 */ /* 0x000fe200080108b6 */
[----:B------:R-:W-:Y:S01]  /*4b50*/  IMAD.WIDE.U32 R234, R234, -0x2daee0ad, RZ ;  /* 0xd2511f53eaea7825 */ /* 0x000fe200078e00ff */
[C---:B------:R-:W-:Y:S04]  /*4b60*/  HMMA.16816.F32 R76, R96.reuse, R80, RZ ;  /* 0x00000050604c723c */ /* 0x040fe800000018ff */
[----:B------:R-:W-:Y:S01]  /*4b70*/  MUFU.EX2 R186, R186 ;  /* 0x000000ba00ba7308 */ /* 0x000fe20000000800 */
[----:B------:R-:W-:Y:S02]  /*4b80*/  LOP3.LUT R146, R146, R238, R235, 0x96, !PT ;  /* 0x000000ee92927212 */ /* 0x000fe400078e96eb */
[----:B------:R-:W-:Y:S01]  /*4b90*/  LOP3.LUT R238, R144, R20, R239, 0x96, !PT ;  /* 0x0000001490ee7212 */ /* 0x000fe200078e96ef */
[----:B------:R-:W-:Y:S04]  /*4ba0*/  HMMA.16816.F32 R80, R96, R82, RZ ;  /* 0x000000526050723c */ /* 0x000fe800000018ff */
[----:B------:R-:W-:-:S04]  /*4bb0*/  IMAD.WIDE.U32 R238, R238, -0x326172a9, RZ ;  /* 0xcd9e8d57eeee7825 */ /* 0x000fc800078e00ff */
[----:B------:R-:W-:Y:S01]  /*4bc0*/  HMMA.16816.F32 R84, R96, R88, RZ ;  /* 0x000000586054723c */ /* 0x000fe200000018ff */
[----:B------:R-:W-:-:S07]  /*4bd0*/  LOP3.LUT R149, R149, R236, R239, 0x96, !PT ;  /* 0x000000ec95957212 */ /* 0x000fce00078e96ef */
[----:B------:R-:W-:Y:S01]  /*4be0*/  HMMA.16816.F32 R72, R12, R18, R72 ;  /* 0x000000120c48723c */ /* 0x000fe20000001848 */
[----:B------:R-:W3:Y:S07]  /*4bf0*/  LDSM.16.MT88.4 R16, [R150+0x10800] ;  /* 0x010800009610783b */ /* 0x000eee0000004200 */
[----:B------:R-:W-:Y:S08]  /*4c00*/  HMMA.16816.F32 R88, R96, R90, RZ ;  /* 0x0000005a6058723c */ /* 0x000ff000000018ff */
[----:B------:R-:W-:Y:S01]  /*4c10*/  HMMA.16816.F32 R56, R12, R22, R56 ;  /* 0x000000160c38723c */ /* 0x000fe20000001838 */
[----:B------:R-:W-:-:S03]  /*4c20*/  IMAD.WIDE.U32 R22, R146, -0x326172a9, RZ ;  /* 0xcd9e8d5792167825 */ /* 0x000fc600078e00ff */
[----:B------:R-:W-:-:S04]  /*4c30*/  PRMT R21, R22, 0x7772, RZ ;  /* 0x0000777216157816 */ /* 0x000fc800000000ff */
[C---:B-1----:R-:W-:Y:S01]  /*4c40*/  HMMA.16816.F32 R76, R12.reuse, R8, R76 ;  /* 0x000000080c4c723c */ /* 0x042fe2000000184c */
[----:B------:R-:W-:Y:S02]  /*4c50*/  LOP3.LUT R9, R190, R238, R23, 0x96, !PT ;  /* 0x000000eebe097212 */ /* 0x000fe400078e9617 */
[C---:B------:R-:W-:Y:S02]  /*4c60*/  PRMT R8, R22.reuse, 0x7773, RZ ;  /* 0x0000777316087816 */ /* 0x040fe400000000ff */
[----:B------:R-:W-:Y:S02]  /*4c70*/  PRMT R20, R22, 0x7771, RZ ;  /* 0x0000777116147816 */ /* 0x000fe400000000ff */
[----:B------:R-:W-:Y:S01]  /*4c80*/  PRMT R21, R21, 0x5410, R8 ;  /* 0x0000541015157816 */ /* 0x000fe20000000008 */
[C---:B------:R-:W-:Y:S01]  /*4c90*/  HMMA.16816.F32 R80, R12.reuse, R10, R80 ;  /* 0x0000000a0c50723c */ /* 0x040fe20000001850 */
[----:B------:R-:W-:Y:S01]  /*4ca0*/  IMAD.MOV.U32 R10, RZ, RZ, R22 ;  /* 0x000000ffff0a7224 */ /* 0x000fe200078e0016 */
[----:B------:R-:W-:Y:S01]  /*4cb0*/  LOP3.LUT R8, R9, 0xff, RZ, 0xc0, !PT ;  /* 0x000000ff09087812 */ /* 0x000fe200078ec0ff */
[----:B------:R-:W-:Y:S01]  /*4cc0*/  FFMA.FTZ R22, R229, UR7, -R182 ;  /* 0x00000007e5167c23 */ /* 0x000fe200080108b6 */
[----:B------:R-:W-:Y:S01]  /*4cd0*/  FFMA.FTZ R229, R147, UR7, -R184 ;  /* 0x0000000793e57c23 */ /* 0x000fe200080108b8 */
[----:B--2---:R-:W-:Y:S01]  /*4ce0*/  F2FP.F16.F32.PACK_AB R23, R204, R223 ;  /* 0x000000dfcc17723e */ /* 0x004fe200000000ff */
[----:B------:R-:W-:Y:S01]  /*4cf0*/  FADD.FTZ R223, R223, R158 ;  /* 0x0000009edfdf7221 */ /* 0x000fe20000010000 */
[----:B------:R-:W-:Y:S01]  /*4d00*/  LOP3.LUT R11, R10, 0xff, RZ, 0xc0, !PT ;  /* 0x000000ff0a0b7812 */ /* 0x000fe200078ec0ff */
[----:B----4-:R-:W-:Y:S01]  /*4d10*/  HMMA.16816.F32 R84, R12, R4, R84 ;  /* 0x000000040c54723c */ /* 0x010fe20000001854 */
[C---:B------:R-:W-:Y:S01]  /*4d20*/  LOP3.LUT R5, R9.reuse, 0xffff, RZ, 0xc0, !PT ;  /* 0x0000ffff09057812 */ /* 0x040fe200078ec0ff */
[----:B------:R-:W1:Y:S01]  /*4d30*/  MUFU.EX2 R225, R22 ;  /* 0x0000001600e17308 */ /* 0x000e620000000800 */
[----:B------:R-:W-:Y:S01]  /*4d40*/  PRMT R10, R9, 0x7632, R10 ;  /* 0x00007632090a7816 */ /* 0x000fe2000000000a */
[----:B------:R-:W-:Y:S01]  /*4d50*/  FADD.FTZ R223, R204, R223 ;  /* 0x000000dfccdf7221 */ /* 0x000fe20000010000 */
[----:B------:R-:W-:Y:S01]  /*4d60*/  SHF.R.U32.HI R4, RZ, 0x18, R9 ;  /* 0x00000018ff047819 */ /* 0x000fe20000011609 */
[----:B------:R-:W-:Y:S01]  /*4d70*/  MUFU.EX2 R229, R229 ;  /* 0x000000e500e57308 */ /* 0x000fe20000000800 */
[----:B------:R-:W-:Y:S01]  /*4d80*/  SHF.R.U32.HI R9, RZ, 0x8, R5 ;  /* 0x00000008ff097819 */ /* 0x000fe20000011605 */
[----:B------:R-:W-:Y:S01]  /*4d90*/  HMMA.16816.F32 R104, R96, R100, RZ ;  /* 0x000000646068723c */ /* 0x000fe200000018ff */
[----:B------:R-:W-:-:S02]  /*4da0*/  PRMT R20, R11, 0x5410, R20 ;  /* 0x000054100b147816 */ /* 0x000fc40000000014 */
[----:B------:R-:W-:-:S04]  /*4db0*/  LOP3.LUT R5, R10, 0xff, RZ, 0xc0, !PT ;  /* 0x000000ff0a057812 */ /* 0x000fc800078ec0ff */
[----:B------:R-:W-:Y:S01]  /*4dc0*/  PRMT R4, R5, 0x5410, R4 ;  /* 0x0000541005047816 */ /* 0x000fe20000000004 */
[----:B------:R-:W-:Y:S01]  /*4dd0*/  HMMA.16816.F32 R88, R12, R6, R88 ;  /* 0x000000060c58723c */ /* 0x000fe20000001858 */
[----:B------:R-:W-:Y:S02]  /*4de0*/  PRMT R6, R8, 0x5410, R9 ;  /* 0x0000541008067816 */ /* 0x000fe40000000009 */
[----:B------:R-:W2:Y:S01]  /*4df0*/  LDSM.16.MT88.4 R8, [R224+0xd000] ;  /* 0x00d00000e008783b */ /* 0x000ea20000004200 */
[----:B-1----:R-:W-:-:S04]  /*4e00*/  F2FP.F16.F32.PACK_AB R22, R225, R186 ;  /* 0x000000bae116723e */ /* 0x002fc800000000ff */
[C---:B------:R-:W-:Y:S08]  /*4e10*/  HMMA.16816.F32 R120, R96.reuse, R116, RZ ;  /* 0x000000746078723c */ /* 0x040ff000000018ff */
[C---:B------:R-:W-:Y:S08]  /*4e20*/  HMMA.16816.F32 R116, R96.reuse, R118, RZ ;  /* 0x000000766074723c */ /* 0x040ff000000018ff */
[C---:B------:R-:W-:Y:S08]  /*4e30*/  HMMA.16816.F32 R44, R96.reuse, R48, RZ ;  /* 0x00000030602c723c */ /* 0x040ff000000018ff */
[C---:B------:R-:W-:Y:S08]  /*4e40*/  HMMA.16816.F32 R48, R96.reuse, R50, RZ ;  /* 0x000000326030723c */ /* 0x040ff000000018ff */
[C---:B------:R-:W-:Y:S08]  /*4e50*/  HMMA.16816.F32 R100, R96.reuse, R102, RZ ;  /* 0x000000666064723c */ /* 0x040ff000000018ff */
[----:B------:R-:W-:Y:S01]  /*4e60*/  HMMA.16816.F32 R96, R96, R142, RZ ;  /* 0x0000008e6060723c */ /* 0x000fe200000018ff */
[----:B------:R-:W-:Y:S07]  /*4e70*/  LDSM.16.MT88.4 R140, [R151+0xd000] ;  /* 0x00d00000978c783b */ /* 0x000fee0000004200 */
[----:B------:R-:W-:Y:S01]  /*4e80*/  HMMA.16816.F32 R104, R12, R24, R104 ;  /* 0x000000180c68723c */ /* 0x000fe20000001868 */
[----:B------:R-:W-:-:S02]  /*4e90*/  FFMA.FTZ R24, R145, UR7, -R182 ;  /* 0x0000000791187c23 */ /* 0x000fc400080108b6 */
[----:B------:R1:W-:Y:S02]  /*4ea0*/  LDSM.16.MT88.4 R144, [R224+0xf000] ;  /* 0x00f00000e090783b */ /* 0x0003e40000004200 */
[----:B------:R-:W4:Y:S03]  /*4eb0*/  MUFU.EX2 R227, R24 ;  /* 0x0000001800e37308 */ /* 0x000f260000000800 */
[----:B---3--:R-:W-:Y:S01]  /*4ec0*/  HMMA.16816.F32 R92, R12, R16, R92 ;  /* 0x000000100c5c723c */ /* 0x008fe2000000185c */
[--C-:B------:R-:W-:Y:S02]  /*4ed0*/  HSET2.LE.AND R16, R6, R181.reuse, PT ;  /* 0x000000b506107233 */ /* 0x100fe40003803000 */
[----:B------:R-:W-:Y:S02]  /*4ee0*/  HSET2.LE.AND R17, R4, R181, PT ;  /* 0x000000b504117233 */ /* 0x000fe40003803000 */
[----:B------:R-:W3:Y:S01]  /*4ef0*/  LDSM.16.MT88.4 R4, [R150+0xd000] ;  /* 0x00d000009604783b */ /* 0x000ee20000004200 */
[----:B------:R-:W-:-:S02]  /*4f00*/  LOP3.LUT R16, R23, R16, RZ, 0xc0, !PT ;  /* 0x0000001017107212 */ /* 0x000fc400078ec0ff */
[----:B------:R-:W-:Y:S01]  /*4f10*/  HMMA.16816.F32 R120, R12, R32, R120 ;  /* 0x000000200c78723c */ /* 0x000fe20000001878 */
[----:B------:R-:W-:Y:S02]  /*4f20*/  LOP3.LUT R17, R22, R17, RZ, 0xc0, !PT ;  /* 0x0000001116117212 */ /* 0x000fe400078ec0ff */
[----:B------:R-:W-:Y:S02]  /*4f30*/  LOP3.LUT R22, R21, 0xff00ff, RZ, 0xc0, !PT ;  /* 0x00ff00ff15167812 */ /* 0x000fe400078ec0ff */
[----:B----4-:R-:W-:-:S03]  /*4f40*/  F2FP.F16.F32.PACK_AB R226, R222, R227 ;  /* 0x000000e3dee2723e */ /* 0x010fc600000000ff */
[----:B------:R-:W-:Y:S01]  /*4f50*/  HMMA.16816.F32 R116, R12, R34, R116 ;  /* 0x000000220c74723c */ /* 0x000fe20000001874 */
[----:B------:R-:W-:Y:S01]  /*4f60*/  LDSM.16.MT88.4 R32, [R151+0xf000] ;  /* 0x00f000009720783b */ /* 0x000fe20000004200 */
[----:B-1----:R-:W-:-:S06]  /*4f70*/  IMAD.IADD R224, R156, 0x1, R179 ;  /* 0x000000019ce07824 */ /* 0x002fcc00078e02b3 */
[C---:B------:R-:W-:Y:S08]  /*4f80*/  HMMA.16816.F32 R44, R12.reuse, R28, R44 ;  /* 0x0000001c0c2c723c */ /* 0x040ff0000000182c */
[C---:B------:R-:W-:Y:S01]  /*4f90*/  HMMA.16816.F32 R48, R12.reuse, R30, R48 ;  /* 0x0000001e0c30723c */ /* 0x040fe20000001830 */
[----:B------:R-:W-:Y:S07]  /*4fa0*/  LDSM.16.MT88.4 R28, [R150+0xf000] ;  /* 0x00f00000961c783b */ /* 0x000fee0000004200 */
[C---:B------:R-:W-:Y:S01]  /*4fb0*/  HMMA.16816.F32 R100, R12.reuse, R26, R100 ;  /* 0x0000001a0c64723c */ /* 0x040fe20000001864 */
[----:B------:R-:W-:Y:S07]  /*4fc0*/  LDSM.16.MT88.4 R24, [R230+0x11000] ;  /* 0x01100000e618783b */ /* 0x000fee0000004200 */
[----:B------:R-:W-:Y:S01]  /*4fd0*/  HMMA.16816.F32 R96, R12, R18, R96 ;  /* 0x000000120c60723c */ /* 0x000fe20000001860 */
[----:B------:R-:W-:-:S02]  /*4fe0*/  HSET2.LE.AND R18, R20, R181, PT ;  /* 0x000000b514127233 */ /* 0x000fc40003803000 */
[----:B------:R-:W-:Y:S01]  /*4ff0*/  F2FP.F16.F32.PACK_AB R13, R229, R206 ;  /* 0x000000cee50d723e */ /* 0x000fe200000000ff */
[----:B------:R-:W-:Y:S01]  /*5000*/  FADD.FTZ R206, R206, R223 ;  /* 0x000000dfcece7221 */ /* 0x000fe20000010000 */
[----:B------:R-:W-:Y:S02]  /*5010*/  HSET2.LE.AND R19, R22, R181, PT ;  /* 0x000000b516137233 */ /* 0x000fe40003803000 */
[----:B------:R-:W-:Y:S01]  /*5020*/  LOP3.LUT R18, R13, R18, RZ, 0xc0, !PT ;  /* 0x000000120d127212 */ /* 0x000fe200078ec0ff */
[----:B------:R-:W1:Y:S01]  /*5030*/  LDSM.16.MT88.4 R20, [R224+0x11000] ;  /* 0x01100000e014783b */ /* 0x000e620000004200 */
[----:B------:R-:W-:Y:S01]  /*5040*/  FADD.FTZ R206, R229, R206 ;  /* 0x000000cee5ce7221 */ /* 0x000fe20000010000 */
[----:B------:R-:W-:Y:S01]  /*5050*/  LOP3.LUT R19, R226, R19, RZ, 0xc0, !PT ;  /* 0x00000013e2137212 */ /* 0x000fe200078ec0ff */
[----:B------:R-:W-:Y:S01]  /*5060*/  FFMA.FTZ R226, R211, UR7, -R184 ;  /* 0x00000007d3e27c23 */ /* 0x000fe200080108b8 */
[----:B------:R-:W4:Y:S01]  /*5070*/  LDSM.16.MT88.4 R12, [R179+0xd000] ;  /* 0x00d00000b30c783b */ /* 0x000f220000004200 */
[----:B------:R-:W-:-:S04]  /*5080*/  FFMA.FTZ R211, R183, UR7, -R182 ;  /* 0x00000007b7d37c23 */ /* 0x000fc800080108b6 */
[C---:B--2---:R-:W-:Y:S01]  /*5090*/  HMMA.16816.F32 R120, R16.reuse, R8, R120 ;  /* 0x000000081078723c */ /* 0x044fe20000001878 */
[----:B------:R-:W-:Y:S04]  /*50a0*/  MUFU.EX2 R226, R226 ;  /* 0x000000e200e27308 */ /* 0x000fe80000000800 */
[----:B------:R-:W-:Y:S03]  /*50b0*/  MUFU.EX2 R211, R211 ;  /* 0x000000d300d37308 */ /* 0x000fe60000000800 */
[C---:B------:R-:W-:Y:S01]  /*50c0*/  HMMA.16816.F32 R116, R16.reuse, R10, R116 ;  /* 0x0000000a1074723c */ /* 0x040fe20000001874 */
[----:B------:R-:W2:Y:S07]  /*50d0*/  LDSM.16.MT88.4 R8, [R179+0xf000] ;  /* 0x00f00000b308783b */ /* 0x000eae0000004200 */
[C---:B---3--:R-:W-:Y:S08]  /*50e0*/  HMMA.16816.F32 R104, R16.reuse, R4, R104 ;  /* 0x000000041068723c */ /* 0x048ff00000001868 */
[C---:B------:R-:W-:Y:S01]  /*50f0*/  HMMA.16816.F32 R100, R16.reuse, R6, R100 ;  /* 0x000000061064723c */ /* 0x040fe20000001864 */
[----:B------:R-:W3:Y:S07]  /*5100*/  LDSM.16.MT88.4 R4, [R179+0x11000] ;  /* 0x01100000b304783b */ /* 0x000eee0000004200 */
[----:B-1----:R-:W-:Y:S01]  /*5110*/  HMMA.16816.F32 R84, R16, R20, R84 ;  /* 0x000000141054723c */ /* 0x002fe20000001854 */
[----:B------:R-:W-:-:S05]  /*5120*/  IMAD.WIDE.U32 R20, R149, -0x2daee0ad, RZ ;  /* 0xd2511f5395147825 */ /* 0x000fca00078e00ff */
[----:B------:R-:W-:Y:S01]  /*5130*/  LOP3.LUT R234, R148, R234, R21, 0x96, !PT ;  /* 0x000000ea94ea7212 */ /* 0x000fe200078e9615 */
[----:B------:R-:W-:Y:S01]  /*5140*/  FFMA.FTZ R21, R187, UR7, -R182 ;  /* 0x00000007bb157c23 */ /* 0x000fe200080108b6 */
[----:B----4-:R-:W-:Y:S01]  /*5150*/  HMMA.16816.F32 R128, R16, R12, R128 ;  /* 0x0000000c1080723c */ /* 0x010fe20000001880 */
[----:B------:R-:W-:Y:S01]  /*5160*/  SEL R13, R188, 0xffffffe0, !P3 ;  /* 0xffffffe0bc0d7807 */ /* 0x000fe20005800000 */
[----:B------:R-:W-:Y:S01]  /*5170*/  MUFU.EX2 R187, R199 ;  /* 0x000000c700bb7308 */ /* 0x000fe20000000800 */
[----:B------:R-:W-:-:S03]  /*5180*/  PRMT R12, R20, 0x7773, RZ ;  /* 0x00007773140c7816 */ /* 0x000fc600000000ff */
[----:B------:R-:W-:Y:S01]  /*5190*/  IMAD.IADD R228, R13, 0x1, R228 ;  /* 0x000000010de47824 */ /* 0x000fe200078e02e4 */
[----:B------:R-:W-:Y:S01]  /*51a0*/  MUFU.EX2 R182, R21 ;  /* 0x0000001500b67308 */ /* 0x000fe20000000800 */
[C---:B------:R-:W-:Y:S01]  /*51b0*/  HMMA.16816.F32 R124, R16.reuse, R14, R124 ;  /* 0x0000000e107c723c */ /* 0x040fe2000000187c */
[----:B------:R-:W-:Y:S02]  /*51c0*/  IMAD.MOV.U32 R14, RZ, RZ, R20 ;  /* 0x000000ffff0e7224 */ /* 0x000fe400078e0014 */
[----:B------:R-:W1:Y:S03]  /*51d0*/  LDSM.16.MT88.4 R148, [R228+0x11000] ;  /* 0x01100000e494783b */ /* 0x000e660000004200 */
[----:B------:R-:W-:Y:S02]  /*51e0*/  LOP3.LUT R13, R14, 0xff, RZ, 0xc0, !PT ;  /* 0x000000ff0e0d7812 */ /* 0x000fe400078ec0ff */
[----:B--2---:R-:W-:Y:S01]  /*51f0*/  HMMA.16816.F32 R36, R16, R8, R36 ;  /* 0x000000081024723c */ /* 0x004fe20000001824 */
[----:B------:R-:W-:-:S02]  /*5200*/  PRMT R9, R20, 0x7772, RZ ;  /* 0x0000777214097816 */ /* 0x000fc400000000ff */
[----:B------:R-:W-:Y:S02]  /*5210*/  PRMT R8, R20, 0x7771, RZ ;  /* 0x0000777114087816 */ /* 0x000fe400000000ff */
[----:B------:R-:W-:Y:S01]  /*5220*/  PRMT R9, R9, 0x5410, R12 ;  /* 0x0000541009097816 */ /* 0x000fe2000000000c */
[----:B------:R-:W-:Y:S01]  /*5230*/  FFMA.FTZ R12, R215, UR7, -R184 ;  /* 0x00000007d70c7c23 */ /* 0x000fe200080108b8 */
[----:B------:R-:W-:Y:S01]  /*5240*/  PRMT R8, R13, 0x5410, R8 ;  /* 0x000054100d087816 */ /* 0x000fe20000000008 */
[----:B------:R-:W-:Y:S01]  /*5250*/  HMMA.16816.F32 R40, R16, R10, R40 ;  /* 0x0000000a1028723c */ /* 0x000fe20000001828 */
[--C-:B------:R-:W-:Y:S01]  /*5260*/  FFMA.FTZ R10, R207, UR7, -R184.reuse ;  /* 0x00000007cf0a7c23 */ /* 0x100fe200080108b8 */
[----:B------:R-:W-:Y:S01]  /*5270*/  LOP3.LUT R11, R234, 0xffff, RZ, 0xc0, !PT ;  /* 0x0000ffffea0b7812 */ /* 0x000fe200078ec0ff */
[----:B------:R2:W4:Y:S01]  /*5280*/  MUFU.EX2 R207, R12 ;  /* 0x0000000c00cf7308 */ /* 0x0005220000000800 */
[----:B------:R-:W-:Y:S01]  /*5290*/  FFMA.FTZ R215, R205, UR7, -R184 ;  /* 0x00000007cdd77c23 */ /* 0x000fe200080108b8 */
[----:B------:R-:W-:-:S02]  /*52a0*/  SHF.R.U32.HI R20, RZ, 0x18, R234 ;  /* 0x00000018ff147819 */ /* 0x000fc400000116ea */
[----:B------:R-:W-:Y:S01]  /*52b0*/  SHF.R.U32.HI R11, RZ, 0x8, R11 ;  /* 0x00000008ff0b7819 */ /* 0x000fe2000001160b */
[C---:B---3--:R-:W-:Y:S01]  /*52c0*/  HMMA.16816.F32 R68, R16.reuse, R4, R68 ;  /* 0x000000041044723c */ /* 0x048fe20000001844 */
[C---:B------:R-:W-:Y:S01]  /*52d0*/  LOP3.LUT R4, R234.reuse, 0xff, RZ, 0xc0, !PT ;  /* 0x000000ffea047812 */ /* 0x040fe200078ec0ff */
[----:B------:R3:W-:Y:S01]  /*52e0*/  MUFU.EX2 R184, R10 ;  /* 0x0000000a00b87308 */ /* 0x0007e20000000800 */
[----:B------:R-:W-:Y:S02]  /*52f0*/  PRMT R5, R234, 0x7632, R5 ;  /* 0x00007632ea057816 */ /* 0x000fe40000000005 */
[----:B------:R-:W-:Y:S01]  /*5300*/  PRMT R4, R4, 0x5410, R11 ;  /* 0x0000541004047816 */ /* 0x000fe2000000000b */
[----:B------:R-:W5:Y:S01]  /*5310*/  MUFU.EX2 R215, R215 ;  /* 0x000000d700d77308 */ /* 0x000f620000000800 */
[----:B------:R-:W-:Y:S01]  /*5320*/  LOP3.LUT R5, R5, 0xff, RZ, 0xc0, !PT ;  /* 0x000000ff05057812 */ /* 0x000fe200078ec0ff */
[----:B------:R-:W-:Y:S01]  /*5330*/  HMMA.16816.F32 R88, R16, R22, R88 ;  /* 0x000000161058723c */ /* 0x000fe20000001858 */
[----:B--2---:R-:W2:Y:S01]  /*5340*/  LDSM.16.MT88.4 R12, [R230+0xd800] ;  /* 0x00d80000e60c783b */ /* 0x004ea20000004200 */
[----:B------:R-:W-:-:S02]  /*5350*/  LOP3.LUT R22, R9, 0xff00ff, RZ, 0xc0, !PT ;  /* 0x00ff00ff09167812 */ /* 0x000fc400078ec0ff */
[----:B------:R-:W-:Y:S02]  /*5360*/  PRMT R20, R5, 0x5410, R20 ;  /* 0x0000541005147816 */ /* 0x000fe40000000014 */
[--C-:B------:R-:W-:Y:S02]  /*5370*/  HSET2.LE.AND R4, R4, R181.reuse, PT ;  /* 0x000000b504047233 */ /* 0x100fe40003803000 */
[----:B------:R-:W-:Y:S01]  /*5380*/  HMMA.16816.F32 R72, R16, R6, R72 ;  /* 0x000000061048723c */ /* 0x000fe20000001848 */
[--C-:B------:R-:W-:Y:S02]  /*5390*/  HSET2.LE.AND R6, R8, R181.reuse, PT ;  /* 0x000000b508067233 */ /* 0x100fe40003803000 */
[----:B---3--:R-:W3:Y:S01]  /*53a0*/  LDSM.16.MT88.4 R8, [R224+0xf800] ;  /* 0x00f80000e008783b */ /* 0x008ee20000004200 */
[--C-:B------:R-:W-:Y:S02]  /*53b0*/  HSET2.LE.AND R7, R22, R181.reuse, PT ;  /* 0x000000b516077233 */ /* 0x100fe40003803000 */
[----:B------:R-:W-:-:S02]  /*53c0*/  HSET2.LE.AND R5, R20, R181, PT ;  /* 0x000000b514057233 */ /* 0x000fc40003803000 */
[C---:B------:R-:W-:Y:S01]  /*53d0*/  HMMA.16816.F32 R52, R16.reuse, R32, R52 ;  /* 0x000000201034723c */ /* 0x040fe20000001834 */
[----:B----4-:R-:W-:Y:S01]  /*53e0*/  F2FP.F16.F32.PACK_AB R23, R226, R207 ;  /* 0x000000cfe217723e */ /* 0x010fe200000000ff */
[----:B------:R-:W-:Y:S01]  /*53f0*/  FADD.FTZ R207, R207, R206 ;  /* 0x000000cecfcf7221 */ /* 0x000fe20000010000 */
[----:B------:R-:W-:Y:S02]  /*5400*/  F2FP.F16.F32.PACK_AB R20, R182, R187 ;  /* 0x000000bbb614723e */ /* 0x000fe400000000ff */
[----:B-----5:R-:W-:Y:S01]  /*5410*/  F2FP.F16.F32.PACK_AB R21, R215, R184 ;  /* 0x000000b8d715723e */ /* 0x020fe200000000ff */
[----:B------:R-:W-:Y:S01]  /*5420*/  FADD.FTZ R207, R226, R207 ;  /* 0x000000cfe2cf7221 */ /* 0x000fe20000010000 */
[----:B------:R-:W-:Y:S01]  /*5430*/  LOP3.LUT R4, R23, R4, RZ, 0xc0, !PT ;  /* 0x0000000417047212 */ /* 0x000fe200078ec0ff */
[----:B------:R-:W-:Y:S01]  /*5440*/  HMMA.16816.F32 R56, R16, R34, R56 ;  /* 0x000000221038723c */ /* 0x000fe20000001838 */
[----:B------:R-:W-:Y:S01]  /*5450*/  LOP3.LUT R5, R20, R5, RZ, 0xc0, !PT ;  /* 0x0000000514057212 */ /* 0x000fe200078ec0ff */
[----:B------:R-:W-:Y:S01]  /*5460*/  LDSM.16.MT88.4 R32, [R224+0xd800] ;  /* 0x00d80000e020783b */ /* 0x000fe20000004200 */
[----:B------:R-:W-:Y:S01]  /*5470*/  LOP3.LUT R6, R21, R6, RZ, 0xc0, !PT ;  /* 0x0000000615067212 */ /* 0x000fe200078ec0ff */
[----:B------:R-:W-:-:S02]  /*5480*/  FADD.FTZ R184, R184, R207 ;  /* 0x000000cfb8b87221 */ /* 0x000fc40000010000 */
[----:B------:R-:W-:Y:S02]  /*5490*/  LDSM.16.MT88.4 R20, [R179+0xf800] ;  /* 0x00f80000b314783b */ /* 0x000fe40000004200 */
[----:B-1----:R-:W-:Y:S01]  /*54a0*/  HMMA.16816.F32 R92, R16, R148, R92 ;  /* 0x00000094105c723c */ /* 0x002fe2000000185c */
[----:B------:R-:W-:Y:S01]  /*54b0*/  F2FP.F16.F32.PACK_AB R148, R211, R232 ;  /* 0x000000e8d394723e */ /* 0x000fe200000000ff */
[----:B------:R-:W-:-:S03]  /*54c0*/  FADD.FTZ R215, R215, R184 ;  /* 0x000000b8d7d77221 */ /* 0x000fc60000010000 */
[----:B------:R-:W-:-:S03]  /*54d0*/  LOP3.LUT R7, R148, R7, RZ, 0xc0, !PT ;  /* 0x0000000794077212 */ /* 0x000fc600078ec0ff */
[----:B------:R-:W-:Y:S08]  /*54e0*/  HMMA.16816.F32 R44, R16, R144, R44 ;  /* 0x00000090102c723c */ /* 0x000ff0000000182c */
[C---:B--2---:R-:W-:Y:S08]  /*54f0*/  HMMA.16816.F32 R120, R4.reuse, R12, R120 ;  /* 0x0000000c0478723c */ /* 0x044ff00000001878 */
        /* <DEDUP_REMOVED lines=14> */
[----:B------:R-:W4:Y:S07]  /*55e0*/  LDSM.16.MT88.4 R16, [R179+0x11800] ;  /* 0x01180000b310783b */ /* 0x000f2e0000004200 */
[C---:B---3--:R-:W-:Y:S08]  /*55f0*/  HMMA.16816.F32 R52, R4.reuse, R8, R52 ;  /* 0x000000080434723c */ /* 0x048ff00000001834 */
[C---:B------:R-:W-:Y:S01]  /*5600*/  HMMA.16816.F32 R56, R4.reuse, R10, R56 ;  /* 0x0000000a0438723c */ /* 0x040fe20000001838 */
[----:B------:R-:W3:Y:S07]  /*5610*/  LDSM.16.MT88.4 R8, [R228+0xf800] ;  /* 0x00f80000e408783b */ /* 0x000eee0000004200 */
[----:B-1----:R-:W-:Y:S01]  /*5620*/  HMMA.16816.F32 R104, R4, R12, R104 ;  /* 0x0000000c0468723c */ /* 0x002fe20000001868 */
[----:B------:R-:W-:-:S04]  /*5630*/  FADD.FTZ R12, R174, R161 ;  /* 0x000000a1ae0c7221 */ /* 0x000fc80000010000 */
[----:B------:R-:W-:-:S03]  /*5640*/  FADD.FTZ R12, R173, R12 ;  /* 0x0000000cad0c7221 */ /* 0x000fc60000010000 */
[C---:B--2---:R-:W-:Y:S08]  /*5650*/  HMMA.16816.F32 R44, R4.reuse, R144, R44 ;  /* 0x00000090042c723c */ /* 0x044ff0000000182c */
[C---:B------:R-:W-:Y:S08]  /*5660*/  HMMA.16816.F32 R48, R4.reuse, R146, R48 ;  /* 0x000000920430723c */ /* 0x040ff00000001830 */
[C---:B----4-:R-:W-:Y:S08]  /*5670*/  HMMA.16816.F32 R68, R4.reuse, R16, R68 ;  /* 0x000000100444723c */ /* 0x050ff00000001844 */
[C---:B------:R-:W-:Y:S01]  /*5680*/  HMMA.16816.F32 R72, R4.reuse, R18, R72 ;  /* 0x000000120448723c */ /* 0x040fe20000001848 */
[----:B------:R-:W1:Y:S07]  /*5690*/  LDSM.16.MT88.4 R16, [R228+0x11800] ;  /* 0x01180000e410783b */ /* 0x000e6e0000004200 */
        /* <DEDUP_REMOVED lines=27> */
[----:B------:R-:W1:Y:S01]  /*5850*/  LDC.64 R136, c[0x0][0x3c0] ;  /* 0x0000f000ff887b82 */ /* 0x000e620000000a00 */
[----:B------:R-:W2:Y:S01]  /*5860*/  LDCU.64 UR4, c[0x0][0x3d8] ;  /* 0x00007b00ff0477ac */ /* 0x000ea20008000a00 */
[----:B------:R-:W-:Y:S01]  /*5870*/  IADD3 R12, P0, PT, R164, R168, RZ ;  /* 0x000000a8a40c7210 */ /* 0x000fe20007f1e0ff */
[----:B------:R-:W-:Y:S01]  /*5880*/  IMAD.SHL.U32 R7, R135, 0x20, RZ ;  /* 0x0000002087077824 */ /* 0x000fe200078e00ff */
[----:B------:R-:W-:Y:S01]  /*5890*/  SHF.R.U32.HI R0, RZ, 0x3, R135 ;  /* 0x00000003ff007819 */ /* 0x000fe20000011687 */
[----:B------:R-:W3:Y:S01]  /*58a0*/  LDCU.64 UR8, c[0x0][0x390] ;  /* 0x00007200ff0877ac */ /* 0x000ee20008000a00 */
[----:B------:R-:W-:Y:S01]  /*58b0*/  SHF.R.S32.HI R2, RZ, 0x1f, R134 ;  /* 0x0000001fff027819 */ /* 0x000fe20000011486 */
[----:B------:R-:W-:Y:S01]  /*58c0*/  IMAD.X R13, RZ, RZ, R197, P0 ;  /* 0x000000ffff0d7224 */ /* 0x000fe200000e06c5 */
[----:B------:R-:W-:Y:S01]  /*58d0*/  LOP3.LUT R4, R153, 0x200, RZ, 0xc0, !PT ;  /* 0x0000020099047812 */ /* 0x000fe200078ec0ff */
[----:B------:R-:W-:Y:S01]  /*58e0*/  VIADD R167, R171, 0xfffffffe ;  /* 0xfffffffeaba77836 */ /* 0x000fe20000000000 */
[----:B------:R-:W-:Y:S01]  /*58f0*/  SHF.R.U32.HI R165, RZ, 0x1, R135 ;  /* 0x00000001ffa57819 */ /* 0x000fe20000011687 */
[----:B------:R-:W-:-:S04]  /*5900*/  DEPBAR.LE SB0, 0x0 ;  /* 0x000080000000791a */ /* 0x000fc80000000000 */
[----:B------:R-:W-:Y:S01]  /*5910*/  LOP3.LUT R7, R4, 0x7c00, R7, 0xf8, !PT ;  /* 0x00007c0004077812 */ /* 0x000fe200078ef807 */
[----:B------:R-:W-:Y:S01]  /*5920*/  IMAD.MOV.U32 R223, RZ, RZ, 0x20 ;  /* 0x00000020ffdf7424 */ /* 0x000fe200078e00ff */
[----:B------:R-:W-:Y:S01]  /*5930*/  LOP3.LUT R229, R165, 0x8, RZ, 0xc0, !PT ;  /* 0x00000008a5e57812 */ /* 0x000fe200078ec0ff */
[----:B------:R-:W-:Y:S01]  /*5940*/  VIADD R222, R221, UR6 ;  /* 0x00000006ddde7c36 */ /* 0x000fe20008000000 */
[----:B------:R-:W-:Y:S01]  /*5950*/  LOP3.LUT R170, R169, 0x1f8, RZ, 0xc0, !PT ;  /* 0x000001f8a9aa7812 */ /* 0x000fe200078ec0ff */
[----:B--2---:R-:W-:Y:S01]  /*5960*/  IMAD R5, R2, UR4, RZ ;  /* 0x0000000402057c24 */ /* 0x004fe2000f8e02ff */
[----:B------:R-:W-:Y:S02]  /*5970*/  LOP3.LUT R229, R7, R152, R229, 0xf6, !PT ;  /* 0x0000009807e57212 */ /* 0x000fe400078ef6e5 */
[----:B------:R-:W-:Y:S01]  /*5980*/  SEL R223, R223, 0xffffffe0, !P3 ;  /* 0xffffffe0dfdf7807 */ /* 0x000fe20005800000 */
[C---:B-1----:R-:W-:Y:S01]  /*5990*/  IMAD R166, R0.reuse, R137, RZ ;  /* 0x0000008900a67224 */ /* 0x042fe200078e02ff */
[----:B------:R-:W-:Y:S01]  /*59a0*/  LEA R229, R229, UR6, 0x1 ;  /* 0x00000006e5e57c11 */ /* 0x000fe2000f8e08ff */
[----:B------:R-:W-:-:S04]  /*59b0*/  IMAD.WIDE.U32 R12, R0, R136, R12 ;  /* 0x00000088000c7225 */ /* 0x000fc800078e000c */
[----:B------:R-:W-:Y:S02]  /*59c0*/  IMAD.IADD R13, R13, 0x1, R166 ;  /* 0x000000010d0d7824 */ /* 0x000fe400078e02a6 */
[C---:B------:R-:W-:Y:S02]  /*59d0*/  IMAD R5, R134.reuse, UR5, R5 ;  /* 0x0000000586057c24 */ /* 0x040fe4000f8e0205 */
[----:B------:R-:W-:-:S04]  /*59e0*/  IMAD.WIDE.U32 R12, R134, UR4, R12 ;  /* 0x00000004860c7c25 */ /* 0x000fc8000f8e000c */
[----:B------:R-:W-:Y:S01]  /*59f0*/  IMAD.IADD R5, R13, 0x1, R5 ;  /* 0x000000010d057824 */ /* 0x000fe200078e0205 */
[----:B---3--:R-:W-:Y:S01]  /*5a00*/  LEA R4, P0, R12, UR8, 0x1 ;  /* 0x000000080c047c11 */ /* 0x008fe2000f8008ff */
[C---:B------:R-:W-:Y:S01]  /*5a10*/  IMAD.WIDE.U32 R10, R167.reuse, R136, RZ ;  /* 0x00000088a70a7225 */ /* 0x040fe200078e00ff */
[----:B------:R-:W-:Y:S02]  /*5a20*/  SHF.L.U64.HI R13, R136, 0x4, R137 ;  /* 0x00000004880d7819 */ /* 0x000fe40000010289 */
[----:B------:R-:W-:Y:S01]  /*5a30*/  LEA.HI.X R5, R12, UR9, R5, 0x1, P0 ;  /* 0x000000090c057c11 */ /* 0x000fe200080f0c05 */
[----:B------:R-:W-:Y:S01]  /*5a40*/  IMAD.SHL.U32 R8, R136, 0x10, RZ ;  /* 0x0000001088087824 */ /* 0x000fe200078e00ff */
[----:B------:R-:W-:Y:S01]  /*5a50*/  BAR.SYNC.DEFER_BLOCKING 0x0 ;  /* 0x0000000000007b1d */ /* 0x000fe20000010000 */
[----:B------:R-:W-:Y:S01]  /*5a60*/  IMAD R6, R167, R137, RZ ;  /* 0x00000089a7067224 */ /* 0x000fe200078e02ff */
[C---:B------:R-:W-:Y:S01]  /*5a70*/  LEA R14, P4, R10.reuse, R4, 0x7 ;  /* 0x000000040a0e7211 */ /* 0x040fe200078838ff */
[----:B------:R-:W-:Y:S01]  /*5a80*/  IMAD.IADD R227, R223, 0x1, R229 ;  /* 0x00000001dfe37824 */ /* 0x000fe200078e02e5 */
[----:B------:R-:W-:Y:S01]  /*5a90*/  LEA R7, P0, R10, R8, 0x6 ;  /* 0x000000080a077211 */ /* 0x000fe200078030ff */
[----:B------:R-:W-:-:S02]  /*5aa0*/  IMAD.IADD R6, R11, 0x1, R6 ;  /* 0x000000010b067824 */ /* 0x000fc400078e0206 */
[----:B------:R-:W-:Y:S01]  /*5ab0*/  IMAD.IADD R224, R222, 0x1, R223 ;  /* 0x00000001dee07824 */ /* 0x000fe200078e02df */
[----:B------:R-:W-:Y:S01]  /*5ac0*/  IADD3 R9, P2, PT, R7, R8, RZ ;  /* 0x0000000807097210 */ /* 0x000fe20007f5e0ff */
[----:B------:R-:W-:Y:S01]  /*5ad0*/  IMAD.IADD R226, R156, 0x1, R229 ;  /* 0x000000019ce27824 */ /* 0x000fe200078e02e5 */
[----:B------:R-:W-:Y:S01]  /*5ae0*/  LEA.HI.X R8, R10, R13, R6, 0x6, P0 ;  /* 0x0000000d0a087211 */ /* 0x000fe200000f3406 */
[----:B------:R-:W-:Y:S01]  /*5af0*/  IMAD.IADD R222, R222, 0x1, R156 ;  /* 0x00000001dede7824 */ /* 0x000fe200078e029c */
[----:B------:R-:W-:Y:S01]  /*5b00*/  LEA.HI.X R15, R10, R5, R6, 0x7, P4 ;  /* 0x000000050a0f7211 */ /* 0x000fe200020f3c06 */
[----:B------:R-:W-:Y:S01]  /*5b10*/  IMAD.IADD R225, R223, 0x1, R226 ;  /* 0x00000001dfe17824 */ /* 0x000fe200078e02e2 */
[----:B------:R-:W-:Y:S01]  /*5b20*/  LOP3.LUT R6, R170, 0x38, R135, 0x78, !PT ;  /* 0x00000038aa067812 */ /* 0x000fe200078e7887 */
[----:B------:R-:W-:Y:S01]  /*5b30*/  IMAD.X R10, R8, 0x1, R13, P2 ;  /* 0x00000001080a7824 */ /* 0x000fe200010e060d */
[----:B------:R-:W-:Y:S01]  /*5b40*/  LEA R16, P4, R7, R4, 0x1 ;  /* 0x0000000407107211 */ /* 0x000fe200078808ff */
[----:B------:R-:W-:Y:S01]  /*5b50*/  IMAD.IADD R223, R223, 0x1, R222 ;  /* 0x00000001dfdf7824 */ /* 0x000fe200078e02de */
[----:B------:R-:W-:-:S02]  /*5b60*/  LOP3.LUT R6, R6, 0x1e00, R169, 0xf8, !PT ;  /* 0x00001e0006067812 */ /* 0x000fc400078ef8a9 */
[----:B------:R-:W-:Y:S02]  /*5b70*/  LEA R11, P0, R136, R7, 0x5 ;  /* 0x00000007880b7211 */ /* 0x000fe400078028ff */
[----:B------:R-:W-:Y:S02]  /*5b80*/  LEA R199, R6, UR6, 0x1 ;  /* 0x0000000606c77c11 */ /* 0x000fe4000f8e08ff */
[----:B------:R-:W-:Y:S02]  /*5b90*/  LEA R20, P2, R9, R4, 0x1 ;  /* 0x0000000409147211 */ /* 0x000fe400078408ff */
[-C--:B------:R-:W-:Y:S01]  /*5ba0*/  LEA.HI.X R17, R7, R5.reuse, R8, 0x1, P4 ;  /* 0x0000000507117211 */ /* 0x080fe200020f0c08 */
[----:B------:R-:W-:Y:S01]  /*5bb0*/  @!PT LDS RZ, [RZ] ;  /* 0x00000000fffff984 */ /* 0x000fe20000000800 */
[----:B------:R-:W-:Y:S01]  /*5bc0*/  @!PT LDS RZ, [RZ] ;  /* 0x00000000fffff984 */ /* 0x000fe20000000800 */
[----:B------:R-:W-:Y:S01]  /*5bd0*/  @!PT LDS RZ, [RZ] ;  /* 0x00000000fffff984 */ /* 0x000fe20000000800 */
[----:B------:R-:W-:Y:S01]  /*5be0*/  LDGSTS.E.BYPASS.LTC128B.128 [R199+0xc000], desc[UR10][R14.64] ;  /* 0x0c0000000ec77fae */ /* 0x000fe2000b981a0a */
[----:B------:R-:W-:Y:S02]  /*5bf0*/  LEA.HI.X R12, R136, R8, R137, 0x5, P0 ;  /* 0x00000008880c7211 */ /* 0x000fe400000f2c89 */
[----:B------:R-:W-:Y:S01]  /*5c00*/  LEA R4, P0, R11, R4, 0x1 ;  /* 0x000000040b047211 */ /* 0x000fe200078008ff */
[----:B------:R-:W-:Y:S01]  /*5c10*/  LDGSTS.E.BYPASS.LTC128B.128 [R199+0xe000], desc[UR10][R14.64+0x80] ;  /* 0x0e0000800ec77fae */ /* 0x000fe2000b981a0a */
[----:B------:R-:W-:-:S02]  /*5c20*/  LEA.HI.X R21, R9, R5, R10, 0x1, P2 ;  /* 0x0000000509157211 */ /* 0x000fc400010f0c0a */
[----:B------:R-:W-:Y:S01]  /*5c30*/  LEA.HI.X R5, R11, R5, R12, 0x1, P0 ;  /* 0x000000050b057211 */ /* 0x000fe200000f0c0c */
[----:B------:R-:W-:Y:S04]  /*5c40*/  LDGSTS.E.BYPASS.LTC128B.128 [R199+0x10000], desc[UR10][R14.64+0x100] ;  /* 0x100001000ec77fae */ /* 0x000fe8000b981a0a */
[----:B------:R-:W-:Y:S04]  /*5c50*/  LDGSTS.E.BYPASS.LTC128B.128 [R199+0xc800], desc[UR10][R16.64] ;  /* 0x0c80000010c77fae */ /* 0x000fe8000b981a0a */
[----:B------:R-:W-:Y:S04]  /*5c60*/  LDGSTS.E.BYPASS.LTC128B.128 [R199+0xe800], desc[UR10][R16.64+0x80] ;  /* 0x0e80008010c77fae */ /* 0x000fe8000b981a0a */
[----:B------:R1:W-:Y:S04]  /*5c70*/  LDGSTS.E.BYPASS.LTC128B.128 [R199+0x10800], desc[UR10][R16.64+0x100] ;  /* 0x1080010010c77fae */ /* 0x0003e8000b981a0a */
[----:B------:R-:W-:Y:S04]  /*5c80*/  LDGSTS.E.BYPASS.LTC128B.128 [R199+0xd000], desc[UR10][R20.64] ;  /* 0x0d00000014c77fae */ /* 0x000fe8000b981a0a */
[----:B------:R-:W-:Y:S04]  /*5c90*/  LDGSTS.E.BYPASS.LTC128B.128 [R199+0xf000], desc[UR10][R20.64+0x80] ;  /* 0x0f00008014c77fae */ /* 0x000fe8000b981a0a */
[----:B------:R-:W-:Y:S04]  /*5ca0*/  LDGSTS.E.BYPASS.LTC128B.128 [R199+0x11000], desc[UR10][R20.64+0x100] ;  /* 0x1100010014c77fae */ /* 0x000fe8000b981a0a */
[----:B------:R-:W-:Y:S04]  /*5cb0*/  LDGSTS.E.BYPASS.LTC128B.128 [R199+0xd800], desc[UR10][R4.64] ;  /* 0x0d80000004c77fae */ /* 0x000fe8000b981a0a */
[----:B------:R-:W-:Y:S04]  /*5cc0*/  LDGSTS.E.BYPASS.LTC128B.128 [R199+0xf800], desc[UR10][R4.64+0x80] ;  /* 0x0f80008004c77fae */ /* 0x000fe8000b981a0a */
[----:B------:R2:W-:Y:S04]  /*5cd0*/  LDGSTS.E.BYPASS.LTC128B.128 [R199+0x11800], desc[UR10][R4.64+0x100] ;  /* 0x1180010004c77fae */ /* 0x0005e8000b981a0a */
[----:B------:R-:W-:Y:S04]  /*5ce0*/  LDSM.16.M88.4 R176, [R229] ;  /* 0x00000000e5b0783b */ /* 0x000fe80000000200 */
[----:B------:R-:W3:Y:S04]  /*5cf0*/  LDSM.16.M88.4 R148, [R221+UR6+0x6000] ;  /* 0x00600006dd94783b */ /* 0x000ee80008000200 */
[----:B------:R-:W4:Y:S04]  /*5d00*/  LDSM.16.M88.4 R140, [R221+UR6+0x6800] ;  /* 0x00680006dd8c783b */ /* 0x000f280008000200 */
[----:B------:R-:W5:Y:S04]  /*5d10*/  LDSM.16.M88.4 R28, [R221+UR6+0x7000] ;  /* 0x00700006dd1c783b */ /* 0x000f680008000200 */
[----:B-1----:R-:W1:Y:S04]  /*5d20*/  LDSM.16.M88.4 R16, [R221+UR6+0x7800] ;  /* 0x00780006dd10783b */ /* 0x002e680008000200 */
[----:B------:R-:W-:Y:S04]  /*5d30*/  LDSM.16.M88.4 R8, [R227] ;  /* 0x00000000e308783b */ /* 0x000fe80000000200 */
[----:B--2---:R-:W2:Y:S04]  /*5d40*/  LDSM.16.M88.4 R4, [R224+0x6000] ;  /* 0x00600000e004783b */ /* 0x004ea80000000200 */
[----:B------:R-:W2:Y:S04]  /*5d50*/  LDSM.16.M88.4 R184, [R224+0x7000] ;  /* 0x00700000e0b8783b */ /* 0x000ea80000000200 */
[----:B------:R-:W2:Y:S04]  /*5d60*/  LDSM.16.M88.4 R152, [R224+0x6800] ;  /* 0x00680000e098783b */ /* 0x000ea80000000200 */
[----:B------:R-:W2:Y:S04]  /*5d70*/  LDSM.16.M88.4 R172, [R224+0x7800] ;  /* 0x00780000e0ac783b */ /* 0x000ea80000000200 */
[----:B------:R-:W-:Y:S01]  /*5d80*/  LDSM.16.M88.4 R160, [R222+0x6000] ;  /* 0x00600000dea0783b */ /* 0x000fe20000000200 */
[C---:B---3--:R-:W-:Y:S03]  /*5d90*/  HMMA.16816.F32 R12, R176.reuse, R148, RZ ;  /* 0x00000094b00c723c */ /* 0x048fe600000018ff */
[----:B------:R-:W-:Y:S04]  /*5da0*/  LDSM.16.M88.4 R156, [R222+0x6800] ;  /* 0x00680000de9c783b */ /* 0x000fe80000000200 */
[----:B------:R-:W-:Y:S01]  /*5db0*/  LDSM.16.M88.4 R20, [R222+0x7800] ;  /* 0x00780000de14783b */ /* 0x000fe20000000200 */
[C---:B------:R-:W-:Y:S03]  /*5dc0*/  HMMA.16816.F32 R148, R176.reuse, R150, RZ ;  /* 0x00000096b094723c */ /* 0x040fe600000018ff */
[----:B------:R-:W-:Y:S04]  /*5dd0*/  LDSM.16.M88.4 R180, [R225] ;  /* 0x00000000e1b4783b */ /* 0x000fe80000000200 */
[----:B------:R-:W-:Y:S01]  /*5de0*/  LDSM.16.M88.4 R204, [R222+0x9800] ;  /* 0x00980000decc783b */ /* 0x000fe20000000200 */
[C---:B----4-:R-:W-:Y:S03]  /*5df0*/  HMMA.16816.F32 R144, R176.reuse, R140, RZ ;  /* 0x0000008cb090723c */ /* 0x050fe600000018ff */
[----:B------:R-:W0:Y:S05]  /*5e00*/  LDGDEPBAR ;  /* 0x00000000000079af */ /* 0x000e2a0000000000 */
[C---:B-----5:R-:W-:Y:S08]  /*5e10*/  HMMA.16816.F32 R32, R176.reuse, R28, RZ ;  /* 0x0000001cb020723c */ /* 0x060ff000000018ff */
[C---:B------:R-:W-:Y:S08]  /*5e20*/  HMMA.16816.F32 R140, R176.reuse, R142, RZ ;  /* 0x0000008eb08c723c */ /* 0x040ff000000018ff */
[C---:B------:R-:W-:Y:S08]  /*5e30*/  HMMA.16816.F32 R28, R176.reuse, R30, RZ ;  /* 0x0000001eb01c723c */ /* 0x040ff000000018ff */
[C---:B-1----:R-:W-:Y:S08]  /*5e40*/  HMMA.16816.F32 R24, R176.reuse, R16, RZ ;  /* 0x00000010b018723c */ /* 0x042ff000000018ff */
[----:B------:R-:W-:Y:S01]  /*5e50*/  HMMA.16816.F32 R176, R176, R18, RZ ;  /* 0x00000012b0b0723c */ /* 0x000fe200000018ff */
[----:B------:R-:W-:Y:S07]  /*5e60*/  LDSM.16.M88.4 R16, [R226] ;  /* 0x00000000e210783b */ /* 0x000fee0000000200 */
[C---:B--2---:R-:W-:Y:S08]  /*5e70*/  HMMA.16816.F32 R12, R8.reuse, R4, R12 ;  /* 0x00000004080c723c */ /* 0x044ff0000000180c */
[C---:B------:R-:W-:Y:S01]  /*5e80*/  HMMA.16816.F32 R148, R8.reuse, R6, R148 ;  /* 0x000000060894723c */ /* 0x040fe20000001894 */
[----:B------:R-:W1:Y:S07]  /*5e90*/  LDSM.16.M88.4 R4, [R222+0x7000] ;  /* 0x00700000de04783b */ /* 0x000e6e0000000200 */
[C---:B------:R-:W-:Y:S08]  /*5ea0*/  HMMA.16816.F32 R32, R8.reuse, R184, R32 ;  /* 0x000000b80820723c */ /* 0x040ff00000001820 */
[C---:B------:R-:W-:Y:S01]  /*5eb0*/  HMMA.16816.F32 R28, R8.reuse, R186, R28 ;  /* 0x000000ba081c723c */ /* 0x040fe2000000181c */
[----:B------:R-:W-:Y:S07]  /*5ec0*/  LDSM.16.M88.4 R184, [R223+0x7800] ;  /* 0x00780000dfb8783b */ /* 0x000fee0000000200 */
[C---:B------:R-:W-:Y:S08]  /*5ed0*/  HMMA.16816.F32 R144, R8.reuse, R152, R144 ;  /* 0x000000980890723c */ /* 0x040ff00000001890 */
[C---:B------:R-:W-:Y:S01]  /*5ee0*/  HMMA.16816.F32 R140, R8.reuse, R154, R140 ;  /* 0x0000009a088c723c */ /* 0x040fe2000000188c */
[----:B------:R-:W2:Y:S07]  /*5ef0*/  LDSM.16.M88.4 R152, [R223+0x6000] ;  /* 0x00600000df98783b */ /* 0x000eae0000000200 */
[C---:B------:R-:W-:Y:S08]  /*5f00*/  HMMA.16816.F32 R24, R8.reuse, R172, R24 ;  /* 0x000000ac0818723c */ /* 0x040ff00000001818 */
[----:B------:R-:W-:Y:S01]  /*5f10*/  HMMA.16816.F32 R176, R8, R174, R176 ;  /* 0x000000ae08b0723c */ /* 0x000fe200000018b0 */
[----:B------:R-:W3:Y:S04]  /*5f20*/  LDSM.16.M88.4 R8, [R223+0x6800] ;  /* 0x00680000df08783b */ /* 0x000ee80000000200 */
[----:B------:R-:W-:Y:S03]  /*5f30*/  LDSM.16.M88.4 R172, [R221+UR6+0x8800] ;  /* 0x00880006ddac783b */ /* 0x000fe60008000200 */
        /* <DEDUP_REMOVED lines=8> */
[----:B------:R-:W-:Y:S07]  /*5fc0*/  LDSM.16.M88.4 R156, [R221+UR6+0x9800] ;  /* 0x00980006dd9c783b */ /* 0x000fee0008000200 */
[C---:B------:R-:W-:Y:S08]  /*5fd0*/  HMMA.16816.F32 R24, R16.reuse, R20, R24 ;  /* 0x000000141018723c */ /* 0x040ff00000001818 */
[----:B------:R-:W-:Y:S01]  /*5fe0*/  HMMA.16816.F32 R176, R16, R22, R176 ;  /* 0x0000001610b0723c */ /* 0x000fe200000018b0 */
[----:B------:R-:W-:Y:S04]  /*5ff0*/  LDSM.16.M88.4 R16, [R229+0x2000] ;  /* 0x00200000e510783b */ /* 0x000fe80000000200 */
[----:B------:R-:W4:Y:S03]  /*6000*/  LDSM.16.M88.4 R20, [R221+UR6+0x8000] ;  /* 0x00800006dd14783b */ /* 0x000f260008000200 */
[C---:B--2---:R-:W-:Y:S08]  /*6010*/  HMMA.16816.F32 R12, R180.reuse, R152, R12 ;  /* 0x00000098b40c723c */ /* 0x044ff0000000180c */
[C---:B------:R-:W-:Y:S01]  /*6020*/  HMMA.16816.F32 R148, R180.reuse, R154, R148 ;  /* 0x0000009ab494723c */ /* 0x040fe20000001894 */
[----:B------:R-:W-:Y:S07]  /*6030*/  LDSM.16.M88.4 R152, [R227+0x2000] ;  /* 0x00200000e398783b */ /* 0x000fee0000000200 */
[C---:B---3--:R-:W-:Y:S08]  /*6040*/  HMMA.16816.F32 R144, R180.reuse, R8, R144 ;  /* 0x00000008b490723c */ /* 0x048ff00000001890 */
[C---:B------:R-:W-:Y:S01]  /*6050*/  HMMA.16816.F32 R140, R180.reuse, R10, R140 ;  /* 0x0000000ab48c723c */ /* 0x040fe2000000188c */
[----:B------:R-:W2:Y:S07]  /*6060*/  LDSM.16.M88.4 R8, [R224+0x8000] ;  /* 0x00800000e008783b */ /* 0x000eae0000000200 */
[C---:B-1----:R-:W-:Y:S08]  /*6070*/  HMMA.16816.F32 R32, R180.reuse, R4, R32 ;  /* 0x00000004b420723c */ /* 0x042ff00000001820 */
[C---:B------:R-:W-:Y:S01]  /*6080*/  HMMA.16816.F32 R28, R180.reuse, R6, R28 ;  /* 0x00000006b41c723c */ /* 0x040fe2000000181c */
[----:B------:R-:W1:Y:S07]  /*6090*/  LDSM.16.M88.4 R4, [R224+0x8800] ;  /* 0x00880000e004783b */ /* 0x000e6e0000000200 */
[C---:B------:R-:W-:Y:S08]  /*60a0*/  HMMA.16816.F32 R24, R180.reuse, R184, R24 ;  /* 0x000000b8b418723c */ /* 0x040ff00000001818 */
[----:B------:R-:W-:Y:S01]  /*60b0*/  HMMA.16816.F32 R176, R180, R186, R176 ;  /* 0x000000bab4b0723c */ /* 0x000fe200000018b0 */
[----:B------:R-:W-:Y:S04]  /*60c0*/  LDSM.16.M88.4 R180, [R224+0x9800] ;  /* 0x00980000e0b4783b */ /* 0x000fe80000000200 */
[----:B------:R-:W-:Y:S03]  /*60d0*/  LDSM.16.M88.4 R184, [R226+0x2000] ;  /* 0x00200000e2b8783b */ /* 0x000fe60000000200 */
[C---:B----4-:R-:W-:Y:S08]  /*60e0*/  HMMA.16816.F32 R12, R16.reuse, R20, R12 ;  /* 0x00000014100c723c */ /* 0x050ff0000000180c */
[C---:B------:R-:W-:Y:S01]  /*60f0*/  HMMA.16816.F32 R148, R16.reuse, R22, R148 ;  /* 0x000000161094723c */ /* 0x040fe20000001894 */
[----:B------:R-:W3:Y:S07]  /*6100*/  LDSM.16.M88.4 R20, [R224+0x9000] ;  /* 0x00900000e014783b */ /* 0x000eee0000000200 */
        /* <DEDUP_REMOVED lines=8> */
[----:B------:R-:W4:Y:S04]  /*6190*/  LDSM.16.M88.4 R16, [R222+0x8000] ;  /* 0x00800000de10783b */ /* 0x000f280000000200 */
[----:B------:R-:W-:Y:S03]  /*61a0*/  LDSM.16.M88.4 R156, [R223+0x9000] ;  /* 0x00900000df9c783b */ /* 0x000fe60000000200 */
[C---:B--2---:R-:W-:Y:S08]  /*61b0*/  HMMA.16816.F32 R12, R152.reuse, R8, R12 ;  /* 0x00000008980c723c */ /* 0x044ff0000000180c */
[C---:B------:R-:W-:Y:S01]  /*61c0*/  HMMA.16816.F32 R148, R152.reuse, R10, R148 ;  /* 0x0000000a9894723c */ /* 0x040fe20000001894 */
[----:B------:R-:W2:Y:S07]  /*61d0*/  LDSM.16.M88.4 R8, [R222+0x8800] ;  /* 0x00880000de08783b */ /* 0x000eae0000000200 */
        /* <DEDUP_REMOVED lines=8> */
[----:B------:R-:W5:Y:S04]  /*6260*/  LDSM.16.M88.4 R152, [R223+0x9800] ;  /* 0x00980000df98783b */ /* 0x000f680000000200 */
[----:B------:R-:W-:Y:S03]  /*6270*/  LDSM.16.M88.4 R180, [R229+0x4000] ;  /* 0x00400000e5b4783b */ /* 0x000fe60000000200 */
[C---:B----4-:R-:W-:Y:S08]  /*6280*/  HMMA.16816.F32 R12, R184.reuse, R16, R12 ;  /* 0x00000010b80c723c */ /* 0x050ff0000000180c */
[C---:B------:R-:W-:Y:S01]  /*6290*/  HMMA.16816.F32 R148, R184.reuse, R18, R148 ;  /* 0x00000012b894723c */ /* 0x040fe20000001894 */
[----:B------:R-:W4:Y:S07]  /*62a0*/  LDSM.16.M88.4 R16, [R221+UR6+0xa000] ;  /* 0x00a00006dd10783b */ /* 0x000f2e0008000200 */
[C---:B--2---:R-:W-:Y:S08]  /*62b0*/  HMMA.16816.F32 R144, R184.reuse, R8, R144 ;  /* 0x00000008b890723c */ /* 0x044ff00000001890 */
[C---:B------:R-:W-:Y:S01]  /*62c0*/  HMMA.16816.F32 R140, R184.reuse, R10, R140 ;  /* 0x0000000ab88c723c */ /* 0x040fe2000000188c */
[----:B------:R-:W2:Y:S07]  /*62d0*/  LDSM.16.M88.4 R8, [R221+UR6+0xa800] ;  /* 0x00a80006dd08783b */ /* 0x000eae0008000200 */
[C---:B-1----:R-:W-:Y:S08]  /*62e0*/  HMMA.16816.F32 R32, R184.reuse, R4, R32 ;  /* 0x00000004b820723c */ /* 0x042ff00000001820 */
[C---:B------:R-:W-:Y:S01]  /*62f0*/  HMMA.16816.F32 R28, R184.reuse, R6, R28 ;  /* 0x00000006b81c723c */ /* 0x040fe2000000181c */
[----:B------:R-:W1:Y:S07]  /*6300*/  LDSM.16.M88.4 R4, [R221+UR6+0xb000] ;  /* 0x00b00006dd04783b */ /* 0x000e6e0008000200 */
[C---:B------:R-:W-:Y:S08]  /*6310*/  HMMA.16816.F32 R24, R184.reuse, R204, R24 ;  /* 0x000000ccb818723c */ /* 0x040ff00000001818 */
[----:B------:R-:W-:Y:S01]  /*6320*/  HMMA.16816.F32 R176, R184, R206, R176 ;  /* 0x000000ceb8b0723c */ /* 0x000fe200000018b0 */
[----:B------:R-:W-:Y:S04]  /*6330*/  LDSM.16.M88.4 R184, [R224+0xa000] ;  /* 0x00a00000e0b8783b */ /* 0x000fe80000000200 */
[----:B------:R-:W-:Y:S03]  /*6340*/  LDSM.16.M88.4 R204, [R221+UR6+0xb800] ;  /* 0x00b80006ddcc783b */ /* 0x000fe60008000200 */
[C---:B---3--:R-:W-:Y:S08]  /*6350*/  HMMA.16816.F32 R12, R20.reuse, R172, R12 ;  /* 0x000000ac140c723c */ /* 0x048ff0000000180c */
        /* <DEDUP_REMOVED lines=8> */
[C---:B-----5:R-:W-:Y:S08]  /*63e0*/  HMMA.16816.F32 R24, R20.reuse, R152, R24 ;  /* 0x000000981418723c */ /* 0x060ff00000001818 */
[----:B------:R-:W-:Y:S01]  /*63f0*/  HMMA.16816.F32 R176, R20, R154, R176 ;  /* 0x0000009a14b0723c */ /* 0x000fe200000018b0 */
[----:B------:R-:W-:Y:S04]  /*6400*/  LDSM.16.M88.4 R20, [R226+0x4000] ;  /* 0x00400000e214783b */ /* 0x000fe80000000200 */
[----:B------:R-:W-:Y:S03]  /*6410*/  LDSM.16.M88.4 R152, [R224+0xb800] ;  /* 0x00b80000e098783b */ /* 0x000fe60000000200 */
[C---:B----4-:R-:W-:Y:S08]  /*6420*/  HMMA.16816.F32 R12, R180.reuse, R16, R12 ;  /* 0x00000010b40c723c */ /* 0x050ff0000000180c */
[C---:B------:R-:W-:Y:S01]  /*6430*/  HMMA.16816.F32 R148, R180.reuse, R18, R148 ;  /* 0x00000012b494723c */ /* 0x040fe20000001894 */
[----:B------:R-:W4:Y:S07]  /*6440*/  LDSM.16.M88.4 R16, [R222+0xa000] ;  /* 0x00a00000de10783b */ /* 0x000f2e0000000200 */
[C---:B--2---:R-:W-:Y:S08]  /*6450*/  HMMA.16816.F32 R144, R180.reuse, R8, R144 ;  /* 0x00000008b490723c */ /* 0x044ff00000001890 */
[C---:B------:R-:W-:Y:S01]  /*6460*/  HMMA.16816.F32 R140, R180.reuse, R10, R140 ;  /* 0x0000000ab48c723c */ /* 0x040fe2000000188c */
[----:B------:R-:W-:Y:S07]  /*6470*/  LDSM.16.M88.4 R8, [R225+0x4000] ;  /* 0x00400000e108783b */ /* 0x000fee0000000200 */
[C---:B-1----:R-:W-:Y:S08]  /*6480*/  HMMA.16816.F32 R32, R180.reuse, R4, R32 ;  /* 0x00000004b420723c */ /* 0x042ff00000001820 */
[----:B------:R-:W-:Y:S01]  /*6490*/  HMMA.16816.F32 R28, R180, R6, R28 ;  /* 0x00000006b41c723c */ /* 0x000fe2000000181c */
[----:B------:R-:W1:Y:S07]  /*64a0*/  LDSM.16.M88.4 R4, [R223+0xa000] ;  /* 0x00a00000df04783b */ /* 0x000e6e0000000200 */
[----:B---3--:R-:W-:Y:S08]  /*64b0*/  HMMA.16816.F32 R12, R172, R184, R12 ;  /* 0x000000b8ac0c723c */ /* 0x008ff0000000180c */
[C---:B------:R-:W-:Y:S08]  /*64c0*/  HMMA.16816.F32 R24, R180.reuse, R204, R24 ;  /* 0x000000ccb418723c */ /* 0x040ff00000001818 */
[----:B------:R-:W-:Y:S01]  /*64d0*/  HMMA.16816.F32 R180, R180, R206, R176 ;  /* 0x000000ceb4b4723c */ /* 0x000fe200000018b0 */
[----:B------:R-:W2:Y:S07]  /*64e0*/  LDSM.16.M88.4 R176, [R222+0xa800] ;  /* 0x00a80000deb0783b */ /* 0x000eae0000000200 */
[----:B------:R-:W-:Y:S08]  /*64f0*/  HMMA.16816.F32 R148, R172, R186, R148 ;  /* 0x000000baac94723c */ /* 0x000ff00000001894 */
[----:B----4-:R-:W-:Y:S08]  /*6500*/  HMMA.16816.F32 R12, R20, R16, R12 ;  /* 0x00000010140c723c */ /* 0x010ff0000000180c */
[----:B------:R-:W-:Y:S01]  /*6510*/  HMMA.16816.F32 R144, R172, R160, R144 ;  /* 0x000000a0ac90723c */ /* 0x000fe20000001890 */
[----:B------:R-:W-:-:S02]  /*6520*/  IMAD.SHL.U32 R160, R135, 0x2, RZ ;  /* 0x0000000287a07824 */ /* 0x000fc400078e00ff */
[----:B------:R-:W-:-:S03]  /*6530*/  VIADD R161, R193, 0x8 ;  /* 0x00000008c1a17836 */ /* 0x000fc60000000000 */
[----:B------:R-:W-:Y:S02]  /*6540*/  LOP3.LUT R160, R160, 0x6, RZ, 0xc0, !PT ;  /* 0x00000006a0a07812 */ /* 0x000fe400078ec0ff */
[----:B------:R-:W-:Y:S01]  /*6550*/  HMMA.16816.F32 R148, R20, R18, R148 ;  /* 0x000000121494723c */ /* 0x000fe20000001894 */
[----:B------:R-:W3:Y:S07]  /*6560*/  LDSM.16.M88.4 R16, [R223+0xa800] ;  /* 0x00a80000df10783b */ /* 0x000eee0000000200 */
[C---:B------:R-:W-:Y:S08]  /*6570*/  HMMA.16816.F32 R32, R172.reuse, R156, R32 ;  /* 0x0000009cac20723c */ /* 0x040ff00000001820 */
[----:B------:R-:W-:Y:S01]  /*6580*/  HMMA.16816.F32 R28, R172, R158, R28 ;  /* 0x0000009eac1c723c */ /* 0x000fe2000000181c */
[----:B------:R-:W4:Y:S07]  /*6590*/  LDSM.16.M88.4 R156, [R222+0xb000] ;  /* 0x00b00000de9c783b */ /* 0x000f2e0000000200 */
[----:B-1----:R-:W-:Y:S08]  /*65a0*/  HMMA.16816.F32 R12, R8, R4, R12 ;  /* 0x00000004080c723c */ /* 0x002ff0000000180c */
[----:B------:R-:W-:Y:S01]  /*65b0*/  HMMA.16816.F32 R24, R172, R152, R24 ;  /* 0x00000098ac18723c */ /* 0x000fe20000001818 */
[----:B------:R-:W-:-:S04]  /*65c0*/  IMAD R153, R171, 0x40, R160 ;  /* 0x00000040ab997824 */ /* 0x000fc800078e02a0 */
[C---:B------:R-:W-:Y:S02]  /*65d0*/  VIADD R152, R153.reuse, 0xffffff80 ;  /* 0xffffff8099987836 */ /* 0x040fe40000000000 */
[----:B------:R-:W-:Y:S01]  /*65e0*/  VIADD R4, R153, 0xffffff81 ;  /* 0xffffff8199047836 */ /* 0x000fe20000000000 */
[----:B--2---:R-:W-:Y:S02]  /*65f0*/  HMMA.16816.F32 R144, R20, R176, R144 ;  /* 0x000000b01490723c */ /* 0x004fe40000001890 */
[-C--:B------:R-:W-:Y:S02]  /*6600*/  ISETP.GT.AND P2, PT, R193, R152.reuse, PT ;  /* 0x00000098c100720c */ /* 0x080fe40003f44270 */
[----:B------:R-:W-:Y:S02]  /*6610*/  ISETP.GT.AND P0, PT, R161, R152, PT ;  /* 0x00000098a100720c */ /* 0x000fe40003f04270 */
[----:B------:R-:W-:Y:S02]  /*6620*/  ISETP.GT.AND P4, PT, R193, R4, PT ;  /* 0x00000004c100720c */ /* 0x000fe40003f84270 */
[----:B------:R-:W-:Y:S01]  /*6630*/  HMMA.16816.F32 R140, R172, R162, R140 ;  /* 0x000000a2ac8c723c */ /* 0x000fe2000000188c */
[----:B------:R-:W-:-:S02]  /*6640*/  ISETP.GE.AND P6, PT, R152, R192, PT ;  /* 0x000000c09800720c */ /* 0x000fc40003fc6270 */
[----:B------:R-:W-:Y:S02]  /*6650*/  FSEL R12, R12, -INF , !P2 ;  /* 0xff8000000c0c7808 */ /* 0x000fe40005000000 */
[----:B------:R-:W-:Y:S02]  /*6660*/  FSEL R14, R14, -INF , !P0 ;  /* 0xff8000000e0e7808 */ /* 0x000fe40004000000 */
[----:B------:R-:W-:Y:S01]  /*6670*/  ISETP.GT.AND P0, PT, R161, R4, PT ;  /* 0x00000004a100720c */ /* 0x000fe20003f04270 */
[C---:B------:R-:W-:Y:S01]  /*6680*/  HMMA.16816.F32 R148, R8.reuse, R6, R148 ;  /* 0x000000060894723c */ /* 0x040fe20000001894 */
[----:B------:R-:W-:Y:S02]  /*6690*/  FSEL R13, R13, -INF , !P4 ;  /* 0xff8000000d0d7808 */ /* 0x000fe40006000000 */
[C---:B------:R-:W-:Y:S02]  /*66a0*/  ISETP.GE.AND P2, PT, R4.reuse, R192, PT ;  /* 0x000000c00400720c */ /* 0x040fe40003f46270 */
[-C--:B------:R-:W-:Y:S01]  /*66b0*/  ISETP.GE.AND P4, PT, R4, R191.reuse, PT ;  /* 0x000000bf0400720c */ /* 0x080fe20003f86270 */
[C---:B------:R-:W-:Y:S01]  /*66c0*/  VIADD R4, R153.reuse, 0xffffff88 ;  /* 0xffffff8899047836 */ /* 0x040fe20000000000 */
[----:B------:R-:W-:Y:S01]  /*66d0*/  FSEL R242, R12, -INF , !P6 ;  /* 0xff8000000cf27808 */ /* 0x000fe20007000000 */
[----:B------:R-:W-:Y:S01]  /*66e0*/  VIADD R12, R153, 0xffffff89 ;  /* 0xffffff89990c7836 */ /* 0x000fe20000000000 */
[----:B------:R-:W-:Y:S01]  /*66f0*/  ISETP.GE.AND P5, PT, R152, R191, PT ;  /* 0x000000bf9800720c */ /* 0x000fe20003fa6270 */
[----:B---3--:R-:W-:Y:S01]  /*6700*/  HMMA.16816.F32 R144, R8, R16, R144 ;  /* 0x000000100890723c */ /* 0x008fe20000001890 */
[----:B------:R-:W-:Y:S01]  /*6710*/  FSEL R15, R15, -INF , !P0 ;  /* 0xff8000000f0f7808 */ /* 0x000fe20004000000 */
[C---:B------:R-:W-:Y:S01]  /*6720*/  VIADD R152, R153.reuse, 0xffffff90 ;  /* 0xffffff9099987836 */ /* 0x040fe20000000000 */
[----:B------:R-:W-:Y:S01]  /*6730*/  FSEL R240, R14, -INF , !P5 ;  /* 0xff8000000ef07808 */ /* 0x000fe20006800000 */
[----:B------:R-:W-:Y:S01]  /*6740*/  VIADD R16, R153, 0xffffff91 ;  /* 0xffffff9199107836 */ /* 0x000fe20000000000 */
[----:B------:R-:W-:-:S02]  /*6750*/  FSEL R162, R13, -INF , !P2 ;  /* 0xff8000000da27808 */ /* 0x000fc40005000000 */
[----:B------:R-:W-:Y:S01]  /*6760*/  FSEL R238, R15, -INF , !P4 ;  /* 0xff8000000fee7808 */ /* 0x000fe20006000000 */
[C---:B------:R-:W-:Y:S01]  /*6770*/  HMMA.16816.F32 R140, R20.reuse, R178, R140 ;  /* 0x000000b2148c723c */ /* 0x040fe2000000188c */
[----:B------:R-:W-:Y:S02]  /*6780*/  ISETP.GT.AND P0, PT, R193, R4, PT ;  /* 0x00000004c100720c */ /* 0x000fe40003f04270 */
[C---:B------:R-:W-:Y:S02]  /*6790*/  ISETP.GE.AND P6, PT, R4.reuse, R192, PT ;  /* 0x000000c00400720c */ /* 0x040fe40003fc6270 */
[----:B------:R-:W-:Y:S02]  /*67a0*/  ISETP.GE.AND P5, PT, R4, R191, PT ;  /* 0x000000bf0400720c */ /* 0x000fe40003fa6270 */
[----:B------:R-:W-:Y:S01]  /*67b0*/  ISETP.GT.AND P2, PT, R161, R4, PT ;  /* 0x00000004a100720c */ /* 0x000fe20003f44270 */
[----:B----4-:R-:W-:Y:S01]  /*67c0*/  HMMA.16816.F32 R32, R20, R156, R32 ;  /* 0x0000009c1420723c */ /* 0x010fe20000001820 */
[----:B------:R-:W-:Y:S01]  /*67d0*/  ISETP.GT.AND P4, PT, R193, R12, PT ;  /* 0x0000000cc100720c */ /* 0x000fe20003f84270 */
[----:B------:R-:W1:Y:S01]  /*67e0*/  LDSM.16.M88.4 R4, [R223+0xb000] ;  /* 0x00b00000df04783b */ /* 0x000e620000000200 */
[----:B------:R-:W-:-:S02]  /*67f0*/  FSEL R148, R148, -INF , !P0 ;  /* 0xff80000094947808 */ /* 0x000fc40004000000 */
[----:B------:R-:W-:Y:S02]  /*6800*/  FSEL R150, R150, -INF , !P2 ;  /* 0xff80000096967808 */ /* 0x000fe40005000000 */
[----:B------:R-:W-:Y:S01]  /*6810*/  FSEL R149, R149, -INF , !P4 ;  /* 0xff80000095957808 */ /* 0x000fe20006000000 */
[----:B------:R-:W-:Y:S01]  /*6820*/  HMMA.16816.F32 R28, R20, R158, R28 ;  /* 0x0000009e141c723c */ /* 0x000fe2000000181c */
[C---:B------:R-:W-:Y:S02]  /*6830*/  ISETP.GE.AND P0, PT, R12.reuse, R192, PT ;  /* 0x000000c00c00720c */ /* 0x040fe40003f06270 */
[----:B------:R-:W-:Y:S02]  /*6840*/  ISETP.GE.AND P2, PT, R12, R191, PT ;  /* 0x000000bf0c00720c */ /* 0x000fe40003f46270 */
[----:B------:R-:W-:Y:S02]  /*6850*/  ISETP.GT.AND P4, PT, R161, R12, PT ;  /* 0x0000000ca100720c */ /* 0x000fe40003f84270 */
[----:B------:R-:W2:Y:S01]  /*6860*/  LDSM.16.M88.4 R12, [R222+0xb800] ;  /* 0x00b80000de0c783b */ /* 0x000ea20000000200 */
[----:B------:R-:W-:Y:S01]  /*6870*/  FSEL R156, R149, -INF , !P0 ;  /* 0xff800000959c7808 */ /* 0x000fe20004000000 */
[----:B------:R-:W-:Y:S01]  /*6880*/  HMMA.16816.F32 R140, R8, R18, R140 ;  /* 0x00000012088c723c */ /* 0x000fe2000000188c */
[----:B------:R-:W-:-:S02]  /*6890*/  FSEL R151, R151, -INF , !P4 ;  /* 0xff80000097977808 */ /* 0x000fc40006000000 */
[-C--:B------:R-:W-:Y:S02]  /*68a0*/  ISETP.GT.AND P4, PT, R193, R152.reuse, PT ;  /* 0x00000098c100720c */ /* 0x080fe40003f84270 */
        /* <DEDUP_REMOVED lines=8> */
[----:B------:R-:W-:Y:S02]  /*6930*/  FSEL R244, R150, -INF , !P5 ;  /* 0xff80000096f47808 */ /* 0x000fe40006800000 */
[C---:B------:R-:W-:Y:S02]  /*6940*/  ISETP.GE.AND P4, PT, R16.reuse, R192, PT ;  /* 0x000000c01000720c */ /* 0x040fe40003f86270 */
[----:B------:R-:W-:Y:S02]  /*6950*/  ISETP.GT.AND P0, PT, R161, R16, PT ;  /* 0x00000010a100720c */ /* 0x000fe40003f04270 */
[-C--:B------:R-:W-:Y:S01]  /*6960*/  ISETP.GE.AND P2, PT, R16, R191.reuse, PT ;  /* 0x000000bf1000720c */ /* 0x080fe20003f46270 */
[C---:B------:R-:W-:Y:S01]  /*6970*/  VIADD R16, R153.reuse, 0xffffff98 ;  /* 0xffffff9899107836 */ /* 0x040fe20000000000 */
[C---:B------:R-:W-:Y:S01]  /*6980*/  ISETP.GE.AND P6, PT, R152.reuse, R192, PT ;  /* 0x000000c09800720c */ /* 0x040fe20003fc6270 */
[----:B-1----:R-:W-:Y:S01]  /*6990*/  HMMA.16816.F32 R32, R8, R4, R32 ;  /* 0x000000040820723c */ /* 0x002fe20000001820 */
[----:B------:R-:W-:Y:S01]  /*69a0*/  ISETP.GE.AND P5, PT, R152, R191, PT ;  /* 0x000000bf9800720c */ /* 0x000fe20003fa6270 */
[----:B------:R-:W-:Y:S01]  /*69b0*/  VIADD R4, R153, 0xffffffa1 ;  /* 0xffffffa199047836 */ /* 0x000fe20000000000 */
[----:B------:R-:W-:-:S02]  /*69c0*/  FSEL R147, R147, -INF , !P0 ;  /* 0xff80000093937808 */ /* 0x000fc40004000000 */
[----:B------:R-:W-:Y:S01]  /*69d0*/  FSEL R206, R144, -INF , !P6 ;  /* 0xff80000090ce7808 */ /* 0x000fe20007000000 */
[----:B------:R-:W-:Y:S01]  /*69e0*/  VIADD R144, R153, 0xffffff99 ;  /* 0xffffff9999907836 */ /* 0x000fe20000000000 */
[----:B------:R-:W-:Y:S01]  /*69f0*/  FSEL R228, R146, -INF , !P5 ;  /* 0xff80000092e47808 */ /* 0x000fe20006800000 */
[----:B------:R-:W-:Y:S01]  /*6a00*/  HMMA.16816.F32 R28, R8, R6, R28 ;  /* 0x00000006081c723c */ /* 0x000fe2000000181c */
[----:B------:R-:W-:Y:S01]  /*6a10*/  FSEL R186, R145, -INF , !P4 ;  /* 0xff80000091ba7808 */ /* 0x000fe20006000000 */
[----:B------:R-:W-:Y:S01]  /*6a20*/  VIADD R6, R153, 0xffffffa8 ;  /* 0xffffffa899067836 */ /* 0x000fe20000000000 */
[----:B------:R-:W-:Y:S02]  /*6a30*/  ISETP.GT.AND P0, PT, R193, R16, PT ;  /* 0x00000010c100720c */ /* 0x000fe40003f04270 */
[C---:B------:R-:W-:Y:S02]  /*6a40*/  ISETP.GE.AND P6, PT, R16.reuse, R192, PT ;  /* 0x000000c01000720c */ /* 0x040fe40003fc6270 */
[----:B------:R-:W-:Y:S01]  /*6a50*/  ISETP.GE.AND P5, PT, R16, R191, PT ;  /* 0x000000bf1000720c */ /* 0x000fe20003fa6270 */
[----:B--2---:R-:W-:Y:S01]  /*6a60*/  HMMA.16816.F32 R24, R20, R12, R24 ;  /* 0x0000000c1418723c */ /* 0x004fe20000001818 */
[----:B------:R-:W-:Y:S01]  /*6a70*/  ISETP.GT.AND P4, PT, R161, R16, PT ;  /* 0x00000010a100720c */ /* 0x000fe20003f84270 */
[----:B------:R-:W-:Y:S01]  /*6a80*/  VIADD R12, R153, 0xffffffa0 ;  /* 0xffffffa0990c7836 */ /* 0x000fe20000000000 */
[----:B------:R-:W1:Y:S01]  /*6a90*/  LDSM.16.M88.4 R16, [R223+0xb800] ;  /* 0x00b80000df10783b */ /* 0x000e620000000200 */
[----:B------:R-:W-:Y:S01]  /*6aa0*/  FSEL R204, R147, -INF , !P2 ;  /* 0xff80000093cc7808 */ /* 0x000fe20005000000 */
[----:B------:R-:W-:-:S04]  /*6ab0*/  DEPBAR.LE SB0, 0x0 ;  /* 0x000080000000791a */ /* 0x000fc80000000000 */
[----:B------:R-:W-:Y:S01]  /*6ac0*/  BAR.SYNC.DEFER_BLOCKING 0x0 ;  /* 0x0000000000007b1d */ /* 0x000fe20000010000 */
[-C--:B------:R-:W-:Y:S02]  /*6ad0*/  ISETP.GT.AND P2, PT, R193, R144.reuse, PT ;  /* 0x00000090c100720c */ /* 0x080fe40003f44270 */
[----:B------:R-:W-:Y:S02]  /*6ae0*/  FSEL R142, R142, -INF , !P4 ;  /* 0xff8000008e8e7808 */ /* 0x000fe40006000000 */
[----:B------:R-:W-:Y:S02]  /*6af0*/  FSEL R140, R140, -INF , !P0 ;  /* 0xff8000008c8c7808 */ /* 0x000fe40004000000 */
[----:B------:R-:W-:Y:S02]  /*6b00*/  ISETP.GT.AND P4, PT, R161, R144, PT ;  /* 0x00000090a100720c */ /* 0x000fe40003f84270 */
[----:B------:R-:W-:Y:S02]  /*6b10*/  ISETP.GE.AND P0, PT, R144, R192, PT ;  /* 0x000000c09000720c */ /* 0x000fe40003f06270 */
[----:B------:R-:W-:-:S02]  /*6b20*/  FSEL R141, R141, -INF , !P2 ;  /* 0xff8000008d8d7808 */ /* 0x000fc40005000000 */
[----:B------:R-:W-:Y:S02]  /*6b30*/  ISETP.GE.AND P2, PT, R144, R191, PT ;  /* 0x000000bf9000720c */ /* 0x000fe40003f46270 */
[----:B------:R-:W-:Y:S02]  /*6b40*/  FSEL R143, R143, -INF , !P4 ;  /* 0xff8000008f8f7808 */ /* 0x000fe40006000000 */
[----:B------:R-:W-:Y:S02]  /*6b50*/  FSEL R234, R141, -INF , !P0 ;  /* 0xff8000008dea7808 */ /* 0x000fe40004000000 */
[-C--:B------:R-:W-:Y:S02]  /*6b60*/  ISETP.GT.AND P0, PT, R161, R12.reuse, PT ;  /* 0x0000000ca100720c */ /* 0x080fe40003f04270 */
[----:B------:R-:W-:Y:S02]  /*6b70*/  FSEL R232, R143, -INF , !P2 ;  /* 0xff8000008fe87808 */ /* 0x000fe40005000000 */
[----:B------:R-:W-:-:S02]  /*6b80*/  ISETP.GT.AND P4, PT, R193, R12, PT ;  /* 0x0000000cc100720c */ /* 0x000fc40003f84270 */
[-C--:B------:R-:W-:Y:S02]  /*6b90*/  ISETP.GT.AND P2, PT, R193, R4.reuse, PT ;  /* 0x00000004c100720c */ /* 0x080fe40003f44270 */
[----:B------:R-:W-:Y:S02]  /*6ba0*/  FSEL R34, R34, -INF , !P0 ;  /* 0xff80000022227808 */ /* 0x000fe40004000000 */
[----:B------:R-:W-:Y:S02]  /*6bb0*/  FSEL R230, R142, -INF , !P5 ;  /* 0xff8000008ee67808 */ /* 0x000fe40006800000 */
[----:B------:R-:W-:Y:S02]  /*6bc0*/  ISETP.GT.AND P0, PT, R161, R4, PT ;  /* 0x00000004a100720c */ /* 0x000fe40003f04270 */
[----:B------:R-:W-:Y:S01]  /*6bd0*/  ISETP.GE.AND P5, PT, R12, R191, PT ;  /* 0x000000bf0c00720c */ /* 0x000fe20003fa6270 */
[----:B-1----:R-:W-:Y:S01]  /*6be0*/  HMMA.16816.F32 R24, R8, R16, R24 ;  /* 0x000000100818723c */ /* 0x002fe20000001818 */
[----:B------:R-:W-:-:S02]  /*6bf0*/  FSEL R32, R32, -INF , !P4 ;  /* 0xff80000020207808 */ /* 0x000fc40006000000 */
[----:B------:R-:W-:Y:S02]  /*6c00*/  FSEL R33, R33, -INF , !P2 ;  /* 0xff80000021217808 */ /* 0x000fe40005000000 */
[C---:B------:R-:W-:Y:S02]  /*6c10*/  ISETP.GE.AND P4, PT, R4.reuse, R192, PT ;  /* 0x000000c00400720c */ /* 0x040fe40003f86270 */
[----:B------:R-:W-:Y:S01]  /*6c20*/  ISETP.GE.AND P2, PT, R4, R191, PT ;  /* 0x000000bf0400720c */ /* 0x000fe20003f46270 */
[----:B------:R-:W-:Y:S01]  /*6c30*/  VIADD R4, R153, 0xffffffa9 ;  /* 0xffffffa999047836 */ /* 0x000fe20000000000 */
[----:B------:R-:W-:Y:S02]  /*6c40*/  FSEL R35, R35, -INF , !P0 ;  /* 0xff80000023237808 */ /* 0x000fe40004000000 */
[----:B------:R-:W-:Y:S02]  /*6c50*/  FSEL R144, R34, -INF , !P5 ;  /* 0xff80000022907808 */ /* 0x000fe40006800000 */
        /* <DEDUP_REMOVED lines=11> */
[----:B------:R-:W-:Y:S02]  /*6d10*/  FSEL R236, R140, -INF , !P6 ;  /* 0xff8000008cec7808 */ /* 0x000fe40007000000 */
[----:B------:R-:W-:Y:S02]  /*6d20*/  FSEL R31, R31, -INF , !P5 ;  /* 0xff8000001f1f7808 */ /* 0x000fe40006800000 */
[----:B------:R-:W-:-:S02]  /*6d30*/  ISETP.GE.AND P6, PT, R12, R192, PT ;  /* 0x000000c00c00720c */ /* 0x000fc40003fc6270 */
[----:B------:R-:W-:Y:S01]  /*6d40*/  HMMA.16816.F32 R12, R20, R14, R180 ;  /* 0x0000000e140c723c */ /* 0x000fe200000018b4 */
[----:B------:R-:W-:Y:S02]  /*6d50*/  FSEL R222, R31, -INF , !P2 ;  /* 0xff8000001fde7808 */ /* 0x000fe40005000000 */
[----:B------:R-:W-:Y:S02]  /*6d60*/  ISETP.GT.AND P2, PT, R193, R4, PT ;  /* 0x00000004c100720c */ /* 0x000fe40003f44270 */
[----:B------:R-:W-:Y:S02]  /*6d70*/  FSEL R148, R32, -INF , !P6 ;  /* 0xff80000020947808 */ /* 0x000fe40007000000 */
[----:B------:R-:W-:Y:S02]  /*6d80*/  FSEL R146, R33, -INF , !P4 ;  /* 0xff80000021927808 */ /* 0x000fe40006000000 */
[C---:B------:R-:W-:Y:S02]  /*6d90*/  ISETP.GE.AND P6, PT, R6.reuse, R192, PT ;  /* 0x000000c00600720c */ /* 0x040fe40003fc6270 */
[----:B------:R-:W-:Y:S01]  /*6da0*/  ISETP.GE.AND P4, PT, R6, R191, PT ;  /* 0x000000bf0600720c */ /* 0x000fe20003f86270 */
[----:B------:R-:W-:Y:S01]  /*6db0*/  VIADD R6, R153, 0xffffffb0 ;  /* 0xffffffb099067836 */ /* 0x000fe20000000000 */
[----:B------:R-:W-:-:S02]  /*6dc0*/  FSEL R25, R25, -INF , !P2 ;  /* 0xff80000019197808 */ /* 0x000fc40005000000 */
[----:B------:R-:W-:Y:S02]  /*6dd0*/  ISETP.GT.U32.AND P2, PT, R167, R196, PT ;  /* 0x000000c4a700720c */ /* 0x000fe40003f44070 */
[----:B------:R-:W-:Y:S02]  /*6de0*/  FSEL R152, R28, -INF , !P6 ;  /* 0xff8000001c987808 */ /* 0x000fe40007000000 */
[-C--:B------:R-:W-:Y:S01]  /*6df0*/  ISETP.GT.AND P6, PT, R193, R6.reuse, PT ;  /* 0x00000006c100720c */ /* 0x080fe20003fc4270 */
[----:B------:R-:W-:Y:S01]  /*6e00*/  HMMA.16816.F32 R12, R8, R18, R12 ;  /* 0x00000012080c723c */ /* 0x000fe2000000180c */
[----:B------:R-:W-:Y:S02]  /*6e10*/  FSEL R226, R29, -INF , !P0 ;  /* 0xff8000001de27808 */ /* 0x000fe40004000000 */
[----:B------:R-:W-:Y:S02]  /*6e20*/  ISETP.GT.AND P0, PT, R161, R6, PT ;  /* 0x00000006a100720c */ /* 0x000fe40003f04270 */
[----:B------:R-:W-:-:S02]  /*6e30*/  FSEL R224, R30, -INF , !P4 ;  /* 0xff8000001ee07808 */ /* 0x000fc40006000000 */
[----:B------:R-:W-:Y:S02]  /*6e40*/  ISETP.GE.AND P4, PT, R6, R192, PT ;  /* 0x000000c00600720c */ /* 0x000fe40003f86270 */
[----:B------:R-:W-:Y:S02]  /*6e50*/  FSEL R24, R24, -INF , !P6 ;  /* 0xff80000018187808 */ /* 0x000fe40007000000 */
[----:B------:R-:W-:Y:S02]  /*6e60*/  FSEL R26, R26, -INF , !P0 ;  /* 0xff8000001a1a7808 */ /* 0x000fe40004000000 */
[----:B------:R-:W-:Y:S02]  /*6e70*/  ISETP.GT.AND P0, PT, R161, R4, PT ;  /* 0x00000004a100720c */ /* 0x000fe40003f04270 */
[----:B------:R-:W-:Y:S02]  /*6e80*/  FSEL R180, R24, -INF , !P4 ;  /* 0xff80000018b47808 */ /* 0x000fe40006000000 */
[----:B------:R-:W-:-:S02]  /*6e90*/  ISETP.GE.AND P6, PT, R4, R192, PT ;  /* 0x000000c00400720c */ /* 0x000fc40003fc6270 */
[-C--:B------:R-:W-:Y:S01]  /*6ea0*/  ISETP.GE.AND P4, PT, R4, R191.reuse, PT ;  /* 0x000000bf0400720c */ /* 0x080fe20003f86270 */
[----:B------:R-:W-:Y:S01]  /*6eb0*/  VIADD R4, R153, 0xffffffb8 ;  /* 0xffffffb899047836 */ /* 0x000fe20000000000 */
[----:B------:R-:W-:Y:S02]  /*6ec0*/  ISETP.GE.AND P5, PT, R6, R191, PT ;  /* 0x000000bf0600720c */ /* 0x000fe40003fa6270 */
[----:B------:R-:W-:Y:S01]  /*6ed0*/  FSEL R27, R27, -INF , !P0 ;  /* 0xff8000001b1b7808 */ /* 0x000fe20004000000 */
[----:B------:R-:W-:Y:S10]  /*6ee0*/  @!P2 BRA `(.L_x_1337) ;  /* 0x000000000084a947 */ /* 0x000ff40003800000 */
[----:B------:R-:W-:-:S04]  /*6ef0*/  VIADD R5, R171, 0xfffffffd ;  /* 0xfffffffdab057836 */ /* 0x000fc80000000000 */
[----:B------:R-:W-:-:S04]  /*6f00*/  IMAD.WIDE.U32 R6, R5, R138, RZ ;  /* 0x0000008a05067225 */ /* 0x000fc800078e00ff */
[----:B------:R-:W-:Y:S01]  /*6f10*/  IMAD R5, R5, R139, R7 ;  /* 0x0000008b05057224 */ /* 0x000fe200078e0207 */
[----:B------:R-:W-:-:S04]  /*6f20*/  LEA R10, P0, R6, R195, 0x7 ;  /* 0x000000c3060a7211 */ /* 0x000fc800078038ff */
[C---:B------:R-:W-:Y:S02]  /*6f30*/  LEA.HI.X R11, R6.reuse, R194, R5, 0x7, P0 ;  /* 0x000000c2060b7211 */ /* 0x040fe400000f3c05 */
[----:B------:R-:W-:-:S03]  /*6f40*/  LEA R7, P0, R6, R214, 0x6 ;  /* 0x000000d606077211 */ /* 0x000fc600078030ff */
[----:B------:R-:W-:Y:S01]  /*6f50*/  @!PT LDS RZ, [RZ] ;  /* 0x00000000fffff984 */ /* 0x000fe20000000800 */
[----:B------:R-:W-:Y:S01]  /*6f60*/  @!PT LDS RZ, [RZ] ;  /* 0x00000000fffff984 */ /* 0x000fe20000000800 */
[----:B------:R-:W-:Y:S01]  /*6f70*/  @!PT LDS RZ, [RZ] ;  /* 0x00000000fffff984 */ /* 0x000fe20000000800 */
[----:B------:R1:W-:Y:S01]  /*6f80*/  LDGSTS.E.BYPASS.LTC128B.128 [R199+0x6000], desc[UR10][R10.64] ;  /* 0x060000000ac77fae */ /* 0x0003e2000b981a0a */
[----:B------:R-:W-:Y:S02]  /*6f90*/  LEA.HI.X R5, R6, R210, R5, 0x6, P0 ;  /* 0x000000d206057211 */ /* 0x000fe400000f3405 */
[----:B------:R-:W-:Y:S01]  /*6fa0*/  IADD3 R214, P0, PT, R214, R7, RZ ;  /* 0x00000007d6d67210 */ /* 0x000fe20007f1e0ff */
[----:B------:R1:W-:Y:S04]  /*6fb0*/  LDGSTS.E.BYPASS.LTC128B.128 [R199+0x8000], desc[UR10][R10.64+0x80] ;  /* 0x080000800ac77fae */ /* 0x0003e8000b981a0a */
[--C-:B------:R-:W-:Y:S01]  /*6fc0*/  IMAD.X R9, R210, 0x1, R5.reuse, P0 ;  /* 0x00000001d2097824 */ /* 0x100fe200000e0605 */
[C---:B------:R-:W-:Y:S01]  /*6fd0*/  LEA R16, P0, R7.reuse, R195, 0x1 ;  /* 0x000000c307107211 */ /* 0x040fe200078008ff */
[----:B------:R1:W-:Y:S03]  /*6fe0*/  LDGSTS.E.BYPASS.LTC128B.128 [R199+0xa000], desc[UR10][R10.64+0x100] ;  /* 0x0a0001000ac77fae */ /* 0x0003e6000b981a0a */
[----:B------:R-:W-:-:S02]  /*6ff0*/  LEA.HI.X R17, R7, R194, R5, 0x1, P0 ;  /* 0x000000c207117211 */ /* 0x000fc400000f0c05 */
[----:B------:R-:W-:-:S03]  /*7000*/  LEA R8, P0, R214, R195, 0x1 ;  /* 0x000000c3d6087211 */ /* 0x000fc600078008ff */
[----:B------:R1:W-:Y:S01]  /*7010*/  LDGSTS.E.BYPASS.LTC128B.128 [R199+0x6800], desc[UR10][R16.64] ;  /* 0x0680000010c77fae */ /* 0x0003e2000b981a0a */
[----:B------:R-:W-:Y:S02]  /*7020*/  LEA.HI.X R9, R214, R194, R9, 0x1, P0 ;  /* 0x000000c2d6097211 */ /* 0x000fe400000f0c09 */
[C---:B------:R-:W-:Y:S01]  /*7030*/  LEA R7, P0, R138.reuse, R7, 0x5 ;  /* 0x000000078a077211 */ /* 0x040fe200078028ff */
[----:B------:R1:W-:Y:S03]  /*7040*/  LDGSTS.E.BYPASS.LTC128B.128 [R199+0x8800], desc[UR10][R16.64+0x80] ;  /* 0x0880008010c77fae */ /* 0x0003e6000b981a0a */
[----:B------:R-:W-:Y:S01]  /*7050*/  LEA.HI.X R5, R138, R5, R139, 0x5, P0 ;  /* 0x000000058a057211 */ /* 0x000fe200000f2c8b */
[----:B------:R1:W-:Y:S01]  /*7060*/  LDGSTS.E.BYPASS.LTC128B.128 [R199+0xa800], desc[UR10][R16.64+0x100] ;  /* 0x0a80010010c77fae */ /* 0x0003e2000b981a0a */
[----:B------:R-:W-:-:S03]  /*7070*/  LEA R6, P0, R7, R195, 0x1 ;  /* 0x000000c307067211 */ /* 0x000fc600078008ff */
[----:B------:R1:W-:Y:S01]  /*7080*/  LDGSTS.E.BYPASS.LTC128B.128 [R199+0x7000], desc[UR10][R8.64] ;  /* 0x0700000008c77fae */ /* 0x0003e2000b981a0a */
[----:B------:R-:W-:-:S03]  /*7090*/  LEA.HI.X R7, R7, R194, R5, 0x1, P0 ;  /* 0x000000c207077211 */ /* 0x000fc600000f0c05 */
[----:B------:R1:W-:Y:S04]  /*70a0*/  LDGSTS.E.BYPASS.LTC128B.128 [R199+0x9000], desc[UR10][R8.64+0x80] ;  /* 0x0900008008c77fae */ /* 0x0003e8000b981a0a */
[----:B------:R1:W-:Y:S04]  /*70b0*/  LDGSTS.E.BYPASS.LTC128B.128 [R199+0xb000], desc[UR10][R8.64+0x100] ;  /* 0x0b00010008c77fae */ /* 0x0003e8000b981a0a */
[----:B------:R1:W-:Y:S04]  /*70c0*/  LDGSTS.E.BYPASS.LTC128B.128 [R199+0x7800], desc[UR10][R6.64] ;  /* 0x0780000006c77fae */ /* 0x0003e8000b981a0a */
[----:B------:R1:W-:Y:S04]  /*70d0*/  LDGSTS.E.BYPASS.LTC128B.128 [R199+0x9800], desc[UR10][R6.64+0x80] ;  /* 0x0980008006c77fae */ /* 0x0003e8000b981a0a */
[----:B------:R1:W-:Y:S04]  /*70e0*/  LDGSTS.E.BYPASS.LTC128B.128 [R199+0xb800], desc[UR10][R6.64+0x100] ;  /* 0x0b80010006c77fae */ /* 0x0003e8000b981a0a */
[----:B------:R-:W0:Y:S02]  /*70f0*/  LDGDEPBAR ;  /* 0x00000000000079af */ /* 0x000e240000000000 */
.L_x_1337:
[----:B-1----:R-:W-:Y:S01]  /*7100*/  FMNMX3.FTZ R7, R132, R242, R162, !PT ;  /* 0x000000f284077276 */ /* 0x002fe200078100a2 */
[----:B------:R-:W-:Y:S01]  /*7110*/  IMAD.SHL.U32 R225, R167, 0x2, RZ ;  /* 0x00000002a7e17824 */ /* 0x000fe200078e00ff */
[----:B------:R-:W-:Y:S01]  /*7120*/  ISETP.GT.AND P0, PT, R193, R4, PT ;  /* 0x00000004c100720c */ /* 0x000fe20003f04270 */
[C---:B------:R-:W-:Y:S01]  /*7130*/  VIADD R221, R218.reuse, 0x3c6ef372 ;  /* 0x3c6ef372dadd7836 */ /* 0x040fe20000000000 */
[----:B------:R-:W-:Y:S01]  /*7140*/  FMNMX3.FTZ R7, R7, R248, R156, !PT ;  /* 0x000000f807077276 */ /* 0x000fe2000781009c */
[----:B------:R-:W-:Y:S01]  /*7150*/  VIADD R149, R218, 0x78dde6e4 ;  /* 0x78dde6e4da957836 */ /* 0x000fe20000000000 */
[----:B------:R-:W-:Y:S01]  /*7160*/  FSEL R182, R26, -INF , !P5 ;  /* 0xff8000001ab67808 */ /* 0x000fe20006800000 */
[----:B------:R-:W1:Y:S01]  /*7170*/  LDCU UR7, c[0x0][0x45c] ;  /* 0x00008b80ff0777ac */ /* 0x000e620008000800 */
[----:B------:R-:W-:Y:S01]  /*7180*/  FMNMX3.FTZ R7, R7, R206, R186, !PT ;  /* 0x000000ce07077276 */ /* 0x000fe200078100ba */
[----:B------:R-:W-:Y:S01]  /*7190*/  VIADD R145, R219, 0xed9eba14 ;  /* 0xed9eba14db917836 */ /* 0x000fe20000000000 */
[----:B------:R-:W-:-:S02]  /*71a0*/  FSEL R183, R25, -INF , !P6 ;  /* 0xff80000019b77808 */ /* 0x000fc40007000000 */
[----:B------:R-:W-:Y:S02]  /*71b0*/  FSEL R12, R12, -INF , !P0 ;  /* 0xff8000000c0c7808 */ /* 0x000fe40004000000 */
[C---:B------:R-:W-:Y:S02]  /*71c0*/  ISETP.GE.AND P6, PT, R4.reuse, R192, PT ;  /* 0x000000c00400720c */ /* 0x040fe40003fc6270 */
[----:B------:R-:W-:Y:S02]  /*71d0*/  ISETP.GE.AND P5, PT, R4, R191, PT ;  /* 0x000000bf0400720c */ /* 0x000fe40003fa6270 */
[----:B------:R-:W-:Y:S02]  /*71e0*/  ISETP.GT.AND P0, PT, R161, R4, PT ;  /* 0x00000004a100720c */ /* 0x000fe40003f04270 */
[----:B------:R-:W-:Y:S01]  /*71f0*/  IADD3 R4, PT, PT, R153, -0x47, RZ ;  /* 0xffffffb999047810 */ /* 0x000fe20007ffe0ff */
[----:B------:R-:W-:Y:S01]  /*7200*/  VIADD R153, R219, 0x32370b8f ;  /* 0x32370b8fdb997836 */ /* 0x000fe20000000000 */
[----:B------:R-:W-:-:S02]  /*7210*/  FMNMX3.FTZ R7, R7, R236, R234, !PT ;  /* 0x000000ec07077276 */ /* 0x000fc400078100ea */
[----:B------:R-:W-:Y:S02]  /*7220*/  FSEL R184, R12, -INF , !P6 ;  /* 0xff8000000cb87808 */ /* 0x000fe40007000000 */
[----:B------:R-:W-:Y:S02]  /*7230*/  FMNMX3.FTZ R5, R3, R240, R238, !PT ;  /* 0x000000f003057276 */ /* 0x000fe400078100ee */
[----:B------:R-:W-:Y:S02]  /*7240*/  ISETP.GT.AND P6, PT, R193, R4, PT ;  /* 0x00000004c100720c */ /* 0x000fe40003fc4270 */
[----:B------:R-:W-:Y:S02]  /*7250*/  FMNMX3.FTZ R7, R7, R148, R146, !PT ;  /* 0x0000009407077276 */ /* 0x000fe40007810092 */
[----:B------:R-:W-:Y:S02]  /*7260*/  FSEL R14, R14, -INF , !P0 ;  /* 0xff8000000e0e7808 */ /* 0x000fe40004000000 */
[----:B------:R-:W-:-:S02]  /*7270*/  FMNMX3.FTZ R5, R5, R244, R246, !PT ;  /* 0x000000f405057276 */ /* 0x000fc400078100f6 */
[----:B------:R-:W-:Y:S02]  /*7280*/  ISETP.GE.AND P0, PT, R4, R192, PT ;  /* 0x000000c00400720c */ /* 0x000fe40003f06270 */
[----:B------:R-:W-:Y:S02]  /*7290*/  FSEL R13, R13, -INF , !P6 ;  /* 0xff8000000d0d7808 */ /* 0x000fe40007000000 */
[----:B------:R-:W-:Y:S02]  /*72a0*/  FMNMX3.FTZ R7, R7, R152, R226, !PT ;  /* 0x0000009807077276 */ /* 0x000fe400078100e2 */
[----:B------:R-:W-:Y:S02]  /*72b0*/  FMNMX3.FTZ R5, R5, R228, R204, !PT ;  /* 0x000000e405057276 */ /* 0x000fe400078100cc */
[----:B------:R-:W-:Y:S02]  /*72c0*/  FSEL R181, R13, -INF , !P0 ;  /* 0xff8000000db57808 */ /* 0x000fe40004000000 */
[----:B------:R-:W-:-:S02]  /*72d0*/  FMNMX3.FTZ R6, R7, R180, R183, !PT ;  /* 0x000000b407067276 */ /* 0x000fc400078100b7 */
[----:B------:R-:W-:Y:S02]  /*72e0*/  FMNMX3.FTZ R5, R5, R230, R232, !PT ;  /* 0x000000e605057276 */ /* 0x000fe400078100e8 */
[----:B------:R-:W-:Y:S02]  /*72f0*/  FMNMX3.FTZ R6, R6, R184, R181, !PT ;  /* 0x000000b806067276 */ /* 0x000fe400078100b5 */
[----:B------:R-:W-:Y:S02]  /*7300*/  FMNMX3.FTZ R7, R5, R144, R150, !PT ;  /* 0x0000009005077276 */ /* 0x000fe40007810096 */
[----:B------:R-:W-:Y:S01]  /*7310*/  ISETP.GT.AND P6, PT, R161, R4, PT ;  /* 0x00000004a100720c */ /* 0x000fe20003fc4270 */
[----:B------:R-:W2:Y:S01]  /*7320*/  SHFL.BFLY PT, R5, R6, 0x2, 0x1f ;  /* 0x0c401f0006057f89 */ /* 0x000ea200000e0000 */
[----:B------:R-:W-:Y:S02]  /*7330*/  ISETP.GE.AND P0, PT, R4, R191, PT ;  /* 0x000000bf0400720c */ /* 0x000fe40003f06270 */
[----:B------:R-:W-:Y:S01]  /*7340*/  LOP3.LUT R4, R219, R225, R213, 0x96, !PT ;  /* 0x000000e1db047212 */ /* 0x000fe200078e96d5 */
[----:B------:R-:W-:Y:S01]  /*7350*/  VIADD R225, R225, 0x1 ;  /* 0x00000001e1e17836 */ /* 0x000fe20000000000 */
[----:B------:R-:W-:-:S02]  /*7360*/  IADD3 R223, PT, PT, R218, -0x61c88647, RZ ;  /* 0x9e3779b9dadf7810 */ /* 0x000fc40007ffe0ff */
[C---:B------:R-:W-:Y:S01]  /*7370*/  IADD3 R155, PT, PT, R219.reuse, 0x76cf5d0a, RZ ;  /* 0x76cf5d0adb9b7810 */ /* 0x040fe20007ffe0ff */
[----:B------:R-:W-:Y:S01]  /*7380*/  IMAD.WIDE.U32 R34, R4, -0x326172a9, RZ ;  /* 0xcd9e8d5704227825 */ /* 0x000fe200078e00ff */
[----:B------:R-:W-:Y:S02]  /*7390*/  IADD3 R151, PT, PT, R218, -0x255992d5, RZ ;  /* 0xdaa66d2bda977810 */ /* 0x000fe40007ffe0ff */
[----:B------:R-:W-:Y:S02]  /*73a0*/  IADD3 R147, PT, PT, R219, -0x56f99767, RZ ;  /* 0xa9066899db937810 */ /* 0x000fe40007ffe0ff */
[----:B------:R-:W-:Y:S02]  /*73b0*/  LOP3.LUT R4, R223, R216, R35, 0x96, !PT ;  /* 0x000000d8df047212 */ /* 0x000fe400078e9623 */
[----:B------:R-:W-:Y:S02]  /*73c0*/  LOP3.LUT R34, R221, R34, R201, 0x96, !PT ;  /* 0x00000022dd227212 */ /* 0x000fe400078e96c9 */
[----:B------:R-:W-:Y:S01]  /*73d0*/  FSEL R15, R15, -INF , !P6 ;  /* 0xff8000000f0f7808 */ /* 0x000fe20007000000 */
[----:B------:R-:W-:Y:S01]  /*73e0*/  IMAD.WIDE.U32 R140, R4, -0x2daee0ad, RZ ;  /* 0xd2511f53048c7825 */ /* 0x000fe200078e00ff */
[----:B------:R-:W-:-:S02]  /*73f0*/  FSEL R178, R27, -INF , !P4 ;  /* 0xff8000001bb27808 */ /* 0x000fc40006000000 */
[----:B------:R-:W-:Y:S01]  /*7400*/  FMNMX3.FTZ R7, R7, R224, R222, !PT ;  /* 0x000000e007077276 */ /* 0x000fe200078100de */
[----:B------:R-:W-:Y:S01]  /*7410*/  IMAD.WIDE.U32 R34, R34, -0x2daee0ad, RZ ;  /* 0xd2511f5322227825 */ /* 0x000fe200078e00ff */
[----:B------:R-:W-:Y:S02]  /*7420*/  LOP3.LUT R4, R155, R202, R141, 0x96, !PT ;  /* 0x000000ca9b047212 */ /* 0x000fe400078e968d */
[----:B--2---:R-:W-:Y:S02]  /*7430*/  FMNMX.FTZ R6, R6, R5, !PT ;  /* 0x0000000506067209 */ /* 0x004fe40007810000 */
[----:B------:R-:W-:Y:S01]  /*7440*/  LOP3.LUT R140, R153, R140, R35, 0x96, !PT ;  /* 0x0000008c998c7212 */ /* 0x000fe200078e9623 */
[----:B------:R-:W-:Y:S01]  /*7450*/  IMAD.WIDE.U32 R32, R4, -0x326172a9, RZ ;  /* 0xcd9e8d5704207825 */ /* 0x000fe200078e00ff */
[----:B------:R-:W-:Y:S01]  /*7460*/  FSEL R177, R14, -INF , !P5 ;  /* 0xff8000000eb17808 */ /* 0x000fe20006800000 */
[----:B------:R-:W2:Y:S01]  /*7470*/  SHFL.BFLY PT, R139, R6, 0x1, 0x1f ;  /* 0x0c201f00068b7f89 */ /* 0x000ea200000e0000 */
[----:B------:R-:W-:Y:S01]  /*7480*/  FSEL R176, R15, -INF , !P0 ;  /* 0xff8000000fb07808 */ /* 0x000fe20004000000 */
[----:B------:R-:W-:Y:S01]  /*7490*/  IMAD.WIDE.U32 R140, R140, -0x326172a9, RZ ;  /* 0xcd9e8d578c8c7825 */ /* 0x000fe200078e00ff */
[----:B------:R-:W-:-:S02]  /*74a0*/  LOP3.LUT R4, R151, R200, R33, 0x96, !PT ;  /* 0x000000c897047212 */ /* 0x000fc400078e9621 */
[----:B------:R-:W-:Y:S02]  /*74b0*/  FMNMX3.FTZ R7, R7, R182, R178, !PT ;  /* 0x000000b607077276 */ /* 0x000fe400078100b2 */
[----:B------:R-:W-:Y:S01]  /*74c0*/  LOP3.LUT R32, R149, R32, R141, 0x96, !PT ;  /* 0x0000002095207212 */ /* 0x000fe200078e968d */
[----:B------:R-:W-:Y:S01]  /*74d0*/  IMAD.WIDE.U32 R4, R4, -0x2daee0ad, RZ ;  /* 0xd2511f5304047825 */ /* 0x000fe200078e00ff */
[----:B------:R-:W-:Y:S02]  /*74e0*/  FMNMX3.FTZ R8, R7, R177, R176, !PT ;  /* 0x000000b107087276 */ /* 0x000fe400078100b0 */
[----:B------:R-:W-:Y:S01]  /*74f0*/  LEA R175, R220, UR6, 0x1 ;  /* 0x00000006dcaf7c11 */ /* 0x000fe2000f8e08ff */
[----:B------:R-:W-:Y:S01]  /*7500*/  IMAD.WIDE.U32 R32, R32, -0x2daee0ad, RZ ;  /* 0xd2511f5320207825 */ /* 0x000fe200078e00ff */
[----:B------:R-:W-:Y:S01]  /*7510*/  LOP3.LUT R34, R145, R34, R5, 0x96, !PT ;  /* 0x0000002291227212 */ /* 0x000fe200078e9605 */
[----:B------:R-:W3:Y:S01]  /*7520*/  SHFL.BFLY PT, R9, R8, 0x2, 0x1f ;  /* 0x0c401f0008097f89 */ /* 0x000ee200000e0000 */
[----:B------:R-:W-:Y:S01]  /*7530*/  IADD3 R173, PT, PT, R175, 0xc040, RZ ;  /* 0x0000c040afad7810 */ /* 0x000fe20007ffe0ff */
[----:B------:R-:W-:Y:S01]  /*7540*/  VIADD R220, R219, 0x646e171e ;  /* 0x646e171edbdc7836 */ /* 0x000fe20000000000 */
[----:B------:R-:W-:Y:S01]  /*7550*/  LOP3.LUT R4, R147, R4, R33, 0x96, !PT ;  /* 0x0000000493047212 */ /* 0x000fe200078e9621 */
[----:B------:R-:W-:Y:S01]  /*7560*/  IMAD.WIDE.U32 R34, R34, -0x326172a9, RZ ;  /* 0xcd9e8d5722227825 */ /* 0x000fe200078e00ff */
[----:B------:R-:W-:-:S02]  /*7570*/  IADD3 R214, PT, PT, R218, 0x1715609d, RZ ;  /* 0x1715609ddad67810 */ /* 0x000fc40007ffe0ff */
[----:B------:R-:W-:Y:S01]  /*7580*/  @P2 IADD3 R171, PT, PT, R171, -0x3, RZ ;  /* 0xfffffffdabab2810 */ /* 0x000fe20007ffe0ff */
[----:B------:R-:W-:Y:S01]  /*7590*/  IMAD.WIDE.U32 R12, R4, -0x326172a9, RZ ;  /* 0xcd9e8d57040c7825 */ /* 0x000fe200078e00ff */
[----:B--2---:R-:W-:Y:S02]  /*75a0*/  FMNMX.FTZ R139, R6, R139, !PT ;  /* 0x0000008b068b7209 */ /* 0x004fe40007810000 */
[----:B------:R-:W-:Y:S02]  /*75b0*/  MOV R6, R12 ;  /* 0x0000000c00067202 */ /* 0x000fe40000000f00 */
[----:B------:R-:W-:Y:S01]  /*75c0*/  PRMT R5, R12, 0x7771, RZ ;  /* 0x000077710c057816 */ /* 0x000fe200000000ff */
[C---:B-1----:R-:W-:Y:S01]  /*75d0*/  FMUL.FTZ R185, R139.reuse, UR7 ;  /* 0x000000078bb97c20 */ /* 0x042fe20008410000 */
[----:B------:R-:W-:Y:S02]  /*75e0*/  LOP3.LUT R6, R6, 0xff, RZ, 0xc0, !PT ;  /* 0x000000ff06067812 */ /* 0x000fe400078ec0ff */
[----:B------:R-:W-:-:S02]  /*75f0*/  FSETP.NEU.FTZ.AND P4, PT, R139, -INF , PT ;  /* 0xff8000008b00780b */ /* 0x000fc40003f9d000 */
[----:B------:R-:W-:Y:S02]  /*7600*/  PRMT R5, R6, 0x5410, R5 ;  /* 0x0000541006057816 */ /* 0x000fe40000000005 */
[----:B------:R-:W1:Y:S01]  /*7610*/  LDC R6, c[0x0][0x4f8] ;  /* 0x00013e00ff067b82 */ /* 0x000e620000000800 */
[----:B------:R-:W-:Y:S02]  /*7620*/  FSEL R185, R185, RZ, P4 ;  /* 0x000000ffb9b97208 */ /* 0x000fe40002000000 */
[----:B---3--:R-:W-:Y:S02]  /*7630*/  FMNMX.FTZ R9, R8, R9, !PT ;  /* 0x0000000908097209 */ /* 0x008fe40007810000 */
[----:B------:R-:W-:Y:S01]  /*7640*/  LOP3.LUT R7, R190, R34, R13, 0x96, !PT ;  /* 0x00000022be077212 */ /* 0x000fe200078e960d */
[--C-:B------:R-:W-:Y:S01]  /*7650*/  FFMA.FTZ R158, R162, UR7, -R185.reuse ;  /* 0x00000007a29e7c23 */ /* 0x100fe200080108b9 */
[--C-:B------:R-:W-:Y:S01]  /*7660*/  FFMA.FTZ R242, R242, UR7, -R185.reuse ;  /* 0x00000007f2f27c23 */ /* 0x100fe200080108b9 */
[----:B------:R-:W2:Y:S01]  /*7670*/  SHFL.BFLY PT, R138, R9, 0x1, 0x1f ;  /* 0x0c201f00098a7f89 */ /* 0x000ea200000e0000 */
[C---:B------:R-:W-:Y:S01]  /*7680*/  LOP3.LUT R8, R7.reuse, 0xffff, RZ, 0xc0, !PT ;  /* 0x0000ffff07087812 */ /* 0x040fe200078ec0ff */
[--C-:B------:R-:W-:Y:S01]  /*7690*/  FFMA.FTZ R157, R248, UR7, -R185.reuse ;  /* 0x00000007f89d7c23 */ /* 0x100fe200080108b9 */
[----:B------:R-:W-:Y:S01]  /*76a0*/  MUFU.EX2 R162, R242 ;  /* 0x000000f200a27308 */ /* 0x000fe20000000800 */
[----:B------:R-:W-:Y:S01]  /*76b0*/  LOP3.LUT R13, R7, 0xff, RZ, 0xc0, !PT ;  /* 0x000000ff070d7812 */ /* 0x000fe200078ec0ff */
[--C-:B------:R-:W-:Y:S01]  /*76c0*/  FFMA.FTZ R156, R156, UR7, -R185.reuse ;  /* 0x000000079c9c7c23 */ /* 0x100fe200080108b9 */
[----:B------:R-:W-:Y:S01]  /*76d0*/  SHF.R.U32.HI R8, RZ, 0x8, R8 ;  /* 0x00000008ff087819 */ /* 0x000fe20000011608 */
[----:B------:R-:W3:Y:S01]  /*76e0*/  MUFU.EX2 R158, R158 ;  /* 0x0000009e009e7308 */ /* 0x000ee20000000800 */
[----:B------:R-:W-:Y:S01]  /*76f0*/  PRMT R11, R12, 0x7773, RZ ;  /* 0x000077730c0b7816 */ /* 0x000fe200000000ff */
[--C-:B------:R-:W-:Y:S01]  /*7700*/  FFMA.FTZ R199, R206, UR7, -R185.reuse ;  /* 0x00000007cec77c23 */ /* 0x100fe200080108b9 */
[----:B------:R-:W-:Y:S01]  /*7710*/  PRMT R13, R13, 0x5410, R8 ;  /* 0x000054100d0d7816 */ /* 0x000fe20000000008 */
[----:B------:R-:W-:Y:S01]  /*7720*/  MUFU.EX2 R157, R157 ;  /* 0x0000009d009d7308 */ /* 0x000fe20000000800 */
[----:B------:R-:W-:Y:S01]  /*7730*/  PRMT R4, R12, 0x7772, RZ ;  /* 0x000077720c047816 */ /* 0x000fe200000000ff */
[--C-:B------:R-:W-:Y:S01]  /*7740*/  FFMA.FTZ R186, R186, UR7, -R185.reuse ;  /* 0x00000007baba7c23 */ /* 0x100fe200080108b9 */
[----:B------:R-:W-:Y:S01]  /*7750*/  FSEL R15, R139, RZ, P4 ;  /* 0x000000ff8b0f7208 */ /* 0x000fe20002000000 */
[----:B------:R-:W-:Y:S01]  /*7760*/  MUFU.EX2 R156, R156 ;  /* 0x0000009c009c7308 */ /* 0x000fe20000000800 */
[----:B-1----:R-:W-:Y:S01]  /*7770*/  LOP3.LUT R6, R6, 0xff, RZ, 0xc0, !PT ;  /* 0x000000ff06067812 */ /* 0x002fe200078ec0ff */
[----:B------:R-:W-:Y:S01]  /*7780*/  FFMA.FTZ R206, R236, UR7, -R185 ;  /* 0x00000007ecce7c23 */ /* 0x000fe200080108b9 */
[----:B------:R-:W-:Y:S01]  /*7790*/  PRMT R10, R7, 0x7632, R10 ;  /* 0x00007632070a7816 */ /* 0x000fe2000000000a */
[----:B------:R-:W-:Y:S01]  /*77a0*/  FADD.FTZ R14, R132, -R15 ;  /* 0x8000000f840e7221 */ /* 0x000fe20000010000 */
[----:B------:R-:W-:Y:S01]  /*77b0*/  PRMT R4, R4, 0x5410, R11 ;  /* 0x0000541004047816 */ /* 0x000fe2000000000b */
[----:B------:R-:W-:Y:S01]  /*77c0*/  IMAD R174, R6, 0x10000, R6 ;  /* 0x0001000006ae7824 */ /* 0x000fe200078e0206 */
[----:B---3--:R-:W-:Y:S01]  /*77d0*/  F2FP.F16.F32.PACK_AB R24, R158, R162 ;  /* 0x000000a29e18723e */ /* 0x008fe200000000ff */
[----:B------:R-:W-:Y:S01]  /*77e0*/  FMUL.FTZ R14, R14, UR7 ;  /* 0x000000070e0e7c20 */ /* 0x000fe20008410000 */
[----:B--2---:R-:W-:Y:S01]  /*77f0*/  FMNMX.FTZ R138, R9, R138, !PT ;  /* 0x0000008a098a7209 */ /* 0x004fe20007810000 */
[----:B------:R-:W-:Y:S01]  /*7800*/  FFMA.FTZ R187, R234, UR7, -R185 ;  /* 0x00000007eabb7c23 */ /* 0x000fe200080108b9 */
[--C-:B------:R-:W-:Y:S01]  /*7810*/  HSET2.LE.AND R13, R13, R174.reuse, PT ;  /* 0x000000ae0d0d7233 */ /* 0x100fe20003803000 */
[----:B------:R-:W1:Y:S01]  /*7820*/  MUFU.EX2 R163, R14 ;  /* 0x0000000e00a37308 */ /* 0x000e620000000800 */
[C---:B------:R-:W-:Y:S01]  /*7830*/  FSETP.NEU.FTZ.AND P0, PT, R138.reuse, -INF , PT ;  /* 0xff8000008a00780b */ /* 0x040fe20003f1d000 */
[----:B------:R-:W-:Y:S01]  /*7840*/  FMUL.FTZ R179, R138, UR7 ;  /* 0x000000078ab37c20 */ /* 0x000fe20008410000 */
[----:B------:R-:W-:Y:S01]  /*7850*/  SHF.R.U32.HI R7, RZ, 0x18, R7 ;  /* 0x00000018ff077819 */ /* 0x000fe20000011607 */
[----:B------:R-:W-:Y:S01]  /*7860*/  MUFU.EX2 R199, R199 ;  /* 0x000000c700c77308 */ /* 0x000fe20000000800 */
[----:B------:R-:W-:Y:S01]  /*7870*/  LOP3.LUT R24, R24, R13, RZ, 0xc0, !PT ;  /* 0x0000000d18187212 */ /* 0x000fe200078ec0ff */
[----:B------:R-:W-:Y:S01]  /*7880*/  VIADD R13, R175, 0xc000 ;  /* 0x0000c000af0d7836 */ /* 0x000fe20000000000 */
[----:B------:R-:W-:Y:S01]  /*7890*/  FSEL R12, R138, RZ, P0 ;  /* 0x000000ff8a0c7208 */ /* 0x000fe20000000000 */
[----:B------:R-:W-:Y:S01]  /*78a0*/  MUFU.EX2 R186, R186 ;  /* 0x000000ba00ba7308 */ /* 0x000fe20000000800 */
[----:B------:R-:W-:Y:S01]  /*78b0*/  FSEL R179, R179, RZ, P0 ;  /* 0x000000ffb3b37208 */ /* 0x000fe20000000000 */
[----:B------:R-:W-:Y:S01]  /*78c0*/  @P1 VIADD R173, R13, 0xffffffc0 ;  /* 0xffffffc00dad1836 */ /* 0x000fe20000000000 */
[----:B------:R-:W-:Y:S01]  /*78d0*/  LOP3.LUT R10, R10, 0xff, RZ, 0xc0, !PT ;  /* 0x000000ff0a0a7812 */ /* 0x000fe200078ec0ff */
[----:B------:R-:W-:Y:S01]  /*78e0*/  FADD.FTZ R161, R3, -R12 ;  /* 0x8000000c03a17221 */ /* 0x000fe20000010000 */
[----:B------:R-:W-:Y:S01]  /*78f0*/  LOP3.LUT R27, R4, 0xff00ff, RZ, 0xc0, !PT ;  /* 0x00ff00ff041b7812 */ /* 0x000fe200078ec0ff */
[--C-:B------:R-:W-:Y:S01]  /*7900*/  FFMA.FTZ R172, R240, UR7, -R179.reuse ;  /* 0x00000007f0ac7c23 */ /* 0x100fe200080108b3 */
[----:B------:R-:W2:Y:S01]  /*7910*/  LDSM.16.MT88.4 R20, [R173] ;  /* 0x00000000ad14783b */ /* 0x000ea20000004200 */
[--C-:B------:R-:W-:Y:S01]  /*7920*/  FFMA.FTZ R159, R244, UR7, -R179.reuse ;  /* 0x00000007f49f7c23 */ /* 0x100fe200080108b3 */
[--C-:B------:R-:W-:Y:S01]  /*7930*/  FFMA.FTZ R3, R238, UR7, -R179.reuse ;  /* 0x00000007ee037c23 */ /* 0x100fe200080108b3 */
[----:B------:R-:W-:Y:S01]  /*7940*/  FFMA.FTZ R246, R246, UR7, -R179 ;  /* 0x00000007f6f67c23 */ /* 0x000fe200080108b3 */
[----:B------:R-:W-:Y:S01]  /*7950*/  FMUL.FTZ R161, R161, UR7 ;  /* 0x00000007a1a17c20 */ /* 0x000fe20008410000 */
[----:B------:R-:W-:Y:S01]  /*7960*/  MUFU.EX2 R172, R172 ;  /* 0x000000ac00ac7308 */ /* 0x000fe20000000800 */
[----:B------:R-:W-:Y:S01]  /*7970*/  PRMT R7, R10, 0x5410, R7 ;  /* 0x000054100a077816 */ /* 0x000fe20000000007 */
[-C--:B-1----:R-:W-:Y:S01]  /*7980*/  FMUL.FTZ R112, R112, R163.reuse ;  /* 0x000000a370707220 */ /* 0x082fe20000410000 */
[--C-:B------:R-:W-:Y:S01]  /*7990*/  HSET2.LE.AND R5, R5, R174.reuse, PT ;  /* 0x000000ae05057233 */ /* 0x100fe20003803000 */
[----:B------:R-:W-:Y:S01]  /*79a0*/  MUFU.EX2 R159, R159 ;  /* 0x0000009f009f7308 */ /* 0x000fe20000000800 */
[--C-:B------:R-:W-:Y:S01]  /*79b0*/  HSET2.LE.AND R27, R27, R174.reuse, PT ;  /* 0x000000ae1b1b7233 */ /* 0x100fe20003803000 */
[-C--:B------:R-:W-:Y:S01]  /*79c0*/  FMUL.FTZ R113, R113, R163.reuse ;  /* 0x000000a371717220 */ /* 0x080fe20000410000 */
[--C-:B------:R-:W-:Y:S01]  /*79d0*/  HSET2.LE.AND R7, R7, R174.reuse, PT ;  /* 0x000000ae07077233 */ /* 0x100fe20003803000 */
[----:B------:R-:W1:Y:S01]  /*79e0*/  MUFU.EX2 R132, R246 ;  /* 0x000000f600847308 */ /* 0x000e620000000800 */
[----:B------:R-:W-:Y:S01]  /*79f0*/  SEL R12, R188, 0xffffffe0, !P3 ;  /* 0xffffffe0bc0c7807 */ /* 0x000fe20005800000 */
[----:B------:R-:W-:Y:S01]  /*7a00*/  FMUL.FTZ R108, R108, R163 ;  /* 0x000000a36c6c7220 */ /* 0x000fe20000410000 */
[----:B------:R-:W-:Y:S01]  /*7a10*/  F2FP.F16.F32.PACK_AB R26, R156, R157 ;  /* 0x0000009d9c1a723e */ /* 0x000fe200000000ff */
[----:B------:R-:W3:Y:S01]  /*7a20*/  MUFU.EX2 R3, R3 ;  /* 0x0000000300037308 */ /* 0x000ee20000000800 */
[----:B------:R-:W-:Y:S01]  /*7a30*/  IADD3 R154, PT, PT, R12, R175, RZ ;  /* 0x000000af0c9a7210 */ /* 0x000fe20007ffe0ff */
[----:B------:R-:W-:Y:S01]  /*7a40*/  FMUL.FTZ R109, R109, R163 ;  /* 0x000000a36d6d7220 */ /* 0x000fe20000410000 */
[----:B------:R-:W-:Y:S01]  /*7a50*/  LOP3.LUT R26, R26, R5, RZ, 0xc0, !PT ;  /* 0x000000051a1a7212 */ /* 0x000fe200078ec0ff */
[----:B------:R-:W4:Y:S01]  /*7a60*/  MUFU.EX2 R161, R161 ;  /* 0x000000a100a17308 */ /* 0x000f220000000800 */
[----:B------:R-:W-:Y:S01]  /*7a70*/  IADD3 R227, PT, PT, R12, R173, RZ ;  /* 0x000000ad0ce37210 */ /* 0x000fe20007ffe0ff */
[----:B------:R-:W5:Y:S01]  /*7a80*/  LDSM.16.MT88.4 R16, [R154+0xc000] ;  /* 0x00c000009a10783b */ /* 0x000f620000004200 */
[-C--:B------:R-:W-:Y:S01]  /*7a90*/  FMUL.FTZ R120, R120, R163.reuse ;  /* 0x000000a378787220 */ /* 0x080fe20000410000 */
[-C--:B------:R-:W-:Y:S01]  /*7aa0*/  FMUL.FTZ R121, R121, R163.reuse ;  /* 0x000000a379797220 */ /* 0x080fe20000410000 */
[----:B------:R-:W-:Y:S01]  /*7ab0*/  FMUL.FTZ R116, R116, R163 ;  /* 0x000000a374747220 */ /* 0x000fe20000410000 */
[----:B-1----:R-:W-:Y:S01]  /*7ac0*/  F2FP.F16.F32.PACK_AB R6, R132, R159 ;  /* 0x0000009f8406723e */ /* 0x002fe200000000ff */
[----:B------:R-:W1:Y:S01]  /*7ad0*/  LDSM.16.MT88.4 R12, [R227] ;  /* 0x00000000e30c783b */ /* 0x000e620000004200 */
[-C--:B------:R-:W-:Y:S01]  /*7ae0*/  FMUL.FTZ R117, R117, R163.reuse ;  /* 0x000000a375757220 */ /* 0x080fe20000410000 */
[-C--:B------:R-:W-:Y:S01]  /*7af0*/  FMUL.FTZ R44, R44, R163.reuse ;  /* 0x000000a32c2c7220 */ /* 0x080fe20000410000 */
[----:B---3--:R-:W-:Y:S01]  /*7b00*/  F2FP.F16.F32.PACK_AB R4, R3, R172 ;  /* 0x000000ac0304723e */ /* 0x008fe200000000ff */
[----:B------:R-:W-:Y:S01]  /*7b10*/  FMUL.FTZ R45, R45, R163 ;  /* 0x000000a32d2d7220 */ /* 0x000fe20000410000 */
[----:B------:R-:W-:Y:S01]  /*7b20*/  LOP3.LUT R27, R6, R27, RZ, 0xc0, !PT ;  /* 0x0000001b061b7212 */ /* 0x000fe200078ec0ff */
[----:B------:R-:W-:Y:S01]  /*7b30*/  FMUL.FTZ R48, R48, R163 ;  /* 0x000000a330307220 */ /* 0x000fe20000410000 */
[----:B------:R-:W-:Y:S01]  /*7b40*/  LOP3.LUT R25, R4, R7, RZ, 0xc0, !PT ;  /* 0x0000000704197212 */ /* 0x000fe200078ec0ff */
[-C--:B----4-:R-:W-:Y:S01]  /*7b50*/  FMUL.FTZ R114, R114, R161.reuse ;  /* 0x000000a172727220 */ /* 0x090fe20000410000 */
[-C--:B------:R-:W-:Y:S01]  /*7b60*/  FMUL.FTZ R115, R115, R161.reuse ;  /* 0x000000a173737220 */ /* 0x080fe20000410000 */
[-C--:B------:R-:W-:Y:S01]  /*7b70*/  FMUL.FTZ R110, R110, R161.reuse ;  /* 0x000000a16e6e7220 */ /* 0x080fe20000410000 */
[-C--:B------:R-:W-:Y:S01]  /*7b80*/  FMUL.FTZ R111, R111, R161.reuse ;  /* 0x000000a16f6f7220 */ /* 0x080fe20000410000 */
[-C--:B------:R-:W-:Y:S01]  /*7b90*/  FMUL.FTZ R122, R122, R161.reuse ;  /* 0x000000a17a7a7220 */ /* 0x080fe20000410000 */
[-C--:B------:R-:W-:Y:S01]  /*7ba0*/  FMUL.FTZ R123, R123, R161.reuse ;  /* 0x000000a17b7b7220 */ /* 0x080fe20000410000 */
[-C--:B------:R-:W-:Y:S01]  /*7bb0*/  FMUL.FTZ R118, R118, R161.reuse ;  /* 0x000000a176767220 */ /* 0x080fe20000410000 */
[-C--:B------:R-:W-:Y:S01]  /*7bc0*/  FMUL.FTZ R119, R119, R161.reuse ;  /* 0x000000a177777220 */ /* 0x080fe20000410000 */
[C---:B--2---:R-:W-:Y:S01]  /*7bd0*/  HMMA.16816.F32 R112, R24.reuse, R20, R112 ;  /* 0x000000141870723c */ /* 0x044fe20000001870 */
[-C--:B------:R-:W-:Y:S01]  /*7be0*/  FMUL.FTZ R46, R46, R161.reuse ;  /* 0x000000a12e2e7220 */ /* 0x080fe20000410000 */
[----:B------:R-:W-:Y:S01]  /*7bf0*/  FMUL.FTZ R47, R47, R161 ;  /* 0x000000a12f2f7220 */ /* 0x000fe20000410000 */
        /* <DEDUP_REMOVED lines=13> */
[----:B------:R-:W3:Y:S01]  /*7cd0*/  LDSM.16.MT88.4 R28, [R173+0x4000] ;  /* 0x00400000ad1c783b */ /* 0x000ee20000004200 */
[----:B------:R-:W-:Y:S01]  /*7ce0*/  LOP3.LUT R34, R214, R140, R35, 0x96, !PT ;  /* 0x0000008cd6227212 */ /* 0x000fe200078e9623 */
[-C--:B------:R-:W-:Y:S01]  /*7cf0*/  FMUL.FTZ R36, R36, R163.reuse ;  /* 0x000000a324247220 */ /* 0x080fe20000410000 */
[C---:B-----5:R-:W-:Y:S01]  /*7d00*/  HMMA.16816.F32 R120, R24.reuse, R16, R120 ;  /* 0x000000101878723c */ /* 0x060fe20000001878 */
        /* <DEDUP_REMOVED lines=11> */
[-C--:B------:R-:W-:Y:S01]  /*7dc0*/  FMUL.FTZ R74, R74, R161.reuse ;  /* 0x000000a14a4a7220 */ /* 0x080fe20000410000 */
[----:B------:R-:W-:Y:S01]  /*7dd0*/  FMUL.FTZ R75, R75, R161 ;  /* 0x000000a14b4b7220 */ /* 0x000fe20000410000 */
[----:B------:R-:W-:Y:S01]  /*7de0*/  IMAD.WIDE.U32 R34, R34, -0x2daee0ad, RZ ;  /* 0xd2511f5322227825 */ /* 0x000fe200078e00ff */
[----:B------:R-:W-:Y:S01]  /*7df0*/  LDSM.16.MT88.4 R8, [R175+0xc000] ;  /* 0x00c00000af08783b */ /* 0x000fe20000004200 */
[C---:B-1----:R-:W-:Y:S02]  /*7e00*/  HMMA.16816.F32 R104, R24.reuse, R12, R104 ;  /* 0x0000000c1868723c */ /* 0x042fe40000001868 */
        /* <DEDUP_REMOVED lines=19> */
[----:B------:R-:W-:Y:S01]  /*7f40*/  LOP3.LUT R32, R220, R32, R35, 0x96, !PT ;  /* 0x00000020dc207212 */ /* 0x000fe200078e9623 */
[----:B------:R-:W-:Y:S01]  /*7f50*/  LDSM.16.MT88.4 R140, [R227+0x4000] ;  /* 0x00400000e38c783b */ /* 0x000fe20000004200 */
[----:B------:R-:W-:Y:S01]  /*7f60*/  PRMT R33, R34, 0x7771, RZ ;  /* 0x0000777122217816 */ /* 0x000fe200000000ff */
[--C-:B------:R-:W-:Y:S01]  /*7f70*/  FFMA.FTZ R205, R230, UR7, -R179.reuse ;  /* 0x00000007e6cd7c23 */ /* 0x100fe200080108b3 */
[C---:B------:R-:W-:Y:S01]  /*7f80*/  HMMA.16816.F32 R48, R24.reuse, R22, R48 ;  /* 0x000000161830723c */ /* 0x040fe20000001830 */
[----:B------:R-:W2:Y:S01]  /*7f90*/  LDSM.16.MT88.4 R20, [R175+0x10000] ;  /* 0x01000000af14783b */ /* 0x000ea20000004200 */
[--C-:B------:R-:W-:Y:S01]  /*7fa0*/  FFMA.FTZ R207, R228, UR7, -R179.reuse ;  /* 0x00000007e4cf7c23 */ /* 0x100fe200080108b3 */
[--C-:B------:R-:W-:Y:S01]  /*7fb0*/  FFMA.FTZ R210, R204, UR7, -R179.reuse ;  /* 0x00000007ccd27c23 */ /* 0x100fe200080108b3 */
[----:B------:R-:W-:Y:S01]  /*7fc0*/  FFMA.FTZ R232, R232, UR7, -R179 ;  /* 0x00000007e8e87c23 */ /* 0x000fe200080108b3 */
        /* <DEDUP_REMOVED lines=18> */
[----:B------:R-:W-:Y:S01]  /*80f0*/  MUFU.EX2 R205, R205 ;  /* 0x000000cd00cd7308 */ /* 0x000fe20000000800 */
[C---:B------:R-:W-:Y:S01]  /*8100*/  HMMA.16816.F32 R40, R24.reuse, R18, R40 ;  /* 0x000000121828723c */ /* 0x040fe20000001828 */
[----:B------:R-:W3:Y:S01]  /*8110*/  LDSM.16.MT88.4 R16, [R227+0x2000] ;  /* 0x00200000e310783b */ /* 0x000ee20000004200 */
[-C--:B------:R-:W-:Y:S01]  /*8120*/  FMUL.FTZ R92, R92, R163.reuse ;  /* 0x000000a35c5c7220 */ /* 0x080fe20000410000 */
[----:B------:R-:W4:Y:S01]  /*8130*/  MUFU.EX2 R204, R232 ;  /* 0x000000e800cc7308 */ /* 0x000f220000000800 */
[----:B------:R-:W-:Y:S01]  /*8140*/  FMUL.FTZ R93, R93, R163 ;  /* 0x000000a35d5d7220 */ /* 0x000fe20000410000 */
[-C--:B------:R-:W-:Y:S01]  /*8150*/  FMUL.FTZ R94, R94, R161.reuse ;  /* 0x000000a15e5e7220 */ /* 0x080fe20000410000 */
[----:B------:R-:W-:Y:S01]  /*8160*/  FMUL.FTZ R95, R95, R161 ;  /* 0x000000a15f5f7220 */ /* 0x000fe20000410000 */
[----:B------:R-:W-:Y:S01]  /*8170*/  MUFU.EX2 R206, R206 ;  /* 0x000000ce00ce7308 */ /* 0x000fe20000000800 */
[C---:B-1----:R-:W-:Y:S01]  /*8180*/  HMMA.16816.F32 R52, R24.reuse, R12, R52 ;  /* 0x0000000c1834723c */ /* 0x042fe20000001834 */
[-C--:B------:R-:W-:Y:S01]  /*8190*/  FMUL.FTZ R88, R88, R163.reuse ;  /* 0x000000a358587220 */ /* 0x080fe20000410000 */
[----:B------:R-:W-:Y:S01]  /*81a0*/  FMUL.FTZ R89, R89, R163 ;  /* 0x000000a359597220 */ /* 0x000fe20000410000 */
[----:B------:R-:W-:Y:S01]  /*81b0*/  MUFU.EX2 R187, R187 ;  /* 0x000000bb00bb7308 */ /* 0x000fe20000000800 */
[-C--:B------:R-:W-:Y:S01]  /*81c0*/  FMUL.FTZ R90, R90, R161.reuse ;  /* 0x000000a15a5a7220 */ /* 0x080fe20000410000 */
[----:B------:R-:W-:Y:S01]  /*81d0*/  FMUL.FTZ R91, R91, R161 ;  /* 0x000000a15b5b7220 */ /* 0x000fe20000410000 */
[-C--:B------:R-:W-:Y:S01]  /*81e0*/  FMUL.FTZ R80, R80, R163.reuse ;  /* 0x000000a350507220 */ /* 0x080fe20000410000 */
[----:B------:R-:W-:Y:S01]  /*81f0*/  MUFU.EX2 R207, R207 ;  /* 0x000000cf00cf7308 */ /* 0x000fe20000000800 */
[C---:B------:R-:W-:Y:S01]  /*8200*/  HMMA.16816.F32 R56, R24.reuse, R14, R56 ;  /* 0x0000000e1838723c */ /* 0x040fe20000001838 */
[----:B------:R-:W1:Y:S01]  /*8210*/  LDSM.16.MT88.4 R12, [R154+0x10000] ;  /* 0x010000009a0c783b */ /* 0x000e620000004200 */
[----:B------:R-:W-:Y:S01]  /*8220*/  FMUL.FTZ R81, R81, R163 ;  /* 0x000000a351517220 */ /* 0x000fe20000410000 */
[----:B------:R-:W5:Y:S01]  /*8230*/  MUFU.EX2 R210, R210 ;  /* 0x000000d200d27308 */ /* 0x000f620000000800 */
[-C--:B------:R-:W-:Y:S01]  /*8240*/  FMUL.FTZ R82, R82, R161.reuse ;  /* 0x000000a152527220 */ /* 0x080fe20000410000 */
[----:B------:R-:W-:Y:S01]  /*8250*/  FMUL.FTZ R83, R83, R161 ;  /* 0x000000a153537220 */ /* 0x000fe20000410000 */
[-C--:B------:R-:W-:Y:S01]  /*8260*/  FMUL.FTZ R96, R96, R163.reuse ;  /* 0x000000a360607220 */ /* 0x080fe20000410000 */
[----:B------:R-:W-:Y:S01]  /*8270*/  FMUL.FTZ R97, R97, R163 ;  /* 0x000000a361617220 */ /* 0x000fe20000410000 */
[C---:B--2---:R-:W-:Y:S01]  /*8280*/  HMMA.16816.F32 R72, R24.reuse, R22, R72 ;  /* 0x000000161848723c */ /* 0x044fe20000001848 */
[----:B------:R-:W-:Y:S01]  /*8290*/  MOV R22, R34 ;  /* 0x0000002200167202 */ /* 0x000fe20000000f00 */
[-C--:B------:R-:W-:Y:S01]  /*82a0*/  FMUL.FTZ R98, R98, R161.reuse ;  /* 0x000000a162627220 */ /* 0x080fe20000410000 */
[----:B------:R-:W-:Y:S01]  /*82b0*/  LOP3.LUT R23, R32, 0xffff, RZ, 0xc0, !PT ;  /* 0x0000ffff20177812 */ /* 0x000fe200078ec0ff */
[----:B------:R-:W-:Y:S01]  /*82c0*/  FMUL.FTZ R99, R99, R161 ;  /* 0x000000a163637220 */ /* 0x000fe20000410000 */
[----:B------:R-:W-:Y:S01]  /*82d0*/  LOP3.LUT R28, R22, 0xff, RZ, 0xc0, !PT ;  /* 0x000000ff161c7812 */ /* 0x000fe200078ec0ff */
[----:B------:R-:W-:Y:S01]  /*82e0*/  LDSM.16.MT88.4 R128, [R154+0xc800] ;  /* 0x00c800009a80783b */ /* 0x000fe20000004200 */
[----:B------:R-:W-:Y:S01]  /*82f0*/  LOP3.LUT R22, R32, 0xff, RZ, 0xc0, !PT ;  /* 0x000000ff20167812 */ /* 0x000fe200078ec0ff */
[C---:B------:R-:W-:Y:S01]  /*8300*/  HMMA.16816.F32 R68, R24.reuse, R20, R68 ;  /* 0x000000141844723c */ /* 0x040fe20000001844 */
[----:B------:R-:W-:Y:S01]  /*8310*/  PRMT R21, R34, 0x7773, RZ ;  /* 0x0000777322157816 */ /* 0x000fe200000000ff */
[----:B------:R-:W-:Y:S01]  /*8320*/  FFMA.FTZ R228, R148, UR7, -R185 ;  /* 0x0000000794e47c23 */ /* 0x000fe200080108b9 */
[----:B------:R-:W-:Y:S01]  /*8330*/  PRMT R20, R34, 0x7772, RZ ;  /* 0x0000777222147816 */ /* 0x000fe200000000ff */
[----:B------:R-:W-:Y:S01]  /*8340*/  FFMA.FTZ R230, R144, UR7, -R179 ;  /* 0x0000000790e67c23 */ /* 0x000fe200080108b3 */
[----:B------:R-:W-:Y:S01]  /*8350*/  SHF.R.U32.HI R23, RZ, 0x8, R23 ;  /* 0x00000008ff177819 */ /* 0x000fe20000011617 */
[----:B------:R-:W-:Y:S01]  /*8360*/  FFMA.FTZ R229, R224, UR7, -R179 ;  /* 0x00000007e0e57c23 */ /* 0x000fe200080108b3 */
[----:B------:R-:W-:Y:S01]  /*8370*/  PRMT R20, R20, 0x5410, R21 ;  /* 0x0000541014147816 */ /* 0x000fe20000000015 */
[C---:B------:R-:W-:Y:S01]  /*8380*/  HMMA.16816.F32 R4, R24.reuse, R8, R4 ;  /* 0x000000081804723c */ /* 0x040fe20000001804 */
[----:B------:R-:W-:Y:S01]  /*8390*/  PRMT R23, R22, 0x5410, R23 ;  /* 0x0000541016177816 */ /* 0x000fe20000000017 */
[----:B------:R-:W-:Y:S01]  /*83a0*/  FFMA.FTZ R222, R222, UR7, -R179 ;  /* 0x00000007dede7c23 */ /* 0x000fe200080108b3 */
[----:B------:R-:W-:Y:S01]  /*83b0*/  PRMT R33, R28, 0x5410, R33 ;  /* 0x000054101c217816 */ /* 0x000fe20000000021 */
[----:B------:R-:W-:Y:S01]  /*83c0*/  FFMA.FTZ R226, R226, UR7, -R185 ;  /* 0x00000007e2e27c23 */ /* 0x000fe200080108b9 */
[----:B------:R-:W-:Y:S01]  /*83d0*/  PRMT R22, R32, 0x7632, R22 ;  /* 0x0000763220167816 */ /* 0x000fe20000000016 */
[----:B------:R-:W-:Y:S01]  /*83e0*/  MUFU.EX2 R228, R228 ;  /* 0x000000e400e47308 */ /* 0x000fe20000000800 */
[----:B------:R-:W-:Y:S01]  /*83f0*/  LOP3.LUT R29, R20, 0xff00ff, RZ, 0xc0, !PT ;  /* 0x00ff00ff141d7812 */ /* 0x000fe200078ec0ff */
[C---:B------:R-:W-:Y:S01]  /*8400*/  HMMA.16816.F32 R8, R24.reuse, R10, R124 ;  /* 0x0000000a1808723c */ /* 0x040fe2000000187c */
[----:B------:R-:W-:Y:S01]  /*8410*/  LOP3.LUT R20, R22, 0xff, RZ, 0xc0, !PT ;  /* 0x000000ff16147812 */ /* 0x000fe200078ec0ff */
[----:B------:R-:W-:Y:S01]  /*8420*/  LDSM.16.MT88.4 R124, [R175+0xc800] ;  /* 0x00c80000af7c783b */ /* 0x000fe20000004200 */
[----:B------:R-:W-:Y:S01]  /*8430*/  SHF.R.U32.HI R21, RZ, 0x18, R32 ;  /* 0x00000018ff157819 */ /* 0x000fe20000011620 */
[----:B------:R-:W-:Y:S01]  /*8440*/  MUFU.EX2 R230, R230 ;  /* 0x000000e600e67308 */ /* 0x000fe20000000800 */
[--C-:B------:R-:W-:Y:S01]  /*8450*/  HSET2.LE.AND R22, R33, R174.reuse, PT ;  /* 0x000000ae21167233 */ /* 0x100fe20003803000 */
[----:B------:R-:W-:Y:S01]  /*8460*/  FFMA.FTZ R182, R182, UR7, -R179 ;  /* 0x00000007b6b67c23 */ /* 0x000fe200080108b3 */
[----:B------:R5:W2:Y:S01]  /*8470*/  LDSM.16.MT88.4 R32, [R154+0xe800] ;  /* 0x00e800009a20783b */ /* 0x000aa20000004200 */
[C---:B---3--:R-:W-:Y:S01]  /*8480*/  HMMA.16816.F32 R60, R24.reuse, R16, R60 ;  /* 0x00000010183c723c */ /* 0x048fe2000000183c */
[-C--:B------:R-:W-:Y:S01]  /*8490*/  FMUL.FTZ R16, R76, R163.reuse ;  /* 0x000000a34c107220 */ /* 0x080fe20000410000 */
[-C--:B------:R-:W-:Y:S01]  /*84a0*/  FMUL.FTZ R17, R77, R163.reuse ;  /* 0x000000a34d117220 */ /* 0x080fe20000410000 */
[----:B------:R-:W-:Y:S01]  /*84b0*/  PRMT R21, R20, 0x5410, R21 ;  /* 0x0000541014157816 */ /* 0x000fe20000000015 */
[----:B------:R-:W-:Y:S01]  /*84c0*/  MUFU.EX2 R224, R226 ;  /* 0x000000e200e07308 */ /* 0x000fe20000000800 */
[--C-:B------:R-:W-:Y:S01]  /*84d0*/  HSET2.LE.AND R20, R29, R174.reuse, PT ;  /* 0x000000ae1d147233 */ /* 0x100fe20003803000 */
[----:B------:R-:W-:Y:S01]  /*84e0*/  FFMA.FTZ R176, R176, UR7, -R179 ;  /* 0x00000007b0b07c23 */ /* 0x000fe200080108b3 */
[----:B------:R-:W-:Y:S01]  /*84f0*/  FFMA.FTZ R163, R215, R163, R162 ;  /* 0x000000a3d7a37223 */ /* 0x000fe200000100a2 */
[C---:B------:R-:W-:Y:S01]  /*8500*/  HMMA.16816.F32 R64, R24.reuse, R18, R64 ;  /* 0x000000121840723c */ /* 0x040fe20000001840 */
[-C--:B------:R-:W-:Y:S01]  /*8510*/  FMUL.FTZ R18, R78, R161.reuse ;  /* 0x000000a14e127220 */ /* 0x080fe20000410000 */
[-C--:B------:R-:W-:Y:S01]  /*8520*/  FMUL.FTZ R19, R79, R161.reuse ;  /* 0x000000a14f137220 */ /* 0x080fe20000410000 */
[--C-:B------:R-:W-:Y:S01]  /*8530*/  HSET2.LE.AND R21, R21, R174.reuse, PT ;  /* 0x000000ae15157233 */ /* 0x100fe20003803000 */
[----:B------:R-:W3:Y:S01]  /*8540*/  LDSM.16.MT88.4 R76, [R227+0x2800] ;  /* 0x00280000e34c783b */ /* 0x000ee20000004200 */
[----:B------:R-:W-:Y:S01]  /*8550*/  MUFU.EX2 R229, R229 ;  /* 0x000000e500e57308 */ /* 0x000fe20000000800 */
[----:B------:R-:W-:Y:S01]  /*8560*/  FFMA.FTZ R172, R211, R161, R172 ;  /* 0x000000a1d3ac7223 */ /* 0x000fe200000100ac */
[----:B------:R-:W-:Y:S01]  /*8570*/  FADD.FTZ R158, R158, R163 ;  /* 0x000000a39e9e7221 */ /* 0x000fe20000010000 */
[C---:B------:R-:W-:Y:S01]  /*8580*/  HMMA.16816.F32 R92, R24.reuse, R140, R92 ;  /* 0x0000008c185c723c */ /* 0x040fe2000000185c */
[----:B------:R-:W-:Y:S01]  /*8590*/  HSET2.LE.AND R140, R23, R174, PT ;  /* 0x000000ae178c7233 */ /* 0x000fe20003803000 */
[----:B------:R-:W-:Y:S01]  /*85a0*/  MUFU.EX2 R222, R222 ;  /* 0x000000de00de7308 */ /* 0x000fe20000000800 */
[----:B----4-:R-:W-:Y:S01]  /*85b0*/  F2FP.F16.F32.PACK_AB R23, R204, R205 ;  /* 0x000000cdcc17723e */ /* 0x010fe200000000ff */
[----:B------:R-:W-:Y:S01]  /*85c0*/  FADD.FTZ R172, R3, R172 ;  /* 0x000000ac03ac7221 */ /* 0x000fe20000010000 */
[----:B------:R-:W-:Y:S01]  /*85d0*/  F2FP.F16.F32.PACK_AB R141, R186, R199 ;  /* 0x000000c7ba8d723e */ /* 0x000fe200000000ff */
[----:B------:R-:W-:Y:S01]  /*85e0*/  FADD.FTZ R157, R157, R158 ;  /* 0x0000009e9d9d7221 */ /* 0x000fe20000010000 */
[----:B-----5:R-:W-:Y:S01]  /*85f0*/  F2FP.F16.F32.PACK_AB R154, R210, R207 ;  /* 0x000000cfd29a723e */ /* 0x020fe200000000ff */
[C---:B------:R-:W-:Y:S01]  /*8600*/  HMMA.16816.F32 R88, R24.reuse, R30, R88 ;  /* 0x0000001e1858723c */ /* 0x040fe20000001858 */
[----:B------:R-:W-:Y:S01]  /*8610*/  F2FP.F16.F32.PACK_AB R31, R187, R206 ;  /* 0x000000cebb1f723e */ /* 0x000fe200000000ff */
[----:B------:R-:W-:Y:S01]  /*8620*/  FADD.FTZ R159, R159, R172 ;  /* 0x000000ac9f9f7221 */ /* 0x000fe20000010000 */
[----:B------:R-:W-:Y:S01]  /*8630*/  LOP3.LUT R23, R23, R20, RZ, 0xc0, !PT ;  /* 0x0000001417177212 */ /* 0x000fe200078ec0ff */
[----:B------:R-:W-:Y:S01]  /*8640*/  FADD.FTZ R156, R156, R157 ;  /* 0x0000009d9c9c7221 */ /* 0x000fe20000010000 */
[----:B------:R-:W-:Y:S01]  /*8650*/  LOP3.LUT R22, R31, R22, RZ, 0xc0, !PT ;  /* 0x000000161f167212 */ /* 0x000fe200078ec0ff */
[----:B------:R-:W-:Y:S01]  /*8660*/  FADD.FTZ R132, R132, R159 ;  /* 0x0000009f84847221 */ /* 0x000fe20000010000 */
[----:B------:R-:W-:Y:S01]  /*8670*/  LOP3.LUT R20, R141, R140, RZ, 0xc0, !PT ;  /* 0x0000008c8d147212 */ /* 0x000fe200078ec0ff */
[----:B-1----:R-:W-:Y:S01]  /*8680*/  HMMA.16816.F32 R16, R24, R12, R16 ;  /* 0x0000000c1810723c */ /* 0x002fe20000001810 */
[----:B------:R-:W-:Y:S01]  /*8690*/  LOP3.LUT R21, R154, R21, RZ, 0xc0, !PT ;  /* 0x000000159a157212 */ /* 0x000fe200078ec0ff */
[----:B------:R-:W-:Y:S01]  /*86a0*/  LDSM.16.MT88.4 R28, [R173+0x800] ;  /* 0x00080000ad1c783b */ /* 0x000fe20000004200 */
[----:B------:R-:W-:Y:S01]  /*86b0*/  FADD.FTZ R199, R199, R156 ;  /* 0x0000009cc7c77221 */ /* 0x000fe20000010000 */
[----:B------:R-:W-:Y:S01]  /*86c0*/  FADD.FTZ R207, R207, R132 ;  /* 0x00000084cfcf7221 */ /* 0x000fe20000010000 */
[----:B------:R-:W-:Y:S01]  /*86d0*/  MOV R3, R138 ;  /* 0x0000008a00037202 */ /* 0x000fe20000000f00 */
[----:B------:R-:W-:-:S02]  /*86e0*/  @P2 IMAD.MOV.U32 R3, RZ, RZ, R138 ;  /* 0x000000ffff032224 */ /* 0x000fc400078e008a */
[----:B------:R-:W-:Y:S01]  /*86f0*/  FADD.FTZ R199, R186, R199 ;  /* 0x000000c7bac77221 */ /* 0x000fe20000010000 */
[C---:B------:R-:W-:Y:S01]  /*8700*/  HMMA.16816.F32 R12, R24.reuse, R14, R80 ;  /* 0x0000000e180c723c */ /* 0x040fe20000001850 */
[----:B------:R1:W-:Y:S01]  /*8710*/  LDSM.16.MT88.4 R80, [R227+0x800] ;  /* 0x00080000e350783b */ /* 0x0003e20000004200 */
[----:B------:R-:W-:Y:S01]  /*8720*/  FADD.FTZ R210, R210, R207 ;  /* 0x000000cfd2d27221 */ /* 0x000fe20000010000 */
[----:B------:R-:W-:Y:S01]  /*8730*/  FADD.FTZ R206, R206, R199 ;  /* 0x000000c7cece7221 */ /* 0x000fe20000010000 */
[-C--:B------:R-:W-:Y:S02]  /*8740*/  MOV R132, R139.reuse ;  /* 0x0000008b00847202 */ /* 0x080fe40000000f00 */
[----:B------:R-:W-:Y:S01]  /*8750*/  FADD.FTZ R205, R205, R210 ;  /* 0x000000d2cdcd7221 */ /* 0x000fe20000010000 */
[----:B------:R-:W-:Y:S01]  /*8760*/  FADD.FTZ R187, R187, R206 ;  /* 0x000000cebbbb7221 */ /* 0x000fe20000010000 */
[----:B------:R-:W-:Y:S01]  /*8770*/  HMMA.16816.F32 R96, R24, R142, R96 ;  /* 0x0000008e1860723c */ /* 0x000fe20000001860 */
[----:B------:R-:W4:Y:S01]  /*8780*/  LDSM.16.MT88.4 R24, [R175+0xe800] ;  /* 0x00e80000af18783b */ /* 0x000f220000004200 */
[----:B------:R-:W-:Y:S01]  /*8790*/  FADD.FTZ R205, R204, R205 ;  /* 0x000000cdcccd7221 */ /* 0x000fe20000010000 */
[----:B------:R-:W-:-:S05]  /*87a0*/  @P2 MOV R132, R139 ;  /* 0x0000008b00842202 */ /* 0x000fca0000000f00 */
[C---:B--2---:R-:W-:Y:S08]  /*87b0*/  HMMA.16816.F32 R44, R20.reuse, R32, R44 ;  /* 0x00000020142c723c */ /* 0x044ff0000000182c */
[----:B------:R-:W-:Y:S01]  /*87c0*/  HMMA.16816.F32 R48, R20, R34, R48 ;  /* 0x000000221430723c */ /* 0x000fe20000001830 */
[----:B------:R-:W2:Y:S01]  /*87d0*/  LDSM.16.MT88.4 R32, [R173+0x2800] ;  /* 0x00280000ad20783b */ /* 0x000ea20000004200 */
[----:B-1----:R-:W-:-:S06]  /*87e0*/  FFMA.FTZ R227, R152, UR7, -R185 ;  /* 0x0000000798e37c23 */ /* 0x002fcc00080108b9 */
[C---:B------:R-:W-:Y:S01]  /*87f0*/  HMMA.16816.F32 R4, R20.reuse, R124, R4 ;  /* 0x0000007c1404723c */ /* 0x040fe20000001804 */
[----:B------:R-:W-:Y:S07]  /*8800*/  MUFU.EX2 R227, R227 ;  /* 0x000000e300e37308 */ /* 0x000fee0000000800 */
[C---:B------:R-:W-:Y:S01]  /*8810*/  HMMA.16816.F32 R124, R20.reuse, R126, R8 ;  /* 0x0000007e147c723c */ /* 0x040fe20000001808 */
[----:B------:R-:W1:Y:S07]  /*8820*/  LDSM.16.MT88.4 R8, [R175+0x10800] ;  /* 0x01080000af08783b */ /* 0x000e6e0000004200 */
[----:B---3--:R-:W-:Y:S01]  /*8830*/  HMMA.16816.F32 R60, R20, R76, R60 ;  /* 0x0000004c143c723c */ /* 0x008fe2000000183c */
[----:B------:R-:W-:-:S04]  /*8840*/  SEL R76, R188, 0xffffffe0, !P3 ;  /* 0xffffffe0bc4c7807 */ /* 0x000fc80005800000 */
[----:B------:R-:W-:-:S03]  /*8850*/  IADD3 R231, PT, PT, R76, R175, RZ ;  /* 0x000000af4ce77210 */ /* 0x000fc60007ffe0ff */
[----:B----4-:R-:W-:Y:S01]  /*8860*/  HMMA.16816.F32 R36, R20, R24, R36 ;  /* 0x000000181424723c */ /* 0x010fe20000001824 */
[----:B------:R-:W-:Y:S01]  /*8870*/  LOP3.LUT R24, R219, R225, R213, 0x96, !PT ;  /* 0x000000e1db187212 */ /* 0x000fe200078e96d5 */
[----:B------:R-:W-:-:S04]  /*8880*/  FFMA.FTZ R225, R150, UR7, -R179 ;  /* 0x0000000796e17c23 */ /* 0x000fc800080108b3 */
[----:B------:R-:W-:Y:S02]  /*8890*/  IMAD.WIDE.U32 R24, R24, -0x326172a9, RZ ;  /* 0xcd9e8d5718187825 */ /* 0x000fe400078e00ff */
[----:B------:R-:W-:Y:S01]  /*88a0*/  HMMA.16816.F32 R112, R20, R28, R112 ;  /* 0x0000001c1470723c */ /* 0x000fe20000001870 */
[----:B------:R-:W3:Y:S02]  /*88b0*/  MUFU.EX2 R225, R225 ;  /* 0x000000e100e17308 */ /* 0x000ee40000000800 */
[----:B------:R-:W-:-:S05]  /*88c0*/  LOP3.LUT R223, R223, R216, R25, 0x96, !PT ;  /* 0x000000d8dfdf7212 */ /* 0x000fca00078e9619 */
[----:B------:R-:W-:Y:S01]  /*88d0*/  HMMA.16816.F32 R108, R20, R30, R108 ;  /* 0x0000001e146c723c */ /* 0x000fe2000000186c */
[----:B------:R-:W4:Y:S01]  /*88e0*/  LDSM.16.MT88.4 R28, [R231+0x10800] ;  /* 0x01080000e71c783b */ /* 0x000f220000004200 */
[----:B------:R-:W-:-:S04]  /*88f0*/  IMAD.WIDE.U32 R234, R223, -0x2daee0ad, RZ ;  /* 0xd2511f53dfea7825 */ /* 0x000fc800078e00ff */
[----:B------:R-:W-:Y:S01]  /*8900*/  FFMA.FTZ R223, R146, UR7, -R185 ;  /* 0x0000000792df7c23 */ /* 0x000fe200080108b9 */
[----:B------:R-:W-:Y:S01]  /*8910*/  LOP3.LUT R155, R155, R202, R235, 0x96, !PT ;  /* 0x000000ca9b9b7212 */ /* 0x000fe200078e96eb */
[----:B--2---:R-:W-:Y:S01]  /*8920*/  HMMA.16816.F32 R52, R20, R32, R52 ;  /* 0x000000201434723c */ /* 0x004fe20000001834 */
[----:B------:R-:W-:-:S03]  /*8930*/  LOP3.LUT R32, R221, R24, R201, 0x96, !PT ;  /* 0x00000018dd207212 */ /* 0x000fc600078e96c9 */
[----:B------:R-:W2:Y:S01]  /*8940*/  MUFU.EX2 R223, R223 ;  /* 0x000000df00df7308 */ /* 0x000ea20000000800 */
[----:B------:R-:W-:Y:S01]  /*8950*/  IADD3 R221, PT, PT, R76, R173, RZ ;  /* 0x000000ad4cdd7210 */ /* 0x000fe20007ffe0ff */
[----:B------:R-:W-:-:S04]  /*8960*/  IMAD.WIDE.U32 R232, R155, -0x326172a9, RZ ;  /* 0xcd9e8d579be87825 */ /* 0x000fc800078e00ff */
[----:B------:R-:W-:Y:S01]  /*8970*/  IMAD.WIDE.U32 R32, R32, -0x2daee0ad, RZ ;  /* 0xd2511f5320207825 */ /* 0x000fe200078e00ff */
[C---:B------:R-:W-:Y:S01]  /*8980*/  HMMA.16816.F32 R40, R20.reuse, R26, R40 ;  /* 0x0000001a1428723c */ /* 0x040fe20000001828 */
[----:B------:R-:W5:Y:S01]  /*8990*/  LDSM.16.MT88.4 R24, [R173+0x4800] ;  /* 0x00480000ad18783b */ /* 0x000f620000004200 */
[----:B------:R-:W-:Y:S02]  /*89a0*/  LOP3.LUT R151, R151, R200, R233, 0x96, !PT ;  /* 0x000000c897977212 */ /* 0x000fe400078e96e9 */
[----:B------:R-:W-:Y:S01]  /*89b0*/  LOP3.LUT R234, R153, R234, R33, 0x96, !PT ;  /* 0x000000ea99ea7212 */ /* 0x000fe200078e9621 */
[----:B------:R-:W-:Y:S02]  /*89c0*/  LDSM.16.MT88.4 R140, [R221+0x1000] ;  /* 0x00100000dd8c783b */ /* 0x000fe40000004200 */
[----:B------:R-:W-:Y:S01]  /*89d0*/  IMAD.WIDE.U32 R236, R151, -0x2daee0ad, RZ ;  /* 0xd2511f5397ec7825 */ /* 0x000fe200078e00ff */
[----:B-1----:R-:W-:Y:S01]  /*89e0*/  HMMA.16816.F32 R68, R20, R8, R68 ;  /* 0x000000081444723c */ /* 0x002fe20000001844 */
[----:B------:R-:W-:Y:S02]  /*89f0*/  LDSM.16.MT88.4 R152, [R175+0xd000] ;  /* 0x00d00000af98783b */ /* 0x000fe40000004200 */
[----:B------:R-:W-:-:S05]  /*8a00*/  IMAD.WIDE.U32 R234, R234, -0x326172a9, RZ ;  /* 0xcd9e8d57eaea7825 */ /* 0x000fca00078e00ff */
[----:B------:R-:W-:Y:S01]  /*8a10*/  LOP3.LUT R232, R149, R232, R235, 0x96, !PT ;  /* 0x000000e895e87212 */ /* 0x000fe200078e96eb */
[C---:B------:R-:W-:Y:S01]  /*8a20*/  HMMA.16816.F32 R72, R20.reuse, R10, R72 ;  /* 0x0000000a1448723c */ /* 0x040fe20000001848 */
[----:B------:R-:W1:Y:S03]  /*8a30*/  LDSM.16.MT88.4 R8, [R221+0x4800] ;  /* 0x00480000dd08783b */ /* 0x000e660000004200 */
[----:B------:R-:W-:Y:S01]  /*8a40*/  IMAD.WIDE.U32 R232, R232, -0x2daee0ad, RZ ;  /* 0xd2511f53e8e87825 */ /* 0x000fe200078e00ff */
[----:B------:R-:W2:Y:S03]  /*8a50*/  LDSM.16.MT88.4 R148, [R231+0xd000] ;  /* 0x00d00000e794783b */ /* 0x000ea60000004200 */
[----:B----4-:R-:W-:Y:S01]  /*8a60*/  HMMA.16816.F32 R16, R20, R28, R16 ;  /* 0x0000001c1410723c */ /* 0x010fe20000001810 */
[----:B------:R-:W-:-:S02]  /*8a70*/  LOP3.LUT R147, R147, R236, R233, 0x96, !PT ;  /* 0x000000ec93937212 */ /* 0x000fc400078e96e9 */
[----:B------:R-:W-:-:S03]  /*8a80*/  LOP3.LUT R236, R145, R32, R237, 0x96, !PT ;  /* 0x0000002091ec7212 */ /* 0x000fc600078e96ed */
[----:B------:R-:W-:Y:S02]  /*8a90*/  IMAD.WIDE.U32 R28, R147, -0x326172a9, RZ ;  /* 0xcd9e8d57931c7825 */ /* 0x000fe400078e00ff */
[C---:B------:R-:W-:Y:S01]  /*8aa0*/  HMMA.16816.F32 R12, R20.reuse, R30, R12 ;  /* 0x0000001e140c723c */ /* 0x040fe2000000180c */
[----:B------:R-:W-:Y:S01]  /*8ab0*/  LDSM.16.MT88.4 R144, [R173+0x1000] ;  /* 0x00100000ad90783b */ /* 0x000fe20000004200 */
[----:B------:R-:W-:Y:S01]  /*8ac0*/  IMAD.WIDE.U32 R236, R236, -0x326172a9, RZ ;  /* 0xcd9e8d57ecec7825 */ /* 0x000fe200078e00ff */
[----:B------:R-:W-:Y:S02]  /*8ad0*/  MOV R30, R28 ;  /* 0x0000001c001e7202 */ /* 0x000fe40000000f00 */
[----:B------:R-:W-:Y:S02]  /*8ae0*/  PRMT R31, R28, 0x7773, RZ ;  /* 0x000077731c1f7816 */ /* 0x000fe400000000ff */
[----:B------:R-:W-:Y:S01]  /*8af0*/  LOP3.LUT R30, R30, 0xff, RZ, 0xc0, !PT ;  /* 0x000000ff1e1e7812 */ /* 0x000fe200078ec0ff */
[----:B------:R-:W-:Y:S01]  /*8b00*/  HMMA.16816.F32 R120, R20, R128, R120 ;  /* 0x000000801478723c */ /* 0x000fe20000001878 */
[----:B------:R-:W-:-:S02]  /*8b10*/  PRMT R129, R28, 0x7771, RZ ;  /* 0x000077711c817816 */ /* 0x000fc400000000ff */
[----:B------:R-:W-:Y:S02]  /*8b20*/  PRMT R28, R28, 0x7772, RZ ;  /* 0x000077721c1c7816 */ /* 0x000fe400000000ff */
[----:B------:R-:W-:Y:S02]  /*8b30*/  LOP3.LUT R29, R190, R236, R29, 0x96, !PT ;  /* 0x000000ecbe1d7212 */ /* 0x000fe400078e961d */
[----:B------:R-:W-:Y:S01]  /*8b40*/  PRMT R28, R28, 0x5410, R31 ;  /* 0x000054101c1c7816 */ /* 0x000fe2000000001f */
[----:B-----5:R-:W-:Y:S01]  /*8b50*/  HMMA.16816.F32 R84, R20, R24, R84 ;  /* 0x000000181454723c */ /* 0x020fe20000001854 */
[----:B------:R-:W-:Y:S02]  /*8b60*/  PRMT R129, R30, 0x5410, R129 ;  /* 0x000054101e817816 */ /* 0x000fe40000000081 */
[C---:B------:R-:W-:Y:S02]  /*8b70*/  LOP3.LUT R31, R29.reuse, 0xffff, RZ, 0xc0, !PT ;  /* 0x0000ffff1d1f7812 */ /* 0x040fe400078ec0ff */
[----:B------:R-:W-:-:S02]  /*8b80*/  PRMT R30, R29, 0x7632, R30 ;  /* 0x000076321d1e7816 */ /* 0x000fc4000000001e */
[----:B------:R-:W-:Y:S01]  /*8b90*/  LOP3.LUT R24, R29, 0xff, RZ, 0xc0, !PT ;  /* 0x000000ff1d187812 */ /* 0x000fe200078ec0ff */
[C---:B------:R-:W-:Y:S01]  /*8ba0*/  HMMA.16816.F32 R116, R20.reuse, R130, R116 ;  /* 0x000000821474723c */ /* 0x040fe20000001874 */
[----:B------:R-:W-:Y:S02]  /*8bb0*/  SHF.R.U32.HI R25, RZ, 0x18, R29 ;  /* 0x00000018ff197819 */ /* 0x000fe4000001161d */
[----:B------:R-:W-:Y:S02]  /*8bc0*/  SHF.R.U32.HI R29, RZ, 0x8, R31 ;  /* 0x00000008ff1d7819 */ /* 0x000fe4000001161f */
[----:B------:R-:W-:Y:S02]  /*8bd0*/  LOP3.LUT R30, R30, 0xff, RZ, 0xc0, !PT ;  /* 0x000000ff1e1e7812 */ /* 0x000fe400078ec0ff */
[----:B------:R-:W-:Y:S01]  /*8be0*/  LOP3.LUT R131, R28, 0xff00ff, RZ, 0xc0, !PT ;  /* 0x00ff00ff1c837812 */ /* 0x000fe200078ec0ff */
[----:B------:R-:W-:Y:S01]  /*8bf0*/  HMMA.16816.F32 R88, R20, R26, R88 ;  /* 0x0000001a1458723c */ /* 0x000fe20000001858 */
[----:B------:R-:W-:-:S02]  /*8c00*/  PRMT R27, R24, 0x5410, R29 ;  /* 0x00005410181b7816 */ /* 0x000fc4000000001d */
[----:B------:R-:W-:Y:S02]  /*8c10*/  PRMT R25, R30, 0x5410, R25 ;  /* 0x000054101e197816 */ /* 0x000fe40000000019 */
[----:B---3--:R-:W-:Y:S01]  /*8c20*/  F2FP.F16.F32.PACK_AB R24, R225, R230 ;  /* 0x000000e6e118723e */ /* 0x008fe200000000ff */
[----:B------:R-:W-:Y:S01]  /*8c30*/  LDSM.16.MT88.4 R28, [R221+0x3000] ;  /* 0x00300000dd1c783b */ /* 0x000fe20000004200 */
[----:B------:R-:W-:Y:S01]  /*8c40*/  F2FP.F16.F32.PACK_AB R128, R222, R229 ;  /* 0x000000e5de80723e */ /* 0x000fe200000000ff */
[C---:B-1----:R-:W-:Y:S01]  /*8c50*/  HMMA.16816.F32 R92, R20.reuse, R8, R92 ;  /* 0x00000008145c723c */ /* 0x042fe2000000185c */
[--C-:B------:R-:W-:Y:S01]  /*8c60*/  HSET2.LE.AND R8, R27, R174.reuse, PT ;  /* 0x000000ae1b087233 */ /* 0x100fe20003803000 */
[----:B------:R-:W-:Y:S01]  /*8c70*/  FADD.FTZ R230, R230, R205 ;  /* 0x000000cde6e67221 */ /* 0x000fe20000010000 */
[--C-:B------:R-:W-:Y:S02]  /*8c80*/  HSET2.LE.AND R9, R25, R174.reuse, PT ;  /* 0x000000ae19097233 */ /* 0x100fe40003803000 */
[C---:B--2---:R-:W-:Y:S01]  /*8c90*/  F2FP.F16.F32.PACK_AB R25, R223.reuse, R228 ;  /* 0x000000e4df19723e */ /* 0x044fe200000000ff */
[----:B------:R-:W-:Y:S01]  /*8ca0*/  FADD.FTZ R228, R228, R187 ;  /* 0x000000bbe4e47221 */ /* 0x000fe20000010000 */
[----:B------:R-:W-:Y:S01]  /*8cb0*/  LOP3.LUT R214, R214, R234, R237, 0x96, !PT ;  /* 0x000000ead6d67212 */ /* 0x000fe200078e96ed */
[C---:B------:R-:W-:Y:S01]  /*8cc0*/  HMMA.16816.F32 R96, R20.reuse, R10, R96 ;  /* 0x0000000a1460723c */ /* 0x040fe20000001860 */
[--C-:B------:R-:W-:Y:S01]  /*8cd0*/  HSET2.LE.AND R10, R129, R174.reuse, PT ;  /* 0x000000ae810a7233 */ /* 0x100fe20003803000 */
[----:B------:R-:W-:Y:S01]  /*8ce0*/  FADD.FTZ R228, R223, R228 ;  /* 0x000000e4dfe47221 */ /* 0x000fe20000010000 */
[----:B------:R-:W-:Y:S01]  /*8cf0*/  HSET2.LE.AND R11, R131, R174, PT ;  /* 0x000000ae830b7233 */ /* 0x000fe20003803000 */
[----:B------:R-:W-:Y:S01]  /*8d00*/  FADD.FTZ R230, R225, R230 ;  /* 0x000000e6e1e67221 */ /* 0x000fe20000010000 */
[----:B------:R-:W-:Y:S01]  /*8d10*/  F2FP.F16.F32.PACK_AB R129, R224, R227 ;  /* 0x000000e3e081723e */ /* 0x000fe200000000ff */
[----:B------:R-:W-:Y:S01]  /*8d20*/  FADD.FTZ R227, R227, R228 ;  /* 0x000000e4e3e37221 */ /* 0x000fe20000010000 */
[----:B------:R-:W-:Y:S01]  /*8d30*/  LOP3.LUT R8, R25, R8, RZ, 0xc0, !PT ;  /* 0x0000000819087212 */ /* 0x000fe200078ec0ff */
[C---:B------:R-:W-:Y:S01]  /*8d40*/  HMMA.16816.F32 R64, R20.reuse, R78, R64 ;  /* 0x0000004e1440723c */ /* 0x040fe20000001840 */
[----:B------:R-:W-:Y:S01]  /*8d50*/  LOP3.LUT R9, R24, R9, RZ, 0xc0, !PT ;  /* 0x0000000918097212 */ /* 0x000fe200078ec0ff */
[----:B------:R-:W1:Y:S01]  /*8d60*/  LDSM.16.MT88.4 R76, [R231+0xf000] ;  /* 0x00f00000e74c783b */ /* 0x000e620000004200 */
[----:B------:R-:W-:Y:S01]  /*8d70*/  LOP3.LUT R10, R129, R10, RZ, 0xc0, !PT ;  /* 0x0000000a810a7212 */ /* 0x000fe200078ec0ff */
[----:B------:R-:W-:Y:S01]  /*8d80*/  FADD.FTZ R229, R229, R230 ;  /* 0x000000e6e5e57221 */ /* 0x000fe20000010000 */
[----:B------:R-:W-:Y:S01]  /*8d90*/  LOP3.LUT R11, R128, R11, RZ, 0xc0, !PT ;  /* 0x0000000b800b7212 */ /* 0x000fe200078ec0ff */
[----:B------:R-:W-:Y:S01]  /*8da0*/  LDSM.16.MT88.4 R24, [R175+0x11000] ;  /* 0x01100000af18783b */ /* 0x000fe20000004200 */
[----:B------:R-:W-:Y:S01]  /*8db0*/  FADD.FTZ R224, R224, R227 ;  /* 0x000000e3e0e07221 */ /* 0x000fe20000010000 */
[----:B------:R-:W-:Y:S01]  /*8dc0*/  HMMA.16816.F32 R104, R20, R80, R104 ;  /* 0x000000501468723c */ /* 0x000fe20000001868 */
[----:B------:R-:W-:-:S07]  /*8dd0*/  FADD.FTZ R229, R222, R229 ;  /* 0x000000e5dee57221 */ /* 0x000fce0000010000 */
[C---:B------:R-:W-:Y:S01]  /*8de0*/  HMMA.16816.F32 R100, R20.reuse, R82, R100 ;  /* 0x000000521464723c */ /* 0x040fe20000001864 */
[----:B------:R-:W-:Y:S07]  /*8df0*/  LDSM.16.MT88.4 R80, [R175+0xf000] ;  /* 0x00f00000af50783b */ /* 0x000fee0000004200 */
[----:B------:R-:W-:Y:S01]  /*8e00*/  HMMA.16816.F32 R56, R20, R34, R56 ;  /* 0x000000221438723c */ /* 0x000fe20000001838 */
[----:B------:R-:W2:Y:S04]  /*8e10*/  LDSM.16.MT88.4 R20, [R231+0x11000] ;  /* 0x01100000e714783b */ /* 0x000ea80000004200 */
[----:B------:R-:W3:Y:S03]  /*8e20*/  LDSM.16.MT88.4 R32, [R173+0x3000] ;  /* 0x00300000ad20783b */ /* 0x000ee60000004200 */
[----:B------:R-:W-:Y:S01]  /*8e30*/  HMMA.16816.F32 R128, R8, R152, R4 ;  /* 0x000000980880723c */ /* 0x000fe20000001804 */
[----:B------:R-:W4:Y:S01]  /*8e40*/  LDSM.16.MT88.4 R4, [R173+0x5000] ;  /* 0x00500000ad04783b */ /* 0x000f220000004200 */
[--C-:B------:R-:W-:Y:S01]  /*8e50*/  FFMA.FTZ R153, R180, UR7, -R185.reuse ;  /* 0x00000007b4997c23 */ /* 0x100fe200080108b9 */
[----:B------:R-:W-:-:S05]  /*8e60*/  FFMA.FTZ R152, R184, UR7, -R185 ;  /* 0x00000007b8987c23 */ /* 0x000fca00080108b9 */
[C---:B------:R-:W-:Y:S01]  /*8e70*/  HMMA.16816.F32 R120, R8.reuse, R148, R120 ;  /* 0x000000940878723c */ /* 0x040fe20000001878 */
[----:B------:R-:W-:Y:S04]  /*8e80*/  MUFU.EX2 R153, R153 ;  /* 0x0000009900997308 */ /* 0x000fe80000000800 */
[----:B------:R-:W-:Y:S03]  /*8e90*/  MUFU.EX2 R152, R152 ;  /* 0x0000009800987308 */ /* 0x000fe60000000800 */
[C---:B------:R-:W-:Y:S01]  /*8ea0*/  HMMA.16816.F32 R116, R8.reuse, R150, R116 ;  /* 0x000000960874723c */ /* 0x040fe20000001874 */
[----:B------:R-:W5:Y:S07]  /*8eb0*/  LDSM.16.MT88.4 R148, [R221+0x5000] ;  /* 0x00500000dd94783b */ /* 0x000f6e0000004200 */
[C---:B-1----:R-:W-:Y:S08]  /*8ec0*/  HMMA.16816.F32 R44, R8.reuse, R76, R44 ;  /* 0x0000004c082c723c */ /* 0x042ff0000000182c */
[C---:B------:R-:W-:Y:S08]  /*8ed0*/  HMMA.16816.F32 R48, R8.reuse, R78, R48 ;  /* 0x0000004e0830723c */ /* 0x040ff00000001830 */
[----:B--2---:R-:W-:Y:S01]  /*8ee0*/  HMMA.16816.F32 R76, R8, R20, R16 ;  /* 0x00000014084c723c */ /* 0x004fe20000001810 */
[----:B------:R-:W-:-:S04]  /*8ef0*/  IMAD.WIDE.U32 R16, R214, -0x2daee0ad, RZ ;  /* 0xd2511f53d6107825 */ /* 0x000fc800078e00ff */
[----:B------:R-:W-:Y:S02]  /*8f00*/  FFMA.FTZ R20, R178, UR7, -R179 ;  /* 0x00000007b2147c23 */ /* 0x000fe400080108b3 */
[----:B------:R-:W-:Y:S01]  /*8f10*/  MUFU.EX2 R178, R182 ;  /* 0x000000b600b27308 */ /* 0x000fe20000000800 */
[----:B------:R-:W-:Y:S01]  /*8f20*/  LOP3.LUT R220, R220, R232, R17, 0x96, !PT ;  /* 0x000000e8dcdc7212 */ /* 0x000fe200078e9611 */
[C---:B------:R-:W-:Y:S08]  /*8f30*/  HMMA.16816.F32 R36, R8.reuse, R80, R36 ;  /* 0x000000500824723c */ /* 0x040ff00000001824 */
[C---:B------:R-:W-:Y:S08]  /*8f40*/  HMMA.16816.F32 R40, R8.reuse, R82, R40 ;  /* 0x000000520828723c */ /* 0x040ff00000001828 */
[----:B------:R-:W-:Y:S01]  /*8f50*/  HMMA.16816.F32 R80, R8, R22, R12 ;  /* 0x000000160850723c */ /* 0x000fe2000000180c */
[C---:B------:R-:W-:Y:S01]  /*8f60*/  PRMT R15, R16.reuse, 0x7773, RZ ;  /* 0x00007773100f7816 */ /* 0x040fe200000000ff */
[----:B------:R-:W-:Y:S01]  /*8f70*/  IMAD.MOV.U32 R12, RZ, RZ, R16 ;  /* 0x000000ffff0c7224 */ /* 0x000fe200078e0010 */
[----:B------:R-:W-:-:S02]  /*8f80*/  PRMT R14, R16, 0x7772, RZ ;  /* 0x00007772100e7816 */ /* 0x000fc400000000ff */
[----:B------:R-:W-:Y:S02]  /*8f90*/  PRMT R13, R16, 0x7771, RZ ;  /* 0x00007771100d7816 */ /* 0x000fe400000000ff */
[----:B------:R-:W1:Y:S01]  /*8fa0*/  LDSM.16.MT88.4 R16, [R231+0xf800] ;  /* 0x00f80000e710783b */ /* 0x000e620000004200 */
[C---:B------:R-:W-:Y:S01]  /*8fb0*/  HMMA.16816.F32 R124, R8.reuse, R154, R124 ;  /* 0x0000009a087c723c */ /* 0x040fe2000000187c */
[----:B------:R-:W-:Y:S01]  /*8fc0*/  LOP3.LUT R12, R12, 0xff, RZ, 0xc0, !PT ;  /* 0x000000ff0c0c7812 */ /* 0x000fe200078ec0ff */
[--C-:B------:R-:W-:Y:S01]  /*8fd0*/  FFMA.FTZ R154, R183, UR7, -R185.reuse ;  /* 0x00000007b79a7c23 */ /* 0x100fe200080108b9 */
[----:B------:R-:W-:Y:S02]  /*8fe0*/  FFMA.FTZ R155, R181, UR7, -R185 ;  /* 0x00000007b59b7c23 */ /* 0x000fe400080108b9 */
[----:B------:R-:W-:Y:S01]  /*8ff0*/  PRMT R13, R12, 0x5410, R13 ;  /* 0x000054100c0d7816 */ /* 0x000fe2000000000d */
[----:B------:R-:W-:Y:S02]  /*9000*/  FFMA.FTZ R12, R177, UR7, -R179 ;  /* 0x00000007b10c7c23 */ /* 0x000fe400080108b3 */
[C---:B------:R-:W-:Y:S01]  /*9010*/  HMMA.16816.F32 R112, R8.reuse, R144, R112 ;  /* 0x000000900870723c */ /* 0x040fe20000001870 */
[----:B------:R-:W2:Y:S04]  /*9020*/  MUFU.EX2 R154, R154 ;  /* 0x0000009a009a7308 */ /* 0x000ea80000000800 */
[----:B------:R-:W-:Y:S03]  /*9030*/  MUFU.EX2 R155, R155 ;  /* 0x0000009b009b7308 */ /* 0x000fe60000000800 */
[----:B------:R-:W-:Y:S01]  /*9040*/  HMMA.16816.F32 R108, R8, R146, R108 ;  /* 0x00000092086c723c */ /* 0x000fe2000000186c */
[----:B------:R-:W1:Y:S01]  /*9050*/  MUFU.EX2 R177, R20 ;  /* 0x0000001400b17308 */ /* 0x000e620000000800 */
[----:B------:R-:W-:Y:S01]  /*9060*/  LDSM.16.MT88.4 R144, [R231+0xd800] ;  /* 0x00d80000e790783b */ /* 0x000fe20000004200 */
[----:B--2---:R-:W-:-:S05]  /*9070*/  F2FP.F16.F32.PACK_AB R21, R154, R153 ;  /* 0x000000999a15723e */ /* 0x004fca00000000ff */
[----:B------:R-:W-:Y:S01]  /*9080*/  HMMA.16816.F32 R104, R8, R140, R104 ;  /* 0x0000008c0868723c */ /* 0x000fe20000001868 */
[----:B------:R-:W-:-:S04]  /*9090*/  FADD.FTZ R153, R153, R224 ;  /* 0x000000e099997221 */ /* 0x000fc80000010000 */
[----:B------:R-:W-:-:S03]  /*90a0*/  FADD.FTZ R153, R154, R153 ;  /* 0x000000999a997221 */ /* 0x000fc60000010000 */
        /* <DEDUP_REMOVED lines=11> */
[----:B----4-:R-:W-:Y:S01]  /*9160*/  HMMA.16816.F32 R84, R8, R4, R84 ;  /* 0x000000040854723c */ /* 0x010fe20000001854 */
[----:B------:R-:W-:-:S02]  /*9170*/  PRMT R4, R14, 0x5410, R15 ;  /* 0x000054100e047816 */ /* 0x000fc4000000000f */
[C---:B------:R-:W-:Y:S02]  /*9180*/  LOP3.LUT R14, R220.reuse, 0xffff, RZ, 0xc0, !PT ;  /* 0x0000ffffdc0e7812 */ /* 0x040fe400078ec0ff */
[C---:B------:R-:W-:Y:S02]  /*9190*/  LOP3.LUT R5, R220.reuse, 0xff, RZ, 0xc0, !PT ;  /* 0x000000ffdc057812 */ /* 0x040fe400078ec0ff */
[----:B------:R-:W-:Y:S01]  /*91a0*/  SHF.R.U32.HI R14, RZ, 0x8, R14 ;  /* 0x00000008ff0e7819 */ /* 0x000fe2000001160e */
[----:B------:R-:W-:Y:S01]  /*91b0*/  HMMA.16816.F32 R88, R8, R6, R88 ;  /* 0x000000060858723c */ /* 0x000fe20000001858 */
[----:B------:R-:W-:Y:S02]  /*91c0*/  PRMT R6, R220, 0x7632, R6 ;  /* 0x00007632dc067816 */ /* 0x000fe40000000006 */
[----:B------:R-:W-:Y:S02]  /*91d0*/  SHF.R.U32.HI R7, RZ, 0x18, R220 ;  /* 0x00000018ff077819 */ /* 0x000fe400000116dc */
[----:B------:R-:W-:-:S02]  /*91e0*/  LOP3.LUT R6, R6, 0xff, RZ, 0xc0, !PT ;  /* 0x000000ff06067812 */ /* 0x000fc400078ec0ff */
[----:B------:R-:W-:Y:S01]  /*91f0*/  PRMT R5, R5, 0x5410, R14 ;  /* 0x0000541005057816 */ /* 0x000fe2000000000e */
[C---:B-----5:R-:W-:Y:S01]  /*9200*/  HMMA.16816.F32 R92, R8.reuse, R148, R92 ;  /* 0x00000094085c723c */ /* 0x060fe2000000185c */
[----:B------:R1:W-:Y:S01]  /*9210*/  MUFU.EX2 R148, R12 ;  /* 0x0000000c00947308 */ /* 0x0003e20000000800 */
[----:B------:R-:W-:Y:S02]  /*9220*/  PRMT R7, R6, 0x5410, R7 ;  /* 0x0000541006077816 */ /* 0x000fe40000000007 */
[----:B------:R-:W-:Y:S01]  /*9230*/  LOP3.LUT R15, R4, 0xff00ff, RZ, 0xc0, !PT ;  /* 0x00ff00ff040f7812 */ /* 0x000fe200078ec0ff */
[----:B------:R-:W3:Y:S01]  /*9240*/  MUFU.EX2 R149, R176 ;  /* 0x000000b000957308 */ /* 0x000ee20000000800 */
[--C-:B------:R-:W-:Y:S02]  /*9250*/  HSET2.LE.AND R4, R5, R174.reuse, PT ;  /* 0x000000ae05047233 */ /* 0x100fe40003803000 */
[----:B------:R-:W-:Y:S01]  /*9260*/  HMMA.16816.F32 R96, R8, R150, R96 ;  /* 0x000000960860723c */ /* 0x000fe20000001860 */
[----:B------:R-:W4:Y:S01]  /*9270*/  LDSM.16.MT88.4 R8, [R173+0x5800] ;  /* 0x00580000ad08783b */ /* 0x000f220000004200 */
[----:B------:R-:W-:-:S02]  /*9280*/  HSET2.LE.AND R5, R7, R174, PT ;  /* 0x000000ae07057233 */ /* 0x000fc40003803000 */
[--C-:B------:R-:W-:Y:S02]  /*9290*/  HSET2.LE.AND R6, R13, R174.reuse, PT ;  /* 0x000000ae0d067233 */ /* 0x100fe40003803000 */
[----:B------:R-:W-:Y:S02]  /*92a0*/  HSET2.LE.AND R7, R15, R174, PT ;  /* 0x000000ae0f077233 */ /* 0x000fe40003803000 */
[----:B-1----:R-:W-:Y:S01]  /*92b0*/  F2FP.F16.F32.PACK_AB R12, R177, R178 ;  /* 0x000000b2b10c723e */ /* 0x002fe200000000ff */
[----:B------:R-:W-:Y:S01]  /*92c0*/  FADD.FTZ R178, R178, R229 ;  /* 0x000000e5b2b27221 */ /* 0x000fe20000010000 */
[----:B------:R-:W-:Y:S01]  /*92d0*/  F2FP.F16.F32.PACK_AB R13, R155, R152 ;  /* 0x000000989b0d723e */ /* 0x000fe200000000ff */
[----:B------:R-:W-:Y:S01]  /*92e0*/  FADD.FTZ R152, R152, R153 ;  /* 0x0000009998987221 */ /* 0x000fe20000010000 */
[----:B---3--:R-:W-:Y:S01]  /*92f0*/  F2FP.F16.F32.PACK_AB R174, R149, R148 ;  /* 0x0000009495ae723e */ /* 0x008fe200000000ff */
[----:B------:R-:W-:Y:S01]  /*9300*/  FADD.FTZ R177, R177, R178 ;  /* 0x000000b2b1b17221 */ /* 0x000fe20000010000 */
[----:B------:R-:W-:Y:S01]  /*9310*/  LOP3.LUT R4, R21, R4, RZ, 0xc0, !PT ;  /* 0x0000000415047212 */ /* 0x000fe200078ec0ff */
[----:B------:R-:W-:Y:S01]  /*9320*/  FADD.FTZ R215, R155, R152 ;  /* 0x000000989bd77221 */ /* 0x000fe20000010000 */
[----:B------:R-:W-:Y:S01]  /*9330*/  LOP3.LUT R5, R12, R5, RZ, 0xc0, !PT ;  /* 0x000000050c057212 */ /* 0x000fe200078ec0ff */
[----:B------:R-:W1:Y:S01]  /*9340*/  LDSM.16.MT88.4 R20, [R173+0x1800] ;  /* 0x00180000ad14783b */ /* 0x000e620000004200 */
[----:B------:R-:W-:Y:S01]  /*9350*/  LOP3.LUT R6, R13, R6, RZ, 0xc0, !PT ;  /* 0x000000060d067212 */ /* 0x000fe200078ec0ff */
[----:B------:R-:W-:Y:S01]  /*9360*/  FADD.FTZ R148, R148, R177 ;  /* 0x000000b194947221 */ /* 0x000fe20000010000 */
[----:B------:R-:W-:Y:S01]  /*9370*/  LOP3.LUT R7, R174, R7, RZ, 0xc0, !PT ;  /* 0x00000007ae077212 */ /* 0x000fe200078ec0ff */
[----:B------:R-:W3:Y:S02]  /*9380*/  LDSM.16.MT88.4 R12, [R173+0x3800] ;  /* 0x00380000ad0c783b */ /* 0x000ee40000004200 */
[----:B------:R-:W-:-:S04]  /*9390*/  FADD.FTZ R211, R149, R148 ;  /* 0x0000009495d37221 */ /* 0x000fc80000010000 */
[C---:B------:R-:W-:Y:S08]  /*93a0*/  HMMA.16816.F32 R44, R4.reuse, R16, R44 ;  /* 0x00000010042c723c */ /* 0x040ff0000000182c */
[C---:B------:R-:W-:Y:S01]  /*93b0*/  HMMA.16816.F32 R48, R4.reuse, R18, R48 ;  /* 0x000000120430723c */ /* 0x040fe20000001830 */
[----:B------:R-:W5:Y:S07]  /*93c0*/  LDSM.16.MT88.4 R16, [R221+0x1800] ;  /* 0x00180000dd10783b */ /* 0x000f6e0000004200 */
[C---:B--2---:R-:W-:Y:S08]  /*93d0*/  HMMA.16816.F32 R68, R4.reuse, R24, R68 ;  /* 0x000000180444723c */ /* 0x044ff00000001844 */
[C---:B------:R-:W-:Y:S01]  /*93e0*/  HMMA.16816.F32 R72, R4.reuse, R26, R72 ;  /* 0x0000001a0448723c */ /* 0x040fe20000001848 */
[----:B------:R-:W2:Y:S07]  /*93f0*/  LDSM.16.MT88.4 R24, [R221+0x3800] ;  /* 0x00380000dd18783b */ /* 0x000eae0000004200 */
[C---:B----4-:R-:W-:Y:S08]  /*9400*/  HMMA.16816.F32 R84, R4.reuse, R8, R84 ;  /* 0x000000080454723c */ /* 0x050ff00000001854 */
[C---:B------:R-:W-:Y:S01]  /*9410*/  HMMA.16816.F32 R88, R4.reuse, R10, R88 ;  /* 0x0000000a0458723c */ /* 0x040fe20000001858 */
[----:B------:R-:W4:Y:S07]  /*9420*/  LDSM.16.MT88.4 R8, [R221+0x5800] ;  /* 0x00580000dd08783b */ /* 0x000f2e0000004200 */
        /* <DEDUP_REMOVED lines=12> */
[C---:B-----5:R-:W-:Y:S08]  /*94f0*/  HMMA.16816.F32 R104, R4.reuse, R16, R104 ;  /* 0x000000100468723c */ /* 0x060ff00000001868 */
[C---:B------:R-:W-:Y:S08]  /*9500*/  HMMA.16816.F32 R100, R4.reuse, R18, R100 ;  /* 0x000000120464723c */ /* 0x040ff00000001864 */
[C---:B--2---:R-:W-:Y:S08]  /*9510*/  HMMA.16816.F32 R60, R4.reuse, R24, R60 ;  /* 0x00000018043c723c */ /* 0x044ff0000000183c */
[C---:B------:R-:W-:Y:S08]  /*9520*/  HMMA.16816.F32 R64, R4.reuse, R26, R64 ;  /* 0x0000001a0440723c */ /* 0x040ff00000001840 */
[C---:B----4-:R-:W-:Y:S08]  /*9530*/  HMMA.16816.F32 R92, R4.reuse, R8, R92 ;  /* 0x00000008045c723c */ /* 0x050ff0000000185c */
[----:B------:R-:W-:Y:S01]  /*9540*/  HMMA.16816.F32 R96, R4, R10, R96 ;  /* 0x0000000a0460723c */ /* 0x000fe20000001860 */
[----:B------:R-:W-:-:S04]  /*9550*/  NOP ;  /* 0x0000000000007918 */ /* 0x000fc80000000000 */
[----:B------:R-:W-:-:S15]  /*9560*/  @P2 BRA `(.L_x_1338) ;  /* 0x0000000000042947 */ /* 0x000fde0003800000 */
.L_x_1336:
[----:B------:R-:W-:-:S07]  /*9570*/  IADD3 R171, PT, PT, R167, -0x1, RZ ;  /* 0xffffffffa7ab7810 */ /* 0x000fce0007ffe0ff */
.L_x_1338:
[----:B------:R-:W-:-:S13]  /*9580*/  ISETP.GE.AND P0, PT, R171, R196, PT ;  /* 0x000000c4ab00720c */ /* 0x000fda0003f06270 */
[----:B------:R-:W-:Y:S05]  /*9590*/  @!P0 BRA `(.L_x_1339) ;  /* 0x0000003c00a88947 */ /* 0x000fea0003800000 */
[----:B------:R-:W-:Y:S01]  /*95a0*/  IMAD.MOV.U32 R4, RZ, RZ, R168 ;  /* 0x000000ffff047224 */ /* 0x000fe200078e00a8 */
[C---:B------:R-:W-:Y:S01]  /*95b0*/  SHF.L.U32 R184, R135.reuse, 0x5, RZ ;  /* 0x0000000587b87819 */ /* 0x040fe200000006ff */
[----:B------:R-:W-:Y:S01]  /*95c0*/  IMAD.MOV.U32 R5, RZ, RZ, R197 ;  /* 0x000000ffff057224 */ /* 0x000fe200078e00c5 */
[----:B------:R-:W-:Y:S01]  /*95d0*/  S2UR UR7, SR_CgaCtaId ;  /* 0x00000000000779c3 */ /* 0x000fe20000008800 */
[----:B------:R-:W-:Y:S01]  /*95e0*/  IMAD.SHL.U32 R187, R135, 0x40, RZ ;  /* 0x0000004087bb7824 */ /* 0x000fe200078e00ff */
[----:B------:R-:W1:Y:S01]  /*95f0*/  S2R R209, SR_TID.X ;  /* 0x0000000000d17919 */ /* 0x000e620000002100 */
[----:B------:R-:W-:Y:S01]  /*9600*/  IMAD.WIDE.U32 R4, R0, R136, R4 ;  /* 0x0000008800047225 */ /* 0x000fe200078e0004 */
[----:B------:R-:W-:Y:S01]  /*9610*/  UMOV UR6, 0x400 ;  /* 0x0000040000067882 */ /* 0x000fe20000000000 */
[----:B------:R-:W-:Y:S02]  /*9620*/  MOV R183, 0x40 ;  /* 0x0000004000b77802 */ /* 0x000fe40000000f00 */
[----:B------:R-:W-:Y:S01]  /*9630*/  IMAD.IADD R7, R166, 0x1, R5 ;  /* 0x00000001a6077824 */ /* 0x000fe200078e0205 */
[--C-:B------:R-:W-:Y:S01]  /*9640*/  LOP3.LUT R210, R170, 0x38, R135.reuse, 0x78, !PT ;  /* 0x00000038aad27812 */ /* 0x100fe200078e7887 */
[----:B------:R-:W-:Y:S01]  /*9650*/  IMAD.MOV.U32 R6, RZ, RZ, R4 ;  /* 0x000000ffff067224 */ /* 0x000fe200078e0004 */
[----:B------:R-:W-:Y:S01]  /*9660*/  SEL R183, R183, 0xffffffc0, !P1 ;  /* 0xffffffc0b7b77807 */ /* 0x000fe20004800000 */
[----:B------:R-:W-:Y:S01]  /*9670*/  IMAD R5, R2, UR4, RZ ;  /* 0x0000000402057c24 */ /* 0x000fe2000f8e02ff */
[----:B------:R-:W-:Y:S01]  /*9680*/  SHF.R.U32.HI R2, RZ, 0x1, R135 ;  /* 0x00000001ff027819 */ /* 0x000fe20000011687 */
[----:B------:R-:W-:Y:S01]  /*9690*/  IMAD.WIDE.U32 R6, R134, UR4, R6 ;  /* 0x0000000486067c25 */ /* 0x000fe2000f8e0006 */
[----:B------:R-:W-:Y:S01]  /*96a0*/  LEA R160, R171, R160, 0x6 ;  /* 0x000000a0aba07211 */ /* 0x000fe200078e30ff */
[----:B------:R-:W2:Y:S01]  /*96b0*/  LDCU UR4, c[0x0][0x45c] ;  /* 0x00008b80ff0477ac */ /* 0x000ea20008000800 */
[----:B------:R-:W-:Y:S01]  /*96c0*/  IADD3 R197, P0, PT, R208, -0x100, RZ ;  /* 0xffffff00d0c57810 */ /* 0x000fe20007f1e0ff */
[----:B------:R-:W-:Y:S01]  /*96d0*/  IMAD R134, R134, UR5, R5 ;  /* 0x0000000586867c24 */ /* 0x000fe2000f8e0205 */
[----:B------:R-:W3:Y:S01]  /*96e0*/  S2UR UR5, SR_CgaCtaId ;  /* 0x00000000000579c3 */ /* 0x000ee20000008800 */
[----:B------:R-:W-:Y:S01]  /*96f0*/  LOP3.LUT R5, R187, 0x200, RZ, 0xc0, !PT ;  /* 0x00000200bb057812 */ /* 0x000fe200078ec0ff */
[----:B------:R-:W-:Y:S01]  /*9700*/  IMAD.WIDE.U32 R8, R171, R136, RZ ;  /* 0x00000088ab087225 */ /* 0x000fe200078e00ff */
[----:B------:R-:W-:-:S02]  /*9710*/  IADD3 R0, P2, PT, R164, R6, RZ ;  /* 0x00000006a4007210 */ /* 0x000fc40007f5e0ff */
[----:B------:R-:W-:Y:S01]  /*9720*/  LOP3.LUT R184, R5, 0x7c00, R184, 0xf8, !PT ;  /* 0x00007c0005b87812 */ /* 0x000fe200078ef8b8 */
[----:B------:R-:W-:Y:S01]  /*9730*/  IMAD.SHL.U32 R205, R136, 0x20, RZ ;  /* 0x0000002088cd7824 */ /* 0x000fe200078e00ff */
[----:B------:R-:W-:Y:S01]  /*9740*/  LOP3.LUT R164, R164, 0x1c0, R187, 0xf8, !PT ;  /* 0x000001c0a4a47812 */ /* 0x000fe200078ef8bb */
[----:B------:R-:W-:Y:S01]  /*9750*/  IMAD.X R5, R134, 0x1, R7, P2 ;  /* 0x0000000186057824 */ /* 0x000fe200010e0607 */
[----:B------:R-:W-:Y:S01]  /*9760*/  LOP3.LUT R187, R187, 0x400, RZ, 0xc0, !PT ;  /* 0x00000400bbbb7812 */ /* 0x000fe200078ec0ff */
[----:B------:R-:W-:Y:S01]  /*9770*/  IMAD.SHL.U32 R6, R0, 0x2, RZ ;  /* 0x0000000200067824 */ /* 0x000fe200078e00ff */
[----:B------:R-:W-:Y:S01]  /*9780*/  LOP3.LUT R7, R164, 0x8, R2, 0x78, !PT ;  /* 0x00000008a4077812 */ /* 0x000fe200078e7802 */
[----:B------:R-:W-:Y:S01]  /*9790*/  IMAD.MOV.U32 R2, RZ, RZ, R3 ;  /* 0x000000ffff027224 */ /* 0x000fe200078e0003 */
[----:B------:R-:W-:Y:S01]  /*97a0*/  SHF.L.U64.HI R4, R0, 0x1, R5 ;  /* 0x0000000100047819 */ /* 0x000fe20000010205 */
[C---:B------:R-:W-:Y:S01]  /*97b0*/  IMAD R5, R171.reuse, R137, R9 ;  /* 0x00000089ab057224 */ /* 0x040fe200078e0209 */
[----:B------:R-:W-:Y:S01]  /*97c0*/  LOP3.LUT R0, R164, 0x8, R135, 0x78, !PT ;  /* 0x00000008a4007812 */ /* 0x000fe200078e7887 */
[----:B------:R-:W-:Y:S01]  /*97d0*/  IMAD.MOV.U32 R3, RZ, RZ, 0x20 ;  /* 0x00000020ff037424 */ /* 0x000fe200078e00ff */
[----:B------:R-:W-:Y:S01]  /*97e0*/  LEA R6, P2, R8, R6, 0x7 ;  /* 0x0000000608067211 */ /* 0x000fe200078438ff */
[----:B------:R-:W-:Y:S01]  /*97f0*/  VIADD R214, R171, 0x1 ;  /* 0x00000001abd67836 */ /* 0x000fe20000000000 */
[----:B------:R-:W-:Y:S01]  /*9800*/  LOP3.LUT R184, R184, R7, RZ, 0xfc, !PT ;  /* 0x00000007b8b87212 */ /* 0x000fe200078efcff */
[----:B------:R-:W-:Y:S01]  /*9810*/  IMAD R187, R0, 0x2, R187 ;  /* 0x0000000200bb7824 */ /* 0x000fe200078e02bb */
[----:B------:R-:W-:Y:S01]  /*9820*/  LEA.HI.X R4, R8, R4, R5, 0x7, P2 ;  /* 0x0000000408047211 */ /* 0x000fe200010f3c05 */
[----:B------:R-:W-:Y:S01]  /*9830*/  IMAD.MOV.U32 R0, RZ, RZ, R132 ;  /* 0x000000ffff007224 */ /* 0x000fe200078e0084 */
[----:B------:R-:W-:Y:S01]  /*9840*/  IADD3 R220, P2, PT, R6, UR8, RZ ;  /* 0x0000000806dc7c10 */ /* 0x000fe2000ff5e0ff */
[----:B---3--:R-:W-:Y:S01]  /*9850*/  ULEA UR5, UR5, UR6, 0x18 ;  /* 0x0000000605057291 */ /* 0x008fe2000f8ec0ff */
[----:B------:R-:W-:Y:S01]  /*9860*/  SEL R3, R3, 0xffffffe0, !P3 ;  /* 0xffffffe003037807 */ /* 0x000fe20005800000 */
[----:B------:R-:W-:Y:S01]  /*9870*/  VIADD R199, R193, 0x8 ;  /* 0x00000008c1c77836 */ /* 0x000fe20000000000 */
[----:B------:R-:W-:Y:S01]  /*9880*/  IADD3.X R221, PT, PT, R4, UR9, RZ, P2, !PT ;  /* 0x0000000904dd7c10 */ /* 0x000fe200097fe4ff */
[----:B------:R-:W-:Y:S01]  /*9890*/  VIADD R208, R160, 0x20 ;  /* 0x00000020a0d07836 */ /* 0x000fe20000000000 */
[----:B------:R-:W-:Y:S01]  /*98a0*/  LOP3.LUT R210, R210, 0x1e00, R169, 0xf8, !PT ;  /* 0x00001e00d2d27812 */ /* 0x000fe200078ef8a9 */
[----:B------:R-:W-:Y:S01]  /*98b0*/  UMOV UR8, 0x400 ;  /* 0x0000040000087882 */ /* 0x000fe20000000000 */
[----:B------:R-:W-:Y:S01]  /*98c0*/  IADD3 R4, PT, PT, R187, UR5, RZ ;  /* 0x00000005bb047c10 */ /* 0x000fe2000fffe0ff */
[----:B------:R-:W-:Y:S01]  /*98d0*/  ULEA UR6, UR7, UR8, 0x18 ;  /* 0x0000000807067291 */ /* 0x000fe2000f8ec0ff */
[----:B------:R-:W-:-:S02]  /*98e0*/  LEA R184, R184, UR5, 0x1 ;  /* 0x00000005b8b87c11 */ /* 0x000fc4000f8e08ff */
[----:B------:R-:W-:Y:S01]  /*98f0*/  SHF.L.U64.HI R204, R136, 0x5, R137 ;  /* 0x0000000588cc7819 */ /* 0x000fe20000010289 */
[C---:B------:R-:W-:Y:S01]  /*9900*/  IMAD.IADD R186, R4.reuse, 0x1, R183 ;  /* 0x0000000104ba7824 */ /* 0x040fe200078e02b7 */
[----:B------:R-:W-:Y:S01]  /*9910*/  LEA R207, R171, 0x1, 0x1 ;  /* 0x00000001abcf7811 */ /* 0x000fe200078e08ff */
[----:B------:R-:W-:Y:S01]  /*9920*/  IMAD.IADD R183, R183, 0x1, R184 ;  /* 0x00000001b7b77824 */ /* 0x000fe200078e02b8 */
[----:B------:R-:W-:Y:S01]  /*9930*/  IADD3.X R206, PT, PT, R133, -0x1, RZ, P0, !PT ;  /* 0xffffffff85ce7810 */ /* 0x000fe200007fe4ff */
[----:B------:R-:W-:Y:S01]  /*9940*/  IMAD.IADD R181, R4, 0x1, R3 ;  /* 0x0000000104b57824 */ /* 0x000fe200078e0203 */
[----:B------:R-:W-:Y:S01]  /*9950*/  LEA R210, R210, UR5, 0x1 ;  /* 0x00000005d2d27c11 */ /* 0x000fe2000f8e08ff */
[C---:B------:R-:W-:Y:S01]  /*9960*/  IMAD.IADD R185, R3.reuse, 0x1, R186 ;  /* 0x0000000103b97824 */ /* 0x040fe200078e02ba */
[C---:B------:R-:W-:Y:S01]  /*9970*/  IADD3 R180, PT, PT, R3.reuse, R184, RZ ;  /* 0x000000b803b47210 */ /* 0x040fe20007ffe0ff */
[----:B------:R-:W-:Y:S01]  /*9980*/  IMAD.IADD R182, R3, 0x1, R183 ;  /* 0x0000000103b67824 */ /* 0x000fe200078e02b7 */
[----:B-12---:R-:W-:Y:S06]  /*9990*/  BRA `(.L_x_1340) ;  /* 0x0000000000947947 */ /* 0x006fec0003800000 */
.L_x_1342:
[----:B------:R-:W1:Y:S01]  /*99a0*/  LDC.64 R4, c[0x0][0x3b8] ;  /* 0x0000ee00ff047b82 */ /* 0x000e620000000a00 */
[----:B------:R-:W-:Y:S04]  /*99b0*/  VIADD R8, R214, 0xfffffffe ;  /* 0xfffffffed6087836 */ /* 0x000fe80000000000 */
[----:B-1----:R-:W-:Y:S01]  /*99c0*/  IMAD.WIDE.U32 R14, R8, R4, RZ ;  /* 0x00000004080e7225 */ /* 0x002fe200078e00ff */
        /* <DEDUP_REMOVED lines=11> */
[-C--:B------:R-:W-:Y:S01]  /*9a80*/  IADD3 R6, P0, PT, R6, R11.reuse, RZ ;  /* 0x0000000b06067210 */ /* 0x080fe20007f1e0ff */
[----:B------:R1:W-:Y:S01]  /*9a90*/  LDGSTS.E.BYPASS.LTC128B.128 [R210+0x8000], desc[UR10][R12.64+0x80] ;  /* 0x080000800cd27fae */ /* 0x0003e2000b981a0a */
[C---:B------:R-:W-:Y:S02]  /*9aa0*/  LEA R10, P1, R4.reuse, R11, 0x5 ;  /* 0x0000000b040a7211 */ /* 0x040fe400078228ff */
[----:B------:R-:W-:Y:S01]  /*9ab0*/  LEA R8, P2, R11, R195, 0x1 ;  /* 0x000000c30b087211 */ /* 0x000fe200078408ff */
[----:B------:R1:W-:Y:S01]  /*9ac0*/  LDGSTS.E.BYPASS.LTC128B.128 [R210+0xa000], desc[UR10][R12.64+0x100] ;  /* 0x0a0001000cd27fae */ /* 0x0003e2000b981a0a */
[----:B------:R-:W-:Y:S01]  /*9ad0*/  LEA.HI.X R5, R4, R9, R5, 0x5, P1 ;  /* 0x0000000904057211 */ /* 0x000fe200008f2c05 */
[--C-:B------:R-:W-:Y:S01]  /*9ae0*/  IMAD.X R7, R7, 0x1, R9.reuse, P0 ;  /* 0x0000000107077824 */ /* 0x100fe200000e0609 */
[-C--:B------:R-:W-:Y:S02]  /*9af0*/  LEA.HI.X R9, R11, R194.reuse, R9, 0x1, P2 ;  /* 0x000000c20b097211 */ /* 0x080fe400010f0c09 */
[-C--:B------:R-:W-:Y:S02]  /*9b00*/  LEA R14, P1, R6, R195.reuse, 0x1 ;  /* 0x000000c3060e7211 */ /* 0x080fe400078208ff */
        /* <DEDUP_REMOVED lines=14> */
.L_x_1340:
[----:B------:R-:W-:Y:S04]  /*9bf0*/  DEPBAR.LE SB0, 0x0 ;  /* 0x000080000000791a */ /* 0x000fe80000000000 */
[----:B------:R-:W-:Y:S01]  /*9c00*/  BAR.SYNC.DEFER_BLOCKING 0x0 ;  /* 0x0000000000007b1d */ /* 0x000fe20000010000 */
[----:B------:R-:W-:Y:S01]  /*9c10*/  IADD3 R176, P0, PT, R220, R205, RZ ;  /* 0x000000cddcb07210 */ /* 0x000fe20007f1e0ff */
[C---:B------:R-:W-:Y:S02]  /*9c20*/  VIADD R222, R208.reuse, 0xfffffff1 ;  /* 0xfffffff1d0de7836 */ /* 0x040fe40000000000 */
[C---:B------:R-:W-:Y:S02]  /*9c30*/  VIADD R226, R208.reuse, 0xfffffff8 ;  /* 0xfffffff8d0e27836 */ /* 0x040fe40000000000 */
[----:B------:R-:W-:Y:S01]  /*9c40*/  IMAD.X R177, R221, 0x1, R204, P0 ;  /* 0x00000001ddb17824 */ /* 0x000fe200000e06cc */
[C---:B------:R-:W-:Y:S01]  /*9c50*/  IADD3 R134, P0, PT, R197.reuse, R176, RZ ;  /* 0x000000b0c5867210 */ /* 0x040fe20007f1e0ff */
[C---:B------:R-:W-:Y:S02]  /*9c60*/  VIADD R224, R208.reuse, 0xfffffff9 ;  /* 0xfffffff9d0e07836 */ /* 0x040fe40000000000 */
[----:B------:R-:W-:Y:S02]  /*9c70*/  VIADD R234, R208, 0x1 ;  /* 0x00000001d0ea7836 */ /* 0x000fe40000000000 */
[----:B------:R-:W-:Y:S01]  /*9c80*/  IMAD.X R135, R206, 0x1, R177, P0 ;  /* 0x00000001ce877824 */ /* 0x000fe200000e06b1 */
[----:B------:R-:W-:Y:S01]  /*9c90*/  IADD3 R132, P0, PT, R197, R134, RZ ;  /* 0x00000086c5847210 */ /* 0x000fe20007f1e0ff */
[C---:B------:R-:W-:Y:S02]  /*9ca0*/  VIADD R250, R208.reuse, 0x8 ;  /* 0x00000008d0fa7836 */ /* 0x040fe40000000000 */
[----:B------:R-:W-:Y:S02]  /*9cb0*/  VIADD R236, R208, 0x9 ;  /* 0x00000009d0ec7836 */ /* 0x000fe40000000000 */
[----:B------:R-:W-:Y:S02]  /*9cc0*/  IMAD.X R133, R206, 0x1, R135, P0 ;  /* 0x00000001ce857824 */ /* 0x000fe400000e0687 */
[C---:B------:R-:W-:Y:S01]  /*9cd0*/  VIADD R252, R208.reuse, 0x18 ;  /* 0x00000018d0fc7836 */ /* 0x040fe20000000000 */
        /* <DEDUP_REMOVED lines=29> */
[----:B------:R-:W-:Y:S05]  /*9eb0*/  LDSM.16.M88.4 R172, [R186+0x6000] ;  /* 0x00600000baac783b */ /* 0x000fea0000000200 */
[C---:B------:R-:W-:Y:S01]  /*9ec0*/  HMMA.16816.F32 R16, R136.reuse, R146, RZ ;  /* 0x000000928810723c */ /* 0x040fe200000018ff */
[----:B------:R-:W3:Y:S06]  /*9ed0*/  LDSM.16.M88.4 R144, [R183] ;  /* 0x00000000b790783b */ /* 0x000eec0000000200 */
[----:B-1----:R-:W-:Y:S01]  /*9ee0*/  LDSM.16.M88.4 R132, [R186+0x7800] ;  /* 0x00780000ba84783b */ /* 0x002fe20000000200 */
[C---:B----4-:R-:W-:Y:S05]  /*9ef0*/  HMMA.16816.F32 R20, R136.reuse, R148, RZ ;  /* 0x000000948814723c */ /* 0x050fea00000018ff */
[----:B------:R-:W-:Y:S03]  /*9f00*/  LDSM.16.M88.4 R176, [R185+0x9000] ;  /* 0x00900000b9b0783b */ /* 0x000fe60000000200 */
[C---:B------:R-:W-:Y:S03]  /*9f10*/  HMMA.16816.F32 R24, R136.reuse, R150, RZ ;  /* 0x000000968818723c */ /* 0x040fe600000018ff */
[----:B------:R-:W1:Y:S05]  /*9f20*/  LDSM.16.M88.4 R148, [R186+0x6800] ;  /* 0x00680000ba94783b */ /* 0x000e6a0000000200 */
[C---:B-----5:R-:W-:Y:S08]  /*9f30*/  HMMA.16816.F32 R28, R136.reuse, R152, RZ ;  /* 0x00000098881c723c */ /* 0x060ff000000018ff */
[----:B------:R-:W-:Y:S01]  /*9f40*/  HMMA.16816.F32 R32, R136, R154, RZ ;  /* 0x0000009a8820723c */ /* 0x000fe200000018ff */
[----:B------:R-:W4:Y:S06]  /*9f50*/  LDSM.16.M88.4 R136, [R186+0x7000] ;  /* 0x00700000ba88783b */ /* 0x000f2c0000000200 */
[----:B------:R-:W-:Y:S01]  /*9f60*/  LDSM.16.M88.4 R152, [R182] ;  /* 0x00000000b698783b */ /* 0x000fe20000000200 */
[C---:B------:R-:W-:Y:S08]  /*9f70*/  HMMA.16816.F32 R4, R156.reuse, R160, R4 ;  /* 0x000000a09c04723c */ /* 0x040ff00000001804 */
[C---:B------:R-:W-:Y:S01]  /*9f80*/  HMMA.16816.F32 R8, R156.reuse, R162, R8 ;  /* 0x000000a29c08723c */ /* 0x040fe20000001808 */
[----:B------:R-:W5:Y:S07]  /*9f90*/  LDSM.16.M88.4 R160, [R185+0x6000] ;  /* 0x00600000b9a0783b */ /* 0x000f6e0000000200 */
        /* <DEDUP_REMOVED lines=9> */
[----:B------:R-:W2:Y:S01]  /*a030*/  LDSM.16.M88.4 R156, [R185+0x7000] ;  /* 0x00700000b99c783b */ /* 0x000ea20000000200 */
        /* <DEDUP_REMOVED lines=8> */
[----:B------:R-:W-:Y:S07]  /*a0c0*/  LDSM.16.M88.4 R136, [R187+UR5+0x9000] ;  /* 0x00900005bb88783b */ /* 0x000fee0008000200 */
[C---:B------:R-:W-:Y:S08]  /*a0d0*/  HMMA.16816.F32 R28, R144.reuse, R132, R28 ;  /* 0x00000084901c723c */ /* 0x040ff0000000181c */
[----:B------:R-:W-:Y:S01]  /*a0e0*/  HMMA.16816.F32 R32, R144, R134, R32 ;  /* 0x000000869020723c */ /* 0x000fe20000001820 */
[----:B------:R-:W3:Y:S06]  /*a0f0*/  LDSM.16.M88.4 R132, [R187+UR5+0x8800] ;  /* 0x00880005bb84783b */ /* 0x000eec0008000200 */
[----:B------:R-:W-:Y:S01]  /*a100*/  LDSM.16.M88.4 R144, [R180+0x2000] ;  /* 0x00200000b490783b */ /* 0x000fe20000000200 */
[C---:B-----5:R-:W-:Y:S08]  /*a110*/  HMMA.16816.F32 R4, R152.reuse, R160, R4 ;  /* 0x000000a09804723c */ /* 0x060ff00000001804 */
[C---:B------:R-:W-:Y:S01]  /*a120*/  HMMA.16816.F32 R8, R152.reuse, R162, R8 ;  /* 0x000000a29808723c */ /* 0x040fe20000001808 */
[----:B------:R-:W-:Y:S07]  /*a130*/  LDSM.16.M88.4 R160, [R183+0x2000] ;  /* 0x00200000b7a0783b */ /* 0x000fee0000000200 */
[C---:B--2---:R-:W-:Y:S08]  /*a140*/  HMMA.16816.F32 R12, R152.reuse, R140, R12 ;  /* 0x0000008c980c723c */ /* 0x044ff0000000180c */
[C---:B------:R-:W-:Y:S01]  /*a150*/  HMMA.16816.F32 R16, R152.reuse, R142, R16 ;  /* 0x0000008e9810723c */ /* 0x040fe20000001810 */
[----:B------:R-:W2:Y:S07]  /*a160*/  LDSM.16.M88.4 R140, [R187+UR5+0x9800] ;  /* 0x00980005bb8c783b */ /* 0x000eae0008000200 */
[C---:B------:R-:W-:Y:S08]  /*a170*/  HMMA.16816.F32 R20, R152.reuse, R156, R20 ;  /* 0x0000009c9814723c */ /* 0x040ff00000001814 */
[C---:B------:R-:W-:Y:S01]  /*a180*/  HMMA.16816.F32 R24, R152.reuse, R158, R24 ;  /* 0x0000009e9818723c */ /* 0x040fe20000001818 */
[----:B------:R-:W-:Y:S07]  /*a190*/  LDSM.16.M88.4 R156, [R181+0x9000] ;  /* 0x00900000b59c783b */ /* 0x000fee0000000200 */
[C---:B-1----:R-:W-:Y:S08]  /*a1a0*/  HMMA.16816.F32 R28, R152.reuse, R148, R28 ;  /* 0x00000094981c723c */ /* 0x042ff0000000181c */
[----:B------:R-:W-:Y:S01]  /*a1b0*/  HMMA.16816.F32 R32, R152, R150, R32 ;  /* 0x000000969820723c */ /* 0x000fe20000001820 */
[----:B------:R-:W1:Y:S06]  /*a1c0*/  LDSM.16.M88.4 R148, [R181+0x8000] ;  /* 0x00800000b594783b */ /* 0x000e6c0000000200 */
[----:B------:R-:W4:Y:S01]  /*a1d0*/  LDSM.16.M88.4 R152, [R181+0x8800] ;  /* 0x00880000b598783b */ /* 0x000f220000000200 */
        /* <DEDUP_REMOVED lines=9> */
[C---:B--2---:R-:W-:Y:S08]  /*a270*/  HMMA.16816.F32 R28, R164.reuse, R140, R28 ;  /* 0x0000008ca41c723c */ /* 0x044ff0000000181c */
[----:B------:R-:W-:Y:S01]  /*a280*/  HMMA.16816.F32 R32, R164, R142, R32 ;  /* 0x0000008ea420723c */ /* 0x000fe20000001820 */
[----:B------:R-:W2:Y:S06]  /*a290*/  LDSM.16.M88.4 R140, [R186+0x9800] ;  /* 0x00980000ba8c783b */ /* 0x000eac0000000200 */
[----:B------:R-:W-:Y:S01]  /*a2a0*/  LDSM.16.M88.4 R164, [R185+0x8800] ;  /* 0x00880000b9a4783b */ /* 0x000fe20000000200 */
[C---:B-1----:R-:W-:Y:S08]  /*a2b0*/  HMMA.16816.F32 R4, R144.reuse, R148, R4 ;  /* 0x000000949004723c */ /* 0x042ff00000001804 */
[C---:B------:R-:W-:Y:S01]  /*a2c0*/  HMMA.16816.F32 R8, R144.reuse, R150, R8 ;  /* 0x000000969008723c */ /* 0x040fe20000001808 */
[----:B------:R-:W-:Y:S07]  /*a2d0*/  LDSM.16.M88.4 R148, [R182+0x2000] ;  /* 0x00200000b694783b */ /* 0x000fee0000000200 */
[C---:B----4-:R-:W-:Y:S08]  /*a2e0*/  HMMA.16816.F32 R12, R144.reuse, R152, R12 ;  /* 0x00000098900c723c */ /* 0x050ff0000000180c */
[C---:B------:R-:W-:Y:S01]  /*a2f0*/  HMMA.16816.F32 R16, R144.reuse, R154, R16 ;  /* 0x0000009a9010723c */ /* 0x040fe20000001810 */
[----:B------:R-:W1:Y:S07]  /*a300*/  LDSM.16.M88.4 R152, [R185+0x8000] ;  /* 0x00800000b998783b */ /* 0x000e6e0000000200 */
[C---:B------:R-:W-:Y:S08]  /*a310*/  HMMA.16816.F32 R20, R144.reuse, R156, R20 ;  /* 0x0000009c9014723c */ /* 0x040ff00000001814 */
[C---:B------:R-:W-:Y:S01]  /*a320*/  HMMA.16816.F32 R24, R144.reuse, R158, R24 ;  /* 0x0000009e9018723c */ /* 0x040fe20000001818 */
[----:B------:R-:W-:Y:S07]  /*a330*/  LDSM.16.M88.4 R156, [R187+UR5+0xa000] ;  /* 0x00a00005bb9c783b */ /* 0x000fee0008000200 */
[C---:B---3--:R-:W-:Y:S08]  /*a340*/  HMMA.16816.F32 R28, R144.reuse, R132, R28 ;  /* 0x00000084901c723c */ /* 0x048ff0000000181c */
[----:B------:R-:W-:Y:S01]  /*a350*/  HMMA.16816.F32 R32, R144, R134, R32 ;  /* 0x000000869020723c */ /* 0x000fe20000001820 */
[----:B------:R-:W3:Y:S06]  /*a360*/  LDSM.16.M88.4 R132, [R185+0x9800] ;  /* 0x00980000b984783b */ /* 0x000eec0000000200 */
[----:B------:R-:W4:Y:S01]  /*a370*/  LDSM.16.M88.4 R144, [R184+0x4000] ;  /* 0x00400000b890783b */ /* 0x000f220000000200 */
[C---:B------:R-:W-:Y:S08]  /*a380*/  HMMA.16816.F32 R4, R160.reuse, R168, R4 ;  /* 0x000000a8a004723c */ /* 0x040ff00000001804 */
[C---:B------:R-:W-:Y:S01]  /*a390*/  HMMA.16816.F32 R8, R160.reuse, R170, R8 ;  /* 0x000000aaa008723c */ /* 0x040fe20000001808 */
[----:B------:R-:W4:Y:S07]  /*a3a0*/  LDSM.16.M88.4 R168, [R187+UR5+0xa800] ;  /* 0x00a80005bba8783b */ /* 0x000f2e0008000200 */
[C---:B------:R-:W-:Y:S08]  /*a3b0*/  HMMA.16816.F32 R12, R160.reuse, R172, R12 ;  /* 0x000000aca00c723c */ /* 0x040ff0000000180c */
[C---:B------:R-:W-:Y:S01]  /*a3c0*/  HMMA.16816.F32 R16, R160.reuse, R174, R16 ;  /* 0x000000aea010723c */ /* 0x040fe20000001810 */
[----:B------:R-:W4:Y:S07]  /*a3d0*/  LDSM.16.M88.4 R172, [R187+UR5+0xb000] ;  /* 0x00b00005bbac783b */ /* 0x000f2e0008000200 */
[C---:B-----5:R-:W-:Y:S08]  /*a3e0*/  HMMA.16816.F32 R20, R160.reuse, R136, R20 ;  /* 0x00000088a014723c */ /* 0x060ff00000001814 */
[C---:B------:R-:W-:Y:S01]  /*a3f0*/  HMMA.16816.F32 R24, R160.reuse, R138, R24 ;  /* 0x0000008aa018723c */ /* 0x040fe20000001818 */
[----:B------:R-:W5:Y:S07]  /*a400*/  LDSM.16.M88.4 R136, [R187+UR5+0xb800] ;  /* 0x00b80005bb88783b */ /* 0x000f6e0008000200 */
[C---:B--2---:R-:W-:Y:S08]  /*a410*/  HMMA.16816.F32 R28, R160.reuse, R140, R28 ;  /* 0x0000008ca01c723c */ /* 0x044ff0000000181c */
[----:B------:R-:W-:Y:S01]  /*a420*/  HMMA.16816.F32 R32, R160, R142, R32 ;  /* 0x0000008ea020723c */ /* 0x000fe20000001820 */
[----:B------:R-:W-:Y:S06]  /*a430*/  LDSM.16.M88.4 R140, [R180+0x4000] ;  /* 0x00400000b48c783b */ /* 0x000fec0000000200 */
[----:B------:R-:W-:Y:S01]  /*a440*/  LDSM.16.M88.4 R160, [R183+0x4000] ;  /* 0x00400000b7a0783b */ /* 0x000fe20000000200 */
[C---:B-1----:R-:W-:Y:S08]  /*a450*/  HMMA.16816.F32 R4, R148.reuse, R152, R4 ;  /* 0x000000989404723c */ /* 0x042ff00000001804 */
[C---:B------:R-:W-:Y:S01]  /*a460*/  HMMA.16816.F32 R8, R148.reuse, R154, R8 ;  /* 0x0000009a9408723c */ /* 0x040fe20000001808 */
[----:B------:R-:W1:Y:S07]  /*a470*/  LDSM.16.M88.4 R152, [R181+0xa000] ;  /* 0x00a00000b598783b */ /* 0x000e6e0000000200 */
[C---:B------:R-:W-:Y:S08]  /*a480*/  HMMA.16816.F32 R12, R148.reuse, R164, R12 ;  /* 0x000000a4940c723c */ /* 0x040ff0000000180c */
[C---:B------:R-:W-:Y:S01]  /*a490*/  HMMA.16816.F32 R16, R148.reuse, R166, R16 ;  /* 0x000000a69410723c */ /* 0x040fe20000001810 */
[----:B------:R-:W-:Y:S07]  /*a4a0*/  LDSM.16.M88.4 R164, [R186+0xa000] ;  /* 0x00a00000baa4783b */ /* 0x000fee0000000200 */
[C---:B------:R-:W-:Y:S03]  /*a4b0*/  HMMA.16816.F32 R20, R148.reuse, R176, R20 ;  /* 0x000000b09414723c */ /* 0x040fe60000001814 */
[C---:B------:R-:W-:Y:S05]  /*a4c0*/  VIADD R176, R208.reuse, 0xffffffe1 ;  /* 0xffffffe1d0b07836 */ /* 0x040fea0000000000 */
[-C--:B------:R-:W-:Y:S01]  /*a4d0*/  ISETP.GT.AND P1, PT, R199, R176.reuse, PT ;  /* 0x000000b0c700720c */ /* 0x080fe20003f24270 */
[C---:B------:R-:W-:Y:S03]  /*a4e0*/  HMMA.16816.F32 R24, R148.reuse, R178, R24 ;  /* 0x000000b29418723c */ /* 0x040fe60000001818 */
[C---:B------:R-:W-:Y:S01]  /*a4f0*/  ISETP.GT.AND P5, PT, R193.reuse, R176, PT ;  /* 0x000000b0c100720c */ /* 0x040fe20003fa4270 */
[----:B------:R-:W-:Y:S01]  /*a500*/  VIADD R178, R208, 0xffffffe0 ;  /* 0xffffffe0d0b27836 */ /* 0x000fe20000000000 */
[----:B------:R-:W-:Y:S03]  /*a510*/  ISETP.GE.AND P6, PT, R176, R192, PT ;  /* 0x000000c0b000720c */ /* 0x000fe60003fc6270 */
[C---:B---3--:R-:W-:Y:S03]  /*a520*/  HMMA.16816.F32 R28, R148.reuse, R132, R28 ;  /* 0x00000084941c723c */ /* 0x048fe6000000181c */
[-C--:B------:R-:W-:Y:S02]  /*a530*/  ISETP.GT.AND P0, PT, R193, R178.reuse, PT ;  /* 0x000000b2c100720c */ /* 0x080fe40003f04270 */
[----:B------:R-:W-:Y:S02]  /*a540*/  ISETP.GT.AND P3, PT, R199, R178, PT ;  /* 0x000000b2c700720c */ /* 0x000fe40003f64270 */
[C---:B------:R-:W-:Y:S01]  /*a550*/  ISETP.GE.AND P2, PT, R178.reuse, R192, PT ;  /* 0x000000c0b200720c */ /* 0x040fe20003f46270 */
[----:B------:R-:W-:Y:S01]  /*a560*/  HMMA.16816.F32 R32, R148, R134, R32 ;  /* 0x000000869420723c */ /* 0x000fe20000001820 */
[----:B------:R-:W2:Y:S02]  /*a570*/  LDSM.16.M88.4 R132, [R181+0xa800] ;  /* 0x00a80000b584783b */ /* 0x000ea40000000200 */
[-C--:B------:R-:W-:Y:S01]  /*a580*/  ISETP.GE.AND P4, PT, R178, R191.reuse, PT ;  /* 0x000000bfb200720c */ /* 0x080fe20003f86270 */
[C---:B------:R-:W-:Y:S03]  /*a590*/  VIADD R178, R208.reuse, 0xffffffe8 ;  /* 0xffffffe8d0b27836 */ /* 0x040fe60000000000 */
[----:B------:R-:W3:Y:S01]  /*a5a0*/  LDSM.16.M88.4 R148, [R181+0xb000] ;  /* 0x00b00000b594783b */ /* 0x000ee20000000200 */
        /* <DEDUP_REMOVED lines=11> */
[----:B------:R-:W5:Y:S06]  /*a660*/  LDSM.16.M88.4 R136, [R186+0xa800] ;  /* 0x00a80000ba88783b */ /* 0x000f6c0000000200 */
[----:B------:R-:W5:Y:S01]  /*a670*/  LDSM.16.M88.4 R144, [R186+0xb000] ;  /* 0x00b00000ba90783b */ /* 0x000f620000000200 */
[C---:B-1----:R-:W-:Y:S08]  /*a680*/  HMMA.16816.F32 R4, R140.reuse, R152, R4 ;  /* 0x000000988c04723c */ /* 0x042ff00000001804 */
[C---:B------:R-:W-:Y:S01]  /*a690*/  HMMA.16816.F32 R8, R140.reuse, R154, R8 ;  /* 0x0000009a8c08723c */ /* 0x040fe20000001808 */
[----:B------:R-:W1:Y:S07]  /*a6a0*/  LDSM.16.M88.4 R152, [R182+0x4000] ;  /* 0x00400000b698783b */ /* 0x000e6e0000000200 */
[C---:B--2---:R-:W-:Y:S08]  /*a6b0*/  HMMA.16816.F32 R12, R140.reuse, R132, R12 ;  /* 0x000000848c0c723c */ /* 0x044ff0000000180c */
[C---:B------:R-:W-:Y:S01]  /*a6c0*/  HMMA.16816.F32 R16, R140.reuse, R134, R16 ;  /* 0x000000868c10723c */ /* 0x040fe20000001810 */
[----:B------:R-:W2:Y:S07]  /*a6d0*/  LDSM.16.M88.4 R132, [R185+0xa800] ;  /* 0x00a80000b984783b */ /* 0x000eae0000000200 */
[C---:B---3--:R-:W-:Y:S08]  /*a6e0*/  HMMA.16816.F32 R20, R140.reuse, R148, R20 ;  /* 0x000000948c14723c */ /* 0x048ff00000001814 */
[C---:B------:R-:W-:Y:S08]  /*a6f0*/  HMMA.16816.F32 R24, R140.reuse, R150, R24 ;  /* 0x000000968c18723c */ /* 0x040ff00000001818 */
[C---:B----4-:R-:W-:Y:S08]  /*a700*/  HMMA.16816.F32 R28, R140.reuse, R156, R28 ;  /* 0x0000009c8c1c723c */ /* 0x050ff0000000181c */
[----:B------:R-:W-:Y:S01]  /*a710*/  HMMA.16816.F32 R32, R140, R158, R32 ;  /* 0x0000009e8c20723c */ /* 0x000fe20000001820 */
[----:B------:R-:W-:Y:S07]  /*a720*/  LDSM.16.M88.4 R140, [R185+0xb800] ;  /* 0x00b80000b98c783b */ /* 0x000fee0000000200 */
[C---:B------:R-:W-:Y:S08]  /*a730*/  HMMA.16816.F32 R4, R160.reuse, R164, R4 ;  /* 0x000000a4a004723c */ /* 0x040ff00000001804 */
[C---:B------:R-:W-:Y:S08]  /*a740*/  HMMA.16816.F32 R8, R160.reuse, R166, R8 ;  /* 0x000000a6a008723c */ /* 0x040ff00000001808 */
[C---:B-----5:R-:W-:Y:S08]  /*a750*/  HMMA.16816.F32 R12, R160.reuse, R136, R12 ;  /* 0x00000088a00c723c */ /* 0x060ff0000000180c */
[C---:B------:R-:W-:Y:S01]  /*a760*/  HMMA.16816.F32 R16, R160.reuse, R138, R16 ;  /* 0x0000008aa010723c */ /* 0x040fe20000001810 */
[----:B------:R-:W3:Y:S01]  /*a770*/  LDSM.16.M88.4 R136, [R185+0xb000] ;  /* 0x00b00000b988783b */ /* 0x000ee20000000200 */
[----:B------:R-:W-:Y:S04]  /*a780*/  DEPBAR.LE SB0, 0x0 ;  /* 0x000080000000791a */ /* 0x000fe80000000000 */
[----:B------:R-:W-:Y:S02]  /*a790*/  BAR.SYNC.DEFER_BLOCKING 0x0 ;  /* 0x0000000000007b1d */ /* 0x000fe40000010000 */
[C---:B------:R-:W-:Y:S08]  /*a7a0*/  HMMA.16816.F32 R20, R160.reuse, R144, R20 ;  /* 0x00000090a014723c */ /* 0x040ff00000001814 */
[C---:B------:R-:W-:Y:S08]  /*a7b0*/  HMMA.16816.F32 R24, R160.reuse, R146, R24 ;  /* 0x00000092a018723c */ /* 0x040ff00000001818 */
[C---:B------:R-:W-:Y:S08]  /*a7c0*/  HMMA.16816.F32 R28, R160.reuse, R168, R28 ;  /* 0x000000a8a01c723c */ /* 0x040ff0000000181c */
[----:B------:R-:W-:Y:S08]  /*a7d0*/  HMMA.16816.F32 R32, R160, R170, R32 ;  /* 0x000000aaa020723c */ /* 0x000ff00000001820 */
[C---:B-1----:R-:W-:Y:S08]  /*a7e0*/  HMMA.16816.F32 R4, R152.reuse, R172, R4 ;  /* 0x000000ac9804723c */ /* 0x042ff00000001804 */
[C---:B------:R-:W-:Y:S03]  /*a7f0*/  HMMA.16816.F32 R8, R152.reuse, R174, R8 ;  /* 0x000000ae9808723c */ /* 0x040fe60000001808 */
[C---:B------:R-:W-:Y:S02]  /*a800*/  VIADD R174, R208.reuse, 0x19 ;  /* 0x00000019d0ae7836 */ /* 0x040fe40000000000 */
[C---:B------:R-:W-:Y:S03]  /*a810*/  VIADD R175, R208.reuse, 0x10 ;  /* 0x00000010d0af7836 */ /* 0x040fe60000000000 */
        /* <DEDUP_REMOVED lines=8> */
[----:B------:R-:W-:Y:S02]  /*a8a0*/  ISETP.GT.AND P1, PT, R199, R132, PT ;  /* 0x00000084c700720c */ /* 0x000fe40003f24270 */
[----:B------:R-:W-:Y:S01]  /*a8b0*/  ISETP.GE.AND P0, PT, R176, R191, PT ;  /* 0x000000bfb000720c */ /* 0x000fe20003f06270 */
        /* <DEDUP_REMOVED lines=8> */
[C---:B------:R-:W-:Y:S03]  /*a940*/  HMMA.16816.F32 R28, R152.reuse, R140, R28 ;  /* 0x0000008c981c723c */ /* 0x040fe6000000181c */
[----:B------:R-:W-:Y:S02]  /*a950*/  FSEL R230, R15, -INF , !P1 ;  /* 0xff8000000fe67808 */ /* 0x000fe40004800000 */
[----:B------:R-:W-:Y:S02]  /*a960*/  ISETP.GT.AND P1, PT, R193, R226, PT ;  /* 0x000000e2c100720c */ /* 0x000fe40003f24270 */
[----:B------:R-:W-:Y:S01]  /*a970*/  FSEL R179, R5, -INF , !P5 ;  /* 0xff80000005b37808 */ /* 0x000fe20006800000 */
[----:B------:R-:W-:Y:S03]  /*a980*/  HMMA.16816.F32 R32, R152, R142, R32 ;  /* 0x0000008e9820723c */ /* 0x000fe60000001820 */
[----:B------:R-:W-:Y:S01]  /*a990*/  FSEL R233, R16, -INF , !P1 ;  /* 0xff80000010e97808 */ /* 0x000fe20004800000 */
[----:B------:R-:W-:Y:S01]  /*a9a0*/  VIADD R154, R208, 0x11 ;  /* 0x00000011d09a7836 */ /* 0x000fe20000000000 */
[----:B------:R-:W-:Y:S02]  /*a9b0*/  ISETP.GT.AND P1, PT, R199, R224, PT ;  /* 0x000000e0c700720c */ /* 0x000fe40003f24270 */
[----:B------:R-:W-:Y:S02]  /*a9c0*/  ISETP.GT.AND P5, PT, R193, R132, PT ;  /* 0x00000084c100720c */ /* 0x000fe40003fa4270 */
[----:B------:R-:W-:Y:S02]  /*a9d0*/  FSEL R228, R19, -INF , !P1 ;  /* 0xff80000013e47808 */ /* 0x000fe40004800000 */
[-C--:B------:R-:W-:Y:S02]  /*a9e0*/  ISETP.GT.AND P1, PT, R193, R234.reuse, PT ;  /* 0x000000eac100720c */ /* 0x080fe40003f24270 */
        /* <DEDUP_REMOVED lines=8> */
[----:B------:R-:W-:Y:S02]  /*aa70*/  ISETP.GT.AND P1, PT, R193, R250, PT ;  /* 0x000000fac100720c */ /* 0x000fe40003f24270 */
        /* <DEDUP_REMOVED lines=24> */
[----:B------:R-:W-:Y:S02]  /*ac00*/  FSEL R179, R179, -INF , !P6 ;  /* 0xff800000b3b37808 */ /* 0x000fe40007000000 */
[C---:B------:R-:W-:Y:S02]  /*ac10*/  ISETP.GT.AND P3, PT, R199.reuse, R154, PT ;  /* 0x0000009ac700720c */ /* 0x040fe40003f64270 */
[----:B------:R-:W-:Y:S02]  /*ac20*/  ISETP.GE.AND P6, PT, R134, R192, PT ;  /* 0x000000c08600720c */ /* 0x000fe40003fc6270 */
[----:B------:R-:W-:Y:S02]  /*ac30*/  FSEL R135, R30, -INF , !P5 ;  /* 0xff8000001e877808 */ /* 0x000fe40006800000 */
[----:B------:R-:W-:Y:S02]  /*ac40*/  ISETP.GT.AND P5, PT, R199, R174, PT ;  /* 0x000000aec700720c */ /* 0x000fe40003fa4270 */
[----:B------:R-:W-:Y:S02]  /*ac50*/  FSEL R34, R34, -INF , !P1 ;  /* 0xff80000022227808 */ /* 0x000fe40004800000 */
[----:B------:R-:W-:Y:S02]  /*ac60*/  FSEL R3, R31, -INF , !P3 ;  /* 0xff8000001f037808 */ /* 0x000fe40005800000 */
[----:B------:R-:W-:Y:S02]  /*ac70*/  ISETP.GE.AND P1, PT, R132, R192, PT ;  /* 0x000000c08400720c */ /* 0x000fe40003f26270 */
[----:B------:R-:W-:Y:S02]  /*ac80*/  FSEL R227, R227, -INF , !P6 ;  /* 0xff800000e3e37808 */ /* 0x000fe40007000000 */
[----:B------:R-:W-:Y:S02]  /*ac90*/  ISETP.GT.AND P3, PT, R193, R252, PT ;  /* 0x000000fcc100720c */ /* 0x000fe40003f64270 */
        /* <DEDUP_REMOVED lines=8> */
[----:B------:R-:W-:Y:S02]  /*ad20*/  FSEL R251, R32, -INF , !P3 ;  /* 0xff80000020fb7808 */ /* 0x000fe40005800000 */
[-C--:B------:R-:W-:Y:S02]  /*ad30*/  ISETP.GE.AND P1, PT, R226, R192.reuse, PT ;  /* 0x000000c0e200720c */ /* 0x080fe40003f26270 */
[----:B------:R-:W-:Y:S02]  /*ad40*/  FSEL R228, R228, -INF , !P6 ;  /* 0xff800000e4e47808 */ /* 0x000fe40007000000 */
[-C--:B------:R-:W-:Y:S01]  /*ad50*/  ISETP.GE.AND P3, PT, R178, R192.reuse, PT ;  /* 0x000000c0b200720c */ /* 0x080fe20003f66270 */
[----:B------:R-:W-:Y:S01]  /*ad60*/  VIADD R178, R207, 0xffffffff ;  /* 0xffffffffcfb27836 */ /* 0x000fe20000000000 */
[----:B------:R-:W-:Y:S02]  /*ad70*/  FSEL R245, R245, -INF , !P2 ;  /* 0xff800000f5f57808 */ /* 0x000fe40005000000 */
[-C--:B------:R-:W-:Y:S02]  /*ad80*/  ISETP.GE.AND P6, PT, R236, R191.reuse, PT ;  /* 0x000000bfec00720c */ /* 0x080fe40003fc6270 */
[-C--:B------:R-:W-:Y:S02]  /*ad90*/  ISETP.GE.AND P2, PT, R132, R191.reuse, PT ;  /* 0x000000bf8400720c */ /* 0x080fe40003f46270 */
[----:B------:R-:W-:Y:S02]  /*ada0*/  FSEL R248, R248, -INF , !P5 ;  /* 0xff800000f8f87808 */ /* 0x000fe40006800000 */
[-C--:B------:R-:W-:Y:S02]  /*adb0*/  ISETP.GE.AND P5, PT, R226, R191.reuse, PT ;  /* 0x000000bfe200720c */ /* 0x080fe40003fa6270 */
[----:B------:R-:W-:Y:S02]  /*adc0*/  FSEL R231, R231, -INF , !P0 ;  /* 0xff800000e7e77808 */ /* 0x000fe40004000000 */
[----:B------:R-:W-:Y:S02]  /*add0*/  FSEL R242, R242, -INF , !P4 ;  /* 0xff800000f2f27808 */ /* 0x000fe40006000000 */
[C---:B------:R-:W-:Y:S02]  /*ade0*/  ISETP.GE.AND P0, PT, R234.reuse, R192, PT ;  /* 0x000000c0ea00720c */ /* 0x040fe40003f06270 */
[-C--:B------:R-:W-:Y:S02]  /*adf0*/  ISETP.GE.AND P4, PT, R234, R191.reuse, PT ;  /* 0x000000bfea00720c */ /* 0x080fe40003f86270 */
[----:B------:R-:W-:Y:S02]  /*ae00*/  FSEL R233, R233, -INF , !P1 ;  /* 0xff800000e9e97808 */ /* 0x000fe40004800000 */
[----:B------:R-:W-:Y:S02]  /*ae10*/  FSEL R249, R249, -INF , !P3 ;  /* 0xff800000f9f97808 */ /* 0x000fe40005800000 */
[-C--:B------:R-:W-:Y:S02]  /*ae20*/  ISETP.GE.AND P1, PT, R250, R191.reuse, PT ;  /* 0x000000bffa00720c */ /* 0x080fe40003f26270 */
[----:B------:R-:W-:Y:S02]  /*ae30*/  FSEL R234, R177, -INF , !P6 ;  /* 0xff800000b1ea7808 */ /* 0x000fe40007000000 */
[----:B------:R-:W-:Y:S02]  /*ae40*/  ISETP.GE.AND P3, PT, R222, R191, PT ;  /* 0x000000bfde00720c */ /* 0x000fe40003f66270 */
[----:B------:R-:W-:Y:S02]  /*ae50*/  FSEL R246, R246, -INF , !P2 ;  /* 0xff800000f6f67808 */ /* 0x000fe40005000000 */
[----:B------:R-:W-:Y:S02]  /*ae60*/  FMNMX3.FTZ R132, R0, R245, R179, !PT ;  /* 0x000000f500847276 */ /* 0x000fe400078100b3 */
[----:B------:R-:W-:Y:S02]  /*ae70*/  FMNMX3.FTZ R177, R2, R176, R244, !PT ;  /* 0x000000b002b17276 */ /* 0x000fe400078100f4 */
[----:B------:R-:W-:Y:S02]  /*ae80*/  FSEL R232, R232, -INF , !P5 ;  /* 0xff800000e8e87808 */ /* 0x000fe40006800000 */
[-C--:B------:R-:W-:Y:S02]  /*ae90*/  ISETP.GE.AND P5, PT, R236, R192.reuse, PT ;  /* 0x000000c0ec00720c */ /* 0x080fe40003fa6270 */
[----:B------:R-:W-:Y:S02]  /*aea0*/  FSEL R239, R239, -INF , !P0 ;  /* 0xff800000efef7808 */ /* 0x000fe40004000000 */
[----:B------:R-:W-:Y:S02]  /*aeb0*/  ISETP.GE.AND P2, PT, R224, R192, PT ;  /* 0x000000c0e000720c */ /* 0x000fe40003f46270 */
[----:B------:R-:W-:Y:S02]  /*aec0*/  ISETP.GE.AND P0, PT, R208, R191, PT ;  /* 0x000000bfd000720c */ /* 0x000fe40003f06270 */
[----:B------:R-:W-:Y:S02]  /*aed0*/  FSEL R236, R243, -INF , !P1 ;  /* 0xff800000f3ec7808 */ /* 0x000fe40004800000 */
[----:B------:R-:W-:Y:S02]  /*aee0*/  FSEL R230, R230, -INF , !P3 ;  /* 0xff800000e6e67808 */ /* 0x000fe40005800000 */
[----:B------:R-:W-:Y:S02]  /*aef0*/  FMNMX3.FTZ R132, R132, R249, R247, !PT ;  /* 0x000000f984847276 */ /* 0x000fe400078100f7 */
[----:B------:R-:W-:Y:S01]  /*af00*/  FMNMX3.FTZ R243, R177, R248, R246, !PT ;  /* 0x000000f8b1f37276 */ /* 0x000fe200078100f6 */
[----:B------:R-:W-:Y:S01]  /*af10*/  VIADD R177, R214, 0xffffffff ;  /* 0xffffffffd6b17836 */ /* 0x000fe20000000000 */
[----:B------:R-:W-:Y:S02]  /*af20*/  FSEL R229, R229, -INF , !P2 ;  /* 0xff800000e5e57808 */ /* 0x000fe40005000000 */
[----:B------:R-:W-:Y:S02]  /*af30*/  FSEL R240, R240, -INF , !P0 ;  /* 0xff800000f0f07808 */ /* 0x000fe40004000000 */
[-C--:B------:R-:W-:Y:S02]  /*af40*/  ISETP.GE.AND P2, PT, R208, R192.reuse, PT ;  /* 0x000000c0d000720c */ /* 0x080fe40003f46270 */
[----:B------:R-:W-:Y:S02]  /*af50*/  ISETP.GE.AND P0, PT, R154, R192, PT ;  /* 0x000000c09a00720c */ /* 0x000fe40003f06270 */
[----:B------:R-:W-:Y:S02]  /*af60*/  FMNMX3.FTZ R132, R132, R227, R231, !PT ;  /* 0x000000e384847276 */ /* 0x000fe400078100e7 */
[----:B------:R-:W-:Y:S01]  /*af70*/  FMNMX3.FTZ R134, R243, R242, R230, !PT ;  /* 0x000000f2f3867276 */ /* 0x000fe200078100e6 */
[----:B------:R-:W-:Y:S01]  /*af80*/  VIADD R243, R218, 0x9e3779b9 ;  /* 0x9e3779b9daf37836 */ /* 0x000fe20000000000 */
[----:B------:R-:W-:Y:S02]  /*af90*/  ISETP.GE.AND P3, PT, R250, R192, PT ;  /* 0x000000c0fa00720c */ /* 0x000fe40003f66270 */
[----:B------:R-:W-:Y:S02]  /*afa0*/  FSEL R241, R241, -INF , !P2 ;  /* 0xff800000f1f17808 */ /* 0x000fe40005000000 */
[----:B------:R-:W-:Y:S02]  /*afb0*/  FSEL R238, R238, -INF , !P4 ;  /* 0xff800000eeee7808 */ /* 0x000fe40006000000 */
[----:B------:R-:W-:Y:S02]  /*afc0*/  FMNMX3.FTZ R132, R132, R233, R229, !PT ;  /* 0x000000e984847276 */ /* 0x000fe400078100e5 */
[----:B------:R-:W-:Y:S02]  /*afd0*/  FMNMX3.FTZ R134, R134, R232, R228, !PT ;  /* 0x000000e886867276 */ /* 0x000fe400078100e4 */
[----:B------:R-:W-:Y:S02]  /*afe0*/  FSEL R225, R225, -INF , !P0 ;  /* 0xff800000e1e17808 */ /* 0x000fe40004000000 */
[----:B------:R-:W-:Y:S02]  /*aff0*/  LOP3.LUT R178, R178, R213, R219, 0x96, !PT ;  /* 0x000000d5b2b27212 */ /* 0x000fe400078e96db */
[----:B------:R-:W-:Y:S02]  /*b000*/  ISETP.GT.AND P0, PT, R177, R196, PT ;  /* 0x000000c4b100720c */ /* 0x000fe40003f04270 */
[----:B------:R-:W-:Y:S01]  /*b010*/  FSEL R237, R237, -INF , !P3 ;  /* 0xff800000eded7808 */ /* 0x000fe20005800000 */
[----:B------:R-:W-:Y:S01]  /*b020*/  IMAD.WIDE.U32 R30, R178, -0x326172a9, RZ ;  /* 0xcd9e8d57b21e7825 */ /* 0x000fe200078e00ff */
[C---:B------:R-:W-:Y:S02]  /*b030*/  ISETP.GE.AND P2, PT, R175.reuse, R192, PT ;  /* 0x000000c0af00720c */ /* 0x040fe40003f46270 */
[-C--:B------:R-:W-:Y:S02]  /*b040*/  ISETP.GE.AND P3, PT, R154, R191.reuse, PT ;  /* 0x000000bf9a00720c */ /* 0x080fe40003f66270 */
[----:B------:R-:W-:Y:S02]  /*b050*/  ISETP.GE.AND P4, PT, R175, R191, PT ;  /* 0x000000bfaf00720c */ /* 0x000fe40003f86270 */
[----:B------:R-:W-:Y:S02]  /*b060*/  FSEL R235, R235, -INF , !P5 ;  /* 0xff800000ebeb7808 */ /* 0x000fe40006800000 */
[----:B------:R-:W-:Y:S02]  /*b070*/  FMNMX3.FTZ R132, R132, R241, R239, !PT ;  /* 0x000000f184847276 */ /* 0x000fe400078100ef */
[----:B------:R-:W-:Y:S02]  /*b080*/  FMNMX3.FTZ R134, R134, R240, R238, !PT ;  /* 0x000000f086867276 */ /* 0x000fe400078100ee */
        /* <DEDUP_REMOVED lines=18> */
.L_x_1341:
[----:B-1----:R-:W1:Y:S01]  /*b1b0*/  SHFL.BFLY PT, R4, R3, 0x2, 0x1f ;  /* 0x0c401f0003047f89 */ /* 0x002e6200000e0000 */
[----:B------:R-:W-:Y:S02]  /*b1c0*/  IADD3 R155, PT, PT, R218, 0x3c6ef372, RZ ;  /* 0x3c6ef372da9b7810 */ /* 0x000fe40007ffe0ff */
[----:B------:R-:W-:Y:S05]  /*b1d0*/  LOP3.LUT R5, R216, R243, R31, 0x96, !PT ;  /* 0x000000f3d8057212 */ /* 0x000fea00078e961f */
[----:B------:R-:W2:Y:S01]  /*b1e0*/  SHFL.BFLY PT, R7, R132, 0x2, 0x1f ;  /* 0x0c401f0084077f89 */ /* 0x000ea200000e0000 */
[----:B------:R-:W-:Y:S02]  /*b1f0*/  LOP3.LUT R144, R201, R155, R30, 0x96, !PT ;  /* 0x0000009bc9907212 */ /* 0x000fe400078e961e */
[----:B------:R-:W-:Y:S01]  /*b200*/  IADD3 R152, PT, PT, R219, 0x32370b8f, RZ ;  /* 0x32370b8fdb987810 */ /* 0x000fe20007ffe0ff */
[----:B------:R-:W-:Y:S01]  /*b210*/  IMAD.WIDE.U32 R142, R5, -0x2daee0ad, RZ ;  /* 0xd2511f53058e7825 */ /* 0x000fe200078e00ff */
[----:B------:R-:W-:Y:S02]  /*b220*/  IADD3 R153, PT, PT, R219, 0x76cf5d0a, RZ ;  /* 0x76cf5d0adb997810 */ /* 0x000fe40007ffe0ff */
[----:B------:R-:W-:Y:S01]  /*b230*/  IADD3 R150, PT, PT, R218, 0x78dde6e4, RZ ;  /* 0x78dde6e4da967810 */ /* 0x000fe20007ffe0ff */
[----:B------:R-:W-:Y:S01]  /*b240*/  IMAD.WIDE.U32 R144, R144, -0x2daee0ad, RZ ;  /* 0xd2511f5390907825 */ /* 0x000fe200078e00ff */
[----:B------:R-:W-:Y:S02]  /*b250*/  LOP3.LUT R5, R202, R153, R143, 0x96, !PT ;  /* 0x00000099ca057212 */ /* 0x000fe400078e968f */
[----:B------:R-:W-:Y:S02]  /*b260*/  IADD3 R151, PT, PT, R218, -0x255992d5, RZ ;  /* 0xdaa66d2bda977810 */ /* 0x000fe40007ffe0ff */
[----:B------:R-:W-:Y:S01]  /*b270*/  LOP3.LUT R142, R152, R142, R145, 0x96, !PT ;  /* 0x0000008e988e7212 */ /* 0x000fe200078e9691 */
[----:B------:R-:W-:Y:S01]  /*b280*/  IMAD.WIDE.U32 R140, R5, -0x326172a9, RZ ;  /* 0xcd9e8d57058c7825 */ /* 0x000fe200078e00ff */
[----:B------:R-:W-:Y:S02]  /*b290*/  MOV R135, R209 ;  /* 0x000000d100877202 */ /* 0x000fe40000000f00 */
[----:B------:R-:W-:Y:S01]  /*b2a0*/  IADD3 R148, PT, PT, R219, -0x56f99767, RZ ;  /* 0xa9066899db947810 */ /* 0x000fe20007ffe0ff */
[----:B------:R-:W-:Y:S01]  /*b2b0*/  IMAD.WIDE.U32 R142, R142, -0x326172a9, RZ ;  /* 0xcd9e8d578e8e7825 */ /* 0x000fe200078e00ff */
[----:B------:R-:W-:Y:S02]  /*b2c0*/  LOP3.LUT R5, R200, R151, R141, 0x96, !PT ;  /* 0x00000097c8057212 */ /* 0x000fe400078e968d */
[----:B------:R-:W-:Y:S02]  /*b2d0*/  SHF.L.U32 R169, R135, 0x3, RZ ;  /* 0x0000000387a97819 */ /* 0x000fe400000006ff */
[----:B------:R-:W-:Y:S01]  /*b2e0*/  LOP3.LUT R140, R150, R140, R143, 0x96, !PT ;  /* 0x0000008c968c7212 */ /* 0x000fe200078e968f */
[----:B------:R-:W-:Y:S01]  /*b2f0*/  IMAD.WIDE.U32 R10, R5, -0x2daee0ad, RZ ;  /* 0xd2511f53050a7825 */ /* 0x000fe200078e00ff */
[----:B-1----:R-:W-:Y:S02]  /*b300*/  FMNMX.FTZ R4, R3, R4, !PT ;  /* 0x0000000403047209 */ /* 0x002fe40007810000 */
[----:B--2---:R-:W-:Y:S01]  /*b310*/  FMNMX.FTZ R132, R132, R7, !PT ;  /* 0x0000000784847209 */ /* 0x004fe20007810000 */
[----:B------:R-:W-:Y:S01]  /*b320*/  IMAD.WIDE.U32 R140, R140, -0x2daee0ad, RZ ;  /* 0xd2511f538c8c7825 */ /* 0x000fe200078e00ff */
[----:B------:R-:W-:Y:S01]  /*b330*/  SHF.L.U32 R7, R135, 0x6, RZ ;  /* 0x0000000687077819 */ /* 0x000fe200000006ff */
[----:B------:R-:W1:Y:S01]  /*b340*/  SHFL.BFLY PT, R3, R4, 0x1, 0x1f ;  /* 0x0c201f0004037f89 */ /* 0x000e6200000e0000 */
[----:B------:R-:W-:Y:S02]  /*b350*/  SHF.R.U32.HI R165, RZ, 0x1, R135 ;  /* 0x00000001ffa57819 */ /* 0x000fe40000011687 */
[----:B------:R-:W-:Y:S05]  /*b360*/  LOP3.LUT R12, R148, R10, R141, 0x96, !PT ;  /* 0x0000000a940c7212 */ /* 0x000fea00078e968d */
[----:B------:R-:W2:Y:S01]  /*b370*/  SHFL.BFLY PT, R9, R132, 0x1, 0x1f ;  /* 0x0c201f0084097f89 */ /* 0x000ea200000e0000 */
[----:B------:R-:W-:Y:S02]  /*b380*/  LOP3.LUT R164, R169, 0x38, RZ, 0xc0, !PT ;  /* 0x00000038a9a47812 */ /* 0x000fe400078ec0ff */
[----:B------:R-:W-:Y:S01]  /*b390*/  LOP3.LUT R5, R165, 0x8, RZ, 0xc0, !PT ;  /* 0x00000008a5057812 */ /* 0x000fe200078ec0ff */
[----:B------:R-:W-:Y:S01]  /*b3a0*/  IMAD.WIDE.U32 R12, R12, -0x326172a9, RZ ;  /* 0xcd9e8d570c0c7825 */ /* 0x000fe200078e00ff */
[----:B------:R-:W-:Y:S02]  /*b3b0*/  LOP3.LUT R6, R164, 0x1c0, R7, 0xf8, !PT ;  /* 0x000001c0a4067812 */ /* 0x000fe400078ef807 */
[----:B------:R-:W-:Y:S02]  /*b3c0*/  IADD3 R149, PT, PT, R219, -0x126145ec, RZ ;  /* 0xed9eba14db957810 */ /* 0x000fe40007ffe0ff */
[----:B------:R-:W-:Y:S02]  /*b3d0*/  MOV R10, R12 ;  /* 0x0000000c000a7202 */ /* 0x000fe40000000f00 */
[----:B------:R-:W-:Y:S02]  /*b3e0*/  LOP3.LUT R6, R6, R5, RZ, 0x3c, !PT ;  /* 0x0000000506067212 */ /* 0x000fe400078e3cff */
[----:B------:R-:W-:Y:S02]  /*b3f0*/  LOP3.LUT R144, R149, R144, R11, 0x96, !PT ;  /* 0x0000009095907212 */ /* 0x000fe400078e960b */
[----:B------:R-:W-:Y:S02]  /*b400*/  PRMT R138, R12, 0x7771, RZ ;  /* 0x000077710c8a7816 */ /* 0x000fe400000000ff */
[----:B------:R-:W-:Y:S01]  /*b410*/  LOP3.LUT R5, R10, 0xff, RZ, 0xc0, !PT ;  /* 0x000000ff0a057812 */ /* 0x000fe200078ec0ff */
[----:B------:R-:W-:Y:S01]  /*b420*/  IMAD.WIDE.U32 R144, R144, -0x326172a9, RZ ;  /* 0xcd9e8d5790907825 */ /* 0x000fe200078e00ff */
[----:B------:R-:W-:Y:S02]  /*b430*/  LOP3.LUT R160, R6, 0x200, R7, 0xf8, !PT ;  /* 0x0000020006a07812 */ /* 0x000fe400078ef807 */
[----:B-1----:R-:W-:Y:S02]  /*b440*/  FMNMX.FTZ R3, R4, R3, !PT ;  /* 0x0000000304037209 */ /* 0x002fe40007810000 */
[----:B------:R-:W1:Y:S01]  /*b450*/  LDC R4, c[0x0][0x4f8] ;  /* 0x00013e00ff047b82 */ /* 0x000e620000000800 */
[----:B--2---:R-:W-:Y:S02]  /*b460*/  FMNMX.FTZ R132, R132, R9, !PT ;  /* 0x0000000984847209 */ /* 0x004fe40007810000 */
[C---:B------:R-:W-:Y:S01]  /*b470*/  FMUL.FTZ R157, R3.reuse, UR4 ;  /* 0x00000004039d7c20 */ /* 0x040fe20008410000 */
[----:B------:R-:W-:Y:S02]  /*b480*/  FSETP.NEU.FTZ.AND P0, PT, R3, -INF , PT ;  /* 0xff8000000300780b */ /* 0x000fe40003f1d000 */
[C---:B------:R-:W-:Y:S01]  /*b490*/  FSETP.NEU.FTZ.AND P1, PT, R132.reuse, -INF , PT ;  /* 0xff8000008400780b */ /* 0x040fe20003f3d000 */
[----:B------:R-:W-:Y:S01]  /*b4a0*/  FMUL.FTZ R158, R132, UR4 ;  /* 0x00000004849e7c20 */ /* 0x000fe20008410000 */
[----:B------:R-:W-:Y:S02]  /*b4b0*/  FSEL R157, R157, RZ, P0 ;  /* 0x000000ff9d9d7208 */ /* 0x000fe40000000000 */
[----:B------:R-:W-:Y:S02]  /*b4c0*/  LEA R160, R160, UR6, 0x1 ;  /* 0x00000006a0a07c11 */ /* 0x000fe4000f8e08ff */
[----:B------:R-:W-:Y:S01]  /*b4d0*/  PRMT R138, R5, 0x5410, R138 ;  /* 0x00005410058a7816 */ /* 0x000fe2000000008a */
[--C-:B------:R-:W-:Y:S01]  /*b4e0*/  FFMA.FTZ R172, R248, UR4, -R157.reuse ;  /* 0x00000004f8ac7c23 */ /* 0x100fe2000801089d */
[----:B------:R-:W-:Y:S01]  /*b4f0*/  FSEL R5, R132, RZ, P1 ;  /* 0x000000ff84057208 */ /* 0x000fe20000800000 */
[--C-:B------:R-:W-:Y:S01]  /*b500*/  FFMA.FTZ R171, R246, UR4, -R157.reuse ;  /* 0x00000004f6ab7c23 */ /* 0x100fe2000801089d */
[----:B------:R-:W-:Y:S01]  /*b510*/  PRMT R11, R12, 0x7773, RZ ;  /* 0x000077730c0b7816 */ /* 0x000fe200000000ff */
[----:B------:R-:W-:Y:S01]  /*b520*/  FFMA.FTZ R175, R176, UR4, -R157 ;  /* 0x00000004b0af7c23 */ /* 0x000fe2000801089d */
[----:B------:R-:W-:Y:S01]  /*b530*/  PRMT R8, R12, 0x7772, RZ ;  /* 0x000077720c087816 */ /* 0x000fe200000000ff */
[----:B------:R-:W-:Y:S01]  /*b540*/  FADD.FTZ R0, -R5, R0 ;  /* 0x0000000005007221 */ /* 0x000fe20000010100 */
[----:B------:R-:W-:Y:S01]  /*b550*/  LOP3.LUT R6, R190, R144, R13, 0x96, !PT ;  /* 0x00000090be067212 */ /* 0x000fe200078e960d */
[----:B------:R-:W-:Y:S01]  /*b560*/  MUFU.EX2 R172, R172 ;  /* 0x000000ac00ac7308 */ /* 0x000fe20000000800 */
[----:B------:R-:W2:Y:S01]  /*b570*/  LDSM.16.MT88.4 R12, [R160+0xc000] ;  /* 0x00c00000a00c783b */ /* 0x000ea20000004200 */
[----:B------:R-:W-:Y:S01]  /*b580*/  FSEL R5, R3, RZ, P0 ;  /* 0x000000ff03057208 */ /* 0x000fe20000000000 */
[----:B------:R-:W-:Y:S01]  /*b590*/  FFMA.FTZ R174, R244, UR4, -R157 ;  /* 0x00000004f4ae7c23 */ /* 0x000fe2000801089d */
[----:B------:R-:W-:Y:S06]  /*b5a0*/  FSEL R158, R158, RZ, P1 ;  /* 0x000000ff9e9e7208 */ /* 0x000fec0000800000 */
[----:B------:R-:W3:Y:S01]  /*b5b0*/  MUFU.EX2 R171, R171 ;  /* 0x000000ab00ab7308 */ /* 0x000ee20000000800 */
[----:B------:R-:W-:Y:S01]  /*b5c0*/  LOP3.LUT P0, RZ, R135, 0x2, RZ, 0xc0, !PT ;  /* 0x0000000287ff7812 */ /* 0x000fe2000780c0ff */
[----:B------:R-:W-:Y:S01]  /*b5d0*/  FADD.FTZ R2, -R5, R2 ;  /* 0x0000000205027221 */ /* 0x000fe20000010100 */
[----:B-1----:R-:W-:Y:S01]  /*b5e0*/  LOP3.LUT R4, R4, 0xff, RZ, 0xc0, !PT ;  /* 0x000000ff04047812 */ /* 0x002fe200078ec0ff */
[--C-:B------:R-:W-:Y:S01]  /*b5f0*/  FFMA.FTZ R173, R249, UR4, -R158.reuse ;  /* 0x00000004f9ad7c23 */ /* 0x100fe2000801089e */
[----:B------:R-:W-:Y:S01]  /*b600*/  SEL R17, R188, 0xffffffe0, !P0 ;  /* 0xffffffe0bc117807 */ /* 0x000fe20004000000 */
[--C-:B------:R-:W-:Y:S01]  /*b610*/  FFMA.FTZ R170, R247, UR4, -R158.reuse ;  /* 0x00000004f7aa7c23 */ /* 0x100fe2000801089e */
[----:B------:R-:W-:Y:S01]  /*b620*/  PRMT R7, R8, 0x5410, R11 ;  /* 0x0000541008077816 */ /* 0x000fe2000000000b */
[--C-:B------:R-:W-:Y:S01]  /*b630*/  FFMA.FTZ R245, R245, UR4, -R158.reuse ;  /* 0x00000004f5f57c23 */ /* 0x100fe2000801089e */
[--C-:B------:R-:W-:Y:S01]  /*b640*/  FFMA.FTZ R5, R179, UR4, -R158.reuse ;  /* 0x00000004b3057c23 */ /* 0x100fe2000801089e */
[----:B------:R-:W-:Y:S01]  /*b650*/  LEA R161, R4, R4, 0x10 ;  /* 0x0000000404a17211 */ /* 0x000fe200078e80ff */
[----:B------:R-:W-:Y:S01]  /*b660*/  FMUL.FTZ R4, R0, UR4 ;  /* 0x0000000400047c20 */ /* 0x000fe20008410000 */
[----:B------:R-:W-:Y:S01]  /*b670*/  IADD3 R167, PT, PT, R17, R160, RZ ;  /* 0x000000a011a77210 */ /* 0x000fe20007ffe0ff */
[----:B------:R-:W-:Y:S01]  /*b680*/  FMUL.FTZ R0, R2, UR4 ;  /* 0x0000000402007c20 */ /* 0x000fe20008410000 */
[----:B------:R-:W-:Y:S01]  /*b690*/  LOP3.LUT R8, R7, 0xff00ff, RZ, 0xc0, !PT ;  /* 0x00ff00ff07087812 */ /* 0x000fe200078ec0ff */
[----:B------:R-:W-:Y:S01]  /*b6a0*/  MUFU.EX2 R179, R245 ;  /* 0x000000f500b37308 */ /* 0x000fe20000000800 */
[----:B------:R-:W-:Y:S01]  /*b6b0*/  LOP3.LUT P1, RZ, R135, 0x4, RZ, 0xc0, !PT ;  /* 0x0000000487ff7812 */ /* 0x000fe2000782c0ff */
[----:B------:R-:W1:Y:S01]  /*b6c0*/  LDSM.16.MT88.4 R20, [R167+0xc000] ;  /* 0x00c00000a714783b */ /* 0x000e620000004200 */
[C---:B------:R-:W-:Y:S07]  /*b6d0*/  PRMT R9, R6.reuse, 0x7632, R9 ;  /* 0x0000763206097816 */ /* 0x040fee0000000009 */
[----:B------:R-:W-:Y:S01]  /*b6e0*/  MUFU.EX2 R173, R173 ;  /* 0x000000ad00ad7308 */ /* 0x000fe20000000800 */
[C---:B------:R-:W-:Y:S01]  /*b6f0*/  LOP3.LUT R136, R6.reuse, 0xffff, RZ, 0xc0, !PT ;  /* 0x0000ffff06887812 */ /* 0x040fe200078ec0ff */
[--C-:B------:R-:W-:Y:S01]  /*b700*/  FFMA.FTZ R233, R233, UR4, -R158.reuse ;  /* 0x00000004e9e97c23 */ /* 0x100fe2000801089e */
[--C-:B------:R-:W-:Y:S07]  /*b710*/  HSET2.LE.AND R139, R8, R161.reuse, PT ;  /* 0x000000a1088b7233 */ /* 0x100fee0003803000 */
[----:B------:R-:W4:Y:S01]  /*b720*/  MUFU.EX2 R170, R170 ;  /* 0x000000aa00aa7308 */ /* 0x000f220000000800 */
[----:B------:R-:W-:Y:S01]  /*b730*/  LOP3.LUT R11, R6, 0xff, RZ, 0xc0, !PT ;  /* 0x000000ff060b7812 */ /* 0x000fe200078ec0ff */
[--C-:B------:R-:W-:Y:S01]  /*b740*/  FFMA.FTZ R214, R229, UR4, -R158.reuse ;  /* 0x00000004e5d67c23 */ /* 0x100fe2000801089e */
[----:B------:R-:W-:Y:S07]  /*b750*/  LOP3.LUT R9, R9, 0xff, RZ, 0xc0, !PT ;  /* 0x000000ff09097812 */ /* 0x000fee00078ec0ff */
[----:B------:R-:W-:Y:S01]  /*b760*/  MUFU.EX2 R176, R5 ;  /* 0x0000000500b07308 */ /* 0x000fe20000000800 */
[----:B---3--:R-:W-:Y:S01]  /*b770*/  F2FP.F16.F32.PACK_AB R8, R171, R172 ;  /* 0x000000acab08723e */ /* 0x008fe200000000ff */
[----:B------:R-:W-:Y:S01]  /*b780*/  FFMA.FTZ R231, R231, UR4, -R158 ;  /* 0x00000004e7e77c23 */ /* 0x000fe2000801089e */
[----:B------:R-:W-:Y:S07]  /*b790*/  SHF.R.U32.HI R6, RZ, 0x18, R6 ;  /* 0x00000018ff067819 */ /* 0x000fee0000011606 */
[----:B------:R-:W-:Y:S01]  /*b7a0*/  MUFU.EX2 R175, R175 ;  /* 0x000000af00af7308 */ /* 0x000fe20000000800 */
[----:B------:R-:W-:Y:S01]  /*b7b0*/  SHF.R.U32.HI R136, RZ, 0x8, R136 ;  /* 0x00000008ff887819 */ /* 0x000fe20000011688 */
[--C-:B------:R-:W-:Y:S01]  /*b7c0*/  FFMA.FTZ R230, R230, UR4, -R157.reuse ;  /* 0x00000004e6e67c23 */ /* 0x100fe2000801089d */
[----:B------:R-:W-:Y:S07]  /*b7d0*/  LOP3.LUT R139, R8, R139, RZ, 0xc0, !PT ;  /* 0x0000008b088b7212 */ /* 0x000fee00078ec0ff */
[----:B------:R-:W-:Y:S01]  /*b7e0*/  MUFU.EX2 R174, R174 ;  /* 0x000000ae00ae7308 */ /* 0x000fe20000000800 */
[----:B------:R-:W-:Y:S01]  /*b7f0*/  PRMT R136, R11, 0x5410, R136 ;  /* 0x000054100b887816 */ /* 0x000fe20000000088 */
[----:B------:R-:W-:Y:S01]  /*b800*/  FFMA.FTZ R239, R239, UR4, -R158 ;  /* 0x00000004efef7c23 */ /* 0x000fe2000801089e */
[----:B------:R-:W-:Y:S07]  /*b810*/  PRMT R6, R9, 0x5410, R6 ;  /* 0x0000541009067816 */ /* 0x000fee0000000006 */
[----:B------:R-:W3:Y:S01]  /*b820*/  MUFU.EX2 R2, R4 ;  /* 0x0000000400027308 */ /* 0x000ee20000000800 */
[----:B------:R-:W-:Y:S01]  /*b830*/  IADD3 R8, PT, PT, R160, 0xc000, RZ ;  /* 0x0000c000a0087810 */ /* 0x000fe20007ffe0ff */
[--C-:B------:R-:W-:Y:S01]  /*b840*/  FFMA.FTZ R240, R240, UR4, -R157.reuse ;  /* 0x00000004f0f07c23 */ /* 0x100fe2000801089d */
[----:B------:R-:W-:Y:S07]  /*b850*/  IADD3 R166, PT, PT, R160, 0xc040, RZ ;  /* 0x0000c040a0a67810 */ /* 0x000fee0007ffe0ff */
[----:B------:R-:W5:Y:S01]  /*b860*/  MUFU.EX2 R0, R0 ;  /* 0x0000000000007308 */ /* 0x000f620000000800 */
[--C-:B------:R-:W-:Y:S01]  /*b870*/  HSET2.LE.AND R138, R138, R161.reuse, PT ;  /* 0x000000a18a8a7233 */ /* 0x100fe20003803000 */
[----:B------:R-:W-:Y:S01]  /*b880*/  FFMA.FTZ R235, R235, UR4, -R158 ;  /* 0x00000004ebeb7c23 */ /* 0x000fe2000801089e */
[--C-:B------:R-:W-:Y:S07]  /*b890*/  HSET2.LE.AND R136, R136, R161.reuse, PT ;  /* 0x000000a188887233 */ /* 0x100fee0003803000 */
[----:B------:R-:W-:Y:S01]  /*b8a0*/  MUFU.EX2 R231, R231 ;  /* 0x000000e700e77308 */ /* 0x000fe20000000800 */
[--C-:B------:R-:W-:Y:S01]  /*b8b0*/  HSET2.LE.AND R137, R6, R161.reuse, PT ;  /* 0x000000a106897233 */ /* 0x100fe20003803000 */
[----:B------:R-:W-:Y:S01]  /*b8c0*/  FFMA.FTZ R234, R234, UR4, -R157 ;  /* 0x00000004eaea7c23 */ /* 0x000fe2000801089d */
[----:B------:R-:W-:Y:S07]  /*b8d0*/  @P1 IADD3 R166, PT, PT, R8, -0x40, RZ ;  /* 0xffffffc008a61810 */ /* 0x000fee0007ffe0ff */
[----:B------:R-:W-:Y:S01]  /*b8e0*/  MUFU.EX2 R230, R230 ;  /* 0x000000e600e67308 */ /* 0x000fe20000000800 */
[----:B----4-:R-:W-:Y:S01]  /*b8f0*/  F2FP.F16.F32.PACK_AB R7, R170, R173 ;  /* 0x000000adaa07723e */ /* 0x010fe200000000ff */
[----:B---3--:R-:W-:Y:S01]  /*b900*/  FMUL.FTZ R4, R2, R128 ;  /* 0x0000008002047220 */ /* 0x008fe20000410000 */
[----:B------:R-:W-:Y:S01]  /*b910*/  F2FP.F16.F32.PACK_AB R5, R176, R179 ;  /* 0x000000b3b005723e */ /* 0x000fe200000000ff */
[----:B------:R-:W3:Y:S01]  /*b920*/  LDSM.16.MT88.4 R28, [R166] ;  /* 0x00000000a61c783b */ /* 0x000ee20000004200 */
[----:B------:R-:W-:Y:S01]  /*b930*/  F2FP.F16.F32.PACK_AB R6, R174, R175 ;  /* 0x000000afae06723e */ /* 0x000fe200000000ff */
[----:B------:R-:W-:Y:S01]  /*b940*/  FMUL.FTZ R8, R2, R124 ;  /* 0x0000007c02087220 */ /* 0x000fe20000410000 */
[----:B------:R-:W-:Y:S01]  /*b950*/  LOP3.LUT R138, R7, R138, RZ, 0xc0, !PT ;  /* 0x0000008a078a7212 */ /* 0x000fe200078ec0ff */
[----:B-----5:R-:W-:Y:S01]  /*b960*/  FMUL.FTZ R7, R0, R131 ;  /* 0x0000008300077220 */ /* 0x020fe20000410000 */
[----:B------:R-:W-:Y:S01]  /*b970*/  LOP3.LUT R136, R5, R136, RZ, 0xc0, !PT ;  /* 0x0000008805887212 */ /* 0x000fe200078ec0ff */
[----:B------:R-:W-:Y:S01]  /*b980*/  FMUL.FTZ R5, R2, R129 ;  /* 0x0000008102057220 */ /* 0x000fe20000410000 */
[----:B------:R-:W-:Y:S01]  /*b990*/  LOP3.LUT R137, R6, R137, RZ, 0xc0, !PT ;  /* 0x0000008906897212 */ /* 0x000fe200078ec0ff */
[----:B------:R-:W-:Y:S01]  /*b9a0*/  FMUL.FTZ R6, R0, R130 ;  /* 0x0000008200067220 */ /* 0x000fe20000410000 */
[----:B------:R-:W-:Y:S01]  /*b9b0*/  FMUL.FTZ R9, R2, R125 ;  /* 0x0000007d02097220 */ /* 0x000fe20000410000 */
[----:B------:R-:W-:Y:S01]  /*b9c0*/  LDSM.16.MT88.4 R128, [R167+0xe800] ;  /* 0x00e80000a780783b */ /* 0x000fe20000004200 */
[C---:B------:R-:W-:Y:S01]  /*b9d0*/  FMUL.FTZ R10, R0.reuse, R126 ;  /* 0x0000007e000a7220 */ /* 0x040fe20000410000 */
[----:B------:R-:W-:Y:S01]  /*b9e0*/  FMUL.FTZ R11, R0, R127 ;  /* 0x0000007f000b7220 */ /* 0x000fe20000410000 */
[----:B------:R-:W-:Y:S01]  /*b9f0*/  IADD3 R168, PT, PT, R17, R166, RZ ;  /* 0x000000a611a87210 */ /* 0x000fe20007ffe0ff */
[C---:B------:R-:W-:Y:S01]  /*ba00*/  FMUL.FTZ R16, R2.reuse, R116 ;  /* 0x0000007402107220 */ /* 0x040fe20000410000 */
[C---:B--2---:R-:W-:Y:S01]  /*ba10*/  HMMA.16816.F32 R4, R136.reuse, R12, R4 ;  /* 0x0000000c8804723c */ /* 0x044fe20000001804 */
[----:B------:R-:W-:Y:S02]  /*ba20*/  MUFU.EX2 R240, R240 ;  /* 0x000000f000f07308 */ /* 0x000fe40000000800 */
[----:B------:R-:W-:Y:S02]  /*ba30*/  LDSM.16.MT88.4 R124, [R160+0xe800] ;  /* 0x00e80000a07c783b */ /* 0x000fe40000004200 */
        /* <DEDUP_REMOVED lines=13> */
[C---:B-1----:R-:W-:Y:S01]  /*bb10*/  HMMA.16816.F32 R12, R136.reuse, R20, R12 ;  /* 0x00000014880c723c */ /* 0x042fe2000000180c */
[----:B------:R-:W-:Y:S02]  /*bb20*/  MUFU.EX2 R234, R234 ;  /* 0x000000ea00ea7308 */ /* 0x000fe40000000800 */
        /* <DEDUP_REMOVED lines=13> */
[----:B------:R-:W-:Y:S01]  /*bc00*/  IADD3 R159, PT, PT, R218, 0x1715609d, RZ ;  /* 0x1715609dda9f7810 */ /* 0x000fe20007ffe0ff */
[C---:B------:R-:W-:Y:S01]  /*bc10*/  FMUL.FTZ R36, R2.reuse, R36 ;  /* 0x0000002402247220 */ /* 0x040fe20000410000 */
[C---:B---3--:R-:W-:Y:S01]  /*bc20*/  HMMA.16816.F32 R20, R136.reuse, R28, R20 ;  /* 0x0000001c8814723c */ /* 0x048fe20000001814 */
[----:B------:R-:W1:Y:S01]  /*bc30*/  MUFU.EX2 R214, R214 ;  /* 0x000000d600d67308 */ /* 0x000e620000000800 */
[----:B------:R-:W3:Y:S01]  /*bc40*/  LDSM.16.MT88.4 R112, [R160+0xe000] ;  /* 0x00e00000a070783b */ /* 0x000ee20000004200 */
[C---:B------:R-:W-:Y:S01]  /*bc50*/  FMUL.FTZ R28, R2.reuse, R104 ;  /* 0x00000068021c7220 */ /* 0x040fe20000410000 */
[C---:B------:R-:W-:Y:S01]  /*bc60*/  FMUL.FTZ R29, R2.reuse, R105 ;  /* 0x00000069021d7220 */ /* 0x040fe20000410000 */
[----:B------:R-:W-:Y:S01]  /*bc70*/  LOP3.LUT R142, R159, R142, R145, 0x96, !PT ;  /* 0x0000008e9f8e7212 */ /* 0x000fe200078e9691 */
[----:B------:R-:W-:Y:S01]  /*bc80*/  FMUL.FTZ R37, R2, R37 ;  /* 0x0000002502257220 */ /* 0x000fe20000410000 */
[----:B------:R-:W-:Y:S01]  /*bc90*/  IADD3 R162, PT, PT, R219, 0x646e171e, RZ ;  /* 0x646e171edba27810 */ /* 0x000fe20007ffe0ff */
[C---:B------:R-:W-:Y:S03]  /*bca0*/  HMMA.16816.F32 R24, R136.reuse, R30, R24 ;  /* 0x0000001e8818723c */ /* 0x040fe60000001818 */
[----:B------:R-:W-:Y:S01]  /*bcb0*/  MUFU.EX2 R239, R239 ;  /* 0x000000ef00ef7308 */ /* 0x000fe20000000800 */
[----:B------:R-:W-:Y:S01]  /*bcc0*/  LDSM.16.MT88.4 R100, [R166+0x2000] ;  /* 0x00200000a664783b */ /* 0x000fe20000004200 */
[C---:B------:R-:W-:Y:S01]  /*bcd0*/  FMUL.FTZ R30, R0.reuse, R106 ;  /* 0x0000006a001e7220 */ /* 0x040fe20000410000 */
[----:B------:R-:W-:Y:S01]  /*bce0*/  FMUL.FTZ R31, R0, R107 ;  /* 0x0000006b001f7220 */ /* 0x000fe20000410000 */
[----:B------:R-:W-:Y:S04]  /*bcf0*/  IMAD.WIDE.U32 R142, R142, -0x2daee0ad, RZ ;  /* 0xd2511f538e8e7825 */ /* 0x000fe800078e00ff */
[C---:B------:R-:W-:Y:S01]  /*bd00*/  FMUL.FTZ R38, R0.reuse, R38 ;  /* 0x0000002600267220 */ /* 0x040fe20000410000 */
[----:B------:R-:W-:Y:S01]  /*bd10*/  FMUL.FTZ R39, R0, R39 ;  /* 0x0000002700277220 */ /* 0x000fe20000410000 */
[----:B------:R-:W-:Y:S01]  /*bd20*/  FMUL.FTZ R40, R2, R40 ;  /* 0x0000002802287220 */ /* 0x000fe20000410000 */
[----:B------:R-:W4:Y:S01]  /*bd30*/  LDSM.16.MT88.4 R104, [R167+0xe000] ;  /* 0x00e00000a768783b */ /* 0x000f220000004200 */
[C---:B--2---:R-:W-:Y:S03]  /*bd40*/  HMMA.16816.F32 R28, R136.reuse, R120, R28 ;  /* 0x00000078881c723c */ /* 0x044fe6000000181c */
[----:B------:R-:W-:Y:S01]  /*bd50*/  LOP3.LUT R140, R162, R140, R143, 0x96, !PT ;  /* 0x0000008ca28c7212 */ /* 0x000fe200078e968f */
[--C-:B------:R-:W-:Y:S01]  /*bd60*/  FFMA.FTZ R120, R228, UR4, -R157.reuse ;  /* 0x00000004e4787c23 */ /* 0x100fe2000801089d */
[----:B------:R-:W-:Y:S01]  /*bd70*/  FMUL.FTZ R41, R2, R41 ;  /* 0x0000002902297220 */ /* 0x000fe20000410000 */
[----:B------:R-:W-:Y:S01]  /*bd80*/  FMUL.FTZ R42, R0, R42 ;  /* 0x0000002a002a7220 */ /* 0x000fe20000410000 */
[----:B------:R-:W-:Y:S01]  /*bd90*/  LOP3.LUT R146, R140, 0xff, RZ, 0xc0, !PT ;  /* 0x000000ff8c927812 */ /* 0x000fe200078ec0ff */
[C---:B------:R-:W-:Y:S03]  /*bda0*/  HMMA.16816.F32 R32, R136.reuse, R122, R32 ;  /* 0x0000007a8820723c */ /* 0x040fe60000001820 */
[----:B------:R-:W-:Y:S01]  /*bdb0*/  SHF.R.U32.HI R144, RZ, 0x18, R140 ;  /* 0x00000018ff907819 */ /* 0x000fe2000001168c */
        /* <DEDUP_REMOVED lines=11> */
[C---:B---3--:R-:W-:Y:S03]  /*be70*/  HMMA.16816.F32 R36, R136.reuse, R112, R36 ;  /* 0x000000708824723c */ /* 0x048fe60000001824 */
[--C-:B------:R-:W-:Y:S01]  /*be80*/  FFMA.FTZ R112, R232, UR4, -R157.reuse ;  /* 0x00000004e8707c23 */ /* 0x100fe2000801089d */
[C---:B------:R-:W-:Y:S01]  /*be90*/  FMUL.FTZ R54, R0.reuse, R54 ;  /* 0x0000003600367220 */ /* 0x040fe20000410000 */
[----:B------:R-:W-:Y:S01]  /*bea0*/  FMUL.FTZ R55, R0, R55 ;  /* 0x0000003700377220 */ /* 0x000fe20000410000 */
[C---:B------:R-:W-:Y:S01]  /*beb0*/  FMUL.FTZ R56, R2.reuse, R56 ;  /* 0x0000003802387220 */ /* 0x040fe20000410000 */
[----:B------:R2:W-:Y:S01]  /*bec0*/  MUFU.EX2 R228, R112 ;  /* 0x0000007000e47308 */ /* 0x0005e20000000800 */
[C---:B------:R-:W-:Y:S03]  /*bed0*/  HMMA.16816.F32 R40, R136.reuse, R114, R40 ;  /* 0x000000728828723c */ /* 0x040fe60000001828 */
        /* <DEDUP_REMOVED lines=8> */
[----:B--2---:R-:W-:Y:S01]  /*bf60*/  LDSM.16.MT88.4 R112, [R167+0xc800] ;  /* 0x00c80000a770783b */ /* 0x004fe20000004200 */
[C---:B------:R-:W-:Y:S01]  /*bf70*/  FMUL.FTZ R64, R2.reuse, R64 ;  /* 0x0000004002407220 */ /* 0x040fe20000410000 */
[----:B------:R-:W-:Y:S01]  /*bf80*/  FMUL.FTZ R65, R2, R65 ;  /* 0x0000004102417220 */ /* 0x000fe20000410000 */
[C---:B------:R-:W-:Y:S03]  /*bf90*/  HMMA.16816.F32 R48, R136.reuse, R106, R48 ;  /* 0x0000006a8830723c */ /* 0x040fe60000001830 */
[C---:B------:R-:W-:Y:S01]  /*bfa0*/  FMUL.FTZ R66, R0.reuse, R66 ;  /* 0x0000004200427220 */ /* 0x040fe20000410000 */
[----:B------:R-:W-:Y:S01]  /*bfb0*/  FMUL.FTZ R67, R0, R67 ;  /* 0x0000004300437220 */ /* 0x000fe20000410000 */
[----:B------:R-:W2:Y:S01]  /*bfc0*/  LDSM.16.MT88.4 R104, [R160+0x10000] ;  /* 0x01000000a068783b */ /* 0x000ea20000004200 */
        /* <DEDUP_REMOVED lines=9> */
[----:B------:R-:W3:Y:S02]  /*c060*/  LDSM.16.MT88.4 R100, [R167+0x10000] ;  /* 0x01000000a764783b */ /* 0x000ee40000004200 */
        /* <DEDUP_REMOVED lines=18> */
[C---:B------:R-:W-:Y:S01]  /*c190*/  FMUL.FTZ R90, R0.reuse, R90 ;  /* 0x0000005a005a7220 */ /* 0x040fe20000410000 */
[----:B------:R-:W-:Y:S01]  /*c1a0*/  FMUL.FTZ R91, R0, R91 ;  /* 0x0000005b005b7220 */ /* 0x000fe20000410000 */
[----:B------:R-:W-:Y:S01]  /*c1b0*/  FFMA.FTZ R232, R227, UR4, -R158 ;  /* 0x00000004e3e87c23 */ /* 0x000fe2000801089e */
[----:B------:R-:W-:Y:S01]  /*c1c0*/  FFMA.FTZ R233, R242, UR4, -R157 ;  /* 0x00000004f2e97c23 */ /* 0x000fe2000801089d */
[----:B------:R5:W1:Y:S01]  /*c1d0*/  MUFU.EX2 R227, R120 ;  /* 0x0000007800e37308 */ /* 0x000a620000000800 */
[C---:B--2---:R-:W-:Y:S03]  /*c1e0*/  HMMA.16816.F32 R68, R136.reuse, R104, R68 ;  /* 0x000000688844723c */ /* 0x044fe60000001844 */
[----:B------:R-:W-:Y:S06]  /*c1f0*/  PRMT R104, R142, 0x7772, RZ ;  /* 0x000077728e687816 */ /* 0x000fec00000000ff */
[----:B------:R-:W2:Y:S01]  /*c200*/  MUFU.EX2 R232, R232 ;  /* 0x000000e800e87308 */ /* 0x000ea20000000800 */
[----:B------:R-:W-:Y:S01]  /*c210*/  PRMT R105, R140, 0x7632, R105 ;  /* 0x000076328c697816 */ /* 0x000fe20000000069 */
[C---:B------:R-:W-:Y:S01]  /*c220*/  FMUL.FTZ R92, R2.reuse, R92 ;  /* 0x0000005c025c7220 */ /* 0x040fe20000410000 */
[----:B------:R-:W-:Y:S01]  /*c230*/  FMUL.FTZ R93, R2, R93 ;  /* 0x0000005d025d7220 */ /* 0x000fe20000410000 */
[C---:B------:R-:W-:Y:S06]  /*c240*/  HMMA.16816.F32 R72, R136.reuse, R106, R72 ;  /* 0x0000006a8848723c */ /* 0x040fec0000001848 */
[----:B------:R-:W2:Y:S01]  /*c250*/  MUFU.EX2 R233, R233 ;  /* 0x000000e900e97308 */ /* 0x000ea20000000800 */
[----:B------:R-:W-:Y:S01]  /*c260*/  PRMT R106, R142, 0x7771, RZ ;  /* 0x000077718e6a7816 */ /* 0x000fe200000000ff */
[C---:B------:R-:W-:Y:S01]  /*c270*/  FMUL.FTZ R94, R0.reuse, R94 ;  /* 0x0000005e005e7220 */ /* 0x040fe20000410000 */
[----:B-----5:R-:W-:Y:S01]  /*c280*/  LDSM.16.MT88.4 R120, [R168+0x800] ;  /* 0x00080000a878783b */ /* 0x020fe20000004200 */
[----:B------:R-:W-:Y:S01]  /*c290*/  FMUL.FTZ R95, R0, R95 ;  /* 0x0000005f005f7220 */ /* 0x000fe20000410000 */
[----:B------:R-:W-:Y:S01]  /*c2a0*/  LOP3.LUT R105, R105, 0xff, RZ, 0xc0, !PT ;  /* 0x000000ff69697812 */ /* 0x000fe200078ec0ff */
[C---:B---3--:R-:W-:Y:S03]  /*c2b0*/  HMMA.16816.F32 R76, R136.reuse, R100, R76 ;  /* 0x00000064884c723c */ /* 0x048fe6000000184c */
[----:B------:R-:W-:Y:S01]  /*c2c0*/  PRMT R101, R142, 0x7773, RZ ;  /* 0x000077738e657816 */ /* 0x000fe200000000ff */
[C---:B------:R-:W-:Y:S01]  /*c2d0*/  FMUL.FTZ R96, R2.reuse, R96 ;  /* 0x0000006002607220 */ /* 0x040fe20000410000 */
[----:B------:R-:W-:Y:S01]  /*c2e0*/  MOV R100, R142 ;  /* 0x0000008e00647202 */ /* 0x000fe20000000f00 */
[----:B------:R-:W-:Y:S01]  /*c2f0*/  FMUL.FTZ R97, R2, R97 ;  /* 0x0000006102617220 */ /* 0x000fe20000410000 */
[----:B------:R-:W-:Y:S01]  /*c300*/  PRMT R104, R104, 0x5410, R101 ;  /* 0x0000541068687816 */ /* 0x000fe20000000065 */
[C---:B------:R-:W-:Y:S03]  /*c310*/  HMMA.16816.F32 R80, R136.reuse, R102, R80 ;  /* 0x000000668850723c */ /* 0x040fe60000001850 */
[----:B------:R-:W-:Y:S01]  /*c320*/  LOP3.LUT R107, R100, 0xff, RZ, 0xc0, !PT ;  /* 0x000000ff646b7812 */ /* 0x000fe200078ec0ff */
[C---:B------:R-:W-:Y:S01]  /*c330*/  FMUL.FTZ R98, R0.reuse, R98 ;  /* 0x0000006200627220 */ /* 0x040fe20000410000 */
[----:B------:R-:W3:Y:S01]  /*c340*/  LDSM.16.MT88.4 R100, [R168+0x4000] ;  /* 0x00400000a864783b */ /* 0x000ee20000004200 */
[----:B------:R-:W-:Y:S01]  /*c350*/  PRMT R144, R105, 0x5410, R144 ;  /* 0x0000541069907816 */ /* 0x000fe20000000090 */
[----:B------:R-:W-:Y:S01]  /*c360*/  FMUL.FTZ R99, R0, R99 ;  /* 0x0000006300637220 */ /* 0x000fe20000410000 */
[C---:B----4-:R-:W-:Y:S03]  /*c370*/  HMMA.16816.F32 R84, R136.reuse, R108, R84 ;  /* 0x0000006c8854723c */ /* 0x050fe60000001854 */
[----:B------:R-:W-:Y:S01]  /*c380*/  LOP3.LUT R109, R140, 0xffff, RZ, 0xc0, !PT ;  /* 0x0000ffff8c6d7812 */ /* 0x000fe200078ec0ff */
[----:B------:R-:W-:Y:S01]  /*c390*/  FFMA.FTZ R178, R178, UR4, -R157 ;  /* 0x00000004b2b27c23 */ /* 0x000fe2000801089d */
[----:B------:R-:W-:Y:S01]  /*c3a0*/  LDSM.16.MT88.4 R140, [R166+0x2800] ;  /* 0x00280000a68c783b */ /* 0x000fe20000004200 */
[----:B------:R-:W-:Y:S01]  /*c3b0*/  PRMT R106, R107, 0x5410, R106 ;  /* 0x000054106b6a7816 */ /* 0x000fe2000000006a */
[----:B------:R-:W-:Y:S01]  /*c3c0*/  FFMA.FTZ R226, R226, UR4, -R158 ;  /* 0x00000004e2e27c23 */ /* 0x000fe2000801089e */
[C---:B------:R-:W-:Y:S02]  /*c3d0*/  HMMA.16816.F32 R88, R136.reuse, R110, R88 ;  /* 0x0000006e8858723c */ /* 0x040fe40000001858 */
[----:B------:R-:W-:Y:S01]  /*c3e0*/  MUFU.EX2 R178, R178 ;  /* 0x000000b200b27308 */ /* 0x000fe20000000800 */
[----:B------:R-:W-:Y:S01]  /*c3f0*/  SHF.R.U32.HI R109, RZ, 0x8, R109 ;  /* 0x00000008ff6d7819 */ /* 0x000fe2000001166d */
[----:B------:R-:W-:Y:S01]  /*c400*/  FFMA.FTZ R179, R2, R215, R179 ;  /* 0x000000d702b37223 */ /* 0x000fe200000100b3 */
[----:B------:R-:W-:Y:S01]  /*c410*/  LOP3.LUT R104, R104, 0xff00ff, RZ, 0xc0, !PT ;  /* 0x00ff00ff68687812 */ /* 0x000fe200078ec0ff */
[----:B------:R-:W-:Y:S01]  /*c420*/  FFMA.FTZ R175, R0, R211, R175 ;  /* 0x000000d300af7223 */ /* 0x000fe200000100af */
[----:B------:R-:W-:Y:S01]  /*c430*/  PRMT R146, R146, 0x5410, R109 ;  /* 0x0000541092927816 */ /* 0x000fe2000000006d */
[----:B------:R-:W-:Y:S01]  /*c440*/  FADD.FTZ R176, R176, R179 ;  /* 0x000000b3b0b07221 */ /* 0x000fe20000010000 */
[----:B------:R-:W4:Y:S01]  /*c450*/  LDSM.16.MT88.4 R108, [R160+0xc800] ;  /* 0x00c80000a06c783b */ /* 0x000f220000004200 */
[--C-:B------:R-:W-:Y:S01]  /*c460*/  HSET2.LE.AND R106, R106, R161.reuse, PT ;  /* 0x000000a16a6a7233 */ /* 0x100fe20003803000 */
[----:B------:R-:W-:Y:S01]  /*c470*/  FADD.FTZ R175, R174, R175 ;  /* 0x000000afaeaf7221 */ /* 0x000fe20000010000 */
[--C-:B------:R-:W-:Y:S01]  /*c480*/  HSET2.LE.AND R107, R104, R161.reuse, PT ;  /* 0x000000a1686b7233 */ /* 0x100fe20003803000 */
[----:B------:R-:W-:Y:S01]  /*c490*/  FADD.FTZ R173, R173, R176 ;  /* 0x000000b0adad7221 */ /* 0x000fe20000010000 */
[----:B-1----:R-:W-:Y:S01]  /*c4a0*/  F2FP.F16.F32.PACK_AB R105, R214, R229 ;  /* 0x000000e5d669723e */ /* 0x002fe200000000ff */
[----:B------:R-:W-:Y:S01]  /*c4b0*/  FADD.FTZ R172, R172, R175 ;  /* 0x000000afacac7221 */ /* 0x000fe20000010000 */
[----:B------:R-:W-:Y:S01]  /*c4c0*/  F2FP.F16.F32.PACK_AB R104, R227, R228 ;  /* 0x000000e4e368723e */ /* 0x000fe200000000ff */
[----:B------:R-:W-:Y:S01]  /*c4d0*/  FADD.FTZ R173, R170, R173 ;  /* 0x000000adaaad7221 */ /* 0x000fe20000010000 */
[----:B------:R-:W-:Y:S01]  /*c4e0*/  LOP3.LUT R106, R105, R106, RZ, 0xc0, !PT ;  /* 0x0000006a696a7212 */ /* 0x000fe200078ec0ff */
[----:B------:R-:W-:Y:S01]  /*c4f0*/  FADD.FTZ R172, R171, R172 ;  /* 0x000000acabac7221 */ /* 0x000fe20000010000 */
[----:B------:R-:W-:Y:S02]  /*c500*/  LOP3.LUT R107, R104, R107, RZ, 0xc0, !PT ;  /* 0x0000006b686b7212 */ /* 0x000fe400078ec0ff */
[--C-:B------:R-:W-:Y:S02]  /*c510*/  HSET2.LE.AND R104, R146, R161.reuse, PT ;  /* 0x000000a192687233 */ /* 0x100fe40003803000 */
[--C-:B------:R-:W-:Y:S02]  /*c520*/  HSET2.LE.AND R105, R144, R161.reuse, PT ;  /* 0x000000a190697233 */ /* 0x100fe40003803000 */
[----:B------:R-:W1:Y:S01]  /*c530*/  LDSM.16.MT88.4 R144, [R168+0x2800] ;  /* 0x00280000a890783b */ /* 0x000e620000004200 */
[----:B------:R-:W-:Y:S01]  /*c540*/  IADD3 R208, PT, PT, R208, -0x40, RZ ;  /* 0xffffffc0d0d07810 */ /* 0x000fe20007ffe0ff */
[C---:B---3--:R-:W-:Y:S03]  /*c550*/  HMMA.16816.F32 R92, R136.reuse, R100, R92 ;  /* 0x00000064885c723c */ /* 0x048fe6000000185c */
[----:B--2---:R-:W-:Y:S01]  /*c560*/  F2FP.F16.F32.PACK_AB R101, R231, R232 ;  /* 0x000000e8e765723e */ /* 0x004fe200000000ff */
[----:B------:R-:W-:Y:S01]  /*c570*/  FADD.FTZ R232, R232, R173 ;  /* 0x000000ade8e87221 */ /* 0x000fe20000010000 */
[----:B------:R-:W-:Y:S01]  /*c580*/  F2FP.F16.F32.PACK_AB R100, R230, R233 ;  /* 0x000000e9e664723e */ /* 0x000fe200000000ff */
[----:B------:R-:W-:Y:S01]  /*c590*/  FADD.FTZ R233, R233, R172 ;  /* 0x000000ace9e97221 */ /* 0x000fe20000010000 */
[----:B------:R-:W-:Y:S01]  /*c5a0*/  LOP3.LUT R104, R101, R104, RZ, 0xc0, !PT ;  /* 0x0000006865687212 */ /* 0x000fe200078ec0ff */
[----:B------:R-:W-:Y:S01]  /*c5b0*/  HMMA.16816.F32 R96, R136, R102, R96 ;  /* 0x000000668860723c */ /* 0x000fe20000001860 */
[----:B------:R-:W-:Y:S02]  /*c5c0*/  LDSM.16.MT88.4 R136, [R167+0xf000] ;  /* 0x00f00000a788783b */ /* 0x000fe40000004200 */
[----:B------:R-:W-:Y:S01]  /*c5d0*/  LOP3.LUT R105, R100, R105, RZ, 0xc0, !PT ;  /* 0x0000006964697212 */ /* 0x000fe200078ec0ff */
[----:B------:R-:W-:Y:S01]  /*c5e0*/  FADD.FTZ R232, R231, R232 ;  /* 0x000000e8e7e87221 */ /* 0x000fe20000010000 */
[----:B------:R-:W-:Y:S01]  /*c5f0*/  MOV R2, R3 ;  /* 0x0000000300027202 */ /* 0x000fe20000000f00 */
[----:B------:R-:W-:Y:S01]  /*c600*/  FADD.FTZ R233, R230, R233 ;  /* 0x000000e9e6e97221 */ /* 0x000fe20000010000 */
[----:B------:R-:W-:Y:S01]  /*c610*/  MOV R0, R132 ;  /* 0x0000008400007202 */ /* 0x000fe20000000f00 */
[----:B------:R-:W-:Y:S01]  /*c620*/  FADD.FTZ R229, R229, R232 ;  /* 0x000000e8e5e57221 */ /* 0x000fe20000010000 */
[----:B------:R-:W2:Y:S01]  /*c630*/  LDSM.16.MT88.4 R100, [R160+0x10800] ;  /* 0x01080000a064783b */ /* 0x000ea20000004200 */
[----:B------:R-:W-:Y:S01]  /*c640*/  FADD.FTZ R228, R228, R233 ;  /* 0x000000e9e4e47221 */ /* 0x000fe20000010000 */
[C---:B----4-:R-:W-:Y:S05]  /*c650*/  HMMA.16816.F32 R4, R104.reuse, R108, R4 ;  /* 0x0000006c6804723c */ /* 0x050fea0000001804 */
[----:B------:R-:W-:Y:S01]  /*c660*/  FADD.FTZ R229, R214, R229 ;  /* 0x000000e5d6e57221 */ /* 0x000fe20000010000 */
[----:B------:R-:W-:Y:S01]  /*c670*/  FADD.FTZ R227, R227, R228 ;  /* 0x000000e4e3e37221 */ /* 0x000fe20000010000 */
[----:B------:R-:W-:Y:S01]  /*c680*/  MOV R214, R177 ;  /* 0x000000b100d67202 */ /* 0x000fe20000000f00 */
[C---:B------:R-:W-:Y:S01]  /*c690*/  HMMA.16816.F32 R8, R104.reuse, R110, R8 ;  /* 0x0000006e6808723c */ /* 0x040fe20000001808 */
[----:B------:R-:W3:Y:S07]  /*c6a0*/  LDSM.16.MT88.4 R108, [R167+0x10800] ;  /* 0x01080000a76c783b */ /* 0x000eee0000004200 */
[C---:B------:R-:W-:Y:S03]  /*c6b0*/  HMMA.16816.F32 R12, R104.reuse, R112, R12 ;  /* 0x00000070680c723c */ /* 0x040fe6000000180c */
[----:B------:R-:W-:Y:S02]  /*c6c0*/  LOP3.LUT R112, R213, R219, R207, 0x96, !PT ;  /* 0x000000dbd5707212 */ /* 0x000fe400078e96cf */
[----:B------:R-:W-:Y:S03]  /*c6d0*/  IADD3 R207, PT, PT, R207, -0x2, RZ ;  /* 0xfffffffecfcf7810 */ /* 0x000fe60007ffe0ff */
[C---:B------:R-:W-:Y:S03]  /*c6e0*/  HMMA.16816.F32 R16, R104.reuse, R114, R16 ;  /* 0x000000726810723c */ /* 0x040fe60000001810 */
[----:B------:R-:W-:Y:S05]  /*c6f0*/  IMAD.WIDE.U32 R112, R112, -0x326172a9, RZ ;  /* 0xcd9e8d5770707825 */ /* 0x000fea00078e00ff */
[C---:B------:R-:W-:Y:S03]  /*c700*/  HMMA.16816.F32 R20, R104.reuse, R116, R20 ;  /* 0x000000746814723c */ /* 0x040fe60000001814 */
[----:B------:R-:W-:Y:S02]  /*c710*/  LOP3.LUT R243, R216, R243, R113, 0x96, !PT ;  /* 0x000000f3d8f37212 */ /* 0x000fe400078e9671 */
[----:B------:R-:W-:Y:S02]  /*c720*/  LOP3.LUT R116, R201, R155, R112, 0x96, !PT ;  /* 0x0000009bc9747212 */ /* 0x000fe400078e9670 */
[----:B------:R-:W4:Y:S01]  /*c730*/  LDSM.16.MT88.4 R112, [R166+0x4800] ;  /* 0x00480000a670783b */ /* 0x000f220000004200 */
[C---:B------:R-:W-:Y:S03]  /*c740*/  HMMA.16816.F32 R24, R104.reuse, R118, R24 ;  /* 0x000000766818723c */ /* 0x040fe60000001818 */
[----:B------:R-:W-:Y:S04]  /*c750*/  IMAD.WIDE.U32 R116, R116, -0x2daee0ad, RZ ;  /* 0xd2511f5374747825 */ /* 0x000fe800078e00ff */
[----:B------:R-:W-:Y:S01]  /*c760*/  IMAD.WIDE.U32 R246, R243, -0x2daee0ad, RZ ;  /* 0xd2511f53f3f67825 */ /* 0x000fe200078e00ff */
[C---:B------:R-:W-:Y:S04]  /*c770*/  HMMA.16816.F32 R28, R104.reuse, R120, R28 ;  /* 0x00000078681c723c */ /* 0x040fe8000000181c */
[----:B------:R-:W-:Y:S02]  /*c780*/  LOP3.LUT R153, R202, R153, R247, 0x96, !PT ;  /* 0x00000099ca997212 */ /* 0x000fe400078e96f7 */
[----:B------:R-:W-:Y:S02]  /*c790*/  LOP3.LUT R246, R152, R246, R117, 0x96, !PT ;  /* 0x000000f698f67212 */ /* 0x000fe400078e9675 */
[C---:B------:R-:W-:Y:S01]  /*c7a0*/  HMMA.16816.F32 R32, R104.reuse, R122, R32 ;  /* 0x0000007a6820723c */ /* 0x040fe20000001820 */
[----:B------:R-:W-:Y:S02]  /*c7b0*/  LDSM.16.MT88.4 R120, [R166+0x1000] ;  /* 0x00100000a678783b */ /* 0x000fe40000004200 */
[----:B------:R-:W-:Y:S04]  /*c7c0*/  IMAD.WIDE.U32 R244, R153, -0x326172a9, RZ ;  /* 0xcd9e8d5799f47825 */ /* 0x000fe800078e00ff */
[----:B------:R-:W-:Y:S01]  /*c7d0*/  IMAD.WIDE.U32 R246, R246, -0x326172a9, RZ ;  /* 0xcd9e8d57f6f67825 */ /* 0x000fe200078e00ff */
[C---:B------:R-:W-:Y:S01]  /*c7e0*/  HMMA.16816.F32 R36, R104.reuse, R124, R36 ;  /* 0x0000007c6824723c */ /* 0x040fe20000001824 */
[----:B------:R-:W-:Y:S02]  /*c7f0*/  LDSM.16.MT88.4 R152, [R167+0x11000] ;  /* 0x01100000a798783b */ /* 0x000fe40000004200 */
        /* <DEDUP_REMOVED lines=8> */
[C---:B------:R-:W-:Y:S03]  /*c880*/  HMMA.16816.F32 R52, R104.reuse, R140, R52 ;  /* 0x0000008c6834723c */ /* 0x040fe60000001834 */
[----:B------:R-:W-:Y:S01]  /*c890*/  FFMA.FTZ R140, R238, UR4, -R157 ;  /* 0x00000004ee8c7c23 */ /* 0x000fe2000801089d */
[--C-:B------:R-:W-:Y:S03]  /*c8a0*/  FFMA.FTZ R238, R237, UR4, -R158.reuse ;  /* 0x00000004edee7c23 */ /* 0x100fe6000801089e */
[----:B------:R5:W-:Y:S01]  /*c8b0*/  MUFU.EX2 R237, R140 ;  /* 0x0000008c00ed7308 */ /* 0x000be20000000800 */
[C---:B------:R-:W-:Y:S09]  /*c8c0*/  HMMA.16816.F32 R56, R104.reuse, R142, R56 ;  /* 0x0000008e6838723c */ /* 0x040ff20000001838 */
[----:B------:R-:W-:Y:S01]  /*c8d0*/  MUFU.EX2 R238, R238 ;  /* 0x000000ee00ee7308 */ /* 0x000fe20000000800 */
[C---:B-1----:R-:W-:Y:S01]  /*c8e0*/  HMMA.16816.F32 R60, R104.reuse, R144, R60 ;  /* 0x00000090683c723c */ /* 0x042fe2000000183c */
[----:B-----5:R-:W-:Y:S07]  /*c8f0*/  LDSM.16.MT88.4 R140, [R166+0x3000] ;  /* 0x00300000a68c783b */ /* 0x020fee0000004200 */
[C---:B------:R-:W-:Y:S01]  /*c900*/  HMMA.16816.F32 R64, R104.reuse, R146, R64 ;  /* 0x000000926840723c */ /* 0x040fe20000001840 */
[----:B------:R-:W-:Y:S07]  /*c910*/  LDSM.16.MT88.4 R144, [R168+0x3000] ;  /* 0x00300000a890783b */ /* 0x000fee0000004200 */
[C---:B--2---:R-:W-:Y:S03]  /*c920*/  HMMA.16816.F32 R68, R104.reuse, R100, R68 ;  /* 0x000000646844723c */ /* 0x044fe60000001844 */
[----:B------:R-:W-:Y:S05]  /*c930*/  IMAD.WIDE.U32 R100, R151, -0x2daee0ad, RZ ;  /* 0xd2511f5397647825 */ /* 0x000fea00078e00ff */
[C---:B------:R-:W-:Y:S03]  /*c940*/  HMMA.16816.F32 R72, R104.reuse, R102, R72 ;  /* 0x000000666848723c */ /* 0x040fe60000001848 */
[----:B------:R-:W-:Y:S02]  /*c950*/  LOP3.LUT R242, R149, R116, R101, 0x96, !PT ;  /* 0x0000007495f27212 */ /* 0x000fe400078e9665 */
[----:B------:R-:W-:Y:S02]  /*c960*/  LOP3.LUT R148, R148, R100, R245, 0x96, !PT ;  /* 0x0000006494947212 */ /* 0x000fe400078e96f5 */
[----:B------:R-:W1:Y:S01]  /*c970*/  LDSM.16.MT88.4 R100, [R168+0x4800] ;  /* 0x00480000a864783b */ /* 0x000e620000004200 */
[C---:B---3--:R-:W-:Y:S03]  /*c980*/  HMMA.16816.F32 R76, R104.reuse, R108, R76 ;  /* 0x0000006c684c723c */ /* 0x048fe6000000184c */
[----:B------:R-:W-:Y:S04]  /*c990*/  IMAD.WIDE.U32 R148, R148, -0x326172a9, RZ ;  /* 0xcd9e8d5794947825 */ /* 0x000fe800078e00ff */
[----:B------:R-:W-:Y:S01]  /*c9a0*/  IMAD.WIDE.U32 R242, R242, -0x326172a9, RZ ;  /* 0xcd9e8d57f2f27825 */ /* 0x000fe200078e00ff */
[C---:B------:R-:W-:Y:S03]  /*c9b0*/  HMMA.16816.F32 R80, R104.reuse, R110, R80 ;  /* 0x0000006e6850723c */ /* 0x040fe60000001850 */
[----:B------:R-:W-:Y:S02]  /*c9c0*/  MOV R116, R148 ;  /* 0x0000009400747202 */ /* 0x000fe40000000f00 */
[----:B------:R-:W-:Y:S01]  /*c9d0*/  LOP3.LUT R156, R190, R242, R149, 0x96, !PT ;  /* 0x000000f2be9c7212 */ /* 0x000fe200078e9695 */
[----:B------:R-:W-:Y:S01]  /*c9e0*/  FFMA.FTZ R242, R241, UR4, -R158 ;  /* 0x00000004f1f27c23 */ /* 0x000fe2000801089e */
[----:B------:R-:W-:Y:S01]  /*c9f0*/  PRMT R108, R148, 0x7773, RZ ;  /* 0x00007773946c7816 */ /* 0x000fe200000000ff */
[C---:B----4-:R-:W-:Y:S03]  /*ca00*/  HMMA.16816.F32 R84, R104.reuse, R112, R84 ;  /* 0x000000706854723c */ /* 0x050fe60000001854 */
[----:B------:R-:W-:Y:S01]  /*ca10*/  LOP3.LUT R112, R156, 0xffff, RZ, 0xc0, !PT ;  /* 0x0000ffff9c707812 */ /* 0x000fe200078ec0ff */
[----:B------:R-:W-:Y:S01]  /*ca20*/  FFMA.FTZ R241, R236, UR4, -R157 ;  /* 0x00000004ecf17c23 */ /* 0x000fe2000801089d */
[C---:B------:R-:W-:Y:S01]  /*ca30*/  PRMT R109, R148.reuse, 0x7772, RZ ;  /* 0x00007772946d7816 */ /* 0x040fe200000000ff */
[----:B------:R-:W2:Y:S01]  /*ca40*/  MUFU.EX2 R242, R242 ;  /* 0x000000f200f27308 */ /* 0x000ea20000000800 */
[----:B------:R-:W-:Y:S01]  /*ca50*/  PRMT R110, R148, 0x7771, RZ ;  /* 0x00007771946e7816 */ /* 0x000fe200000000ff */
[C---:B------:R-:W-:Y:S01]  /*ca60*/  HMMA.16816.F32 R88, R104.reuse, R114, R88 ;  /* 0x000000726858723c */ /* 0x040fe20000001858 */
[----:B------:R-:W-:Y:S07]  /*ca70*/  LDSM.16.MT88.4 R148, [R160+0x11000] ;  /* 0x01100000a094783b */ /* 0x000fee0000004200 */
[----:B------:R-:W3:Y:S01]  /*ca80*/  MUFU.EX2 R241, R241 ;  /* 0x000000f100f17308 */ /* 0x000ee20000000800 */
[----:B------:R-:W-:Y:S02]  /*ca90*/  LOP3.LUT R113, R116, 0xff, RZ, 0xc0, !PT ;  /* 0x000000ff74717812 */ /* 0x000fe400078ec0ff */
[----:B------:R-:W-:Y:S02]  /*caa0*/  SHF.R.U32.HI R112, RZ, 0x8, R112 ;  /* 0x00000008ff707819 */ /* 0x000fe40000011670 */
[C---:B------:R-:W-:Y:S02]  /*cab0*/  LOP3.LUT R111, R156.reuse, 0xff, RZ, 0xc0, !PT ;  /* 0x000000ff9c6f7812 */ /* 0x040fe400078ec0ff */
[----:B------:R-:W-:Y:S01]  /*cac0*/  PRMT R109, R109, 0x5410, R108 ;  /* 0x000054106d6d7816 */ /* 0x000fe2000000006c */
[----:B------:R-:W-:Y:S01]  /*cad0*/  LDSM.16.MT88.4 R116, [R167+0xd000] ;  /* 0x00d00000a774783b */ /* 0x000fe20000004200 */
[----:B------:R-:W-:Y:S02]  /*cae0*/  PRMT R110, R113, 0x5410, R110 ;  /* 0x00005410716e7816 */ /* 0x000fe4000000006e */
[----:B------:R-:W-:Y:S01]  /*caf0*/  PRMT R108, R111, 0x5410, R112 ;  /* 0x000054106f6c7816 */ /* 0x000fe20000000070 */
[C---:B-1----:R-:W-:Y:S04]  /*cb00*/  HMMA.16816.F32 R92, R104.reuse, R100, R92 ;  /* 0x00000064685c723c */ /* 0x042fe8000000185c */
[----:B------:R-:W1:Y:S01]  /*cb10*/  LDSM.16.MT88.4 R112, [R160+0xd000] ;  /* 0x00d00000a070783b */ /* 0x000e620000004200 */
[----:B------:R-:W-:Y:S02]  /*cb20*/  PRMT R111, R156, 0x7632, R111 ;  /* 0x000076329c6f7816 */ /* 0x000fe4000000006f */
[----:B------:R-:W-:Y:S01]  /*cb30*/  SHF.R.U32.HI R156, RZ, 0x18, R156 ;  /* 0x00000018ff9c7819 */ /* 0x000fe2000001169c */
[----:B------:R-:W-:Y:S03]  /*cb40*/  HMMA.16816.F32 R96, R104, R102, R96 ;  /* 0x000000666860723c */ /* 0x000fe60000001860 */
[----:B------:R-:W-:Y:S01]  /*cb50*/  LOP3.LUT R111, R111, 0xff, RZ, 0xc0, !PT ;  /* 0x000000ff6f6f7812 */ /* 0x000fe200078ec0ff */
[----:B------:R-:W-:Y:S01]  /*cb60*/  LDSM.16.MT88.4 R104, [R168+0x5000] ;  /* 0x00500000a868783b */ /* 0x000fe20000004200 */
[--C-:B------:R-:W-:Y:S02]  /*cb70*/  HSET2.LE.AND R108, R108, R161.reuse, PT ;  /* 0x000000a16c6c7233 */ /* 0x100fe40003803000 */
[----:B------:R-:W-:Y:S02]  /*cb80*/  PRMT R156, R111, 0x5410, R156 ;  /* 0x000054106f9c7816 */ /* 0x000fe4000000009c */
[----:B------:R-:W-:Y:S02]  /*cb90*/  LOP3.LUT R236, R109, 0xff00ff, RZ, 0xc0, !PT ;  /* 0x00ff00ff6dec7812 */ /* 0x000fe400078ec0ff */
[C---:B--2---:R-:W-:Y:S01]  /*cba0*/  F2FP.F16.F32.PACK_AB R101, R239.reuse, R242 ;  /* 0x000000f2ef65723e */ /* 0x044fe200000000ff */
[----:B------:R-:W-:Y:S01]  /*cbb0*/  FADD.FTZ R242, R242, R229 ;  /* 0x000000e5f2f27221 */ /* 0x000fe20000010000 */
[--C-:B------:R-:W-:Y:S02]  /*cbc0*/  HSET2.LE.AND R109, R156, R161.reuse, PT ;  /* 0x000000a19c6d7233 */ /* 0x100fe40003803000 */
[--C-:B------:R-:W-:Y:S01]  /*cbd0*/  HSET2.LE.AND R110, R110, R161.reuse, PT ;  /* 0x000000a16e6e7233 */ /* 0x100fe20003803000 */
[----:B------:R-:W-:Y:S01]  /*cbe0*/  FADD.FTZ R239, R239, R242 ;  /* 0x000000f2efef7221 */ /* 0x000fe20000010000 */
[--C-:B------:R-:W-:Y:S02]  /*cbf0*/  HSET2.LE.AND R111, R236, R161.reuse, PT ;  /* 0x000000a1ec6f7233 */ /* 0x100fe40003803000 */
[----:B------:R-:W-:Y:S02]  /*cc00*/  LOP3.LUT R108, R101, R108, RZ, 0xc0, !PT ;  /* 0x0000006c656c7212 */ /* 0x000fe400078ec0ff */
[----:B------:R-:W-:Y:S01]  /*cc10*/  F2FP.F16.F32.PACK_AB R100, R237, R240 ;  /* 0x000000f0ed64723e */ /* 0x000fe200000000ff */
        /* <DEDUP_REMOVED lines=9> */
[----:B------:R-:W-:Y:S01]  /*ccb0*/  LOP3.LUT R111, R156, R111, RZ, 0xc0, !PT ;  /* 0x0000006f9c6f7212 */ /* 0x000fe200078ec0ff */
[----:B------:R-:W2:Y:S02]  /*ccc0*/  LDSM.16.MT88.4 R100, [R166+0x5000] ;  /* 0x00500000a664783b */ /* 0x000ea40000004200 */
[----:B------:R-:W-:Y:S04]  /*ccd0*/  FADD.FTZ R234, R234, R241 ;  /* 0x000000f1eaea7221 */ /* 0x000fe80000010000 */
[C---:B-1----:R-:W-:Y:S08]  /*cce0*/  HMMA.16816.F32 R4, R108.reuse, R112, R4 ;  /* 0x000000706c04723c */ /* 0x042ff00000001804 */
[C---:B------:R-:W-:Y:S08]  /*ccf0*/  HMMA.16816.F32 R8, R108.reuse, R114, R8 ;  /* 0x000000726c08723c */ /* 0x040ff00000001808 */
[C---:B------:R-:W-:Y:S03]  /*cd00*/  HMMA.16816.F32 R12, R108.reuse, R116, R12 ;  /* 0x000000746c0c723c */ /* 0x040fe6000000180c */
[----:B------:R-:W-:Y:S01]  /*cd10*/  LOP3.LUT R116, R159, R246, R243, 0x96, !PT ;  /* 0x000000f69f747212 */ /* 0x000fe200078e96f3 */
[--C-:B------:R-:W-:Y:S04]  /*cd20*/  FFMA.FTZ R243, R222, UR4, -R157.reuse ;  /* 0x00000004def37c23 */ /* 0x100fe8000801089d */
[C---:B------:R-:W-:Y:S02]  /*cd30*/  HMMA.16816.F32 R16, R108.reuse, R118, R16 ;  /* 0x000000766c10723c */ /* 0x040fe40000001810 */
[----:B------:R-:W1:Y:S01]  /*cd40*/  MUFU.EX2 R243, R243 ;  /* 0x000000f300f37308 */ /* 0x000e620000000800 */
[----:B------:R-:W-:Y:S05]  /*cd50*/  IMAD.WIDE.U32 R116, R116, -0x2daee0ad, RZ ;  /* 0xd2511f5374747825 */ /* 0x000fea00078e00ff */
[C---:B------:R-:W-:Y:S03]  /*cd60*/  HMMA.16816.F32 R20, R108.reuse, R120, R20 ;  /* 0x000000786c14723c */ /* 0x040fe60000001814 */
[----:B------:R-:W-:Y:S01]  /*cd70*/  PRMT R115, R116, 0x7773, RZ ;  /* 0x0000777374737816 */ /* 0x000fe200000000ff */
[--C-:B------:R-:W-:Y:S01]  /*cd80*/  FFMA.FTZ R120, R134, UR4, -R157.reuse ;  /* 0x0000000486787c23 */ /* 0x100fe2000801089d */
[----:B------:R-:W-:Y:S01]  /*cd90*/  PRMT R112, R116, 0x7772, RZ ;  /* 0x0000777274707816 */ /* 0x000fe200000000ff */
[----:B------:R-:W-:Y:S01]  /*cda0*/  FFMA.FTZ R157, R133, UR4, -R157 ;  /* 0x00000004859d7c23 */ /* 0x000fe2000801089d */
[----:B------:R-:W-:Y:S01]  /*cdb0*/  LOP3.LUT R114, R162, R244, R117, 0x96, !PT ;  /* 0x000000f4a2727212 */ /* 0x000fe200078e9675 */
[C---:B------:R-:W-:Y:S01]  /*cdc0*/  HMMA.16816.F32 R24, R108.reuse, R122, R24 ;  /* 0x0000007a6c18723c */ /* 0x040fe20000001818 */
[----:B------:R-:W-:Y:S02]  /*cdd0*/  MUFU.EX2 R133, R120 ;  /* 0x0000007800857308 */ /* 0x000fe40000000800 */
[----:B------:R-:W-:Y:S02]  /*cde0*/  PRMT R113, R116, 0x7771, RZ ;  /* 0x0000777174717816 */ /* 0x000fe400000000ff */
[----:B------:R-:W-:Y:S02]  /*cdf0*/  LOP3.LUT R121, R114, 0xff, RZ, 0xc0, !PT ;  /* 0x000000ff72797812 */ /* 0x000fe400078ec0ff */
[--C-:B------:R-:W-:Y:S01]  /*ce00*/  PRMT R112, R112, 0x5410, R115.reuse ;  /* 0x0000541070707816 */ /* 0x100fe20000000073 */
[C---:B------:R-:W-:Y:S03]  /*ce10*/  HMMA.16816.F32 R28, R108.reuse, R124, R28 ;  /* 0x0000007c6c1c723c */ /* 0x040fe6000000181c */
[----:B------:R-:W-:Y:S02]  /*ce20*/  LOP3.LUT R112, R112, 0xff00ff, RZ, 0xc0, !PT ;  /* 0x00ff00ff70707812 */ /* 0x000fe400078ec0ff */
[C---:B------:R-:W-:Y:S03]  /*ce30*/  PRMT R115, R114.reuse, 0x7632, R115 ;  /* 0x0000763272737816 */ /* 0x040fe60000000073 */
[C---:B------:R-:W-:Y:S01]  /*ce40*/  HMMA.16816.F32 R32, R108.reuse, R126, R32 ;  /* 0x0000007e6c20723c */ /* 0x040fe20000001820 */
[----:B------:R-:W3:Y:S02]  /*ce50*/  LDSM.16.MT88.4 R124, [R160+0xd800] ;  /* 0x00d80000a07c783b */ /* 0x000ee40000004200 */
[----:B------:R-:W-:Y:S05]  /*ce60*/  LOP3.LUT R115, R115, 0xff, RZ, 0xc0, !PT ;  /* 0x000000ff73737812 */ /* 0x000fea00078ec0ff */
[C---:B------:R-:W-:Y:S08]  /*ce70*/  HMMA.16816.F32 R36, R108.reuse, R128, R36 ;  /* 0x000000806c24723c */ /* 0x040ff00000001824 */
[C---:B------:R-:W-:Y:S08]  /*ce80*/  HMMA.16816.F32 R40, R108.reuse, R130, R40 ;  /* 0x000000826c28723c */ /* 0x040ff00000001828 */
[C---:B------:R-:W-:Y:S03]  /*ce90*/  HMMA.16816.F32 R44, R108.reuse, R136, R44 ;  /* 0x000000886c2c723c */ /* 0x040fe6000000182c */
[----:B------:R-:W-:Y:S02]  /*cea0*/  LOP3.LUT R136, R114, 0xffff, RZ, 0xc0, !PT ;  /* 0x0000ffff72887812 */ /* 0x000fe400078ec0ff */
[----:B------:R-:W-:Y:S02]  /*ceb0*/  SHF.R.U32.HI R114, RZ, 0x18, R114 ;  /* 0x00000018ff727819 */ /* 0x000fe40000011672 */
[----:B------:R-:W-:Y:S01]  /*cec0*/  SHF.R.U32.HI R136, RZ, 0x8, R136 ;  /* 0x00000008ff887819 */ /* 0x000fe20000011688 */
[C---:B------:R-:W-:Y:S03]  /*ced0*/  HMMA.16816.F32 R48, R108.reuse, R138, R48 ;  /* 0x0000008a6c30723c */ /* 0x040fe60000001830 */
[----:B------:R-:W-:Y:S02]  /*cee0*/  MOV R138, R116 ;  /* 0x00000074008a7202 */ /* 0x000fe40000000f00 */
[----:B------:R-:W4:Y:S01]  /*cef0*/  LDSM.16.MT88.4 R116, [R167+0xd800] ;  /* 0x00d80000a774783b */ /* 0x000f220000004200 */
[--C-:B------:R-:W-:Y:S02]  /*cf00*/  HSET2.LE.AND R139, R112, R161.reuse, PT ;  /* 0x000000a1708b7233 */ /* 0x100fe40003803000 */
[C---:B------:R-:W-:Y:S03]  /*cf10*/  HMMA.16816.F32 R52, R108.reuse, R140, R52 ;  /* 0x0000008c6c34723c */ /* 0x040fe60000001834 */
[----:B------:R-:W-:Y:S02]  /*cf20*/  PRMT R114, R115, 0x5410, R114 ;  /* 0x0000541073727816 */ /* 0x000fe40000000072 */
[----:B------:R-:W-:Y:S02]  /*cf30*/  PRMT R136, R121, 0x5410, R136 ;  /* 0x0000541079887816 */ /* 0x000fe40000000088 */
[----:B------:R-:W-:Y:S01]  /*cf40*/  LOP3.LUT R138, R138, 0xff, RZ, 0xc0, !PT ;  /* 0x000000ff8a8a7812 */ /* 0x000fe200078ec0ff */
[C---:B------:R-:W-:Y:S01]  /*cf50*/  HMMA.16816.F32 R56, R108.reuse, R142, R56 ;  /* 0x0000008e6c38723c */ /* 0x040fe20000001838 */
[----:B------:R-:W-:Y:S02]  /*cf60*/  LDSM.16.MT88.4 R140, [R168+0x1800] ;  /* 0x00180000a88c783b */ /* 0x000fe40000004200 */
[--C-:B------:R-:W-:Y:S02]  /*cf70*/  HSET2.LE.AND R137, R114, R161.reuse, PT ;  /* 0x000000a172897233 */ /* 0x100fe40003803000 */
[--C-:B------:R-:W-:Y:S02]  /*cf80*/  HSET2.LE.AND R136, R136, R161.reuse, PT ;  /* 0x000000a188887233 */ /* 0x100fe40003803000 */
[----:B------:R-:W-:Y:S01]  /*cf90*/  PRMT R138, R138, 0x5410, R113 ;  /* 0x000054108a8a7816 */ /* 0x000fe20000000071 */
[C---:B------:R-:W-:Y:S04]  /*cfa0*/  HMMA.16816.F32 R60, R108.reuse, R144, R60 ;  /* 0x000000906c3c723c */ /* 0x040fe8000000183c */
[----:B------:R-:W-:Y:S04]  /*cfb0*/  HSET2.LE.AND R138, R138, R161, PT ;  /* 0x000000a18a8a7233 */ /* 0x000fe80003803000 */
[C---:B------:R-:W-:Y:S01]  /*cfc0*/  HMMA.16816.F32 R64, R108.reuse, R146, R64 ;  /* 0x000000926c40723c */ /* 0x040fe20000001840 */
[----:B------:R-:W-:Y:S07]  /*cfd0*/  LDSM.16.MT88.4 R144, [R160+0xf800] ;  /* 0x00f80000a090783b */ /* 0x000fee0000004200 */
[C---:B------:R-:W-:Y:S01]  /*cfe0*/  HMMA.16816.F32 R68, R108.reuse, R148, R68 ;  /* 0x000000946c44723c */ /* 0x040fe20000001844 */
[----:B------:R-:W-:Y:S07]  /*cff0*/  LDSM.16.MT88.4 R160, [R160+0x11800] ;  /* 0x01180000a0a0783b */ /* 0x000fee0000004200 */
[C---:B------:R-:W-:Y:S01]  /*d000*/  HMMA.16816.F32 R72, R108.reuse, R150, R72 ;  /* 0x000000966c48723c */ /* 0x040fe20000001848 */
[----:B------:R-:W-:Y:S07]  /*d010*/  LDSM.16.MT88.4 R148, [R167+0xf800] ;  /* 0x00f80000a794783b */ /* 0x000fee0000004200 */
[C---:B------:R-:W-:Y:S08]  /*d020*/  HMMA.16816.F32 R76, R108.reuse, R152, R76 ;  /* 0x000000986c4c723c */ /* 0x040ff0000000184c */
[C---:B------:R-:W-:Y:S01]  /*d030*/  HMMA.16816.F32 R80, R108.reuse, R154, R80 ;  /* 0x0000009a6c50723c */ /* 0x040fe20000001850 */
[----:B------:R-:W-:Y:S07]  /*d040*/  LDSM.16.MT88.4 R152, [R166+0x3800] ;  /* 0x00380000a698783b */ /* 0x000fee0000004200 */
[C---:B--2---:R-:W-:Y:S03]  /*d050*/  HMMA.16816.F32 R84, R108.reuse, R100, R84 ;  /* 0x000000646c54723c */ /* 0x044fe60000001854 */
[--C-:B------:R-:W-:Y:S01]  /*d060*/  FFMA.FTZ R100, R225, UR4, -R158.reuse ;  /* 0x00000004e1647c23 */ /* 0x100fe2000801089e */
[--C-:B------:R-:W-:Y:S01]  /*d070*/  FFMA.FTZ R225, R224, UR4, -R158.reuse ;  /* 0x00000004e0e17c23 */ /* 0x100fe2000801089e */
[----:B------:R-:W-:Y:S01]  /*d080*/  FFMA.FTZ R158, R223, UR4, -R158 ;  /* 0x00000004df9e7c23 */ /* 0x000fe2000801089e */
[----:B------:R-:W2:Y:S02]  /*d090*/  MUFU.EX2 R224, R157 ;  /* 0x0000009d00e07308 */ /* 0x000ea40000000800 */
[C---:B------:R-:W-:Y:S08]  /*d0a0*/  HMMA.16816.F32 R88, R108.reuse, R102, R88 ;  /* 0x000000666c58723c */ /* 0x040ff00000001858 */
[----:B------:R5:W-:Y:S10]  /*d0b0*/  MUFU.EX2 R222, R100 ;  /* 0x0000006400de7308 */ /* 0x000bf40000000800 */
[----:B------:R-:W-:Y:S01]  /*d0c0*/  MUFU.EX2 R134, R158 ;  /* 0x0000009e00867308 */ /* 0x000fe20000000800 */
[C---:B------:R-:W-:Y:S09]  /*d0d0*/  HMMA.16816.F32 R92, R108.reuse, R104, R92 ;  /* 0x000000686c5c723c */ /* 0x040ff2000000185c */
[----:B------:R-:W3:Y:S01]  /*d0e0*/  MUFU.EX2 R223, R226 ;  /* 0x000000e200df7308 */ /* 0x000ee20000000800 */
[----:B-1----:R-:W-:Y:S01]  /*d0f0*/  F2FP.F16.F32.PACK_AB R104, R178, R243 ;  /* 0x000000f3b268723e */ /* 0x002fe200000000ff */
[----:B------:R-:W-:Y:S08]  /*d100*/  FADD.FTZ R243, R243, R234 ;  /* 0x000000eaf3f37221 */ /* 0x000ff00000010000 */
[----:B------:R-:W1:Y:S01]  /*d110*/  MUFU.EX2 R225, R225 ;  /* 0x000000e100e17308 */ /* 0x000e620000000800 */
[----:B------:R-:W-:Y:S01]  /*d120*/  LOP3.LUT R137, R104, R137, RZ, 0xc0, !PT ;  /* 0x0000008968897212 */ /* 0x000fe200078ec0ff */
[----:B------:R-:W-:Y:S01]  /*d130*/  HMMA.16816.F32 R96, R108, R106, R96 ;  /* 0x0000006a6c60723c */ /* 0x000fe20000001860 */
[----:B-----5:R-:W5:Y:S02]  /*d140*/  LDSM.16.MT88.4 R100, [R166+0x1800] ;  /* 0x00180000a664783b */ /* 0x020f640000004200 */
[----:B--2---:R-:W-:Y:S01]  /*d150*/  F2FP.F16.F32.PACK_AB R104, R224, R133 ;  /* 0x00000085e068723e */ /* 0x004fe200000000ff */
[----:B------:R-:W-:Y:S03]  /*d160*/  FADD.FTZ R178, R178, R243 ;  /* 0x000000f3b2b27221 */ /* 0x000fe60000010000 */
[----:B------:R-:W-:Y:S01]  /*d170*/  LOP3.LUT R139, R104, R139, RZ, 0xc0, !PT ;  /* 0x0000008b688b7212 */ /* 0x000fe200078ec0ff */
[----:B------:R-:W-:Y:S01]  /*d180*/  FADD.FTZ R133, R133, R178 ;  /* 0x000000b285857221 */ /* 0x000fe20000010000 */
[----:B---3--:R-:W-:Y:S01]  /*d190*/  F2FP.F16.F32.PACK_AB R113, R222, R223 ;  /* 0x000000dfde71723e */ /* 0x008fe200000000ff */
[----:B------:R-:W2:Y:S01]  /*d1a0*/  LDSM.16.MT88.4 R156, [R168+0x3800] ;  /* 0x00380000a89c783b */ /* 0x000ea20000004200 */
[----:B------:R-:W-:Y:S01]  /*d1b0*/  FADD.FTZ R223, R223, R238 ;  /* 0x000000eedfdf7221 */ /* 0x000fe20000010000 */
[----:B-1----:R-:W-:Y:S01]  /*d1c0*/  F2FP.F16.F32.PACK_AB R105, R134, R225 ;  /* 0x000000e18669723e */ /* 0x002fe200000000ff */
[----:B------:R-:W-:Y:S01]  /*d1d0*/  FADD.FTZ R211, R224, R133 ;  /* 0x00000085e0d37221 */ /* 0x000fe20000010000 */
[----:B------:R-:W-:Y:S01]  /*d1e0*/  LOP3.LUT R136, R113, R136, RZ, 0xc0, !PT ;  /* 0x0000008871887212 */ /* 0x000fe200078ec0ff */
[----:B------:R-:W-:Y:S01]  /*d1f0*/  FADD.FTZ R222, R222, R223 ;  /* 0x000000dfdede7221 */ /* 0x000fe20000010000 */
[----:B------:R-:W-:Y:S03]  /*d200*/  LOP3.LUT R138, R105, R138, RZ, 0xc0, !PT ;  /* 0x0000008a698a7212 */ /* 0x000fe600078ec0ff */
[----:B------:R-:W-:Y:S04]  /*d210*/  FADD.FTZ R215, R225, R222 ;  /* 0x000000dee1d77221 */ /* 0x000fe80000010000 */
[C---:B------:R-:W-:Y:S01]  /*d220*/  HMMA.16816.F32 R128, R136.reuse, R124, R4 ;  /* 0x0000007c8880723c */ /* 0x040fe20000001804 */
[----:B------:R-:W1:Y:S04]  /*d230*/  LDSM.16.MT88.4 R4, [R167+0x11800] ;  /* 0x01180000a704783b */ /* 0x000e680000004200 */
[----:B------:R-:W-:Y:S03]  /*d240*/  FADD.FTZ R215, R134, R215 ;  /* 0x000000d786d77221 */ /* 0x000fe60000010000 */
[C---:B------:R-:W-:Y:S01]  /*d250*/  HMMA.16816.F32 R124, R136.reuse, R126, R8 ;  /* 0x0000007e887c723c */ /* 0x040fe20000001808 */
[----:B------:R-:W3:Y:S07]  /*d260*/  LDSM.16.MT88.4 R8, [R166+0x5800] ;  /* 0x00580000a608783b */ /* 0x000eee0000004200 */
[C---:B----4-:R-:W-:Y:S01]  /*d270*/  HMMA.16816.F32 R120, R136.reuse, R116, R12 ;  /* 0x000000748878723c */ /* 0x050fe2000000180c */
[----:B------:R-:W4:Y:S07]  /*d280*/  LDSM.16.MT88.4 R12, [R168+0x5800] ;  /* 0x00580000a80c783b */ /* 0x000f2e0000004200 */
        /* <DEDUP_REMOVED lines=15> */
[C---:B-1----:R-:W-:Y:S01]  /*d380*/  HMMA.16816.F32 R76, R136.reuse, R4, R76 ;  /* 0x00000004884c723c */ /* 0x042fe2000000184c */
[----:B------:R-:W1:Y:S07]  /*d390*/  LDC.64 R4, c[0x0][0x3c0] ;  /* 0x0000f000ff047b82 */ /* 0x000e6e0000000a00 */
[C---:B------:R-:W-:Y:S08]  /*d3a0*/  HMMA.16816.F32 R80, R136.reuse, R6, R80 ;  /* 0x000000068850723c */ /* 0x040ff00000001850 */
[C---:B---3--:R-:W-:Y:S08]  /*d3b0*/  HMMA.16816.F32 R84, R136.reuse, R8, R84 ;  /* 0x000000088854723c */ /* 0x048ff00000001854 */
[C---:B------:R-:W-:Y:S03]  /*d3c0*/  HMMA.16816.F32 R88, R136.reuse, R10, R88 ;  /* 0x0000000a8858723c */ /* 0x040fe60000001858 */
[C---:B-1----:R-:W-:Y:S02]  /*d3d0*/  SHF.L.U64.HI R5, R4.reuse, 0x7, R5 ;  /* 0x0000000704057819 */ /* 0x042fe40000010205 */
[----:B------:R-:W-:Y:S03]  /*d3e0*/  LEA R220, P0, -R4, R220, 0x7 ;  /* 0x000000dc04dc7211 */ /* 0x000fe600078039ff */
[C---:B----4-:R-:W-:Y:S03]  /*d3f0*/  HMMA.16816.F32 R92, R136.reuse, R12, R92 ;  /* 0x0000000c885c723c */ /* 0x050fe6000000185c */
[----:B------:R-:W-:Y:S02]  /*d400*/  IADD3.X R221, PT, PT, R221, ~R5, RZ, P0, !PT ;  /* 0x80000005dddd7210 */ /* 0x000fe400007fe4ff */
[----:B------:R-:W-:Y:S03]  /*d410*/  ISETP.GT.AND P0, PT, R177, R196, PT ;  /* 0x000000c4b100720c */ /* 0x000fe60003f04270 */
[----:B------:R-:W-:Y:S10]  /*d420*/  HMMA.16816.F32 R96, R136, R14, R96 ;  /* 0x0000000e8860723c */ /* 0x000ff40000001860 */
[----:B------:R-:W-:Y:S10]  /*d430*/  @P0 BRA `(.L_x_1340) ;  /* 0xffffffc400ec0947 */ /* 0x000ff4000383ffff */
.L_x_1339:
        /* <DEDUP_REMOVED lines=220> */
[----:B------:R-:W-:-:S02]  /*e200*/  LOP3.LUT R6, R16, 0x38, R135, 0x78, !PT ;  /* 0x0000003810067812 */ /* 0x000fc400078e7887 */
[----:B------:R-:W-:Y:S01]  /*e210*/  F2FP.F16.F32.PACK_AB R98, R99, R98 ;  /* 0x000000626362723e */ /* 0x000fe200000000ff */
[----:B------:R-:W-:Y:S01]  /*e220*/  STS [R21+0x2400], R66 ;  /* 0x0024004215007388 */ /* 0x000fe20000000800 */
[----:B------:R-:W-:Y:S02]  /*e230*/  LOP3.LUT R6, R6, 0x1e00, R169, 0xf8, !PT ;  /* 0x00001e0006067812 */ /* 0x000fe400078ef8a9 */
[----:B------:R-:W-:Y:S01]  /*e240*/  F2FP.F16.F32.PACK_AB R96, R97, R96 ;  /* 0x000000606160723e */ /* 0x000fe200000000ff */
[----:B------:R-:W-:Y:S01]  /*e250*/  STS [R5+0x4000], R68 ;  /* 0x0040004405007388 */ /* 0x000fe20000000800 */
[----:B------:R-:W-:-:S03]  /*e260*/  @P3 MOV R20, 0x1 ;  /* 0x0000000100143802 */ /* 0x000fc60000000f00 */
        /* <DEDUP_REMOVED lines=10> */
[----:B------:R1:W-:Y:S04]  /*e310*/  STS [R19+0x4000], R88 ;  /* 0x0040005813007388 */ /* 0x0003e80000000800 */
[----:B------:R1:W-:Y:S01]  /*e320*/  STS [R19+0x4400], R90 ;  /* 0x0044005a13007388 */ /* 0x0003e20000000800 */
[----:B-----5:R-:W2:Y:S01]  /*e330*/  @P1 LDC.64 R10, c[0x0][0x408] ;  /* 0x00010200ff0a1b82 */ /* 0x020ea20000000a00 */
[----:B------:R-:W1:Y:S02]  /*e340*/  S2R R0, SR_CTAID.X ;  /* 0x0000000000007919 */ /* 0x000e640000002500 */
[----:B------:R1:W-:Y:S05]  /*e350*/  STS [R17+0x4000], R92 ;  /* 0x0040005c11007388 */ /* 0x0003ea0000000800 */
[----:B----4-:R-:W4:Y:S01]  /*e360*/  @!P1 LDC.64 R14, c[0x0][0x400] ;  /* 0x00010000ff0e9b82 */ /* 0x010f220000000a00 */
[----:B---3--:R-:W-:Y:S01]  /*e370*/  @P3 IMAD R12, R5, R2, RZ ;  /* 0x00000002050c3224 */ /* 0x008fe200078e02ff */
[----:B------:R3:W-:Y:S01]  /*e380*/  STS [R17+0x4400], R94 ;  /* 0x0044005e11007388 */ /* 0x0007e20000000800 */
[----:B------:R-:W2:Y:S01]  /*e390*/  S2R R9, SR_CTAID.Y ;  /* 0x0000000000097919 */ /* 0x000ea20000002600 */
[----:B-1----:R-:W1:Y:S01]  /*e3a0*/  S2R R13, SR_CTAID.Z ;  /* 0x00000000000d7919 */ /* 0x002e620000002700 */
[----:B------:R-:W-:Y:S05]  /*e3b0*/  @P3 BRA `(.L_x_1343) ;  /* 0x0000000000203947 */ /* 0x000fea0003800000 */
[----:B------:R-:W-:Y:S01]  /*e3c0*/  ISETP.NE.AND P4, PT, R4, RZ, PT ;  /* 0x000000ff0400720c */ /* 0x000fe20003f85270 */
[----:B------:R-:W5:-:S12]  /*e3d0*/  LDC R5, c[0x0][0x3e0] ;  /* 0x0000f800ff057b82 */ /* 0x000f580000000800 */
[----:B------:R-:W5:Y:S01]  /*e3e0*/  @P4 LDC R20, c[0x0][0x454] ;  /* 0x00011500ff144b82 */ /* 0x000f620000000800 */
[----:B--2---:R-:W-:Y:S02]  /*e3f0*/  @P4 MOV R23, 0x1 ;  /* 0x0000000100174802 */ /* 0x004fe40000000f00 */
[----:B------:R-:W-:-:S05]  /*e400*/  @!P4 MOV R23, 0x1 ;  /* 0x000000010017c802 */ /* 0x000fca0000000f00 */
[----:B------:R-:W2:Y:S01]  /*e410*/  @P4 LDC R12, c[0x0][0x454] ;  /* 0x00011500ff0c4b82 */ /* 0x000ea20000000800 */
[-C--:B-----5:R-:W-:Y:S02]  /*e420*/  @P4 IMAD R20, R20, R5.reuse, RZ ;  /* 0x0000000514144224 */ /* 0x0a0fe400078e02ff */
[----:B------:R-:W-:-:S07]  /*e430*/  @!P4 IMAD R20, R2, R5, RZ ;  /* 0x000000050214c224 */ /* 0x000fce00078e02ff */
.L_x_1343:
[----:B------:R-:W-:Y:S01]  /*e440*/  STS [R21+0x4000], R96 ;  /* 0x0040006015007388 */ /* 0x000fe20000000800 */
[----:B------:R-:W-:Y:S01]  /*e450*/  LEA R6, R6, UR6, 0x1 ;  /* 0x0000000606067c11 */ /* 0x000fe2000f8e08ff */
[----:B------:R-:W5:Y:S01]  /*e460*/  @P2 MUFU.LG2 R8, R8 ;  /* 0x0000000800082308 */ /* 0x000f620000000c00 */
[----:B------:R-:W-:Y:S01]  /*e470*/  ISETP.NE.AND P4, PT, R198, -0x1, PT ;  /* 0xffffffffc600780c */ /* 0x000fe20003f85270 */
[----:B------:R3:W-:Y:S01]  /*e480*/  STS [R21+0x4400], R98 ;  /* 0x0044006215007388 */ /* 0x0007e20000000800 */
[----:B------:R-:W-:Y:S01]  /*e490*/  ISETP.NE.AND P3, PT, R4, RZ, !P3 ;  /* 0x000000ff0400720c */ /* 0x000fe20005f65270 */
[----:B------:R-:W3:Y:S01]  /*e4a0*/  @P2 LDC R5, c[0x0][0x458] ;  /* 0x00011600ff052b82 */ /* 0x000ee20000000800 */
[----:B--2-4-:R-:W-:-:S07]  /*e4b0*/  @!P1 IMAD.WIDE.U32 R24, R9, R14, RZ ;  /* 0x0000000e09189225 */ /* 0x014fce00078e00ff */
[----:B------:R-:W-:Y:S01]  /*e4c0*/  BAR.SYNC.DEFER_BLOCKING 0x0 ;  /* 0x0000000000007b1d */ /* 0x000fe20000010000 */
[----:B------:R-:W-:Y:S01]  /*e4d0*/  LOP3.LUT P5, RZ, R135, 0x3, RZ, 0xc0, !PT ;  /* 0x0000000387ff7812 */ /* 0x000fe200078ac0ff */
[----:B------:R-:W-:Y:S01]  /*e4e0*/  @P1 IMAD.WIDE.U32 R26, R198, R10, RZ ;  /* 0x0000000ac61a1225 */ /* 0x000fe200078e00ff */
[----:B------:R-:W-:-:S03]  /*e4f0*/  LOP3.LUT R165, R165, 0x30, RZ, 0xc0, !PT ;  /* 0x00000030a5a57812 */ /* 0x000fc600078ec0ff */
[----:B------:R-:W2:Y:S02]  /*e500*/  @P0 MUFU.LG2 R7, R7 ;  /* 0x0000000700070308 */ /* 0x000ea40000000c00 */
[----:B------:R-:W4:Y:S01]  /*e510*/  @P0 LDC R4, c[0x0][0x458] ;  /* 0x00011600ff040b82 */ /* 0x000f220000000800 */
[C---:B------:R-:W-:Y:S01]  /*e520*/  @!P1 IMAD R15, R9.reuse, R15, R25 ;  /* 0x0000000f090f9224 */ /* 0x040fe200078e0219 */
[----:B------:R-:W-:Y:S01]  /*e530*/  SHF.R.U32.HI R14, RZ, 0x2, R135 ;  /* 0x00000002ff0e7819 */ /* 0x000fe20000011687 */
[----:B------:R-:W-:Y:S01]  /*e540*/  @P1 IMAD R15, R198, R11, R27 ;  /* 0x0000000bc60f1224 */ /* 0x000fe200078e021b */
[----:B------:R-:W-:Y:S01]  /*e550*/  BSSY.RECONVERGENT B0, `(.L_x_1344) ;  /* 0x0000027000007945 */ /* 0x000fe20003800200 */
[----:B------:R-:W-:Y:S02]  /*e560*/  @!P4 IMAD R198, R9, R2, RZ ;  /* 0x0000000209c6c224 */ /* 0x000fe400078e02ff */
[----:B-----5:R-:W-:Y:S01]  /*e570*/  @P2 FMUL.FTZ R25, R8, 0.69314718246459960938 ;  /* 0x3f31721808192820 */ /* 0x020fe20000410000 */
[----:B-1----:R-:W-:Y:S01]  /*e580*/  IMAD R12, R13, R12, RZ ;  /* 0x0000000c0d0c7224 */ /* 0x002fe200078e02ff */
[----:B------:R-:W-:Y:S01]  /*e590*/  LOP3.LUT R10, R165, 0x7, R14, 0xf8, !PT ;  /* 0x00000007a50a7812 */ /* 0x000fe200078ef80e */
[----:B------:R-:W-:Y:S01]  /*e5a0*/  IMAD.MOV.U32 R11, RZ, RZ, 0x7f800000 ;  /* 0x7f800000ff0b7424 */ /* 0x000fe200078e00ff */
[----:B------:R-:W-:Y:S01]  /*e5b0*/  SHF.R.S32.HI R2, RZ, 0x1f, R198 ;  /* 0x0000001fff027819 */ /* 0x000fe200000114c6 */
[----:B------:R-:W-:Y:S01]  /*e5c0*/  @!P3 IMAD R12, R9, R20, R12 ;  /* 0x00000014090cb224 */ /* 0x000fe200078e020c */
[----:B------:R-:W-:Y:S01]  /*e5d0*/  SEL R198, R198, RZ, P3 ;  /* 0x000000ffc6c67207 */ /* 0x000fe20001800000 */
[----:B---3--:R-:W-:Y:S01]  /*e5e0*/  IMAD R21, R0, R23, RZ ;  /* 0x0000001700157224 */ /* 0x008fe200078e02ff */
[----:B------:R-:W-:Y:S01]  /*e5f0*/  SEL R2, R2, RZ, P3 ;  /* 0x000000ff02027207 */ /* 0x000fe20001800000 */
[----:B------:R-:W-:Y:S01]  /*e600*/  @P2 FFMA.FTZ R11, R132, R5, R25 ;  /* 0x00000005840b2223 */ /* 0x000fe20000010019 */
[----:B------:R1:W3:Y:S01]  /*e610*/  LDS.128 R16, [R6+0x1800] ;  /* 0x0018000006107984 */ /* 0x0002e20000000c00 */
[----:B------:R-:W-:-:S02]  /*e620*/  IMAD.SHL.U32 R21, R21, 0x40, RZ ;  /* 0x0000004015157824 */ /* 0x000fc400078e00ff */
[----:B--2---:R-:W-:Y:S01]  /*e630*/  @P0 FMUL.FTZ R8, R7, 0.69314718246459960938 ;  /* 0x3f31721807080820 */ /* 0x004fe20000410000 */
[--C-:B------:R-:W-:Y:S02]  /*e640*/  SHF.R.S32.HI R29, RZ, 0x1f, R12.reuse ;  /* 0x0000001fff1d7819 */ /* 0x100fe4000001140c */
[----:B------:R-:W-:Y:S02]  /*e650*/  MOV R9, 0x7f800000 ;  /* 0x7f80000000097802 */ /* 0x000fe40000000f00 */
[----:B------:R-:W-:Y:S01]  /*e660*/  IADD3 R7, P4, P3, R21, R198, R12 ;  /* 0x000000c615077210 */ /* 0x000fe20007b9e00c */
[----:B----4-:R-:W-:Y:S01]  /*e670*/  @P0 FFMA.FTZ R9, R3, R4, R8 ;  /* 0x0000000403090223 */ /* 0x010fe20000010008 */
[----:B------:R-:W-:-:S04]  /*e680*/  SHF.R.S32.HI R21, RZ, 0x1f, R21 ;  /* 0x0000001fff157819 */ /* 0x000fc80000011415 */
[----:B------:R-:W-:Y:S01]  /*e690*/  IADD3.X R21, PT, PT, R21, R2, R29, P4, P3 ;  /* 0x0000000215157210 */ /* 0x000fe200027e641d */
[----:B------:R-:W-:Y:S06]  /*e6a0*/  @P5 BRA `(.L_x_1345) ;  /* 0x0000000000445947 */ /* 0x000fec0003800000 */
[C---:B------:R-:W-:Y:S01]  /*e6b0*/  VIADD R8, R10.reuse, 0x8 ;  /* 0x000000080a087836 */ /* 0x040fe20000000000 */
[----:B------:R-:W-:-:S04]  /*e6c0*/  ISETP.GE.AND P4, PT, R10, R189, PT ;  /* 0x000000bd0a00720c */ /* 0x000fc80003f86270 */
[----:B------:R-:W-:-:S09]  /*e6d0*/  ISETP.GE.AND P3, PT, R8, R189, PT ;  /* 0x000000bd0800720c */ /* 0x000fd20003f66270 */
[----:B------:R-:W2:Y:S01]  /*e6e0*/  @!P4 LDC.64 R4, c[0x0][0x420] ;  /* 0x00010800ff04cb82 */ /* 0x000ea20000000a00 */
[----:B------:R-:W-:-:S03]  /*e6f0*/  @!P4 IMAD R10, R10, R23, RZ ;  /* 0x000000170a0ac224 */ /* 0x000fc600078e02ff */
[----:B------:R-:W-:Y:S02]  /*e700*/  @!P3 IMAD R12, R8, R23, RZ ;  /* 0x00000017080cb224 */ /* 0x000fe400078e02ff */
[-C--:B------:R-:W-:Y:S02]  /*e710*/  @!P4 IADD3 R8, P2, PT, R10, R7.reuse, RZ ;  /* 0x000000070a08c210 */ /* 0x080fe40007f5e0ff */
[----:B------:R-:W4:Y:S01]  /*e720*/  @!P3 LDC.64 R2, c[0x0][0x420] ;  /* 0x00010800ff02bb82 */ /* 0x000f220000000a00 */
[----:B------:R-:W-:Y:S02]  /*e730*/  @!P3 IADD3 R7, P0, PT, R12, R7, RZ ;  /* 0x000000070c07b210 */ /* 0x000fe40007f1e0ff */
[-C--:B------:R-:W-:Y:S02]  /*e740*/  @!P4 LEA.HI.X.SX32 R10, R10, R21.reuse, 0x1, P2 ;  /* 0x000000150a0ac211 */ /* 0x080fe400010f0eff */
[----:B------:R-:W-:Y:S02]  /*e750*/  @!P3 LEA.HI.X.SX32 R12, R12, R21, 0x1, P0 ;  /* 0x000000150c0cb211 */ /* 0x000fe400000f0eff */
[----:B--2---:R-:W-:-:S04]  /*e760*/  @!P4 LEA R4, P2, R8, R4, 0x2 ;  /* 0x000000040804c211 */ /* 0x004fc800078410ff */
[----:B------:R-:W-:Y:S02]  /*e770*/  @!P4 LEA.HI.X R5, R8, R5, R10, 0x2, P2 ;  /* 0x000000050805c211 */ /* 0x000fe400010f140a */
[----:B----4-:R-:W-:-:S03]  /*e780*/  @!P3 LEA R2, P0, R7, R2, 0x2 ;  /* 0x000000020702b211 */ /* 0x010fc600078010ff */
[----:B------:R2:W-:Y:S01]  /*e790*/  @!P4 STG.E desc[UR10][R4.64], R11 ;  /* 0x0000000b0400c986 */ /* 0x0005e2000c10190a */
[----:B------:R-:W-:-:S05]  /*e7a0*/  @!P3 LEA.HI.X R3, R7, R3, R12, 0x2, P0 ;  /* 0x000000030703b211 */ /* 0x000fca00000f140c */
[----:B------:R2:W-:Y:S04]  /*e7b0*/  @!P3 STG.E desc[UR10][R2.64], R9 ;  /* 0x000000090200b986 */ /* 0x0005e8000c10190a */
.L_x_1345:
[----:B------:R-:W-:Y:S05]  /*e7c0*/  BSYNC.RECONVERGENT B0 ;  /* 0x0000000000007941 */ /* 0x000fea0003800200 */
.L_x_1344:
[----:B------:R-:W4:Y:S01]  /*e7d0*/  LDCU.64 UR4, c[0x0][0x410] ;  /* 0x00008200ff0477ac */ /* 0x000f220008000a00 */
[----:B------:R-:W-:Y:S01]  /*e7e0*/  @P1 IMAD.MOV.U32 R24, RZ, RZ, R26 ;  /* 0x000000ffff181224 */ /* 0x000fe200078e001a */
[----:B------:R-:W-:Y:S01]  /*e7f0*/  SHF.R.U32.HI R10, RZ, 0x3, R135 ;  /* 0x00000003ff0a7819 */ /* 0x000fe20000011687 */
[----:B--2---:R-:W-:Y:S01]  /*e800*/  IMAD.MOV.U32 R11, RZ, RZ, RZ ;  /* 0x000000ffff0b7224 */ /* 0x004fe200078e00ff */
        /* <DEDUP_REMOVED lines=19> */
[----:B------:R-:W3:Y:S01]  /*e940*/  LDCU.64 UR4, c[0x0][0x3f0] ;  /* 0x00007e00ff0477ac */ /* 0x000ee20008000a00 */
[----:B-----5:R-:W-:-:S03]  /*e950*/  IMAD R3, R25, UR6, RZ ;  /* 0x0000000619037c24 */ /* 0x020fc6000f8e02ff */
[----:B------:R-:W-:-:S04]  /*e960*/  IMAD.WIDE.U32 R28, R24, UR6, R26 ;  /* 0x00000006181c7c25 */ /* 0x000fc8000f8e001a */
[----:B------:R-:W-:Y:S01]  /*e970*/  IMAD R0, R24, UR7, R3 ;  /* 0x0000000718007c24 */ /* 0x000fe2000f8e0203 */
[----:B---3--:R-:W-:-:S04]  /*e980*/  LEA R2, P3, R28, UR4, 0x1 ;  /* 0x000000041c027c11 */ /* 0x008fc8000f8608ff */
[----:B------:R-:W-:-:S04]  /*e990*/  IADD3 R0, PT, PT, R0, R29, RZ ;  /* 0x0000001d00007210 */ /* 0x000fc80007ffe0ff */
[----:B------:R-:W-:-:S05]  /*e9a0*/  LEA.HI.X R3, R28, UR5, R0, 0x1, P3 ;  /* 0x000000051c037c11 */ /* 0x000fca00098f0c00 */
[----:B-1----:R1:W-:Y:S04]  /*e9b0*/  STG.E.128 desc[UR10][R2.64], R20 ;  /* 0x0000001402007986 */ /* 0x0023e8000c101d0a */
[----:B------:R1:W-:Y:S04]  /*e9c0*/  STG.E.128 desc[UR10][R2.64+0x80], R12 ;  /* 0x0000800c02007986 */ /* 0x0003e8000c101d0a */
[----:B----4-:R1:W-:Y:S02]  /*e9d0*/  STG.E.128 desc[UR10][R2.64+0x100], R8 ;  /* 0x0001000802007986 */ /* 0x0103e4000c101d0a */
.L_x_1347:
[----:B------:R-:W-:Y:S05]  /*e9e0*/  BSYNC.RECONVERGENT B0 ;  /* 0x0000000000007941 */ /* 0x000fea0003800200 */
.L_x_1346:
        /* <DEDUP_REMOVED lines=20> */
.L_x_1349:
[----:B------:R-:W-:Y:S05]  /*eb30*/  BSYNC.RECONVERGENT B0 ;  /* 0x0000000000007941 */ /* 0x000fea0003800200 */
.L_x_1348:
        /* <DEDUP_REMOVED lines=20> */
.L_x_1351:
[----:B------:R-:W-:Y:S05]  /*ec80*/  BSYNC.RECONVERGENT B0 ;  /* 0x0000000000007941 */ /* 0x000fea0003800200 */
.L_x_1350:
        /* <DEDUP_REMOVED lines=14> */
[----:B---3--:R-:W-:Y:S04]  /*ed70*/  STG.E.128 desc[UR10][R2.64], R16 ;  /* 0x0000001002007986 */ /* 0x008fe8000c101d0a */
[----:B-1----:R-:W-:Y:S04]  /*ed80*/  STG.E.128 desc[UR10][R2.64+0x80], R8 ;  /* 0x0000800802007986 */ /* 0x002fe8000c101d0a */
[----:B------:R-:W-:Y:S01]  /*ed90*/  STG.E.128 desc[UR10][R2.64+0x100], R12 ;  /* 0x0001000c02007986 */ /* 0x000fe2000c101d0a */
[----:B------:R-:W-:Y:S05]  /*eda0*/  EXIT ;  /* 0x000000000000794d */ /* 0x000fea0003800000 */
.L_x_1352:
        /* <DEDUP_REMOVED lines=13> */
.L_x_1823:


//--------------------- .text._ZN5flash16flash_fwd_kernelI23Flash_fwd_kernel_traitsILi192ELi64ELi64ELi4ELb0ELb0EN7cutlass6half_tE19Flash_kernel_traitsILi192ELi64ELi64ELi4ES3_EELb0ELb0ELb1ELb0ELb0ELb1ELb1ELb0EEEvNS_16Flash_fwd_paramsE --------------------------
	.section	.text._ZN5flash16flash_fwd_kernelI23Flash_fwd_kernel_traitsILi192ELi64ELi64ELi4ELb0ELb0EN7cutlass6half_tE19Flash_kernel_traitsILi192ELi64ELi64ELi4ES3_EELb0ELb0ELb1ELb0ELb0ELb1ELb1ELb0EEEvNS_16Flash_fwd_paramsE,"ax",@progbits
	.align	128
        .global         _ZN5flash16flash_fwd_kernelI23Flash_fwd_kernel_traitsILi192ELi64ELi64ELi4ELb0ELb0EN7cutlass6half_tE19Flash_kernel_traitsILi192ELi64ELi64ELi4ES3_EELb0ELb0ELb1ELb0ELb0ELb1ELb1ELb0EEEvNS_16Flash_fwd_paramsE
        .type           _ZN5flash16flash_fwd_kernelI23Flash_fwd_kernel_traitsILi192ELi64ELi64ELi4ELb0ELb0EN7cutlass6half_tE19Flash_kernel_traitsILi192ELi64ELi64ELi4ES3_EELb0ELb0ELb1ELb0ELb0ELb1ELb1ELb0EEEvNS_16Flash_fwd_paramsE,@function
        .size           _ZN5flash16flash_fwd_kernelI23Flash_fwd_kernel_traitsILi192ELi64ELi64ELi4ELb0ELb0EN7cutlass6half_tE19Flash_kernel_traitsILi192ELi64ELi64ELi4ES3_EELb0ELb0ELb1ELb0ELb0ELb1ELb1ELb0EEEvNS_16Flash_fwd_paramsE,(.L_x_1824 - _ZN5flash16flash_fwd_kernelI23Flash_fwd_kernel_traitsILi192ELi64ELi64ELi4ELb0ELb0EN7cutlass6half_tE19Flash_kernel_traitsILi192ELi64ELi64ELi4ES3_EELb0ELb0ELb1ELb0ELb0ELb1ELb1ELb0EEEvNS_16Flash_fwd_paramsE)
        .other          _ZN5flash16flash_fwd_kernelI23Flash_fwd_kernel_traitsILi192ELi64ELi64ELi4ELb0ELb0EN7cutlass6half_tE19Flash_kernel_traitsILi192ELi64ELi64ELi4ES3_EELb0ELb0ELb1ELb0ELb0ELb1ELb1ELb0EEEvNS_16Flash_fwd_paramsE,@"STO_CUDA_ENTRY STV_DEFAULT"
_ZN5flash16flash_fwd_kernelI23Flash_fwd_kernel_traitsILi192ELi64ELi64ELi4ELb0ELb0EN7cutlass6half_tE19Flash_kernel_traitsILi192ELi64ELi64ELi4ES3_EELb0ELb0ELb1ELb0ELb0ELb1ELb1ELb0EEEvNS_16Flash_fwd_paramsE:
.text._ZN5flash16flash_fwd_kernelI23Flash_fwd_kernel_traitsILi192ELi64ELi64ELi4ELb0ELb0EN7cutlass6half_tE19Flash_kernel_traitsILi192ELi64ELi64ELi4ES3_EELb0ELb0ELb1ELb0ELb0ELb1ELb1ELb0EEEvNS_16Flash_fwd_paramsE:
[----:B------:R-:W-:Y:S01]  /*0000*/  LDC R1, c[0x0][0x37c] ;  /* 0x0000df00ff017b82 */ /* 0x000fe20000000800 */
[----:B------:R-:W1:Y:S01]  /*0010*/  S2R R201, SR_CTAID.Y ;  /* 0x0000000000c97919 */ /* 0x000e620000002600 */
[----:B------:R-:W2:Y:S06]  /*0020*/  LDCU.64 UR8, c[0x0][0x460] ;  /* 0x00008c00ff0877ac */ /* 0x000eac0008000a00 */
[----:B------:R-:W1:Y:S01]  /*0030*/  LDC.64 R2, c[0x0][0x460] ;  /* 0x00011800ff027b82 */ /* 0x000e620000000a00 */
[----:B------:R-:W-:Y:S01]  /*0040*/  IMAD.MOV.U32 R199, RZ, RZ, -0x1 ;  /* 0xffffffffffc77424 */ /* 0x000fe200078e00ff */
[----:B------:R-:W3:Y:S01]  /*0050*/  LDCU.64 UR4, c[0x0][0x478] ;  /* 0x00008f00ff0477ac */ /* 0x000ee20008000a00 */
[----:B------:R-:W4:Y:S05]  /*0060*/  LDCU.64 UR10, c[0x0][0x358] ;  /* 0x00006b00ff0a77ac */ /* 0x000f2a0008000a00 */
[----:B------:R-:W4:Y:S01]  /*0070*/  LDC.64 R6, c[0x0][0x468] ;  /* 0x00011a00ff067b82 */ /* 0x000f220000000a00 */
[----:B------:R-:W3:Y:S01]  /*0080*/  LDCU.64 UR6, c[0x0][0x470] ;  /* 0x00008e00ff0677ac */ /* 0x000ee20008000a00 */
[----:B--2---:R-:W-:-:S02]  /*0090*/  ISETP.NE.U32.AND P0, PT, RZ, UR8, PT ;  /* 0x00000008ff007c0c */ /* 0x004fc4000bf05070 */
[----:B------:R-:W-:Y:S02]  /*00a0*/  ISETP.NE.U32.AND P4, PT, RZ, UR8, PT ;  /* 0x00000008ff007c0c */ /* 0x000fe4000bf85070 */
[----:B---3--:R-:W-:Y:S02]  /*00b0*/  ISETP.NE.U32.AND P2, PT, RZ, UR4, PT ;  /* 0x00000004ff007c0c */ /* 0x008fe4000bf45070 */
[----:B------:R-:W-:Y:S02]  /*00c0*/  ISETP.NE.AND.EX P0, PT, RZ, UR9, PT, P0 ;  /* 0x00000009ff007c0c */ /* 0x000fe4000bf05300 */
[----:B------:R-:W-:Y:S02]  /*00d0*/  ISETP.NE.AND.EX P4, PT, RZ, UR9, PT, P4 ;  /* 0x00000009ff007c0c */ /* 0x000fe4000bf85340 */
[----:B------:R-:W-:Y:S02]  /*00e0*/  ISETP.NE.AND.EX P2, PT, RZ, UR5, PT, P2 ;  /* 0x00000005ff007c0c */ /* 0x000fe4000bf45320 */
[----:B------:R-:W-:Y:S01]  /*00f0*/  ISETP.NE.U32.AND P3, PT, RZ, UR6, PT ;  /* 0x00000006ff007c0c */ /* 0x000fe2000bf65070 */
[----:B-1----:R-:W-:-:S04]  /*0100*/  IMAD.WIDE.U32 R14, R201, 0x4, R2 ;  /* 0x00000004c90e7825 */ /* 0x002fc800078e0002 */
[----:B------:R-:W-:Y:S01]  /*0110*/  IMAD.SHL.U32 R9, R201, 0x4, RZ ;  /* 0x00000004c9097824 */ /* 0x000fe200078e00ff */
[----:B------:R-:W-:Y:S01]  /*0120*/  SHF.R.U32.HI R2, RZ, 0x1e, R201 ;  /* 0x0000001eff027819 */ /* 0x000fe200000116c9 */
[----:B----4-:R-:W2:Y:S01]  /*0130*/  @P0 LDG.E R199, desc[UR10][R14.64] ;  /* 0x0000000a0ec70981 */ /* 0x010ea2000c1e1900 */
[----:B------:R-:W-:-:S03]  /*0140*/  ISETP.NE.AND.EX P3, PT, RZ, UR7, PT, P3 ;  /* 0x00000007ff007c0c */ /* 0x000fc6000bf65330 */
[----:B------:R-:W2:Y:S01]  /*0150*/  @P4 LDG.E R10, desc[UR10][R14.64+0x4] ;  /* 0x0000040a0e0a4981 */ /* 0x000ea2000c1e1900 */
[----:B------:R-:W-:-:S04]  /*0160*/  @P2 IADD3 R12, P0, PT, R9, UR4, RZ ;  /* 0x00000004090c2c10 */ /* 0x000fc8000ff1e0ff */
[----:B------:R-:W-:-:S05]  /*0170*/  @P2 IADD3.X R13, PT, PT, R2, UR5, RZ, P0, !PT ;  /* 0x00000005020d2c10 */ /* 0x000fca00087fe4ff */
[----:B------:R-:W5:Y:S01]  /*0180*/  @P2 LDG.E R89, desc[UR10][R12.64] ;  /* 0x0000000a0c592981 */ /* 0x000f62000c1e1900 */
[C---:B------:R-:W-:Y:S01]  /*0190*/  @P3 IADD3 R4, P1, PT, R9.reuse, UR6, RZ ;  /* 0x0000000609043c10 */ /* 0x040fe2000ff3e0ff */
[----:B------:R-:W-:Y:S01]  /*01a0*/  IMAD.MOV.U32 R0, RZ, RZ, RZ ;  /* 0x000000ffff007224 */ /* 0x000fe200078e00ff */
[----:B------:R-:W1:Y:S01]  /*01b0*/  LDCU.U8 UR4, c[0x0][0x532] ;  /* 0x0000a640ff0477ac */ /* 0x000e620008000000 */
[----:B------:R-:W-:Y:S02]  /*01c0*/  IADD3 R8, P0, PT, R9, R6, RZ ;  /* 0x0000000609087210 */ /* 0x000fe40007f1e0ff */
[----:B------:R-:W-:-:S03]  /*01d0*/  @P3 IADD3.X R5, PT, PT, R2, UR7, RZ, P1, !PT ;  /* 0x0000000702053c10 */ /* 0x000fc60008ffe4ff */
[----:B------:R-:W-:Y:S01]  /*01e0*/  IMAD.X R9, R2, 0x1, R7, P0 ;  /* 0x0000000102097824 */ /* 0x000fe200000e0607 */
[C---:B------:R-:W-:Y:S01]  /*01f0*/  ISETP.NE.U32.AND P0, PT, R6.reuse, RZ, PT ;  /* 0x000000ff0600720c */ /* 0x040fe20003f05070 */
[----:B------:R3:W5:Y:S01]  /*0200*/  @P3 LDG.E R0, desc[UR10][R4.64] ;  /* 0x0000000a04003981 */ /* 0x000762000c1e1900 */
[----:B------:R-:W4:Y:S02]  /*0210*/  @!P4 LDC R98, c[0x0][0x434] ;  /* 0x00010d00ff62cb82 */ /* 0x000f240000000800 */
[----:B------:R-:W-:Y:S02]  /*0220*/  ISETP.NE.AND.EX P0, PT, R7, RZ, PT, P0 ;  /* 0x000000ff0700720c */ /* 0x000fe40003f05300 */
[----:B------:R-:W-:-:S04]  /*0230*/  ISETP.EQ.U32.AND P3, PT, R6, RZ, PT ;  /* 0x000000ff0600720c */ /* 0x000fc80003f62070 */
[----:B------:R-:W2:Y:S01]  /*0240*/  @!P2 LDC.64 R2, c[0x0][0x488] ;  /* 0x00012200ff02ab82 */ /* 0x000ea20000000a00 */
[----:B-1----:R-:W-:Y:S01]  /*0250*/  ISETP.NE.AND P1, PT, RZ, UR4, PT ;  /* 0x00000004ff007c0c */ /* 0x002fe2000bf25270 */
[----:B---3--:R-:W1:Y:S03]  /*0260*/  S2R R4, SR_CTAID.X ;  /* 0x0000000000047919 */ /* 0x008e660000002500 */
[----:B------:R-:W-:-:S03]  /*0270*/  ISETP.EQ.OR.EX P3, PT, R7, RZ, !P1, P3 ;  /* 0x000000ff0700720c */ /* 0x000fc60004f62730 */
[----:B------:R-:W3:Y:S08]  /*0280*/  @!P2 LDC R5, c[0x0][0x43c] ;  /* 0x00010f00ff05ab82 */ /* 0x000ef00000000800 */
[----:B------:R-:W2:Y:S01]  /*0290*/  @!P0 LDC R7, c[0x0][0x438] ;  /* 0x00010e00ff078b82 */ /* 0x000ea20000000800 */
[----:B------:R-:W-:-:S06]  /*02a0*/  IMAD.MOV.U32 R11, RZ, RZ, -0x1 ;  /* 0xffffffffff0b7424 */ /* 0x000fcc00078e00ff */
[----:B------:R2:W5:Y:S01]  /*02b0*/  @!P3 LDG.E R11, desc[UR10][R8.64] ;  /* 0x0000000a080bb981 */ /* 0x000562000c1e1900 */
[----:B-1----:R-:W-:Y:S02]  /*02c0*/  IMAD.SHL.U32 R95, R4, 0x40, RZ ;  /* 0x00000040045f7824 */ /* 0x002fe400078e00ff */
[----:B--2---:R-:W-:-:S05]  /*02d0*/  @P4 IMAD.IADD R98, R10, 0x1, -R199 ;  /* 0x000000010a624824 */ /* 0x004fca00078e0ac7 */
[----:B----4-:R-:W-:Y:S01]  /*02e0*/  ISETP.GT.AND P3, PT, R98, R95, PT ;  /* 0x0000005f6200720c */ /* 0x010fe20003f64270 */
[----:B---3--:R-:W-:-:S12]  /*02f0*/  @!P0 BRA `(.L_x_1353) ;  /* 0x00000000000c8947 */ /* 0x008fd80003800000 */
[----:B------:R-:W2:Y:S02]  /*0300*/  @P1 LDG.E R6, desc[UR10][R8.64+0x4] ;  /* 0x0000040a08061981 */ /* 0x000ea4000c1e1900 */
[----:B--2--5:R-:W-:-:S06]  /*0310*/  @P1 IADD3 R7, PT, PT, R6, -R11, RZ ;  /* 0x8000000b06071210 */ /* 0x024fcc0007ffe0ff */
[----:B------:R1:W5:Y:S02]  /*0320*/  @!P1 LDG.E R7, desc[UR10][R8.64] ;  /* 0x0000000a08079981 */ /* 0x000364000c1e1900 */
.L_x_1353:
[----:B------:R-:W-:Y:S01]  /*0330*/  @!P2 ISETP.NE.U32.AND P0, PT, R2, RZ, PT ;  /* 0x000000ff0200a20c */ /* 0x000fe20003f05070 */
[----:B------:R-:W-:-:S12]  /*0340*/  @!P3 EXIT ;  /* 0x000000000000b94d */ /* 0x000fd80003800000 */
[----:B------:R-:W2:Y:S01]  /*0350*/  LDC R94, c[0x0][0x508] ;  /* 0x00014200ff5e7b82 */ /* 0x000ea20000000800 */
[----:B------:R-:W3:Y:S01]  /*0360*/  LDCU UR4, c[0x0][0x504] ;  /* 0x0000a080ff0477ac */ /* 0x000ee20008000800 */
[----:B------:R-:W-:Y:S01]  /*0370*/  @!P2 ISETP.NE.AND.EX P0, PT, R3, RZ, PT, P0 ;  /* 0x000000ff0300a20c */ /* 0x000fe20003f05300 */
[--C-:B-----5:R-:W-:Y:S01]  /*0380*/  @P2 IMAD.IADD R89, R89, 0x1, -R0.reuse ;  /* 0x0000000159592824 */ /* 0x120fe200078e0a00 */
[----:B-1----:R-:W1:Y:S02]  /*0390*/  S2R R9, SR_CTAID.Z ;  /* 0x0000000000097919 */ /* 0x002e640000002700 */
[----:B------:R-:W-:Y:S01]  /*03a0*/  @!P2 SEL R5, R5, RZ, P0 ;  /* 0x000000ff0505a207 */ /* 0x000fe20000000000 */
[----:B------:R-:W4:Y:S03]  /*03b0*/  S2R R186, SR_TID.X ;  /* 0x0000000000ba7919 */ /* 0x000f260000002100 */
        /* <DEDUP_REMOVED lines=18> */
[----:B-1--4-:R-:W-:Y:S05]  /*04e0*/  @P0 BRA `(.L_x_1354) ;  /* 0x0000000800c00947 */ /* 0x012fea0003800000 */
        /* <DEDUP_REMOVED lines=10> */
[----:B------:R-:W-:Y:S01]  /*0590*/  @!P1 IMAD R11, R201, R11, R13 ;  /* 0x0000000bc90b9224 */ /* 0x000fe200078e020d */
[----:B------:R-:W-:-:S06]  /*05a0*/  @!P1 MOV R8, R12 ;  /* 0x0000000c00089202 */ /* 0x000fcc0000000f00 */
[----:B------:R-:W4:Y:S01]  /*05b0*/  @P0 LDC R10, c[0x0][0x430] ;  /* 0x00010c00ff0a0b82 */ /* 0x000f220000000800 */
[----:B-1----:R-:W-:-:S04]  /*05c0*/  @P1 IMAD.WIDE.U32 R12, R199, R6, RZ ;  /* 0x00000006c70c1225 */ /* 0x002fc800078e00ff */
[----:B------:R-:W-:Y:S01]  /*05d0*/  @P1 IMAD R11, R199, R7, R13 ;  /* 0x00000007c70b1224 */ /* 0x000fe200078e020d */
[----:B------:R-:W-:Y:S01]  /*05e0*/  @P1 MOV R8, R12 ;  /* 0x0000000c00081202 */ /* 0x000fe20000000f00 */
[----:B---3--:R-:W-:Y:S01]  /*05f0*/  @P0 IMAD R6, R2, R3, RZ ;  /* 0x0000000302060224 */ /* 0x008fe200078e02ff */
        /* <DEDUP_REMOVED lines=12> */
.L_x_1355:
[----:B------:R-:W-:Y:S01]  /*06c0*/  IMAD.SHL.U32 R13, R186, 0x8, RZ ;  /* 0x00000008ba0d7824 */ /* 0x000fe200078e00ff */
[----:B------:R-:W1:Y:S01]  /*06d0*/  LDCU.64 UR4, c[0x0][0x410] ;  /* 0x00008200ff0477ac */ /* 0x000e620008000a00 */
[----:B------:R-:W-:Y:S01]  /*06e0*/  IMAD.IADD R98, R98, 0x1, -R95 ;  /* 0x0000000162627824 */ /* 0x000fe200078e0a5f */
[----:B------:R-:W-:Y:S01]  /*06f0*/  SHF.R.U32.HI R12, RZ, 0x3, R186 ;  /* 0x00000003ff0c7819 */ /* 0x000fe200000116ba */
[----:B------:R-:W-:Y:S01]  /*0700*/  IMAD R0, R201, R0, RZ ;  /* 0x00000000c9007224 */ /* 0x000fe200078e02ff */
[----:B------:R-:W-:Y:S01]  /*0710*/  LOP3.LUT R13, R13, 0x38, RZ, 0xc0, !PT ;  /* 0x000000380d0d7812 */ /* 0x000fe200078ec0ff */
[----:B----4-:R-:W-:Y:S01]  /*0720*/  IMAD R6, R9, R6, RZ ;  /* 0x0000000609067224 */ /* 0x010fe200078e02ff */
[C---:B------:R-:W-:Y:S01]  /*0730*/  ISETP.GE.AND P3, PT, R12.reuse, R98, PT ;  /* 0x000000620c00720c */ /* 0x040fe20003f66270 */
[C---:B------:R-:W-:Y:S01]  /*0740*/  VIADD R7, R12.reuse, 0x10 ;  /* 0x000000100c077836 */ /* 0x040fe20000000000 */
[----:B------:R-:W-:Y:S01]  /*0750*/  IADD3 R14, P4, PT, R13, R8, RZ ;  /* 0x000000080d0e7210 */ /* 0x000fe20007f9e0ff */
[C---:B------:R-:W-:Y:S01]  /*0760*/  VIADD R5, R12.reuse, 0x20 ;  /* 0x000000200c057836 */ /* 0x040fe20000000000 */
[----:B------:R-:W-:Y:S01]  /*0770*/  ISETP.NE.AND P0, PT, R199, -0x1, PT ;  /* 0xffffffffc700780c */ /* 0x000fe20003f05270 */
[----:B------:R-:W-:Y:S01]  /*0780*/  VIADD R3, R12, 0x30 ;  /* 0x000000300c037836 */ /* 0x000fe20000000000 */
[----:B------:R-:W-:Y:S01]  /*0790*/  LOP3.LUT P6, R186, R186, 0x7, RZ, 0xc0, !PT ;  /* 0x00000007baba7812 */ /* 0x000fe200078cc0ff */
[----:B------:R-:W-:Y:S01]  /*07a0*/  IMAD.X R15, RZ, RZ, R11, P4 ;  /* 0x000000ffff0f7224 */ /* 0x000fe200020e060b */
[----:B------:R-:W-:Y:S01]  /*07b0*/  SEL R199, R0, R199, !P0 ;  /* 0x000000c700c77207 */ /* 0x000fe20004000000 */
[----:B------:R-:W-:Y:S01]  /*07c0*/  IMAD.MOV.U32 R13, RZ, RZ, RZ ;  /* 0x000000ffff0d7224 */ /* 0x000fe200078e00ff */
[----:B------:R-:W-:Y:S01]  /*07d0*/  ISETP.GE.AND P1, PT, R7, R98, PT ;  /* 0x000000620700720c */ /* 0x000fe20003f26270 */
[----:B------:R-:W-:Y:S01]  /*07e0*/  BSSY.RECONVERGENT B0, `(.L_x_1356) ;  /* 0x000001a000007945 */ /* 0x000fe20003800200 */
[----:B-1----:R-:W-:Y:S01]  /*07f0*/  IMAD.WIDE.U32 R14, R9, UR4, R14 ;  /* 0x00000004090e7c25 */ /* 0x002fe2000f8e000e */
        /* <DEDUP_REMOVED lines=24> */
.L_x_1357:
[----:B------:R-:W-:Y:S05]  /*0980*/  BSYNC.RECONVERGENT B0 ;  /* 0x0000000000007941 */ /* 0x000fea0003800200 */
.L_x_1356:
[----:B------:R-:W-:Y:S01]  /*0990*/  BSSY.RECONVERGENT B0, `(.L_x_1358) ;  /* 0x0000013000007945 */ /* 0x000fe20003800200 */
[----:B------:R-:W-:Y:S01]  /*09a0*/  ISETP.NE.OR P3, PT, R186, RZ, P0 ;  /* 0x000000ffba00720c */ /* 0x000fe20000765670 */
[----:B------:R-:W-:Y:S02]  /*09b0*/  IMAD R95, R95, R10, RZ ;  /* 0x0000000a5f5f7224 */ /* 0x000fe400078e02ff */
[----:B------:R-:W-:Y:S10]  /*09c0*/  @P1 BRA `(.L_x_1359) ;  /* 0x00000000003c1947 */ /* 0x000ff40003800000 */
[----:B------:R-:W2:Y:S01]  /*09d0*/  LDCU.64 UR6, c[0x0][0x408] ;  /* 0x00008100ff0677ac */ /* 0x000ea20008000a00 */
[----:B------:R-:W-:Y:S01]  /*09e0*/  IADD3 R11, P1, PT, R16, 0x10, RZ ;  /* 0x00000010100b7810 */ /* 0x000fe20007f3e0ff */
[----:B------:R-:W-:Y:S01]  /*09f0*/  IMAD.MOV.U32 R18, RZ, RZ, R14 ;  /* 0x000000ffff127224 */ /* 0x000fe200078e000e */
        /* <DEDUP_REMOVED lines=12> */
.L_x_1359:
[----:B------:R-:W-:Y:S05]  /*0ac0*/  BSYNC.RECONVERGENT B0 ;  /* 0x0000000000007941 */ /* 0x000fea0003800200 */
.L_x_1358:
        /* <DEDUP_REMOVED lines=17> */
.L_x_1361:
[----:B------:R-:W-:Y:S05]  /*0be0*/  BSYNC.RECONVERGENT B0 ;  /* 0x0000000000007941 */ /* 0x000fea0003800200 */
.L_x_1360:
[----:B------:R-:W-:Y:S01]  /*0bf0*/  BSSY.RECONVERGENT B0, `(.L_x_1362) ;  /* 0x0000013000007945 */ /* 0x000fe20003800200 */
[--C-:B------:R-:W-:Y:S02]  /*0c00*/  IADD3 R199, P2, P1, R95, R199, R6.reuse ;  /* 0x000000c75fc77210 */ /* 0x100fe4000795e006 */
        /* <DEDUP_REMOVED lines=17> */
.L_x_1363:
[----:B------:R-:W-:Y:S05]  /*0d20*/  BSYNC.RECONVERGENT B0 ;  /* 0x0000000000007941 */ /* 0x000fea0003800200 */
.L_x_1362:
[----:B------:R-:W-:Y:S01]  /*0d30*/  BSSY.RECONVERGENT B0, `(.L_x_1364) ;  /* 0x000000b000007945 */ /* 0x000fe20003800200 */
[----:B------:R-:W-:-:S03]  /*0d40*/  IADD3.X R0, PT, PT, R95, R0, R6, P2, P1 ;  /* 0x000000005f007210 */ /* 0x000fc600017e2406 */
[----:B------:R-:W-:Y:S05]  /*0d50*/  @P6 BRA `(.L_x_1365) ;  /* 0x0000000000206947 */ /* 0x000fea0003800000 */
[----:B------:R-:W5:Y:S01]  /*0d60*/  LDCU.64 UR4, c[0x0][0x420] ;  /* 0x00008400ff0477ac */ /* 0x000f620008000a00 */
[----:B------:R-:W-:Y:S02]  /*0d70*/  IMAD R2, R12, R10, RZ ;  /* 0x0000000a0c027224 */ /* 0x000fe400078e02ff */
[----:B------:R-:W-:-:S03]  /*0d80*/  IMAD.MOV.U32 R11, RZ, RZ, 0x7f800000 ;  /* 0x7f800000ff0b7424 */ /* 0x000fc600078e00ff */
[----:B------:R-:W-:-:S04]  /*0d90*/  IADD3 R9, P0, PT, R2, R199, RZ ;  /* 0x000000c702097210 */ /* 0x000fc80007f1e0ff */
[----:B------:R-:W-:Y:S02]  /*0da0*/  LEA.HI.X.SX32 R2, R2, R0, 0x1, P0 ;  /* 0x0000000002027211 */ /* 0x000fe400000f0eff */
[----:B-----5:R-:W-:-:S04]  /*0db0*/  LEA R8, P0, R9, UR4, 0x2 ;  /* 0x0000000409087c11 */ /* 0x020fc8000f8010ff */
[----:B------:R-:W-:-:S05]  /*0dc0*/  LEA.HI.X R9, R9, UR5, R2, 0x2, P0 ;  /* 0x0000000509097c11 */ /* 0x000fca00080f1402 */
[----:B------:R1:W-:Y:S04]  /*0dd0*/  STG.E desc[UR10][R8.64], R11 ;  /* 0x0000000b08007986 */ /* 0x0003e8000c10190a */
.L_x_1365:
[----:B------:R-:W-:Y:S05]  /*0de0*/  BSYNC.RECONVERGENT B0 ;  /* 0x0000000000007941 */ /* 0x000fea0003800200 */
.L_x_1364:
[----:B------:R-:W-:Y:S04]  /*0df0*/  BSSY.RECONVERGENT B0, `(.L_x_1366) ;  /* 0x000000a000007945 */ /* 0x000fe80003800200 */
[----:B------:R-:W-:Y:S05]  /*0e00*/  @P5 BRA `(.L_x_1367) ;  /* 0x0000000000205947 */ /* 0x000fea0003800000 */
[----:B------:R-:W5:Y:S01]  /*0e10*/  LDCU.64 UR4, c[0x0][0x420] ;  /* 0x00008400ff0477ac */ /* 0x000f620008000a00 */
[----:B------:R-:W-:Y:S02]  /*0e20*/  IMAD R2, R7, R10, RZ ;  /* 0x0000000a07027224 */ /* 0x000fe400078e02ff */
[----:B-1----:R-:W-:-:S03]  /*0e30*/  IMAD.MOV.U32 R9, RZ, RZ, 0x7f800000 ;  /* 0x7f800000ff097424 */ /* 0x002fc600078e00ff */
[----:B------:R-:W-:-:S04]  /*0e40*/  IADD3 R7, P0, PT, R2, R199, RZ ;  /* 0x000000c702077210 */ /* 0x000fc80007f1e0ff */
[----:B------:R-:W-:Y:S02]  /*0e50*/  LEA.HI.X.SX32 R2, R2, R0, 0x1, P0 ;  /* 0x0000000002027211 */ /* 0x000fe400000f0eff */
[----:B-----5:R-:W-:-:S04]  /*0e60*/  LEA R6, P0, R7, UR4, 0x2 ;  /* 0x0000000407067c11 */ /* 0x020fc8000f8010ff */
[----:B------:R-:W-:-:S05]  /*0e70*/  LEA.HI.X R7, R7, UR5, R2, 0x2, P0 ;  /* 0x0000000507077c11 */ /* 0x000fca00080f1402 */
[----:B------:R1:W-:Y:S04]  /*0e80*/  STG.E desc[UR10][R6.64], R9 ;  /* 0x0000000906007986 */ /* 0x0003e8000c10190a */
.L_x_1367:
[----:B------:R-:W-:Y:S05]  /*0e90*/  BSYNC.RECONVERGENT B0 ;  /* 0x0000000000007941 */ /* 0x000fea0003800200 */
.L_x_1366:
        /* <DEDUP_REMOVED lines=10> */
.L_x_1369:
[----:B------:R-:W-:Y:S05]  /*0f40*/  BSYNC.RECONVERGENT B0 ;  /* 0x0000000000007941 */ /* 0x000fea0003800200 */
.L_x_1368:
[----:B------:R-:W-:Y:S05]  /*0f50*/  @P3 EXIT ;  /* 0x000000000000394d */ /* 0x000fea0003800000 */
[----:B------:R-:W5:Y:S01]  /*0f60*/  LDCU.64 UR4, c[0x0][0x420] ;  /* 0x00008400ff0477ac */ /* 0x000f620008000a00 */
[----:B------:R-:W-:Y:S02]  /*0f70*/  IMAD R3, R3, R10, RZ ;  /* 0x0000000a03037224 */ /* 0x000fe400078e02ff */
[----:B-1----:R-:W-:-:S03]  /*0f80*/  IMAD.MOV.U32 R5, RZ, RZ, 0x7f800000 ;  /* 0x7f800000ff057424 */ /* 0x002fc600078e00ff */
[----:B------:R-:W-:-:S04]  /*0f90*/  IADD3 R199, P0, PT, R3, R199, RZ ;  /* 0x000000c703c77210 */ /* 0x000fc80007f1e0ff */
[----:B------:R-:W-:Y:S02]  /*0fa0*/  LEA.HI.X.SX32 R0, R3, R0, 0x1, P0 ;  /* 0x0000000003007211 */ /* 0x000fe400000f0eff */
[----:B-----5:R-:W-:-:S04]  /*0fb0*/  LEA R2, P0, R199, UR4, 0x2 ;  /* 0x00000004c7027c11 */ /* 0x020fc8000f8010ff */
[----:B------:R-:W-:-:S05]  /*0fc0*/  LEA.HI.X R3, R199, UR5, R0, 0x2, P0 ;  /* 0x00000005c7037c11 */ /* 0x000fca00080f1400 */
[----:B------:R-:W-:Y:S01]  /*0fd0*/  STG.E desc[UR10][R2.64], R5 ;  /* 0x0000000502007986 */ /* 0x000fe2000c10190a */
[----:B------:R-:W-:Y:S05]  /*0fe0*/  EXIT ;  /* 0x000000000000794d */ /* 0x000fea0003800000 */
.L_x_1354:
        /* <DEDUP_REMOVED lines=22> */
.L_x_1370:
[----:B------:R-:W1:Y:S01]  /*1150*/  LDC.64 R204, c[0x0][0x3b8] ;  /* 0x0000ee00ffcc7b82 */ /* 0x000e620000000a00 */
[----:B------:R-:W-:-:S05]  /*1160*/  IADD3 R34, PT, PT, R0, R11, RZ ;  /* 0x0000000b00227210 */ /* 0x000fca0007ffe0ff */
[C---:B-1----:R-:W-:Y:S02]  /*1170*/  IMAD R5, R34.reuse, R205, RZ ;  /* 0x000000cd22057224 */ /* 0x042fe400078e02ff */
[----:B------:R-:W-:-:S05]  /*1180*/  IMAD.WIDE.U32 R34, R34, R204, RZ ;  /* 0x000000cc22227225 */ /* 0x000fca00078e00ff */
[----:B------:R-:W-:Y:S02]  /*1190*/  IADD3 R5, PT, PT, R35, R5, RZ ;  /* 0x0000000523057210 */ /* 0x000fe40007ffe0ff */
.L_x_1371:
        /* <DEDUP_REMOVED lines=39> */
.L_x_1372:
[----:B------:R-:W1:Y:S01]  /*1410*/  LDC.64 R134, c[0x0][0x3c0] ;  /* 0x0000f000ff867b82 */ /* 0x000e620000000a00 */
[----:B------:R-:W-:-:S05]  /*1420*/  IADD3 R0, PT, PT, R0, R11, RZ ;  /* 0x0000000b00007210 */ /* 0x000fca0007ffe0ff */
[C---:B-1----:R-:W-:Y:S02]  /*1430*/  IMAD R201, R0.reuse, R135, RZ ;  /* 0x0000008700c97224 */ /* 0x042fe400078e02ff */
[----:B------:R-:W-:-:S05]  /*1440*/  IMAD.WIDE.U32 R2, R0, R134, RZ ;  /* 0x0000008600027225 */ /* 0x000fca00078e00ff */
[----:B------:R-:W-:Y:S02]  /*1450*/  IADD3 R201, PT, PT, R3, R201, RZ ;  /* 0x000000c903c97210 */ /* 0x000fe40007ffe0ff */
[----:B------:R-:W-:-:S07]  /*1460*/  MOV R200, R2 ;  /* 0x0000000200c87202 */ /* 0x000fce0000000f00 */
.L_x_1373:
[----:B------:R-:W-:Y:S01]  /*1470*/  IMAD.IADD R191, R98, 0x1, -R95 ;  /* 0x0000000162bf7824 */ /* 0x000fe200078e0a5f */
[----:B------:R-:W-:Y:S01]  /*1480*/  SHF.R.U32.HI R189, RZ, 0x3, R186 ;  /* 0x00000003ffbd7819 */ /* 0x000fe200000116ba */
[----:B------:R-:W-:Y:S01]  /*1490*/  IMAD.SHL.U32 R2, R186, 0x8, RZ ;  /* 0x00000008ba027824 */ /* 0x000fe200078e00ff */
[----:B------:R-:W1:Y:S01]  /*14a0*/  LDCU.64 UR4, c[0x0][0x3c8] ;  /* 0x00007900ff0477ac */ /* 0x000e620008000a00 */
[----:B------:R-:W-:Y:S01]  /*14b0*/  SHF.R.S32.HI R184, RZ, 0x1f, R185 ;  /* 0x0000001fffb87819 */ /* 0x000fe200000114b9 */
[----:B------:R-:W2:Y:S01]  /*14c0*/  S2UR UR8, SR_CgaCtaId ;  /* 0x00000000000879c3 */ /* 0x000ea20000008800 */
[CC--:B------:R-:W-:Y:S01]  /*14d0*/  ISETP.GE.AND P5, PT, R189.reuse, R191.reuse, PT ;  /* 0x000000bfbd00720c */ /* 0x0c0fe20003fa6270 */
[C---:B------:R-:W-:Y:S01]  /*14e0*/  VIADD R18, R189.reuse, 0x10 ;  /* 0x00000010bd127836 */ /* 0x040fe20000000000 */
[----:B------:R-:W-:Y:S01]  /*14f0*/  LOP3.LUT R3, R2, 0x38, RZ, 0xc0, !PT ;  /* 0x0000003802037812 */ /* 0x000fe200078ec0ff */
[C---:B------:R-:W-:Y:S01]  /*1500*/  VIADD R16, R189.reuse, 0x20 ;  /* 0x00000020bd107836 */ /* 0x040fe20000000000 */
[----:B------:R-:W3:Y:S01]  /*1510*/  LDCU.64 UR6, c[0x0][0x3d0] ;  /* 0x00007a00ff0677ac */ /* 0x000ee20008000a00 */
[----:B------:R-:W-:Y:S01]  /*1520*/  VIADD R0, R189, 0x30 ;  /* 0x00000030bd007836 */ /* 0x000fe20000000000 */
[C---:B------:R-:W-:Y:S01]  /*1530*/  IADD3 R32, P0, PT, R3.reuse, R32, RZ ;  /* 0x0000002003207210 */ /* 0x040fe20007f1e0ff */
[----:B------:R-:W-:Y:S01]  /*1540*/  VIADD R188, R190, 0xffffffff ;  /* 0xffffffffbebc7836 */ /* 0x000fe20000000000 */
[----:B------:R-:W-:Y:S01]  /*1550*/  ISETP.GE.AND P3, PT, R18, R191, PT ;  /* 0x000000bf1200720c */ /* 0x000fe20003f66270 */
[----:B------:R-:W-:Y:S01]  /*1560*/  IMAD.SHL.U32 R86, R204, 0x40, RZ ;  /* 0x00000040cc567824 */ /* 0x000fe200078e00ff */
[----:B------:R-:W-:Y:S01]  /*1570*/  IADD3 R34, P1, PT, R3, R34, RZ ;  /* 0x0000002203227210 */ /* 0x000fe20007f3e0ff */
[----:B------:R-:W-:Y:S01]  /*1580*/  IMAD.X R33, RZ, RZ, R7, P0 ;  /* 0x000000ffff217224 */ /* 0x000fe200000e0607 */
[----:B------:R-:W-:Y:S01]  /*1590*/  LEA R19, P0, R4, R189, 0x6 ;  /* 0x000000bd04137211 */ /* 0x000fe200078030ff */
[----:B------:R-:W4:Y:S01]  /*15a0*/  @!P5 LDC.64 R6, c[0x0][0x3b0] ;  /* 0x0000ec00ff06db82 */ /* 0x000f220000000a00 */
[-C--:B------:R-:W-:Y:S01]  /*15b0*/  ISETP.GE.AND P2, PT, R16, R191.reuse, PT ;  /* 0x000000bf1000720c */ /* 0x080fe20003f46270 */
[----:B------:R-:W-:Y:S01]  /*15c0*/  IMAD.X R35, RZ, RZ, R5, P1 ;  /* 0x000000ffff237224 */ /* 0x000fe200008e0605 */
[----:B------:R-:W-:Y:S01]  /*15d0*/  LEA.HI.X R17, R4, RZ, RZ, 0x6, P0 ;  /* 0x000000ff04117211 */ /* 0x000fe200000f34ff */
[----:B-1----:R-:W-:Y:S01]  /*15e0*/  IMAD.WIDE.U32 R32, R9, UR4, R32 ;  /* 0x0000000409207c25 */ /* 0x002fe2000f8e0020 */
[----:B------:R-:W-:-:S02]  /*15f0*/  ISETP.GE.AND P4, PT, R0, R191, PT ;  /* 0x000000bf0000720c */ /* 0x000fc40003f86270 */
[----:B------:R-:W-:Y:S01]  /*1600*/  LOP3.LUT R187, R2, 0x1f8, RZ, 0xc0, !PT ;  /* 0x000001f802bb7812 */ /* 0x000fe200078ec0ff */
[----:B------:R-:W1:Y:S01]  /*1610*/  @!P5 LDC.64 R14, c[0x0][0x380] ;  /* 0x0000e000ff0edb82 */ /* 0x000e620000000a00 */
[----:B------:R-:W-:Y:S01]  /*1620*/  IMAD R33, R9, UR5, R33 ;  /* 0x0000000509217c24 */ /* 0x000fe2000f8e0221 */
[----:B------:R-:W-:Y:S01]  /*1630*/  @!P3 IADD3 R24, P0, PT, R19, 0x10, RZ ;  /* 0x000000101318b810 */ /* 0x000fe20007f1e0ff */
[C---:B------:R-:W-:Y:S01]  /*1640*/  IMAD R9, R189.reuse, R205, RZ ;  /* 0x000000cdbd097224 */ /* 0x040fe200078e02ff */
[----:B------:R-:W5:Y:S01]  /*1650*/  LDCU.64 UR4, c[0x0][0x388] ;  /* 0x00007100ff0477ac */ /* 0x000f620008000a00 */
[----:B------:R-:W-:Y:S01]  /*1660*/  IMAD.WIDE.U32 R34, R189, R204, R34 ;  /* 0x000000ccbd227225 */ /* 0x000fe200078e0022 */
[----:B------:R-:W-:Y:S02]  /*1670*/  LOP3.LUT R87, R187, 0x38, R186, 0x78, !PT ;  /* 0x00000038bb577812 */ /* 0x000fe400078e78ba */
[----:B------:R-:W2:Y:S01]  /*1680*/  @!P3 LDC.64 R4, c[0x0][0x3b0] ;  /* 0x0000ec00ff04bb82 */ /* 0x000ea20000000a00 */
[----:B------:R-:W-:Y:S01]  /*1690*/  IMAD.IADD R35, R35, 0x1, R9 ;  /* 0x0000000123237824 */ /* 0x000fe200078e0209 */
[----:B------:R-:W-:Y:S01]  /*16a0*/  LOP3.LUT R87, R87, 0x1e00, R2, 0xf8, !PT ;  /* 0x00001e0057577812 */ /* 0x000fe200078ef802 */
[--C-:B------:R-:W-:Y:S01]  /*16b0*/  @!P3 IMAD.MOV.U32 R26, RZ, RZ, R32.reuse ;  /* 0x000000ffff1ab224 */ /* 0x100fe200078e0020 */
[C---:B------:R-:W-:Y:S01]  /*16c0*/  SHF.L.U64.HI R85, R204.reuse, 0x6, R205 ;  /* 0x00000006cc557819 */ /* 0x040fe200000102cd */
[----:B------:R-:W-:Y:S01]  /*16d0*/  @!P3 IMAD.MOV.U32 R27, RZ, RZ, R33 ;  /* 0x000000ffff1bb224 */ /* 0x000fe200078e0021 */
[----:B------:R-:W-:Y:S01]  /*16e0*/  SHF.L.U64.HI R207, R204, 0x4, R205 ;  /* 0x00000004cccf7819 */ /* 0x000fe200000102cd */
[----:B------:R-:W-:Y:S01]  /*16f0*/  @!P2 IMAD.MOV.U32 R22, RZ, RZ, R32 ;  /* 0x000000ffff16a224 */ /* 0x000fe200078e0020 */
[----:B------:R-:W5:Y:S01]  /*1700*/  @!P2 LDC.64 R12, c[0x0][0x3b0] ;  /* 0x0000ec00ff0cab82 */ /* 0x000f620000000a00 */
[----:B----4-:R-:W-:Y:S01]  /*1710*/  @!P5 IMAD R10, R17, R6, RZ ;  /* 0x00000006110ad224 */ /* 0x010fe200078e02ff */
[----:B------:R-:W-:Y:S01]  /*1720*/  SHF.R.U32.HI R96, RZ, 0x1, R186 ;  /* 0x00000001ff607819 */ /* 0x000fe200000116ba */
[----:B------:R-:W-:Y:S01]  /*1730*/  @!P2 IMAD.MOV.U32 R23, RZ, RZ, R33 ;  /* 0x000000ffff17a224 */ /* 0x000fe200078e0021 */
[----:B------:R-:W-:Y:S01]  /*1740*/  IADD3 R192, PT, PT, R89, R94, -R98 ;  /* 0x0000005e59c07210 */ /* 0x000fe20007ffe862 */
[----:B------:R-:W-:-:S02]  /*1750*/  @!P4 IMAD.MOV.U32 R20, RZ, RZ, R32 ;  /* 0x000000ffff14c224 */ /* 0x000fc400078e0020 */
[--C-:B------:R-:W-:Y:S02]  /*1760*/  @!P4 IMAD.MOV.U32 R21, RZ, RZ, R33.reuse ;  /* 0x000000ffff15c224 */ /* 0x100fe400078e0021 */
[C---:B------:R-:W-:Y:S02]  /*1770*/  @!P5 IMAD R9, R19.reuse, R7, R10 ;  /* 0x000000071309d224 */ /* 0x040fe400078e020a */
[----:B------:R-:W-:Y:S01]  /*1780*/  @!P5 IMAD.WIDE.U32 R32, R19, R6, R32 ;  /* 0x000000061320d225 */ /* 0x000fe200078e0020 */
[----:B------:R-:W4:Y:S03]  /*1790*/  @!P3 LDC.64 R10, c[0x0][0x380] ;  /* 0x0000e000ff0abb82 */ /* 0x000f260000000a00 */
[----:B------:R-:W-:Y:S01]  /*17a0*/  @!P3 IMAD.X R25, RZ, RZ, R17, P0 ;  /* 0x000000ffff19b224 */ /* 0x000fe200000e0611 */
[----:B-1----:R-:W-:Y:S01]  /*17b0*/  @!P5 LEA R28, P0, R32, R14, 0x1 ;  /* 0x0000000e201cd211 */ /* 0x002fe200078008ff */
[----:B------:R-:W-:-:S02]  /*17c0*/  @!P5 IMAD.IADD R30, R33, 0x1, R9 ;  /* 0x00000001211ed824 */ /* 0x000fc400078e0209 */
[----:B---3--:R-:W-:Y:S01]  /*17d0*/  IMAD R8, R184, UR6, RZ ;  /* 0x00000006b8087c24 */ /* 0x008fe2000f8e02ff */
[----:B------:R-:W1:Y:S01]  /*17e0*/  @!P4 LDC.64 R6, c[0x0][0x3b0] ;  /* 0x0000ec00ff06cb82 */ /* 0x000e620000000a00 */
[-C--:B--2---:R-:W-:Y:S01]  /*17f0*/  @!P3 IMAD R14, R25, R4.reuse, RZ ;  /* 0x00000004190eb224 */ /* 0x084fe200078e02ff */
[----:B------:R-:W-:Y:S01]  /*1800*/  @!P5 LEA.HI.X R29, R32, R15, R30, 0x1, P0 ;  /* 0x0000000f201dd211 */ /* 0x000fe200000f0c1e */
[----:B------:R-:W-:Y:S01]  /*1810*/  IMAD R195, R185, UR7, R8 ;  /* 0x00000007b9c37c24 */ /* 0x000fe2000f8e0208 */
[----:B------:R-:W-:Y:S01]  /*1820*/  @!P2 IADD3 R15, P0, PT, R19, 0x20, RZ ;  /* 0x00000020130fa810 */ /* 0x000fe20007f1e0ff */
[C---:B------:R-:W-:Y:S01]  /*1830*/  @!P3 IMAD R14, R24.reuse, R5, R14 ;  /* 0x00000005180eb224 */ /* 0x040fe200078e020e */
[----:B------:R-:W-:Y:S01]  /*1840*/  UMOV UR7, 0x400 ;  /* 0x0000040000077882 */ /* 0x000fe20000000000 */
[----:B------:R-:W-:Y:S01]  /*1850*/  @!P3 IMAD.WIDE.U32 R26, R24, R4, R26 ;  /* 0x00000004181ab225 */ /* 0x000fe200078e001a */
[----:B------:R-:W2:Y:S01]  /*1860*/  @!P2 LDC.64 R8, c[0x0][0x380] ;  /* 0x0000e000ff08ab82 */ /* 0x000ea20000000a00 */
[----:B------:R-:W-:-:S02]  /*1870*/  ULEA UR7, UR8, UR7, 0x18 ;  /* 0x0000000708077291 */ /* 0x000fc4000f8ec0ff */
[----:B------:R-:W-:Y:S01]  /*1880*/  @!P2 IMAD.X R5, RZ, RZ, R17, P0 ;  /* 0x000000ffff05a224 */ /* 0x000fe200000e0611 */
[----:B------:R-:W-:Y:S01]  /*1890*/  @!P4 IADD3 R19, P0, PT, R19, 0x30, RZ ;  /* 0x000000301313c810 */ /* 0x000fe20007f1e0ff */
[----:B------:R-:W-:Y:S01]  /*18a0*/  IMAD.WIDE.U32 R34, R185, UR6, R34 ;  /* 0x00000006b9227c25 */ /* 0x000fe2000f8e0022 */
[----:B------:R-:W3:Y:S01]  /*18b0*/  LDCU.64 UR8, c[0x0][0x390] ;  /* 0x00007200ff0877ac */ /* 0x000ee20008000a00 */
[----:B------:R-:W-:Y:S02]  /*18c0*/  LEA R87, R87, UR7, 0x1 ;  /* 0x0000000757577c11 */ /* 0x000fe4000f8e08ff */
[-C--:B-----5:R-:W-:Y:S01]  /*18d0*/  @!P2 IMAD R24, R5, R12.reuse, RZ ;  /* 0x0000000c0518a224 */ /* 0x0a0fe200078e02ff */
[C---:B------:R-:W-:Y:S01]  /*18e0*/  LEA R196, P1, R34.reuse, UR4, 0x1 ;  /* 0x0000000422c47c11 */ /* 0x040fe2000f8208ff */
[----:B------:R-:W5:Y:S01]  /*18f0*/  @!P4 LDC.64 R4, c[0x0][0x380] ;  /* 0x0000e000ff04cb82 */ /* 0x000f620000000a00 */
[----:B------:R-:W-:Y:S01]  /*1900*/  @!P4 IMAD.X R17, RZ, RZ, R17, P0 ;  /* 0x000000ffff11c224 */ /* 0x000fe200000e0611 */
[----:B------:R-:W-:Y:S01]  /*1910*/  @!PT LDS RZ, [RZ] ;  /* 0x00000000fffff984 */ /* 0x000fe20000000800 */
[----:B------:R-:W-:Y:S01]  /*1920*/  @!PT LDS RZ, [RZ] ;  /* 0x00000000fffff984 */ /* 0x000fe20000000800 */
[----:B------:R-:W-:Y:S01]  /*1930*/  @!PT LDS RZ, [RZ] ;  /* 0x00000000fffff984 */ /* 0x000fe20000000800 */
[----:B------:R-:W-:Y:S01]  /*1940*/  @!P5 LDGSTS.E.BYPASS.LTC128B.128 [R87], desc[UR10][R28.64] ;  /* 0x000000001c57dfae */ /* 0x000fe2000b981a0a */
[----:B------:R-:W-:Y:S01]  /*1950*/  IMAD.IADD R195, R35, 0x1, R195 ;  /* 0x0000000123c37824 */ /* 0x000fe200078e02c3 */
[----:B------:R-:W3:Y:S01]  /*1960*/  LDCU UR6, c[0x0][0x50c] ;  /* 0x0000a180ff0677ac */ /* 0x000ee20008000800 */
[C---:B------:R-:W-:Y:S01]  /*1970*/  @!P2 IMAD R13, R15.reuse, R13, R24 ;  /* 0x0000000d0f0da224 */ /* 0x040fe200078e0218 */
[----:B------:R-:W-:Y:S01]  /*1980*/  @!P5 LDGSTS.E.BYPASS.LTC128B.128 [R87+0x2000], desc[UR10][R28.64+0x80] ;  /* 0x020000801c57dfae */ /* 0x000fe2000b981a0a */
[----:B------:R-:W-:Y:S01]  /*1990*/  @!P2 IMAD.WIDE.U32 R22, R15, R12, R22 ;  /* 0x0000000c0f16a225 */ /* 0x000fe200078e0016 */
[----:B------:R-:W-:Y:S01]  /*19a0*/  LEA.HI.X R195, R34, UR5, R195, 0x1, P1 ;  /* 0x0000000522c37c11 */ /* 0x000fe200088f0cc3 */
[----:B------:R-:W3:Y:S01]  /*19b0*/  LDCU.64 UR4, c[0x0][0x3d8] ;  /* 0x00007b00ff0477ac */ /* 0x000ee20008000a00 */
[----:B----4-:R-:W-:Y:S01]  /*19c0*/  @!P3 LEA R24, P1, R26, R10, 0x1 ;  /* 0x0000000a1a18b211 */ /* 0x010fe200078208ff */
[----:B-1----:R-:W-:Y:S01]  /*19d0*/  @!P4 IMAD R12, R17, R6, RZ ;  /* 0x00000006110cc224 */ /* 0x002fe200078e02ff */
[----:B------:R-:W-:Y:S01]  /*19e0*/  @!P5 LDGSTS.E.BYPASS.LTC128B.128 [R87+0x4000], desc[UR10][R28.64+0x100] ;  /* 0x040001001c57dfae */ /* 0x000fe2000b981a0a */
[----:B------:R-:W-:Y:S01]  /*19f0*/  @!P3 IMAD.IADD R14, R27, 0x1, R14 ;  /* 0x000000011b0eb824 */ /* 0x000fe200078e020e */
[----:B--2---:R-:W-:Y:S01]  /*1a00*/  @!P2 LEA R10, P0, R22, R8, 0x1 ;  /* 0x00000008160aa211 */ /* 0x004fe200078008ff */
[----:B------:R-:W-:-:S02]  /*1a10*/  @!P2 IMAD.IADD R13, R23, 0x1, R13 ;  /* 0x00000001170da824 */ /* 0x000fc400078e020d */
[C---:B------:R-:W-:Y:S01]  /*1a20*/  @!P4 IMAD R7, R19.reuse, R7, R12 ;  /* 0x000000071307c224 */ /* 0x040fe200078e020c */
[----:B------:R-:W-:Y:S01]  /*1a30*/  @!P3 LEA.HI.X R25, R26, R11, R14, 0x1, P1 ;  /* 0x0000000b1a19b211 */ /* 0x000fe200008f0c0e */
[----:B------:R-:W-:Y:S01]  /*1a40*/  @!P4 IMAD.WIDE.U32 R20, R19, R6, R20 ;  /* 0x000000061314c225 */ /* 0x000fe200078e0014 */
[----:B------:R-:W-:-:S03]  /*1a50*/  @!P2 LEA.HI.X R11, R22, R9, R13, 0x1, P0 ;  /* 0x00000009160ba211 */ /* 0x000fc600000f0c0d */
[----:B------:R-:W-:Y:S01]  /*1a60*/  @!P4 IMAD.IADD R6, R21, 0x1, R7 ;  /* 0x000000011506c824 */ /* 0x000fe200078e0207 */
[----:B-----5:R-:W-:Y:S01]  /*1a70*/  @!P4 LEA R8, P0, R20, R4, 0x1 ;  /* 0x000000041408c211 */ /* 0x020fe200078008ff */
[----:B------:R-:W-:Y:S01]  /*1a80*/  IMAD.SHL.U32 R90, R188, 0x40, RZ ;  /* 0x00000040bc5a7824 */ /* 0x000fe200078e00ff */
[----:B------:R-:W-:Y:S01]  /*1a90*/  @!P3 LDGSTS.E.BYPASS.LTC128B.128 [R87+0x800], desc[UR10][R24.64] ;  /* 0x008000001857bfae */ /* 0x000fe2000b981a0a */
[----:B------:R-:W-:Y:S01]  /*1aa0*/  IMAD.SHL.U32 R208, R204, 0x10, RZ ;  /* 0x00000010ccd07824 */ /* 0x000fe200078e00ff */
[----:B------:R-:W-:Y:S01]  /*1ab0*/  @!P4 LEA.HI.X R9, R20, R5, R6, 0x1, P0 ;  /* 0x000000051409c211 */ /* 0x000fe200000f0c06 */
[----:B------:R-:W-:Y:S01]  /*1ac0*/  IMAD.IADD R5, R89, 0x1, -R90 ;  /* 0x0000000159057824 */ /* 0x000fe200078e0a5a */
[----:B------:R-:W-:Y:S01]  /*1ad0*/  @!P3 LDGSTS.E.BYPASS.LTC128B.128 [R87+0x2800], desc[UR10][R24.64+0x80] ;  /* 0x028000801857bfae */ /* 0x000fe2000b981a0a */
[----:B------:R-:W-:Y:S01]  /*1ae0*/  IMAD R13, R85, R188, RZ ;  /* 0x000000bc550d7224 */ /* 0x000fe200078e02ff */
[----:B------:R-:W-:Y:S01]  /*1af0*/  IADD3 R20, P1, PT, R3, R200, RZ ;  /* 0x000000c803147210 */ /* 0x000fe20007f3e0ff */
[----:B------:R-:W-:Y:S01]  /*1b00*/  IMAD.WIDE.U32 R14, R204, 0x20, RZ ;  /* 0x00000020cc0e7825 */ /* 0x000fe200078e00ff */
[----:B------:R-:W-:Y:S01]  /*1b10*/  @!P3 LDGSTS.E.BYPASS.LTC128B.128 [R87+0x4800], desc[UR10][R24.64+0x100] ;  /* 0x048001001857bfae */ /* 0x000fe2000b981a0a */
[----:B------:R-:W-:-:S02]  /*1b20*/  ISETP.GE.AND P3, PT, R18, R5, PT ;  /* 0x000000051200720c */ /* 0x000fc40003f66270 */
[-C--:B------:R-:W-:Y:S01]  /*1b30*/  ISETP.GE.AND P6, PT, R189, R5.reuse, PT ;  /* 0x00000005bd00720c */ /* 0x080fe20003fc6270 */
[----:B------:R-:W-:Y:S01]  /*1b40*/  @!P2 LDGSTS.E.BYPASS.LTC128B.128 [R87+0x1000], desc[UR10][R10.64] ;  /* 0x010000000a57afae */ /* 0x000fe2000b981a0a */
[----:B------:R-:W-:Y:S01]  /*1b50*/  IMAD.X R21, RZ, RZ, R201, P1 ;  /* 0x000000ffff157224 */ /* 0x000fe200008e06c9 */
[----:B------:R-:W-:Y:S01]  /*1b60*/  ISETP.GE.AND P1, PT, R0, R5, PT ;  /* 0x000000050000720c */ /* 0x000fe20003f26270 */
[----:B------:R-:W-:Y:S01]  /*1b70*/  IMAD.SHL.U32 R6, R205, 0x20, RZ ;  /* 0x00000020cd067824 */ /* 0x000fe200078e00ff */
[----:B------:R-:W-:Y:S01]  /*1b80*/  @!P2 LDGSTS.E.BYPASS.LTC128B.128 [R87+0x3000], desc[UR10][R10.64+0x80] ;  /* 0x030000800a57afae */ /* 0x000fe2000b981a0a */
[C---:B------:R-:W-:Y:S02]  /*1b90*/  IMAD R198, R189.reuse, R135, RZ ;  /* 0x00000087bdc67224 */ /* 0x040fe400078e02ff */
[----:B------:R-:W-:Y:S01]  /*1ba0*/  IMAD.WIDE.U32 R20, R189, R134, R20 ;  /* 0x00000086bd147225 */ /* 0x000fe200078e0014 */
[----:B------:R1:W-:Y:S01]  /*1bb0*/  @!P2 LDGSTS.E.BYPASS.LTC128B.128 [R87+0x5000], desc[UR10][R10.64+0x100] ;  /* 0x050001000a57afae */ /* 0x0003e2000b981a0a */
[----:B------:R-:W-:-:S02]  /*1bc0*/  ISETP.GE.AND P2, PT, R16, R5, PT ;  /* 0x000000051000720c */ /* 0x000fc40003f46270 */
[----:B------:R-:W-:Y:S01]  /*1bd0*/  IMAD.IADD R21, R21, 0x1, R198 ;  /* 0x0000000115157824 */ /* 0x000fe200078e02c6 */
[----:B------:R-:W-:Y:S01]  /*1be0*/  @!P4 LDGSTS.E.BYPASS.LTC128B.128 [R87+0x1800], desc[UR10][R8.64] ;  /* 0x018000000857cfae */ /* 0x000fe2000b981a0a */
[----:B------:R-:W-:Y:S02]  /*1bf0*/  IMAD.SHL.U32 R84, R186, 0x40, RZ ;  /* 0x00000040ba547824 */ /* 0x000fe400078e00ff */
[----:B---3--:R-:W-:Y:S01]  /*1c00*/  IMAD.WIDE.U32 R20, R185, UR4, R20 ;  /* 0x00000004b9147c25 */ /* 0x008fe2000f8e0014 */
[----:B------:R-:W-:Y:S02]  /*1c10*/  @!P4 LDGSTS.E.BYPASS.LTC128B.128 [R87+0x3800], desc[UR10][R8.64+0x80] ;  /* 0x038000800857cfae */ /* 0x000fe4000b981a0a */
[----:B------:R-:W-:Y:S01]  /*1c20*/  LOP3.LUT R153, R84, 0x1c0, RZ, 0xc0, !PT ;  /* 0x000001c054997812 */ /* 0x000fe200078ec0ff */
[----:B------:R-:W-:Y:S01]  /*1c30*/  IMAD.WIDE.U32 R202, R134, 0x20, RZ ;  /* 0x0000002086ca7825 */ /* 0x000fe200078e00ff */
[----:B------:R2:W-:Y:S01]  /*1c40*/  @!P4 LDGSTS.E.BYPASS.LTC128B.128 [R87+0x5800], desc[UR10][R8.64+0x100] ;  /* 0x058001000857cfae */ /* 0x0005e2000b981a0a */
[----:B------:R-:W-:-:S02]  /*1c50*/  ISETP.GE.AND P4, PT, R16, R5, PT ;  /* 0x000000051000720c */ /* 0x000fc40003f86270 */
[----:B------:R-:W-:Y:S01]  /*1c60*/  IMAD.SHL.U32 R133, R135, 0x20, RZ ;  /* 0x0000002087857824 */ /* 0x000fe200078e00ff */
[----:B------:R-:W-:Y:S01]  /*1c70*/  LOP3.LUT R153, R153, 0x38, R2, 0xf8, !PT ;  /* 0x0000003899997812 */ /* 0x000fe200078ef802 */
[----:B------:R-:W-:Y:S01]  /*1c80*/  IMAD.SHL.U32 R4, R186, 0x20, RZ ;  /* 0x00000020ba047824 */ /* 0x000fe200078e00ff */
[----:B------:R-:W-:Y:S01]  /*1c90*/  LOP3.LUT R97, R84, 0x400, RZ, 0xc0, !PT ;  /* 0x0000040054617812 */ /* 0x000fe200078ec0ff */
[----:B------:R-:W-:Y:S02]  /*1ca0*/  IMAD.IADD R133, R203, 0x1, R133 ;  /* 0x00000001cb857824 */ /* 0x000fe400078e0285 */
[----:B------:R-:W-:Y:S02]  /*1cb0*/  IMAD.MOV.U32 R168, RZ, RZ, 0x40 ;  /* 0x00000040ffa87424 */ /* 0x000fe400078e00ff */
[----:B------:R-:W-:Y:S02]  /*1cc0*/  IMAD.SHL.U32 R169, R186, 0x2, RZ ;  /* 0x00000002baa97824 */ /* 0x000fe400078e00ff */
[----:B-1----:R-:W-:-:S03]  /*1cd0*/  IMAD.WIDE.U32 R10, R86, R188, RZ ;  /* 0x000000bc560a7225 */ /* 0x002fc600078e00ff */
[----:B------:R-:W-:Y:S01]  /*1ce0*/  LOP3.LUT R169, R169, 0x6, RZ, 0xc0, !PT ;  /* 0x00000006a9a97812 */ /* 0x000fe200078ec0ff */
[----:B------:R-:W-:Y:S01]  /*1cf0*/  IMAD.IADD R13, R11, 0x1, R13 ;  /* 0x000000010b0d7824 */ /* 0x000fe200078e020d */
[----:B------:R-:W-:Y:S02]  /*1d00*/  @!P3 IADD3 R7, P0, PT, R208, R10, RZ ;  /* 0x0000000ad007b210 */ /* 0x000fe40007f1e0ff */
[----:B------:R-:W-:Y:S02]  /*1d10*/  LOP3.LUT R11, R84, 0x200, RZ, 0xc0, !PT ;  /* 0x00000200540b7812 */ /* 0x000fe400078ec0ff */
[----:B------:R-:W-:Y:S01]  /*1d20*/  @!P3 LEA R22, P5, R7, R196, 0x1 ;  /* 0x000000c40716b211 */ /* 0x000fe200078a08ff */
[----:B------:R-:W-:Y:S01]  /*1d30*/  @!P3 IMAD.X R12, R207, 0x1, R13, P0 ;  /* 0x00000001cf0cb824 */ /* 0x000fe200000e060d */
[----:B------:R-:W-:Y:S02]  /*1d40*/  @!P2 IADD3 R3, P0, PT, R10, R14, RZ ;  /* 0x0000000e0a03a210 */ /* 0x000fe40007f1e0ff */
[----:B------:R-:W-:-:S02]  /*1d50*/  LOP3.LUT R4, R11, 0x7c00, R4, 0xf8, !PT ;  /* 0x00007c000b047812 */ /* 0x000fc400078ef804 */
[----:B------:R-:W-:Y:S01]  /*1d60*/  @!P3 LEA.HI.X R23, R7, R195, R12, 0x1, P5 ;  /* 0x000000c30717b211 */ /* 0x000fe200028f0c0c */
[----:B------:R-:W-:Y:S01]  /*1d70*/  @!P1 IMAD.MOV.U32 R12, RZ, RZ, R10 ;  /* 0x000000ffff0c9224 */ /* 0x000fe200078e000a */
[CC--:B------:R-:W-:Y:S02]  /*1d80*/  @!P6 LEA R14, P5, R10.reuse, R196.reuse, 0x1 ;  /* 0x000000c40a0ee211 */ /* 0x0c0fe400078a08ff */
[----:B------:R-:W-:Y:S02]  /*1d90*/  @!P2 IADD3.X R6, PT, PT, R13, R15, R6, P0, !PT ;  /* 0x0000000f0d06a210 */ /* 0x000fe400007fe406 */
[--C-:B------:R-:W-:Y:S01]  /*1da0*/  @!P6 LEA.HI.X R15, R10, R195, R13.reuse, 0x1, P5 ;  /* 0x000000c30a0fe211 */ /* 0x100fe200028f0c0d */
[----:B------:R-:W-:Y:S01]  /*1db0*/  @!P1 IMAD.WIDE.U32 R12, R204, 0x30, R12 ;  /* 0x00000030cc0c9825 */ /* 0x000fe200078e000c */
[C---:B------:R-:W-:Y:S02]  /*1dc0*/  @!P2 LEA R24, P0, R3.reuse, R196, 0x1 ;  /* 0x000000c40318a211 */ /* 0x040fe400078008ff */
[----:B------:R-:W-:Y:S01]  /*1dd0*/  ISETP.GE.AND P5, PT, R18, R5, PT ;  /* 0x000000051200720c */ /* 0x000fe20003fa6270 */
[----:B------:R-:W-:Y:S01]  /*1de0*/  @!P6 LDGSTS.E.BYPASS.LTC128B.128 [R87+0x6000], desc[UR10][R14.64] ;  /* 0x060000000e57efae */ /* 0x000fe2000b981a0a */
[----:B------:R-:W-:Y:S01]  /*1df0*/  @!P2 LEA.HI.X R25, R3, R195, R6, 0x1, P0 ;  /* 0x000000c30319a211 */ /* 0x000fe200000f0c06 */
[----:B------:R-:W-:-:S02]  /*1e00*/  @!P1 IMAD R3, R205, 0x30, RZ ;  /* 0x00000030cd039824 */ /* 0x000fc400078e02ff */
[----:B------:R-:W-:Y:S01]  /*1e10*/  @!P6 LDGSTS.E.BYPASS.LTC128B.128 [R87+0x8000], desc[UR10][R14.64+0x80] ;  /* 0x080000800e57efae */ /* 0x000fe2000b981a0a */
[----:B------:R-:W-:Y:S02]  /*1e20*/  IMAD R6, R184, UR4, RZ ;  /* 0x00000004b8067c24 */ /* 0x000fe4000f8e02ff */
[----:B------:R-:W-:Y:S01]  /*1e30*/  @!P1 IMAD.IADD R7, R13, 0x1, R3 ;  /* 0x000000010d079824 */ /* 0x000fe200078e0203 */
[----:B------:R1:W-:Y:S01]  /*1e40*/  @!P6 LDGSTS.E.BYPASS.LTC128B.128 [R87+0xa000], desc[UR10][R14.64+0x100] ;  /* 0x0a0001000e57efae */ /* 0x0003e2000b981a0a */
[----:B------:R-:W-:Y:S01]  /*1e50*/  IMAD R6, R185, UR5, R6 ;  /* 0x00000005b9067c24 */ /* 0x000fe2000f8e0206 */
[----:B------:R-:W-:Y:S01]  /*1e60*/  LEA R3, P0, R20, UR8, 0x1 ;  /* 0x0000000814037c11 */ /* 0x000fe2000f8008ff */
[----:B------:R-:W-:Y:S01]  /*1e70*/  IMAD.SHL.U32 R13, R134, 0x40, RZ ;  /* 0x00000040860d7824 */ /* 0x000fe200078e00ff */
[----:B------:R-:W-:Y:S01]  /*1e80*/  @!P3 LDGSTS.E.BYPASS.LTC128B.128 [R87+0x6800], desc[UR10][R22.64] ;  /* 0x068000001657bfae */ /* 0x000fe2000b981a0a */
[----:B--2---:R-:W-:-:S03]  /*1e90*/  IMAD.IADD R9, R21, 0x1, R6 ;  /* 0x0000000115097824 */ /* 0x004fc600078e0206 */
[----:B------:R-:W-:Y:S04]  /*1ea0*/  @!P3 LDGSTS.E.BYPASS.LTC128B.128 [R87+0x8800], desc[UR10][R22.64+0x80] ;  /* 0x088000801657bfae */ /* 0x000fe8000b981a0a */
[----:B------:R2:W-:Y:S01]  /*1eb0*/  @!P3 LDGSTS.E.BYPASS.LTC128B.128 [R87+0xa800], desc[UR10][R22.64+0x100] ;  /* 0x0a8001001657bfae */ /* 0x0005e2000b981a0a */
[----:B------:R-:W-:-:S03]  /*1ec0*/  @!P1 LEA R26, P3, R12, R196, 0x1 ;  /* 0x000000c40c1a9211 */ /* 0x000fc600078608ff */
[----:B------:R-:W-:Y:S01]  /*1ed0*/  @!P2 LDGSTS.E.BYPASS.LTC128B.128 [R87+0x7000], desc[UR10][R24.64] ;  /* 0x070000001857afae */ /* 0x000fe2000b981a0a */
[----:B------:R-:W-:Y:S01]  /*1ee0*/  @!P1 LEA.HI.X R27, R12, R195, R7, 0x1, P3 ;  /* 0x000000c30c1b9211 */ /* 0x000fe200018f0c07 */
[-C--:B------:R-:W-:Y:S01]  /*1ef0*/  IMAD.WIDE.U32 R12, R13, R188.reuse, RZ ;  /* 0x000000bc0d0c7225 */ /* 0x080fe200078e00ff */
[----:B------:R-:W-:Y:S01]  /*1f00*/  ISETP.GE.AND P3, PT, R0, R5, PT ;  /* 0x000000050000720c */ /* 0x000fe20003f66270 */
[----:B------:R-:W-:Y:S01]  /*1f10*/  @!P2 LDGSTS.E.BYPASS.LTC128B.128 [R87+0x9000], desc[UR10][R24.64+0x80] ;  /* 0x090000801857afae */ /* 0x000fe2000b981a0a */
[----:B------:R-:W-:Y:S02]  /*1f20*/  SHF.L.U64.HI R5, R134, 0x6, R135 ;  /* 0x0000000686057819 */ /* 0x000fe40000010287 */
[----:B------:R-:W-:Y:S01]  /*1f30*/  LEA.HI.X R0, R20, UR9, R9, 0x1, P0 ;  /* 0x0000000914007c11 */ /* 0x000fe200080f0c09 */
[----:B------:R-:W-:Y:S01]  /*1f40*/  @!P2 LDGSTS.E.BYPASS.LTC128B.128 [R87+0xb000], desc[UR10][R24.64+0x100] ;  /* 0x0b0001001857afae */ /* 0x000fe2000b981a0a */
[C---:B------:R-:W-:Y:S01]  /*1f50*/  @!P6 LEA R18, P2, R12.reuse, R3, 0x1 ;  /* 0x000000030c12e211 */ /* 0x040fe200078408ff */
[----:B------:R-:W-:Y:S01]  /*1f60*/  IMAD R5, R5, R188, RZ ;  /* 0x000000bc05057224 */ /* 0x000fe200078e02ff */
[----:B------:R-:W-:Y:S01]  /*1f70*/  @!P4 IADD3 R10, P0, PT, R12, R202, RZ ;  /* 0x000000ca0c0ac210 */ /* 0x000fe20007f1e0ff */
[----:B------:R-:W-:Y:S02]  /*1f80*/  @!P1 LDGSTS.E.BYPASS.LTC128B.128 [R87+0x7800], desc[UR10][R26.64] ;  /* 0x078000001a579fae */ /* 0x000fe4000b981a0a */
[----:B------:R-:W-:-:S02]  /*1f90*/  IMAD.IADD R13, R13, 0x1, R5 ;  /* 0x000000010d0d7824 */ /* 0x000fc400078e0205 */
[----:B------:R-:W-:Y:S01]  /*1fa0*/  @!P1 LDGSTS.E.BYPASS.LTC128B.128 [R87+0x9800], desc[UR10][R26.64+0x80] ;  /* 0x098000801a579fae */ /* 0x000fe2000b981a0a */
[----:B------:R-:W-:Y:S02]  /*1fb0*/  @!P3 IMAD R7, R135, 0x30, RZ ;  /* 0x000000308707b824 */ /* 0x000fe400078e02ff */
[--C-:B------:R-:W-:Y:S01]  /*1fc0*/  @!P6 LEA.HI.X R19, R12, R0, R13.reuse, 0x1, P2 ;  /* 0x000000000c13e211 */ /* 0x100fe200010f0c0d */
[----:B------:R-:W-:Y:S01]  /*1fd0*/  @!P1 LDGSTS.E.BYPASS.LTC128B.128 [R87+0xb800], desc[UR10][R26.64+0x100] ;  /* 0x0b8001001a579fae */ /* 0x000fe2000b981a0a */
[C---:B------:R-:W-:Y:S01]  /*1fe0*/  @!P5 LEA R8, P1, R134.reuse, R12, 0x4 ;  /* 0x0000000c8608d211 */ /* 0x040fe200078220ff */
[C---:B------:R-:W-:Y:S01]  /*1ff0*/  @!P3 IMAD.WIDE.U32 R20, R134.reuse, 0x30, R12 ;  /* 0x000000308614b825 */ /* 0x040fe200078e000c */
[----:B------:R-:W-:Y:S01]  /*2000*/  LOP3.LUT R12, R153, 0x8, R186, 0x78, !PT ;  /* 0x00000008990c7812 */ /* 0x000fe200078e78ba */
[----:B------:R-:W0:Y:S01]  /*2010*/  LDGDEPBAR ;  /* 0x00000000000079af */ /* 0x000e220000000000 */
[----:B------:R-:W-:Y:S01]  /*2020*/  @!P5 LEA.HI.X R5, R134, R13, R135, 0x4, P1 ;  /* 0x0000000d8605d211 */ /* 0x000fe200008f2487 */
[----:B------:R-:W-:Y:S01]  /*2030*/  @!P4 IMAD.X R9, R133, 0x1, R13, P0 ;  /* 0x000000018509c824 */ /* 0x000fe200000e060d */
[-C--:B-1----:R-:W-:Y:S01]  /*2040*/  @!P5 LEA R14, P2, R8, R3.reuse, 0x1 ;  /* 0x00000003080ed211 */ /* 0x082fe200078408ff */
[----:B------:R-:W-:Y:S01]  /*2050*/  @!P3 IMAD.IADD R7, R21, 0x1, R7 ;  /* 0x000000011507b824 */ /* 0x000fe200078e0207 */
[-C--:B------:R-:W-:Y:S01]  /*2060*/  @!P3 LEA R6, P0, R20, R3.reuse, 0x1 ;  /* 0x000000031406b211 */ /* 0x080fe200078008ff */
[----:B------:R-:W-:Y:S01]  /*2070*/  IMAD R97, R12, 0x2, R97 ;  /* 0x000000020c617824 */ /* 0x000fe200078e0261 */
[----:B------:R-:W-:-:S02]  /*2080*/  @!P4 LEA R16, P1, R10, R3, 0x1 ;  /* 0x000000030a10c211 */ /* 0x000fc400078208ff */
[-C--:B------:R-:W-:Y:S01]  /*2090*/  @!P5 LEA.HI.X R15, R8, R0.reuse, R5, 0x1, P2 ;  /* 0x00000000080fd211 */ /* 0x080fe200010f0c05 */
[----:B------:R-:W-:Y:S01]  /*20a0*/  VIADD R91, R97, UR7 ;  /* 0x00000007615b7c36 */ /* 0x000fe20008000000 */
[----:B------:R-:W-:Y:S02]  /*20b0*/  LOP3.LUT R3, R153, 0x8, R96, 0x78, !PT ;  /* 0x0000000899037812 */ /* 0x000fe400078e7860 */
[-C--:B------:R-:W-:Y:S02]  /*20c0*/  @!P4 LEA.HI.X R17, R10, R0.reuse, R9, 0x1, P1 ;  /* 0x000000000a11c211 */ /* 0x080fe400008f0c09 */
[----:B------:R-:W-:Y:S01]  /*20d0*/  @!P3 LEA.HI.X R7, R20, R0, R7, 0x1, P0 ;  /* 0x000000001407b211 */ /* 0x000fe200000f0c07 */
[----:B------:R-:W-:Y:S01]  /*20e0*/  IMAD.IADD R4, R3, 0x1, R4 ;  /* 0x0000000103047824 */ /* 0x000fe200078e0204 */
[C---:B------:R-:W-:Y:S01]  /*20f0*/  LOP3.LUT P0, RZ, R186.reuse, 0x2, RZ, 0xc0, !PT ;  /* 0x00000002baff7812 */ /* 0x040fe2000780c0ff */
[----:B------:R-:W-:Y:S01]  /*2100*/  IMAD.MOV.U32 R0, RZ, RZ, 0x20 ;  /* 0x00000020ff007424 */ /* 0x000fe200078e00ff */
[----:B------:R-:W-:-:S02]  /*2110*/  LOP3.LUT P2, RZ, R186, 0x4, RZ, 0xc0, !PT ;  /* 0x00000004baff7812 */ /* 0x000fc4000784c0ff */
[----:B------:R-:W-:Y:S02]  /*2120*/  LEA R103, R4, UR7, 0x1 ;  /* 0x0000000704677c11 */ /* 0x000fe4000f8e08ff */
[----:B------:R-:W-:Y:S01]  /*2130*/  SEL R0, R0, 0xffffffe0, !P0 ;  /* 0xffffffe000007807 */ /* 0x000fe20004000000 */
[----:B------:R-:W-:-:S04]  /*2140*/  DEPBAR.LE SB0, 0x0 ;  /* 0x000080000000791a */ /* 0x000fc80000000000 */
[----:B------:R-:W-:Y:S01]  /*2150*/  BAR.SYNC.DEFER_BLOCKING 0x0 ;  /* 0x0000000000007b1d */ /* 0x000fe20000010000 */
[--C-:B------:R-:W-:Y:S01]  /*2160*/  IMAD.IADD R100, R103, 0x1, R0.reuse ;  /* 0x0000000167647824 */ /* 0x100fe200078e0200 */
[----:B------:R-:W-:Y:S01]  /*2170*/  SEL R168, R168, 0xffffffc0, !P2 ;  /* 0xffffffc0a8a87807 */ /* 0x000fe20005000000 */
[----:B------:R-:W-:Y:S01]  /*2180*/  IMAD.IADD R93, R91, 0x1, R0 ;  /* 0x000000015b5d7824 */ /* 0x000fe200078e0200 */
[----:B------:R-:W-:-:S03]  /*2190*/  LOP3.LUT R96, R96, 0x1f0, RZ, 0xc0, !PT ;  /* 0x000001f060607812 */ /* 0x000fc600078ec0ff */
[--C-:B------:R-:W-:Y:S02]  /*21a0*/  IMAD.IADD R101, R103, 0x1, R168.reuse ;  /* 0x0000000167657824 */ /* 0x100fe400078e02a8 */
[----:B------:R-:W-:Y:S02]  /*21b0*/  IMAD.IADD R91, R91, 0x1, R168 ;  /* 0x000000015b5b7824 */ /* 0x000fe400078e02a8 */
[C---:B------:R-:W-:Y:S02]  /*21c0*/  IMAD.IADD R99, R0.reuse, 0x1, R101 ;  /* 0x0000000100637824 */ /* 0x040fe400078e0265 */
        /* <DEDUP_REMOVED lines=41> */
[----:B------:R-:W5:Y:S04]  /*2460*/  LDSM.16.M88.4 R8, [R97+UR7+0x7800] ;  /* 0x007800076108783b */ /* 0x000f680008000200 */
[----:B--2---:R-:W-:Y:S04]  /*2470*/  LDSM.16.M88.4 R20, [R100] ;  /* 0x000000006414783b */ /* 0x004fe80000000200 */
[----:B-1----:R-:W1:Y:S04]  /*2480*/  LDSM.16.M88.4 R4, [R93+0x6000] ;  /* 0x006000005d04783b */ /* 0x002e680000000200 */
        /* <DEDUP_REMOVED lines=8> */
[----:B------:R-:W-:Y:S04]  /*2510*/  LDSM.16.M88.4 R64, [R97+UR7+0x9800] ;  /* 0x009800076140783b */ /* 0x000fe80008000200 */
[----:B------:R-:W-:Y:S01]  /*2520*/  LDSM.16.M88.4 R76, [R88+0x8000] ;  /* 0x00800000584c783b */ /* 0x000fe20000000200 */
[C---:B----4-:R-:W-:Y:S03]  /*2530*/  HMMA.16816.F32 R44, R68.reuse, R40, RZ ;  /* 0x00000028442c723c */ /* 0x050fe600000018ff */
[----:B------:R-:W-:Y:S04]  /*2540*/  LDSM.16.M88.4 R80, [R91+0x9800] ;  /* 0x009800005b50783b */ /* 0x000fe80000000200 */
[----:B------:R-:W0:Y:S01]  /*2550*/  LDGDEPBAR ;  /* 0x00000000000079af */ /* 0x000e220000000000 */
[C---:B-----5:R-:W-:Y:S08]  /*2560*/  HMMA.16816.F32 R36, R68.reuse, R32, RZ ;  /* 0x000000204424723c */ /* 0x060ff000000018ff */
[C---:B------:R-:W-:Y:S08]  /*2570*/  HMMA.16816.F32 R40, R68.reuse, R42, RZ ;  /* 0x0000002a4428723c */ /* 0x040ff000000018ff */
[C---:B------:R-:W-:Y:S08]  /*2580*/  HMMA.16816.F32 R32, R68.reuse, R34, RZ ;  /* 0x000000224420723c */ /* 0x040ff000000018ff */
[C---:B------:R-:W-:Y:S08]  /*2590*/  HMMA.16816.F32 R28, R68.reuse, R8, RZ ;  /* 0x00000008441c723c */ /* 0x040ff000000018ff */
[----:B------:R-:W-:Y:S01]  /*25a0*/  HMMA.16816.F32 R68, R68, R10, RZ ;  /* 0x0000000a4444723c */ /* 0x000fe200000018ff */
[----:B------:R-:W-:Y:S07]  /*25b0*/  LDSM.16.M88.4 R8, [R101] ;  /* 0x000000006508783b */ /* 0x000fee0000000200 */
        /* <DEDUP_REMOVED lines=8> */
[----:B------:R-:W3:Y:S07]  /*2640*/  LDSM.16.M88.4 R16, [R91+0x7800] ;  /* 0x007800005b10783b */ /* 0x000eee0000000200 */
[C---:B------:R-:W-:Y:S08]  /*2650*/  HMMA.16816.F32 R28, R20.reuse, R52, R28 ;  /* 0x00000034141c723c */ /* 0x040ff0000000181c */
[----:B------:R-:W-:Y:S01]  /*2660*/  HMMA.16816.F32 R68, R20, R54, R68 ;  /* 0x000000361444723c */ /* 0x000fe20000001844 */
[----:B------:R-:W-:Y:S04]  /*2670*/  LDSM.16.M88.4 R52, [R99] ;  /* 0x000000006334783b */ /* 0x000fe80000000200 */
[----:B------:R-:W4:Y:S03]  /*2680*/  LDSM.16.M88.4 R20, [R88+0x6000] ;  /* 0x006000005814783b */ /* 0x000f260000000200 */
[C---:B-1----:R-:W-:Y:S08]  /*2690*/  HMMA.16816.F32 R12, R8.reuse, R4, R12 ;  /* 0x00000004080c723c */ /* 0x042ff0000000180c */
[C---:B------:R-:W-:Y:S01]  /*26a0*/  HMMA.16816.F32 R48, R8.reuse, R6, R48 ;  /* 0x000000060830723c */ /* 0x040fe20000001830 */
[----:B------:R-:W1:Y:S07]  /*26b0*/  LDSM.16.M88.4 R4, [R88+0x6800] ;  /* 0x006800005804783b */ /* 0x000e6e0000000200 */
[C---:B------:R-:W-:Y:S08]  /*26c0*/  HMMA.16816.F32 R44, R8.reuse, R56, R44 ;  /* 0x00000038082c723c */ /* 0x040ff0000000182c */
[C---:B------:R-:W-:Y:S01]  /*26d0*/  HMMA.16816.F32 R40, R8.reuse, R58, R40 ;  /* 0x0000003a0828723c */ /* 0x040fe20000001828 */
[----:B------:R-:W5:Y:S07]  /*26e0*/  LDSM.16.M88.4 R56, [R88+0x7000] ;  /* 0x007000005838783b */ /* 0x000f6e0000000200 */
[C---:B--2---:R-:W-:Y:S08]  /*26f0*/  HMMA.16816.F32 R36, R8.reuse, R24, R36 ;  /* 0x000000180824723c */ /* 0x044ff00000001824 */
[C---:B------:R-:W-:Y:S01]  /*2700*/  HMMA.16816.F32 R32, R8.reuse, R26, R32 ;  /* 0x0000001a0820723c */ /* 0x040fe20000001820 */
[----:B------:R-:W2:Y:S07]  /*2710*/  LDSM.16.M88.4 R24, [R97+UR7+0x8000] ;  /* 0x008000076118783b */ /* 0x000eae0008000200 */
[C---:B---3--:R-:W-:Y:S08]  /*2720*/  HMMA.16816.F32 R28, R8.reuse, R16, R28 ;  /* 0x00000010081c723c */ /* 0x048ff0000000181c */
[----:B------:R-:W-:Y:S01]  /*2730*/  HMMA.16816.F32 R68, R8, R18, R68 ;  /* 0x000000120844723c */ /* 0x000fe20000001844 */
[----:B------:R-:W3:Y:S04]  /*2740*/  LDSM.16.M88.4 R16, [R97+UR7+0x8800] ;  /* 0x008800076110783b */ /* 0x000ee80008000200 */
[----:B------:R-:W3:Y:S03]  /*2750*/  LDSM.16.M88.4 R8, [R97+UR7+0x9000] ;  /* 0x009000076108783b */ /* 0x000ee60008000200 */
[C---:B----4-:R-:W-:Y:S08]  /*2760*/  HMMA.16816.F32 R12, R52.reuse, R20, R12 ;  /* 0x00000014340c723c */ /* 0x050ff0000000180c */
[C---:B------:R-:W-:Y:S01]  /*2770*/  HMMA.16816.F32 R48, R52.reuse, R22, R48 ;  /* 0x000000163430723c */ /* 0x040fe20000001830 */
[----:B------:R-:W-:Y:S07]  /*2780*/  LDSM.16.M88.4 R20, [R100+0x2000] ;  /* 0x002000006414783b */ /* 0x000fee0000000200 */
        /* <DEDUP_REMOVED lines=18> */
[----:B------:R-:W3:Y:S07]  /*28b0*/  LDSM.16.M88.4 R8, [R91+0x8800] ;  /* 0x008800005b08783b */ /* 0x000eee0000000200 */
[C---:B------:R-:W-:Y:S08]  /*28c0*/  HMMA.16816.F32 R28, R60.reuse, R64, R28 ;  /* 0x000000403c1c723c */ /* 0x040ff0000000181c */
        /* <DEDUP_REMOVED lines=8> */
[----:B------:R-:W-:Y:S07]  /*2950*/  LDSM.16.M88.4 R56, [R88+0x9000] ;  /* 0x009000005838783b */ /* 0x000fee0000000200 */
[C---:B-----5:R-:W-:Y:S08]  /*2960*/  HMMA.16816.F32 R36, R20.reuse, R52, R36 ;  /* 0x000000341424723c */ /* 0x060ff00000001824 */
[C---:B------:R-:W-:Y:S01]  /*2970*/  HMMA.16816.F32 R32, R20.reuse, R54, R32 ;  /* 0x000000361420723c */ /* 0x040fe20000001820 */
[----:B------:R-:W-:Y:S07]  /*2980*/  LDSM.16.M88.4 R52, [R88+0x9800] ;  /* 0x009800005834783b */ /* 0x000fee0000000200 */
[C---:B--2---:R-:W-:Y:S08]  /*2990*/  HMMA.16816.F32 R28, R20.reuse, R24, R28 ;  /* 0x00000018141c723c */ /* 0x044ff0000000181c */
[----:B------:R-:W-:Y:S01]  /*29a0*/  HMMA.16816.F32 R68, R20, R26, R68 ;  /* 0x0000001a1444723c */ /* 0x000fe20000001844 */
[----:B------:R-:W-:Y:S04]  /*29b0*/  LDSM.16.M88.4 R24, [R103+0x4000] ;  /* 0x004000006718783b */ /* 0x000fe80000000200 */
[----:B------:R-:W2:Y:S03]  /*29c0*/  LDSM.16.M88.4 R20, [R97+UR7+0xa000] ;  /* 0x00a000076114783b */ /* 0x000ea60008000200 */
[C---:B---3--:R-:W-:Y:S08]  /*29d0*/  HMMA.16816.F32 R12, R72.reuse, R16, R12 ;  /* 0x00000010480c723c */ /* 0x048ff0000000180c */
[C---:B------:R-:W-:Y:S01]  /*29e0*/  HMMA.16816.F32 R48, R72.reuse, R18, R48 ;  /* 0x000000124830723c */ /* 0x040fe20000001830 */
[----:B------:R-:W-:Y:S07]  /*29f0*/  LDSM.16.M88.4 R16, [R97+UR7+0xa800] ;  /* 0x00a800076110783b */ /* 0x000fee0008000200 */
[C---:B------:R-:W-:Y:S08]  /*2a00*/  HMMA.16816.F32 R44, R72.reuse, R8, R44 ;  /* 0x00000008482c723c */ /* 0x040ff0000000182c */
[C---:B------:R-:W-:Y:S01]  /*2a10*/  HMMA.16816.F32 R40, R72.reuse, R10, R40 ;  /* 0x0000000a4828723c */ /* 0x040fe20000001828 */
[----:B------:R-:W-:Y:S07]  /*2a20*/  LDSM.16.M88.4 R8, [R93+0xa000] ;  /* 0x00a000005d08783b */ /* 0x000fee0000000200 */
[C---:B-1----:R-:W-:Y:S08]  /*2a30*/  HMMA.16816.F32 R36, R72.reuse, R4, R36 ;  /* 0x000000044824723c */ /* 0x042ff00000001824 */
[----:B------:R-:W-:Y:S01]  /*2a40*/  HMMA.16816.F32 R32, R72, R6, R32 ;  /* 0x000000064820723c */ /* 0x000fe20000001820 */
[----:B------:R-:W1:Y:S07]  /*2a50*/  LDSM.16.M88.4 R4, [R100+0x4000] ;  /* 0x004000006404783b */ /* 0x000e6e0000000200 */
[C---:B------:R-:W-:Y:S08]  /*2a60*/  HMMA.16816.F32 R12, R64.reuse, R76, R12 ;  /* 0x0000004c400c723c */ /* 0x040ff0000000180c */
[----:B------:R-:W-:Y:S08]  /*2a70*/  HMMA.16816.F32 R48, R64, R78, R48 ;  /* 0x0000004e4030723c */ /* 0x000ff00000001830 */
[C---:B------:R-:W-:Y:S08]  /*2a80*/  HMMA.16816.F32 R28, R72.reuse, R80, R28 ;  /* 0x00000050481c723c */ /* 0x040ff0000000181c */
[----:B------:R-:W-:Y:S08]  /*2a90*/  HMMA.16816.F32 R68, R72, R82, R68 ;  /* 0x000000524844723c */ /* 0x000ff00000001844 */
[C---:B------:R-:W-:Y:S08]  /*2aa0*/  HMMA.16816.F32 R44, R64.reuse, R60, R44 ;  /* 0x0000003c402c723c */ /* 0x040ff0000000182c */
[----:B------:R-:W-:Y:S01]  /*2ab0*/  HMMA.16816.F32 R40, R64, R62, R40 ;  /* 0x0000003e4028723c */ /* 0x000fe20000001828 */
[----:B------:R-:W-:Y:S07]  /*2ac0*/  LDSM.16.M88.4 R60, [R91+0xa000] ;  /* 0x00a000005b3c783b */ /* 0x000fee0000000200 */
[C---:B--2---:R-:W-:Y:S01]  /*2ad0*/  HMMA.16816.F32 R72, R24.reuse, R20, R12 ;  /* 0x000000141848723c */ /* 0x044fe2000000180c */
[----:B------:R-:W2:Y:S07]  /*2ae0*/  LDSM.16.M88.4 R12, [R101+0x4000] ;  /* 0x00400000650c783b */ /* 0x000eae0000000200 */
[----:B------:R-:W-:Y:S01]  /*2af0*/  HMMA.16816.F32 R48, R24, R22, R48 ;  /* 0x000000161830723c */ /* 0x000fe20000001830 */
[----:B------:R-:W-:Y:S07]  /*2b00*/  LDSM.16.M88.4 R20, [R93+0xa800] ;  /* 0x00a800005d14783b */ /* 0x000fee0000000200 */
[C---:B------:R-:W-:Y:S08]  /*2b10*/  HMMA.16816.F32 R36, R64.reuse, R56, R36 ;  /* 0x000000384024723c */ /* 0x040ff00000001824 */
[C---:B------:R-:W-:Y:S01]  /*2b20*/  HMMA.16816.F32 R32, R64.reuse, R58, R32 ;  /* 0x0000003a4020723c */ /* 0x040fe20000001820 */
[----:B------:R-:W3:Y:S07]  /*2b30*/  LDSM.16.M88.4 R56, [R97+UR7+0xb000] ;  /* 0x00b000076138783b */ /* 0x000eee0008000200 */
[C---:B------:R-:W-:Y:S08]  /*2b40*/  HMMA.16816.F32 R28, R64.reuse, R52, R28 ;  /* 0x00000034401c723c */ /* 0x040ff0000000181c */
[----:B------:R-:W-:Y:S01]  /*2b50*/  HMMA.16816.F32 R68, R64, R54, R68 ;  /* 0x000000364044723c */ /* 0x000fe20000001844 */
[----:B------:R-:W-:Y:S04]  /*2b60*/  LDSM.16.M88.4 R52, [R99+0x4000] ;  /* 0x004000006334783b */ /* 0x000fe80000000200 */
[----:B------:R-:W4:Y:S03]  /*2b70*/  LDSM.16.M88.4 R64, [R88+0xa000] ;  /* 0x00a000005840783b */ /* 0x000f260000000200 */
[C---:B-1----:R-:W-:Y:S08]  /*2b80*/  HMMA.16816.F32 R72, R4.reuse, R8, R72 ;  /* 0x000000080448723c */ /* 0x042ff00000001848 */
[----:B------:R-:W-:Y:S01]  /*2b90*/  HMMA.16816.F32 R48, R4, R10, R48 ;  /* 0x0000000a0430723c */ /* 0x000fe20000001830 */
[----:B------:R-:W-:Y:S07]  /*2ba0*/  LDSM.16.M88.4 R8, [R91+0xa800] ;  /* 0x00a800005b08783b */ /* 0x000fee0000000200 */
[----:B------:R-:W-:Y:S08]  /*2bb0*/  HMMA.16816.F32 R44, R24, R16, R44 ;  /* 0x00000010182c723c */ /* 0x000ff0000000182c */
[C---:B--2---:R-:W-:Y:S08]  /*2bc0*/  HMMA.16816.F32 R72, R12.reuse, R60, R72 ;  /* 0x0000003c0c48723c */ /* 0x044ff00000001848 */
[----:B------:R-:W-:Y:S08]  /*2bd0*/  HMMA.16816.F32 R48, R12, R62, R48 ;  /* 0x0000003e0c30723c */ /* 0x000ff00000001830 */
[C---:B------:R-:W-:Y:S01]  /*2be0*/  HMMA.16816.F32 R40, R24.reuse, R18, R40 ;  /* 0x000000121828723c */ /* 0x040fe20000001828 */
[----:B------:R-:W-:Y:S07]  /*2bf0*/  LDSM.16.M88.4 R16, [R88+0xa800] ;  /* 0x00a800005810783b */ /* 0x000fee0000000200 */
[C---:B---3--:R-:W-:Y:S08]  /*2c00*/  HMMA.16816.F32 R36, R24.reuse, R56, R36 ;  /* 0x000000381824723c */ /* 0x048ff00000001824 */
[----:B------:R-:W-:Y:S01]  /*2c10*/  HMMA.16816.F32 R32, R24, R58, R32 ;  /* 0x0000003a1820723c */ /* 0x000fe20000001820 */
[----:B------:R-:W1:Y:S07]  /*2c20*/  LDSM.16.M88.4 R56, [R97+UR7+0xb800] ;  /* 0x00b800076138783b */ /* 0x000e6e0008000200 */
[C---:B----4-:R-:W-:Y:S08]  /*2c30*/  HMMA.16816.F32 R72, R52.reuse, R64, R72 ;  /* 0x000000403448723c */ /* 0x050ff00000001848 */
[----:B------:R-:W-:Y:S01]  /*2c40*/  HMMA.16816.F32 R64, R52, R66, R48 ;  /* 0x000000423440723c */ /* 0x000fe20000001830 */
[----:B------:R-:W2:Y:S07]  /*2c50*/  LDSM.16.M88.4 R48, [R93+0xb000] ;  /* 0x00b000005d30783b */ /* 0x000eae0000000200 */
[----:B------:R-:W-:Y:S03]  /*2c60*/  HMMA.16816.F32 R44, R4, R20, R44 ;  /* 0x00000014042c723c */ /* 0x000fe6000000182c */
[----:B------:R-:W-:Y:S01]  /*2c70*/  FMUL.FTZ R60, R73, UR6 ;  /* 0x00000006493c7c20 */ /* 0x000fe20008410000 */
[----:B------:R-:W-:Y:S01]  /*2c80*/  FMUL.FTZ R61, R75, UR6 ;  /* 0x000000064b3d7c20 */ /* 0x000fe20008410000 */
[----:B------:R-:W-:-:S03]  /*2c90*/  FMUL.FTZ R72, R72, UR6 ;  /* 0x0000000648487c20 */ /* 0x000fc60008410000 */
[----:B------:R-:W-:Y:S01]  /*2ca0*/  HMMA.16816.F32 R40, R4, R22, R40 ;  /* 0x000000160428723c */ /* 0x000fe20000001828 */
[----:B------:R-:W3:Y:S01]  /*2cb0*/  LDSM.16.M88.4 R20, [R91+0xb000] ;  /* 0x00b000005b14783b */ /* 0x000ee20000000200 */
[----:B------:R-:W4:Y:S01]  /*2cc0*/  MUFU.TANH R60, R60 ;  /* 0x0000003c003c7308 */ /* 0x000f220000002400 */
[----:B------:R-:W-:-:S05]  /*2cd0*/  FMUL.FTZ R62, R66, UR6 ;  /* 0x00000006423e7c20 */ /* 0x000fca0008410000 */
[----:B-1----:R-:W-:Y:S01]  /*2ce0*/  HMMA.16816.F32 R28, R24, R56, R28 ;  /* 0x00000038181c723c */ /* 0x002fe2000000181c */
[----:B------:R-:W-:Y:S01]  /*2cf0*/  FMUL.FTZ R57, R64, UR6 ;  /* 0x0000000640397c20 */ /* 0x000fe20008410000 */
[----:B------:R-:W1:Y:S01]  /*2d00*/  MUFU.TANH R61, R61 ;  /* 0x0000003d003d7308 */ /* 0x000e620000002400 */
[----:B------:R-:W-:-:S05]  /*2d10*/  FMUL.FTZ R56, R65, UR6 ;  /* 0x0000000641387c20 */ /* 0x000fca0008410000 */
[C---:B------:R-:W-:Y:S02]  /*2d20*/  HMMA.16816.F32 R44, R12.reuse, R8, R44 ;  /* 0x000000080c2c723c */ /* 0x040fe4000000182c */
[----:B------:R-:W5:Y:S06]  /*2d30*/  MUFU.TANH R57, R57 ;  /* 0x0000003900397308 */ /* 0x000f6c0000002400 */
[----:B------:R-:W-:Y:S01]  /*2d40*/  HMMA.16816.F32 R40, R12, R10, R40 ;  /* 0x0000000a0c28723c */ /* 0x000fe20000001828 */
[----:B------:R-:W4:Y:S01]  /*2d50*/  LDSM.16.M88.4 R8, [R93+0xb800] ;  /* 0x00b800005d08783b */ /* 0x000f220000000200 */
[----:B------:R-:W5:Y:S06]  /*2d60*/  MUFU.TANH R62, R62 ;  /* 0x0000003e003e7308 */ /* 0x000f6c0000002400 */
[----:B------:R-:W-:Y:S01]  /*2d70*/  HMMA.16816.F32 R68, R24, R58, R68 ;  /* 0x0000003a1844723c */ /* 0x000fe20000001844 */
[----:B------:R-:W1:Y:S01]  /*2d80*/  LDSM.16.M88.4 R24, [R88+0xb000] ;  /* 0x00b000005818783b */ /* 0x000e620000000200 */
[----:B------:R-:W5:Y:S06]  /*2d90*/  MUFU.TANH R56, R56 ;  /* 0x0000003800387308 */ /* 0x000f6c0000002400 */
[----:B--2---:R-:W-:Y:S01]  /*2da0*/  HMMA.16816.F32 R36, R4, R48, R36 ;  /* 0x000000300424723c */ /* 0x004fe20000001824 */
[----:B------:R-:W-:-:S06]  /*2db0*/  FMUL.FTZ R48, R67, UR6 ;  /* 0x0000000643307c20 */ /* 0x000fcc0008410000 */
[----:B------:R-:W2:Y:S01]  /*2dc0*/  MUFU.TANH R48, R48 ;  /* 0x0000003000307308 */ /* 0x000ea20000002400 */
[----:B------:R-:W-:Y:S01]  /*2dd0*/  HMMA.16816.F32 R44, R52, R16, R44 ;  /* 0x00000010342c723c */ /* 0x000fe2000000182c */
[----:B------:R-:W-:-:S04]  /*2de0*/  SHF.R.U32.HI R16, RZ, 0x2, R186 ;  /* 0x00000002ff107819 */ /* 0x000fc800000116ba */
[----:B------:R-:W-:-:S03]  /*2df0*/  LOP3.LUT R16, R16, 0x7, RZ, 0xc0, !PT ;  /* 0x0000000710107812 */ /* 0x000fc600078ec0ff */
[----:B------:R-:W-:Y:S01]  /*2e00*/  HMMA.16816.F32 R40, R52, R18, R40 ;  /* 0x000000123428723c */ /* 0x000fe20000001828 */
[----:B------:R-:W-:Y:S02]  /*2e10*/  IADD3 R95, PT, PT, R16, R96, R95 ;  /* 0x00000060105f7210 */ /* 0x000fe40007ffe05f */
[----:B------:R-:W5:Y:S02]  /*2e20*/  LDSM.16.M88.4 R16, [R91+0xb800] ;  /* 0x00b800005b10783b */ /* 0x000f640000000200 */
[C---:B------:R-:W-:Y:S02]  /*2e30*/  IADD3 R192, PT, PT, R95.reuse, 0x1, R192 ;  /* 0x000000015fc07810 */ /* 0x040fe40007ffe0c0 */
[-C--:B------:R-:W-:Y:S01]  /*2e40*/  IADD3 R194, PT, PT, R95, R89.reuse, -R92 ;  /* 0x000000595fc27210 */ /* 0x080fe20007ffe85c */
[----:B------:R-:W-:Y:S01]  /*2e50*/  HMMA.16816.F32 R32, R4, R50, R32 ;  /* 0x000000320420723c */ /* 0x000fe20000001820 */
[C---:B------:R-:W-:Y:S02]  /*2e60*/  VIMNMX R193, PT, PT, R192.reuse, R89, PT ;  /* 0x00000059c0c17248 */ /* 0x040fe40003fe0100 */
[----:B------:R-:W-:Y:S01]  /*2e70*/  FMUL.FTZ R45, R45, UR6 ;  /* 0x000000062d2d7c20 */ /* 0x000fe20008410000 */
[----:B------:R-:W-:Y:S01]  /*2e80*/  VIADDMNMX R192, R192, 0x8, R89, PT ;  /* 0x00000008c0c07846 */ /* 0x000fe20003800159 */
[----:B------:R-:W-:Y:S01]  /*2e90*/  FMUL.FTZ R44, R44, UR6 ;  /* 0x000000062c2c7c20 */ /* 0x000fe20008410000 */
[----:B------:R-:W-:Y:S01]  /*2ea0*/  FMUL.FTZ R46, R46, UR6 ;  /* 0x000000062e2e7c20 */ /* 0x000fe20008410000 */
[----:B------:R2:W-:Y:S01]  /*2eb0*/  MUFU.TANH R49, R45 ;  /* 0x0000002d00317308 */ /* 0x0005e20000002400 */
[----:B---3--:R-:W-:Y:S01]  /*2ec0*/  HMMA.16816.F32 R36, R12, R20, R36 ;  /* 0x000000140c24723c */ /* 0x008fe20000001824 */
[----:B------:R-:W-:-:S02]  /*2ed0*/  FMUL.FTZ R21, R47, UR6 ;  /* 0x000000062f157c20 */ /* 0x000fc40008410000 */
[----:B------:R-:W-:Y:S01]  /*2ee0*/  FMUL.FTZ R41, R41, UR6 ;  /* 0x0000000629297c20 */ /* 0x000fe20008410000 */
[----:B------:R-:W-:Y:S01]  /*2ef0*/  FMUL.FTZ R40, R40, UR6 ;  /* 0x0000000628287c20 */ /* 0x000fe20008410000 */
[----:B------:R-:W-:Y:S02]  /*2f00*/  FMUL.FTZ R42, R42, UR6 ;  /* 0x000000062a2a7c20 */ /* 0x000fe40008410000 */
[----:B------:R-:W3:Y:S01]  /*2f10*/  MUFU.TANH R44, R44 ;  /* 0x0000002c002c7308 */ /* 0x000ee20000002400 */
[----:B----4-:R-:W-:Y:S01]  /*2f20*/  HMMA.16816.F32 R28, R4, R8, R28 ;  /* 0x00000008041c723c */ /* 0x010fe2000000181c */
[----:B------:R-:W-:-:S06]  /*2f30*/  VIADD R8, R194, 0x8 ;  /* 0x00000008c2087836 */ /* 0x000fcc0000000000 */
[----:B------:R-:W4:Y:S01]  /*2f40*/  MUFU.TANH R20, R46 ;  /* 0x0000002e00147308 */ /* 0x000f220000002400 */
[----:B------:R-:W-:Y:S01]  /*2f50*/  HMMA.16816.F32 R32, R12, R22, R32 ;  /* 0x000000160c20723c */ /* 0x000fe20000001820 */
[----:B--2---:R-:W-:Y:S01]  /*2f60*/  LOP3.LUT R45, R90, R169, RZ, 0xfc, !PT ;  /* 0x000000a95a2d7212 */ /* 0x004fe200078efcff */
[----:B------:R-:W-:Y:S01]  /*2f70*/  FMUL.FTZ R22, R43, UR6 ;  /* 0x000000062b167c20 */ /* 0x000fe20008410000 */
[----:B------:R-:W2:Y:S01]  /*2f80*/  LDSM.16.M88.4 R88, [R88+0xb800] ;  /* 0x00b800005858783b */ /* 0x000ea20000000200 */
[----:B------:R-:W-:-:S04]  /*2f90*/  DEPBAR.LE SB0, 0x0 ;  /* 0x000080000000791a */ /* 0x000fc80000000000 */
[C---:B------:R-:W-:Y:S01]  /*2fa0*/  VIADD R47, R45.reuse, 0x1 ;  /* 0x000000012d2f7836 */ /* 0x040fe20000000000 */
[----:B-1----:R-:W-:Y:S01]  /*2fb0*/  HMMA.16816.F32 R36, R52, R24, R36 ;  /* 0x000000183424723c */ /* 0x002fe20000001824 */
[C---:B------:R-:W-:Y:S01]  /*2fc0*/  VIADD R9, R45.reuse, 0x8 ;  /* 0x000000082d097836 */ /* 0x040fe20000000000 */
[----:B------:R1:W-:Y:S01]  /*2fd0*/  MUFU.TANH R24, R41 ;  /* 0x0000002900187308 */ /* 0x0003e20000002400 */
[----:B------:R-:W-:Y:S01]  /*2fe0*/  VIADD R23, R45, 0x11 ;  /* 0x000000112d177836 */ /* 0x000fe20000000000 */
[----:B------:R-:W-:Y:S02]  /*2ff0*/  ISETP.GT.AND P1, PT, R194, R47, PT ;  /* 0x0000002fc200720c */ /* 0x000fe40003f24270 */
[C---:B------:R-:W-:Y:S02]  /*3000*/  ISETP.GE.AND P3, PT, R47.reuse, R193, PT ;  /* 0x000000c12f00720c */ /* 0x040fe40003f66270 */
[----:B------:R-:W-:Y:S01]  /*3010*/  ISETP.GT.AND P4, PT, R8, R47, PT ;  /* 0x0000002f0800720c */ /* 0x000fe20003f84270 */
[----:B------:R-:W-:Y:S01]  /*3020*/  HMMA.16816.F32 R68, R4, R10, R68 ;  /* 0x0000000a0444723c */ /* 0x000fe20000001844 */
[-C--:B------:R-:W-:Y:S01]  /*3030*/  ISETP.GE.AND P5, PT, R47, R192.reuse, PT ;  /* 0x000000c02f00720c */ /* 0x080fe20003fa6270 */
[----:B------:R-:W4:Y:S01]  /*3040*/  MUFU.TANH R21, R21 ;  /* 0x0000001500157308 */ /* 0x000f220000002400 */
[----:B------:R-:W-:Y:S01]  /*3050*/  FSEL R47, R60, -INF , !P1 ;  /* 0xff8000003c2f7808 */ /* 0x000fe20004800000 */
[C---:B------:R-:W-:Y:S01]  /*3060*/  VIADD R5, R45.reuse, 0x18 ;  /* 0x000000182d057836 */ /* 0x040fe20000000000 */
[----:B------:R-:W-:Y:S01]  /*3070*/  ISETP.GT.AND P6, PT, R194, R9, PT ;  /* 0x00000009c200720c */ /* 0x000fe20003fc4270 */
[----:B------:R-:W-:Y:S01]  /*3080*/  VIADD R7, R45, 0x19 ;  /* 0x000000192d077836 */ /* 0x000fe20000000000 */
[----:B------:R-:W-:Y:S01]  /*3090*/  FSEL R47, R47, -INF , !P3 ;  /* 0xff8000002f2f7808 */ /* 0x000fe20005800000 */
[----:B-----5:R-:W-:Y:S01]  /*30a0*/  HMMA.16816.F32 R28, R12, R16, R28 ;  /* 0x000000100c1c723c */ /* 0x020fe2000000181c */
[----:B------:R-:W-:Y:S01]  /*30b0*/  FSEL R61, R61, -INF , !P4 ;  /* 0xff8000003d3d7808 */ /* 0x000fe20006000000 */
[----:B------:R-:W5:Y:S01]  /*30c0*/  MUFU.TANH R40, R40 ;  /* 0x0000002800287308 */ /* 0x000f620000002400 */
[----:B------:R-:W-:Y:S01]  /*30d0*/  ISETP.GE.AND P1, PT, R9, R193, PT ;  /* 0x000000c10900720c */ /* 0x000fe20003f26270 */
[----:B------:R-:W-:Y:S01]  /*30e0*/  FMUL.FTZ R16, R37, UR6 ;  /* 0x0000000625107c20 */ /* 0x000fe20008410000 */
[----:B------:R-:W-:Y:S01]  /*30f0*/  ISETP.GT.AND P3, PT, R8, R9, PT ;  /* 0x000000090800720c */ /* 0x000fe20003f64270 */
[----:B------:R-:W-:Y:S01]  /*3100*/  FMUL.FTZ R36, R36, UR6 ;  /* 0x0000000624247c20 */ /* 0x000fe20008410000 */
[-C--:B------:R-:W-:Y:S01]  /*3110*/  ISETP.GE.AND P4, PT, R9, R192.reuse, PT ;  /* 0x000000c00900720c */ /* 0x080fe20003f86270 */
[----:B------:R-:W-:Y:S01]  /*3120*/  VIADD R9, R45, 0x9 ;  /* 0x000000092d097836 */ /* 0x000fe20000000000 */
[----:B------:R-:W-:Y:S01]  /*3130*/  FSEL R51, R57, -INF , !P6 ;  /* 0xff80000039337808 */ /* 0x000fe20007000000 */
[----:B------:R-:W-:Y:S01]  /*3140*/  HMMA.16816.F32 R32, R52, R26, R32 ;  /* 0x0000001a3420723c */ /* 0x000fe20000001820 */
[----:B------:R-:W-:Y:S01]  /*3150*/  FSEL R43, R61, -INF , !P5 ;  /* 0xff8000003d2b7808 */ /* 0x000fe20006800000 */
[----:B------:R-:W5:Y:S01]  /*3160*/  MUFU.TANH R42, R42 ;  /* 0x0000002a002a7308 */ /* 0x000f620000002400 */
[----:B------:R-:W-:Y:S01]  /*3170*/  FSEL R51, R51, -INF , !P1 ;  /* 0xff80000033337808 */ /* 0x000fe20004800000 */
[----:B------:R-:W-:Y:S01]  /*3180*/  FMUL.FTZ R26, R38, UR6 ;  /* 0x00000006261a7c20 */ /* 0x000fe20008410000 */
[----:B-1----:R-:W-:Y:S01]  /*3190*/  FSEL R41, R62, -INF , !P3 ;  /* 0xff8000003e297808 */ /* 0x002fe20005800000 */
[----:B------:R-:W-:Y:S01]  /*31a0*/  FMUL.FTZ R39, R39, UR6 ;  /* 0x0000000627277c20 */ /* 0x000fe20008410000 */
[----:B------:R-:W-:Y:S01]  /*31b0*/  ISETP.GT.AND P6, PT, R194, R9, PT ;  /* 0x00000009c200720c */ /* 0x000fe20003fc4270 */
[----:B------:R-:W-:Y:S01]  /*31c0*/  HMMA.16816.F32 R68, R12, R18, R68 ;  /* 0x000000120c44723c */ /* 0x000fe20000001844 */
[----:B------:R-:W-:Y:S01]  /*31d0*/  ISETP.GE.AND P5, PT, R9, R193, PT ;  /* 0x000000c10900720c */ /* 0x000fe20003fa6270 */
[----:B------:R-:W1:Y:S01]  /*31e0*/  MUFU.TANH R22, R22 ;  /* 0x0000001600167308 */ /* 0x000e620000002400 */
[----:B------:R-:W-:Y:S01]  /*31f0*/  ISETP.GT.AND P1, PT, R8, R9, PT ;  /* 0x000000090800720c */ /* 0x000fe20003f24270 */
[----:B------:R-:W-:Y:S01]  /*3200*/  VIADD R13, R45, 0x20 ;  /* 0x000000202d0d7836 */ /* 0x000fe20000000000 */
[----:B------:R-:W-:Y:S01]  /*3210*/  ISETP.GE.AND P3, PT, R9, R192, PT ;  /* 0x000000c00900720c */ /* 0x000fe20003f66270 */
[----:B------:R-:W-:Y:S01]  /*3220*/  VIADD R9, R45, 0x10 ;  /* 0x000000102d097836 */ /* 0x000fe20000000000 */
[----:B------:R-:W-:Y:S01]  /*3230*/  FSEL R56, R56, -INF , !P6 ;  /* 0xff80000038387808 */ /* 0x000fe20007000000 */
[C---:B--2---:R-:W-:Y:S01]  /*3240*/  HMMA.16816.F32 R28, R52.reuse, R88, R28 ;  /* 0x00000058341c723c */ /* 0x044fe2000000181c */
[----:B------:R-:W-:Y:S01]  /*3250*/  FSEL R41, R41, -INF , !P4 ;  /* 0xff80000029297808 */ /* 0x000fe20006000000 */
[----:B------:R-:W2:Y:S01]  /*3260*/  MUFU.TANH R36, R36 ;  /* 0x0000002400247308 */ /* 0x000ea20000002400 */
[----:B------:R-:W-:Y:S01]  /*3270*/  ISETP.GT.AND P6, PT, R194, R9, PT ;  /* 0x00000009c200720c */ /* 0x000fe20003fc4270 */
[----:B------:R-:W-:Y:S01]  /*3280*/  FMUL.FTZ R32, R32, UR6 ;  /* 0x0000000620207c20 */ /* 0x000fe20008410000 */
[----:B------:R-:W-:Y:S01]  /*3290*/  FSEL R57, R56, -INF , !P5 ;  /* 0xff80000038397808 */ /* 0x000fe20006800000 */
[----:B------:R-:W-:Y:S01]  /*32a0*/  FMUL.FTZ R10, R34, UR6 ;  /* 0x00000006220a7c20 */ /* 0x000fe20008410000 */
[----:B------:R-:W-:Y:S01]  /*32b0*/  ISETP.GE.AND P4, PT, R9, R193, PT ;  /* 0x000000c10900720c */ /* 0x000fe20003f86270 */
[----:B------:R-:W-:Y:S01]  /*32c0*/  FMUL.FTZ R6, R33, UR6 ;  /* 0x0000000621067c20 */ /* 0x000fe20008410000 */
[----:B------:R-:W-:Y:S01]  /*32d0*/  ISETP.GT.AND P5, PT, R8, R9, PT ;  /* 0x000000090800720c */ /* 0x000fe20003fa4270 */
[----:B------:R-:W-:Y:S01]  /*32e0*/  MUFU.TANH R16, R16 ;  /* 0x0000001000107308 */ /* 0x000fe20000002400 */
[----:B------:R-:W-:Y:S01]  /*32f0*/  FSEL R37, R48, -INF , !P1 ;  /* 0xff80000030257808 */ /* 0x000fe20004800000 */
[----:B------:R-:W-:Y:S01]  /*3300*/  HMMA.16816.F32 R68, R52, R90, R68 ;  /* 0x0000005a3444723c */ /* 0x000fe20000001844 */
[----:B---3--:R-:W-:Y:S01]  /*3310*/  FSEL R17, R44, -INF , !P6 ;  /* 0xff8000002c117808 */ /* 0x008fe20007000000 */
[----:B------:R-:W-:Y:S01]  /*3320*/  VIADD R15, R45, 0x28 ;  /* 0x000000282d0f7836 */ /* 0x000fe20000000000 */
[----:B------:R-:W-:-:S02]  /*3330*/  ISETP.GT.AND P6, PT, R194, R23, PT ;  /* 0x00000017c200720c */ /* 0x000fc40003fc4270 */
[----:B------:R-:W-:Y:S01]  /*3340*/  ISETP.GE.AND P1, PT, R9, R192, PT ;  /* 0x000000c00900720c */ /* 0x000fe20003f26270 */
[----:B------:R-:W3:Y:S01]  /*3350*/  MUFU.TANH R26, R26 ;  /* 0x0000001a001a7308 */ /* 0x000ee20000002400 */
[----:B------:R-:W-:Y:S01]  /*3360*/  FSEL R37, R37, -INF , !P3 ;  /* 0xff80000025257808 */ /* 0x000fe20005800000 */
[----:B------:R-:W-:Y:S01]  /*3370*/  FMUL.FTZ R12, R28, UR6 ;  /* 0x000000061c0c7c20 */ /* 0x000fe20008410000 */
[----:B------:R-:W-:Y:S01]  /*3380*/  FSEL R17, R17, -INF , !P4 ;  /* 0xff80000011117808 */ /* 0x000fe20006000000 */
[----:B------:R-:W-:Y:S01]  /*3390*/  FMUL.FTZ R29, R29, UR6 ;  /* 0x000000061d1d7c20 */ /* 0x000fe20008410000 */
[----:B----4-:R-:W-:Y:S01]  /*33a0*/  FSEL R9, R20, -INF , !P5 ;  /* 0xff80000014097808 */ /* 0x010fe20006800000 */
[----:B------:R-:W-:Y:S01]  /*33b0*/  FMUL.FTZ R31, R31, UR6 ;  /* 0x000000061f1f7c20 */ /* 0x000fe20008410000 */
[----:B------:R-:W-:Y:S01]  /*33c0*/  ISETP.GE.AND P3, PT, R23, R193, PT ;  /* 0x000000c11700720c */ /* 0x000fe20003f66270 */
[----:B------:R-:W4:Y:S01]  /*33d0*/  MUFU.TANH R4, R39 ;  /* 0x0000002700047308 */ /* 0x000f220000002400 */
[----:B------:R-:W-:-:S02]  /*33e0*/  ISETP.GT.AND P4, PT, R8, R23, PT ;  /* 0x000000170800720c */ /* 0x000fc40003f84270 */
[----:B------:R-:W-:Y:S02]  /*33f0*/  ISETP.GE.AND P5, PT, R23, R192, PT ;  /* 0x000000c01700720c */ /* 0x000fe40003fa6270 */
[----:B------:R-:W-:Y:S01]  /*3400*/  FSEL R23, R49, -INF , !P6 ;  /* 0xff80000031177808 */ /* 0x000fe20007000000 */
[----:B------:R-:W-:Y:S01]  /*3410*/  FMUL.FTZ R70, R70, UR6 ;  /* 0x0000000646467c20 */ /* 0x000fe20008410000 */
[----:B------:R-:W-:Y:S01]  /*3420*/  ISETP.GT.AND P6, PT, R194, R5, PT ;  /* 0x00000005c200720c */ /* 0x000fe20003fc4270 */
[----:B------:R-:W-:Y:S01]  /*3430*/  MUFU.TANH R10, R10 ;  /* 0x0000000a000a7308 */ /* 0x000fe20000002400 */
[----:B------:R-:W-:Y:S01]  /*3440*/  FSEL R9, R9, -INF , !P1 ;  /* 0xff80000009097808 */ /* 0x000fe20004800000 */
[----:B------:R-:W-:Y:S01]  /*3450*/  FMUL.FTZ R69, R69, UR6 ;  /* 0x0000000645457c20 */ /* 0x000fe20008410000 */
[----:B------:R-:W-:Y:S01]  /*3460*/  ISETP.GE.AND P1, PT, R5, R193, PT ;  /* 0x000000c10500720c */ /* 0x000fe20003f26270 */
[----:B------:R-:W-:Y:S01]  /*3470*/  FMUL.FTZ R71, R71, UR6 ;  /* 0x0000000647477c20 */ /* 0x000fe20008410000 */
[----:B------:R-:W-:-:S02]  /*3480*/  FSEL R23, R23, -INF , !P3 ;  /* 0xff80000017177808 */ /* 0x000fc40005800000 */
[----:B------:R-:W-:Y:S01]  /*3490*/  FSEL R11, R21, -INF , !P4 ;  /* 0xff800000150b7808 */ /* 0x000fe20006000000 */
[----:B------:R-:W-:Y:S01]  /*34a0*/  MUFU.TANH R6, R6 ;  /* 0x0000000600067308 */ /* 0x000fe20000002400 */
[----:B-----5:R-:W-:Y:S02]  /*34b0*/  FSEL R25, R40, -INF , !P6 ;  /* 0xff80000028197808 */ /* 0x020fe40007000000 */
[----:B------:R-:W-:Y:S02]  /*34c0*/  ISETP.GT.AND P3, PT, R8, R5, PT ;  /* 0x000000050800720c */ /* 0x000fe40003f64270 */
[----:B------:R-:W-:Y:S02]  /*34d0*/  ISETP.GT.AND P6, PT, R194, R7, PT ;  /* 0x00000007c200720c */ /* 0x000fe40003fc4270 */
[----:B------:R-:W-:Y:S01]  /*34e0*/  FSEL R11, R11, -INF , !P5 ;  /* 0xff8000000b0b7808 */ /* 0x000fe20006800000 */
[----:B------:R-:W-:Y:S01]  /*34f0*/  MUFU.TANH R12, R12 ;  /* 0x0000000c000c7308 */ /* 0x000fe20000002400 */
[----:B------:R-:W-:-:S02]  /*3500*/  FSEL R25, R25, -INF , !P1 ;  /* 0xff80000019197808 */ /* 0x000fc40004800000 */
[----:B------:R-:W-:Y:S02]  /*3510*/  ISETP.GE.AND P4, PT, R5, R192, PT ;  /* 0x000000c00500720c */ /* 0x000fe40003f86270 */
[----:B------:R-:W-:Y:S02]  /*3520*/  ISETP.GE.AND P5, PT, R7, R193, PT ;  /* 0x000000c10700720c */ /* 0x000fe40003fa6270 */
[----:B------:R-:W-:Y:S01]  /*3530*/  ISETP.GT.AND P1, PT, R8, R7, PT ;  /* 0x000000070800720c */ /* 0x000fe20003f24270 */
[----:B------:R-:W5:Y:S01]  /*3540*/  MUFU.TANH R5, R32 ;  /* 0x0000002000057308 */ /* 0x000f620000002400 */
[----:B------:R-:W-:Y:S02]  /*3550*/  FSEL R21, R42, -INF , !P3 ;  /* 0xff8000002a157808 */ /* 0x000fe40005800000 */
[----:B------:R-:W-:Y:S02]  /*3560*/  FSEL R24, R24, -INF , !P6 ;  /* 0xff80000018187808 */ /* 0x000fe40007000000 */
[----:B------:R-:W-:-:S02]  /*3570*/  FSEL R21, R21, -INF , !P4 ;  /* 0xff80000015157808 */ /* 0x000fc40006000000 */
[----:B------:R-:W-:Y:S01]  /*3580*/  FSEL R27, R24, -INF , !P5 ;  /* 0xff800000181b7808 */ /* 0x000fe20006800000 */
[----:B------:R-:W-:Y:S01]  /*3590*/  MUFU.TANH R29, R29 ;  /* 0x0000001d001d7308 */ /* 0x000fe20000002400 */
[----:B-1----:R-:W-:Y:S02]  /*35a0*/  FSEL R19, R22, -INF , !P1 ;  /* 0xff80000016137808 */ /* 0x002fe40004800000 */
[----:B------:R-:W-:Y:S01]  /*35b0*/  ISETP.GE.AND P3, PT, R7, R192, PT ;  /* 0x000000c00700720c */ /* 0x000fe20003f66270 */
[----:B------:R-:W-:Y:S01]  /*35c0*/  FMUL.FTZ R7, R35, UR6 ;  /* 0x0000000623077c20 */ /* 0x000fe20008410000 */
[----:B------:R-:W-:Y:S02]  /*35d0*/  ISETP.GT.AND P6, PT, R194, R13, PT ;  /* 0x0000000dc200720c */ /* 0x000fe40003fc4270 */
[----:B------:R-:W-:Y:S01]  /*35e0*/  ISETP.GE.AND P4, PT, R13, R193, PT ;  /* 0x000000c10d00720c */ /* 0x000fe20003f86270 */
[----:B------:R-:W-:Y:S01]  /*35f0*/  MUFU.TANH R175, R70 ;  /* 0x0000004600af7308 */ /* 0x000fe20000002400 */
[----:B------:R-:W-:Y:S01]  /*3600*/  BAR.SYNC.DEFER_BLOCKING 0x0 ;  /* 0x0000000000007b1d */ /* 0x000fe20000010000 */
[----:B------:R-:W-:-:S02]  /*3610*/  ISETP.GT.AND P5, PT, R8, R13, PT ;  /* 0x0000000d0800720c */ /* 0x000fc40003fa4270 */
[----:B------:R-:W-:Y:S01]  /*3620*/  ISETP.GE.AND P1, PT, R13, R192, PT ;  /* 0x000000c00d00720c */ /* 0x000fe20003f26270 */
[----:B------:R-:W-:Y:S01]  /*3630*/  VIADD R13, R45, 0x21 ;  /* 0x000000212d0d7836 */ /* 0x000fe20000000000 */
[----:B--2---:R-:W-:Y:S02]  /*3640*/  FSEL R36, R36, -INF , !P6 ;  /* 0xff80000024247808 */ /* 0x004fe40007000000 */
[----:B------:R-:W1:Y:S01]  /*3650*/  MUFU.TANH R7, R7 ;  /* 0x0000000700077308 */ /* 0x000e620000002400 */
[----:B------:R-:W-:Y:S02]  /*3660*/  FSEL R19, R19, -INF , !P3 ;  /* 0xff80000013137808 */ /* 0x000fe40005800000 */
[----:B------:R-:W-:Y:S02]  /*3670*/  ISETP.GT.AND P6, PT, R194, R13, PT ;  /* 0x0000000dc200720c */ /* 0x000fe40003fc4270 */
[----:B------:R-:W-:Y:S02]  /*3680*/  FSEL R149, R36, -INF , !P4 ;  /* 0xff80000024957808 */ /* 0x000fe40006000000 */
[----:B------:R-:W-:Y:S01]  /*3690*/  ISETP.GE.AND P3, PT, R13, R193, PT ;  /* 0x000000c10d00720c */ /* 0x000fe20003f66270 */
[----:B------:R-:W-:Y:S01]  /*36a0*/  MUFU.TANH R69, R69 ;  /* 0x0000004500457308 */ /* 0x000fe20000002400 */
[----:B------:R-:W-:-:S02]  /*36b0*/  ISETP.GT.AND P4, PT, R8, R13, PT ;  /* 0x0000000d0800720c */ /* 0x000fc40003f84270 */
[----:B---3--:R-:W-:Y:S02]  /*36c0*/  FSEL R26, R26, -INF , !P5 ;  /* 0xff8000001a1a7808 */ /* 0x008fe40006800000 */
[----:B------:R-:W-:Y:S02]  /*36d0*/  FSEL R16, R16, -INF , !P6 ;  /* 0xff80000010107808 */ /* 0x000fe40007000000 */
[----:B------:R-:W-:Y:S01]  /*36e0*/  ISETP.GT.AND P6, PT, R194, R15, PT ;  /* 0x0000000fc200720c */ /* 0x000fe20003fc4270 */
[----:B------:R-:W-:Y:S01]  /*36f0*/  MUFU.TANH R173, R71 ;  /* 0x0000004700ad7308 */ /* 0x000fe20000002400 */
[----:B------:R-:W-:Y:S02]  /*3700*/  FSEL R227, R26, -INF , !P1 ;  /* 0xff8000001ae37808 */ /* 0x000fe40004800000 */
[----:B------:R-:W-:Y:S02]  /*3710*/  FSEL R213, R16, -INF , !P3 ;  /* 0xff80000010d57808 */ /* 0x000fe40005800000 */
[----:B----4-:R-:W-:-:S02]  /*3720*/  FSEL R4, R4, -INF , !P4 ;  /* 0xff80000004047808 */ /* 0x010fc40006000000 */
[C---:B------:R-:W-:Y:S02]  /*3730*/  ISETP.GE.AND P1, PT, R15.reuse, R193, PT ;  /* 0x000000c10f00720c */ /* 0x040fe40003f26270 */
[----:B------:R-:W-:Y:S02]  /*3740*/  ISETP.GT.AND P3, PT, R8, R15, PT ;  /* 0x0000000f0800720c */ /* 0x000fe40003f64270 */
[-C--:B------:R-:W-:Y:S01]  /*3750*/  ISETP.GE.AND P4, PT, R15, R192.reuse, PT ;  /* 0x000000c00f00720c */ /* 0x080fe20003f86270 */
[----:B------:R-:W-:Y:S01]  /*3760*/  VIADD R15, R45, 0x29 ;  /* 0x000000292d0f7836 */ /* 0x000fe20000000000 */
[----:B-----5:R-:W-:Y:S02]  /*3770*/  FSEL R5, R5, -INF , !P6 ;  /* 0xff80000005057808 */ /* 0x020fe40007000000 */
[----:B------:R-:W-:Y:S01]  /*3780*/  ISETP.GE.AND P5, PT, R13, R192, PT ;  /* 0x000000c00d00720c */ /* 0x000fe20003fa6270 */
[----:B------:R-:W-:Y:S01]  /*3790*/  FMUL.FTZ R13, R30, UR6 ;  /* 0x000000061e0d7c20 */ /* 0x000fe20008410000 */
[----:B------:R-:W-:Y:S01]  /*37a0*/  FSEL R151, R5, -INF , !P1 ;  /* 0xff80000005977808 */ /* 0x000fe20004800000 */
[----:B------:R-:W-:Y:S01]  /*37b0*/  FMUL.FTZ R5, R68, UR6 ;  /* 0x0000000644057c20 */ /* 0x000fe20008410000 */
[----:B------:R-:W-:-:S02]  /*37c0*/  ISETP.GT.AND P1, PT, R8, R15, PT ;  /* 0x0000000f0800720c */ /* 0x000fc40003f24270 */
[----:B------:R-:W-:Y:S01]  /*37d0*/  FSEL R225, R4, -INF , !P5 ;  /* 0xff80000004e17808 */ /* 0x000fe20006800000 */
[----:B------:R-:W-:Y:S01]  /*37e0*/  MUFU.TANH R13, R13 ;  /* 0x0000000d000d7308 */ /* 0x000fe20000002400 */
[----:B------:R-:W-:Y:S02]  /*37f0*/  ISETP.GT.AND P6, PT, R194, R15, PT ;  /* 0x0000000fc200720c */ /* 0x000fe40003fc4270 */
[----:B------:R-:W-:Y:S02]  /*3800*/  FSEL R10, R10, -INF , !P3 ;  /* 0xff8000000a0a7808 */ /* 0x000fe40005800000 */
[C---:B------:R-:W-:Y:S02]  /*3810*/  ISETP.GE.AND P5, PT, R15.reuse, R193, PT ;  /* 0x000000c10f00720c */ /* 0x040fe40003fa6270 */
[----:B------:R-:W-:Y:S01]  /*3820*/  ISETP.GE.AND P3, PT, R15, R192, PT ;  /* 0x000000c00f00720c */ /* 0x000fe20003f66270 */
[----:B------:R2:W3:Y:S01]  /*3830*/  MUFU.TANH R4, R31 ;  /* 0x0000001f00047308 */ /* 0x0004e20000002400 */
[----:B------:R-:W-:Y:S01]  /*3840*/  VIADD R15, R45, 0x30 ;  /* 0x000000302d0f7836 */ /* 0x000fe20000000000 */
[----:B-1----:R-:W-:-:S02]  /*3850*/  FSEL R7, R7, -INF , !P1 ;  /* 0xff80000007077808 */ /* 0x002fc40004800000 */
[----:B------:R-:W-:Y:S02]  /*3860*/  FSEL R6, R6, -INF , !P6 ;  /* 0xff80000006067808 */ /* 0x000fe40007000000 */
[----:B------:R-:W-:Y:S02]  /*3870*/  FSEL R217, R10, -INF , !P4 ;  /* 0xff8000000ad97808 */ /* 0x000fe40006000000 */
[----:B------:R-:W1:Y:S01]  /*3880*/  MUFU.TANH R5, R5 ;  /* 0x0000000500057308 */ /* 0x000e620000002400 */
[----:B------:R-:W-:Y:S02]  /*3890*/  ISETP.GT.AND P4, PT, R194, R15, PT ;  /* 0x0000000fc200720c */ /* 0x000fe40003f84270 */
[----:B------:R-:W-:Y:S02]  /*38a0*/  FSEL R219, R7, -INF , !P3 ;  /* 0xff80000007db7808 */ /* 0x000fe40005800000 */
[----:B------:R-:W-:Y:S01]  /*38b0*/  FSEL R215, R6, -INF , !P5 ;  /* 0xff80000006d77808 */ /* 0x000fe20006800000 */
[----:B------:R-:W-:Y:S01]  /*38c0*/  FMUL.FTZ R6, R74, UR6 ;  /* 0x000000064a067c20 */ /* 0x000fe20008410000 */
[----:B------:R-:W-:Y:S01]  /*38d0*/  ISETP.GE.AND P6, PT, R15, R193, PT ;  /* 0x000000c10f00720c */ /* 0x000fe20003fc6270 */
[----:B------:R-:W4:Y:S01]  /*38e0*/  MUFU.TANH R7, R72 ;  /* 0x0000004800077308 */ /* 0x000f220000002400 */
[----:B------:R-:W-:Y:S01]  /*38f0*/  ISETP.GT.AND P5, PT, R8, R15, PT ;  /* 0x0000000f0800720c */ /* 0x000fe20003fa4270 */
[----:B--2---:R-:W-:Y:S01]  /*3900*/  VIADD R31, R45, 0x31 ;  /* 0x000000312d1f7836 */ /* 0x004fe20000000000 */
[----:B------:R-:W-:Y:S01]  /*3910*/  ISETP.GE.AND P1, PT, R15, R192, PT ;  /* 0x000000c00f00720c */ /* 0x000fe20003f26270 */
[----:B------:R-:W-:Y:S01]  /*3920*/  VIADD R15, R45, 0x38 ;  /* 0x000000382d0f7836 */ /* 0x000fe20000000000 */
[----:B------:R-:W-:-:S02]  /*3930*/  FSEL R12, R12, -INF , !P4 ;  /* 0xff8000000c0c7808 */ /* 0x000fc40006000000 */
[-C--:B------:R-:W-:Y:S01]  /*3940*/  ISETP.GT.AND P3, PT, R194, R31.reuse, PT ;  /* 0x0000001fc200720c */ /* 0x080fe20003f64270 */
[----:B------:R-:W2:Y:S01]  /*3950*/  MUFU.TANH R6, R6 ;  /* 0x0000000600067308 */ /* 0x000ea20000002400 */
[----:B------:R-:W-:Y:S02]  /*3960*/  FSEL R211, R12, -INF , !P6 ;  /* 0xff8000000cd37808 */ /* 0x000fe40007000000 */
[----:B------:R-:W-:Y:S02]  /*3970*/  ISETP.GT.AND P6, PT, R8, R31, PT ;  /* 0x0000001f0800720c */ /* 0x000fe40003fc4270 */
[----:B------:R-:W-:Y:S02]  /*3980*/  FSEL R29, R29, -INF , !P3 ;  /* 0xff8000001d1d7808 */ /* 0x000fe40005800000 */
[----:B------:R-:W-:Y:S02]  /*3990*/  ISETP.GT.AND P3, PT, R194, R15, PT ;  /* 0x0000000fc200720c */ /* 0x000fe40003f64270 */
[----:B---3--:R-:W-:-:S02]  /*39a0*/  FSEL R4, R4, -INF , !P6 ;  /* 0xff80000004047808 */ /* 0x008fc40007000000 */
[----:B------:R-:W-:Y:S02]  /*39b0*/  ISETP.GT.AND P6, PT, R8, R15, PT ;  /* 0x0000000f0800720c */ /* 0x000fe40003fc4270 */
[----:B-1----:R-:W-:Y:S02]  /*39c0*/  FSEL R183, R5, -INF , !P3 ;  /* 0xff80000005b77808 */ /* 0x002fe40005800000 */
[----:B------:R-:W-:Y:S02]  /*39d0*/  ISETP.GT.AND P3, PT, R194, R45, PT ;  /* 0x0000002dc200720c */ /* 0x000fe40003f64270 */
[----:B------:R-:W-:Y:S02]  /*39e0*/  FSEL R175, R175, -INF , !P6 ;  /* 0xff800000afaf7808 */ /* 0x000fe40007000000 */
[----:B------:R-:W-:Y:S02]  /*39f0*/  FSEL R13, R13, -INF , !P5 ;  /* 0xff8000000d0d7808 */ /* 0x000fe40006800000 */
[----:B------:R-:W-:-:S02]  /*3a00*/  ISETP.GE.AND P6, PT, R45, R193, PT ;  /* 0x000000c12d00720c */ /* 0x000fc40003fc6270 */
[----:B----4-:R-:W-:Y:S02]  /*3a10*/  FSEL R7, R7, -INF , !P3 ;  /* 0xff80000007077808 */ /* 0x010fe40005800000 */
[----:B------:R-:W-:Y:S02]  /*3a20*/  ISETP.GT.AND P3, PT, R8, R45, PT ;  /* 0x0000002d0800720c */ /* 0x000fe40003f64270 */
[----:B------:R-:W-:Y:S02]  /*3a30*/  FSEL R179, R13, -INF , !P1 ;  /* 0xff8000000db37808 */ /* 0x000fe40004800000 */
[----:B------:R-:W-:Y:S02]  /*3a40*/  FSEL R7, R7, -INF , !P6 ;  /* 0xff80000007077808 */ /* 0x000fe40007000000 */
[C---:B------:R-:W-:Y:S01]  /*3a50*/  ISETP.GE.AND P1, PT, R45.reuse, R192, PT ;  /* 0x000000c02d00720c */ /* 0x040fe20003f26270 */
[----:B------:R-:W-:Y:S01]  /*3a60*/  VIADD R45, R45, 0x39 ;  /* 0x000000392d2d7836 */ /* 0x000fe20000000000 */
[----:B--2---:R-:W-:-:S02]  /*3a70*/  FSEL R5, R6, -INF , !P3 ;  /* 0xff80000006057808 */ /* 0x004fc40005800000 */
[----:B------:R-:W-:Y:S02]  /*3a80*/  FMNMX3.FTZ R6, R7, R47, R51, !PT ;  /* 0x0000002f07067276 */ /* 0x000fe40007810033 */
[----:B------:R-:W-:Y:S02]  /*3a90*/  ISETP.GT.AND P3, PT, R8, R45, PT ;  /* 0x0000002d0800720c */ /* 0x000fe40003f64270 */
[----:B------:R-:W-:Y:S02]  /*3aa0*/  FSEL R5, R5, -INF , !P1 ;  /* 0xff80000005057808 */ /* 0x000fe40004800000 */
[----:B------:R-:W-:Y:S02]  /*3ab0*/  FMNMX3.FTZ R8, R6, R57, R17, !PT ;  /* 0x0000003906087276 */ /* 0x000fe40007810011 */
[----:B------:R-:W-:Y:S02]  /*3ac0*/  FMNMX3.FTZ R6, R5, R43, R41, !PT ;  /* 0x0000002b05067276 */ /* 0x000fe40007810029 */
[----:B------:R-:W-:-:S02]  /*3ad0*/  ISETP.GT.AND P1, PT, R194, R45, PT ;  /* 0x0000002dc200720c */ /* 0x000fc40003f24270 */
[----:B------:R-:W-:Y:S02]  /*3ae0*/  FMNMX3.FTZ R8, R8, R23, R25, !PT ;  /* 0x0000001708087276 */ /* 0x000fe40007810019 */
[----:B------:R-:W-:Y:S02]  /*3af0*/  FMNMX3.FTZ R6, R6, R37, R9, !PT ;  /* 0x0000002506067276 */ /* 0x000fe40007810009 */
[----:B------:R-:W-:Y:S02]  /*3b00*/  FMNMX3.FTZ R8, R8, R27, R149, !PT ;  /* 0x0000001b08087276 */ /* 0x000fe40007810095 */
[----:B------:R-:W-:Y:S02]  /*3b10*/  FSEL R69, R69, -INF , !P1 ;  /* 0xff80000045457808 */ /* 0x000fe40004800000 */
[----:B------:R-:W-:Y:S02]  /*3b20*/  ISETP.GT.U32.AND P1, PT, R188, R197, PT ;  /* 0x000000c5bc00720c */ /* 0x000fe40003f24070 */
[----:B------:R-:W-:-:S02]  /*3b30*/  ISETP.GE.AND P6, PT, R15, R193, PT ;  /* 0x000000c10f00720c */ /* 0x000fc40003fc6270 */
[----:B------:R-:W-:Y:S02]  /*3b40*/  FMNMX3.FTZ R6, R6, R11, R21, !PT ;  /* 0x0000000b06067276 */ /* 0x000fe40007810015 */
[----:B------:R-:W-:Y:S02]  /*3b50*/  ISETP.GE.AND P4, PT, R31, R193, PT ;  /* 0x000000c11f00720c */ /* 0x000fe40003f86270 */
[----:B------:R-:W-:Y:S02]  /*3b60*/  FMNMX3.FTZ R10, R8, R213, R151, !PT ;  /* 0x000000d5080a7276 */ /* 0x000fe40007810097 */
[----:B------:R-:W-:Y:S02]  /*3b70*/  FSEL R183, R183, -INF , !P6 ;  /* 0xff800000b7b77808 */ /* 0x000fe40007000000 */
[----:B------:R-:W-:Y:S02]  /*3b80*/  FMNMX3.FTZ R8, R6, R19, R227, !PT ;  /* 0x0000001306087276 */ /* 0x000fe400078100e3 */
[----:B------:R-:W-:-:S02]  /*3b90*/  FSEL R209, R29, -INF , !P4 ;  /* 0xff8000001dd17808 */ /* 0x000fc40006000000 */
[----:B------:R-:W-:Y:S02]  /*3ba0*/  ISETP.GE.AND P6, PT, R45, R193, PT ;  /* 0x000000c12d00720c */ /* 0x000fe40003fc6270 */
[----:B------:R-:W-:Y:S02]  /*3bb0*/  FMNMX3.FTZ R6, R10, R215, R211, !PT ;  /* 0x000000d70a067276 */ /* 0x000fe400078100d3 */
[-C--:B------:R-:W-:Y:S02]  /*3bc0*/  ISETP.GE.AND P5, PT, R31, R192.reuse, PT ;  /* 0x000000c01f00720c */ /* 0x080fe40003fa6270 */
[----:B------:R-:W-:Y:S02]  /*3bd0*/  ISETP.GE.AND P4, PT, R15, R192, PT ;  /* 0x000000c00f00720c */ /* 0x000fe40003f86270 */
[----:B------:R-:W-:Y:S02]  /*3be0*/  FSEL R181, R69, -INF , !P6 ;  /* 0xff80000045b57808 */ /* 0x000fe40007000000 */
[----:B------:R-:W-:-:S02]  /*3bf0*/  FMNMX3.FTZ R8, R8, R225, R217, !PT ;  /* 0x000000e108087276 */ /* 0x000fc400078100d9 */
[----:B------:R-:W-:Y:S02]  /*3c00*/  FMNMX3.FTZ R6, R6, R209, R183, !PT ;  /* 0x000000d106067276 */ /* 0x000fe400078100b7 */
[----:B------:R-:W-:Y:S02]  /*3c10*/  FSEL R173, R173, -INF , !P3 ;  /* 0xff800000adad7808 */ /* 0x000fe40005800000 */
[----:B------:R-:W-:Y:S02]  /*3c20*/  FSEL R177, R4, -INF , !P5 ;  /* 0xff80000004b17808 */ /* 0x000fe40006800000 */
[----:B------:R-:W-:Y:S02]  /*3c30*/  ISETP.GE.AND P3, PT, R45, R192, PT ;  /* 0x000000c02d00720c */ /* 0x000fe40003f66270 */
[----:B------:R-:W-:Y:S02]  /*3c40*/  FSEL R175, R175, -INF , !P4 ;  /* 0xff800000afaf7808 */ /* 0x000fe40006000000 */
[----:B------:R-:W-:-:S02]  /*3c50*/  FMNMX3.FTZ R4, R8, R219, R179, !PT ;  /* 0x000000db08047276 */ /* 0x000fc400078100b3 */
[----:B------:R-:W-:Y:S01]  /*3c60*/  FMNMX.FTZ R6, R181, R6, !PT ;  /* 0x00000006b5067209 */ /* 0x000fe20007810000 */
[----:B------:R-:W-:Y:S06]  /*3c70*/  @!P1 BRA `(.L_x_1374) ;  /* 0x0000000000889947 */ /* 0x000fec0003800000 */
[----:B------:R-:W-:-:S04]  /*3c80*/  VIADD R12, R190, 0xfffffffe ;  /* 0xfffffffebe0c7836 */ /* 0x000fc80000000000 */
[-C--:B------:R-:W-:Y:S02]  /*3c90*/  IMAD R85, R85, R12.reuse, RZ ;  /* 0x0000000c55557224 */ /* 0x080fe400078e02ff */
[----:B------:R-:W-:-:S04]  /*3ca0*/  IMAD.WIDE.U32 R12, R86, R12, RZ ;  /* 0x0000000c560c7225 */ /* 0x000fc800078e00ff */
[----:B------:R-:W-:Y:S01]  /*3cb0*/  IMAD.IADD R10, R13, 0x1, R85 ;  /* 0x000000010d0a7824 */ /* 0x000fe200078e0255 */
[----:B------:R-:W-:Y:S02]  /*3cc0*/  IADD3 R13, P1, PT, R208, R12, RZ ;  /* 0x0000000cd00d7210 */ /* 0x000fe40007f3e0ff */
[-C--:B------:R-:W-:Y:S02]  /*3cd0*/  LEA R34, P5, R12, R196.reuse, 0x1 ;  /* 0x000000c40c227211 */ /* 0x080fe400078a08ff */
[----:B------:R-:W-:Y:S01]  /*3ce0*/  IADD3 R15, P4, PT, R208, R13, RZ ;  /* 0x0000000dd00f7210 */ /* 0x000fe20007f9e0ff */
[--C-:B------:R-:W-:Y:S01]  /*3cf0*/  IMAD.X R8, R207, 0x1, R10.reuse, P1 ;  /* 0x00000001cf087824 */ /* 0x100fe200008e060a */
[----:B------:R-:W-:Y:S02]  /*3d00*/  LEA.HI.X R35, R12, R195, R10, 0x1, P5 ;  /* 0x000000c30c237211 */ /* 0x000fe400028f0c0a */
[-C--:B------:R-:W-:Y:S01]  /*3d10*/  LEA R32, P5, R13, R196.reuse, 0x1 ;  /* 0x000000c40d207211 */ /* 0x080fe200078a08ff */
        /* <DEDUP_REMOVED lines=24> */
.L_x_1374:
[----:B------:R-:W-:Y:S01]  /*3ea0*/  FSEL R173, R173, -INF , !P3 ;  /* 0xff800000adad7808 */ /* 0x000fe20005800000 */
[----:B-1----:R-:W1:Y:S01]  /*3eb0*/  SHFL.BFLY PT, R15, R6, 0x2, 0x1f ;  /* 0x0c401f00060f7f89 */ /* 0x002e6200000e0000 */
[----:B------:R-:W-:Y:S01]  /*3ec0*/  FMNMX3.FTZ R4, R4, R177, R175, !PT ;  /* 0x000000b104047276 */ /* 0x000fe200078100af */
[----:B------:R-:W2:Y:S01]  /*3ed0*/  LDCU UR6, c[0x0][0x45c] ;  /* 0x00008b80ff0677ac */ /* 0x000ea20008000800 */
[----:B------:R-:W-:Y:S02]  /*3ee0*/  LOP3.LUT R210, R3, 0x200, R84, 0xf8, !PT ;  /* 0x0000020003d27812 */ /* 0x000fe400078ef854 */
[----:B------:R-:W-:Y:S02]  /*3ef0*/  FMNMX.FTZ R8, R173, R4, !PT ;  /* 0x00000004ad087209 */ /* 0x000fe40007810000 */
[----:B------:R-:W-:-:S03]  /*3f00*/  LEA R223, R210, UR7, 0x1 ;  /* 0x00000007d2df7c11 */ /* 0x000fc6000f8e08ff */
[----:B------:R-:W3:Y:S01]  /*3f10*/  SHFL.BFLY PT, R13, R8, 0x2, 0x1f ;  /* 0x0c401f00080d7f89 */ /* 0x000ee200000e0000 */
[-C--:B------:R-:W-:Y:S02]  /*3f20*/  IADD3 R172, PT, PT, R0, R223.reuse, RZ ;  /* 0x000000df00ac7210 */ /* 0x080fe40007ffe0ff */
[----:B------:R-:W-:Y:S01]  /*3f30*/  IADD3 R221, PT, PT, R168, R223, RZ ;  /* 0x000000dfa8dd7210 */ /* 0x000fe20007ffe0ff */
[----:B------:R-:W-:Y:S03]  /*3f40*/  LDSM.16.MT88.4 R124, [R223+0xc000] ;  /* 0x00c00000df7c783b */ /* 0x000fe60000004200 */
[----:B------:R-:W-:Y:S01]  /*3f50*/  IADD3 R166, PT, PT, R0, R221, RZ ;  /* 0x000000dd00a67210 */ /* 0x000fe20007ffe0ff */
[----:B------:R-:W-:Y:S04]  /*3f60*/  LDSM.16.MT88.4 R116, [R172+0xc000] ;  /* 0x00c00000ac74783b */ /* 0x000fe80000004200 */
[----:B------:R-:W-:Y:S01]  /*3f70*/  LDSM.16.MT88.4 R80, [R172+0x10000] ;  /* 0x01000000ac50783b */ /* 0x000fe20000004200 */
[----:B-1----:R-:W-:-:S03]  /*3f80*/  FMNMX.FTZ R15, R6, R15, !PT ;  /* 0x0000000f060f7209 */ /* 0x002fc60007810000 */
[----:B------:R-:W-:Y:S04]  /*3f90*/  LDSM.16.MT88.4 R108, [R221+0xc000] ;  /* 0x00c00000dd6c783b */ /* 0x000fe80000004200 */
[----:B------:R-:W1:Y:S01]  /*3fa0*/  SHFL.BFLY PT, R132, R15, 0x1, 0x1f ;  /* 0x0c201f000f847f89 */ /* 0x000e6200000e0000 */
[----:B---3--:R-:W-:-:S03]  /*3fb0*/  FMNMX.FTZ R13, R8, R13, !PT ;  /* 0x0000000d080d7209 */ /* 0x008fc60007810000 */
[----:B------:R-:W-:Y:S04]  /*3fc0*/  LDSM.16.MT88.4 R100, [R166+0xc000] ;  /* 0x00c00000a664783b */ /* 0x000fe80000004200 */
[----:B------:R-:W3:Y:S04]  /*3fd0*/  SHFL.BFLY PT, R4, R13, 0x1, 0x1f ;  /* 0x0c201f000d047f89 */ /* 0x000ee800000e0000 */
[----:B------:R-:W-:Y:S04]  /*3fe0*/  LDSM.16.MT88.4 R64, [R166+0xe000] ;  /* 0x00e00000a640783b */ /* 0x000fe80000004200 */
[----:B------:R-:W-:Y:S04]  /*3ff0*/  LDSM.16.MT88.4 R72, [R223+0x10000] ;  /* 0x01000000df48783b */ /* 0x000fe80000004200 */
[----:B------:R-:W-:Y:S01]  /*4000*/  LDSM.16.MT88.4 R88, [R221+0x10000] ;  /* 0x01000000dd58783b */ /* 0x000fe20000004200 */
[----:B-1----:R-:W-:-:S03]  /*4010*/  FMNMX.FTZ R132, R15, R132, !PT ;  /* 0x000000840f847209 */ /* 0x002fc60007810000 */
[----:B------:R-:W-:Y:S01]  /*4020*/  LDSM.16.MT88.4 R144, [R172+0xe800] ;  /* 0x00e80000ac90783b */ /* 0x000fe20000004200 */
[C---:B------:R-:W-:Y:S01]  /*4030*/  FSETP.NEU.FTZ.AND P1, PT, R132.reuse, -INF , PT ;  /* 0xff8000008400780b */ /* 0x040fe20003f3d000 */
[----:B--2---:R-:W-:Y:S02]  /*4040*/  FMUL.FTZ R174, R132, UR6 ;  /* 0x0000000684ae7c20 */ /* 0x004fe40008410000 */
[----:B------:R-:W-:Y:S01]  /*4050*/  LDSM.16.MT88.4 R32, [R221+0xc800] ;  /* 0x00c80000dd20783b */ /* 0x000fe20000004200 */
[----:B---3--:R-:W-:-:S03]  /*4060*/  FMNMX.FTZ R3, R13, R4, !PT ;  /* 0x000000040d037209 */ /* 0x008fc60007810000 */
[----:B------:R-:W-:Y:S01]  /*4070*/  LDSM.16.MT88.4 R140, [R172+0x10800] ;  /* 0x01080000ac8c783b */ /* 0x000fe20000004200 */
[----:B------:R-:W-:Y:S02]  /*4080*/  FSEL R174, R174, RZ, P1 ;  /* 0x000000ffaeae7208 */ /* 0x000fe40000800000 */
[C---:B------:R-:W-:Y:S01]  /*4090*/  FSETP.NEU.FTZ.AND P1, PT, R3.reuse, -INF , PT ;  /* 0xff8000000300780b */ /* 0x040fe20003f3d000 */
[----:B------:R-:W-:Y:S01]  /*40a0*/  FMUL.FTZ R170, R3, UR6 ;  /* 0x0000000603aa7c20 */ /* 0x000fe20008410000 */
[----:B------:R-:W-:Y:S01]  /*40b0*/  LDSM.16.MT88.4 R12, [R172+0xc800] ;  /* 0x00c80000ac0c783b */ /* 0x000fe20000004200 */
[--C-:B------:R-:W-:Y:S01]  /*40c0*/  FFMA.FTZ R167, R51, UR6, -R174.reuse ;  /* 0x0000000633a77c23 */ /* 0x100fe200080108ae */
[--C-:B------:R-:W-:Y:S01]  /*40d0*/  FFMA.FTZ R160, R57, UR6, -R174.reuse ;  /* 0x0000000639a07c23 */ /* 0x100fe200080108ae */
[--C-:B------:R-:W-:Y:S01]  /*40e0*/  FFMA.FTZ R171, R7, UR6, -R174.reuse ;  /* 0x0000000607ab7c23 */ /* 0x100fe200080108ae */
[----:B------:R-:W-:Y:S01]  /*40f0*/  FSEL R170, R170, RZ, P1 ;  /* 0x000000ffaaaa7208 */ /* 0x000fe20000800000 */
[----:B------:R-:W1:Y:S01]  /*4100*/  LDSM.16.MT88.4 R48, [R172+0xe000] ;  /* 0x00e00000ac30783b */ /* 0x000e620000004200 */
[--C-:B------:R-:W-:Y:S01]  /*4110*/  FFMA.FTZ R164, R47, UR6, -R174.reuse ;  /* 0x000000062fa47c23 */ /* 0x100fe200080108ae */
[----:B------:R-:W-:Y:S01]  /*4120*/  MUFU.EX2 R167, R167 ;  /* 0x000000a700a77308 */ /* 0x000fe20000000800 */
[----:B------:R-:W-:Y:S01]  /*4130*/  FFMA.FTZ R163, R17, UR6, -R174 ;  /* 0x0000000611a37c23 */ /* 0x000fe200080108ae */
[--C-:B------:R-:W-:Y:S01]  /*4140*/  FFMA.FTZ R162, R43, UR6, -R170.reuse ;  /* 0x000000062ba27c23 */ /* 0x100fe200080108aa */
[--C-:B------:R-:W-:Y:S01]  /*4150*/  FFMA.FTZ R161, R41, UR6, -R170.reuse ;  /* 0x0000000629a17c23 */ /* 0x100fe200080108aa */
[--C-:B------:R-:W-:Y:S01]  /*4160*/  FFMA.FTZ R165, R5, UR6, -R170.reuse ;  /* 0x0000000605a57c23 */ /* 0x100fe200080108aa */
[----:B------:R-:W2:Y:S01]  /*4170*/  LDSM.16.MT88.4 R40, [R223+0xe000] ;  /* 0x00e00000df28783b */ /* 0x000ea20000004200 */
[----:B------:R-:W-:Y:S01]  /*4180*/  FFMA.FTZ R158, R37, UR6, -R170 ;  /* 0x00000006259e7c23 */ /* 0x000fe200080108aa */
[----:B------:R-:W-:Y:S01]  /*4190*/  MUFU.EX2 R171, R171 ;  /* 0x000000ab00ab7308 */ /* 0x000fe20000000800 */
[--C-:B------:R-:W-:Y:S01]  /*41a0*/  FFMA.FTZ R156, R23, UR6, -R174.reuse ;  /* 0x00000006179c7c23 */ /* 0x100fe200080108ae */
[----:B------:R-:W3:Y:S01]  /*41b0*/  LDSM.16.MT88.4 R56, [R221+0xe000] ;  /* 0x00e00000dd38783b */ /* 0x000ee20000004200 */
[--C-:B------:R-:W-:Y:S01]  /*41c0*/  FFMA.FTZ R159, R25, UR6, -R174.reuse ;  /* 0x00000006199f7c23 */ /* 0x100fe200080108ae */
[----:B------:R-:W4:Y:S01]  /*41d0*/  MUFU.EX2 R164, R164 ;  /* 0x000000a400a47308 */ /* 0x000f220000000800 */
[----:B------:R-:W-:Y:S01]  /*41e0*/  FFMA.FTZ R152, R27, UR6, -R174 ;  /* 0x000000061b987c23 */ /* 0x000fe200080108ae */
[----:B------:R-:W5:Y:S01]  /*41f0*/  LDSM.16.MT88.4 R4, [R166+0x10000] ;  /* 0x01000000a604783b */ /* 0x000f620000004200 */
[--C-:B------:R-:W-:Y:S01]  /*4200*/  FFMA.FTZ R157, R9, UR6, -R170.reuse ;  /* 0x00000006099d7c23 */ /* 0x100fe200080108aa */
[----:B------:R-:W4:Y:S01]  /*4210*/  MUFU.EX2 R160, R160 ;  /* 0x000000a000a07308 */ /* 0x000f220000000800 */
[--C-:B------:R-:W-:Y:S01]  /*4220*/  FFMA.FTZ R154, R11, UR6, -R170.reuse ;  /* 0x000000060b9a7c23 */ /* 0x100fe200080108aa */
[--C-:B------:R-:W-:Y:S01]  /*4230*/  FFMA.FTZ R0, R21, UR6, -R170.reuse ;  /* 0x0000000615007c23 */ /* 0x100fe200080108aa */
[----:B------:R-:W-:Y:S01]  /*4240*/  FFMA.FTZ R155, R19, UR6, -R170 ;  /* 0x00000006139b7c23 */ /* 0x000fe200080108aa */
[----:B------:R-:W-:Y:S01]  /*4250*/  MUFU.EX2 R165, R165 ;  /* 0x000000a500a57308 */ /* 0x000fe20000000800 */
[----:B------:R-:W5:Y:S01]  /*4260*/  LDSM.16.MT88.4 R8, [R166+0xc800] ;  /* 0x00c80000a608783b */ /* 0x000f620000004200 */
[--C-:B------:R-:W-:Y:S01]  /*4270*/  FFMA.FTZ R176, R213, UR6, -R174.reuse ;  /* 0x00000006d5b07c23 */ /* 0x100fe200080108ae */
[----:B------:R-:W-:Y:S01]  /*4280*/  FFMA.FTZ R178, R215, UR6, -R174 ;  /* 0x00000006d7b27c23 */ /* 0x000fe200080108ae */
[----:B------:R-:W1:Y:S01]  /*4290*/  MUFU.EX2 R162, R162 ;  /* 0x000000a200a27308 */ /* 0x000e620000000800 */
[----:B------:R-:W5:Y:S01]  /*42a0*/  LDSM.16.MT88.4 R16, [R223+0x10800] ;  /* 0x01080000df10783b */ /* 0x000f620000004200 */
[----:B----4-:R-:W-:Y:S01]  /*42b0*/  F2FP.F16.F32.PACK_AB R96, R164, R171 ;  /* 0x000000aba460723e */ /* 0x010fe200000000ff */
[--C-:B------:R-:W-:Y:S01]  /*42c0*/  FFMA.FTZ R180, R227, UR6, -R170.reuse ;  /* 0x00000006e3b47c23 */ /* 0x100fe200080108aa */
[----:B------:R-:W-:Y:S01]  /*42d0*/  MUFU.EX2 R161, R161 ;  /* 0x000000a100a17308 */ /* 0x000fe20000000800 */
[----:B------:R-:W-:Y:S01]  /*42e0*/  LDSM.16.MT88.4 R136, [R223+0xc800] ;  /* 0x00c80000df88783b */ /* 0x000fe20000004200 */
[----:B------:R-:W-:Y:S01]  /*42f0*/  F2FP.F16.F32.PACK_AB R98, R160, R167 ;  /* 0x000000a7a062723e */ /* 0x000fe200000000ff */
[--C-:B------:R-:W-:Y:S01]  /*4300*/  FFMA.FTZ R182, R217, UR6, -R170.reuse ;  /* 0x00000006d9b67c23 */ /* 0x100fe200080108aa */
[----:B------:R-:W4:Y:S01]  /*4310*/  MUFU.EX2 R158, R158 ;  /* 0x0000009e009e7308 */ /* 0x000f220000000800 */
[----:B------:R-:W-:Y:S01]  /*4320*/  LDSM.16.MT88.4 R28, [R223+0xe800] ;  /* 0x00e80000df1c783b */ /* 0x000fe20000004200 */
[--C-:B------:R-:W-:Y:S01]  /*4330*/  FFMA.FTZ R219, R219, UR6, -R170.reuse ;  /* 0x00000006dbdb7c23 */ /* 0x100fe200080108aa */
[----:B------:R-:W-:Y:S01]  /*4340*/  FFMA.FTZ R225, R225, UR6, -R170 ;  /* 0x00000006e1e17c23 */ /* 0x000fe200080108aa */
[----:B------:R-:W-:Y:S01]  /*4350*/  MUFU.EX2 R163, R163 ;  /* 0x000000a300a37308 */ /* 0x000fe20000000800 */
[----:B------:R-:W-:Y:S01]  /*4360*/  LDSM.16.MT88.4 R24, [R221+0xe800] ;  /* 0x00e80000dd18783b */ /* 0x000fe20000004200 */
[----:B-1----:R-:W-:Y:S01]  /*4370*/  F2FP.F16.F32.PACK_AB R97, R162, R165 ;  /* 0x000000a5a261723e */ /* 0x002fe200000000ff */
[----:B------:R-:W-:Y:S01]  /*4380*/  FADD.FTZ R164, R171, R164 ;  /* 0x000000a4aba47221 */ /* 0x000fe20000010000 */
[----:B------:R-:W1:Y:S01]  /*4390*/  MUFU.EX2 R156, R156 ;  /* 0x0000009c009c7308 */ /* 0x000e620000000800 */
[----:B------:R-:W-:Y:S01]  /*43a0*/  LDSM.16.MT88.4 R20, [R166+0xe800] ;  /* 0x00e80000a614783b */ /* 0x000fe20000004200 */
[----:B------:R-:W-:Y:S01]  /*43b0*/  FADD.FTZ R162, R165, R162 ;  /* 0x000000a2a5a27221 */ /* 0x000fe20000010000 */
[----:B------:R-:W-:Y:S01]  /*43c0*/  FADD.FTZ R167, R167, R164 ;  /* 0x000000a4a7a77221 */ /* 0x000fe20000010000 */
[----:B------:R-:W-:Y:S01]  /*43d0*/  MUFU.EX2 R159, R159 ;  /* 0x0000009f009f7308 */ /* 0x000fe20000000800 */
[----:B------:R-:W-:-:S02]  /*43e0*/  ISETP.GT.U32.AND P1, PT, R188, R197, PT ;  /* 0x000000c5bc00720c */ /* 0x000fc40003f24070 */
[----:B----4-:R-:W-:Y:S01]  /*43f0*/  F2FP.F16.F32.PACK_AB R99, R158, R161 ;  /* 0x000000a19e63723e */ /* 0x010fe200000000ff */
[----:B------:R-:W-:Y:S01]  /*4400*/  MUFU.EX2 R152, R152 ;  /* 0x0000009800987308 */ /* 0x000fe20000000800 */
[----:B------:R-:W-:Y:S01]  /*4410*/  FADD.FTZ R161, R161, R162 ;  /* 0x000000a2a1a17221 */ /* 0x000fe20000010000 */
[----:B------:R-:W-:Y:S02]  /*4420*/  FADD.FTZ R160, R160, R167 ;  /* 0x000000a7a0a07221 */ /* 0x000fe40000010000 */
[----:B------:R-:W-:Y:S01]  /*4430*/  MUFU.EX2 R157, R157 ;  /* 0x0000009d009d7308 */ /* 0x000fe20000000800 */
[----:B------:R-:W-:Y:S01]  /*4440*/  FADD.FTZ R158, R158, R161 ;  /* 0x000000a19e9e7221 */ /* 0x000fe20000010000 */
[C---:B------:R-:W-:Y:S02]  /*4450*/  HMMA.16816.F32 R120, R96.reuse, R116, RZ ;  /* 0x000000746078723c */ /* 0x040fe400000018ff */
[----:B------:R-:W4:Y:S04]  /*4460*/  MUFU.EX2 R154, R154 ;  /* 0x0000009a009a7308 */ /* 0x000f280000000800 */
[----:B------:R-:W-:Y:S02]  /*4470*/  MUFU.EX2 R0, R0 ;  /* 0x0000000000007308 */ /* 0x000fe40000000800 */
[C---:B------:R-:W-:Y:S02]  /*4480*/  HMMA.16816.F32 R116, R96.reuse, R118, RZ ;  /* 0x000000766074723c */ /* 0x040fe400000018ff */
[----:B------:R-:W4:Y:S04]  /*4490*/  MUFU.EX2 R155, R155 ;  /* 0x0000009b009b7308 */ /* 0x000f280000000800 */
[----:B------:R-:W-:Y:S02]  /*44a0*/  MUFU.EX2 R176, R176 ;  /* 0x000000b000b07308 */ /* 0x000fe40000000800 */
[C---:B------:R-:W-:Y:S02]  /*44b0*/  HMMA.16816.F32 R44, R96.reuse, R48, RZ ;  /* 0x00000030602c723c */ /* 0x040fe400000018ff */
[----:B------:R-:W-:Y:S04]  /*44c0*/  MUFU.EX2 R178, R178 ;  /* 0x000000b200b27308 */ /* 0x000fe80000000800 */
[----:B------:R-:W-:Y:S02]  /*44d0*/  MUFU.EX2 R180, R180 ;  /* 0x000000b400b47308 */ /* 0x000fe40000000800 */
[C---:B------:R-:W-:Y:S02]  /*44e0*/  HMMA.16816.F32 R76, R96.reuse, R80, RZ ;  /* 0x00000050604c723c */ /* 0x040fe400000018ff */
[----:B------:R-:W-:Y:S04]  /*44f0*/  MUFU.EX2 R217, R225 ;  /* 0x000000e100d97308 */ /* 0x000fe80000000800 */
[----:B------:R-:W-:Y:S02]  /*4500*/  MUFU.EX2 R182, R182 ;  /* 0x000000b600b67308 */ /* 0x000fe40000000800 */
[C---:B------:R-:W-:Y:S02]  /*4510*/  HMMA.16816.F32 R128, R96.reuse, R124, RZ ;  /* 0x0000007c6080723c */ /* 0x040fe400000018ff */
[----:B------:R-:W-:Y:S06]  /*4520*/  MUFU.EX2 R219, R219 ;  /* 0x000000db00db7308 */ /* 0x000fec0000000800 */
[C---:B------:R-:W-:Y:S08]  /*4530*/  HMMA.16816.F32 R112, R96.reuse, R108, RZ ;  /* 0x0000006c6070723c */ /* 0x040ff000000018ff */
[C---:B------:R-:W-:Y:S08]  /*4540*/  HMMA.16816.F32 R104, R96.reuse, R100, RZ ;  /* 0x000000646068723c */ /* 0x040ff000000018ff */
[C---:B--2---:R-:W-:Y:S08]  /*4550*/  HMMA.16816.F32 R36, R96.reuse, R40, RZ ;  /* 0x000000286024723c */ /* 0x044ff000000018ff */
        /* <DEDUP_REMOVED lines=15> */
[----:B-1----:R-:W-:Y:S01]  /*4650*/  F2FP.F16.F32.PACK_AB R4, R156, R163 ;  /* 0x000000a39c04723e */ /* 0x002fe200000000ff */
[----:B------:R-:W-:Y:S01]  /*4660*/  FADD.FTZ R163, R163, R160 ;  /* 0x000000a0a3a37221 */ /* 0x000fe20000010000 */
[----:B----4-:R-:W-:-:S03]  /*4670*/  F2FP.F16.F32.PACK_AB R5, R154, R157 ;  /* 0x0000009d9a05723e */ /* 0x010fc600000000ff */
[----:B------:R-:W-:Y:S02]  /*4680*/  FADD.FTZ R156, R156, R163 ;  /* 0x000000a39c9c7221 */ /* 0x000fe40000010000 */
[----:B------:R-:W-:Y:S01]  /*4690*/  HMMA.16816.F32 R96, R96, R6, RZ ;  /* 0x000000066060723c */ /* 0x000fe200000018ff */
[----:B------:R-:W-:Y:S01]  /*46a0*/  F2FP.F16.F32.PACK_AB R6, R152, R159 ;  /* 0x0000009f9806723e */ /* 0x000fe200000000ff */
[----:B------:R-:W-:Y:S01]  /*46b0*/  FADD.FTZ R159, R159, R156 ;  /* 0x0000009c9f9f7221 */ /* 0x000fe20000010000 */
[----:B------:R-:W-:-:S03]  /*46c0*/  F2FP.F16.F32.PACK_AB R7, R155, R0 ;  /* 0x000000009b07723e */ /* 0x000fc600000000ff */
[----:B------:R-:W-:-:S04]  /*46d0*/  FADD.FTZ R152, R152, R159 ;  /* 0x0000009f98987221 */ /* 0x000fc80000010000 */
[C---:B------:R-:W-:Y:S08]  /*46e0*/  HMMA.16816.F32 R120, R4.reuse, R12, R120 ;  /* 0x0000000c0478723c */ /* 0x040ff00000001878 */
[C---:B------:R-:W-:Y:S01]  /*46f0*/  HMMA.16816.F32 R116, R4.reuse, R14, R116 ;  /* 0x0000000e0474723c */ /* 0x040fe20000001874 */
[----:B------:R-:W1:Y:S07]  /*4700*/  LDSM.16.MT88.4 R12, [R221+0x10800] ;  /* 0x01080000dd0c783b */ /* 0x000e6e0000004200 */
[C---:B------:R-:W-:Y:S08]  /*4710*/  HMMA.16816.F32 R104, R4.reuse, R8, R104 ;  /* 0x000000080468723c */ /* 0x040ff00000001868 */
[C---:B------:R-:W-:Y:S01]  /*4720*/  HMMA.16816.F32 R100, R4.reuse, R10, R100 ;  /* 0x0000000a0464723c */ /* 0x040fe20000001864 */
[----:B------:R-:W2:Y:S07]  /*4730*/  LDSM.16.MT88.4 R8, [R166+0x10800] ;  /* 0x01080000a608783b */ /* 0x000eae0000004200 */
[----:B------:R-:W-:Y:S01]  /*4740*/  HMMA.16816.F32 R68, R4, R16, R68 ;  /* 0x000000100444723c */ /* 0x000fe20000001844 */
[--C-:B------:R-:W-:Y:S01]  /*4750*/  FFMA.FTZ R17, R149, UR6, -R174.reuse ;  /* 0x0000000695117c23 */ /* 0x100fe200080108ae */
[----:B------:R-:W-:-:S02]  /*4760*/  FFMA.FTZ R16, R151, UR6, -R174 ;  /* 0x0000000697107c23 */ /* 0x000fc400080108ae */
[----:B------:R-:W-:Y:S01]  /*4770*/  LDSM.16.MT88.4 R148, [R172+0xd000] ;  /* 0x00d00000ac94783b */ /* 0x000fe20000004200 */
[----:B------:R-:W3:Y:S03]  /*4780*/  MUFU.EX2 R213, R17 ;  /* 0x0000001100d57308 */ /* 0x000ee60000000800 */
[C---:B------:R-:W-:Y:S01]  /*4790*/  HMMA.16816.F32 R72, R4.reuse, R18, R72 ;  /* 0x000000120448723c */ /* 0x040fe20000001848 */
[----:B------:R4:W5:Y:S07]  /*47a0*/  MUFU.EX2 R215, R16 ;  /* 0x0000001000d77308 */ /* 0x00096e0000000800 */
[C---:B------:R-:W-:Y:S01]  /*47b0*/  HMMA.16816.F32 R44, R4.reuse, R144, R44 ;  /* 0x00000090042c723c */ /* 0x040fe2000000182c */
[----:B----4-:R-:W4:Y:S07]  /*47c0*/  LDSM.16.MT88.4 R16, [R221+0xd000] ;  /* 0x00d00000dd10783b */ /* 0x010f2e0000004200 */
[C---:B-1----:R-:W-:Y:S08]  /*47d0*/  HMMA.16816.F32 R84, R4.reuse, R12, R84 ;  /* 0x0000000c0454723c */ /* 0x042ff00000001854 */
[C---:B------:R-:W-:Y:S01]  /*47e0*/  HMMA.16816.F32 R88, R4.reuse, R14, R88 ;  /* 0x0000000e0458723c */ /* 0x040fe20000001858 */
[----:B------:R-:W1:Y:S07]  /*47f0*/  LDSM.16.MT88.4 R12, [R166+0xd000] ;  /* 0x00d00000a60c783b */ /* 0x000e6e0000004200 */
[C---:B------:R-:W-:Y:S01]  /*4800*/  HMMA.16816.F32 R48, R4.reuse, R146, R48 ;  /* 0x000000920430723c */ /* 0x040fe20000001830 */
[----:B------:R-:W1:Y:S07]  /*4810*/  LDSM.16.MT88.4 R144, [R172+0xf000] ;  /* 0x00f00000ac90783b */ /* 0x000e6e0000004200 */
[C---:B------:R-:W-:Y:S08]  /*4820*/  HMMA.16816.F32 R112, R4.reuse, R32, R112 ;  /* 0x000000200470723c */ /* 0x040ff00000001870 */
[C---:B------:R-:W-:Y:S01]  /*4830*/  HMMA.16816.F32 R108, R4.reuse, R34, R108 ;  /* 0x00000022046c723c */ /* 0x040fe2000000186c */
[----:B------:R-:W-:Y:S07]  /*4840*/  LDSM.16.MT88.4 R32, [R223+0xf000] ;  /* 0x00f00000df20783b */ /* 0x000fee0000004200 */
        /* <DEDUP_REMOVED lines=15> */
[C---:B--2---:R-:W-:Y:S08]  /*4940*/  HMMA.16816.F32 R92, R4.reuse, R8, R92 ;  /* 0x00000008045c723c */ /* 0x044ff0000000185c */
[----:B------:R-:W-:Y:S01]  /*4950*/  HMMA.16816.F32 R96, R4, R10, R96 ;  /* 0x0000000a0460723c */ /* 0x000fe20000001860 */
[----:B---3--:R-:W-:Y:S01]  /*4960*/  F2FP.F16.F32.PACK_AB R4, R176, R213 ;  /* 0x000000d5b004723e */ /* 0x008fe200000000ff */
[----:B------:R-:W2:Y:S01]  /*4970*/  LDSM.16.MT88.4 R8, [R166+0xf000] ;  /* 0x00f00000a608783b */ /* 0x000ea20000004200 */
[----:B------:R-:W-:Y:S01]  /*4980*/  F2FP.F16.F32.PACK_AB R5, R217, R180 ;  /* 0x000000b4d905723e */ /* 0x000fe200000000ff */
[----:B------:R-:W-:Y:S01]  /*4990*/  FADD.FTZ R213, R213, R152 ;  /* 0x00000098d5d57221 */ /* 0x000fe20000010000 */
[----:B-----5:R-:W-:-:S02]  /*49a0*/  F2FP.F16.F32.PACK_AB R6, R178, R215 ;  /* 0x000000d7b206723e */ /* 0x020fc400000000ff */
[----:B------:R-:W-:Y:S01]  /*49b0*/  F2FP.F16.F32.PACK_AB R7, R219, R182 ;  /* 0x000000b6db07723e */ /* 0x000fe200000000ff */
[----:B------:R-:W-:-:S04]  /*49c0*/  FADD.FTZ R176, R176, R213 ;  /* 0x000000d5b0b07221 */ /* 0x000fc80000010000 */
[----:B------:R-:W-:Y:S02]  /*49d0*/  FADD.FTZ R215, R215, R176 ;  /* 0x000000b0d7d77221 */ /* 0x000fe40000010000 */
[----:B----4-:R-:W-:Y:S02]  /*49e0*/  HMMA.16816.F32 R112, R4, R16, R112 ;  /* 0x000000100470723c */ /* 0x010fe40000001870 */
[----:B------:R-:W-:-:S06]  /*49f0*/  FADD.FTZ R215, R178, R215 ;  /* 0x000000d7b2d77221 */ /* 0x000fcc0000010000 */
[C---:B------:R-:W-:Y:S01]  /*4a00*/  HMMA.16816.F32 R108, R4.reuse, R18, R108 ;  /* 0x00000012046c723c */ /* 0x040fe2000000186c */
[----:B------:R-:W3:Y:S07]  /*4a10*/  LDSM.16.MT88.4 R16, [R166+0x11000] ;  /* 0x01100000a610783b */ /* 0x000eee0000004200 */
[C---:B-1----:R-:W-:Y:S08]  /*4a20*/  HMMA.16816.F32 R104, R4.reuse, R12, R104 ;  /* 0x0000000c0468723c */ /* 0x042ff00000001868 */
[C---:B------:R-:W-:Y:S01]  /*4a30*/  HMMA.16816.F32 R100, R4.reuse, R14, R100 ;  /* 0x0000000e0464723c */ /* 0x040fe20000001864 */
[----:B------:R-:W1:Y:S07]  /*4a40*/  LDSM.16.MT88.4 R12, [R172+0xd800] ;  /* 0x00d80000ac0c783b */ /* 0x000e6e0000004200 */
[----:B------:R-:W-:Y:S01]  /*4a50*/  HMMA.16816.F32 R44, R4, R144, R44 ;  /* 0x00000090042c723c */ /* 0x000fe2000000182c */
[--C-:B------:R-:W-:Y:S01]  /*4a60*/  FFMA.FTZ R144, R211, UR6, -R174.reuse ;  /* 0x00000006d3907c23 */ /* 0x100fe200080108ae */
[--C-:B------:R-:W-:Y:S01]  /*4a70*/  FFMA.FTZ R145, R209, UR6, -R174.reuse ;  /* 0x00000006d1917c23 */ /* 0x100fe200080108ae */
[----:B------:R-:W-:-:S04]  /*4a80*/  FFMA.FTZ R211, R181, UR6, -R174 ;  /* 0x00000006b5d37c23 */ /* 0x000fc800080108ae */
[----:B------:R-:W-:Y:S01]  /*4a90*/  MUFU.EX2 R144, R144 ;  /* 0x0000009000907308 */ /* 0x000fe20000000800 */
[----:B------:R-:W-:Y:S01]  /*4aa0*/  HMMA.16816.F32 R120, R4, R148, R120 ;  /* 0x000000940478723c */ /* 0x000fe20000001878 */
[--C-:B------:R-:W-:Y:S01]  /*4ab0*/  FFMA.FTZ R148, R177, UR6, -R170.reuse ;  /* 0x00000006b1947c23 */ /* 0x100fe200080108aa */
[----:B------:R-:W-:Y:S01]  /*4ac0*/  FFMA.FTZ R149, R175, UR6, -R170 ;  /* 0x00000006af957c23 */ /* 0x000fe200080108aa */
[----:B------:R-:W4:Y:S01]  /*4ad0*/  MUFU.EX2 R145, R145 ;  /* 0x0000009100917308 */ /* 0x000f220000000800 */
[----:B------:R-:W-:-:S03]  /*4ae0*/  LEA R177, R210, UR7, 0x1 ;  /* 0x00000007d2b17c11 */ /* 0x000fc6000f8e08ff */
[----:B------:R-:W-:Y:S01]  /*4af0*/  MUFU.EX2 R211, R211 ;  /* 0x000000d300d37308 */ /* 0x000fe20000000800 */
[C---:B------:R-:W-:Y:S01]  /*4b00*/  HMMA.16816.F32 R116, R4.reuse, R150, R116 ;  /* 0x000000960474723c */ /* 0x040fe20000001874 */
[----:B------:R-:W-:Y:S01]  /*4b10*/  FFMA.FTZ R150, R173, UR6, -R170 ;  /* 0x00000006ad967c23 */ /* 0x000fe200080108aa */
[----:B------:R-:W-:Y:S01]  /*4b20*/  IADD3 R151, PT, PT, R168, R177, RZ ;  /* 0x000000b1a8977210 */ /* 0x000fe20007ffe0ff */
[----:B------:R-:W-:Y:S04]  /*4b30*/  MUFU.EX2 R148, R148 ;  /* 0x0000009400947308 */ /* 0x000fe80000000800 */
[----:B------:R-:W-:Y:S01]  /*4b40*/  MUFU.EX2 R149, R149 ;  /* 0x0000009500957308 */ /* 0x000fe20000000800 */
[C---:B------:R-:W-:Y:S01]  /*4b50*/  HMMA.16816.F32 R48, R4.reuse, R146, R48 ;  /* 0x000000920430723c */ /* 0x040fe20000001830 */
[----:B------:R-:W-:Y:S01]  /*4b60*/  FFMA.FTZ R146, R183, UR6, -R174 ;  /* 0x00000006b7927c23 */ /* 0x000fe200080108ae */
[----:B------:R-:W-:Y:S01]  /*4b70*/  FFMA.FTZ R147, R179, UR6, -R170 ;  /* 0x00000006b3937c23 */ /* 0x000fe200080108aa */
[----:B------:R-:W-:Y:S04]  /*4b80*/  MUFU.EX2 R150, R150 ;  /* 0x0000009600967308 */ /* 0x000fe80000000800 */
[----:B------:R-:W-:Y:S01]  /*4b90*/  MUFU.EX2 R146, R146 ;  /* 0x0000009200927308 */ /* 0x000fe20000000800 */
[C---:B------:R-:W-:Y:S03]  /*4ba0*/  HMMA.16816.F32 R76, R4.reuse, R140, R76 ;  /* 0x0000008c044c723c */ /* 0x040fe6000000184c */
        /* <DEDUP_REMOVED lines=23> */
[----:B----4-:R-:W-:Y:S01]  /*4d20*/  F2FP.F16.F32.PACK_AB R4, R145, R144 ;  /* 0x000000909104723e */ /* 0x010fe200000000ff */
[----:B------:R-:W3:Y:S01]  /*4d30*/  LDSM.16.MT88.4 R16, [R151+0x11800] ;  /* 0x011800009710783b */ /* 0x000ee20000004200 */
[----:B-----5:R-:W-:Y:S01]  /*4d40*/  F2FP.F16.F32.PACK_AB R5, R148, R147 ;  /* 0x000000939405723e */ /* 0x020fe200000000ff */
[----:B------:R-:W-:Y:S01]  /*4d50*/  FADD.FTZ R144, R144, R215 ;  /* 0x000000d790907221 */ /* 0x000fe20000010000 */
[----:B------:R-:W-:-:S02]  /*4d60*/  F2FP.F16.F32.PACK_AB R6, R211, R146 ;  /* 0x00000092d306723e */ /* 0x000fc400000000ff */
[----:B------:R-:W-:Y:S01]  /*4d70*/  F2FP.F16.F32.PACK_AB R7, R150, R149 ;  /* 0x000000959607723e */ /* 0x000fe200000000ff */
[----:B------:R-:W-:-:S04]  /*4d80*/  FADD.FTZ R145, R145, R144 ;  /* 0x0000009091917221 */ /* 0x000fc80000010000 */
[----:B------:R-:W-:Y:S02]  /*4d90*/  FADD.FTZ R146, R146, R145 ;  /* 0x0000009192927221 */ /* 0x000fe40000010000 */
[----:B-1----:R-:W-:Y:S02]  /*4da0*/  HMMA.16816.F32 R120, R4, R12, R120 ;  /* 0x0000000c0478723c */ /* 0x002fe40000001878 */
[----:B------:R-:W-:-:S06]  /*4db0*/  FADD.FTZ R211, R211, R146 ;  /* 0x00000092d3d37221 */ /* 0x000fcc0000010000 */
        /* <DEDUP_REMOVED lines=22> */
[----:B------:R-:W-:Y:S01]  /*4f20*/  FADD.FTZ R147, R147, R0 ;  /* 0x0000000093937221 */ /* 0x000fe20000010000 */
[----:B------:R-:W-:-:S03]  /*4f30*/  LOP3.LUT R0, R2, 0x38, RZ, 0xc0, !PT ;  /* 0x0000003802007812 */ /* 0x000fc600078ec0ff */
        /* <DEDUP_REMOVED lines=14> */
[----:B------:R-:W-:Y:S01]  /*5020*/  HMMA.16816.F32 R96, R4, R18, R96 ;  /* 0x000000120460723c */ /* 0x000fe20000001860 */
[----:B------:R-:W-:-:S04]  /*5030*/  NOP ;  /* 0x0000000000007918 */ /* 0x000fc80000000000 */
[----:B------:R-:W-:-:S15]  /*5040*/  @!P1 BRA `(.L_x_1375) ;  /* 0x0000003400e89947 */ /* 0x000fde0003800000 */
[----:B------:R-:W1:Y:S01]  /*5050*/  LDC.64 R134, c[0x0][0x3c0] ;  /* 0x0000f000ff867b82 */ /* 0x000e620000000a00 */
[----:B------:R-:W2:Y:S01]  /*5060*/  LDCU.64 UR4, c[0x0][0x3d8] ;  /* 0x00007b00ff0477ac */ /* 0x000ea20008000a00 */
[----:B------:R-:W-:Y:S01]  /*5070*/  IADD3 R12, P1, PT, R0, R200, RZ ;  /* 0x000000c8000c7210 */ /* 0x000fe20007f3e0ff */
[----:B------:R-:W-:Y:S01]  /*5080*/  IMAD.SHL.U32 R7, R186, 0x40, RZ ;  /* 0x00000040ba077824 */ /* 0x000fe200078e00ff */
[--C-:B------:R-:W-:Y:S01]  /*5090*/  SHF.R.U32.HI R189, RZ, 0x3, R186.reuse ;  /* 0x00000003ffbd7819 */ /* 0x100fe200000116ba */
[----:B------:R-:W3:Y:S01]  /*50a0*/  LDCU.64 UR8, c[0x0][0x390] ;  /* 0x00007200ff0877ac */ /* 0x000ee20008000a00 */
[----:B------:R-:W-:Y:S01]  /*50b0*/  SHF.R.S32.HI R184, RZ, 0x1f, R185 ;  /* 0x0000001fffb87819 */ /* 0x000fe200000114b9 */
[----:B------:R-:W-:Y:S01]  /*50c0*/  IMAD.X R13, RZ, RZ, R201, P1 ;  /* 0x000000ffff0d7224 */ /* 0x000fe200008e06c9 */
[----:B------:R-:W-:Y:S01]  /*50d0*/  LOP3.LUT R4, R153, 0x8, R186, 0x78, !PT ;  /* 0x0000000899047812 */ /* 0x000fe200078e78ba */
[----:B------:R-:W-:-:S04]  /*50e0*/  DEPBAR.LE SB0, 0x0 ;  /* 0x000080000000791a */ /* 0x000fc80000000000 */
[C---:B------:R-:W-:Y:S01]  /*50f0*/  LOP3.LUT R215, R7.reuse, 0x400, RZ, 0xc0, !PT ;  /* 0x0000040007d77812 */ /* 0x040fe200078ec0ff */
[----:B------:R-:W-:Y:S01]  /*5100*/  VIADD R188, R190, 0xfffffffe ;  /* 0xfffffffebebc7836 */ /* 0x000fe20000000000 */
[----:B------:R-:W-:Y:S01]  /*5110*/  SHF.R.U32.HI R6, RZ, 0x1, R186 ;  /* 0x00000001ff067819 */ /* 0x000fe200000116ba */
[----:B------:R-:W-:Y:S01]  /*5120*/  IMAD.SHL.U32 R8, R186, 0x20, RZ ;  /* 0x00000020ba087824 */ /* 0x000fe200078e00ff */
[----:B------:R-:W-:Y:S01]  /*5130*/  LOP3.LUT R7, R7, 0x200, RZ, 0xc0, !PT ;  /* 0x0000020007077812 */ /* 0x000fe200078ec0ff */
[----:B------:R-:W-:Y:S01]  /*5140*/  IMAD R215, R4, 0x2, R215 ;  /* 0x0000000204d77824 */ /* 0x000fe200078e02d7 */
[----:B------:R-:W-:Y:S01]  /*5150*/  LOP3.LUT R219, R153, 0x8, R6, 0x78, !PT ;  /* 0x0000000899db7812 */ /* 0x000fe200078e7806 */
[----:B--2---:R-:W-:Y:S01]  /*5160*/  IMAD R10, R184, UR4, RZ ;  /* 0x00000004b80a7c24 */ /* 0x004fe2000f8e02ff */
[----:B------:R-:W-:Y:S01]  /*5170*/  LOP3.LUT R187, R2, 0x1f8, RZ, 0xc0, !PT ;  /* 0x000001f802bb7812 */ /* 0x000fe200078ec0ff */
[----:B------:R-:W-:Y:S01]  /*5180*/  IMAD.MOV.U32 R214, RZ, RZ, 0x20 ;  /* 0x00000020ffd67424 */ /* 0x000fe200078e00ff */
[----:B------:R-:W-:Y:S01]  /*5190*/  LOP3.LUT R8, R7, 0x7c00, R8, 0xf8, !PT ;  /* 0x00007c0007087812 */ /* 0x000fe200078ef808 */
[C---:B-1----:R-:W-:Y:S01]  /*51a0*/  IMAD R198, R189.reuse, R135, RZ ;  /* 0x00000087bdc67224 */ /* 0x042fe200078e02ff */
[----:B------:R-:W1:Y:S01]  /*51b0*/  LDCU UR6, c[0x0][0x50c] ;  /* 0x0000a180ff0677ac */ /* 0x000e620008000800 */
[----:B------:R-:W-:Y:S01]  /*51c0*/  IMAD.WIDE.U32 R12, R189, R134, R12 ;  /* 0x00000086bd0c7225 */ /* 0x000fe200078e000c */
[----:B------:R-:W-:-:S02]  /*51d0*/  LOP3.LUT R219, R8, R219, RZ, 0xfc, !PT ;  /* 0x000000db08db7212 */ /* 0x000fc400078efcff */
[----:B------:R-:W-:Y:S01]  /*51e0*/  SEL R214, R214, 0xffffffe0, !P0 ;  /* 0xffffffe0d6d67807 */ /* 0x000fe20004000000 */
[----:B------:R-:W-:Y:S01]  /*51f0*/  IMAD.IADD R13, R13, 0x1, R198 ;  /* 0x000000010d0d7824 */ /* 0x000fe200078e02c6 */
[----:B------:R-:W-:Y:S01]  /*5200*/  LEA R219, R219, UR7, 0x1 ;  /* 0x00000007dbdb7c11 */ /* 0x000fe2000f8e08ff */
[C---:B------:R-:W-:Y:S02]  /*5210*/  IMAD R5, R185.reuse, UR5, R10 ;  /* 0x00000005b9057c24 */ /* 0x040fe4000f8e020a */
[----:B------:R-:W-:-:S04]  /*5220*/  IMAD.WIDE.U32 R10, R185, UR4, R12 ;  /* 0x00000004b90a7c25 */ /* 0x000fc8000f8e000c */
[----:B------:R-:W-:Y:S01]  /*5230*/  IMAD.IADD R4, R11, 0x1, R5 ;  /* 0x000000010b047824 */ /* 0x000fe200078e0205 */
[----:B------:R-:W-:Y:S01]  /*5240*/  BAR.SYNC.DEFER_BLOCKING 0x0 ;  /* 0x0000000000007b1d */ /* 0x000fe20000010000 */
[----:B------:R-:W-:Y:S01]  /*5250*/  IMAD R9, R188, R135, RZ ;  /* 0x00000087bc097224 */ /* 0x000fe200078e02ff */
[----:B---3--:R-:W-:Y:S01]  /*5260*/  LEA R15, P1, R10, UR8, 0x1 ;  /* 0x000000080a0f7c11 */ /* 0x008fe2000f8208ff */
[----:B------:R-:W-:-:S03]  /*5270*/  IMAD.WIDE.U32 R12, R188, R134, RZ ;  /* 0x00000086bc0c7225 */ /* 0x000fc600078e00ff */
[----:B------:R-:W-:Y:S01]  /*5280*/  LEA.HI.X R4, R10, UR9, R4, 0x1, P1 ;  /* 0x000000090a047c11 */ /* 0x000fe200088f0c04 */
[C---:B------:R-:W-:Y:S01]  /*5290*/  IMAD.SHL.U32 R6, R134.reuse, 0x10, RZ ;  /* 0x0000001086067824 */ /* 0x040fe200078e00ff */
[----:B------:R-:W-:Y:S01]  /*52a0*/  SHF.L.U64.HI R10, R134, 0x4, R135 ;  /* 0x00000004860a7819 */ /* 0x000fe20000010287 */
[----:B------:R-:W-:Y:S01]  /*52b0*/  IMAD.IADD R9, R13, 0x1, R9 ;  /* 0x000000010d097824 */ /* 0x000fe200078e0209 */
[----:B------:R-:W-:Y:S01]  /*52c0*/  LOP3.LUT R13, R187, 0x38, R186, 0x78, !PT ;  /* 0x00000038bb0d7812 */ /* 0x000fe200078e78ba */
[----:B------:R-:W-:Y:S01]  /*52d0*/  VIADD R141, R215, UR7 ;  /* 0x00000007d78d7c36 */ /* 0x000fe20008000000 */
[-C--:B------:R-:W-:Y:S01]  /*52e0*/  LEA R7, P1, R12, R6.reuse, 0x6 ;  /* 0x000000060c077211 */ /* 0x080fe200078230ff */
[--C-:B------:R-:W-:Y:S01]  /*52f0*/  IMAD.IADD R218, R214, 0x1, R219.reuse ;  /* 0x00000001d6da7824 */ /* 0x100fe200078e02db */
[----:B------:R-:W-:Y:S01]  /*5300*/  LEA R16, P4, R12, R15, 0x7 ;  /* 0x0000000f0c107211 */ /* 0x000fe200078838ff */
[----:B------:R-:W-:Y:S01]  /*5310*/  IMAD.IADD R213, R141, 0x1, R214 ;  /* 0x000000018dd57824 */ /* 0x000fe200078e02d6 */
[----:B------:R-:W-:Y:S01]  /*5320*/  IADD3 R6, P3, PT, R7, R6, RZ ;  /* 0x0000000607067210 */ /* 0x000fe20007f7e0ff */
[----:B------:R-:W-:Y:S01]  /*5330*/  IMAD.IADD R217, R168, 0x1, R219 ;  /* 0x00000001a8d97824 */ /* 0x000fe200078e02db */
[----:B------:R-:W-:Y:S01]  /*5340*/  LEA.HI.X R5, R12, R10, R9, 0x6, P1 ;  /* 0x0000000a0c057211 */ /* 0x000fe200008f3409 */
[----:B------:R-:W-:Y:S01]  /*5350*/  IMAD.IADD R212, R141, 0x1, R168 ;  /* 0x000000018dd47824 */ /* 0x000fe200078e02a8 */
[----:B------:R-:W-:Y:S01]  /*5360*/  LOP3.LUT R206, R13, 0x1e00, R2, 0xf8, !PT ;  /* 0x00001e000dce7812 */ /* 0x000fe200078ef802 */
[----:B------:R-:W-:Y:S01]  /*5370*/  IMAD.IADD R216, R214, 0x1, R217 ;  /* 0x00000001d6d87824 */ /* 0x000fe200078e02d9 */
[----:B------:R-:W-:Y:S01]  /*5380*/  LEA R8, P1, R134, R7, 0x5 ;  /* 0x0000000786087211 */ /* 0x000fe200078228ff */
[----:B------:R-:W-:Y:S01]  /*5390*/  IMAD.IADD R214, R214, 0x1, R212 ;  /* 0x00000001d6d67824 */ /* 0x000fe200078e02d4 */
[----:B------:R-:W-:Y:S01]  /*53a0*/  LEA.HI.X R17, R12, R4, R9, 0x7, P4 ;  /* 0x000000040c117211 */ /* 0x000fe200020f3c09 */
[----:B------:R-:W-:Y:S01]  /*53b0*/  IMAD.X R9, R5, 0x1, R10, P3 ;  /* 0x0000000105097824 */ /* 0x000fe200018e060a */
[----:B------:R-:W-:-:S02]  /*53c0*/  LEA R14, P4, R7, R15, 0x1 ;  /* 0x0000000f070e7211 */ /* 0x000fc400078808ff */
[----:B------:R-:W-:Y:S02]  /*53d0*/  LEA R206, R206, UR7, 0x1 ;  /* 0x00000007cece7c11 */ /* 0x000fe4000f8e08ff */
[----:B------:R-:W-:Y:S02]  /*53e0*/  LEA.HI.X R11, R134, R5, R135, 0x5, P1 ;  /* 0x00000005860b7211 */ /* 0x000fe400008f2c87 */
[-C--:B------:R-:W-:Y:S01]  /*53f0*/  LEA R12, P3, R6, R15.reuse, 0x1 ;  /* 0x0000000f060c7211 */ /* 0x080fe200078608ff */
[----:B------:R-:W-:Y:S01]  /*5400*/  @!PT LDS RZ, [RZ] ;  /* 0x00000000fffff984 */ /* 0x000fe20000000800 */
[----:B------:R-:W-:Y:S01]  /*5410*/  @!PT LDS RZ, [RZ] ;  /* 0x00000000fffff984 */ /* 0x000fe20000000800 */
[----:B------:R-:W-:Y:S01]  /*5420*/  @!PT LDS RZ, [RZ] ;  /* 0x00000000fffff984 */ /* 0x000fe20000000800 */
[----:B------:R-:W-:Y:S01]  /*5430*/  LDGSTS.E.BYPASS.LTC128B.128 [R206+0xc000], desc[UR10][R16.64] ;  /* 0x0c00000010ce7fae */ /* 0x000fe2000b981a0a */
[----:B------:R-:W-:Y:S02]  /*5440*/  LEA R10, P1, R8, R15, 0x1 ;  /* 0x0000000f080a7211 */ /* 0x000fe400078208ff */
[-C--:B------:R-:W-:Y:S01]  /*5450*/  LEA.HI.X R15, R7, R4.reuse, R5, 0x1, P4 ;  /* 0x00000004070f7211 */ /* 0x080fe200020f0c05 */
[----:B------:R-:W-:Y:S01]  /*5460*/  LDGSTS.E.BYPASS.LTC128B.128 [R206+0xe000], desc[UR10][R16.64+0x80] ;  /* 0x0e00008010ce7fae */ /* 0x000fe2000b981a0a */
[----:B------:R-:W-:-:S02]  /*5470*/  LEA.HI.X R13, R6, R4, R9, 0x1, P3 ;  /* 0x00000004060d7211 */ /* 0x000fc400018f0c09 */
[----:B------:R-:W-:Y:S01]  /*5480*/  LEA.HI.X R11, R8, R4, R11, 0x1, P1 ;  /* 0x00000004080b7211 */ /* 0x000fe200008f0c0b */
        /* <DEDUP_REMOVED lines=14> */
[----:B------:R-:W-:Y:S04]  /*5570*/  LDSM.16.M88.4 R20, [R218] ;  /* 0x00000000da14783b */ /* 0x000fe80000000200 */
[----:B------:R-:W-:Y:S04]  /*5580*/  LDSM.16.M88.4 R136, [R215+UR7+0x7800] ;  /* 0x00780007d788783b */ /* 0x000fe80008000200 */
[----:B--2---:R-:W2:Y:S04]  /*5590*/  LDSM.16.M88.4 R8, [R213+0x6000] ;  /* 0x00600000d508783b */ /* 0x004ea80000000200 */
[----:B------:R-:W1:Y:S04]  /*55a0*/  LDSM.16.M88.4 R16, [R213+0x6800] ;  /* 0x00680000d510783b */ /* 0x000e680000000200 */
[----:B------:R-:W1:Y:S04]  /*55b0*/  LDSM.16.M88.4 R4, [R213+0x7000] ;  /* 0x00700000d504783b */ /* 0x000e680000000200 */
[----:B------:R-:W1:Y:S04]  /*55c0*/  LDSM.16.M88.4 R172, [R213+0x7800] ;  /* 0x00780000d5ac783b */ /* 0x000e680000000200 */
[----:B------:R-:W-:Y:S01]  /*55d0*/  LDSM.16.M88.4 R140, [R212+0x6000] ;  /* 0x00600000d48c783b */ /* 0x000fe20000000200 */
        /* <DEDUP_REMOVED lines=8> */
[----:B------:R-:W0:Y:S01]  /*5660*/  LDGDEPBAR ;  /* 0x00000000000079af */ /* 0x000e220000000000 */
[C---:B-----5:R-:W-:Y:S08]  /*5670*/  HMMA.16816.F32 R164, R152.reuse, R160, RZ ;  /* 0x000000a098a4723c */ /* 0x060ff000000018ff */
[C---:B------:R-:W-:Y:S08]  /*5680*/  HMMA.16816.F32 R24, R152.reuse, R26, RZ ;  /* 0x0000001a9818723c */ /* 0x040ff000000018ff */
[----:B------:R-:W-:Y:S08]  /*5690*/  HMMA.16816.F32 R160, R152, R162, RZ ;  /* 0x000000a298a0723c */ /* 0x000ff000000018ff */
[C---:B--2---:R-:W-:Y:S08]  /*56a0*/  HMMA.16816.F32 R12, R20.reuse, R8, R12 ;  /* 0x00000008140c723c */ /* 0x044ff0000000180c */
[----:B------:R-:W-:Y:S01]  /*56b0*/  HMMA.16816.F32 R32, R20, R10, R32 ;  /* 0x0000000a1420723c */ /* 0x000fe20000001820 */
[----:B------:R-:W2:Y:S07]  /*56c0*/  LDSM.16.M88.4 R8, [R217] ;  /* 0x00000000d908783b */ /* 0x000eae0000000200 */
[C---:B------:R-:W-:Y:S08]  /*56d0*/  HMMA.16816.F32 R156, R152.reuse, R136, RZ ;  /* 0x00000088989c723c */ /* 0x040ff000000018ff */
[----:B------:R-:W-:Y:S01]  /*56e0*/  HMMA.16816.F32 R152, R152, R138, RZ ;  /* 0x0000008a9898723c */ /* 0x000fe200000018ff */
[----:B------:R-:W3:Y:S07]  /*56f0*/  LDSM.16.M88.4 R136, [R212+0x7800] ;  /* 0x00780000d488783b */ /* 0x000eee0000000200 */
[C---:B-1----:R-:W-:Y:S08]  /*5700*/  HMMA.16816.F32 R28, R20.reuse, R16, R28 ;  /* 0x00000010141c723c */ /* 0x042ff0000000181c */
[C---:B------:R-:W-:Y:S01]  /*5710*/  HMMA.16816.F32 R24, R20.reuse, R18, R24 ;  /* 0x000000121418723c */ /* 0x040fe20000001818 */
[----:B------:R-:W-:Y:S07]  /*5720*/  LDSM.16.M88.4 R16, [R216] ;  /* 0x00000000d810783b */ /* 0x000fee0000000200 */
[C---:B------:R-:W-:Y:S08]  /*5730*/  HMMA.16816.F32 R164, R20.reuse, R4, R164 ;  /* 0x0000000414a4723c */ /* 0x040ff000000018a4 */
        /* <DEDUP_REMOVED lines=15> */
[C---:B---3--:R-:W-:Y:S08]  /*5830*/  HMMA.16816.F32 R156, R8.reuse, R136, R156 ;  /* 0x00000088089c723c */ /* 0x048ff0000000189c */
[----:B------:R-:W-:Y:S01]  /*5840*/  HMMA.16816.F32 R152, R8, R138, R152 ;  /* 0x0000008a0898723c */ /* 0x000fe20000001898 */
[----:B------:R-:W-:Y:S04]  /*5850*/  LDSM.16.M88.4 R8, [R219+0x2000] ;  /* 0x00200000db08783b */ /* 0x000fe80000000200 */
[----:B------:R-:W-:Y:S03]  /*5860*/  LDSM.16.M88.4 R136, [R215+UR7+0x8800] ;  /* 0x00880007d788783b */ /* 0x000fe60008000200 */
[C---:B-1----:R-:W-:Y:S08]  /*5870*/  HMMA.16816.F32 R12, R16.reuse, R4, R12 ;  /* 0x00000004100c723c */ /* 0x042ff0000000180c */
[C---:B------:R-:W-:Y:S01]  /*5880*/  HMMA.16816.F32 R32, R16.reuse, R6, R32 ;  /* 0x000000061020723c */ /* 0x040fe20000001820 */
[----:B------:R-:W1:Y:S07]  /*5890*/  LDSM.16.M88.4 R4, [R215+UR7+0x8000] ;  /* 0x00800007d704783b */ /* 0x000e6e0008000200 */
[C---:B----4-:R-:W-:Y:S08]  /*58a0*/  HMMA.16816.F32 R164, R16.reuse, R20, R164 ;  /* 0x0000001410a4723c */ /* 0x050ff000000018a4 */
[C---:B------:R-:W-:Y:S01]  /*58b0*/  HMMA.16816.F32 R160, R16.reuse, R22, R160 ;  /* 0x0000001610a0723c */ /* 0x040fe200000018a0 */
[----:B------:R-:W3:Y:S07]  /*58c0*/  LDSM.16.M88.4 R20, [R215+UR7+0x9800] ;  /* 0x00980007d714783b */ /* 0x000eee0008000200 */
[C---:B------:R-:W-:Y:S08]  /*58d0*/  HMMA.16816.F32 R28, R16.reuse, R144, R28 ;  /* 0x00000090101c723c */ /* 0x040ff0000000181c */
[C---:B------:R-:W-:Y:S01]  /*58e0*/  HMMA.16816.F32 R24, R16.reuse, R146, R24 ;  /* 0x000000921018723c */ /* 0x040fe20000001818 */
[----:B------:R-:W4:Y:S07]  /*58f0*/  LDSM.16.M88.4 R144, [R215+UR7+0x9000] ;  /* 0x00900007d790783b */ /* 0x000f2e0008000200 */
[C---:B--2---:R-:W-:Y:S08]  /*5900*/  HMMA.16816.F32 R156, R16.reuse, R140, R156 ;  /* 0x0000008c109c723c */ /* 0x044ff0000000189c */
        /* <DEDUP_REMOVED lines=49> */
[C---:B------:R-:W-:Y:S01]  /*5c20*/  HMMA.16816.F32 R152, R148.reuse, R138, R152 ;  /* 0x0000008a9498723c */ /* 0x040fe20000001898 */
[----:B------:R-:W5:Y:S07]  /*5c30*/  LDSM.16.M88.4 R136, [R215+UR7+0xb000] ;  /* 0x00b00007d788783b */ /* 0x000f6e0008000200 */
[----:B------:R-:W-:Y:S01]  /*5c40*/  HMMA.16816.F32 R24, R148, R146, R24 ;  /* 0x000000929418723c */ /* 0x000fe20000001818 */
[----:B------:R-:W-:Y:S07]  /*5c50*/  LDSM.16.M88.4 R144, [R216+0x4000] ;  /* 0x00400000d890783b */ /* 0x000fee0000000200 */
[C---:B-1----:R-:W-:Y:S08]  /*5c60*/  HMMA.16816.F32 R176, R8.reuse, R4, R176 ;  /* 0x0000000408b0723c */ /* 0x042ff000000018b0 */
[----:B------:R-:W-:Y:S01]  /*5c70*/  HMMA.16816.F32 R32, R8, R6, R32 ;  /* 0x000000060820723c */ /* 0x000fe20000001820 */
[----:B------:R-:W1:Y:S07]  /*5c80*/  LDSM.16.M88.4 R4, [R212+0xa800] ;  /* 0x00a80000d404783b */ /* 0x000e6e0000000200 */
[----:B---3--:R-:W-:Y:S01]  /*5c90*/  HMMA.16816.F32 R28, R20, R168, R28 ;  /* 0x000000a8141c723c */ /* 0x008fe2000000181c */
[----:B------:R-:W-:-:S05]  /*5ca0*/  IMAD.SHL.U32 R169, R186, 0x2, RZ ;  /* 0x00000002baa97824 */ /* 0x000fca00078e00ff */
[----:B------:R-:W-:Y:S02]  /*5cb0*/  LOP3.LUT R169, R169, 0x6, RZ, 0xc0, !PT ;  /* 0x00000006a9a97812 */ /* 0x000fe400078ec0ff */
[C---:B------:R-:W-:Y:S08]  /*5cc0*/  HMMA.16816.F32 R164, R148.reuse, R140, R164 ;  /* 0x0000008c94a4723c */ /* 0x040ff000000018a4 */
[----:B------:R-:W-:Y:S01]  /*5cd0*/  HMMA.16816.F32 R160, R148, R142, R160 ;  /* 0x0000008e94a0723c */ /* 0x000fe200000018a0 */
[----:B------:R-:W3:Y:S04]  /*5ce0*/  LDSM.16.M88.4 R140, [R214+0xa000] ;  /* 0x00a00000d68c783b */ /* 0x000ee80000000200 */
[----:B------:R-:W-:Y:S03]  /*5cf0*/  LDSM.16.M88.4 R148, [R215+UR7+0xb800] ;  /* 0x00b80007d794783b */ /* 0x000fe60008000200 */
[----:B------:R-:W-:Y:S08]  /*5d00*/  HMMA.16816.F32 R24, R20, R170, R24 ;  /* 0x000000aa1418723c */ /* 0x000ff00000001818 */
[C---:B--2---:R-:W-:Y:S08]  /*5d10*/  HMMA.16816.F32 R176, R172.reuse, R12, R176 ;  /* 0x0000000cacb0723c */ /* 0x044ff000000018b0 */
[----:B------:R-:W-:Y:S01]  /*5d20*/  HMMA.16816.F32 R32, R172, R14, R32 ;  /* 0x0000000eac20723c */ /* 0x000fe20000001820 */
[----:B------:R-:W2:Y:S07]  /*5d30*/  LDSM.16.M88.4 R12, [R214+0xa800] ;  /* 0x00a80000d60c783b */ /* 0x000eae0000000200 */
[----:B----4-:R-:W-:Y:S08]  /*5d40*/  HMMA.16816.F32 R28, R8, R16, R28 ;  /* 0x00000010081c723c */ /* 0x010ff0000000181c */
[C---:B-----5:R-:W-:Y:S08]  /*5d50*/  HMMA.16816.F32 R164, R20.reuse, R136, R164 ;  /* 0x0000008814a4723c */ /* 0x060ff000000018a4 */
[----:B------:R-:W-:Y:S01]  /*5d60*/  HMMA.16816.F32 R160, R20, R138, R160 ;  /* 0x0000008a14a0723c */ /* 0x000fe200000018a0 */
[----:B------:R-:W4:Y:S07]  /*5d70*/  LDSM.16.M88.4 R136, [R213+0xb000] ;  /* 0x00b00000d588783b */ /* 0x000f2e0000000200 */
[----:B------:R-:W-:Y:S01]  /*5d80*/  HMMA.16816.F32 R24, R8, R18, R24 ;  /* 0x000000120818723c */ /* 0x000fe20000001818 */
[----:B------:R-:W5:Y:S07]  /*5d90*/  LDSM.16.M88.4 R16, [R212+0xb000] ;  /* 0x00b00000d410783b */ /* 0x000f6e0000000200 */
[----:B-1----:R-:W-:Y:S08]  /*5da0*/  HMMA.16816.F32 R28, R172, R4, R28 ;  /* 0x00000004ac1c723c */ /* 0x002ff0000000181c */
[C---:B---3--:R-:W-:Y:S08]  /*5db0*/  HMMA.16816.F32 R176, R144.reuse, R140, R176 ;  /* 0x0000008c90b0723c */ /* 0x048ff000000018b0 */
[----:B------:R-:W-:Y:S08]  /*5dc0*/  HMMA.16816.F32 R32, R144, R142, R32 ;  /* 0x0000008e9020723c */ /* 0x000ff00000001820 */
[----:B------:R-:W-:Y:S01]  /*5dd0*/  HMMA.16816.F32 R24, R172, R6, R24 ;  /* 0x00000006ac18723c */ /* 0x000fe20000001818 */
[----:B------:R-:W1:Y:S02]  /*5de0*/  LDSM.16.M88.4 R4, [R213+0xb800] ;  /* 0x00b80000d504783b */ /* 0x000e640000000200 */
[----:B------:R-:W-:Y:S01]  /*5df0*/  FMUL.FTZ R141, R176, UR6 ;  /* 0x00000006b08d7c20 */ /* 0x000fe20008410000 */
[----:B------:R-:W-:Y:S01]  /*5e00*/  FMUL.FTZ R143, R178, UR6 ;  /* 0x00000006b28f7c20 */ /* 0x000fe20008410000 */
[----:B------:R-:W-:Y:S01]  /*5e10*/  FMUL.FTZ R140, R177, UR6 ;  /* 0x00000006b18c7c20 */ /* 0x000fe20008410000 */
[----:B------:R-:W-:-:S02]  /*5e20*/  FMUL.FTZ R142, R179, UR6 ;  /* 0x00000006b38e7c20 */ /* 0x000fc40008410000 */
[----:B--2---:R-:W-:Y:S01]  /*5e30*/  HMMA.16816.F32 R28, R144, R12, R28 ;  /* 0x0000000c901c723c */ /* 0x004fe2000000181c */
[----:B------:R-:W2:Y:S02]  /*5e40*/  MUFU.TANH R141, R141 ;  /* 0x0000008d008d7308 */ /* 0x000ea40000002400 */
[----:B------:R-:W-:Y:S01]  /*5e50*/  FMUL.FTZ R32, R32, UR6 ;  /* 0x0000000620207c20 */ /* 0x000fe20008410000 */
[----:B------:R-:W-:Y:S01]  /*5e60*/  FMUL.FTZ R33, R33, UR6 ;  /* 0x0000000621217c20 */ /* 0x000fe20008410000 */
[----:B------:R-:W-:-:S03]  /*5e70*/  FMUL.FTZ R35, R35, UR6 ;  /* 0x0000000623237c20 */ /* 0x000fc60008410000 */
[C---:B------:R-:W-:Y:S01]  /*5e80*/  HMMA.16816.F32 R156, R20.reuse, R148, R156 ;  /* 0x00000094149c723c */ /* 0x040fe2000000189c */
[----:B------:R-:W3:Y:S07]  /*5e90*/  MUFU.TANH R143, R143 ;  /* 0x0000008f008f7308 */ /* 0x000eee0000002400 */
[----:B------:R-:W-:Y:S01]  /*5ea0*/  HMMA.16816.F32 R152, R20, R150, R152 ;  /* 0x000000961498723c */ /* 0x000fe20000001898 */
[----:B------:R-:W1:Y:S01]  /*5eb0*/  LDSM.16.M88.4 R20, [R214+0xb000] ;  /* 0x00b00000d614783b */ /* 0x000e620000000200 */
[----:B------:R5:W-:Y:S01]  /*5ec0*/  MUFU.TANH R148, R32 ;  /* 0x0000002000947308 */ /* 0x000be20000002400 */
[----:B------:R-:W-:Y:S01]  /*5ed0*/  FMUL.FTZ R150, R34, UR6 ;  /* 0x0000000622967c20 */ /* 0x000fe20008410000 */
[----:B------:R-:W-:Y:S01]  /*5ee0*/  FMUL.FTZ R34, R28, UR6 ;  /* 0x000000061c227c20 */ /* 0x000fe20008410000 */
[----:B------:R-:W-:-:S02]  /*5ef0*/  VIADD R28, R194, 0x8 ;  /* 0x00000008c21c7836 */ /* 0x000fc40000000000 */
[----:B------:R-:W-:Y:S01]  /*5f00*/  FMUL.FTZ R29, R29, UR6 ;  /* 0x000000061d1d7c20 */ /* 0x000fe20008410000 */
[----:B------:R-:W-:Y:S01]  /*5f10*/  FMUL.FTZ R30, R30, UR6 ;  /* 0x000000061e1e7c20 */ /* 0x000fe20008410000 */
[----:B----4-:R-:W-:Y:S01]  /*5f20*/  HMMA.16816.F32 R164, R8, R136, R164 ;  /* 0x0000008808a4723c */ /* 0x010fe200000018a4 */
[----:B------:R-:W4:Y:S07]  /*5f30*/  MUFU.TANH R140, R140 ;  /* 0x0000008c008c7308 */ /* 0x000f2e0000002400 */
[----:B------:R-:W-:Y:S01]  /*5f40*/  HMMA.16816.F32 R24, R144, R14, R24 ;  /* 0x0000000e9018723c */ /* 0x000fe20000001818 */
[----:B------:R-:W4:Y:S01]  /*5f50*/  MUFU.TANH R142, R142 ;  /* 0x0000008e008e7308 */ /* 0x000f220000002400 */
[----:B-----5:R-:W-:-:S04]  /*5f60*/  IMAD R32, R190, 0x40, R169 ;  /* 0x00000040be207824 */ /* 0x020fc800078e02a9 */
[----:B------:R-:W-:Y:S02]  /*5f70*/  VIADD R13, R32, 0xffffff80 ;  /* 0xffffff80200d7836 */ /* 0x000fe40000000000 */
[----:B------:R-:W-:Y:S01]  /*5f80*/  HMMA.16816.F32 R160, R8, R138, R160 ;  /* 0x0000008a08a0723c */ /* 0x000fe200000018a0 */
[----:B------:R-:W5:Y:S01]  /*5f90*/  MUFU.TANH R150, R150 ;  /* 0x0000009600967308 */ /* 0x000f620000002400 */
[----:B------:R-:W-:Y:S01]  /*5fa0*/  FMUL.FTZ R138, R31, UR6 ;  /* 0x000000061f8a7c20 */ /* 0x000fe20008410000 */
[----:B------:R-:W-:Y:S02]  /*5fb0*/  ISETP.GT.AND P5, PT, R194, R13, PT ;  /* 0x0000000dc200720c */ /* 0x000fe40003fa4270 */
[C---:B------:R-:W-:Y:S02]  /*5fc0*/  ISETP.GE.AND P3, PT, R13.reuse, R193, PT ;  /* 0x000000c10d00720c */ /* 0x040fe40003f66270 */
[----:B------:R-:W-:Y:S01]  /*5fd0*/  ISETP.GT.AND P4, PT, R28, R13, PT ;  /* 0x0000000d1c00720c */ /* 0x000fe20003f84270 */
[----:B------:R-:W-:Y:S01]  /*5fe0*/  HMMA.16816.F32 R164, R172, R16, R164 ;  /* 0x00000010aca4723c */ /* 0x000fe200000018a4 */
[----:B------:R-:W-:Y:S01]  /*5ff0*/  ISETP.GE.AND P1, PT, R13, R192, PT ;  /* 0x000000c00d00720c */ /* 0x000fe20003f26270 */
[C---:B------:R-:W-:Y:S01]  /*6000*/  VIADD R13, R32.reuse, 0xffffff81 ;  /* 0xffffff81200d7836 */ /* 0x040fe20000000000 */
[----:B--2---:R-:W-:Y:S01]  /*6010*/  FSEL R141, R141, -INF , !P5 ;  /* 0xff8000008d8d7808 */ /* 0x004fe20006800000 */
[----:B------:R2:W-:Y:S01]  /*6020*/  MUFU.TANH R136, R29 ;  /* 0x0000001d00887308 */ /* 0x0005e20000002400 */
[----:B---3--:R-:W-:Y:S01]  /*6030*/  FSEL R143, R143, -INF , !P4 ;  /* 0xff8000008f8f7808 */ /* 0x008fe20006000000 */
[----:B------:R-:W-:Y:S01]  /*6040*/  VIADD R17, R32, 0xffffff88 ;  /* 0xffffff8820117836 */ /* 0x000fe20000000000 */
[----:B------:R-:W-:Y:S01]  /*6050*/  ISETP.GT.AND P6, PT, R194, R13, PT ;  /* 0x0000000dc200720c */ /* 0x000fe20003fc4270 */
[----:B-1----:R-:W-:Y:S01]  /*6060*/  HMMA.16816.F32 R156, R8, R4, R156 ;  /* 0x00000004089c723c */ /* 0x002fe2000000189c */
[----:B------:R-:W-:Y:S01]  /*6070*/  ISETP.GE.AND P5, PT, R13, R193, PT ;  /* 0x000000c10d00720c */ /* 0x000fe20003fa6270 */
[----:B------:R-:W-:Y:S01]  /*6080*/  FMUL.FTZ R25, R25, UR6 ;  /* 0x0000000619197c20 */ /* 0x000fe20008410000 */
[----:B------:R-:W-:Y:S01]  /*6090*/  ISETP.GT.AND P4, PT, R28, R13, PT ;  /* 0x0000000d1c00720c */ /* 0x000fe20003f84270 */
[----:B------:R1:W3:Y:S01]  /*60a0*/  MUFU.TANH R149, R33 ;  /* 0x0000002100957308 */ /* 0x0002e20000002400 */
[----:B----4-:R-:W-:Y:S01]  /*60b0*/  FSEL R31, R140, -INF , !P6 ;  /* 0xff8000008c1f7808 */ /* 0x010fe20007000000 */
[----:B------:R-:W-:Y:S01]  /*60c0*/  FMUL.FTZ R4, R24, UR6 ;  /* 0x0000000618047c20 */ /* 0x000fe20008410000 */
[----:B------:R-:W-:Y:S01]  /*60d0*/  FSEL R5, R143, -INF , !P1 ;  /* 0xff8000008f057808 */ /* 0x000fe20004800000 */
[----:B------:R-:W-:Y:S01]  /*60e0*/  FMUL.FTZ R24, R26, UR6 ;  /* 0x000000061a187c20 */ /* 0x000fe20008410000 */
[----:B------:R-:W-:Y:S01]  /*60f0*/  FSEL R31, R31, -INF , !P5 ;  /* 0xff8000001f1f7808 */ /* 0x000fe20006800000 */
[----:B------:R-:W-:Y:S01]  /*6100*/  FMUL.FTZ R26, R27, UR6 ;  /* 0x000000061b1a7c20 */ /* 0x000fe20008410000 */
[----:B------:R-:W-:Y:S01]  /*6110*/  FSEL R142, R142, -INF , !P4 ;  /* 0xff8000008e8e7808 */ /* 0x000fe20006000000 */
[----:B------:R3:W4:Y:S01]  /*6120*/  MUFU.TANH R137, R35 ;  /* 0x0000002300897308 */ /* 0x0007220000002400 */
[----:B------:R-:W-:Y:S01]  /*6130*/  ISETP.GT.AND P6, PT, R194, R17, PT ;  /* 0x00000011c200720c */ /* 0x000fe20003fc4270 */
[----:B------:R-:W-:Y:S01]  /*6140*/  HMMA.16816.F32 R164, R144, R20, R164 ;  /* 0x0000001490a4723c */ /* 0x000fe200000018a4 */
[----:B--2---:R-:W-:-:S02]  /*6150*/  FSEL R29, R141, -INF , !P3 ;  /* 0xff8000008d1d7808 */ /* 0x004fc40005800000 */
[-C--:B------:R-:W-:Y:S02]  /*6160*/  ISETP.GE.AND P3, PT, R13, R192.reuse, PT ;  /* 0x000000c00d00720c */ /* 0x080fe40003f66270 */
[----:B------:R-:W2:Y:S01]  /*6170*/  LDSM.16.M88.4 R12, [R212+0xb800] ;  /* 0x00b80000d40c783b */ /* 0x000ea20000000200 */
[C---:B------:R-:W-:Y:S01]  /*6180*/  ISETP.GE.AND P1, PT, R17.reuse, R193, PT ;  /* 0x000000c11100720c */ /* 0x040fe20003f26270 */
[----:B------:R4:W-:Y:S01]  /*6190*/  MUFU.TANH R20, R25 ;  /* 0x0000001900147308 */ /* 0x0009e20000002400 */
[-C--:B------:R-:W-:Y:S01]  /*61a0*/  ISETP.GE.AND P5, PT, R17, R192.reuse, PT ;  /* 0x000000c01100720c */ /* 0x080fe20003fa6270 */
[----:B------:R-:W-:Y:S01]  /*61b0*/  HMMA.16816.F32 R160, R172, R18, R160 ;  /* 0x00000012aca0723c */ /* 0x000fe200000018a0 */
[----:B------:R-:W-:Y:S01]  /*61c0*/  ISETP.GT.AND P4, PT, R28, R17, PT ;  /* 0x000000111c00720c */ /* 0x000fe20003f84270 */
[----:B------:R-:W-:Y:S01]  /*61d0*/  VIADD R17, R32, 0xffffff89 ;  /* 0xffffff8920117836 */ /* 0x000fe20000000000 */
[----:B-1----:R-:W-:Y:S02]  /*61e0*/  FSEL R33, R148, -INF , !P6 ;  /* 0xff80000094217808 */ /* 0x002fe40007000000 */
[----:B------:R-:W-:Y:S01]  /*61f0*/  FSEL R21, R142, -INF , !P3 ;  /* 0xff8000008e157808 */ /* 0x000fe20005800000 */
[----:B------:R-:W1:Y:S01]  /*6200*/  MUFU.TANH R34, R34 ;  /* 0x0000002200227308 */ /* 0x000e620000002400 */
[----:B------:R-:W-:Y:S01]  /*6210*/  ISETP.GT.AND P6, PT, R194, R17, PT ;  /* 0x00000011c200720c */ /* 0x000fe20003fc4270 */
[----:B------:R-:W-:Y:S01]  /*6220*/  HMMA.16816.F32 R152, R8, R6, R152 ;  /* 0x000000060898723c */ /* 0x000fe20000001898 */
[----:B------:R-:W-:Y:S01]  /*6230*/  FSEL R33, R33, -INF , !P1 ;  /* 0xff80000021217808 */ /* 0x000fe20004800000 */
[----:B------:R-:W-:Y:S01]  /*6240*/  FMUL.FTZ R164, R164, UR6 ;  /* 0x00000006a4a47c20 */ /* 0x000fe20008410000 */
[----:B-----5:R-:W-:Y:S01]  /*6250*/  FSEL R150, R150, -INF , !P4 ;  /* 0xff80000096967808 */ /* 0x020fe20006000000 */
[----:B------:R-:W-:Y:S01]  /*6260*/  VIADD R7, R32, 0xffffff99 ;  /* 0xffffff9920077836 */ /* 0x000fe20000000000 */
[C---:B------:R-:W-:Y:S01]  /*6270*/  ISETP.GE.AND P3, PT, R17.reuse, R193, PT ;  /* 0x000000c11100720c */ /* 0x040fe20003f66270 */
[----:B------:R-:W5:Y:S01]  /*6280*/  MUFU.TANH R30, R30 ;  /* 0x0000001e001e7308 */ /* 0x000f620000002400 */
[-C--:B------:R-:W-:Y:S01]  /*6290*/  ISETP.GE.AND P1, PT, R17, R192.reuse, PT ;  /* 0x000000c01100720c */ /* 0x080fe20003f26270 */
[----:B------:R-:W-:Y:S01]  /*62a0*/  FMUL.FTZ R165, R165, UR6 ;  /* 0x00000006a5a57c20 */ /* 0x000fe20008410000 */
[----:B------:R-:W-:Y:S01]  /*62b0*/  ISETP.GT.AND P4, PT, R28, R17, PT ;  /* 0x000000111c00720c */ /* 0x000fe20003f84270 */
[----:B------:R-:W-:Y:S01]  /*62c0*/  VIADD R17, R32, 0xffffff90 ;  /* 0xffffff9020117836 */ /* 0x000fe20000000000 */
[----:B---3--:R-:W-:Y:S01]  /*62d0*/  FSEL R35, R149, -INF , !P6 ;  /* 0xff80000095237808 */ /* 0x008fe20007000000 */
[----:B------:R-:W-:Y:S01]  /*62e0*/  HMMA.16816.F32 R160, R144, R22, R160 ;  /* 0x0000001690a0723c */ /* 0x000fe200000018a0 */
[----:B----4-:R-:W-:Y:S01]  /*62f0*/  FSEL R25, R150, -INF , !P5 ;  /* 0xff80000096197808 */ /* 0x010fe20006800000 */
[----:B------:R-:W3:Y:S01]  /*6300*/  MUFU.TANH R138, R138 ;  /* 0x0000008a008a7308 */ /* 0x000ee20000002400 */
[----:B------:R-:W-:Y:S01]  /*6310*/  FSEL R35, R35, -INF , !P3 ;  /* 0xff80000023237808 */ /* 0x000fe20005800000 */
[----:B------:R-:W-:Y:S01]  /*6320*/  VIADD R23, R32, 0xffffff98 ;  /* 0xffffff9820177836 */ /* 0x000fe20000000000 */
[----:B------:R-:W-:Y:S01]  /*6330*/  FSEL R27, R137, -INF , !P4 ;  /* 0xff800000891b7808 */ /* 0x000fe20006000000 */
[----:B------:R-:W-:Y:S01]  /*6340*/  FMUL.FTZ R22, R166, UR6 ;  /* 0x00000006a6167c20 */ /* 0x000fe20008410000 */
[----:B------:R-:W-:Y:S01]  /*6350*/  ISETP.GT.AND P6, PT, R194, R17, PT ;  /* 0x00000011c200720c */ /* 0x000fe20003fc4270 */
[----:B------:R-:W-:Y:S01]  /*6360*/  FMUL.FTZ R167, R167, UR6 ;  /* 0x00000006a7a77c20 */ /* 0x000fe20008410000 */
[C---:B------:R-:W-:Y:S01]  /*6370*/  ISETP.GE.AND P5, PT, R17.reuse, R193, PT ;  /* 0x000000c11100720c */ /* 0x040fe20003fa6270 */
[----:B------:R-:W4:Y:S01]  /*6380*/  MUFU.TANH R4, R4 ;  /* 0x0000000400047308 */ /* 0x000f220000002400 */
[----:B------:R-:W-:Y:S01]  /*6390*/  ISETP.GE.AND P3, PT, R17, R192, PT ;  /* 0x000000c01100720c */ /* 0x000fe20003f66270 */
[----:B------:R-:W-:Y:S01]  /*63a0*/  VIADD R9, R32, 0xffffffa0 ;  /* 0xffffffa020097836 */ /* 0x000fe20000000000 */
[----:B------:R-:W-:Y:S01]  /*63b0*/  ISETP.GT.AND P4, PT, R28, R17, PT ;  /* 0x000000111c00720c */ /* 0x000fe20003f84270 */
[C---:B------:R-:W-:Y:S01]  /*63c0*/  VIADD R11, R32.reuse, 0xffffffa8 ;  /* 0xffffffa8200b7836 */ /* 0x040fe20000000000 */
[----:B------:R-:W4:Y:S01]  /*63d0*/  LDSM.16.M88.4 R16, [R214+0xb800] ;  /* 0x00b80000d610783b */ /* 0x000f220000000200 */
[C---:B--2---:R-:W-:Y:S01]  /*63e0*/  HMMA.16816.F32 R156, R172.reuse, R12, R156 ;  /* 0x0000000cac9c723c */ /* 0x044fe2000000189c */
[----:B------:R-:W-:Y:S01]  /*63f0*/  VIADD R13, R32, 0xffffff91 ;  /* 0xffffff91200d7836 */ /* 0x000fe20000000000 */
[----:B------:R-:W2:Y:S01]  /*6400*/  MUFU.TANH R24, R24 ;  /* 0x0000001800187308 */ /* 0x000ea20000002400 */
[----:B-1----:R-:W-:Y:S01]  /*6410*/  FSEL R34, R34, -INF , !P6 ;  /* 0xff80000022227808 */ /* 0x002fe20007000000 */
[----:B------:R-:W-:Y:S01]  /*6420*/  FMUL.FTZ R160, R160, UR6 ;  /* 0x00000006a0a07c20 */ /* 0x000fe20008410000 */
[----:B-----5:R-:W-:Y:S01]  /*6430*/  FSEL R30, R30, -INF , !P4 ;  /* 0xff8000001e1e7808 */ /* 0x020fe20006000000 */
[----:B------:R-:W-:Y:S01]  /*6440*/  FMUL.FTZ R162, R162, UR6 ;  /* 0x00000006a2a27c20 */ /* 0x000fe20008410000 */
[-C--:B------:R-:W-:Y:S01]  /*6450*/  ISETP.GT.AND P6, PT, R194, R13.reuse, PT ;  /* 0x0000000dc200720c */ /* 0x080fe20003fc4270 */
[----:B------:R-:W-:Y:S01]  /*6460*/  HMMA.16816.F32 R152, R172, R14, R152 ;  /* 0x0000000eac98723c */ /* 0x000fe20000001898 */
[----:B------:R-:W-:Y:S01]  /*6470*/  ISETP.GT.AND P4, PT, R28, R13, PT ;  /* 0x0000000d1c00720c */ /* 0x000fe20003f84270 */
[----:B------:R-:W1:Y:S01]  /*6480*/  MUFU.TANH R26, R26 ;  /* 0x0000001a001a7308 */ /* 0x000e620000002400 */
[----:B------:R-:W-:Y:S01]  /*6490*/  FSEL R136, R136, -INF , !P6 ;  /* 0xff80000088887808 */ /* 0x000fe20007000000 */
[----:B------:R-:W-:Y:S01]  /*64a0*/  FMUL.FTZ R8, R163, UR6 ;  /* 0x00000006a3087c20 */ /* 0x000fe20008410000 */
[----:B------:R-:W-:Y:S01]  /*64b0*/  ISETP.GT.AND P6, PT, R194, R23, PT ;  /* 0x00000017c200720c */ /* 0x000fe20003fc4270 */
[----:B------:R-:W-:-:S04]  /*64c0*/  DEPBAR.LE SB0, 0x0 ;  /* 0x000080000000791a */ /* 0x000fc80000000000 */
[----:B------:R-:W5:Y:S01]  /*64d0*/  MUFU.TANH R12, R164 ;  /* 0x000000a4000c7308 */ /* 0x000f620000002400 */
[----:B------:R-:W-:Y:S02]  /*64e0*/  FSEL R27, R27, -INF , !P1 ;  /* 0xff8000001b1b7808 */ /* 0x000fe40004800000 */
[----:B------:R-:W-:Y:S02]  /*64f0*/  FSEL R141, R34, -INF , !P5 ;  /* 0xff800000228d7808 */ /* 0x000fe40006800000 */
[----:B---3--:R-:W-:Y:S02]  /*6500*/  FSEL R138, R138, -INF , !P4 ;  /* 0xff8000008a8a7808 */ /* 0x008fe40006000000 */
[C---:B------:R-:W-:Y:S01]  /*6510*/  ISETP.GE.AND P1, PT, R13.reuse, R193, PT ;  /* 0x000000c10d00720c */ /* 0x040fe20003f26270 */
[----:B------:R-:W3:Y:S01]  /*6520*/  MUFU.TANH R22, R22 ;  /* 0x0000001600167308 */ /* 0x000ee20000002400 */
[----:B------:R-:W-:Y:S02]  /*6530*/  ISETP.GE.AND P5, PT, R13, R192, PT ;  /* 0x000000c00d00720c */ /* 0x000fe40003fa6270 */
[----:B------:R-:W-:-:S02]  /*6540*/  ISETP.GT.AND P4, PT, R28, R23, PT ;  /* 0x000000171c00720c */ /* 0x000fc40003f84270 */
[----:B----4-:R-:W-:Y:S02]  /*6550*/  FSEL R4, R4, -INF , !P6 ;  /* 0xff80000004047808 */ /* 0x010fe40007000000 */
[----:B------:R-:W-:Y:S01]  /*6560*/  ISETP.GT.AND P6, PT, R194, R7, PT ;  /* 0x00000007c200720c */ /* 0x000fe20003fc4270 */
[----:B------:R-:W4:Y:S01]  /*6570*/  MUFU.TANH R13, R165 ;  /* 0x000000a5000d7308 */ /* 0x000f220000002400 */
[----:B------:R-:W-:Y:S02]  /*6580*/  FSEL R137, R30, -INF , !P3 ;  /* 0xff8000001e897808 */ /* 0x000fe40005800000 */
[----:B------:R-:W-:Y:S02]  /*6590*/  FSEL R171, R136, -INF , !P1 ;  /* 0xff80000088ab7808 */ /* 0x000fe40004800000 */
[----:B------:R-:W-:Y:S01]  /*65a0*/  FSEL R139, R138, -INF , !P5 ;  /* 0xff8000008a8b7808 */ /* 0x000fe20006800000 */
[----:B------:R-:W-:Y:S01]  /*65b0*/  HMMA.16816.F32 R156, R144, R16, R156 ;  /* 0x00000010909c723c */ /* 0x000fe2000000189c */
[----:B--2---:R-:W-:Y:S01]  /*65c0*/  FSEL R24, R24, -INF , !P4 ;  /* 0xff80000018187808 */ /* 0x004fe20006000000 */
[----:B------:R-:W2:Y:S01]  /*65d0*/  MUFU.TANH R6, R167 ;  /* 0x000000a700067308 */ /* 0x000ea20000002400 */
[----:B------:R-:W-:-:S02]  /*65e0*/  ISETP.GE.AND P3, PT, R23, R193, PT ;  /* 0x000000c11700720c */ /* 0x000fc40003f66270 */
[----:B------:R-:W-:Y:S02]  /*65f0*/  ISETP.GE.AND P1, PT, R23, R192, PT ;  /* 0x000000c01700720c */ /* 0x000fe40003f26270 */
[----:B------:R-:W-:Y:S01]  /*6600*/  ISETP.GE.AND P5, PT, R7, R193, PT ;  /* 0x000000c10700720c */ /* 0x000fe20003fa6270 */
[----:B------:R-:W-:Y:S01]  /*6610*/  HMMA.16816.F32 R152, R144, R18, R152 ;  /* 0x000000129098723c */ /* 0x000fe20000001898 */
[----:B------:R-:W-:Y:S01]  /*6620*/  ISETP.GT.AND P4, PT, R28, R7, PT ;  /* 0x000000071c00720c */ /* 0x000fe20003f84270 */
[----:B------:R-:W-:Y:S01]  /*6630*/  MUFU.TANH R162, R162 ;  /* 0x000000a200a27308 */ /* 0x000fe20000002400 */
[----:B------:R-:W-:Y:S02]  /*6640*/  FSEL R20, R20, -INF , !P6 ;  /* 0xff80000014147808 */ /* 0x000fe40007000000 */
[----:B------:R-:W-:Y:S02]  /*6650*/  FSEL R223, R4, -INF , !P3 ;  /* 0xff80000004df7808 */ /* 0x000fe40005800000 */
[----:B------:R-:W-:-:S02]  /*6660*/  FSEL R143, R24, -INF , !P1 ;  /* 0xff800000188f7808 */ /* 0x000fc40004800000 */
[----:B------:R-:W-:Y:S01]  /*6670*/  FSEL R225, R20, -INF , !P5 ;  /* 0xff80000014e17808 */ /* 0x000fe20006800000 */
[----:B------:R-:W2:Y:S01]  /*6680*/  MUFU.TANH R4, R160 ;  /* 0x000000a000047308 */ /* 0x000ea20000002400 */
[----:B-1----:R-:W-:Y:S01]  /*6690*/  FSEL R26, R26, -INF , !P4 ;  /* 0xff8000001a1a7808 */ /* 0x002fe20006000000 */
[----:B------:R-:W-:Y:S01]  /*66a0*/  FMUL.FTZ R157, R157, UR6 ;  /* 0x000000069d9d7c20 */ /* 0x000fe20008410000 */
[-C--:B------:R-:W-:Y:S01]  /*66b0*/  ISETP.GE.AND P3, PT, R7, R192.reuse, PT ;  /* 0x000000c00700720c */ /* 0x080fe20003f66270 */
[----:B------:R-:W-:Y:S01]  /*66c0*/  FMUL.FTZ R7, R161, UR6 ;  /* 0x00000006a1077c20 */ /* 0x000fe20008410000 */
[----:B------:R-:W-:Y:S01]  /*66d0*/  ISETP.GT.AND P6, PT, R194, R9, PT ;  /* 0x00000009c200720c */ /* 0x000fe20003fc4270 */
[----:B------:R-:W-:Y:S01]  /*66e0*/  FMUL.FTZ R10, R158, UR6 ;  /* 0x000000069e0a7c20 */ /* 0x000fe20008410000 */
[C---:B------:R-:W-:Y:S01]  /*66f0*/  ISETP.GE.AND P1, PT, R9.reuse, R193, PT ;  /* 0x000000c10900720c */ /* 0x040fe20003f26270 */
[----:B------:R-:W-:Y:S01]  /*6700*/  MUFU.TANH R8, R8 ;  /* 0x0000000800087308 */ /* 0x000fe20000002400 */
[----:B------:R-:W-:Y:S01]  /*6710*/  ISETP.GE.AND P5, PT, R9, R192, PT ;  /* 0x000000c00900720c */ /* 0x000fe20003fa6270 */
[----:B------:R-:W-:Y:S01]  /*6720*/  FMUL.FTZ R154, R154, UR6 ;  /* 0x000000069a9a7c20 */ /* 0x000fe20008410000 */
[----:B------:R-:W-:Y:S01]  /*6730*/  ISETP.GT.AND P4, PT, R28, R9, PT ;  /* 0x000000091c00720c */ /* 0x000fe20003f84270 */
[----:B------:R-:W-:Y:S01]  /*6740*/  VIADD R9, R32, 0xffffffa1 ;  /* 0xffffffa120097836 */ /* 0x000fe20000000000 */
[----:B-----5:R-:W-:Y:S01]  /*6750*/  FSEL R12, R12, -INF , !P6 ;  /* 0xff8000000c0c7808 */ /* 0x020fe20007000000 */
[----:B------:R-:W-:Y:S01]  /*6760*/  FMUL.FTZ R153, R153, UR6 ;  /* 0x0000000699997c20 */ /* 0x000fe20008410000 */
[----:B------:R-:W-:Y:S01]  /*6770*/  FSEL R177, R26, -INF , !P3 ;  /* 0xff8000001ab17808 */ /* 0x000fe20005800000 */
[----:B------:R-:W1:Y:S01]  /*6780*/  MUFU.TANH R7, R7 ;  /* 0x0000000700077308 */ /* 0x000e620000002400 */
[----:B------:R-:W-:Y:S01]  /*6790*/  BAR.SYNC.DEFER_BLOCKING 0x0 ;  /* 0x0000000000007b1d */ /* 0x000fe20000010000 */
[----:B------:R-:W-:Y:S01]  /*67a0*/  ISETP.GT.AND P6, PT, R194, R9, PT ;  /* 0x00000009c200720c */ /* 0x000fe20003fc4270 */
[----:B------:R-:W-:Y:S01]  /*67b0*/  FMUL.FTZ R155, R155, UR6 ;  /* 0x000000069b9b7c20 */ /* 0x000fe20008410000 */
[----:B---3--:R-:W-:-:S02]  /*67c0*/  FSEL R22, R22, -INF , !P4 ;  /* 0xff80000016167808 */ /* 0x008fc40006000000 */
[----:B------:R-:W-:Y:S02]  /*67d0*/  ISETP.GE.AND P3, PT, R9, R193, PT ;  /* 0x000000c10900720c */ /* 0x000fe40003f66270 */
[----:B------:R-:W-:Y:S01]  /*67e0*/  ISETP.GT.AND P4, PT, R28, R9, PT ;  /* 0x000000091c00720c */ /* 0x000fe20003f84270 */
[----:B------:R-:W-:Y:S01]  /*67f0*/  MUFU.TANH R10, R10 ;  /* 0x0000000a000a7308 */ /* 0x000fe20000002400 */
[----:B----4-:R-:W-:Y:S02]  /*6800*/  FSEL R13, R13, -INF , !P6 ;  /* 0xff8000000d0d7808 */ /* 0x010fe40007000000 */
[----:B------:R-:W-:Y:S02]  /*6810*/  FSEL R183, R12, -INF , !P1 ;  /* 0xff8000000cb77808 */ /* 0x000fe40004800000 */
[----:B------:R-:W-:Y:S02]  /*6820*/  FSEL R179, R22, -INF , !P5 ;  /* 0xff80000016b37808 */ /* 0x000fe40006800000 */
[----:B------:R-:W-:Y:S01]  /*6830*/  FSEL R213, R13, -INF , !P3 ;  /* 0xff8000000dd57808 */ /* 0x000fe20005800000 */
[----:B------:R-:W-:Y:S01]  /*6840*/  MUFU.TANH R167, R154 ;  /* 0x0000009a00a77308 */ /* 0x000fe20000002400 */
[----:B--2---:R-:W-:-:S02]  /*6850*/  FSEL R6, R6, -INF , !P4 ;  /* 0xff80000006067808 */ /* 0x004fc40006000000 */
[-C--:B------:R-:W-:Y:S01]  /*6860*/  ISETP.GE.AND P1, PT, R9, R192.reuse, PT ;  /* 0x000000c00900720c */ /* 0x080fe20003f26270 */
[----:B------:R-:W-:Y:S01]  /*6870*/  FMUL.FTZ R9, R156, UR6 ;  /* 0x000000069c097c20 */ /* 0x000fe20008410000 */
[----:B------:R-:W-:Y:S02]  /*6880*/  ISETP.GT.AND P6, PT, R194, R11, PT ;  /* 0x0000000bc200720c */ /* 0x000fe40003fc4270 */
[C---:B------:R-:W-:Y:S01]  /*6890*/  ISETP.GE.AND P5, PT, R11.reuse, R193, PT ;  /* 0x000000c10b00720c */ /* 0x040fe20003fa6270 */
[----:B------:R-:W-:Y:S01]  /*68a0*/  MUFU.TANH R165, R155 ;  /* 0x0000009b00a57308 */ /* 0x000fe20000002400 */
[----:B------:R-:W-:Y:S02]  /*68b0*/  ISETP.GE.AND P3, PT, R11, R192, PT ;  /* 0x000000c00b00720c */ /* 0x000fe40003f66270 */
[----:B------:R-:W-:Y:S01]  /*68c0*/  ISETP.GT.AND P4, PT, R28, R11, PT ;  /* 0x0000000b1c00720c */ /* 0x000fe20003f84270 */
[----:B------:R-:W-:Y:S01]  /*68d0*/  VIADD R11, R32, 0xffffffa9 ;  /* 0xffffffa9200b7836 */ /* 0x000fe20000000000 */
[----:B------:R-:W-:-:S02]  /*68e0*/  FSEL R221, R4, -INF , !P6 ;  /* 0xff80000004dd7808 */ /* 0x000fc40007000000 */
[----:B------:R-:W-:Y:S01]  /*68f0*/  FSEL R217, R6, -INF , !P1 ;  /* 0xff80000006d97808 */ /* 0x000fe20004800000 */
[----:B------:R-:W2:Y:S01]  /*6900*/  MUFU.TANH R9, R9 ;  /* 0x0000000900097308 */ /* 0x000ea20000002400 */
[----:B------:R-:W-:Y:S01]  /*6910*/  ISETP.GT.AND P6, PT, R194, R11, PT ;  /* 0x0000000bc200720c */ /* 0x000fe20003fc4270 */
[----:B------:R-:W-:Y:S01]  /*6920*/  FMUL.FTZ R6, R159, UR6 ;  /* 0x000000069f067c20 */ /* 0x000fe20008410000 */
[----:B------:R-:W-:Y:S02]  /*6930*/  FSEL R221, R221, -INF , !P5 ;  /* 0xff800000dddd7808 */ /* 0x000fe40006800000 */
[----:B------:R-:W-:Y:S02]  /*6940*/  FSEL R162, R162, -INF , !P4 ;  /* 0xff800000a2a27808 */ /* 0x000fe40006000000 */
[C---:B------:R-:W-:Y:S01]  /*6950*/  ISETP.GE.AND P1, PT, R11.reuse, R193, PT ;  /* 0x000000c10b00720c */ /* 0x040fe20003f26270 */
[----:B------:R-:W3:Y:S01]  /*6960*/  MUFU.TANH R4, R157 ;  /* 0x0000009d00047308 */ /* 0x000ee20000002400 */
[----:B------:R-:W-:-:S02]  /*6970*/  ISETP.GE.AND P5, PT, R11, R192, PT ;  /* 0x000000c00b00720c */ /* 0x000fc40003fa6270 */
[----:B------:R-:W-:Y:S01]  /*6980*/  ISETP.GT.AND P4, PT, R28, R11, PT ;  /* 0x0000000b1c00720c */ /* 0x000fe20003f84270 */
[----:B------:R-:W-:Y:S01]  /*6990*/  VIADD R11, R32, 0xffffffb0 ;  /* 0xffffffb0200b7836 */ /* 0x000fe20000000000 */
[----:B-1----:R-:W-:Y:S02]  /*69a0*/  FSEL R7, R7, -INF , !P6 ;  /* 0xff80000007077808 */ /* 0x002fe40007000000 */
[----:B------:R-:W-:Y:S01]  /*69b0*/  FSEL R215, R162, -INF , !P3 ;  /* 0xff800000a2d77808 */ /* 0x000fe20005800000 */
[----:B------:R-:W1:Y:S01]  /*69c0*/  MUFU.TANH R6, R6 ;  /* 0x0000000600067308 */ /* 0x000e620000002400 */
[----:B------:R-:W-:Y:S01]  /*69d0*/  FSEL R219, R7, -INF , !P1 ;  /* 0xff80000007db7808 */ /* 0x000fe20004800000 */
[----:B------:R-:W-:Y:S01]  /*69e0*/  FMUL.FTZ R7, R152, UR6 ;  /* 0x0000000698077c20 */ /* 0x000fe20008410000 */
[----:B------:R-:W-:Y:S02]  /*69f0*/  FSEL R8, R8, -INF , !P4 ;  /* 0xff80000008087808 */ /* 0x000fe40006000000 */
[----:B------:R-:W-:-:S02]  /*6a00*/  ISETP.GT.AND P6, PT, R194, R11, PT ;  /* 0x0000000bc200720c */ /* 0x000fc40003fc4270 */
[C---:B------:R-:W-:Y:S01]  /*6a10*/  ISETP.GE.AND P3, PT, R11.reuse, R193, PT ;  /* 0x000000c10b00720c */ /* 0x040fe20003f66270 */
[----:B------:R-:W4:Y:S01]  /*6a20*/  MUFU.TANH R7, R7 ;  /* 0x0000000700077308 */ /* 0x000f220000002400 */
[----:B------:R-:W-:Y:S02]  /*6a30*/  ISETP.GE.AND P1, PT, R11, R192, PT ;  /* 0x000000c00b00720c */ /* 0x000fe40003f26270 */
[----:B------:R-:W-:Y:S01]  /*6a40*/  ISETP.GT.AND P4, PT, R28, R11, PT ;  /* 0x0000000b1c00720c */ /* 0x000fe20003f84270 */
[----:B------:R-:W-:Y:S01]  /*6a50*/  VIADD R11, R32, 0xffffffb1 ;  /* 0xffffffb1200b7836 */ /* 0x000fe20000000000 */
[----:B------:R-:W-:Y:S02]  /*6a60*/  FSEL R181, R8, -INF , !P5 ;  /* 0xff80000008b57808 */ /* 0x000fe40006800000 */
[----:B--2---:R-:W-:Y:S02]  /*6a70*/  FSEL R9, R9, -INF , !P6 ;  /* 0xff80000009097808 */ /* 0x004fe40007000000 */
[----:B------:R-:W-:-:S02]  /*6a80*/  ISETP.GT.AND P5, PT, R194, R11, PT ;  /* 0x0000000bc200720c */ /* 0x000fc40003fa4270 */
[----:B------:R-:W-:Y:S02]  /*6a90*/  ISETP.GE.AND P6, PT, R11, R193, PT ;  /* 0x000000c10b00720c */ /* 0x000fe40003fc6270 */
[----:B---3--:R-:W-:Y:S02]  /*6aa0*/  FSEL R4, R4, -INF , !P5 ;  /* 0xff80000004047808 */ /* 0x008fe40006800000 */
[----:B------:R-:W-:Y:S01]  /*6ab0*/  FSEL R151, R9, -INF , !P3 ;  /* 0xff80000009977808 */ /* 0x000fe20005800000 */
[----:B------:R-:W-:Y:S01]  /*6ac0*/  VIADD R9, R32, 0xffffffb8 ;  /* 0xffffffb820097836 */ /* 0x000fe20000000000 */
[----:B------:R-:W-:Y:S02]  /*6ad0*/  FSEL R146, R4, -INF , !P6 ;  /* 0xff80000004927808 */ /* 0x000fe40007000000 */
[----:B------:R-:W-:Y:S01]  /*6ae0*/  FSEL R10, R10, -INF , !P4 ;  /* 0xff8000000a0a7808 */ /* 0x000fe20006000000 */
[----:B------:R-:W2:Y:S01]  /*6af0*/  MUFU.TANH R4, R153 ;  /* 0x0000009900047308 */ /* 0x000ea20000002400 */
[----:B------:R-:W-:-:S02]  /*6b00*/  ISETP.GT.AND P4, PT, R28, R11, PT ;  /* 0x0000000b1c00720c */ /* 0x000fc40003f84270 */
[----:B------:R-:W-:Y:S02]  /*6b10*/  FSEL R147, R10, -INF , !P1 ;  /* 0xff8000000a937808 */ /* 0x000fe40004800000 */
[----:B------:R-:W-:Y:S02]  /*6b20*/  ISETP.GT.AND P1, PT, R194, R9, PT ;  /* 0x00000009c200720c */ /* 0x000fe40003f24270 */
[----:B-1----:R-:W-:Y:S02]  /*6b30*/  FSEL R6, R6, -INF , !P4 ;  /* 0xff80000006067808 */ /* 0x002fe40006000000 */
[C---:B------:R-:W-:Y:S02]  /*6b40*/  ISETP.GE.AND P5, PT, R9.reuse, R193, PT ;  /* 0x000000c10900720c */ /* 0x040fe40003fa6270 */
[----:B------:R-:W-:Y:S02]  /*6b50*/  ISETP.GE.AND P6, PT, R9, R192, PT ;  /* 0x000000c00900720c */ /* 0x000fe40003fc6270 */
[----:B------:R-:W-:Y:S01]  /*6b60*/  ISETP.GT.AND P4, PT, R28, R9, PT ;  /* 0x000000091c00720c */ /* 0x000fe20003f84270 */
[----:B------:R-:W-:Y:S01]  /*6b70*/  VIADD R9, R32, 0xffffffb9 ;  /* 0xffffffb920097836 */ /* 0x000fe20000000000 */
[----:B----4-:R-:W-:-:S02]  /*6b80*/  FSEL R7, R7, -INF , !P1 ;  /* 0xff80000007077808 */ /* 0x010fc40004800000 */
[----:B------:R-:W-:Y:S02]  /*6b90*/  FMNMX3.FTZ R10, R132, R29, R31, !PT ;  /* 0x0000001d840a7276 */ /* 0x000fe4000781001f */
[----:B------:R-:W-:Y:S02]  /*6ba0*/  FSEL R149, R7, -INF , !P5 ;  /* 0xff80000007957808 */ /* 0x000fe40006800000 */
[----:B------:R-:W-:Y:S02]  /*6bb0*/  FMNMX3.FTZ R10, R10, R33, R35, !PT ;  /* 0x000000210a0a7276 */ /* 0x000fe40007810023 */
[----:B------:R-:W-:Y:S02]  /*6bc0*/  ISETP.GT.AND P5, PT, R194, R9, PT ;  /* 0x00000009c200720c */ /* 0x000fe40003fa4270 */
[----:B------:R-:W-:Y:S02]  /*6bd0*/  FSEL R167, R167, -INF , !P4 ;  /* 0xff800000a7a77808 */ /* 0x000fe40006000000 */
[----:B------:R-:W-:-:S02]  /*6be0*/  FMNMX3.FTZ R8, R3, R5, R21, !PT ;  /* 0x0000000503087276 */ /* 0x000fc40007810015 */
[----:B------:R-:W-:Y:S02]  /*6bf0*/  FMNMX3.FTZ R10, R10, R141, R171, !PT ;  /* 0x0000008d0a0a7276 */ /* 0x000fe400078100ab */
[----:B------:R-:W-:Y:S02]  /*6c00*/  ISETP.GE.AND P4, PT, R9, R193, PT ;  /* 0x000000c10900720c */ /* 0x000fe40003f86270 */
[----:B--2---:R-:W-:Y:S02]  /*6c10*/  FSEL R4, R4, -INF , !P5 ;  /* 0xff80000004047808 */ /* 0x004fe40006800000 */
[----:B------:R-:W-:Y:S02]  /*6c20*/  FMNMX3.FTZ R8, R8, R25, R27, !PT ;  /* 0x0000001908087276 */ /* 0x000fe4000781001b */
[----:B------:R-:W-:Y:S02]  /*6c30*/  FMNMX3.FTZ R10, R10, R223, R225, !PT ;  /* 0x000000df0a0a7276 */ /* 0x000fe400078100e1 */
[----:B------:R-:W-:-:S02]  /*6c40*/  FSEL R144, R4, -INF , !P4 ;  /* 0xff80000004907808 */ /* 0x000fc40006000000 */
[----:B------:R-:W-:Y:S02]  /*6c50*/  ISETP.GT.U32.AND P4, PT, R188, R197, PT ;  /* 0x000000c5bc00720c */ /* 0x000fe40003f84070 */
[----:B------:R-:W-:Y:S02]  /*6c60*/  FMNMX3.FTZ R8, R8, R137, R139, !PT ;  /* 0x0000008908087276 */ /* 0x000fe4000781008b */
[----:B------:R-:W-:Y:S02]  /*6c70*/  FMNMX3.FTZ R10, R10, R183, R213, !PT ;  /* 0x000000b70a0a7276 */ /* 0x000fe400078100d5 */
[----:B------:R-:W-:Y:S02]  /*6c80*/  FMNMX3.FTZ R4, R8, R143, R177, !PT ;  /* 0x0000008f08047276 */ /* 0x000fe400078100b1 */
[----:B------:R-:W-:Y:S02]  /*6c90*/  FMNMX3.FTZ R7, R10, R221, R219, !PT ;  /* 0x000000dd0a077276 */ /* 0x000fe400078100db */
[----:B------:R-:W-:-:S02]  /*6ca0*/  ISETP.GE.AND P3, PT, R11, R192, PT ;  /* 0x000000c00b00720c */ /* 0x000fc40003f66270 */
[----:B------:R-:W-:Y:S02]  /*6cb0*/  ISETP.GT.AND P1, PT, R28, R9, PT ;  /* 0x000000091c00720c */ /* 0x000fe40003f24270 */
[----:B------:R-:W-:Y:S02]  /*6cc0*/  FMNMX3.FTZ R4, R4, R179, R217, !PT ;  /* 0x000000b304047276 */ /* 0x000fe400078100d9 */
[----:B------:R-:W-:Y:S02]  /*6cd0*/  FMNMX3.FTZ R7, R7, R151, R146, !PT ;  /* 0x0000009707077276 */ /* 0x000fe40007810092 */
[----:B------:R-:W-:Y:S02]  /*6ce0*/  FSEL R145, R6, -INF , !P3 ;  /* 0xff80000006917808 */ /* 0x000fe40005800000 */
[----:B------:R-:W-:Y:S02]  /*6cf0*/  ISETP.GE.AND P5, PT, R9, R192, PT ;  /* 0x000000c00900720c */ /* 0x000fe40003fa6270 */
[----:B------:R-:W-:-:S02]  /*6d00*/  FSEL R165, R165, -INF , !P1 ;  /* 0xff800000a5a57808 */ /* 0x000fc40004800000 */
[----:B------:R-:W-:Y:S02]  /*6d10*/  FMNMX3.FTZ R4, R4, R215, R181, !PT ;  /* 0x000000d704047276 */ /* 0x000fe400078100b5 */
[----:B------:R-:W-:Y:S01]  /*6d20*/  FMNMX3.FTZ R6, R7, R149, R144, !PT ;  /* 0x0000009507067276 */ /* 0x000fe20007810090 */
[----:B------:R-:W-:Y:S06]  /*6d30*/  @!P4 BRA `(.L_x_1376) ;  /* 0x000000000084c947 */ /* 0x000fec0003800000 */
[----:B------:R-:W-:-:S04]  /*6d40*/  VIADD R7, R190, 0xfffffffd ;  /* 0xfffffffdbe077836 */ /* 0x000fc80000000000 */
[----:B------:R-:W-:-:S04]  /*6d50*/  IMAD.WIDE.U32 R12, R7, R204, RZ ;  /* 0x000000cc070c7225 */ /* 0x000fc800078e00ff */
[----:B------:R-:W-:Y:S01]  /*6d60*/  IMAD R8, R7, R205, R13 ;  /* 0x000000cd07087224 */ /* 0x000fe200078e020d */
[C---:B------:R-:W-:Y:S02]  /*6d70*/  LEA R10, P3, R12.reuse, R196, 0x7 ;  /* 0x000000c40c0a7211 */ /* 0x040fe400078638ff */
[C---:B------:R-:W-:Y:S02]  /*6d80*/  LEA R7, P1, R12.reuse, R208, 0x6 ;  /* 0x000000d00c077211 */ /* 0x040fe400078230ff */
[C-C-:B------:R-:W-:Y:S02]  /*6d90*/  LEA.HI.X R11, R12.reuse, R195, R8.reuse, 0x7, P3 ;  /* 0x000000c30c0b7211 */ /* 0x140fe400018f3c08 */
[----:B------:R-:W-:Y:S02]  /*6da0*/  LEA.HI.X R8, R12, R207, R8, 0x6, P1 ;  /* 0x000000cf0c087211 */ /* 0x000fe400008f3408 */
[----:B------:R-:W-:Y:S01]  /*6db0*/  IADD3 R208, P1, PT, R208, R7, RZ ;  /* 0x00000007d0d07210 */ /* 0x000fe20007f3e0ff */
[----:B------:R-:W-:Y:S01]  /*6dc0*/  @!PT LDS RZ, [RZ] ;  /* 0x00000000fffff984 */ /* 0x000fe20000000800 */
[----:B------:R-:W-:Y:S01]  /*6dd0*/  @!PT LDS RZ, [RZ] ;  /* 0x00000000fffff984 */ /* 0x000fe20000000800 */
[----:B------:R-:W-:Y:S01]  /*6de0*/  @!PT LDS RZ, [RZ] ;  /* 0x00000000fffff984 */ /* 0x000fe20000000800 */
[----:B------:R1:W-:Y:S01]  /*6df0*/  LDGSTS.E.BYPASS.LTC128B.128 [R206+0x6000], desc[UR10][R10.64] ;  /* 0x060000000ace7fae */ /* 0x0003e2000b981a0a */
[----:B------:R-:W-:-:S03]  /*6e00*/  LEA R12, P3, R7, R196, 0x1 ;  /* 0x000000c4070c7211 */ /* 0x000fc600078608ff */
[--C-:B------:R-:W-:Y:S01]  /*6e10*/  IMAD.X R207, R207, 0x1, R8.reuse, P1 ;  /* 0x00000001cfcf7824 */ /* 0x100fe200008e0608 */
[----:B------:R-:W-:Y:S01]  /*6e20*/  LEA R9, P1, R204, R7, 0x5 ;  /* 0x00000007cc097211 */ /* 0x000fe200078228ff */
[----:B------:R1:W-:Y:S01]  /*6e30*/  LDGSTS.E.BYPASS.LTC128B.128 [R206+0x8000], desc[UR10][R10.64+0x80] ;  /* 0x080000800ace7fae */ /* 0x0003e2000b981a0a */
[-C--:B------:R-:W-:Y:S02]  /*6e40*/  LEA.HI.X R13, R7, R195.reuse, R8, 0x1, P3 ;  /* 0x000000c3070d7211 */ /* 0x080fe400018f0c08 */
[----:B------:R-:W-:Y:S01]  /*6e50*/  LEA R14, P3, R208, R196, 0x1 ;  /* 0x000000c4d00e7211 */ /* 0x000fe200078608ff */
[----:B------:R1:W-:Y:S01]  /*6e60*/  LDGSTS.E.BYPASS.LTC128B.128 [R206+0xa000], desc[UR10][R10.64+0x100] ;  /* 0x0a0001000ace7fae */ /* 0x0003e2000b981a0a */
[----:B------:R-:W-:Y:S02]  /*6e70*/  LEA.HI.X R8, R204, R8, R205, 0x5, P1 ;  /* 0x00000008cc087211 */ /* 0x000fe400008f2ccd */
[----:B------:R-:W-:Y:S01]  /*6e80*/  LEA R16, P1, R9, R196, 0x1 ;  /* 0x000000c409107211 */ /* 0x000fe200078208ff */
[----:B------:R1:W-:Y:S01]  /*6e90*/  LDGSTS.E.BYPASS.LTC128B.128 [R206+0x6800], desc[UR10][R12.64] ;  /* 0x068000000cce7fae */ /* 0x0003e2000b981a0a */
[----:B------:R-:W-:-:S02]  /*6ea0*/  LEA.HI.X R15, R208, R195, R207, 0x1, P3 ;  /* 0x000000c3d00f7211 */ /* 0x000fc400018f0ccf */
        /* <DEDUP_REMOVED lines=10> */
.L_x_1376:
[----:B------:R-:W-:Y:S01]  /*6f50*/  FSEL R167, R167, -INF , !P6 ;  /* 0xff800000a7a77808 */ /* 0x000fe20007000000 */
[----:B------:R-:W2:Y:S01]  /*6f60*/  SHFL.BFLY PT, R9, R6, 0x2, 0x1f ;  /* 0x0c401f0006097f89 */ /* 0x000ea200000e0000 */
[----:B------:R-:W-:Y:S01]  /*6f70*/  FSEL R165, R165, -INF , !P5 ;  /* 0xff800000a5a57808 */ /* 0x000fe20006800000 */
[----:B------:R-:W3:Y:S01]  /*6f80*/  LDCU UR6, c[0x0][0x45c] ;  /* 0x00008b80ff0677ac */ /* 0x000ee20008000800 */
[----:B------:R-:W-:Y:S02]  /*6f90*/  FMNMX3.FTZ R4, R4, R147, R145, !PT ;  /* 0x0000009304047276 */ /* 0x000fe40007810091 */
[----:B------:R-:W-:Y:S02]  /*6fa0*/  LEA R168, R210, UR7, 0x1 ;  /* 0x00000007d2a87c11 */ /* 0x000fe4000f8e08ff */
[----:B------:R-:W-:Y:S02]  /*6fb0*/  FMNMX3.FTZ R8, R4, R167, R165, !PT ;  /* 0x000000a704087276 */ /* 0x000fe400078100a5 */
[C---:B-1----:R-:W-:Y:S01]  /*6fc0*/  IADD3 R16, PT, PT, R168.reuse, 0xc000, RZ ;  /* 0x0000c000a8107810 */ /* 0x042fe20007ffe0ff */
[----:B------:R-:W-:Y:S01]  /*6fd0*/  LDSM.16.MT88.4 R12, [R168+0xc000] ;  /* 0x00c00000a80c783b */ /* 0x000fe20000004200 */
[----:B------:R-:W-:-:S02]  /*6fe0*/  IADD3 R163, PT, PT, R168, 0xc040, RZ ;  /* 0x0000c040a8a37810 */ /* 0x000fc40007ffe0ff */
[----:B------:R-:W-:Y:S01]  /*6ff0*/  @P2 IADD3 R163, PT, PT, R16, -0x40, RZ ;  /* 0xffffffc010a32810 */ /* 0x000fe20007ffe0ff */
[----:B------:R-:W1:Y:S01]  /*7000*/  SHFL.BFLY PT, R7, R8, 0x2, 0x1f ;  /* 0x0c401f0008077f89 */ /* 0x000e6200000e0000 */
[----:B------:R-:W-:Y:S02]  /*7010*/  MOV R162, 0x20 ;  /* 0x0000002000a27802 */ /* 0x000fe40000000f00 */
[----:B------:R-:W-:Y:S02]  /*7020*/  @P4 IADD3 R214, PT, PT, R190, -0x3, RZ ;  /* 0xfffffffdbed64810 */ /* 0x000fe40007ffe0ff */
[----:B------:R-:W-:-:S04]  /*7030*/  SEL R162, R162, 0xffffffe0, !P0 ;  /* 0xffffffe0a2a27807 */ /* 0x000fc80004000000 */
[----:B------:R-:W-:Y:S02]  /*7040*/  IADD3 R164, PT, PT, R162, R168, RZ ;  /* 0x000000a8a2a47210 */ /* 0x000fe40007ffe0ff */
[----:B--2---:R-:W-:Y:S02]  /*7050*/  FMNMX.FTZ R4, R6, R9, !PT ;  /* 0x0000000906047209 */ /* 0x004fe40007810000 */
[----:B------:R-:W-:-:S03]  /*7060*/  IADD3 R162, PT, PT, R162, R163, RZ ;  /* 0x000000a3a2a27210 */ /* 0x000fc60007ffe0ff */
[----:B------:R-:W2:Y:S01]  /*7070*/  SHFL.BFLY PT, R153, R4, 0x1, 0x1f ;  /* 0x0c201f0004997f89 */ /* 0x000ea200000e0000 */
[----:B-1----:R-:W-:-:S05]  /*7080*/  FMNMX.FTZ R7, R8, R7, !PT ;  /* 0x0000000708077209 */ /* 0x002fca0007810000 */
[----:B------:R-:W1:Y:S01]  /*7090*/  SHFL.BFLY PT, R152, R7, 0x1, 0x1f ;  /* 0x0c201f0007987f89 */ /* 0x000e6200000e0000 */
[----:B--2---:R-:W-:-:S04]  /*70a0*/  FMNMX.FTZ R153, R4, R153, !PT ;  /* 0x0000009904997209 */ /* 0x004fc80007810000 */
[C---:B------:R-:W-:Y:S01]  /*70b0*/  FSETP.NEU.FTZ.AND P3, PT, R153.reuse, -INF , PT ;  /* 0xff8000009900780b */ /* 0x040fe20003f7d000 */
[----:B---3--:R-:W-:-:S05]  /*70c0*/  FMUL.FTZ R148, R153, UR6 ;  /* 0x0000000699947c20 */ /* 0x008fca0008410000 */
[----:B------:R-:W-:Y:S02]  /*70d0*/  FSEL R148, R148, RZ, P3 ;  /* 0x000000ff94947208 */ /* 0x000fe40001800000 */
[----:B-1----:R-:W-:-:S03]  /*70e0*/  FMNMX.FTZ R152, R7, R152, !PT ;  /* 0x0000009807987209 */ /* 0x002fc60007810000 */
[--C-:B------:R-:W-:Y:S01]  /*70f0*/  FFMA.FTZ R158, R29, UR6, -R148.reuse ;  /* 0x000000061d9e7c23 */ /* 0x100fe20008010894 */
[--C-:B------:R-:W-:Y:S01]  /*7100*/  FFMA.FTZ R154, R31, UR6, -R148.reuse ;  /* 0x000000061f9a7c23 */ /* 0x100fe20008010894 */
[C---:B------:R-:W-:Y:S01]  /*7110*/  FSETP.NEU.FTZ.AND P1, PT, R152.reuse, -INF , PT ;  /* 0xff8000009800780b */ /* 0x040fe20003f3d000 */
[C---:B------:R-:W-:Y:S01]  /*7120*/  FMUL.FTZ R166, R152.reuse, UR6 ;  /* 0x0000000698a67c20 */ /* 0x040fe20008410000 */
[----:B------:R-:W1:Y:S01]  /*7130*/  LDSM.16.MT88.4 R28, [R163] ;  /* 0x00000000a31c783b */ /* 0x000e620000004200 */
[--C-:B------:R-:W-:Y:S01]  /*7140*/  FFMA.FTZ R157, R33, UR6, -R148.reuse ;  /* 0x00000006219d7c23 */ /* 0x100fe20008010894 */
[----:B------:R-:W-:Y:S01]  /*7150*/  FSEL R4, R152, RZ, P1 ;  /* 0x000000ff98047208 */ /* 0x000fe20000800000 */
[--C-:B------:R-:W-:Y:S01]  /*7160*/  FFMA.FTZ R156, R35, UR6, -R148.reuse ;  /* 0x00000006239c7c23 */ /* 0x100fe20008010894 */
[----:B------:R-:W-:Y:S01]  /*7170*/  FSEL R166, R166, RZ, P1 ;  /* 0x000000ffa6a67208 */ /* 0x000fe20000800000 */
[----:B------:R-:W-:Y:S01]  /*7180*/  MUFU.EX2 R158, R158 ;  /* 0x0000009e009e7308 */ /* 0x000fe20000000800 */
[----:B------:R-:W-:Y:S01]  /*7190*/  FFMA.FTZ R172, R171, UR6, -R148 ;  /* 0x00000006abac7c23 */ /* 0x000fe20008010894 */
[----:B------:R-:W-:Y:S01]  /*71a0*/  FADD.FTZ R4, R3, -R4 ;  /* 0x8000000403047221 */ /* 0x000fe20000010000 */
[----:B------:R-:W-:Y:S01]  /*71b0*/  FFMA.FTZ R173, R223, UR6, -R148 ;  /* 0x00000006dfad7c23 */ /* 0x000fe20008010894 */
[--C-:B------:R-:W-:Y:S01]  /*71c0*/  FFMA.FTZ R160, R5, UR6, -R166.reuse ;  /* 0x0000000605a07c23 */ /* 0x100fe200080108a6 */
[----:B------:R-:W-:Y:S01]  /*71d0*/  FSEL R5, R153, RZ, P3 ;  /* 0x000000ff99057208 */ /* 0x000fe20001800000 */
[----:B------:R-:W-:Y:S01]  /*71e0*/  FMUL.FTZ R159, R4, UR6 ;  /* 0x00000006049f7c20 */ /* 0x000fe20008410000 */
[--C-:B------:R-:W-:Y:S01]  /*71f0*/  FFMA.FTZ R155, R21, UR6, -R166.reuse ;  /* 0x00000006159b7c23 */ /* 0x100fe200080108a6 */
[--C-:B------:R-:W-:Y:S01]  /*7200*/  FFMA.FTZ R25, R25, UR6, -R166.reuse ;  /* 0x0000000619197c23 */ /* 0x100fe200080108a6 */
[----:B------:R-:W-:Y:S01]  /*7210*/  FFMA.FTZ R27, R27, UR6, -R166 ;  /* 0x000000061b1b7c23 */ /* 0x000fe200080108a6 */
[----:B------:R-:W-:Y:S01]  /*7220*/  FADD.FTZ R5, R132, -R5 ;  /* 0x8000000584057221 */ /* 0x000fe20000010000 */
[----:B------:R-:W2:Y:S01]  /*7230*/  MUFU.EX2 R154, R154 ;  /* 0x0000009a009a7308 */ /* 0x000ea20000000800 */
[----:B------:R-:W-:Y:S01]  /*7240*/  LDSM.16.MT88.4 R20, [R164+0xc000] ;  /* 0x00c00000a414783b */ /* 0x000fe20000004200 */
[----:B------:R-:W-:Y:S01]  /*7250*/  FFMA.FTZ R170, R225, UR6, -R148 ;  /* 0x00000006e1aa7c23 */ /* 0x000fe20008010894 */
[----:B------:R-:W-:Y:S01]  /*7260*/  FMUL.FTZ R161, R5, UR6 ;  /* 0x0000000605a17c20 */ /* 0x000fe20008410000 */
[----:B------:R-:W3:Y:S01]  /*7270*/  MUFU.EX2 R159, R159 ;  /* 0x0000009f009f7308 */ /* 0x000ee20000000800 */
[--C-:B------:R-:W-:Y:S01]  /*7280*/  FFMA.FTZ R176, R137, UR6, -R166.reuse ;  /* 0x0000000689b07c23 */ /* 0x100fe200080108a6 */
[--C-:B------:R-:W-:Y:S01]  /*7290*/  FFMA.FTZ R175, R139, UR6, -R166.reuse ;  /* 0x000000068baf7c23 */ /* 0x100fe200080108a6 */
[--C-:B------:R-:W-:Y:S01]  /*72a0*/  FFMA.FTZ R174, R143, UR6, -R166.reuse ;  /* 0x000000068fae7c23 */ /* 0x100fe200080108a6 */
[----:B------:R-:W-:Y:S01]  /*72b0*/  MUFU.EX2 R157, R157 ;  /* 0x0000009d009d7308 */ /* 0x000fe20000000800 */
[----:B------:R-:W-:Y:S01]  /*72c0*/  FFMA.FTZ R177, R177, UR6, -R166 ;  /* 0x00000006b1b17c23 */ /* 0x000fe200080108a6 */
[--C-:B------:R-:W-:Y:S01]  /*72d0*/  FFMA.FTZ R141, R141, UR6, -R148.reuse ;  /* 0x000000068d8d7c23 */ /* 0x100fe20008010894 */
[----:B------:R-:W-:Y:S01]  /*72e0*/  LDSM.16.MT88.4 R136, [R162+0x800] ;  /* 0x00080000a288783b */ /* 0x000fe20000004200 */
[----:B------:R-:W4:Y:S01]  /*72f0*/  MUFU.EX2 R161, R161 ;  /* 0x000000a100a17308 */ /* 0x000f220000000800 */
[--C-:B------:R-:W-:Y:S01]  /*7300*/  FFMA.FTZ R183, R183, UR6, -R148.reuse ;  /* 0x00000006b7b77c23 */ /* 0x100fe20008010894 */
[----:B--2---:R-:W-:Y:S01]  /*7310*/  F2FP.F16.F32.PACK_AB R4, R154, R158 ;  /* 0x0000009e9a04723e */ /* 0x004fe200000000ff */
[--C-:B------:R-:W-:Y:S01]  /*7320*/  FFMA.FTZ R178, R213, UR6, -R148.reuse ;  /* 0x00000006d5b27c23 */ /* 0x100fe20008010894 */
[----:B------:R-:W2:Y:S01]  /*7330*/  MUFU.EX2 R156, R156 ;  /* 0x0000009c009c7308 */ /* 0x000ea20000000800 */
[----:B------:R-:W-:Y:S01]  /*7340*/  FFMA.FTZ R180, R221, UR6, -R148 ;  /* 0x00000006ddb47c23 */ /* 0x000fe20008010894 */
[-C--:B---3--:R-:W-:Y:S01]  /*7350*/  FMUL.FTZ R34, R106, R159.reuse ;  /* 0x0000009f6a227220 */ /* 0x088fe20000410000 */
[-C--:B------:R-:W-:Y:S01]  /*7360*/  FMUL.FTZ R35, R107, R159.reuse ;  /* 0x0000009f6b237220 */ /* 0x080fe20000410000 */
[----:B------:R-:W-:Y:S01]  /*7370*/  MUFU.EX2 R160, R160 ;  /* 0x000000a000a07308 */ /* 0x000fe20000000800 */
[-C--:B------:R-:W-:Y:S01]  /*7380*/  FMUL.FTZ R26, R114, R159.reuse ;  /* 0x0000009f721a7220 */ /* 0x080fe20000410000 */
[-C--:B------:R-:W-:Y:S01]  /*7390*/  FMUL.FTZ R110, R110, R159.reuse ;  /* 0x0000009f6e6e7220 */ /* 0x080fe20000410000 */
[-C--:B------:R-:W-:Y:S01]  /*73a0*/  FMUL.FTZ R111, R111, R159.reuse ;  /* 0x0000009f6f6f7220 */ /* 0x080fe20000410000 */
[----:B------:R-:W3:Y:S01]  /*73b0*/  MUFU.EX2 R155, R155 ;  /* 0x0000009b009b7308 */ /* 0x000ee20000000800 */
[----:B------:R-:W-:Y:S01]  /*73c0*/  FMUL.FTZ R46, R46, R159 ;  /* 0x0000009f2e2e7220 */ /* 0x000fe20000410000 */
[-C--:B----4-:R-:W-:Y:S01]  /*73d0*/  FMUL.FTZ R32, R104, R161.reuse ;  /* 0x000000a168207220 */ /* 0x090fe20000410000 */
[-C--:B------:R-:W-:Y:S01]  /*73e0*/  FMUL.FTZ R33, R105, R161.reuse ;  /* 0x000000a169217220 */ /* 0x080fe20000410000 */
[----:B------:R4:W-:Y:S01]  /*73f0*/  MUFU.EX2 R132, R25 ;  /* 0x0000001900847308 */ /* 0x0009e20000000800 */
[----:B------:R-:W-:Y:S01]  /*7400*/  FMUL.FTZ R24, R112, R161 ;  /* 0x000000a170187220 */ /* 0x000fe20000410000 */
[----:B--2---:R-:W-:Y:S01]  /*7410*/  F2FP.F16.F32.PACK_AB R6, R156, R157 ;  /* 0x0000009d9c06723e */ /* 0x004fe200000000ff */
[----:B------:R-:W2:Y:S01]  /*7420*/  LDSM.16.MT88.4 R104, [R164+0xe000] ;  /* 0x00e00000a468783b */ /* 0x000ea20000004200 */
[----:B------:R-:W5:Y:S01]  /*7430*/  MUFU.EX2 R3, R27 ;  /* 0x0000001b00037308 */ /* 0x000f620000000800 */
[-C--:B------:R-:W-:Y:S01]  /*7440*/  FMUL.FTZ R108, R108, R161.reuse ;  /* 0x000000a16c6c7220 */ /* 0x080fe20000410000 */
[-C--:B------:R-:W-:Y:S01]  /*7450*/  FMUL.FTZ R109, R109, R161.reuse ;  /* 0x000000a16d6d7220 */ /* 0x080fe20000410000 */
[-C--:B------:R-:W-:Y:S01]  /*7460*/  FMUL.FTZ R44, R44, R161.reuse ;  /* 0x000000a12c2c7220 */ /* 0x080fe20000410000 */
[----:B------:R-:W-:Y:S01]  /*7470*/  FMUL.FTZ R45, R45, R161 ;  /* 0x000000a12d2d7220 */ /* 0x000fe20000410000 */
[----:B------:R-:W-:Y:S01]  /*7480*/  FMUL.FTZ R47, R47, R159 ;  /* 0x0000009f2f2f7220 */ /* 0x000fe20000410000 */
[----:B---3--:R-:W-:Y:S01]  /*7490*/  F2FP.F16.F32.PACK_AB R5, R155, R160 ;  /* 0x000000a09b05723e */ /* 0x008fe200000000ff */
[-C--:B------:R-:W-:Y:S01]  /*74a0*/  FMUL.FTZ R48, R48, R161.reuse ;  /* 0x000000a130307220 */ /* 0x080fe20000410000 */
[----:B------:R-:W-:Y:S01]  /*74b0*/  FMUL.FTZ R49, R49, R161 ;  /* 0x000000a131317220 */ /* 0x000fe20000410000 */
[----:B------:R-:W-:Y:S01]  /*74c0*/  FMUL.FTZ R50, R50, R159 ;  /* 0x0000009f32327220 */ /* 0x000fe20000410000 */
[----:B----4-:R-:W-:Y:S01]  /*74d0*/  FMUL.FTZ R25, R113, R161 ;  /* 0x000000a171197220 */ /* 0x010fe20000410000 */
[----:B------:R-:W-:Y:S01]  /*74e0*/  FMUL.FTZ R51, R51, R159 ;  /* 0x0000009f33337220 */ /* 0x000fe20000410000 */
[-C--:B------:R-:W-:Y:S01]  /*74f0*/  FMUL.FTZ R52, R52, R161.reuse ;  /* 0x000000a134347220 */ /* 0x080fe20000410000 */
[----:B------:R-:W-:Y:S01]  /*7500*/  FMUL.FTZ R53, R53, R161 ;  /* 0x000000a135357220 */ /* 0x000fe20000410000 */
[----:B-----5:R-:W-:Y:S01]  /*7510*/  F2FP.F16.F32.PACK_AB R7, R3, R132 ;  /* 0x000000840307723e */ /* 0x020fe200000000ff */
[-C--:B------:R-:W-:Y:S01]  /*7520*/  FMUL.FTZ R27, R115, R159.reuse ;  /* 0x0000009f731b7220 */ /* 0x080fe20000410000 */
[-C--:B------:R-:W-:Y:S01]  /*7530*/  FMUL.FTZ R54, R54, R159.reuse ;  /* 0x0000009f36367220 */ /* 0x080fe20000410000 */
[----:B------:R-:W3:Y:S01]  /*7540*/  LDSM.16.MT88.4 R112, [R163+0x2000] ;  /* 0x00200000a370783b */ /* 0x000ee20000004200 */
        /* <DEDUP_REMOVED lines=20> */
[-C--:B------:R-:W-:Y:S01]  /*7690*/  FMUL.FTZ R116, R116, R161.reuse ;  /* 0x000000a174747220 */ /* 0x080fe20000410000 */
[C---:B--2---:R-:W-:Y:S01]  /*76a0*/  HMMA.16816.F32 R44, R4.reuse, R104, R44 ;  /* 0x00000068042c723c */ /* 0x044fe2000000182c */
        /* <DEDUP_REMOVED lines=59> */
[----:B------:R5:W-:Y:S01]  /*7a60*/  MUFU.EX2 R171, R141 ;  /* 0x0000008d00ab7308 */ /* 0x000be20000000800 */
        /* <DEDUP_REMOVED lines=14> */
[--C-:B------:R-:W-:Y:S01]  /*7b50*/  FFMA.FTZ R182, R179, UR6, -R166.reuse ;  /* 0x00000006b3b67c23 */ /* 0x100fe200080108a6 */
[--C-:B------:R-:W-:Y:S01]  /*7b60*/  FFMA.FTZ R205, R217, UR6, -R166.reuse ;  /* 0x00000006d9cd7c23 */ /* 0x100fe200080108a6 */
[----:B-----5:R-:W-:Y:S01]  /*7b70*/  LDSM.16.MT88.4 R140, [R163+0x800] ;  /* 0x00080000a38c783b */ /* 0x020fe20000004200 */
[----:B------:R-:W-:Y:S01]  /*7b80*/  MUFU.EX2 R176, R176 ;  /* 0x000000b000b07308 */ /* 0x000fe20000000800 */
[----:B------:R-:W-:Y:S01]  /*7b90*/  FFMA.FTZ R204, R181, UR6, -R166 ;  /* 0x00000006b5cc7c23 */ /* 0x000fe200080108a6 */
[C---:B------:R-:W-:Y:S01]  /*7ba0*/  HMMA.16816.F32 R32, R4.reuse, R120, R32 ;  /* 0x000000780420723c */ /* 0x040fe20000001820 */
[----:B------:R-:W-:Y:S01]  /*7bb0*/  LDSM.16.MT88.4 R128, [R164+0xe800] ;  /* 0x00e80000a480783b */ /* 0x000fe20000004200 */
[----:B------:R-:W5:Y:S01]  /*7bc0*/  MUFU.EX2 R175, R175 ;  /* 0x000000af00af7308 */ /* 0x000f620000000800 */
[----:B------:R-:W-:Y:S01]  /*7bd0*/  FFMA.FTZ R219, R219, UR6, -R148 ;  /* 0x00000006dbdb7c23 */ /* 0x000fe20008010894 */
[--C-:B------:R-:W-:Y:S01]  /*7be0*/  FFMA.FTZ R215, R215, UR6, -R166.reuse ;  /* 0x00000006d7d77c23 */ /* 0x100fe200080108a6 */
[----:B------:R-:W-:Y:S01]  /*7bf0*/  FFMA.FTZ R210, R147, UR6, -R166 ;  /* 0x0000000693d27c23 */ /* 0x000fe200080108a6 */
[----:B------:R-:W-:Y:S01]  /*7c00*/  MUFU.EX2 R174, R174 ;  /* 0x000000ae00ae7308 */ /* 0x000fe20000000800 */
[--C-:B------:R-:W-:Y:S01]  /*7c10*/  FFMA.FTZ R207, R151, UR6, -R148.reuse ;  /* 0x0000000697cf7c23 */ /* 0x100fe20008010894 */
[C---:B------:R-:W-:Y:S01]  /*7c20*/  HMMA.16816.F32 R100, R4.reuse, R122, R100 ;  /* 0x0000007a0464723c */ /* 0x040fe20000001864 */
[----:B------:R-:W-:Y:S01]  /*7c30*/  LDSM.16.MT88.4 R120, [R168+0xe800] ;  /* 0x00e80000a878783b */ /* 0x000fe20000004200 */
[----:B------:R-:W5:Y:S01]  /*7c40*/  MUFU.EX2 R177, R177 ;  /* 0x000000b100b17308 */ /* 0x000f620000000800 */
[--C-:B------:R-:W-:Y:S01]  /*7c50*/  FFMA.FTZ R206, R146, UR6, -R148.reuse ;  /* 0x0000000692ce7c23 */ /* 0x100fe20008010894 */
[--C-:B------:R-:W-:Y:S01]  /*7c60*/  FFMA.FTZ R208, R149, UR6, -R148.reuse ;  /* 0x0000000695d07c23 */ /* 0x100fe20008010894 */
[----:B------:R-:W-:Y:S01]  /*7c70*/  FFMA.FTZ R213, R144, UR6, -R148 ;  /* 0x0000000690d57c23 */ /* 0x000fe20008010894 */
[----:B------:R-:W-:Y:S01]  /*7c80*/  MUFU.EX2 R183, R183 ;  /* 0x000000b700b77308 */ /* 0x000fe20000000800 */
[----:B------:R-:W-:Y:S01]  /*7c90*/  FFMA.FTZ R161, R211, R161, R158 ;  /* 0x000000a1d3a17223 */ /* 0x000fe2000001009e */
[C---:B---3--:R-:W-:Y:S01]  /*7ca0*/  HMMA.16816.F32 R76, R4.reuse, R112, R76 ;  /* 0x00000070044c723c */ /* 0x048fe2000000184c */
[----:B------:R-:W-:Y:S01]  /*7cb0*/  FFMA.FTZ R160, R209, R159, R160 ;  /* 0x0000009fd1a07223 */ /* 0x000fe200000100a0 */
[----:B------:R-:W3:Y:S01]  /*7cc0*/  MUFU.EX2 R178, R178 ;  /* 0x000000b200b27308 */ /* 0x000ee20000000800 */
[----:B------:R-:W-:Y:S01]  /*7cd0*/  FADD.FTZ R154, R154, R161 ;  /* 0x000000a19a9a7221 */ /* 0x000fe20000010000 */
[----:B------:R-:W-:Y:S01]  /*7ce0*/  LDSM.16.MT88.4 R148, [R168+0xf800] ;  /* 0x00f80000a894783b */ /* 0x000fe20000004200 */
[----:B------:R-:W-:Y:S01]  /*7cf0*/  FADD.FTZ R155, R155, R160 ;  /* 0x000000a09b9b7221 */ /* 0x000fe20000010000 */
[----:B------:R-:W-:Y:S01]  /*7d00*/  MUFU.EX2 R180, R180 ;  /* 0x000000b400b47308 */ /* 0x000fe20000000800 */
[----:B------:R-:W-:Y:S01]  /*7d10*/  FADD.FTZ R157, R157, R154 ;  /* 0x0000009a9d9d7221 */ /* 0x000fe20000010000 */
[----:B------:R-:W-:Y:S01]  /*7d20*/  HMMA.16816.F32 R80, R4, R114, R80 ;  /* 0x000000720450723c */ /* 0x000fe20000001850 */
[----:B------:R-:W-:Y:S01]  /*7d30*/  LDSM.16.MT88.4 R112, [R164+0xc800] ;  /* 0x00c80000a470783b */ /* 0x000fe20000004200 */
[----:B------:R-:W-:Y:S01]  /*7d40*/  MUFU.EX2 R179, R219 ;  /* 0x000000db00b37308 */ /* 0x000fe20000000800 */
[----:B------:R-:W-:Y:S01]  /*7d50*/  FADD.FTZ R132, R132, R155 ;  /* 0x0000009b84847221 */ /* 0x000fe20000010000 */
[----:B------:R-:W-:-:S02]  /*7d60*/  FADD.FTZ R156, R156, R157 ;  /* 0x0000009d9c9c7221 */ /* 0x000fc40000010000 */
[----:B------:R-:W-:Y:S01]  /*7d70*/  MUFU.EX2 R182, R182 ;  /* 0x000000b600b67308 */ /* 0x000fe20000000800 */
[----:B------:R-:W-:Y:S01]  /*7d80*/  FADD.FTZ R3, R3, R132 ;  /* 0x0000008403037221 */ /* 0x000fe20000010000 */
[----:B-1----:R-:W-:Y:S01]  /*7d90*/  HMMA.16816.F32 R84, R4, R108, R84 ;  /* 0x0000006c0454723c */ /* 0x002fe20000001854 */
[-C--:B------:R-:W-:Y:S01]  /*7da0*/  MOV R132, R153.reuse ;  /* 0x0000009900847202 */ /* 0x080fe20000000f00 */
[----:B------:R-:W1:Y:S01]  /*7db0*/  MUFU.EX2 R205, R205 ;  /* 0x000000cd00cd7308 */ /* 0x000e620000000800 */
[----:B------:R-:W-:-:S03]  /*7dc0*/  @P4 MOV R132, R153 ;  /* 0x0000009900844202 */ /* 0x000fc60000000f00 */
        /* <DEDUP_REMOVED lines=12> */
[C---:B----4-:R-:W-:Y:S08]  /*7e90*/  HMMA.16816.F32 R36, R4.reuse, R116, R36 ;  /* 0x000000740424723c */ /* 0x050ff00000001824 */
[C---:B------:R-:W-:Y:S01]  /*7ea0*/  HMMA.16816.F32 R40, R4.reuse, R118, R40 ;  /* 0x000000760428723c */ /* 0x040fe20000001828 */
[----:B------:R-:W4:Y:S07]  /*7eb0*/  LDSM.16.MT88.4 R116, [R162+0x2800] ;  /* 0x00280000a274783b */ /* 0x000f2e0000004200 */
[C---:B--2---:R-:W-:Y:S08]  /*7ec0*/  HMMA.16816.F32 R92, R4.reuse, R104, R92 ;  /* 0x00000068045c723c */ /* 0x044ff0000000185c */
[----:B------:R-:W-:Y:S01]  /*7ed0*/  HMMA.16816.F32 R4, R4, R106, R96 ;  /* 0x0000006a0404723c */ /* 0x000fe20000001860 */
[----:B------:R-:W-:Y:S01]  /*7ee0*/  F2FP.F16.F32.PACK_AB R96, R172, R171 ;  /* 0x000000abac60723e */ /* 0x000fe200000000ff */
[----:B------:R-:W2:Y:S01]  /*7ef0*/  LDSM.16.MT88.4 R104, [R168+0x10800] ;  /* 0x01080000a868783b */ /* 0x000ea20000004200 */
[----:B-----5:R-:W-:Y:S01]  /*7f00*/  F2FP.F16.F32.PACK_AB R97, R175, R176 ;  /* 0x000000b0af61723e */ /* 0x020fe200000000ff */
[----:B------:R-:W-:Y:S01]  /*7f10*/  FADD.FTZ R171, R171, R156 ;  /* 0x0000009cabab7221 */ /* 0x000fe20000010000 */
[----:B------:R-:W-:Y:S01]  /*7f20*/  F2FP.F16.F32.PACK_AB R98, R170, R173 ;  /* 0x000000adaa62723e */ /* 0x000fe200000000ff */
[----:B------:R-:W-:Y:S01]  /*7f30*/  FADD.FTZ R176, R176, R3 ;  /* 0x00000003b0b07221 */ /* 0x000fe20000010000 */
[----:B------:R-:W-:Y:S01]  /*7f40*/  F2FP.F16.F32.PACK_AB R99, R177, R174 ;  /* 0x000000aeb163723e */ /* 0x000fe200000000ff */
[----:B------:R-:W-:Y:S01]  /*7f50*/  FADD.FTZ R172, R172, R171 ;  /* 0x000000abacac7221 */ /* 0x000fe20000010000 */
[-C--:B------:R-:W-:Y:S01]  /*7f60*/  MOV R3, R152.reuse ;  /* 0x0000009800037202 */ /* 0x080fe20000000f00 */
[----:B------:R-:W-:Y:S01]  /*7f70*/  FADD.FTZ R175, R175, R176 ;  /* 0x000000b0afaf7221 */ /* 0x000fe20000010000 */
[----:B------:R-:W-:Y:S01]  /*7f80*/  @P4 MOV R3, R152 ;  /* 0x0000009800034202 */ /* 0x000fe20000000f00 */
[----:B------:R-:W-:-:S02]  /*7f90*/  FADD.FTZ R173, R173, R172 ;  /* 0x000000acadad7221 */ /* 0x000fc40000010000 */
[----:B---3--:R-:W-:Y:S01]  /*7fa0*/  HMMA.16816.F32 R8, R96, R108, R8 ;  /* 0x0000006c6008723c */ /* 0x008fe20000001808 */
[----:B------:R-:W-:Y:S01]  /*7fb0*/  FADD.FTZ R174, R174, R175 ;  /* 0x000000afaeae7221 */ /* 0x000fe20000010000 */
[----:B------:R-:W-:-:S03]  /*7fc0*/  FADD.FTZ R170, R170, R173 ;  /* 0x000000adaaaa7221 */ /* 0x000fc60000010000 */
[----:B------:R-:W-:-:S03]  /*7fd0*/  FADD.FTZ R177, R177, R174 ;  /* 0x000000aeb1b17221 */ /* 0x000fc60000010000 */
        /* <DEDUP_REMOVED lines=63> */
[----:B------:R-:W-:-:S07]  /*83d0*/  FFMA.FTZ R128, R167, UR6, -R166 ;  /* 0x00000006a7807c23 */ /* 0x000fce00080108a6 */
[C---:B------:R-:W-:Y:S01]  /*83e0*/  HMMA.16816.F32 R68, R4.reuse, R104, R68 ;  /* 0x000000680444723c */ /* 0x040fe20000001844 */
[--C-:B------:R-:W-:Y:S01]  /*83f0*/  FFMA.FTZ R104, R145, UR6, -R166.reuse ;  /* 0x0000000691687c23 */ /* 0x100fe200080108a6 */
[----:B------:R-:W-:Y:S01]  /*8400*/  FFMA.FTZ R166, R165, UR6, -R166 ;  /* 0x00000006a5a67c23 */ /* 0x000fe200080108a6 */
[----:B------:R-:W-:Y:S01]  /*8410*/  LDSM.16.MT88.4 R144, [R168+0x11800] ;  /* 0x01180000a890783b */ /* 0x000fe20000004200 */
[----:B------:R-:W-:Y:S04]  /*8420*/  MUFU.EX2 R165, R128 ;  /* 0x0000008000a57308 */ /* 0x000fe80000000800 */
[----:B------:R1:W4:Y:S01]  /*8430*/  MUFU.EX2 R167, R104 ;  /* 0x0000006800a77308 */ /* 0x0003220000000800 */
        /* <DEDUP_REMOVED lines=9> */
[----:B-1----:R-:W-:Y:S07]  /*84d0*/  LDSM.16.MT88.4 R104, [R163+0x5800] ;  /* 0x00580000a368783b */ /* 0x002fee0000004200 */
[C---:B------:R-:W-:Y:S08]  /*84e0*/  HMMA.16816.F32 R76, R4.reuse, R108, R76 ;  /* 0x0000006c044c723c */ /* 0x040ff0000000184c */
        /* <DEDUP_REMOVED lines=9> */
[----:B----4-:R-:W-:Y:S01]  /*8580*/  F2FP.F16.F32.PACK_AB R5, R167, R210 ;  /* 0x000000d2a705723e */ /* 0x010fe200000000ff */
[----:B------:R-:W-:Y:S01]  /*8590*/  FADD.FTZ R210, R210, R181 ;  /* 0x000000b5d2d27221 */ /* 0x000fe20000010000 */
[----:B------:R-:W-:Y:S01]  /*85a0*/  F2FP.F16.F32.PACK_AB R6, R213, R208 ;  /* 0x000000d0d506723e */ /* 0x000fe200000000ff */
[----:B------:R-:W-:Y:S01]  /*85b0*/  FADD.FTZ R207, R206, R207 ;  /* 0x000000cfcecf7221 */ /* 0x000fe20000010000 */
[----:B-----5:R-:W-:Y:S01]  /*85c0*/  F2FP.F16.F32.PACK_AB R7, R166, R165 ;  /* 0x000000a5a607723e */ /* 0x020fe200000000ff */
[----:B------:R-:W-:-:S02]  /*85d0*/  FADD.FTZ R210, R167, R210 ;  /* 0x000000d2a7d27221 */ /* 0x000fc40000010000 */
[----:B------:R-:W-:Y:S02]  /*85e0*/  FADD.FTZ R208, R208, R207 ;  /* 0x000000cfd0d07221 */ /* 0x000fe40000010000 */
[----:B------:R-:W-:Y:S02]  /*85f0*/  FADD.FTZ R165, R165, R210 ;  /* 0x000000d2a5a57221 */ /* 0x000fe40000010000 */
[----:B------:R-:W-:Y:S01]  /*8600*/  HMMA.16816.F32 R128, R4, R124, R8 ;  /* 0x0000007c0480723c */ /* 0x000fe20000001808 */
[----:B------:R-:W2:Y:S01]  /*8610*/  LDSM.16.MT88.4 R8, [R162+0x1800] ;  /* 0x00180000a208783b */ /* 0x000ea20000004200 */
[----:B------:R-:W-:Y:S01]  /*8620*/  FADD.FTZ R211, R213, R208 ;  /* 0x000000d0d5d37221 */ /* 0x000fe20000010000 */
[----:B------:R-:W-:-:S05]  /*8630*/  FADD.FTZ R209, R166, R165 ;  /* 0x000000a5a6d17221 */ /* 0x000fca0000010000 */
        /* <DEDUP_REMOVED lines=27> */
.L_x_1375:
[----:B------:R-:W-:-:S07]  /*87f0*/  IADD3 R214, PT, PT, R188, -0x1, RZ ;  /* 0xffffffffbcd67810 */ /* 0x000fce0007ffe0ff */
.L_x_1377:
[----:B------:R-:W-:-:S13]  /*8800*/  ISETP.GE.AND P1, PT, R214, R197, PT ;  /* 0x000000c5d600720c */ /* 0x000fda0003f26270 */
[----:B------:R-:W-:Y:S05]  /*8810*/  @!P1 BRA `(.L_x_1378) ;  /* 0x0000003800009947 */ /* 0x000fea0003800000 */
[----:B------:R-:W-:Y:S01]  /*8820*/  IMAD R4, R184, UR4, RZ ;  /* 0x00000004b8047c24 */ /* 0x000fe2000f8e02ff */
[----:B------:R-:W-:Y:S01]  /*8830*/  LOP3.LUT R187, R187, 0x38, R186, 0x78, !PT ;  /* 0x00000038bbbb7812 */ /* 0x000fe200078e78ba */
[----:B------:R-:W-:Y:S01]  /*8840*/  IMAD.WIDE.U32 R6, R189, R134, R200 ;  /* 0x00000086bd067225 */ /* 0x000fe200078e00c8 */
[----:B------:R-:W-:Y:S01]  /*8850*/  UMOV UR6, 0x400 ;  /* 0x0000040000067882 */ /* 0x000fe20000000000 */
[----:B------:R-:W-:Y:S01]  /*8860*/  MOV R189, 0x40 ;  /* 0x0000004000bd7802 */ /* 0x000fe20000000f00 */
[----:B------:R-:W1:Y:S01]  /*8870*/  LDCU UR7, c[0x0][0x50c] ;  /* 0x0000a180ff0777ac */ /* 0x000e620008000800 */
[----:B------:R-:W-:Y:S01]  /*8880*/  IMAD R4, R185, UR5, R4 ;  /* 0x00000005b9047c24 */ /* 0x000fe2000f8e0204 */
[----:B------:R-:W2:Y:S01]  /*8890*/  S2UR UR5, SR_CgaCtaId ;  /* 0x00000000000579c3 */ /* 0x000ea20000008800 */
[----:B------:R-:W-:Y:S01]  /*88a0*/  IMAD.IADD R7, R198, 0x1, R7 ;  /* 0x00000001c6077824 */ /* 0x000fe200078e0207 */
[----:B------:R-:W-:Y:S01]  /*88b0*/  LOP3.LUT R206, R187, 0x1e00, R2, 0xf8, !PT ;  /* 0x00001e00bbce7812 */ /* 0x000fe200078ef802 */
[----:B------:R-:W-:Y:S01]  /*88c0*/  IMAD.SHL.U32 R181, R186, 0x40, RZ ;  /* 0x00000040bab57824 */ /* 0x000fe200078e00ff */
[----:B------:R-:W-:Y:S01]  /*88d0*/  SEL R189, R189, 0xffffffc0, !P2 ;  /* 0xffffffc0bdbd7807 */ /* 0x000fe20005000000 */
[----:B------:R-:W-:Y:S01]  /*88e0*/  IMAD.WIDE.U32 R6, R185, UR4, R6 ;  /* 0x00000004b9067c25 */ /* 0x000fe2000f8e0006 */
[----:B------:R-:W-:Y:S01]  /*88f0*/  IADD3 R198, P1, PT, R202, -0x100, RZ ;  /* 0xffffff00cac67810 */ /* 0x000fe20007f3e0ff */
[----:B------:R-:W3:Y:S01]  /*8900*/  LDCU UR4, c[0x0][0x45c] ;  /* 0x00008b80ff0477ac */ /* 0x000ee20008000800 */
[----:B------:R-:W-:Y:S01]  /*8910*/  LOP3.LUT R11, R181, 0x1c0, RZ, 0xc0, !PT ;  /* 0x000001c0b50b7812 */ /* 0x000fe200078ec0ff */
[----:B------:R-:W-:Y:S01]  /*8920*/  IMAD.SHL.U32 R9, R186, 0x20, RZ ;  /* 0x00000020ba097824 */ /* 0x000fe200078e00ff */
[----:B------:R-:W-:Y:S01]  /*8930*/  IADD3 R0, P3, PT, R0, R6, RZ ;  /* 0x0000000600007210 */ /* 0x000fe20007f7e0ff */
[----:B------:R-:W-:Y:S01]  /*8940*/  IMAD.MOV.U32 R188, RZ, RZ, 0x20 ;  /* 0x00000020ffbc7424 */ /* 0x000fe200078e00ff */
[----:B------:R-:W-:Y:S01]  /*8950*/  LOP3.LUT R11, R11, 0x38, R2, 0xf8, !PT ;  /* 0x000000380b0b7812 */ /* 0x000fe200078ef802 */
[----:B------:R-:W-:Y:S01]  /*8960*/  IMAD R169, R214, 0x40, R169 ;  /* 0x00000040d6a97824 */ /* 0x000fe200078e02a9 */
[----:B------:R-:W-:Y:S01]  /*8970*/  LOP3.LUT R8, R181, 0x200, RZ, 0xc0, !PT ;  /* 0x00000200b5087812 */ /* 0x000fe200078ec0ff */
[----:B------:R-:W-:Y:S01]  /*8980*/  IMAD.X R7, R4, 0x1, R7, P3 ;  /* 0x0000000104077824 */ /* 0x000fe200018e0607 */
[--C-:B------:R-:W-:Y:S01]  /*8990*/  SHF.R.U32.HI R2, RZ, 0x1, R186.reuse ;  /* 0x00000001ff027819 */ /* 0x100fe200000116ba */
[----:B------:R-:W-:Y:S01]  /*89a0*/  IMAD.SHL.U32 R13, R0, 0x2, RZ ;  /* 0x00000002000d7824 */ /* 0x000fe200078e00ff */
[----:B------:R-:W-:Y:S01]  /*89b0*/  LOP3.LUT R9, R8, 0x7c00, R9, 0xf8, !PT ;  /* 0x00007c0008097812 */ /* 0x000fe200078ef809 */
[----:B------:R-:W-:Y:S01]  /*89c0*/  IMAD.SHL.U32 R205, R134, 0x80, RZ ;  /* 0x0000008086cd7824 */ /* 0x000fe200078e00ff */
[C---:B------:R-:W-:Y:S01]  /*89d0*/  LOP3.LUT R5, R11.reuse, 0x8, R186, 0x78, !PT ;  /* 0x000000080b057812 */ /* 0x040fe200078e78ba */
[----:B------:R-:W-:Y:S01]  /*89e0*/  VIADD R200, R194, 0x8 ;  /* 0x00000008c2c87836 */ /* 0x000fe20000000000 */
[----:B------:R-:W-:Y:S01]  /*89f0*/  LOP3.LUT R2, R11, 0x8, R2, 0x78, !PT ;  /* 0x000000080b027812 */ /* 0x000fe200078e7802 */
[----:B------:R-:W-:Y:S01]  /*8a00*/  IMAD.WIDE.U32 R10, R214, R134, RZ ;  /* 0x00000086d60a7225 */ /* 0x000fe200078e00ff */
[----:B------:R-:W-:Y:S01]  /*8a10*/  LOP3.LUT R190, R181, 0x400, RZ, 0xc0, !PT ;  /* 0x00000400b5be7812 */ /* 0x000fe200078ec0ff */
[----:B--2---:R-:W-:Y:S01]  /*8a20*/  ULEA UR5, UR5, UR6, 0x18 ;  /* 0x0000000605057291 */ /* 0x004fe2000f8ec0ff */
[----:B------:R-:W-:Y:S01]  /*8a30*/  LOP3.LUT R186, R9, R2, RZ, 0xfc, !PT ;  /* 0x0000000209ba7212 */ /* 0x000fe200078efcff */
[----:B------:R-:W-:Y:S01]  /*8a40*/  VIADD R207, R169, 0x20 ;  /* 0x00000020a9cf7836 */ /* 0x000fe20000000000 */
[----:B------:R-:W-:Y:S01]  /*8a50*/  SHF.L.U64.HI R7, R0, 0x1, R7 ;  /* 0x0000000100077819 */ /* 0x000fe20000010207 */
[----:B------:R-:W-:Y:S01]  /*8a60*/  IMAD R190, R5, 0x2, R190 ;  /* 0x0000000205be7824 */ /* 0x000fe200078e02be */
[----:B------:R-:W-:Y:S01]  /*8a70*/  LEA R212, P3, R10, R13, 0x7 ;  /* 0x0000000d0ad47211 */ /* 0x000fe200078638ff */
[----:B------:R-:W-:Y:S01]  /*8a80*/  IMAD R0, R214, R135, R11 ;  /* 0x00000087d6007224 */ /* 0x000fe200078e020b */
[----:B------:R-:W-:Y:S01]  /*8a90*/  LOP3.LUT R181, R2, 0x200, R181, 0xf8, !PT ;  /* 0x0000020002b57812 */ /* 0x000fe200078ef8b5 */
[----:B------:R-:W-:Y:S01]  /*8aa0*/  VIADD R183, R190, UR5 ;  /* 0x00000005beb77c36 */ /* 0x000fe20008000000 */
[----:B------:R-:W-:Y:S01]  /*8ab0*/  LEA R186, R186, UR5, 0x1 ;  /* 0x00000005baba7c11 */ /* 0x000fe2000f8e08ff */
[----:B------:R-:W-:Y:S01]  /*8ac0*/  IMAD.MOV.U32 R2, RZ, RZ, R3 ;  /* 0x000000ffff027224 */ /* 0x000fe200078e0003 */
[----:B------:R-:W-:Y:S01]  /*8ad0*/  LEA.HI.X R0, R10, R7, R0, 0x7, P3 ;  /* 0x000000070a007211 */ /* 0x000fe200018f3c00 */
[----:B------:R-:W-:Y:S01]  /*8ae0*/  VIADD R214, R214, 0x1 ;  /* 0x00000001d6d67836 */ /* 0x000fe20000000000 */
[----:B------:R-:W-:-:S02]  /*8af0*/  IADD3 R212, P3, PT, R212, UR8, RZ ;  /* 0x00000008d4d47c10 */ /* 0x000fc4000ff7e0ff */
[----:B------:R-:W-:Y:S02]  /*8b00*/  SEL R188, R188, 0xffffffe0, !P0 ;  /* 0xffffffe0bcbc7807 */ /* 0x000fe40004000000 */
[----:B------:R-:W-:Y:S02]  /*8b10*/  LEA R181, R181, UR5, 0x1 ;  /* 0x00000005b5b57c11 */ /* 0x000fe4000f8e08ff */
[----:B------:R-:W-:Y:S01]  /*8b20*/  IADD3 R185, PT, PT, R189, R186, RZ ;  /* 0x000000babdb97210 */ /* 0x000fe20007ffe0ff */
[C---:B------:R-:W-:Y:S01]  /*8b30*/  IMAD.IADD R189, R183.reuse, 0x1, R189 ;  /* 0x00000001b7bd7824 */ /* 0x040fe200078e02bd */
[----:B------:R-:W-:Y:S01]  /*8b40*/  IADD3.X R213, PT, PT, R0, UR9, RZ, P3, !PT ;  /* 0x0000000900d57c10 */ /* 0x000fe20009ffe4ff */
[----:B------:R-:W-:Y:S01]  /*8b50*/  IMAD.MOV.U32 R0, RZ, RZ, R132 ;  /* 0x000000ffff007224 */ /* 0x000fe200078e0084 */
[C-C-:B------:R-:W-:Y:S01]  /*8b60*/  SHF.L.U64.HI R201, R134.reuse, 0x5, R135.reuse ;  /* 0x0000000586c97819 */ /* 0x140fe20000010287 */
[----:B------:R-:W-:Y:S01]  /*8b70*/  IMAD.IADD R183, R183, 0x1, R188 ;  /* 0x00000001b7b77824 */ /* 0x000fe200078e02bc */
[----:B------:R-:W-:Y:S01]  /*8b80*/  SHF.L.U64.HI R204, R134, 0x7, R135 ;  /* 0x0000000786cc7819 */ /* 0x000fe20000010287 */
[----:B------:R-:W-:Y:S01]  /*8b90*/  IMAD.IADD R182, R188, 0x1, R186 ;  /* 0x00000001bcb67824 */ /* 0x000fe200078e02ba */
[----:B------:R-:W-:Y:S01]  /*8ba0*/  SHF.L.U32 R202, R134, 0x5, RZ ;  /* 0x0000000586ca7819 */ /* 0x000fe200000006ff */
[----:B------:R-:W-:Y:S01]  /*8bb0*/  VIADD R210, R181, 0xc000 ;  /* 0x0000c000b5d27836 */ /* 0x000fe20000000000 */
[----:B------:R-:W-:Y:S01]  /*8bc0*/  IADD3.X R203, PT, PT, R133, -0x1, RZ, P1, !PT ;  /* 0xffffffff85cb7810 */ /* 0x000fe20000ffe4ff */
[----:B------:R-:W-:Y:S01]  /*8bd0*/  VIADD R208, R181, 0xc040 ;  /* 0x0000c040b5d07836 */ /* 0x000fe20000000000 */
[----:B------:R-:W-:Y:S01]  /*8be0*/  LEA R206, R206, UR5, 0x1 ;  /* 0x00000005cece7c11 */ /* 0x000fe2000f8e08ff */
[C---:B------:R-:W-:Y:S01]  /*8bf0*/  IMAD.IADD R187, R188.reuse, 0x1, R189 ;  /* 0x00000001bcbb7824 */ /* 0x040fe200078e02bd */
[C---:B------:R-:W-:Y:S01]  /*8c00*/  IADD3 R180, PT, PT, R188.reuse, R181, RZ ;  /* 0x000000b5bcb47210 */ /* 0x040fe20007ffe0ff */
[----:B------:R-:W-:Y:S01]  /*8c10*/  IMAD.IADD R184, R188, 0x1, R185 ;  /* 0x00000001bcb87824 */ /* 0x000fe200078e02b9 */
[----:B-1-3--:R-:W-:Y:S06]  /*8c20*/  BRA `(.L_x_1379) ;  /* 0x0000000000947947 */ /* 0x00afec0003800000 */
.L_x_1381:
[----:B------:R-:W1:Y:S01]  /*8c30*/  LDC.64 R4, c[0x0][0x3b8] ;  /* 0x0000ee00ff047b82 */ /* 0x000e620000000a00 */
[----:B------:R-:W-:Y:S04]  /*8c40*/  VIADD R9, R214, 0xfffffffe ;  /* 0xfffffffed6097836 */ /* 0x000fe80000000000 */
[C---:B-1----:R-:W-:Y:S01]  /*8c50*/  IMAD.WIDE.U32 R12, R9.reuse, R4, RZ ;  /* 0x00000004090c7225 */ /* 0x042fe200078e00ff */
[----:B------:R-:W-:Y:S03]  /*8c60*/  SHF.L.U64.HI R7, R4, 0x4, R5 ;  /* 0x0000000404077819 */ /* 0x000fe60000010205 */
[----:B------:R-:W-:Y:S01]  /*8c70*/  IMAD R8, R9, R5, R13 ;  /* 0x0000000509087224 */ /* 0x000fe200078e020d */
[-C--:B------:R-:W-:Y:S01]  /*8c80*/  LEA R14, P3, R12, R196.reuse, 0x7 ;  /* 0x000000c40c0e7211 */ /* 0x080fe200078638ff */
        /* <DEDUP_REMOVED lines=8> */
[----:B------:R-:W-:Y:S01]  /*8d10*/  LEA R12, P3, R9, R196, 0x1 ;  /* 0x000000c4090c7211 */ /* 0x000fe200078608ff */
[----:B------:R1:W-:Y:S01]  /*8d20*/  LDGSTS.E.BYPASS.LTC128B.128 [R206+0x8000], desc[UR10][R14.64+0x80] ;  /* 0x080000800ece7fae */ /* 0x0003e2000b981a0a */
[----:B------:R-:W-:Y:S02]  /*8d30*/  IADD3 R3, P0, PT, R3, R9, RZ ;  /* 0x0000000903037210 */ /* 0x000fe40007f1e0ff */
        /* <DEDUP_REMOVED lines=20> */
.L_x_1379:
[----:B------:R-:W-:Y:S04]  /*8e80*/  DEPBAR.LE SB0, 0x0 ;  /* 0x000080000000791a */ /* 0x000fe80000000000 */
[----:B------:R-:W-:Y:S01]  /*8e90*/  BAR.SYNC.DEFER_BLOCKING 0x0 ;  /* 0x0000000000007b1d */ /* 0x000fe20000010000 */
[----:B------:R-:W-:Y:S01]  /*8ea0*/  IADD3 R216, P0, PT, R212, R202, RZ ;  /* 0x000000cad4d87210 */ /* 0x000fe20007f1e0ff */
[C---:B------:R-:W-:Y:S02]  /*8eb0*/  VIADD R223, R207.reuse, 0xffffffe0 ;  /* 0xffffffe0cfdf7836 */ /* 0x040fe40000000000 */
[----:B------:R-:W-:Y:S02]  /*8ec0*/  VIADD R227, R207, 0xfffffff0 ;  /* 0xfffffff0cfe37836 */ /* 0x000fe40000000000 */
[----:B------:R-:W-:Y:S01]  /*8ed0*/  IMAD.X R217, R213, 0x1, R201, P0 ;  /* 0x00000001d5d97824 */ /* 0x000fe200000e06c9 */
[----:B------:R-:W-:Y:S01]  /*8ee0*/  IADD3 R134, P0, PT, R198, R216, RZ ;  /* 0x000000d8c6867210 */ /* 0x000fe20007f1e0ff */
[C---:B------:R-:W-:Y:S01]  /*8ef0*/  VIADD R225, R207.reuse, 0xfffffff1 ;  /* 0xfffffff1cfe17836 */ /* 0x040fe20000000000 */
[-C--:B------:R-:W-:Y:S01]  /*8f00*/  ISETP.GT.AND P1, PT, R194, R223.reuse, PT ;  /* 0x000000dfc200720c */ /* 0x080fe20003f24270 */
[----:B------:R-:W-:Y:S01]  /*8f10*/  VIADD R247, R207, 0x19 ;  /* 0x00000019cff77836 */ /* 0x000fe20000000000 */
[----:B------:R-:W-:Y:S01]  /*8f20*/  ISETP.GT.AND P4, PT, R200, R223, PT ;  /* 0x000000dfc800720c */ /* 0x000fe20003f84270 */
[----:B------:R-:W-:Y:S01]  /*8f30*/  IMAD.X R135, R203, 0x1, R217, P0 ;  /* 0x00000001cb877824 */ /* 0x000fe200000e06d9 */
[----:B------:R-:W-:Y:S01]  /*8f40*/  IADD3 R132, P0, PT, R198, R134, RZ ;  /* 0x00000086c6847210 */ /* 0x000fe20007f1e0ff */
[----:B------:R-:W-:Y:S01]  /*8f50*/  VIADD R245, R207, 0x18 ;  /* 0x00000018cff57836 */ /* 0x000fe20000000000 */
[-C--:B------:R-:W-:Y:S03]  /*8f60*/  ISETP.GE.AND P3, PT, R223, R192.reuse, PT ;  /* 0x000000c0df00720c */ /* 0x080fe60003f66270 */
[----:B------:R-:W-:Y:S01]  /*8f70*/  IMAD.X R133, R203, 0x1, R135, P0 ;  /* 0x00000001cb857824 */ /* 0x000fe200000e0687 */
[----:B------:R-:W-:Y:S01]  /*8f80*/  ISETP.GE.AND P0, PT, R223, R193, PT ;  /* 0x000000c1df00720c */ /* 0x000fe20003f06270 */
[----:B------:R-:W-:Y:S01]  /*8f90*/  VIADD R223, R207, 0xffffffe8 ;  /* 0xffffffe8cfdf7836 */ /* 0x000fe20000000000 */
[----:B------:R-:W-:Y:S01]  /*8fa0*/  @!PT LDS RZ, [RZ] ;  /* 0x00000000fffff984 */ /* 0x000fe20000000800 */
[----:B------:R-:W-:Y:S01]  /*8fb0*/  @!PT LDS RZ, [RZ] ;  /* 0x00000000fffff984 */ /* 0x000fe20000000800 */
[----:B------:R-:W-:Y:S01]  /*8fc0*/  @!PT LDS RZ, [RZ] ;  /* 0x00000000fffff984 */ /* 0x000fe20000000800 */
[----:B------:R-:W-:Y:S08]  /*8fd0*/  LDGSTS.E.BYPASS.LTC128B.128 [R206+0xc000], desc[UR10][R212.64] ;  /* 0x0c000000d4ce7fae */ /* 0x000ff0000b981a0a */
        /* <DEDUP_REMOVED lines=10> */
[----:B------:R1:W-:Y:S08]  /*9080*/  LDGSTS.E.BYPASS.LTC128B.128 [R206+0x11800], desc[UR10][R132.64+0x300] ;  /* 0x1180030084ce7fae */ /* 0x0003f0000b981a0a */
        /* <DEDUP_REMOVED lines=24> */
[----:B-1----:R-:W1:Y:S01]  /*9210*/  LDSM.16.M88.4 R132, [R189+0x7800] ;  /* 0x00780000bd84783b */ /* 0x002e620000000200 */
        /* <DEDUP_REMOVED lines=19> */
[----:B------:R-:W-:Y:S07]  /*9350*/  LDSM.16.M88.4 R136, [R190+UR5+0x9000] ;  /* 0x00900005be88783b */ /* 0x000fee0008000200 */
[C---:B------:R-:W-:Y:S08]  /*9360*/  HMMA.16816.F32 R20, R172.reuse, R144, R20 ;  /* 0x00000090ac14723c */ /* 0x040ff00000001814 */
[C---:B------:R-:W-:Y:S01]  /*9370*/  HMMA.16816.F32 R24, R172.reuse, R146, R24 ;  /* 0x00000092ac18723c */ /* 0x040fe20000001818 */
[----:B------:R-:W-:Y:S07]  /*9380*/  LDSM.16.M88.4 R144, [R190+UR5+0x9800] ;  /* 0x00980005be90783b */ /* 0x000fee0008000200 */
[C---:B-1----:R-:W-:Y:S08]  /*9390*/  HMMA.16816.F32 R28, R172.reuse, R132, R28 ;  /* 0x00000084ac1c723c */ /* 0x042ff0000000181c */
[----:B------:R-:W-:Y:S01]  /*93a0*/  HMMA.16816.F32 R32, R172, R134, R32 ;  /* 0x00000086ac20723c */ /* 0x000fe20000001820 */
[----:B------:R-:W1:Y:S07]  /*93b0*/  LDSM.16.M88.4 R132, [R190+UR5+0x8800] ;  /* 0x00880005be84783b */ /* 0x000e6e0008000200 */
[C---:B--2---:R-:W-:Y:S01]  /*93c0*/  HMMA.16816.F32 R4, R148.reuse, R152, R4 ;  /* 0x000000989404723c */ /* 0x044fe20000001804 */
        /* <DEDUP_REMOVED lines=24> */
[----:B------:R-:W1:Y:S07]  /*9550*/  LDSM.16.M88.4 R144, [R189+0x9800] ;  /* 0x00980000bd90783b */ /* 0x000e6e0000000200 */
        /* <DEDUP_REMOVED lines=14> */
[----:B------:R-:W-:Y:S07]  /*9640*/  LDSM.16.M88.4 R172, [R190+UR5+0xa000] ;  /* 0x00a00005beac783b */ /* 0x000fee0008000200 */
        /* <DEDUP_REMOVED lines=10> */
[----:B------:R-:W1:Y:S07]  /*96f0*/  LDSM.16.M88.4 R144, [R190+UR5+0xb800] ;  /* 0x00b80005be90783b */ /* 0x000e6e0008000200 */
[C---:B--2---:R-:W-:Y:S01]  /*9700*/  HMMA.16816.F32 R4, R164.reuse, R168, R4 ;  /* 0x000000a8a404723c */ /* 0x044fe20000001804 */
        /* <DEDUP_REMOVED lines=41> */
[----:B------:R-:W3:Y:S07]  /*99a0*/  LDSM.16.M88.4 R136, [R187+0xb000] ;  /* 0x00b00000bb88783b */ /* 0x000eee0000000200 */
[C---:B------:R-:W-:Y:S08]  /*99b0*/  HMMA.16816.F32 R28, R164.reuse, R144, R28 ;  /* 0x00000090a41c723c */ /* 0x040ff0000000181c */
[----:B------:R-:W-:Y:S08]  /*99c0*/  HMMA.16816.F32 R32, R164, R146, R32 ;  /* 0x00000092a420723c */ /* 0x000ff00000001820 */
[C---:B--2---:R-:W-:Y:S08]  /*99d0*/  HMMA.16816.F32 R4, R160.reuse, R176, R4 ;  /* 0x000000b0a004723c */ /* 0x044ff00000001804 */
[C---:B------:R-:W-:Y:S08]  /*99e0*/  HMMA.16816.F32 R8, R160.reuse, R178, R8 ;  /* 0x000000b2a008723c */ /* 0x040ff00000001808 */
[C---:B-1----:R-:W-:Y:S03]  /*99f0*/  HMMA.16816.F32 R12, R160.reuse, R132, R12 ;  /* 0x00000084a00c723c */ /* 0x042fe6000000180c */
[----:B------:R-:W-:Y:S01]  /*9a00*/  FMUL.FTZ R219, R4, UR7 ;  /* 0x0000000704db7c20 */ /* 0x000fe20008410000 */
[----:B------:R-:W-:Y:S01]  /*9a10*/  FMUL.FTZ R217, R7, UR7 ;  /* 0x0000000707d97c20 */ /* 0x000fe20008410000 */
[----:B------:R-:W-:Y:S01]  /*9a20*/  FMUL.FTZ R220, R5, UR7 ;  /* 0x0000000705dc7c20 */ /* 0x000fe20008410000 */
[----:B------:R-:W-:Y:S02]  /*9a30*/  FMUL.FTZ R215, R6, UR7 ;  /* 0x0000000706d77c20 */ /* 0x000fe40008410000 */
[C---:B------:R-:W-:Y:S01]  /*9a40*/  HMMA.16816.F32 R16, R160.reuse, R134, R16 ;  /* 0x00000086a010723c */ /* 0x040fe20000001810 */
[----:B------:R-:W1:Y:S02]  /*9a50*/  MUFU.TANH R219, R219 ;  /* 0x000000db00db7308 */ /* 0x000e640000002400 */
[----:B------:R-:W-:Y:S01]  /*9a60*/  FMUL.FTZ R132, R9, UR7 ;  /* 0x0000000709847c20 */ /* 0x000fe20008410000 */
[----:B------:R-:W-:Y:S01]  /*9a70*/  FMUL.FTZ R133, R10, UR7 ;  /* 0x000000070a857c20 */ /* 0x000fe20008410000 */
[----:B------:R-:W-:Y:S02]  /*9a80*/  VIADD R135, R207, 0xffffffe1 ;  /* 0xffffffe1cf877836 */ /* 0x000fe40000000000 */
[----:B------:R-:W-:Y:S01]  /*9a90*/  FMUL.FTZ R218, R8, UR7 ;  /* 0x0000000708da7c20 */ /* 0x000fe20008410000 */
[----:B------:R-:W-:Y:S01]  /*9aa0*/  FMUL.FTZ R222, R11, UR7 ;  /* 0x000000070bde7c20 */ /* 0x000fe20008410000 */
[C---:B---3--:R-:W-:Y:S02]  /*9ab0*/  HMMA.16816.F32 R20, R160.reuse, R136, R20 ;  /* 0x00000088a014723c */ /* 0x048fe40000001814 */
[----:B------:R-:W-:Y:S01]  /*9ac0*/  MUFU.TANH R132, R132 ;  /* 0x0000008400847308 */ /* 0x000fe20000002400 */
[-C--:B------:R-:W-:Y:S01]  /*9ad0*/  ISETP.GT.AND P5, PT, R194, R135.reuse, PT ;  /* 0x00000087c200720c */ /* 0x080fe20003fa4270 */
[----:B------:R-:W-:Y:S01]  /*9ae0*/  FMUL.FTZ R134, R15, UR7 ;  /* 0x000000070f867c20 */ /* 0x000fe20008410000 */
[----:B------:R-:W-:Y:S01]  /*9af0*/  ISETP.GT.AND P6, PT, R200, R135, PT ;  /* 0x00000087c800720c */ /* 0x000fe20003fc4270 */
[----:B------:R-:W-:Y:S01]  /*9b00*/  FMUL.FTZ R3, R12, UR7 ;  /* 0x000000070c037c20 */ /* 0x000fe20008410000 */
[----:B------:R-:W-:Y:S01]  /*9b10*/  FMUL.FTZ R216, R13, UR7 ;  /* 0x000000070dd87c20 */ /* 0x000fe20008410000 */
[----:B------:R-:W-:Y:S04]  /*9b20*/  FMUL.FTZ R221, R14, UR7 ;  /* 0x000000070edd7c20 */ /* 0x000fe80008410000 */
[----:B------:R-:W-:Y:S01]  /*9b30*/  MUFU.TANH R133, R133 ;  /* 0x0000008500857308 */ /* 0x000fe20000002400 */
[C---:B------:R-:W-:Y:S03]  /*9b40*/  HMMA.16816.F32 R24, R160.reuse, R138, R24 ;  /* 0x0000008aa018723c */ /* 0x040fe60000001818 */
[----:B-1----:R-:W-:Y:S01]  /*9b50*/  FSEL R244, R219, -INF , !P1 ;  /* 0xff800000dbf47808 */ /* 0x002fe20004800000 */
[----:B------:R-:W-:Y:S01]  /*9b60*/  FMUL.FTZ R224, R18, UR7 ;  /* 0x0000000712e07c20 */ /* 0x000fe20008410000 */
[----:B------:R-:W-:Y:S02]  /*9b70*/  ISETP.GE.AND P1, PT, R135, R193, PT ;  /* 0x000000c18700720c */ /* 0x000fe40003f26270 */
[----:B------:R-:W-:Y:S02]  /*9b80*/  FSEL R244, R244, -INF , !P0 ;  /* 0xff800000f4f47808 */ /* 0x000fe40004000000 */
[----:B------:R-:W-:Y:S01]  /*9b90*/  MUFU.TANH R219, R134 ;  /* 0x0000008600db7308 */ /* 0x000fe20000002400 */
[----:B------:R-:W-:Y:S09]  /*9ba0*/  FMUL.FTZ R226, R23, UR7 ;  /* 0x0000000717e27c20 */ /* 0x000ff20008410000 */
[----:B------:R-:W1:Y:S10]  /*9bb0*/  MUFU.TANH R217, R217 ;  /* 0x000000d900d97308 */ /* 0x000e740000002400 */
[----:B------:R-:W2:Y:S10]  /*9bc0*/  MUFU.TANH R220, R220 ;  /* 0x000000dc00dc7308 */ /* 0x000eb40000002400 */
[----:B------:R-:W-:Y:S01]  /*9bd0*/  MUFU.TANH R218, R218 ;  /* 0x000000da00da7308 */ /* 0x000fe20000002400 */
[----:B-1----:R-:W-:Y:S09]  /*9be0*/  FSEL R217, R217, -INF , !P6 ;  /* 0xff800000d9d97808 */ /* 0x002ff20007000000 */
[----:B------:R-:W1:Y:S01]  /*9bf0*/  MUFU.TANH R215, R215 ;  /* 0x000000d700d77308 */ /* 0x000e620000002400 */
[----:B--2---:R-:W-:Y:S01]  /*9c00*/  FSEL R242, R220, -INF , !P5 ;  /* 0xff800000dcf27808 */ /* 0x004fe20006800000 */
[----:B------:R-:W-:Y:S01]  /*9c10*/  FMUL.FTZ R220, R16, UR7 ;  /* 0x0000000710dc7c20 */ /* 0x000fe20008410000 */
[-C--:B------:R-:W-:Y:S01]  /*9c20*/  ISETP.GE.AND P5, PT, R135, R192.reuse, PT ;  /* 0x000000c08700720c */ /* 0x080fe20003fa6270 */
[----:B------:R-:W-:Y:S01]  /*9c30*/  VIADD R135, R207, 0xffffffe9 ;  /* 0xffffffe9cf877836 */ /* 0x000fe20000000000 */
[----:B------:R-:W-:Y:S02]  /*9c40*/  FSEL R242, R242, -INF , !P1 ;  /* 0xff800000f2f27808 */ /* 0x000fe40004800000 */
[----:B------:R-:W-:Y:S03]  /*9c50*/  FSEL R241, R217, -INF , !P5 ;  /* 0xff800000d9f17808 */ /* 0x000fe60006800000 */
[----:B------:R-:W2:Y:S01]  /*9c60*/  MUFU.TANH R222, R222 ;  /* 0x000000de00de7308 */ /* 0x000ea20000002400 */
[----:B------:R-:W-:Y:S02]  /*9c70*/  ISETP.GT.AND P6, PT, R194, R135, PT ;  /* 0x00000087c200720c */ /* 0x000fe40003fc4270 */
[----:B------:R-:W-:Y:S02]  /*9c80*/  ISETP.GE.AND P0, PT, R135, R193, PT ;  /* 0x000000c18700720c */ /* 0x000fe40003f06270 */
[----:B------:R-:W-:Y:S02]  /*9c90*/  FSEL R240, R132, -INF , !P6 ;  /* 0xff80000084f07808 */ /* 0x000fe40007000000 */
[----:B------:R-:W-:Y:S03]  /*9ca0*/  ISETP.GT.AND P6, PT, R200, R135, PT ;  /* 0x00000087c800720c */ /* 0x000fe60003fc4270 */
[----:B------:R-:W3:Y:S01]  /*9cb0*/  MUFU.TANH R3, R3 ;  /* 0x0000000300037308 */ /* 0x000ee20000002400 */
[----:B-1----:R-:W-:Y:S01]  /*9cc0*/  FSEL R243, R215, -INF , !P4 ;  /* 0xff800000d7f37808 */ /* 0x002fe20006000000 */
[----:B------:R-:W-:Y:S01]  /*9cd0*/  FMUL.FTZ R215, R17, UR7 ;  /* 0x0000000711d77c20 */ /* 0x000fe20008410000 */
[-C--:B------:R-:W-:Y:S02]  /*9ce0*/  ISETP.GT.AND P4, PT, R194, R223.reuse, PT ;  /* 0x000000dfc200720c */ /* 0x080fe40003f84270 */
[-C--:B------:R-:W-:Y:S02]  /*9cf0*/  ISETP.GE.AND P1, PT, R135, R192.reuse, PT ;  /* 0x000000c08700720c */ /* 0x080fe40003f26270 */
[----:B------:R-:W-:Y:S03]  /*9d00*/  FSEL R218, R218, -INF , !P4 ;  /* 0xff800000dada7808 */ /* 0x000fe60006000000 */
[----:B------:R-:W1:Y:S01]  /*9d10*/  MUFU.TANH R216, R216 ;  /* 0x000000d800d87308 */ /* 0x000e620000002400 */
[----:B------:R-:W-:Y:S02]  /*9d20*/  ISETP.GT.AND P4, PT, R200, R223, PT ;  /* 0x000000dfc800720c */ /* 0x000fe40003f84270 */
[----:B--2---:R-:W-:Y:S02]  /*9d30*/  FSEL R237, R222, -INF , !P6 ;  /* 0xff800000deed7808 */ /* 0x004fe40007000000 */
[----:B------:R-:W-:Y:S02]  /*9d40*/  FSEL R239, R133, -INF , !P4 ;  /* 0xff80000085ef7808 */ /* 0x000fe40006000000 */
[----:B------:R-:W-:Y:S01]  /*9d50*/  FSEL R243, R243, -INF , !P3 ;  /* 0xff800000f3f37808 */ /* 0x000fe20005800000 */
[----:B------:R-:W2:Y:S01]  /*9d60*/  LDSM.16.M88.4 R132, [R187+0xb800] ;  /* 0x00b80000bb84783b */ /* 0x000ea20000000200 */
[C---:B------:R-:W-:Y:S01]  /*9d70*/  ISETP.GE.AND P4, PT, R223.reuse, R193, PT ;  /* 0x000000c1df00720c */ /* 0x040fe20003f86270 */
[----:B------:R-:W-:Y:S04]  /*9d80*/  DEPBAR.LE SB0, 0x0 ;  /* 0x000080000000791a */ /* 0x000fe80000000000 */
[-C--:B------:R-:W-:Y:S01]  /*9d90*/  ISETP.GE.AND P6, PT, R223, R192.reuse, PT ;  /* 0x000000c0df00720c */ /* 0x080fe20003fc6270 */
[----:B------:R-:W4:Y:S01]  /*9da0*/  MUFU.TANH R221, R221 ;  /* 0x000000dd00dd7308 */ /* 0x000f220000002400 */
[C---:B------:R-:W-:Y:S01]  /*9db0*/  ISETP.GT.AND P3, PT, R194.reuse, R227, PT ;  /* 0x000000e3c200720c */ /* 0x040fe20003f64270 */
[----:B------:R-:W-:Y:S01]  /*9dc0*/  BAR.SYNC.DEFER_BLOCKING 0x0 ;  /* 0x0000000000007b1d */ /* 0x000fe20000010000 */
[----:B------:R-:W-:Y:S01]  /*9dd0*/  ISETP.GT.AND P5, PT, R194, R225, PT ;  /* 0x000000e1c200720c */ /* 0x000fe20003fa4270 */
[----:B------:R-:W-:Y:S01]  /*9de0*/  FMUL.FTZ R223, R19, UR7 ;  /* 0x0000000713df7c20 */ /* 0x000fe20008410000 */
[----:B---3--:R-:W-:Y:S01]  /*9df0*/  FSEL R236, R3, -INF , !P3 ;  /* 0xff80000003ec7808 */ /* 0x008fe20005800000 */
[----:B------:R-:W-:Y:S01]  /*9e00*/  FMUL.FTZ R3, R20, UR7 ;  /* 0x0000000714037c20 */ /* 0x000fe20008410000 */
[----:B-1----:R-:W-:Y:S02]  /*9e10*/  FSEL R216, R216, -INF , !P5 ;  /* 0xff800000d8d87808 */ /* 0x002fe40006800000 */
[C---:B------:R-:W-:Y:S02]  /*9e20*/  ISETP.GT.AND P3, PT, R200.reuse, R227, PT ;  /* 0x000000e3c800720c */ /* 0x040fe40003f64270 */
[----:B------:R-:W-:Y:S02]  /*9e30*/  ISETP.GT.AND P5, PT, R200, R225, PT ;  /* 0x000000e1c800720c */ /* 0x000fe40003fa4270 */
[----:B------:R-:W-:Y:S02]  /*9e40*/  FSEL R246, R218, -INF , !P4 ;  /* 0xff800000daf67808 */ /* 0x000fe40006000000 */
[----:B------:R-:W-:Y:S02]  /*9e50*/  FSEL R219, R219, -INF , !P5 ;  /* 0xff800000dbdb7808 */ /* 0x000fe40006800000 */
[----:B------:R-:W-:Y:S02]  /*9e60*/  FSEL R240, R240, -INF , !P0 ;  /* 0xff800000f0f07808 */ /* 0x000fe40004000000 */
[----:B----4-:R-:W-:Y:S02]  /*9e70*/  FSEL R221, R221, -INF , !P3 ;  /* 0xff800000dddd7808 */ /* 0x010fe40005800000 */
[CC--:B------:R-:W-:Y:S02]  /*9e80*/  ISETP.GE.AND P3, PT, R227.reuse, R193.reuse, PT ;  /* 0x000000c1e300720c */ /* 0x0c0fe40003f66270 */
[-C--:B------:R-:W-:Y:S01]  /*9e90*/  ISETP.GE.AND P5, PT, R227, R192.reuse, PT ;  /* 0x000000c0e300720c */ /* 0x080fe20003fa6270 */
[----:B------:R-:W-:Y:S01]  /*9ea0*/  VIADD R227, R207, 0xfffffff8 ;  /* 0xfffffff8cfe37836 */ /* 0x000fe20000000000 */
[C---:B------:R-:W-:Y:S01]  /*9eb0*/  ISETP.GE.AND P4, PT, R225.reuse, R193, PT ;  /* 0x000000c1e100720c */ /* 0x040fe20003f86270 */
[----:B------:R1:W-:Y:S01]  /*9ec0*/  MUFU.TANH R222, R224 ;  /* 0x000000e000de7308 */ /* 0x0003e20000002400 */
[-C--:B------:R-:W-:Y:S01]  /*9ed0*/  ISETP.GE.AND P0, PT, R225, R192.reuse, PT ;  /* 0x000000c0e100720c */ /* 0x080fe20003f06270 */
[----:B------:R-:W-:Y:S01]  /*9ee0*/  VIADD R225, R207, 0xfffffff9 ;  /* 0xfffffff9cfe17836 */ /* 0x000fe20000000000 */
[----:B------:R-:W-:Y:S02]  /*9ef0*/  FSEL R239, R239, -INF , !P6 ;  /* 0xff800000efef7808 */ /* 0x000fe40007000000 */
[----:B------:R-:W-:Y:S02]  /*9f00*/  FSEL R237, R237, -INF , !P1 ;  /* 0xff800000eded7808 */ /* 0x000fe40004800000 */
[C---:B------:R-:W-:Y:S03]  /*9f10*/  ISETP.GT.AND P6, PT, R194.reuse, R227, PT ;  /* 0x000000e3c200720c */ /* 0x040fe60003fc4270 */
[----:B------:R-:W3:Y:S01]  /*9f20*/  MUFU.TANH R220, R220 ;  /* 0x000000dc00dc7308 */ /* 0x000ee20000002400 */
[----:B------:R-:W-:Y:S01]  /*9f30*/  ISETP.GT.AND P1, PT, R194, R225, PT ;  /* 0x000000e1c200720c */ /* 0x000fe20003f24270 */
[C---:B--2---:R-:W-:Y:S05]  /*9f40*/  HMMA.16816.F32 R28, R160.reuse, R132, R28 ;  /* 0x00000084a01c723c */ /* 0x044fea000000181c */
[----:B------:R-:W-:Y:S03]  /*9f50*/  FSEL R234, R216, -INF , !P4 ;  /* 0xff800000d8ea7808 */ /* 0x000fe60006000000 */
[----:B------:R-:W2:Y:S01]  /*9f60*/  MUFU.TANH R215, R215 ;  /* 0x000000d700d77308 */ /* 0x000ea20000002400 */
[----:B------:R-:W-:Y:S01]  /*9f70*/  FSEL R236, R236, -INF , !P3 ;  /* 0xff800000ecec7808 */ /* 0x000fe20005800000 */
[----:B-1----:R-:W-:Y:S01]  /*9f80*/  FMUL.FTZ R224, R21, UR7 ;  /* 0x0000000715e07c20 */ /* 0x002fe20008410000 */
[----:B------:R-:W-:Y:S01]  /*9f90*/  FSEL R235, R221, -INF , !P5 ;  /* 0xff800000ddeb7808 */ /* 0x000fe20006800000 */
[----:B------:R-:W-:Y:S01]  /*9fa0*/  FMUL.FTZ R132, R25, UR7 ;  /* 0x0000000719847c20 */ /* 0x000fe20008410000 */
[----:B------:R-:W-:Y:S01]  /*9fb0*/  ISETP.GE.AND P3, PT, R225, R193, PT ;  /* 0x000000c1e100720c */ /* 0x000fe20003f66270 */
[----:B------:R-:W-:Y:S01]  /*9fc0*/  FMUL.FTZ R216, R27, UR7 ;  /* 0x000000071bd87c20 */ /* 0x000fe20008410000 */
[----:B------:R-:W-:Y:S03]  /*9fd0*/  FSEL R233, R219, -INF , !P0 ;  /* 0xff800000dbe97808 */ /* 0x000fe60004000000 */
[----:B------:R-:W1:Y:S01]  /*9fe0*/  MUFU.TANH R223, R223 ;  /* 0x000000df00df7308 */ /* 0x000e620000002400 */
[----:B------:R-:W-:Y:S01]  /*9ff0*/  ISETP.GT.AND P0, PT, R194, R207, PT ;  /* 0x000000cfc200720c */ /* 0x000fe20003f04270 */
[----:B------:R-:W-:Y:S01]  /*a000*/  FMUL.FTZ R133, R26, UR7 ;  /* 0x000000071a857c20 */ /* 0x000fe20008410000 */
[----:B---3--:R-:W-:Y:S01]  /*a010*/  FSEL R220, R220, -INF , !P6 ;  /* 0xff800000dcdc7808 */ /* 0x008fe20007000000 */
[----:B------:R-:W-:Y:S03]  /*a020*/  HMMA.16816.F32 R32, R160, R134, R32 ;  /* 0x00000086a020723c */ /* 0x000fe60000001820 */
[C---:B------:R-:W-:Y:S03]  /*a030*/  ISETP.GT.AND P6, PT, R200.reuse, R227, PT ;  /* 0x000000e3c800720c */ /* 0x040fe60003fc4270 */
[----:B------:R3:W-:Y:S01]  /*a040*/  MUFU.TANH R218, R226 ;  /* 0x000000e200da7308 */ /* 0x0007e20000002400 */
[-C--:B------:R-:W-:Y:S01]  /*a050*/  ISETP.GE.AND P4, PT, R225, R192.reuse, PT ;  /* 0x000000c0e100720c */ /* 0x080fe20003f86270 */
[----:B------:R-:W-:Y:S01]  /*a060*/  VIADD R135, R207, 0x9 ;  /* 0x00000009cf877836 */ /* 0x000fe20000000000 */
[----:B--2---:R-:W-:Y:S01]  /*a070*/  FSEL R232, R215, -INF , !P1 ;  /* 0xff800000d7e87808 */ /* 0x004fe20004800000 */
[----:B------:R-:W-:Y:S01]  /*a080*/  VIADD R219, R207, 0x8 ;  /* 0x00000008cfdb7836 */ /* 0x000fe20000000000 */
[----:B------:R-:W-:Y:S01]  /*a090*/  ISETP.GT.AND P1, PT, R200, R225, PT ;  /* 0x000000e1c800720c */ /* 0x000fe20003f24270 */
[----:B------:R-:W-:Y:S01]  /*a0a0*/  FMUL.FTZ R134, R28, UR7 ;  /* 0x000000071c867c20 */ /* 0x000fe20008410000 */
[----:B------:R-:W-:Y:S03]  /*a0b0*/  FSEL R222, R222, -INF , !P6 ;  /* 0xff800000dede7808 */ /* 0x000fe60007000000 */
[----:B------:R2:W4:Y:S01]  /*a0c0*/  MUFU.TANH R217, R224 ;  /* 0x000000e000d97308 */ /* 0x0005220000002400 */
[----:B------:R-:W-:Y:S01]  /*a0d0*/  ISETP.GE.AND P6, PT, R227, R193, PT ;  /* 0x000000c1e300720c */ /* 0x000fe20003fc6270 */
[----:B------:R-:W-:Y:S01]  /*a0e0*/  VIADD R221, R207, 0x10 ;  /* 0x00000010cfdd7836 */ /* 0x000fe20000000000 */
[----:B-1----:R-:W-:Y:S02]  /*a0f0*/  FSEL R223, R223, -INF , !P1 ;  /* 0xff800000dfdf7808 */ /* 0x002fe40004800000 */
[-C--:B------:R-:W-:Y:S01]  /*a100*/  ISETP.GE.AND P1, PT, R227, R192.reuse, PT ;  /* 0x000000c0e300720c */ /* 0x080fe20003f26270 */
[----:B------:R-:W-:Y:S01]  /*a110*/  VIADD R227, R207, 0x1 ;  /* 0x00000001cfe37836 */ /* 0x000fe20000000000 */
[----:B------:R-:W-:Y:S03]  /*a120*/  FSEL R232, R232, -INF , !P3 ;  /* 0xff800000e8e87808 */ /* 0x000fe60005800000 */
[----:B------:R-:W1:Y:S01]  /*a130*/  MUFU.TANH R132, R132 ;  /* 0x0000008400847308 */ /* 0x000e620000002400 */
[----:B------:R-:W-:Y:S01]  /*a140*/  ISETP.GT.AND P3, PT, R194, R135, PT ;  /* 0x00000087c200720c */ /* 0x000fe20003f64270 */
[----:B---3--:R-:W-:Y:S01]  /*a150*/  FMUL.FTZ R226, R24, UR7 ;  /* 0x0000000718e27c20 */ /* 0x008fe20008410000 */
[----:B------:R-:W-:Y:S02]  /*a160*/  ISETP.GT.AND P5, PT, R194, R227, PT ;  /* 0x000000e3c200720c */ /* 0x000fe40003fa4270 */
[----:B------:R-:W-:Y:S01]  /*a170*/  FSEL R231, R222, -INF , !P1 ;  /* 0xff800000dee77808 */ /* 0x000fe20004800000 */
[----:B------:R-:W-:Y:S01]  /*a180*/  FMUL.FTZ R222, R31, UR7 ;  /* 0x000000071fde7c20 */ /* 0x000fe20008410000 */
[----:B------:R-:W-:Y:S03]  /*a190*/  ISETP.GT.AND P1, PT, R200, R219, PT ;  /* 0x000000dbc800720c */ /* 0x000fe60003f24270 */
[----:B------:R-:W3:Y:S01]  /*a1a0*/  MUFU.TANH R216, R216 ;  /* 0x000000d800d87308 */ /* 0x000ee20000002400 */
[----:B------:R-:W-:Y:S01]  /*a1b0*/  FSEL R238, R220, -INF , !P6 ;  /* 0xff800000dcee7808 */ /* 0x000fe20007000000 */
[----:B--2---:R-:W-:Y:S01]  /*a1c0*/  FMUL.FTZ R224, R22, UR7 ;  /* 0x0000000716e07c20 */ /* 0x004fe20008410000 */
[----:B----4-:R-:W-:Y:S01]  /*a1d0*/  FSEL R217, R217, -INF , !P5 ;  /* 0xff800000d9d97808 */ /* 0x010fe20006800000 */
[----:B------:R-:W-:Y:S01]  /*a1e0*/  FMUL.FTZ R220, R29, UR7 ;  /* 0x000000071ddc7c20 */ /* 0x000fe20008410000 */
[----:B------:R-:W-:Y:S02]  /*a1f0*/  ISETP.GT.AND P5, PT, R200, R227, PT ;  /* 0x000000e3c800720c */ /* 0x000fe40003fa4270 */
[----:B------:R-:W-:Y:S03]  /*a200*/  ISETP.GT.AND P6, PT, R194, R219, PT ;  /* 0x000000dbc200720c */ /* 0x000fe60003fc4270 */
[----:B------:R-:W2:Y:S01]  /*a210*/  MUFU.TANH R133, R133 ;  /* 0x0000008500857308 */ /* 0x000ea20000002400 */
[----:B------:R-:W-:Y:S02]  /*a220*/  FSEL R218, R218, -INF , !P5 ;  /* 0xff800000dada7808 */ /* 0x000fe40006800000 */
[----:B-1----:R-:W-:Y:S02]  /*a230*/  FSEL R132, R132, -INF , !P3 ;  /* 0xff80000084847808 */ /* 0x002fe40005800000 */
[----:B------:R-:W-:Y:S02]  /*a240*/  ISETP.GE.AND P5, PT, R227, R193, PT ;  /* 0x000000c1e300720c */ /* 0x000fe40003fa6270 */
[----:B------:R-:W-:Y:S03]  /*a250*/  ISETP.GT.AND P3, PT, R200, R135, PT ;  /* 0x00000087c800720c */ /* 0x000fe60003f64270 */
[----:B------:R-:W1:Y:S01]  /*a260*/  MUFU.TANH R3, R3 ;  /* 0x0000000300037308 */ /* 0x000e620000002400 */
[----:B------:R-:W-:Y:S01]  /*a270*/  FSEL R228, R217, -INF , !P5 ;  /* 0xff800000d9e47808 */ /* 0x000fe20006800000 */
[----:B------:R-:W-:Y:S01]  /*a280*/  FMUL.FTZ R217, R33, UR7 ;  /* 0x0000000721d97c20 */ /* 0x000fe20008410000 */
[----:B---3--:R-:W-:Y:S02]  /*a290*/  FSEL R216, R216, -INF , !P3 ;  /* 0xff800000d8d87808 */ /* 0x008fe40005800000 */
[CC--:B------:R-:W-:Y:S02]  /*a2a0*/  ISETP.GE.AND P3, PT, R135.reuse, R193.reuse, PT ;  /* 0x000000c18700720c */ /* 0x0c0fe40003f66270 */
[-C--:B------:R-:W-:Y:S03]  /*a2b0*/  ISETP.GE.AND P5, PT, R135, R192.reuse, PT ;  /* 0x000000c08700720c */ /* 0x080fe60003fa6270 */
[----:B------:R-:W3:Y:S01]  /*a2c0*/  MUFU.TANH R215, R226 ;  /* 0x000000e200d77308 */ /* 0x000ee20000002400 */
[----:B------:R-:W-:Y:S02]  /*a2d0*/  FSEL R229, R223, -INF , !P4 ;  /* 0xff800000dfe57808 */ /* 0x000fe40006000000 */
[----:B--2---:R-:W-:Y:S02]  /*a2e0*/  FSEL R133, R133, -INF , !P1 ;  /* 0xff80000085857808 */ /* 0x004fe40004800000 */
[-C--:B------:R-:W-:Y:S02]  /*a2f0*/  ISETP.GE.AND P1, PT, R207, R193.reuse, PT ;  /* 0x000000c1cf00720c */ /* 0x080fe40003f26270 */
[----:B------:R-:W-:Y:S03]  /*a300*/  ISETP.GE.AND P4, PT, R219, R193, PT ;  /* 0x000000c1db00720c */ /* 0x000fe60003f86270 */
[----:B------:R-:W2:Y:S01]  /*a310*/  MUFU.TANH R224, R224 ;  /* 0x000000e000e07308 */ /* 0x000ea20000002400 */
[----:B------:R-:W-:Y:S02]  /*a320*/  FMNMX3.FTZ R248, R2, R243, R241, !PT ;  /* 0x000000f302f87276 */ /* 0x000fe400078100f1 */
[----:B-1----:R-:W-:Y:S02]  /*a330*/  FSEL R3, R3, -INF , !P0 ;  /* 0xff80000003037808 */ /* 0x002fe40004000000 */
[----:B------:R-:W-:Y:S02]  /*a340*/  ISETP.GT.AND P0, PT, R200, R207, PT ;  /* 0x000000cfc800720c */ /* 0x000fe40003f04270 */
[----:B------:R-:W-:Y:S03]  /*a350*/  FSEL R230, R3, -INF , !P1 ;  /* 0xff80000003e67808 */ /* 0x000fe60004800000 */
[----:B------:R1:W4:Y:S01]  /*a360*/  MUFU.TANH R135, R222 ;  /* 0x000000de00877308 */ /* 0x0003220000002400 */
[CC--:B------:R-:W-:Y:S01]  /*a370*/  ISETP.GE.AND P1, PT, R207.reuse, R192.reuse, PT ;  /* 0x000000c0cf00720c */ /* 0x0c0fe20003f26270 */
[----:B------:R-:W-:Y:S01]  /*a380*/  VIADD R3, R207, 0x11 ;  /* 0x00000011cf037836 */ /* 0x000fe20000000000 */
[----:B---3--:R-:W-:Y:S02]  /*a390*/  FSEL R215, R215, -INF , !P6 ;  /* 0xff800000d7d77808 */ /* 0x008fe40007000000 */
[-C--:B------:R-:W-:Y:S01]  /*a3a0*/  ISETP.GE.AND P6, PT, R219, R192.reuse, PT ;  /* 0x000000c0db00720c */ /* 0x080fe20003fc6270 */
[----:B------:R-:W-:Y:S01]  /*a3b0*/  FMUL.FTZ R219, R30, UR7 ;  /* 0x000000071edb7c20 */ /* 0x000fe20008410000 */
[----:B------:R-:W-:Y:S03]  /*a3c0*/  FSEL R226, R132, -INF , !P3 ;  /* 0xff80000084e27808 */ /* 0x000fe60005800000 */
[----:B------:R-:W3:Y:S01]  /*a3d0*/  MUFU.TANH R134, R134 ;  /* 0x0000008600867308 */ /* 0x000ee20000002400 */
[----:B------:R-:W-:Y:S01]  /*a3e0*/  ISETP.GE.AND P3, PT, R3, R193, PT ;  /* 0x000000c10300720c */ /* 0x000fe20003f66270 */
[----:B------:R-:W-:Y:S01]  /*a3f0*/  FMUL.FTZ R132, R34, UR7 ;  /* 0x0000000722847c20 */ /* 0x000fe20008410000 */
[----:B--2---:R-:W-:Y:S02]  /*a400*/  FSEL R224, R224, -INF , !P0 ;  /* 0xff800000e0e07808 */ /* 0x004fe40004000000 */
[-C--:B------:R-:W-:Y:S02]  /*a410*/  ISETP.GE.AND P0, PT, R227, R192.reuse, PT ;  /* 0x000000c0e300720c */ /* 0x080fe40003f06270 */
[----:B------:R-:W-:Y:S03]  /*a420*/  FSEL R227, R224, -INF , !P1 ;  /* 0xff800000e0e37808 */ /* 0x000fe60004800000 */
[----:B------:R-:W2:Y:S01]  /*a430*/  MUFU.TANH R220, R220 ;  /* 0x000000dc00dc7308 */ /* 0x000ea20000002400 */
[----:B------:R-:W-:Y:S01]  /*a440*/  FSEL R224, R215, -INF , !P4 ;  /* 0xff800000d7e07808 */ /* 0x000fe20006000000 */
[----:B-1----:R-:W-:Y:S01]  /*a450*/  FMUL.FTZ R222, R35, UR7 ;  /* 0x0000000723de7c20 */ /* 0x002fe20008410000 */
[-C--:B------:R-:W-:Y:S02]  /*a460*/  ISETP.GT.AND P4, PT, R200, R3.reuse, PT ;  /* 0x00000003c800720c */ /* 0x080fe40003f84270 */
[----:B------:R-:W-:Y:S01]  /*a470*/  FSEL R225, R218, -INF , !P0 ;  /* 0xff800000dae17808 */ /* 0x000fe20004000000 */
[----:B------:R-:W-:Y:S01]  /*a480*/  FMUL.FTZ R218, R32, UR7 ;  /* 0x0000000720da7c20 */ /* 0x000fe20008410000 */
[----:B----4-:R-:W-:Y:S03]  /*a490*/  FSEL R135, R135, -INF , !P4 ;  /* 0xff80000087877808 */ /* 0x010fe60006000000 */
[----:B------:R-:W1:Y:S01]  /*a4a0*/  MUFU.TANH R219, R219 ;  /* 0x000000db00db7308 */ /* 0x000e620000002400 */
[C---:B------:R-:W-:Y:S02]  /*a4b0*/  ISETP.GT.AND P1, PT, R194.reuse, R3, PT ;  /* 0x00000003c200720c */ /* 0x040fe40003f24270 */
[----:B------:R-:W-:Y:S02]  /*a4c0*/  ISETP.GE.AND P4, PT, R3, R192, PT ;  /* 0x000000c00300720c */ /* 0x000fe40003f86270 */
[-C--:B------:R-:W-:Y:S02]  /*a4d0*/  ISETP.GT.AND P0, PT, R194, R221.reuse, PT ;  /* 0x000000ddc200720c */ /* 0x080fe40003f04270 */
[----:B------:R-:W-:Y:S03]  /*a4e0*/  FSEL R223, R133, -INF , !P6 ;  /* 0xff80000085df7808 */ /* 0x000fe60007000000 */
[----:B------:R-:W4:Y:S01]  /*a4f0*/  MUFU.TANH R217, R217 ;  /* 0x000000d900d97308 */ /* 0x000f220000002400 */
[----:B---3--:R-:W-:Y:S02]  /*a500*/  FSEL R134, R134, -INF , !P0 ;  /* 0xff80000086867808 */ /* 0x008fe40004000000 */
[----:B------:R-:W-:Y:S02]  /*a510*/  FMNMX3.FTZ R133, R0, R244, R242, !PT ;  /* 0x000000f400857276 */ /* 0x000fe400078100f2 */
[----:B------:R-:W-:Y:S02]  /*a520*/  ISETP.GT.AND P0, PT, R200, R221, PT ;  /* 0x000000ddc800720c */ /* 0x000fe40003f04270 */
[----:B------:R-:W-:Y:S03]  /*a530*/  FMNMX3.FTZ R133, R133, R246, R240, !PT ;  /* 0x000000f685857276 */ /* 0x000fe600078100f0 */
[----:B------:R3:W-:Y:S01]  /*a540*/  MUFU.TANH R3, R222 ;  /* 0x000000de00037308 */ /* 0x0007e20000002400 */
[----:B--2---:R-:W-:Y:S02]  /*a550*/  FSEL R220, R220, -INF , !P1 ;  /* 0xff800000dcdc7808 */ /* 0x004fe40004800000 */
[----:B-1----:R-:W-:Y:S02]  /*a560*/  FSEL R219, R219, -INF , !P0 ;  /* 0xff800000dbdb7808 */ /* 0x002fe40004000000 */
[C---:B------:R-:W-:Y:S02]  /*a570*/  ISETP.GE.AND P1, PT, R221.reuse, R193, PT ;  /* 0x000000c1dd00720c */ /* 0x040fe40003f26270 */
[----:B------:R-:W-:Y:S03]  /*a580*/  ISETP.GE.AND P0, PT, R221, R192, PT ;  /* 0x000000c0dd00720c */ /* 0x000fe60003f06270 */
[----:B------:R-:W1:Y:S01]  /*a590*/  MUFU.TANH R132, R132 ;  /* 0x0000008400847308 */ /* 0x000e620000002400 */
[----:B------:R-:W-:Y:S01]  /*a5a0*/  FSEL R221, R216, -INF , !P5 ;  /* 0xff800000d8dd7808 */ /* 0x000fe20006800000 */
[----:B------:R-:W-:Y:S01]  /*a5b0*/  VIADD R216, R214, 0xffffffff ;  /* 0xffffffffd6d87836 */ /* 0x000fe20000000000 */
[----:B------:R-:W-:Y:S02]  /*a5c0*/  FMNMX3.FTZ R248, R248, R239, R237, !PT ;  /* 0x000000eff8f87276 */ /* 0x000fe400078100ed */
[----:B------:R-:W-:Y:S02]  /*a5d0*/  FMNMX3.FTZ R133, R133, R236, R234, !PT ;  /* 0x000000ec85857276 */ /* 0x000fe400078100ea */
[----:B------:R-:W-:Y:S03]  /*a5e0*/  ISETP.GT.AND P6, PT, R194, R247, PT ;  /* 0x000000f7c200720c */ /* 0x000fe60003fc4270 */
[----:B------:R-:W2:Y:S01]  /*a5f0*/  MUFU.TANH R218, R218 ;  /* 0x000000da00da7308 */ /* 0x000ea20000002400 */
[----:B------:R-:W-:Y:S02]  /*a600*/  FSEL R220, R220, -INF , !P3 ;  /* 0xff800000dcdc7808 */ /* 0x000fe40005800000 */
[----:B------:R-:W-:Y:S02]  /*a610*/  ISETP.GT.AND P3, PT, R200, R245, PT ;  /* 0x000000f5c800720c */ /* 0x000fe40003f64270 */
[----:B------:R-:W-:Y:S02]  /*a620*/  FMNMX3.FTZ R248, R248, R235, R233, !PT ;  /* 0x000000ebf8f87276 */ /* 0x000fe400078100e9 */
[----:B------:R-:W-:Y:S02]  /*a630*/  FMNMX3.FTZ R133, R133, R238, R232, !PT ;  /* 0x000000ee85857276 */ /* 0x000fe400078100e8 */
[----:B------:R-:W-:Y:S02]  /*a640*/  FSEL R219, R219, -INF , !P0 ;  /* 0xff800000dbdb7808 */ /* 0x000fe40004000000 */
[----:B------:R-:W-:Y:S02]  /*a650*/  ISETP.GT.AND P0, PT, R216, R197, PT ;  /* 0x000000c5d800720c */ /* 0x000fe40003f04270 */
[----:B----4-:R-:W-:Y:S02]  /*a660*/  FSEL R215, R217, -INF , !P6 ;  /* 0xff800000d9d77808 */ /* 0x010fe40007000000 */
[----:B---3--:R-:W-:Y:S02]  /*a670*/  FSEL R222, R134, -INF , !P1 ;  /* 0xff80000086de7808 */ /* 0x008fe40004800000 */
[----:B------:R-:W-:Y:S02]  /*a680*/  ISETP.GT.AND P5, PT, R194, R245, PT ;  /* 0x000000f5c200720c */ /* 0x000fe40003fa4270 */
[----:B------:R-:W-:Y:S02]  /*a690*/  ISETP.GT.AND P6, PT, R200, R247, PT ;  /* 0x000000f7c800720c */ /* 0x000fe40003fc4270 */
[----:B-1----:R-:W-:Y:S02]  /*a6a0*/  FSEL R134, R132, -INF , !P3 ;  /* 0xff80000084867808 */ /* 0x002fe40005800000 */
[----:B------:R-:W-:Y:S02]  /*a6b0*/  FMNMX3.FTZ R132, R248, R231, R229, !PT ;  /* 0x000000e7f8847276 */ /* 0x000fe400078100e5 */
[----:B------:R-:W-:Y:S02]  /*a6c0*/  FMNMX3.FTZ R133, R133, R230, R228, !PT ;  /* 0x000000e685857276 */ /* 0x000fe400078100e4 */
[----:B--2---:R-:W-:Y:S02]  /*a6d0*/  FSEL R218, R218, -INF , !P5 ;  /* 0xff800000dada7808 */ /* 0x004fe40006800000 */
[----:B------:R-:W-:Y:S02]  /*a6e0*/  FSEL R3, R3, -INF , !P6 ;  /* 0xff80000003037808 */ /* 0x000fe40007000000 */
[-C--:B------:R-:W-:Y:S02]  /*a6f0*/  ISETP.GE.AND P5, PT, R247, R193.reuse, PT ;  /* 0x000000c1f700720c */ /* 0x080fe40003fa6270 */
[----:B------:R-:W-:Y:S02]  /*a700*/  ISETP.GE.AND P6, PT, R245, R193, PT ;  /* 0x000000c1f500720c */ /* 0x000fe40003fc6270 */
[----:B------:R-:W-:Y:S02]  /*a710*/  FMNMX3.FTZ R132, R132, R227, R225, !PT ;  /* 0x000000e384847276 */ /* 0x000fe400078100e1 */
[----:B------:R-:W-:Y:S02]  /*a720*/  FMNMX3.FTZ R133, R133, R224, R226, !PT ;  /* 0x000000e085857276 */ /* 0x000fe400078100e2 */
[----:B------:R-:W-:Y:S02]  /*a730*/  FSEL R217, R135, -INF , !P4 ;  /* 0xff80000087d97808 */ /* 0x000fe40006000000 */
[-C--:B------:R-:W-:Y:S02]  /*a740*/  ISETP.GE.AND P1, PT, R247, R192.reuse, PT ;  /* 0x000000c0f700720c */ /* 0x080fe40003f26270 */
        /* <DEDUP_REMOVED lines=10> */
.L_x_1380:
[----:B------:R-:W-:Y:S01]  /*a7f0*/  FMNMX3.FTZ R6, R6, R134, R133, !PT ;  /* 0x0000008606067276 */ /* 0x000fe20007810085 */
[----:B------:R-:W-:Y:S01]  /*a800*/  SHFL.BFLY PT, R8, R135, 0x2, 0x1f ;  /* 0x0c401f0087087f89 */ /* 0x000fe200000e0000 */
[----:B------:R-:W-:Y:S07]  /*a810*/  IADD3 R207, PT, PT, R207, -0x40, RZ ;  /* 0xffffffc0cfcf7810 */ /* 0x000fee0007ffe0ff */
        /* <DEDUP_REMOVED lines=54> */
[----:B------:R-:W-:Y:S07]  /*ab80*/  IADD3.X R213, PT, PT, R213, ~R204, RZ, P0, !PT ;  /* 0x800000ccd5d57210 */ /* 0x000fee00007fe4ff */
[----:B------:R-:W-:Y:S01]  /*ab90*/  MUFU.EX2 R166, R166 ;  /* 0x000000a600a67308 */ /* 0x000fe20000000800 */
[----:B------:R-:W-:Y:S02]  /*aba0*/  ISETP.GT.AND P0, PT, R216, R197, PT ;  /* 0x000000c5d800720c */ /* 0x000fe40003f04270 */
[----:B-1----:R-:W-:Y:S07]  /*abb0*/  F2FP.F16.F32.PACK_AB R136, R170, R171 ;  /* 0x000000abaa88723e */ /* 0x002fee00000000ff */
[----:B------:R-:W1:Y:S10]  /*abc0*/  MUFU.EX2 R165, R165 ;  /* 0x000000a500a57308 */ /* 0x000e740000000800 */
[----:B------:R-:W-:Y:S01]  /*abd0*/  MUFU.EX2 R167, R167 ;  /* 0x000000a700a77308 */ /* 0x000fe20000000800 */
[----:B--2---:R-:W-:Y:S09]  /*abe0*/  F2FP.F16.F32.PACK_AB R137, R168, R169 ;  /* 0x000000a9a889723e */ /* 0x004ff200000000ff */
[----:B------:R-:W2:Y:S10]  /*abf0*/  MUFU.EX2 R172, R172 ;  /* 0x000000ac00ac7308 */ /* 0x000eb40000000800 */
[----:B------:R-:W4:Y:S01]  /*ac00*/  MUFU.EX2 R2, R7 ;  /* 0x0000000700027308 */ /* 0x000f220000000800 */
[C---:B-1----:R-:W-:Y:S09]  /*ac10*/  F2FP.F16.F32.PACK_AB R138, R165.reuse, R166 ;  /* 0x000000a6a58a723e */ /* 0x042ff200000000ff */
        /* <DEDUP_REMOVED lines=146> */
[----:B------:R-:W-:Y:S05]  /*b540*/  FADD.FTZ R0, R165, R0 ;  /* 0x00000000a5007221 */ /* 0x000fea0000010000 */
[C---:B--2---:R-:W-:Y:S03]  /*b550*/  HMMA.16816.F32 R76, R136.reuse, R100, R76 ;  /* 0x00000064884c723c */ /* 0x044fe6000000184c */
[----:B------:R-:W-:Y:S01]  /*b560*/  F2FP.F16.F32.PACK_AB R100, R174, R173 ;  /* 0x000000adae64723e */ /* 0x000fe200000000ff */
[----:B------:R-:W-:Y:S01]  /*b570*/  FADD.FTZ R173, R173, R0 ;  /* 0x00000000adad7221 */ /* 0x000fe20000010000 */
[----:B------:R-:W-:Y:S03]  /*b580*/  F2FP.F16.F32.PACK_AB R101, R175, R176 ;  /* 0x000000b0af65723e */ /* 0x000fe600000000ff */
[C---:B------:R-:W-:Y:S03]  /*b590*/  HMMA.16816.F32 R80, R136.reuse, R102, R80 ;  /* 0x000000668850723c */ /* 0x040fe60000001850 */
[----:B-----5:R-:W-:Y:S01]  /*b5a0*/  F2FP.F16.F32.PACK_AB R102, R214, R177 ;  /* 0x000000b1d666723e */ /* 0x020fe200000000ff */
[----:B------:R-:W-:Y:S01]  /*b5b0*/  FADD.FTZ R174, R174, R173 ;  /* 0x000000adaeae7221 */ /* 0x000fe20000010000 */
[----:B---3--:R-:W-:Y:S03]  /*b5c0*/  F2FP.F16.F32.PACK_AB R103, R179, R178 ;  /* 0x000000b2b367723e */ /* 0x008fe600000000ff */
[C---:B----4-:R-:W-:Y:S08]  /*b5d0*/  HMMA.16816.F32 R84, R136.reuse, R108, R84 ;  /* 0x0000006c8854723c */ /* 0x050ff00000001854 */
        /* <DEDUP_REMOVED lines=13> */
[--C-:B------:R-:W-:Y:S05]  /*b6b0*/  FFMA.FTZ R116, R228, UR4, -R153.reuse ;  /* 0x00000004e4747c23 */ /* 0x100fea0008010899 */
[C---:B------:R-:W-:Y:S08]  /*b6c0*/  HMMA.16816.F32 R24, R100.reuse, R118, R24 ;  /* 0x000000766418723c */ /* 0x040ff00000001818 */
[C---:B------:R-:W-:Y:S08]  /*b6d0*/  HMMA.16816.F32 R28, R100.reuse, R120, R28 ;  /* 0x00000078641c723c */ /* 0x040ff0000000181c */
[C---:B------:R-:W-:Y:S01]  /*b6e0*/  HMMA.16816.F32 R32, R100.reuse, R122, R32 ;  /* 0x0000007a6420723c */ /* 0x040fe20000001820 */
[----:B------:R-:W-:Y:S07]  /*b6f0*/  LDSM.16.MT88.4 R120, [R164+0x1000] ;  /* 0x00100000a478783b */ /* 0x000fee0000004200 */
[C---:B-1----:R-:W-:Y:S08]  /*b700*/  HMMA.16816.F32 R36, R100.reuse, R104, R36 ;  /* 0x000000686424723c */ /* 0x042ff00000001824 */
[C---:B------:R-:W-:Y:S01]  /*b710*/  HMMA.16816.F32 R40, R100.reuse, R106, R40 ;  /* 0x0000006a6428723c */ /* 0x040fe20000001828 */
[----:B------:R-:W1:Y:S07]  /*b720*/  LDSM.16.MT88.4 R104, [R164+0x4800] ;  /* 0x00480000a468783b */ /* 0x000e6e0000004200 */
[C---:B------:R-:W-:Y:S03]  /*b730*/  HMMA.16816.F32 R44, R100.reuse, R124, R44 ;  /* 0x0000007c642c723c */ /* 0x040fe6000000182c */
[--C-:B------:R-:W-:Y:S02]  /*b740*/  FFMA.FTZ R124, R227, UR4, -R152.reuse ;  /* 0x00000004e37c7c23 */ /* 0x100fe40008010898 */
[----:B------:R2:W-:Y:S03]  /*b750*/  MUFU.EX2 R227, R116 ;  /* 0x0000007400e37308 */ /* 0x0005e60000000800 */
[C---:B------:R-:W-:Y:S08]  /*b760*/  HMMA.16816.F32 R48, R100.reuse, R126, R48 ;  /* 0x0000007e6430723c */ /* 0x040ff00000001830 */
[C---:B------:R-:W-:Y:S01]  /*b770*/  HMMA.16816.F32 R52, R100.reuse, R128, R52 ;  /* 0x000000806434723c */ /* 0x040fe20000001834 */
[----:B--2---:R-:W-:Y:S07]  /*b780*/  LDSM.16.MT88.4 R116, [R135+0x1000] ;  /* 0x001000008774783b */ /* 0x004fee0000004200 */
[C---:B------:R-:W-:Y:S01]  /*b790*/  HMMA.16816.F32 R56, R100.reuse, R130, R56 ;  /* 0x000000826438723c */ /* 0x040fe20000001838 */
[----:B------:R-:W-:Y:S07]  /*b7a0*/  LDSM.16.MT88.4 R128, [R180+0xf000] ;  /* 0x00f00000b480783b */ /* 0x000fee0000004200 */
[C---:B---3--:R-:W-:Y:S08]  /*b7b0*/  HMMA.16816.F32 R60, R100.reuse, R136, R60 ;  /* 0x00000088643c723c */ /* 0x048ff0000000183c */
[C---:B------:R-:W-:Y:S01]  /*b7c0*/  HMMA.16816.F32 R64, R100.reuse, R138, R64 ;  /* 0x0000008a6440723c */ /* 0x040fe20000001840 */
[----:B------:R-:W-:Y:S07]  /*b7d0*/  LDSM.16.MT88.4 R136, [R135+0x3000] ;  /* 0x003000008788783b */ /* 0x000fee0000004200 */
[C---:B------:R-:W-:Y:S03]  /*b7e0*/  HMMA.16816.F32 R68, R100.reuse, R140, R68 ;  /* 0x0000008c6444723c */ /* 0x040fe60000001844 */
[--C-:B------:R-:W-:Y:S01]  /*b7f0*/  FFMA.FTZ R140, R226, UR4, -R153.reuse ;  /* 0x00000004e28c7c23 */ /* 0x100fe20008010899 */
[--C-:B------:R-:W-:Y:S04]  /*b800*/  FFMA.FTZ R226, R221, UR4, -R152.reuse ;  /* 0x00000004dde27c23 */ /* 0x100fe80008010898 */
[C---:B------:R-:W-:Y:S02]  /*b810*/  HMMA.16816.F32 R72, R100.reuse, R142, R72 ;  /* 0x0000008e6448723c */ /* 0x040fe40000001848 */
[----:B------:R-:W-:Y:S06]  /*b820*/  MUFU.EX2 R226, R226 ;  /* 0x000000e200e27308 */ /* 0x000fec0000000800 */
[C---:B----4-:R-:W-:Y:S03]  /*b830*/  HMMA.16816.F32 R76, R100.reuse, R112, R76 ;  /* 0x00000070644c723c */ /* 0x050fe6000000184c */
[--C-:B------:R-:W-:Y:S01]  /*b840*/  FFMA.FTZ R112, R230, UR4, -R153.reuse ;  /* 0x00000004e6707c23 */ /* 0x100fe20008010899 */
[--C-:B------:R-:W-:Y:S02]  /*b850*/  FFMA.FTZ R230, R225, UR4, -R152.reuse ;  /* 0x00000004e1e67c23 */ /* 0x100fe40008010898 */
[----:B------:R2:W-:Y:S02]  /*b860*/  MUFU.EX2 R225, R124 ;  /* 0x0000007c00e17308 */ /* 0x0005e40000000800 */
[C---:B------:R-:W-:Y:S08]  /*b870*/  HMMA.16816.F32 R80, R100.reuse, R114, R80 ;  /* 0x000000726450723c */ /* 0x040ff00000001850 */
[----:B------:R3:W4:Y:S10]  /*b880*/  MUFU.EX2 R228, R112 ;  /* 0x0000007000e47308 */ /* 0x0007340000000800 */
[----:B------:R-:W5:Y:S01]  /*b890*/  MUFU.EX2 R230, R230 ;  /* 0x000000e600e67308 */ /* 0x000f620000000800 */
[C---:B------:R-:W-:Y:S03]  /*b8a0*/  HMMA.16816.F32 R84, R100.reuse, R144, R84 ;  /* 0x000000906454723c */ /* 0x040fe60000001854 */
[--C-:B------:R-:W-:Y:S01]  /*b8b0*/  FFMA.FTZ R144, R223, UR4, -R152.reuse ;  /* 0x00000004df907c23 */ /* 0x100fe20008010898 */
[----:B--2---:R-:W-:Y:S05]  /*b8c0*/  LDSM.16.MT88.4 R124, [R181+0xf000] ;  /* 0x00f00000b57c783b */ /* 0x004fea0000004200 */
[----:B------:R2:W5:Y:S01]  /*b8d0*/  MUFU.EX2 R223, R140 ;  /* 0x0000008c00df7308 */ /* 0x0005620000000800 */
[C---:B------:R-:W-:Y:S09]  /*b8e0*/  HMMA.16816.F32 R88, R100.reuse, R146, R88 ;  /* 0x000000926458723c */ /* 0x040ff20000001858 */
[----:B------:R-:W5:Y:S01]  /*b8f0*/  MUFU.EX2 R221, R144 ;  /* 0x0000009000dd7308 */ /* 0x000f620000000800 */
[----:B---3--:R-:W3:Y:S01]  /*b900*/  LDSM.16.MT88.4 R112, [R180+0xd000] ;  /* 0x00d00000b470783b */ /* 0x008ee20000004200 */
[C---:B-1----:R-:W-:Y:S07]  /*b910*/  HMMA.16816.F32 R92, R100.reuse, R104, R92 ;  /* 0x00000068645c723c */ /* 0x042fee000000185c */
[----:B--2---:R-:W-:Y:S01]  /*b920*/  LDSM.16.MT88.4 R140, [R181+0x11000] ;  /* 0x01100000b58c783b */ /* 0x004fe20000004200 */
[----:B------:R-:W-:Y:S03]  /*b930*/  HMMA.16816.F32 R96, R100, R106, R96 ;  /* 0x0000006a6460723c */ /* 0x000fe60000001860 */
[----:B----4-:R-:W-:Y:S04]  /*b940*/  F2FP.F16.F32.PACK_AB R100, R227, R228 ;  /* 0x000000e4e364723e */ /* 0x010fe800000000ff */
[----:B------:R-:W1:Y:S01]  /*b950*/  LDSM.16.MT88.4 R104, [R164+0x3000] ;  /* 0x00300000a468783b */ /* 0x000e620000004200 */
[----:B-----5:R-:W-:Y:S02]  /*b960*/  F2FP.F16.F32.PACK_AB R101, R230, R225 ;  /* 0x000000e1e665723e */ /* 0x020fe400000000ff */
[----:B------:R-:W-:Y:S02]  /*b970*/  F2FP.F16.F32.PACK_AB R102, R223, R224 ;  /* 0x000000e0df66723e */ /* 0x000fe400000000ff */
[----:B------:R-:W-:Y:S03]  /*b980*/  F2FP.F16.F32.PACK_AB R103, R226, R221 ;  /* 0x000000dde267723e */ /* 0x000fe600000000ff */
[----:B------:R-:W2:Y:S04]  /*b990*/  LDSM.16.MT88.4 R144, [R180+0x11000] ;  /* 0x01100000b490783b */ /* 0x000ea80000004200 */
[C---:B------:R-:W-:Y:S08]  /*b9a0*/  HMMA.16816.F32 R4, R100.reuse, R108, R4 ;  /* 0x0000006c6404723c */ /* 0x040ff00000001804 */
[C---:B------:R-:W-:Y:S01]  /*b9b0*/  HMMA.16816.F32 R8, R100.reuse, R110, R8 ;  /* 0x0000006e6408723c */ /* 0x040fe20000001808 */
[----:B------:R-:W4:Y:S07]  /*b9c0*/  LDSM.16.MT88.4 R108, [R164+0x5000] ;  /* 0x00500000a46c783b */ /* 0x000f2e0000004200 */
[C---:B---3--:R-:W-:Y:S03]  /*b9d0*/  HMMA.16816.F32 R12, R100.reuse, R112, R12 ;  /* 0x00000070640c723c */ /* 0x048fe6000000180c */
        /* <DEDUP_REMOVED lines=17> */
[----:B------:R-:W2:Y:S01]  /*baf0*/  MUFU.EX2 R215, R112 ;  /* 0x0000007000d77308 */ /* 0x000ea20000000800 */
[----:B---3--:R-:W-:Y:S01]  /*bb00*/  LDSM.16.MT88.4 R152, [R135+0x3800] ;  /* 0x003800008798783b */ /* 0x008fe20000004200 */
[C---:B------:R-:W-:Y:S08]  /*bb10*/  HMMA.16816.F32 R32, R100.reuse, R122, R32 ;  /* 0x0000007a6420723c */ /* 0x040ff00000001820 */
[C---:B------:R-:W-:Y:S08]  /*bb20*/  HMMA.16816.F32 R36, R100.reuse, R124, R36 ;  /* 0x0000007c6424723c */ /* 0x040ff00000001824 */
[C---:B------:R-:W-:Y:S01]  /*bb30*/  HMMA.16816.F32 R40, R100.reuse, R126, R40 ;  /* 0x0000007e6428723c */ /* 0x040fe20000001828 */
[----:B------:R-:W3:Y:S07]  /*bb40*/  LDSM.16.MT88.4 R124, [R181+0xd800] ;  /* 0x00d80000b57c783b */ /* 0x000eee0000004200 */
[C---:B------:R-:W-:Y:S08]  /*bb50*/  HMMA.16816.F32 R44, R100.reuse, R128, R44 ;  /* 0x00000080642c723c */ /* 0x040ff0000000182c */
[C---:B------:R-:W-:Y:S08]  /*bb60*/  HMMA.16816.F32 R48, R100.reuse, R130, R48 ;  /* 0x000000826430723c */ /* 0x040ff00000001830 */
[C---:B------:R-:W-:Y:S03]  /*bb70*/  HMMA.16816.F32 R52, R100.reuse, R136, R52 ;  /* 0x000000886434723c */ /* 0x040fe60000001834 */
[----:B-----5:R-:W-:Y:S02]  /*bb80*/  F2FP.F16.F32.PACK_AB R136, R219, R220 ;  /* 0x000000dcdb88723e */ /* 0x020fe400000000ff */
[----:B-1----:R-:W-:Y:S03]  /*bb90*/  F2FP.F16.F32.PACK_AB R137, R218, R217 ;  /* 0x000000d9da89723e */ /* 0x002fe600000000ff */
[C---:B------:R-:W-:Y:S03]  /*bba0*/  HMMA.16816.F32 R56, R100.reuse, R138, R56 ;  /* 0x0000008a6438723c */ /* 0x040fe60000001838 */
[----:B--2---:R-:W-:Y:S02]  /*bbb0*/  F2FP.F16.F32.PACK_AB R138, R222, R215 ;  /* 0x000000d7de8a723e */ /* 0x004fe400000000ff */
[----:B------:R-:W-:Y:S03]  /*bbc0*/  F2FP.F16.F32.PACK_AB R139, R232, R229 ;  /* 0x000000e5e88b723e */ /* 0x000fe600000000ff */
[C---:B------:R-:W-:Y:S08]  /*bbd0*/  HMMA.16816.F32 R60, R100.reuse, R104, R60 ;  /* 0x00000068643c723c */ /* 0x040ff0000000183c */
[C---:B------:R-:W-:Y:S01]  /*bbe0*/  HMMA.16816.F32 R64, R100.reuse, R106, R64 ;  /* 0x0000006a6440723c */ /* 0x040fe20000001840 */
[----:B------:R-:W1:Y:S07]  /*bbf0*/  LDSM.16.MT88.4 R104, [R135+0x1800] ;  /* 0x001800008768783b */ /* 0x000e6e0000004200 */
[C---:B------:R-:W-:Y:S08]  /*bc00*/  HMMA.16816.F32 R68, R100.reuse, R140, R68 ;  /* 0x0000008c6444723c */ /* 0x040ff00000001844 */
[C---:B------:R-:W-:Y:S01]  /*bc10*/  HMMA.16816.F32 R72, R100.reuse, R142, R72 ;  /* 0x0000008e6448723c */ /* 0x040fe20000001848 */
[----:B------:R-:W2:Y:S07]  /*bc20*/  LDSM.16.MT88.4 R140, [R164+0x1800] ;  /* 0x00180000a48c783b */ /* 0x000eae0000004200 */
        /* <DEDUP_REMOVED lines=8> */
[C---:B---3--:R-:W-:Y:S05]  /*bcb0*/  HMMA.16816.F32 R128, R136.reuse, R124, R4 ;  /* 0x0000007c8880723c */ /* 0x048fea0000001804 */
[----:B------:R-:W-:Y:S03]  /*bcc0*/  FADD.FTZ R5, R167, R168 ;  /* 0x000000a8a7057221 */ /* 0x000fe60000010000 */
[C---:B------:R-:W-:Y:S01]  /*bcd0*/  HMMA.16816.F32 R124, R136.reuse, R126, R8 ;  /* 0x0000007e887c723c */ /* 0x040fe20000001808 */
[----:B------:R-:W3:Y:S02]  /*bce0*/  LDSM.16.MT88.4 R8, [R180+0x11800] ;  /* 0x01180000b408783b */ /* 0x000ee40000004200 */
[----:B------:R-:W-:Y:S04]  /*bcf0*/  FADD.FTZ R5, R172, R5 ;  /* 0x00000005ac057221 */ /* 0x000fe80000010000 */
[----:B------:R-:W-:Y:S01]  /*bd00*/  FADD.FTZ R176, R176, R5 ;  /* 0x00000005b0b07221 */ /* 0x000fe20000010000 */
[C---:B------:R-:W-:Y:S01]  /*bd10*/  HMMA.16816.F32 R120, R136.reuse, R116, R12 ;  /* 0x000000748878723c */ /* 0x040fe2000000180c */
[----:B------:R-:W4:Y:S02]  /*bd20*/  LDSM.16.MT88.4 R12, [R135+0x5800] ;  /* 0x00580000870c783b */ /* 0x000f240000004200 */
[----:B------:R-:W-:Y:S01]  /*bd30*/  FADD.FTZ R175, R175, R176 ;  /* 0x000000b0afaf7221 */ /* 0x000fe20000010000 */
[----:B------:R-:W-:Y:S03]  /*bd40*/  FADD.FTZ R5, R177, R174 ;  /* 0x000000aeb1057221 */ /* 0x000fe60000010000 */
[----:B------:R-:W-:Y:S01]  /*bd50*/  FADD.FTZ R0, R178, R175 ;  /* 0x000000afb2007221 */ /* 0x000fe20000010000 */
[C---:B------:R-:W-:Y:S01]  /*bd60*/  HMMA.16816.F32 R116, R136.reuse, R118, R16 ;  /* 0x000000768874723c */ /* 0x040fe20000001810 */
[----:B------:R-:W4:Y:S02]  /*bd70*/  LDSM.16.MT88.4 R16, [R164+0x5800] ;  /* 0x00580000a410783b */ /* 0x000f240000004200 */
[----:B------:R-:W-:Y:S01]  /*bd80*/  FADD.FTZ R5, R214, R5 ;  /* 0x00000005d6057221 */ /* 0x000fe20000010000 */
[----:B------:R-:W-:Y:S01]  /*bd90*/  MOV R214, R216 ;  /* 0x000000d800d67202 */ /* 0x000fe20000000f00 */
[----:B------:R-:W-:Y:S02]  /*bda0*/  FADD.FTZ R0, R179, R0 ;  /* 0x00000000b3007221 */ /* 0x000fe40000010000 */
[----:B------:R-:W-:Y:S01]  /*bdb0*/  FADD.FTZ R228, R228, R5 ;  /* 0x00000005e4e47221 */ /* 0x000fe20000010000 */
[C---:B-1----:R-:W-:Y:S03]  /*bdc0*/  HMMA.16816.F32 R112, R136.reuse, R104, R20 ;  /* 0x000000688870723c */ /* 0x042fe60000001814 */
[----:B------:R-:W-:Y:S01]  /*bdd0*/  FADD.FTZ R225, R225, R0 ;  /* 0x00000000e1e17221 */ /* 0x000fe20000010000 */
[----:B------:R-:W-:Y:S03]  /*bde0*/  FADD.FTZ R227, R227, R228 ;  /* 0x000000e4e3e37221 */ /* 0x000fe60000010000 */
[----:B------:R-:W-:Y:S01]  /*bdf0*/  FADD.FTZ R230, R230, R225 ;  /* 0x000000e1e6e67221 */ /* 0x000fe20000010000 */
[C---:B------:R-:W-:Y:S03]  /*be00*/  HMMA.16816.F32 R108, R136.reuse, R106, R24 ;  /* 0x0000006a886c723c */ /* 0x040fe60000001818 */
[----:B------:R-:W-:Y:S01]  /*be10*/  FADD.FTZ R224, R224, R227 ;  /* 0x000000e3e0e07221 */ /* 0x000fe20000010000 */
[----:B------:R-:W-:Y:S03]  /*be20*/  FADD.FTZ R221, R221, R230 ;  /* 0x000000e6dddd7221 */ /* 0x000fe60000010000 */
[----:B------:R-:W-:Y:S01]  /*be30*/  FADD.FTZ R223, R223, R224 ;  /* 0x000000e0dfdf7221 */ /* 0x000fe20000010000 */
[C---:B--2---:R-:W-:Y:S03]  /*be40*/  HMMA.16816.F32 R104, R136.reuse, R140, R28 ;  /* 0x0000008c8868723c */ /* 0x044fe6000000181c */
[----:B------:R-:W-:Y:S01]  /*be50*/  FADD.FTZ R226, R226, R221 ;  /* 0x000000dde2e27221 */ /* 0x000fe20000010000 */
[----:B------:R-:W-:Y:S03]  /*be60*/  FADD.FTZ R0, R220, R223 ;  /* 0x000000dfdc007221 */ /* 0x000fe60000010000 */
[----:B------:R-:W-:Y:S01]  /*be70*/  FADD.FTZ R217, R217, R226 ;  /* 0x000000e2d9d97221 */ /* 0x000fe20000010000 */
[C---:B------:R-:W-:Y:S03]  /*be80*/  HMMA.16816.F32 R100, R136.reuse, R142, R32 ;  /* 0x0000008e8864723c */ /* 0x040fe60000001820 */
[----:B------:R-:W-:Y:S01]  /*be90*/  FADD.FTZ R0, R219, R0 ;  /* 0x00000000db007221 */ /* 0x000fe20000010000 */
[----:B------:R-:W-:Y:S03]  /*bea0*/  FADD.FTZ R218, R218, R217 ;  /* 0x000000d9dada7221 */ /* 0x000fe60000010000 */
[----:B------:R-:W-:Y:S01]  /*beb0*/  FADD.FTZ R211, R215, R0 ;  /* 0x00000000d7d37221 */ /* 0x000fe20000010000 */
[C---:B-----5:R-:W-:Y:S03]  /*bec0*/  HMMA.16816.F32 R36, R136.reuse, R144, R36 ;  /* 0x000000908824723c */ /* 0x060fe60000001824 */
[----:B------:R-:W-:Y:S01]  /*bed0*/  FADD.FTZ R209, R229, R218 ;  /* 0x000000dae5d17221 */ /* 0x000fe20000010000 */
[----:B------:R-:W-:Y:S01]  /*bee0*/  FADD.FTZ R211, R222, R211 ;  /* 0x000000d3ded37221 */ /* 0x000fe20000010000 */
[----:B------:R-:W-:Y:S02]  /*bef0*/  MOV R0, R132 ;  /* 0x0000008400007202 */ /* 0x000fe40000000f00 */
[----:B------:R-:W-:Y:S01]  /*bf00*/  FADD.FTZ R209, R232, R209 ;  /* 0x000000d1e8d17221 */ /* 0x000fe20000010000 */
        /* <DEDUP_REMOVED lines=15> */
[----:B------:R-:W-:Y:S08]  /*c000*/  @!UPT UIADD3 URZ, UPT, UPT, URZ, URZ, URZ ;  /* 0x000000fffffff290 */ /* 0x000ff0000fffe0ff */
[----:B------:R-:W-:Y:S11]  /*c010*/  @P0 BRA `(.L_x_1379) ;  /* 0xffffffcc00980947 */ /* 0x000ff6000383ffff */
.L_x_1378:
        /* <DEDUP_REMOVED lines=261> */
.L_x_1382:
        /* <DEDUP_REMOVED lines=13> */
[----:B------:R-:W-:Y:S01]  /*d140*/  @!P0 IMAD R13, R5, R13, R27 ;  /* 0x0000000d050d8224 */ /* 0x000fe200078e021b */
        /* <DEDUP_REMOVED lines=42> */
.L_x_1384:
[----:B------:R-:W-:Y:S05]  /*d3f0*/  BSYNC.RECONVERGENT B0 ;  /* 0x0000000000007941 */ /* 0x000fea0003800200 */
.L_x_1383:
[----:B------:R-:W2:Y:S01]  /*d400*/  LDCU.64 UR4, c[0x0][0x410] ;  /* 0x00008200ff0477ac */ /* 0x000ea20008000a00 */
[----:B------:R-:W-:Y:S01]  /*d410*/  @P0 IMAD.MOV.U32 R26, RZ, RZ, R24 ;  /* 0x000000ffff1a0224 */ /* 0x000fe200078e0018 */
[----:B-1----:R-:W-:Y:S01]  /*d420*/  LOP3.LUT R3, R14, 0x38, RZ, 0xc0, !PT ;  /* 0x000000380e037812 */ /* 0x002fe200078ec0ff */
[----:B------:R-:W-:Y:S01]  /*d430*/  BSSY.RECONVERGENT B0, `(.L_x_1385) ;  /* 0x000001f000007945 */ /* 0x000fe20003800200 */
[----:B------:R-:W-:Y:S02]  /*d440*/  SHF.R.U32.HI R24, RZ, 0x3, R4 ;  /* 0x00000003ff187819 */ /* 0x000fe40000011604 */
[----:B------:R-:W-:Y:S02]  /*d450*/  IADD3 R10, P0, PT, R3, R26, RZ ;  /* 0x0000001a030a7210 */ /* 0x000fe40007f1e0ff */
[CC--:B------:R-:W-:Y:S01]  /*d460*/  ISETP.GE.AND P3, PT, R24.reuse, R191.reuse, PT ;  /* 0x000000bf1800720c */ /* 0x0c0fe20003f66270 */
[C---:B------:R-:W-:Y:S01]  /*d470*/  VIADD R6, R24.reuse, 0x10 ;  /* 0x0000001018067836 */ /* 0x040fe20000000000 */
[----:B------:R-:W-:Y:S01]  /*d480*/  MOV R25, RZ ;  /* 0x000000ff00197202 */ /* 0x000fe20000000f00 */
[----:B------:R-:W-:Y:S01]  /*d490*/  IMAD.X R11, RZ, RZ, R13, P0 ;  /* 0x000000ffff0b7224 */ /* 0x000fe200000e060d */
[C---:B------:R-:W-:Y:S01]  /*d4a0*/  IADD3 R2, PT, PT, R24.reuse, 0x30, RZ ;  /* 0x0000003018027810 */ /* 0x040fe20007ffe0ff */
[----:B------:R-:W-:Y:S01]  /*d4b0*/  VIADD R4, R24, 0x20 ;  /* 0x0000002018047836 */ /* 0x000fe20000000000 */
[-C--:B------:R-:W-:Y:S01]  /*d4c0*/  ISETP.GE.AND P2, PT, R6, R191.reuse, PT ;  /* 0x000000bf0600720c */ /* 0x080fe20003f46270 */
[----:B------:R1:W3:Y:S01]  /*d4d0*/  LDS.128 R12, [R8+0x2000] ;  /* 0x00200000080c7984 */ /* 0x0002e20000000c00 */
[-C--:B------:R-:W-:Y:S01]  /*d4e0*/  ISETP.GE.AND P0, PT, R2, R191.reuse, PT ;  /* 0x000000bf0200720c */ /* 0x080fe20003f06270 */
[----:B------:R-:W-:Y:S01]  /*d4f0*/  IMAD.WIDE.U32 R24, R0, 0x40, R24 ;  /* 0x0000004000187825 */ /* 0x000fe200078e0018 */
[----:B------:R-:W-:-:S02]  /*d500*/  ISETP.GE.AND P1, PT, R4, R191, PT ;  /* 0x000000bf0400720c */ /* 0x000fc40003f26270 */
[----:B------:R1:W4:Y:S01]  /*d510*/  LDS.128 R4, [R8+0x4000] ;  /* 0x0040000008047984 */ /* 0x0003220000000c00 */
[----:B--2---:R-:W-:-:S04]  /*d520*/  IMAD.WIDE.U32 R10, R20, UR4, R10 ;  /* 0x00000004140a7c25 */ /* 0x004fc8000f8e000a */
[----:B------:R-:W-:Y:S02]  /*d530*/  IMAD R27, R20, UR5, R11 ;  /* 0x00000005141b7c24 */ /* 0x000fe4000f8e020b */
[----:B------:R1:W2:Y:S01]  /*d540*/  LDS.128 R20, [R8] ;  /* 0x0000000008147984 */ /* 0x0002a20000000c00 */
        /* <DEDUP_REMOVED lines=13> */
.L_x_1386:
[----:B------:R-:W-:Y:S05]  /*d620*/  BSYNC.RECONVERGENT B0 ;  /* 0x0000000000007941 */ /* 0x000fea0003800200 */
.L_x_1385:
        /* <DEDUP_REMOVED lines=20> */
.L_x_1388:
[----:B------:R-:W-:Y:S05]  /*d770*/  BSYNC.RECONVERGENT B0 ;  /* 0x0000000000007941 */ /* 0x000fea0003800200 */
.L_x_1387:
        /* <DEDUP_REMOVED lines=20> */
.L_x_1390:
[----:B------:R-:W-:Y:S05]  /*d8c0*/  BSYNC.RECONVERGENT B0 ;  /* 0x0000000000007941 */ /* 0x000fea0003800200 */
.L_x_1389:
[----:B-1--4-:R1:W4:Y:S04]  /*d8d0*/  LDS.128 R4, [R8+0x3800] ;  /* 0x0038000008047984 */ /* 0x0123280000000c00 */
        /* <DEDUP_REMOVED lines=18> */
.L_x_1391:
        /* <DEDUP_REMOVED lines=16> */
.L_x_1824:


//--------------------- .text._ZN5flash16flash_fwd_kernelI23Flash_fwd_kernel_traitsILi192ELi64ELi64ELi4ELb0ELb0EN7cutlass6half_tE19Flash_kernel_traitsILi192ELi64ELi64ELi4ES3_EELb1ELb0ELb1ELb1ELb0ELb0ELb0ELb0EEEvNS_16Flash_fwd_paramsE --------------------------
	.section	.text._ZN5flash16flash_fwd_kernelI23Flash_fwd_kernel_traitsILi192ELi64ELi64ELi4ELb0ELb0EN7cutlass6half_tE19Flash_kernel_traitsILi192ELi64ELi64ELi4ES3_EELb1ELb0ELb1ELb1ELb0ELb0ELb0ELb0EEEvNS_16Flash_fwd_paramsE,"ax",@progbits
	.align	128
        .global         _ZN5flash16flash_fwd_kernelI23Flash_fwd_kernel_traitsILi192ELi64ELi64ELi4ELb0ELb0EN7cutlass6half_tE19Flash_kernel_traitsILi192ELi64ELi64ELi4ES3_EELb1ELb0ELb1ELb1ELb0ELb0ELb0ELb0EEEvNS_16Flash_fwd_paramsE
        .type           _ZN5flash16flash_fwd_kernelI23Flash_fwd_kernel_traitsILi192ELi64ELi64ELi4ELb0ELb0EN7cutlass6half_tE19Flash_kernel_traitsILi192ELi64ELi64ELi4ES3_EELb1ELb0ELb1ELb1ELb0ELb0ELb0ELb0EEEvNS_16Flash_fwd_paramsE,@function
        .size           _ZN5flash16flash_fwd_kernelI23Flash_fwd_kernel_traitsILi192ELi64ELi64ELi4ELb0ELb0EN7cutlass6half_tE19Flash_kernel_traitsILi192ELi64ELi64ELi4ES3_EELb1ELb0ELb1ELb1ELb0ELb0ELb0ELb0EEEvNS_16Flash_fwd_paramsE,(.L_x_1825 - _ZN5flash16flash_fwd_kernelI23Flash_fwd_kernel_traitsILi192ELi64ELi64ELi4ELb0ELb0EN7cutlass6half_tE19Flash_kernel_traitsILi192ELi64ELi64ELi4ES3_EELb1ELb0ELb1ELb1ELb0ELb0ELb0ELb0EEEvNS_16Flash_fwd_paramsE)
        .other          _ZN5flash16flash_fwd_kernelI23Flash_fwd_kernel_traitsILi192ELi64ELi64ELi4ELb0ELb0EN7cutlass6half_tE19Flash_kernel_traitsILi192ELi64ELi64ELi4ES3_EELb1ELb0ELb1ELb1ELb0ELb0ELb0ELb0EEEvNS_16Flash_fwd_paramsE,@"STO_CUDA_ENTRY STV_DEFAULT"
_ZN5flash16flash_fwd_kernelI23Flash_fwd_kernel_traitsILi192ELi64ELi64ELi4ELb0ELb0EN7cutlass6half_tE19Flash_kernel_traitsILi192ELi64ELi64ELi4ES3_EELb1ELb0ELb1ELb1ELb0ELb0ELb0ELb0EEEvNS_16Flash_fwd_paramsE:
.text._ZN5flash16flash_fwd_kernelI23Flash_fwd_kernel_traitsILi192ELi64ELi64ELi4ELb0ELb0EN7cutlass6half_tE19Flash_kernel_traitsILi192ELi64ELi64ELi4ES3_EELb1ELb0ELb1ELb1ELb0ELb0ELb0ELb0EEEvNS_16Flash_fwd_paramsE:
[----:B------:R-:W-:Y:S01]  /*0000*/  LDC R1, c[0x0][0x37c] ;  /* 0x0000df00ff017b82 */ /* 0x000fe20000000800 */
[----:B------:R-:W1:Y:S07]  /*0010*/  LDCU.U8 UR4, c[0x0][0x524] ;  /* 0x0000a480ff0477ac */ /* 0x000e6e0008000000 */
[----:B------:R-:W2:Y:S01]  /*0020*/  LDC R78, c[0x0][0x518] ;  /* 0x00014600ff4e7b82 */ /* 0x000ea20000000800 */
[----:B------:R-:W3:Y:S01]  /*0030*/  LDCU.64 UR16, c[0x0][0x510] ;  /* 0x0000a200ff1077ac */ /* 0x000ee20008000a00 */
[----:B------:R-:W4:Y:S06]  /*0040*/  LDCU.64 UR14, c[0x0][0x358] ;  /* 0x00006b00ff0e77ac */ /* 0x000f2c0008000a00 */
[----:B------:R-:W2:Y:S01]  /*0050*/  LDC R3, c[0x0][0x51c] ;  /* 0x00014700ff037b82 */ /* 0x000ea20000000800 */
[----:B------:R-:W2:Y:S01]  /*0060*/  S2R R10, SR_CTAID.Y ;  /* 0x00000000000a7919 */ /* 0x000ea20000002600 */
[----:B------:R-:W2:Y:S01]  /*0070*/  LDCU.64 UR6, c[0x0][0x470] ;  /* 0x00008e00ff0677ac */ /* 0x000ea20008000a00 */
[----:B-1----:R-:W-:Y:S01]  /*0080*/  ISETP.NE.AND P3, PT, RZ, UR4, PT ;  /* 0x00000004ff007c0c */ /* 0x002fe2000bf65270 */
[----:B------:R-:W1:Y:S01]  /*0090*/  S2R R12, SR_CTAID.Z ;  /* 0x00000000000c7919 */ /* 0x000e620000002700 */
[----:B------:R-:W1:Y:S01]  /*00a0*/  S2R R182, SR_TID.X ;  /* 0x0000000000b67919 */ /* 0x000e620000002100 */
[----:B---3--:R-:W-:-:S02]  /*00b0*/  IMAD.U32 R14, RZ, RZ, UR16 ;  /* 0x00000010ff0e7e24 */ /* 0x008fc4000f8e00ff */
[----:B------:R-:W1:Y:S01]  /*00c0*/  S2UR UR8, SR_CTAID.X ;  /* 0x00000000000879c3 */ /* 0x000e620000002500 */
[----:B------:R-:W-:Y:S01]  /*00d0*/  IMAD.U32 R15, RZ, RZ, UR17 ;  /* 0x00000011ff0f7e24 */ /* 0x000fe2000f8e00ff */
[----:B------:R-:W3:Y:S06]  /*00e0*/  LDCU.64 UR4, c[0x0][0x460] ;  /* 0x00008c00ff0477ac */ /* 0x000eec0008000a00 */
[----:B----4-:R-:W4:Y:S01]  /*00f0*/  @P3 LDG.E.64 R14, desc[UR14][R14.64] ;  /* 0x0000000e0e0e3981 */ /* 0x010f22000c1e1b00 */
[----:B--2---:R-:W-:Y:S01]  /*0100*/  @P3 IMAD.MOV.U32 R2, RZ, RZ, R78 ;  /* 0x000000ffff023224 */ /* 0x004fe200078e004e */
[----:B------:R-:W2:Y:S04]  /*0110*/  @P3 LDC R0, c[0x0][0x520] ;  /* 0x00014800ff003b82 */ /* 0x000ea80000000800 */
[----:B------:R-:W2:Y:S01]  /*0120*/  @P3 LDG.E.64 R8, desc[UR14][R2.64] ;  /* 0x0000000e02083981 */ /* 0x000ea2000c1e1b00 */
[----:B------:R-:W-:Y:S01]  /*0130*/  IMAD.MOV.U32 R210, RZ, RZ, -0x1 ;  /* 0xffffffffffd27424 */ /* 0x000fe200078e00ff */
[----:B---3--:R-:W-:-:S02]  /*0140*/  ISETP.NE.U32.AND P0, PT, RZ, UR4, PT ;  /* 0x00000004ff007c0c */ /* 0x008fc4000bf05070 */
[----:B------:R-:W-:Y:S02]  /*0150*/  ISETP.NE.U32.AND P2, PT, RZ, UR4, PT ;  /* 0x00000004ff007c0c */ /* 0x000fe4000bf45070 */
[----:B------:R-:W-:Y:S02]  /*0160*/  ISETP.NE.AND.EX P0, PT, RZ, UR5, PT, P0 ;  /* 0x00000005ff007c0c */ /* 0x000fe4000bf05300 */
[----:B-1----:R-:W-:Y:S02]  /*0170*/  LOP3.LUT R5, R12, UR8, R10, 0xfe, !PT ;  /* 0x000000080c057c12 */ /* 0x002fe4000f8efe0a */
[----:B------:R-:W-:Y:S01]  /*0180*/  ISETP.NE.AND.EX P2, PT, RZ, UR5, PT, P2 ;  /* 0x00000005ff007c0c */ /* 0x000fe2000bf45320 */
[----:B------:R-:W1:Y:S01]  /*0190*/  LDCU.64 UR4, c[0x0][0x478] ;  /* 0x00008f00ff0477ac */ /* 0x000e620008000a00 */
[----:B------:R-:W-:Y:S02]  /*01a0*/  LOP3.LUT P4, RZ, R5, R182, RZ, 0xfc, !PT ;  /* 0x000000b605ff7212 */ /* 0x000fe4000788fcff */
[----:B------:R-:W3:Y:S05]  /*01b0*/  LDC.64 R4, c[0x0][0x460] ;  /* 0x00011800ff047b82 */ /* 0x000eea0000000a00 */
[----:B------:R-:W-:Y:S01]  /*01c0*/  VOTEU.ANY UP0, P0 ;  /* 0x0000000000ff7886 */ /* 0x000fe20000000100 */
[----:B------:R-:W-:-:S05]  /*01d0*/  PLOP3.LUT P0, PT, PT, PT, UP0, 0x80, 0x8 ;  /* 0x000000000008781c */ /* 0x000fca0003f0f008 */
[----:B------:R-:W1:Y:S01]  /*01e0*/  @!P4 LDC.64 R6, c[0x0][0x528] ;  /* 0x00014a00ff06cb82 */ /* 0x000e620000000a00 */
[----:B----4-:R-:W-:Y:S02]  /*01f0*/  @P3 R2UR UR16, R14 ;  /* 0x000000000e1032ca */ /* 0x010fe400000e0000 */
[----:B------:R-:W-:Y:S02]  /*0200*/  @P3 R2UR UR17, R15 ;  /* 0x000000000f1132ca */ /* 0x000fe400000e0000 */
[----:B--2---:R-:W-:-:S05]  /*0210*/  @P3 IADD3 R78, P1, PT, R8, R0, RZ ;  /* 0x00000000084e3210 */ /* 0x004fca0007f3e0ff */
[----:B------:R-:W-:-:S04]  /*0220*/  @P3 IMAD.X R3, RZ, RZ, R9, P1 ;  /* 0x000000ffff033224 */ /* 0x000fc800008e0609 */
[----:B------:R-:W-:Y:S02]  /*0230*/  IMAD.U32 R18, RZ, RZ, UR16 ;  /* 0x00000010ff127e24 */ /* 0x000fe4000f8e00ff */
[----:B------:R-:W-:Y:S02]  /*0240*/  IMAD.U32 R19, RZ, RZ, UR17 ;  /* 0x00000011ff137e24 */ /* 0x000fe4000f8e00ff */
[----:B------:R-:W-:Y:S02]  /*0250*/  @!P4 IMAD.MOV.U32 R2, RZ, RZ, R78 ;  /* 0x000000ffff02c224 */ /* 0x000fe400078e004e */
[C---:B---3--:R-:W-:Y:S01]  /*0260*/  IMAD.WIDE.U32 R8, R10.reuse, 0x4, R4 ;  /* 0x000000040a087825 */ /* 0x048fe200078e0004 */
[----:B-1----:R1:W-:Y:S04]  /*0270*/  @!P4 STG.E.64 desc[UR14][R6.64], R18 ;  /* 0x000000120600c986 */ /* 0x0023e8000c101b0e */
[----:B------:R2:W-:Y:S04]  /*0280*/  @!P4 STG.E.64 desc[UR14][R6.64+0x8], R2 ;  /* 0x000008020600c986 */ /* 0x0005e8000c101b0e */
[----:B------:R-:W3:Y:S04]  /*0290*/  @P2 LDG.E R210, desc[UR14][R8.64] ;  /* 0x0000000e08d22981 */ /* 0x000ee8000c1e1900 */
[----:B------:R4:W3:Y:S01]  /*02a0*/  @P0 LDG.E R17, desc[UR14][R8.64+0x4] ;  /* 0x0000040e08110981 */ /* 0x0008e2000c1e1900 */
[----:B------:R-:W-:Y:S01]  /*02b0*/  ISETP.NE.U32.AND P4, PT, RZ, UR6, PT ;  /* 0x00000006ff007c0c */ /* 0x000fe2000bf85070 */
[----:B------:R-:W-:Y:S01]  /*02c0*/  IMAD.SHL.U32 R15, R10, 0x4, RZ ;  /* 0x000000040a0f7824 */ /* 0x000fe200078e00ff */
[----:B------:R-:W-:-:S02]  /*02d0*/  ISETP.NE.U32.AND P2, PT, RZ, UR4, PT ;  /* 0x00000004ff007c0c */ /* 0x000fc4000bf45070 */
[----:B------:R-:W-:Y:S02]  /*02e0*/  ISETP.NE.AND.EX P4, PT, RZ, UR7, PT, P4 ;  /* 0x00000007ff007c0c */ /* 0x000fe4000bf85340 */
[----:B------:R-:W-:Y:S02]  /*02f0*/  ISETP.NE.AND.EX P2, PT, RZ, UR5, PT, P2 ;  /* 0x00000005ff007c0c */ /* 0x000fe4000bf45320 */
[----:B------:R-:W-:-:S09]  /*0300*/  SHF.R.U32.HI R0, RZ, 0x1e, R10 ;  /* 0x0000001eff007819 */ /* 0x000fd2000001160a */
[C---:B------:R-:W-:Y:S02]  /*0310*/  @P4 IADD3 R4, P3, PT, R15.reuse, UR6, RZ ;  /* 0x000000060f044c10 */ /* 0x040fe4000ff7e0ff */
[----:B-1----:R-:W-:Y:S01]  /*0320*/  @P2 IADD3 R18, P1, PT, R15, UR4, RZ ;  /* 0x000000040f122c10 */ /* 0x002fe2000ff3e0ff */
[----:B--2---:R-:W-:Y:S01]  /*0330*/  IMAD.MOV.U32 R2, RZ, RZ, RZ ;  /* 0x000000ffff027224 */ /* 0x004fe200078e00ff */
[C---:B------:R-:W-:Y:S01]  /*0340*/  @P4 IADD3.X R5, PT, PT, R0.reuse, UR7, RZ, P3, !PT ;  /* 0x0000000700054c10 */ /* 0x040fe20009ffe4ff */
[----:B------:R-:W1:Y:S01]  /*0350*/  LDC.64 R6, c[0x0][0x468] ;  /* 0x00011a00ff067b82 */ /* 0x000e620000000a00 */
[----:B------:R-:W-:-:S03]  /*0360*/  @P2 IADD3.X R19, PT, PT, R0, UR5, RZ, P1, !PT ;  /* 0x0000000500132c10 */ /* 0x000fc60008ffe4ff */
[----:B------:R2:W3:Y:S04]  /*0370*/  @P4 LDG.E R2, desc[UR14][R4.64] ;  /* 0x0000000e04024981 */ /* 0x0004e8000c1e1900 */
[----:B------:R-:W3:Y:S01]  /*0380*/  @P2 LDG.E R11, desc[UR14][R18.64] ;  /* 0x0000000e120b2981 */ /* 0x000ee2000c1e1900 */
[----:B------:R-:W2:Y:S01]  /*0390*/  LDCU.U8 UR4, c[0x0][0x532] ;  /* 0x0000a640ff0477ac */ /* 0x000ea20008000000 */
[----:B----4-:R-:W-:Y:S01]  /*03a0*/  IMAD.MOV.U32 R9, RZ, RZ, -0x1 ;  /* 0xffffffffff097424 */ /* 0x010fe200078e00ff */
[----:B-1----:R-:W-:Y:S02]  /*03b0*/  IADD3 R14, P1, PT, R15, R6, RZ ;  /* 0x000000060f0e7210 */ /* 0x002fe40007f3e0ff */
[----:B------:R-:W-:Y:S02]  /*03c0*/  ISETP.EQ.U32.AND P3, PT, R6, RZ, PT ;  /* 0x000000ff0600720c */ /* 0x000fe40003f62070 */
[----:B--2---:R-:W-:Y:S01]  /*03d0*/  ISETP.NE.AND P4, PT, RZ, UR4, PT ;  /* 0x00000004ff007c0c */ /* 0x004fe2000bf85270 */
[----:B------:R-:W1:Y:S01]  /*03e0*/  @!P2 LDC.64 R4, c[0x0][0x488] ;  /* 0x00012200ff04ab82 */ /* 0x000e620000000a00 */
[----:B------:R-:W-:-:S02]  /*03f0*/  IMAD.X R15, R0, 0x1, R7, P1 ;  /* 0x00000001000f7824 */ /* 0x000fc400008e0607 */
[----:B------:R-:W-:Y:S01]  /*0400*/  ISETP.EQ.OR.EX P3, PT, R7, RZ, !P4, P3 ;  /* 0x000000ff0700720c */ /* 0x000fe20006762730 */
[----:B------:R-:W2:-:S12]  /*0410*/  @!UP0 LDCU UR12, c[0x0][0x434] ;  /* 0x00008680ff0c87ac */ /* 0x000e980008000800 */
[----:B------:R4:W5:Y:S01]  /*0420*/  @!P3 LDG.E R9, desc[UR14][R14.64] ;  /* 0x0000000e0e09b981 */ /* 0x000962000c1e1900 */
[----:B------:R-:W-:Y:S01]  /*0430*/  ISETP.NE.U32.AND P3, PT, R6, RZ, PT ;  /* 0x000000ff0600720c */ /* 0x000fe20003f65070 */
[----:B------:R-:W-:-:S03]  /*0440*/  USHF.L.U32 UR18, UR8, 0x6, URZ ;  /* 0x0000000608127899 */ /* 0x000fc600080006ff */
[----:B------:R-:W-:Y:S02]  /*0450*/  ISETP.NE.AND.EX P3, PT, R7, RZ, PT, P3 ;  /* 0x000000ff0700720c */ /* 0x000fe40003f65330 */
[----:B-1----:R-:W-:-:S04]  /*0460*/  @!P2 ISETP.NE.U32.AND P1, PT, R4, RZ, PT ;  /* 0x000000ff0400a20c */ /* 0x002fc80003f25070 */
[----:B------:R-:W-:Y:S01]  /*0470*/  @!P2 ISETP.NE.AND.EX P1, PT, R5, RZ, PT, P1 ;  /* 0x000000ff0500a20c */ /* 0x000fe20003f25310 */
[----:B---3--:R-:W-:-:S05]  /*0480*/  @P0 IMAD.IADD R0, R17, 0x1, -R210 ;  /* 0x0000000111000824 */ /* 0x008fca00078e0ad2 */
[----:B------:R-:W-:Y:S02]  /*0490*/  @P0 R2UR UR4, R0 ;  /* 0x00000000000402ca */ /* 0x000fe400000e0000 */
[----:B------:R-:W1:Y:S11]  /*04a0*/  @!P2 LDC R0, c[0x0][0x43c] ;  /* 0x00010f00ff00ab82 */ /* 0x000e760000000800 */
[----:B--2---:R-:W-:-:S02]  /*04b0*/  @UP0 UMOV UR12, UR4 ;  /* 0x00000004000c0c82 */ /* 0x004fc40008000000 */
[----:B------:R-:W-:-:S06]  /*04c0*/  UISETP.GT.AND UP0, UPT, UR12, UR18, UPT ;  /* 0x000000120c00728c */ /* 0x000fcc000bf04270 */
[----:B------:R-:W-:Y:S02]  /*04d0*/  PLOP3.LUT P0, PT, PT, PT, UP0, 0x80, 0x8 ;  /* 0x000000000008781c */ /* 0x000fe40003f0f008 */
[----:B-1----:R-:W-:Y:S01]  /*04e0*/  @!P2 SEL R5, R0, RZ, P1 ;  /* 0x000000ff0005a207 */ /* 0x002fe20000800000 */
[----:B------:R-:W-:Y:S01]  /*04f0*/  @P2 IMAD.IADD R82, R11, 0x1, -R2 ;  /* 0x000000010b522824 */ /* 0x000fe200078e0a02 */
[----:B------:R-:W1:Y:S01]  /*0500*/  @!P3 LDC R0, c[0x0][0x438] ;  /* 0x00010e00ff00bb82 */ /* 0x000e620000000800 */
[----:B----4-:R-:W-:Y:S08]  /*0510*/  @!P3 BRA `(.L_x_1392) ;  /* 0x00000000000cb947 */ /* 0x010ff00003800000 */
[----:B-1----:R-:W2:Y:S02]  /*0520*/  @P4 LDG.E R0, desc[UR14][R14.64+0x4] ;  /* 0x0000040e0e004981 */ /* 0x002ea4000c1e1900 */
[----:B--2--5:R-:W-:-:S06]  /*0530*/  @P4 IADD3 R0, PT, PT, R0, -R9, RZ ;  /* 0x8000000900004210 */ /* 0x024fcc0007ffe0ff */
[----:B------:R2:W5:Y:S02]  /*0540*/  @!P4 LDG.E R0, desc[UR14][R14.64] ;  /* 0x0000000e0e00c981 */ /* 0x000564000c1e1900 */
.L_x_1392:
[----:B-1---5:R-:W-:Y:S01]  /*0550*/  @!P2 IADD3 R82, PT, PT, R5, R0, -R2 ;  /* 0x000000000552a210 */ /* 0x022fe20007ffe802 */
[----:B------:R-:W-:Y:S06]  /*0560*/  @!P0 EXIT ;  /* 0x000000000000894d */ /* 0x000fec0003800000 */
[----:B------:R-:W1:Y:S01]  /*0570*/  LDC R83, c[0x0][0x504] ;  /* 0x00014100ff537b82 */ /* 0x000e620000000800 */
[----:B------:R-:W-:-:S05]  /*0580*/  VIADD R0, R82, 0x3f ;  /* 0x0000003f52007836 */ /* 0x000fca0000000000 */
[----:B------:R-:W-:Y:S02]  /*0590*/  R2UR UR5, R0 ;  /* 0x00000000000572ca */ /* 0x000fe400000e0000 */
[----:B------:R-:W3:Y:S11]  /*05a0*/  LDC R85, c[0x0][0x508] ;  /* 0x00014200ff557b82 */ /* 0x000ef60000000800 */
[----:B------:R-:W-:Y:S01]  /*05b0*/  UIADD3 UR4, UPT, UPT, UR5, UR18, -UR12 ;  /* 0x0000001205047290 */ /* 0x000fe2000fffe80c */
[----:B------:R-:W-:-:S02]  /*05c0*/  IMAD.U32 R4, RZ, RZ, UR5 ;  /* 0x00000005ff047e24 */ /* 0x000fc4000f8e00ff */
[----:B-1----:R-:W-:-:S03]  /*05d0*/  VIADD R83, R83, UR12 ;  /* 0x0000000c53537c36 */ /* 0x002fc60008000000 */
[----:B------:R-:W-:Y:S01]  /*05e0*/  SHF.R.S32.HI R4, RZ, 0x1f, R4 ;  /* 0x0000001fff047819 */ /* 0x000fe20000011404 */
[----:B------:R-:W-:Y:S01]  /*05f0*/  IMAD.U32 R0, RZ, RZ, UR4 ;  /* 0x00000004ff007e24 */ /* 0x000fe2000f8e00ff */
[----:B------:R-:W-:Y:S02]  /*0600*/  IADD3 R7, PT, PT, -R83, UR18, R82 ;  /* 0x0000001253077c10 */ /* 0x000fe4000fffe152 */
[----:B------:R-:W-:Y:S02]  /*0610*/  LEA.HI R4, R4, UR5, RZ, 0x6 ;  /* 0x0000000504047c11 */ /* 0x000fe4000f8f30ff */
[----:B---3--:R-:W-:Y:S02]  /*0620*/  IADD3 R5, PT, PT, R0, 0x40, R85 ;  /* 0x0000004000057810 */ /* 0x008fe40007ffe055 */
[----:B------:R-:W-:Y:S02]  /*0630*/  SHF.R.S32.HI R6, RZ, 0x1f, R7 ;  /* 0x0000001fff067819 */ /* 0x000fe40000011407 */
[----:B------:R-:W-:-:S02]  /*0640*/  SHF.R.S32.HI R0, RZ, 0x1f, R5 ;  /* 0x0000001fff007819 */ /* 0x000fc40000011405 */
[----:B------:R-:W-:Y:S02]  /*0650*/  LEA.HI R6, R6, R7, RZ, 0x6 ;  /* 0x0000000706067211 */ /* 0x000fe400078f30ff */
[----:B------:R-:W-:Y:S02]  /*0660*/  LEA.HI R0, R0, R5, RZ, 0x6 ;  /* 0x0000000500007211 */ /* 0x000fe400078f30ff */
[----:B------:R-:W-:Y:S02]  /*0670*/  SHF.R.S32.HI R4, RZ, 0x6, R4 ;  /* 0x00000006ff047819 */ /* 0x000fe40000011404 */
[----:B------:R-:W-:Y:S02]  /*0680*/  SHF.R.S32.HI R6, RZ, 0x6, R6 ;  /* 0x00000006ff067819 */ /* 0x000fe40000011406 */
[----:B------:R-:W-:Y:S02]  /*0690*/  SHF.R.S32.HI R5, RZ, 0x6, R0 ;  /* 0x00000006ff057819 */ /* 0x000fe40000011400 */
[----:B------:R-:W-:-:S02]  /*06a0*/  VIMNMX R209, PT, PT, RZ, R6, !PT ;  /* 0x00000006ffd17248 */ /* 0x000fc40007fe0100 */
[----:B------:R-:W-:-:S04]  /*06b0*/  VIMNMX R0, PT, PT, R4, R5, PT ;  /* 0x0000000504007248 */ /* 0x000fc80003fe0100 */
[----:B------:R-:W-:-:S13]  /*06c0*/  ISETP.GT.AND P0, PT, R0, R209, PT ;  /* 0x000000d10000720c */ /* 0x000fda0003f04270 */
[----:B------:R-:W-:Y:S05]  /*06d0*/  @P0 BRA `(.L_x_1393) ;  /* 0x0000000c00100947 */ /* 0x000fea0003800000 */
[----:B------:R-:W-:Y:S01]  /*06e0*/  ISETP.NE.AND P1, PT, R210, -0x1, PT ;  /* 0xffffffffd200780c */ /* 0x000fe20003f25270 */
[----:B------:R-:W1:Y:S01]  /*06f0*/  LDC.U8 R0, c[0x0][0x549] ;  /* 0x00015240ff007b82 */ /* 0x000e620000000000 */
[----:B------:R-:W3:Y:S11]  /*0700*/  S2R R23, SR_CTAID.X ;  /* 0x0000000000177919 */ /* 0x000ef60000002500 */
[----:B------:R-:W4:Y:S08]  /*0710*/  @!P1 LDC.64 R2, c[0x0][0x400] ;  /* 0x00010000ff029b82 */ /* 0x000f300000000a00 */
[----:B------:R-:W5:Y:S01]  /*0720*/  @P1 LDC.64 R6, c[0x0][0x408] ;  /* 0x00010200ff061b82 */ /* 0x000f620000000a00 */
[----:B-1----:R-:W-:-:S02]  /*0730*/  ISETP.NE.AND P6, PT, R0, RZ, PT ;  /* 0x000000ff0000720c */ /* 0x002fc40003fc5270 */
[----:B------:R-:W-:-:S04]  /*0740*/  SHF.L.U32 R0, R182, 0x3, RZ ;  /* 0x00000003b6007819 */ /* 0x000fc800000006ff */
[----:B------:R-:W-:Y:S01]  /*0750*/  LOP3.LUT R0, R0, 0x38, RZ, 0xc0, !PT ;  /* 0x0000003800007812 */ /* 0x000fe200078ec0ff */
[----:B----4-:R-:W-:-:S06]  /*0760*/  @!P1 IMAD.WIDE.U32 R8, R10, R2, RZ ;  /* 0x000000020a089225 */ /* 0x010fcc00078e00ff */
[----:B------:R-:W1:Y:S01]  /*0770*/  @P6 LDC.64 R4, c[0x0][0x430] ;  /* 0x00010c00ff046b82 */ /* 0x000e620000000a00 */
[----:B------:R-:W-:Y:S01]  /*0780*/  @!P1 IMAD R9, R10, R3, R9 ;  /* 0x000000030a099224 */ /* 0x000fe200078e0209 */
[----:B------:R-:W-:Y:S02]  /*0790*/  @!P1 MOV R11, R8 ;  /* 0x00000008000b9202 */ /* 0x000fe40000000f00 */
[----:B------:R-:W-:Y:S01]  /*07a0*/  @P6 MOV R3, 0x1 ;  /* 0x0000000100036802 */ /* 0x000fe20000000f00 */
[----:B-----5:R-:W-:-:S03]  /*07b0*/  @P1 IMAD.WIDE.U32 R16, R210, R6, RZ ;  /* 0x00000006d2101225 */ /* 0x020fc600078e00ff */
[----:B------:R-:W4:Y:S08]  /*07c0*/  LDC.U8 R8, c[0x0][0x548] ;  /* 0x00015200ff087b82 */ /* 0x000f300000000000 */
[----:B------:R-:W2:Y:S01]  /*07d0*/  @P6 LDC R2, c[0x0][0x430] ;  /* 0x00010c00ff026b82 */ /* 0x000ea20000000800 */
[----:B-1----:R-:W-:Y:S01]  /*07e0*/  @P6 IMAD R5, R4, R5, RZ ;  /* 0x0000000504056224 */ /* 0x002fe200078e02ff */
[----:B---3--:R-:W-:Y:S06]  /*07f0*/  @P6 BRA `(.L_x_1394) ;  /* 0x0000000000286947 */ /* 0x008fec0003800000 */
[----:B----4-:R-:W-:Y:S01]  /*0800*/  ISETP.NE.AND P0, PT, R8, RZ, PT ;  /* 0x000000ff0800720c */ /* 0x010fe20003f05270 */
[----:B--2---:R-:W1:-:S12]  /*0810*/  LDC R15, c[0x0][0x3e0] ;  /* 0x0000f800ff0f7b82 */ /* 0x004e580000000800 */
[----:B------:R-:W3:Y:S01]  /*0820*/  @P0 LDC R5, c[0x0][0x454] ;  /* 0x00011500ff050b82 */ /* 0x000ee20000000800 */
[----:B------:R-:W-:Y:S02]  /*0830*/  @P0 MOV R2, 0x1 ;  /* 0x0000000100020802 */ /* 0x000fe40000000f00 */
[----:B------:R-:W-:-:S05]  /*0840*/  @!P0 MOV R2, 0x1 ;  /* 0x0000000100028802 */ /* 0x000fca0000000f00 */
[----:B------:R-:W1:Y:S08]  /*0850*/  @P0 LDC R6, c[0x0][0x454] ;  /* 0x00011500ff060b82 */ /* 0x000e700000000800 */
[----:B------:R-:W2:Y:S08]  /*0860*/  @!P0 LDC R4, c[0x0][0x434] ;  /* 0x00010d00ff048b82 */ /* 0x000eb00000000800 */
[----:B------:R-:W4:Y:S01]  /*0870*/  @!P0 LDC R5, c[0x0][0x434] ;  /* 0x00010d00ff058b82 */ /* 0x000f220000000800 */
[----:B-1----:R-:W-:-:S02]  /*0880*/  @P0 IMAD R3, R6, R15, RZ ;  /* 0x0000000f06030224 */ /* 0x002fc400078e02ff */
[----:B--23--:R-:W-:-:S07]  /*0890*/  @!P0 IMAD R3, R4, R15, RZ ;  /* 0x0000000f04038224 */ /* 0x00cfce00078e02ff */
.L_x_1394:
[----:B------:R-:W1:Y:S01]  /*08a0*/  LDCU.64 UR4, c[0x0][0x410] ;  /* 0x00008200ff0477ac */ /* 0x000e620008000a00 */
[----:B------:R-:W-:Y:S01]  /*08b0*/  @P1 IMAD.MOV.U32 R11, RZ, RZ, R16 ;  /* 0x000000ffff0b1224 */ /* 0x000fe200078e0010 */
[----:B------:R-:W-:Y:S01]  /*08c0*/  SHF.R.U32.HI R182, RZ, 0x3, R182 ;  /* 0x00000003ffb67819 */ /* 0x000fe200000116b6 */
[----:B------:R-:W-:Y:S01]  /*08d0*/  @P1 IMAD R9, R210, R7, R17 ;  /* 0x00000007d2091224 */ /* 0x000fe200078e0211 */
[----:B------:R-:W-:Y:S01]  /*08e0*/  UIADD3 UR12, UPT, UPT, -UR18, UR12, URZ ;  /* 0x0000000c120c7290 */ /* 0x000fe2000fffe1ff */
[----:B------:R-:W3:Y:S01]  /*08f0*/  LDC R17, c[0x0][0x434] ;  /* 0x00010d00ff117b82 */ /* 0x000ee20000000800 */
[----:B------:R-:W-:Y:S01]  /*0900*/  IADD3 R18, P0, PT, R0, R11, RZ ;  /* 0x0000000b00127210 */ /* 0x000fe20007f1e0ff */
[----:B------:R-:W-:Y:S01]  /*0910*/  IMAD.MOV.U32 R183, RZ, RZ, RZ ;  /* 0x000000ffffb77224 */ /* 0x000fe200078e00ff */
[----:B--2---:R-:W-:Y:S01]  /*0920*/  IADD3 R15, PT, PT, R182, 0x10, RZ ;  /* 0x00000010b60f7810 */ /* 0x004fe20007ffe0ff */
[----:B------:R-:W-:Y:S01]  /*0930*/  IMAD R14, R2, UR18, RZ ;  /* 0x00000012020e7c24 */ /* 0x000fe2000f8e02ff */
[----:B------:R-:W-:Y:S01]  /*0940*/  ISETP.GE.AND P2, PT, R182, UR12, PT ;  /* 0x0000000cb6007c0c */ /* 0x000fe2000bf46270 */
[----:B------:R-:W-:Y:S01]  /*0950*/  IMAD.X R19, RZ, RZ, R9, P0 ;  /* 0x000000ffff137224 */ /* 0x000fe200000e0609 */
[----:B------:R-:W-:Y:S01]  /*0960*/  BSSY.RECONVERGENT B0, `(.L_x_1395) ;  /* 0x000001a000007945 */ /* 0x000fe20003800200 */
[----:B----4-:R-:W-:Y:S01]  /*0970*/  ISETP.NE.AND P6, PT, R8, RZ, !P6 ;  /* 0x000000ff0800720c */ /* 0x010fe200077c5270 */
[----:B------:R-:W-:Y:S01]  /*0980*/  IMAD.WIDE.U32 R22, R23, 0x40, R182 ;  /* 0x0000004017167825 */ /* 0x000fe200078e00b6 */
[----:B------:R-:W-:-:S02]  /*0990*/  ISETP.NE.AND P0, PT, R210, -0x1, PT ;  /* 0xffffffffd200780c */ /* 0x000fc40003f05270 */
[----:B------:R-:W-:Y:S01]  /*09a0*/  ISETP.GE.AND P1, PT, R15, UR12, PT ;  /* 0x0000000c0f007c0c */ /* 0x000fe2000bf26270 */
[----:B-1----:R-:W-:Y:S01]  /*09b0*/  IMAD.WIDE.U32 R18, R12, UR4, R18 ;  /* 0x000000040c127c25 */ /* 0x002fe2000f8e0012 */
[C---:B------:R-:W-:Y:S02]  /*09c0*/  LOP3.LUT R8, R0.reuse, 0x40, RZ, 0xfc, !PT ;  /* 0x0000004000087812 */ /* 0x040fe400078efcff */
[----:B------:R-:W-:Y:S01]  /*09d0*/  LOP3.LUT R6, R0, 0x80, RZ, 0xfc, !PT ;  /* 0x0000008000067812 */ /* 0x000fe200078efcff */
[----:B------:R-:W-:Y:S01]  /*09e0*/  IMAD R21, R12, UR5, R19 ;  /* 0x000000050c157c24 */ /* 0x000fe2000f8e0213 */
[----:B------:R-:W-:Y:S07]  /*09f0*/  @P2 BRA `(.L_x_1396) ;  /* 0x0000000000402947 */ /* 0x000fee0003800000 */
[----:B------:R-:W1:Y:S01]  /*0a00*/  LDCU.64 UR4, c[0x0][0x408] ;  /* 0x00008100ff0477ac */ /* 0x000e620008000a00 */
[----:B------:R-:W-:Y:S01]  /*0a10*/  IMAD.MOV.U32 R20, RZ, RZ, R18 ;  /* 0x000000ffff147224 */ /* 0x000fe200078e0012 */
[----:B------:R-:W2:Y:S01]  /*0a20*/  LDCU UR8, c[0x0][0x440] ;  /* 0x00008800ff0877ac */ /* 0x000ea20008000800 */
[----:B------:R-:W4:Y:S01]  /*0a30*/  LDCU.64 UR6, c[0x0][0x3f0] ;  /* 0x00007e00ff0677ac */ /* 0x000f220008000a00 */
[----:B-1----:R-:W-:Y:S02]  /*0a40*/  IMAD R7, R23, UR4, RZ ;  /* 0x0000000417077c24 */ /* 0x002fe4000f8e02ff */
        /* <DEDUP_REMOVED lines=11> */
.L_x_1396:
[----:B------:R-:W-:Y:S05]  /*0b00*/  BSYNC.RECONVERGENT B0 ;  /* 0x0000000000007941 */ /* 0x000fea0003800200 */
.L_x_1395:
[----:B------:R-:W-:Y:S01]  /*0b10*/  BSSY.RECONVERGENT B0, `(.L_x_1397) ;  /* 0x0000019000007945 */ /* 0x000fe20003800200 */
[----:B------:R-:W-:Y:S01]  /*0b20*/  ISETP.NE.AND P5, PT, R0, RZ, PT ;  /* 0x000000ff0000720c */ /* 0x000fe20003fa5270 */
[----:B---3--:R-:W-:Y:S01]  /*0b30*/  IMAD R17, R10, R17, RZ ;  /* 0x000000110a117224 */ /* 0x008fe200078e02ff */
[C---:B------:R-:W-:Y:S02]  /*0b40*/  IADD3 R11, PT, PT, R182.reuse, 0x20, RZ ;  /* 0x00000020b60b7810 */ /* 0x040fe40007ffe0ff */
[----:B------:R-:W-:Y:S01]  /*0b50*/  IADD3 R9, PT, PT, R182, 0x30, RZ ;  /* 0x00000030b6097810 */ /* 0x000fe20007ffe0ff */
[----:B------:R-:W-:Y:S05]  /*0b60*/  @P1 BRA `(.L_x_1398) ;  /* 0x00000000004c1947 */ /* 0x000fea0003800000 */
[----:B------:R-:W2:Y:S01]  /*0b70*/  LDCU.64 UR6, c[0x0][0x408] ;  /* 0x00008100ff0677ac */ /* 0x000ea20008000a00 */
[----:B------:R-:W-:Y:S01]  /*0b80*/  IADD3 R7, P1, PT, R22, 0x10, RZ ;  /* 0x0000001016077810 */ /* 0x000fe20007f3e0ff */
[----:B------:R-:W-:Y:S01]  /*0b90*/  IMAD.MOV.U32 R24, RZ, RZ, R18 ;  /* 0x000000ffff187224 */ /* 0x000fe200078e0012 */
[----:B------:R-:W-:Y:S01]  /*0ba0*/  MOV R25, R21 ;  /* 0x0000001500197202 */ /* 0x000fe20000000f00 */
[----:B------:R-:W3:Y:S02]  /*0bb0*/  LDCU UR8, c[0x0][0x440] ;  /* 0x00008800ff0877ac */ /* 0x000ee40008000800 */
[----:B------:R-:W-:Y:S01]  /*0bc0*/  IMAD.X R4, RZ, RZ, R23, P1 ;  /* 0x000000ffff047224 */ /* 0x000fe200008e0617 */
[----:B------:R-:W1:Y:S03]  /*0bd0*/  LDCU.64 UR4, c[0x0][0x3f0] ;  /* 0x00007e00ff0477ac */ /* 0x000e660008000a00 */
[----:B--2---:R-:W-:-:S02]  /*0be0*/  IMAD R4, R4, UR6, RZ ;  /* 0x0000000604047c24 */ /* 0x004fc4000f8e02ff */
        /* <DEDUP_REMOVED lines=11> */
.L_x_1398:
[----:B------:R-:W-:Y:S05]  /*0ca0*/  BSYNC.RECONVERGENT B0 ;  /* 0x0000000000007941 */ /* 0x000fea0003800200 */
.L_x_1397:
[----:B------:R-:W-:Y:S01]  /*0cb0*/  ISETP.GE.AND P1, PT, R11, UR12, PT ;  /* 0x0000000c0b007c0c */ /* 0x000fe2000bf26270 */
[----:B------:R-:W-:Y:S01]  /*0cc0*/  IMAD R5, R12, R5, RZ ;  /* 0x000000050c057224 */ /* 0x000fe200078e02ff */
[----:B------:R-:W-:Y:S01]  /*0cd0*/  SEL R17, R17, R210, !P0 ;  /* 0x000000d211117207 */ /* 0x000fe20004000000 */
[----:B------:R-:W-:Y:S01]  /*0ce0*/  BSSY.RECONVERGENT B0, `(.L_x_1399) ;  /* 0x0000018000007945 */ /* 0x000fe20003800200 */
[----:B------:R-:W-:Y:S01]  /*0cf0*/  ISETP.GE.AND P4, PT, R9, UR12, PT ;  /* 0x0000000c09007c0c */ /* 0x000fe2000bf86270 */
[----:B------:R-:W-:Y:S01]  /*0d00*/  @!P6 IMAD R5, R10, R3, R5 ;  /* 0x000000030a05e224 */ /* 0x000fe200078e0205 */
[----:B------:R-:W-:-:S07]  /*0d10*/  SHF.R.S32.HI R7, RZ, 0x1f, R17 ;  /* 0x0000001fff077819 */ /* 0x000fce0000011411 */
[----:B------:R-:W-:Y:S05]  /*0d20*/  @P1 BRA `(.L_x_1400) ;  /* 0x00000000004c1947 */ /* 0x000fea0003800000 */
        /* <DEDUP_REMOVED lines=19> */
.L_x_1400:
[----:B------:R-:W-:Y:S05]  /*0e60*/  BSYNC.RECONVERGENT B0 ;  /* 0x0000000000007941 */ /* 0x000fea0003800200 */
.L_x_1399:
[----:B------:R-:W-:Y:S04]  /*0e70*/  BSSY.RECONVERGENT B0, `(.L_x_1401) ;  /* 0x0000015000007945 */ /* 0x000fe80003800200 */
        /* <DEDUP_REMOVED lines=20> */
.L_x_1402:
[----:B------:R-:W-:Y:S05]  /*0fc0*/  BSYNC.RECONVERGENT B0 ;  /* 0x0000000000007941 */ /* 0x000fea0003800200 */
.L_x_1401:
[----:B------:R-:W-:Y:S01]  /*0fd0*/  ISETP.GE.OR P2, PT, R182, UR12, P5 ;  /* 0x0000000cb6007c0c */ /* 0x000fe2000af46670 */
[----:B------:R-:W-:Y:S01]  /*0fe0*/  BSSY.RECONVERGENT B0, `(.L_x_1403) ;  /* 0x0000013000007945 */ /* 0x000fe20003800200 */
[----:B------:R-:W-:Y:S02]  /*0ff0*/  SEL R17, R17, RZ, P6 ;  /* 0x000000ff11117207 */ /* 0x000fe40003000000 */
[----:B------:R-:W-:Y:S02]  /*1000*/  SEL R7, R7, RZ, P6 ;  /* 0x000000ff07077207 */ /* 0x000fe40003000000 */
[--C-:B------:R-:W-:Y:S02]  /*1010*/  IADD3 R17, P4, P3, R14, R17, R5.reuse ;  /* 0x000000110e117210 */ /* 0x100fe40007b9e005 */
[----:B------:R-:W-:Y:S02]  /*1020*/  SHF.R.S32.HI R14, RZ, 0x1f, R14 ;  /* 0x0000001fff0e7819 */ /* 0x000fe4000001140e */
[----:B------:R-:W-:-:S02]  /*1030*/  SHF.R.S32.HI R5, RZ, 0x1f, R5 ;  /* 0x0000001fff057819 */ /* 0x000fc40000011405 */
[----:B------:R-:W-:Y:S02]  /*1040*/  ISETP.GE.OR P1, PT, R15, UR12, P5 ;  /* 0x0000000c0f007c0c */ /* 0x000fe4000af26670 */
[----:B------:R-:W-:Y:S02]  /*1050*/  ISETP.GE.OR P0, PT, R11, UR12, P5 ;  /* 0x0000000c0b007c0c */ /* 0x000fe4000af06670 */
[----:B------:R-:W-:Y:S02]  /*1060*/  ISETP.GE.OR P5, PT, R9, UR12, P5 ;  /* 0x0000000c09007c0c */ /* 0x000fe4000afa6670 */
[----:B------:R-:W-:Y:S01]  /*1070*/  IADD3.X R5, PT, PT, R14, R7, R5, P4, P3 ;  /* 0x000000070e057210 */ /* 0x000fe200027e6405 */
[----:B------:R-:W-:Y:S10]  /*1080*/  @P2 BRA `(.L_x_1404) ;  /* 0x0000000000202947 */ /* 0x000ff40003800000 */
        /* <DEDUP_REMOVED lines=8> */
.L_x_1404:
[----:B------:R-:W-:Y:S05]  /*1110*/  BSYNC.RECONVERGENT B0 ;  /* 0x0000000000007941 */ /* 0x000fea0003800200 */
.L_x_1403:
        /* <DEDUP_REMOVED lines=10> */
.L_x_1406:
[----:B------:R-:W-:Y:S05]  /*11c0*/  BSYNC.RECONVERGENT B0 ;  /* 0x0000000000007941 */ /* 0x000fea0003800200 */
.L_x_1405:
        /* <DEDUP_REMOVED lines=10> */
.L_x_1408:
[----:B------:R-:W-:Y:S05]  /*1270*/  BSYNC.RECONVERGENT B0 ;  /* 0x0000000000007941 */ /* 0x000fea0003800200 */
.L_x_1407:
        /* <DEDUP_REMOVED lines=10> */
.L_x_1393:
        /* <DEDUP_REMOVED lines=22> */
.L_x_1409:
[----:B------:R-:W1:Y:S01]  /*1480*/  LDC.64 R134, c[0x0][0x3b8] ;  /* 0x0000ee00ff867b82 */ /* 0x000e620000000a00 */
[----:B------:R-:W-:-:S05]  /*1490*/  IADD3 R16, PT, PT, R2, R9, RZ ;  /* 0x0000000902107210 */ /* 0x000fca0007ffe0ff */
[C---:B-1----:R-:W-:Y:S02]  /*14a0*/  IMAD R4, R16.reuse, R135, RZ ;  /* 0x0000008710047224 */ /* 0x042fe400078e02ff */
[----:B------:R-:W-:-:S05]  /*14b0*/  IMAD.WIDE.U32 R16, R16, R134, RZ ;  /* 0x0000008610107225 */ /* 0x000fca00078e00ff */
[----:B------:R-:W-:-:S07]  /*14c0*/  IADD3 R4, PT, PT, R17, R4, RZ ;  /* 0x0000000411047210 */ /* 0x000fce0007ffe0ff */
.L_x_1410:
        /* <DEDUP_REMOVED lines=39> */
.L_x_1411:
[----:B------:R-:W1:Y:S01]  /*1740*/  LDC.64 R148, c[0x0][0x3c0] ;  /* 0x0000f000ff947b82 */ /* 0x000e620000000a00 */
[----:B------:R-:W-:-:S05]  /*1750*/  IADD3 R2, PT, PT, R2, R9, RZ ;  /* 0x0000000902027210 */ /* 0x000fca0007ffe0ff */
[C---:B-1----:R-:W-:Y:S02]  /*1760*/  IMAD R5, R2.reuse, R149, RZ ;  /* 0x0000009502057224 */ /* 0x042fe400078e02ff */
[----:B------:R-:W-:-:S05]  /*1770*/  IMAD.WIDE.U32 R20, R2, R148, RZ ;  /* 0x0000009402147225 */ /* 0x000fca00078e00ff */
[----:B------:R-:W-:-:S07]  /*1780*/  IADD3 R2, PT, PT, R21, R5, RZ ;  /* 0x0000000515027210 */ /* 0x000fce0007ffe0ff */
.L_x_1412:
[C---:B------:R-:W-:Y:S01]  /*1790*/  IMAD.SHL.U32 R201, R182.reuse, 0x8, RZ ;  /* 0x00000008b6c97824 */ /* 0x040fe200078e00ff */
[----:B------:R-:W1:Y:S01]  /*17a0*/  LDCU.128 UR4, c[0x0][0x3d0] ;  /* 0x00007a00ff0477ac */ /* 0x000e620008000c00 */
[----:B------:R-:W-:Y:S01]  /*17b0*/  SHF.R.S32.HI R205, RZ, 0x1f, R8 ;  /* 0x0000001fffcd7819 */ /* 0x000fe20000011408 */
[----:B------:R-:W2:Y:S01]  /*17c0*/  S2R R19, SR_CTAID.X ;  /* 0x0000000000137919 */ /* 0x000ea20000002500 */
[----:B------:R-:W3:Y:S01]  /*17d0*/  S2UR UR13, SR_CgaCtaId ;  /* 0x00000000000d79c3 */ /* 0x000ee20000008800 */
[C---:B------:R-:W-:Y:S01]  /*17e0*/  LOP3.LUT R181, R201.reuse, 0x38, RZ, 0xc0, !PT ;  /* 0x00000038c9b57812 */ /* 0x040fe200078ec0ff */
[----:B------:R-:W4:Y:S01]  /*17f0*/  LDCU.64 UR8, c[0x0][0x390] ;  /* 0x00007200ff0877ac */ /* 0x000f220008000a00 */
[----:B------:R-:W-:Y:S01]  /*1800*/  LOP3.LUT R211, R201, 0x1f8, RZ, 0xc0, !PT ;  /* 0x000001f8c9d37812 */ /* 0x000fe200078ec0ff */
[----:B------:R-:W-:Y:S01]  /*1810*/  IMAD.SHL.U32 R154, R182, 0x40, RZ ;  /* 0x00000040b69a7824 */ /* 0x000fe200078e00ff */
[C---:B------:R-:W-:Y:S01]  /*1820*/  IADD3 R16, P1, PT, R181.reuse, R16, RZ ;  /* 0x00000010b5107210 */ /* 0x040fe20007f3e0ff */
[----:B------:R-:W5:Y:S01]  /*1830*/  LDCU.64 UR10, c[0x0][0x388] ;  /* 0x00007100ff0a77ac */ /* 0x000f620008000a00 */
[----:B------:R-:W-:Y:S01]  /*1840*/  IADD3 R20, P0, PT, R181, R20, RZ ;  /* 0x00000014b5147210 */ /* 0x000fe20007f1e0ff */
[----:B------:R-:W-:Y:S01]  /*1850*/  IMAD.MOV.U32 R5, RZ, RZ, RZ ;  /* 0x000000ffff057224 */ /* 0x000fe200078e00ff */
[----:B------:R-:W-:Y:S01]  /*1860*/  LOP3.LUT R211, R211, 0x38, R182, 0x78, !PT ;  /* 0x00000038d3d37812 */ /* 0x000fe200078e78b6 */
[----:B------:R-:W-:Y:S01]  /*1870*/  IMAD.X R17, RZ, RZ, R4, P1 ;  /* 0x000000ffff117224 */ /* 0x000fe200008e0604 */
[----:B------:R-:W-:Y:S01]  /*1880*/  SHF.R.U32.HI R4, RZ, 0x3, R182 ;  /* 0x00000003ff047819 */ /* 0x000fe200000116b6 */
[----:B------:R-:W-:Y:S01]  /*1890*/  IMAD.X R21, RZ, RZ, R2, P0 ;  /* 0x000000ffff157224 */ /* 0x000fe200000e0602 */
[----:B------:R-:W-:Y:S01]  /*18a0*/  IADD3 R14, P0, PT, R181, R14, RZ ;  /* 0x0000000eb50e7210 */ /* 0x000fe20007f1e0ff */
[----:B------:R-:W-:Y:S01]  /*18b0*/  BSSY.RECONVERGENT B0, `(.L_x_1413) ;  /* 0x0000042000007945 */ /* 0x000fe20003800200 */
[----:B-1----:R-:W-:Y:S01]  /*18c0*/  IMAD R207, R205, UR4, RZ ;  /* 0x00000004cdcf7c24 */ /* 0x002fe2000f8e02ff */
[----:B------:R-:W-:Y:S01]  /*18d0*/  LOP3.LUT R2, R201, 0x1e00, RZ, 0xc0, !PT ;  /* 0x00001e00c9027812 */ /* 0x000fe200078ec0ff */
[----:B------:R-:W-:Y:S01]  /*18e0*/  IMAD.WIDE.U32 R16, R4, R134, R16 ;  /* 0x0000008604107225 */ /* 0x000fe200078e0010 */
[----:B------:R-:W-:-:S02]  /*18f0*/  SHF.R.U32.HI R184, RZ, 0x1, R182 ;  /* 0x00000001ffb87819 */ /* 0x000fc400000116b6 */
[----:B------:R-:W-:Y:S01]  /*1900*/  LOP3.LUT R211, R211, R2, RZ, 0xfc, !PT ;  /* 0x00000002d3d37212 */ /* 0x000fe200078efcff */
[----:B------:R-:W-:Y:S01]  /*1910*/  IMAD.WIDE.U32 R20, R4, R148, R20 ;  /* 0x0000009404147225 */ /* 0x000fe200078e0014 */
[----:B------:R-:W-:Y:S02]  /*1920*/  LOP3.LUT R2, R184, 0x8, RZ, 0xc0, !PT ;  /* 0x00000008b8027812 */ /* 0x000fe400078ec0ff */
[C---:B------:R-:W-:Y:S01]  /*1930*/  LOP3.LUT R151, R181.reuse, 0x1c0, R154, 0xf8, !PT ;  /* 0x000001c0b5977812 */ /* 0x040fe200078ef89a */
[C---:B------:R-:W-:Y:S01]  /*1940*/  IMAD R17, R4.reuse, R135, R17 ;  /* 0x0000008704117224 */ /* 0x040fe200078e0211 */
        /* <DEDUP_REMOVED lines=11> */
[----:B------:R-:W1:Y:S01]  /*1a00*/  LDCU.64 UR6, c[0x0][0x3c8] ;  /* 0x00007900ff0677ac */ /* 0x000e620008000a00 */
[----:B-----5:R-:W-:Y:S02]  /*1a10*/  LEA R208, P2, R16, UR10, 0x1 ;  /* 0x0000000a10d07c11 */ /* 0x020fe4000f8408ff */
[----:B------:R-:W-:Y:S01]  /*1a20*/  IMAD.X R15, RZ, RZ, R7, P0 ;  /* 0x000000ffff0f7224 */ /* 0x000fe200000e0607 */
[----:B----4-:R-:W-:Y:S01]  /*1a30*/  LEA R206, P1, R8, UR8, 0x1 ;  /* 0x0000000808ce7c11 */ /* 0x010fe2000f8208ff */
[----:B------:R-:W-:Y:S01]  /*1a40*/  UIADD3 UR8, UPT, UPT, -UR18, UR12, URZ ;  /* 0x0000000c12087290 */ /* 0x000fe2000fffe1ff */
[----:B------:R-:W-:Y:S01]  /*1a50*/  IMAD.IADD R207, R17, 0x1, R207 ;  /* 0x0000000111cf7824 */ /* 0x000fe200078e02cf */
[----:B------:R-:W-:Y:S01]  /*1a60*/  LEA R211, R211, UR5, 0x1 ;  /* 0x00000005d3d37c11 */ /* 0x000fe2000f8e08ff */
[----:B------:R-:W-:Y:S02]  /*1a70*/  IMAD.IADD R205, R9, 0x1, R205 ;  /* 0x0000000109cd7824 */ /* 0x000fe400078e02cd */
[----:B--2---:R-:W-:Y:S01]  /*1a80*/  IMAD.WIDE.U32 R18, R19, 0x40, R4 ;  /* 0x0000004013127825 */ /* 0x004fe200078e0004 */
[----:B------:R-:W-:-:S02]  /*1a90*/  ISETP.GE.AND P0, PT, R4, UR8, PT ;  /* 0x0000000804007c0c */ /* 0x000fc4000bf06270 */
[----:B------:R-:W-:Y:S02]  /*1aa0*/  LEA.HI.X R207, R16, UR11, R207, 0x1, P2 ;  /* 0x0000000b10cf7c11 */ /* 0x000fe400090f0ccf */
[----:B------:R-:W-:Y:S01]  /*1ab0*/  LEA.HI.X R205, R8, UR9, R205, 0x1, P1 ;  /* 0x0000000908cd7c11 */ /* 0x000fe200088f0ccd */
[----:B-1----:R-:W-:-:S04]  /*1ac0*/  IMAD.WIDE.U32 R14, R12, UR6, R14 ;  /* 0x000000060c0e7c25 */ /* 0x002fc8000f8e000e */
[----:B------:R-:W-:-:S04]  /*1ad0*/  IMAD R17, R12, UR7, R15 ;  /* 0x000000070c117c24 */ /* 0x000fc8000f8e020f */
        /* <DEDUP_REMOVED lines=30> */
.L_x_1415:
[----:B------:R2:W-:Y:S02]  /*1cc0*/  STS.128 [R211+0x4000], RZ ;  /* 0x004000ffd3007388 */ /* 0x0005e40000000c00 */
.L_x_1414:
[----:B------:R-:W-:Y:S05]  /*1cd0*/  BSYNC.RECONVERGENT B0 ;  /* 0x0000000000007941 */ /* 0x000fea0003800200 */
.L_x_1413:
        /* <DEDUP_REMOVED lines=36> */
.L_x_1418:
[----:B------:R3:W-:Y:S02]  /*1f20*/  STS.128 [R211+0x4800], RZ ;  /* 0x004800ffd3007388 */ /* 0x0007e40000000c00 */
.L_x_1417:
[----:B------:R-:W-:Y:S05]  /*1f30*/  BSYNC.RECONVERGENT B0 ;  /* 0x0000000000007941 */ /* 0x000fea0003800200 */
.L_x_1416:
[----:B-1-34-:R-:W-:Y:S01]  /*1f40*/  IADD3 R7, PT, PT, R4, 0x20, RZ ;  /* 0x0000002004077810 */ /* 0x01afe20007ffe0ff */
        /* <DEDUP_REMOVED lines=35> */
.L_x_1421:
[----:B------:R3:W-:Y:S02]  /*2180*/  STS.128 [R211+0x5000], RZ ;  /* 0x005000ffd3007388 */ /* 0x0007e40000000c00 */
.L_x_1420:
[----:B------:R-:W-:Y:S05]  /*2190*/  BSYNC.RECONVERGENT B0 ;  /* 0x0000000000007941 */ /* 0x000fea0003800200 */
.L_x_1419:
[----:B------:R-:W-:Y:S01]  /*21a0*/  VIADD R6, R4, 0x30 ;  /* 0x0000003004067836 */ /* 0x000fe20000000000 */
[----:B------:R-:W-:Y:S01]  /*21b0*/  BSSY.RECONVERGENT B0, `(.L_x_1422) ;  /* 0x0000025000007945 */ /* 0x000fe20003800200 */
[C---:B------:R-:W-:Y:S01]  /*21c0*/  SHF.L.U64.HI R80, R134.reuse, 0x6, R135 ;  /* 0x0000000686507819 */ /* 0x040fe20000010287 */
[----:B------:R-:W-:Y:S02]  /*21d0*/  IMAD.SHL.U32 R81, R134, 0x40, RZ ;  /* 0x0000004086517824 */ /* 0x000fe400078e00ff */
[----:B------:R-:W-:-:S13]  /*21e0*/  ISETP.GE.AND P0, PT, R6, UR8, PT ;  /* 0x0000000806007c0c */ /* 0x000fda000bf06270 */
        /* <DEDUP_REMOVED lines=32> */
.L_x_1424:
[----:B------:R2:W-:Y:S02]  /*23f0*/  STS.128 [R211+0x5800], RZ ;  /* 0x005800ffd3007388 */ /* 0x0005e40000000c00 */
.L_x_1423:
[----:B------:R-:W-:Y:S05]  /*2400*/  BSYNC.RECONVERGENT B0 ;  /* 0x0000000000007941 */ /* 0x000fea0003800200 */
.L_x_1422:
[----:B------:R-:W-:Y:S01]  /*2410*/  IADD3 R152, PT, PT, R0, -0x1, RZ ;  /* 0xffffffff00987810 */ /* 0x000fe20007ffe0ff */
[----:B------:R-:W-:Y:S04]  /*2420*/  BSSY.RECONVERGENT B0, `(.L_x_1425) ;  /* 0x000001e000007945 */ /* 0x000fe80003800200 */
[----:B------:R-:W-:Y:S02]  /*2430*/  IMAD R9, R152, -0x40, R82 ;  /* 0xffffffc098097824 */ /* 0x000fe400078e0252 */
[-C--:B-12---:R-:W-:Y:S02]  /*2440*/  IMAD R17, R80, R152.reuse, RZ ;  /* 0x0000009850117224 */ /* 0x086fe400078e02ff */
[----:B------:R-:W-:Y:S01]  /*2450*/  IMAD.WIDE.U32 R14, R81, R152, RZ ;  /* 0x00000098510e7225 */ /* 0x000fe200078e00ff */
[----:B------:R-:W-:-:S04]  /*2460*/  ISETP.GE.AND P3, PT, R4, R9, PT ;  /* 0x000000090400720c */ /* 0x000fc80003f66270 */
[----:B------:R-:W-:-:S09]  /*2470*/  IADD3 R17, PT, PT, R15, R17, RZ ;  /* 0x000000110f117210 */ /* 0x000fd20007ffe0ff */
        /* <DEDUP_REMOVED lines=23> */
.L_x_1427:
[----:B------:R2:W-:Y:S02]  /*25f0*/  STS.128 [R211+0xa000], RZ ;  /* 0x00a000ffd3007388 */ /* 0x0005e40000000c00 */
.L_x_1426:
[----:B------:R-:W-:Y:S05]  /*2600*/  BSYNC.RECONVERGENT B0 ;  /* 0x0000000000007941 */ /* 0x000fea0003800200 */
.L_x_1425:
[----:B------:R-:W-:Y:S01]  /*2610*/  ISETP.GE.AND P0, PT, R8, R9, PT ;  /* 0x000000090800720c */ /* 0x000fe20003f06270 */
[----:B------:R-:W-:Y:S01]  /*2620*/  BSSY.RECONVERGENT B0, `(.L_x_1428) ;  /* 0x000001d000007945 */ /* 0x000fe20003800200 */
[C---:B------:R-:W-:Y:S01]  /*2630*/  SHF.L.U64.HI R2, R134.reuse, 0x4, R135 ;  /* 0x0000000486027819 */ /* 0x040fe20000010287 */
[----:B------:R-:W-:-:S10]  /*2640*/  IMAD.SHL.U32 R133, R134, 0x10, RZ ;  /* 0x0000001086857824 */ /* 0x000fd400078e00ff */
[----:B------:R-:W-:Y:S05]  /*2650*/  @P0 BRA `(.L_x_1429) ;  /* 0x0000000000640947 */ /* 0x000fea0003800000 */
[----:B------:R-:W5:Y:S01]  /*2660*/  LDCU UR4, c[0x0][0x440] ;  /* 0x00008800ff0477ac */ /* 0x000f620008000800 */
[----:B-12---:R-:W-:-:S05]  /*2670*/  IADD3 R5, P2, PT, R133, R14, RZ ;  /* 0x0000000e85057210 */ /* 0x006fca0007f5e0ff */
        /* <DEDUP_REMOVED lines=22> */
.L_x_1430:
[----:B------:R2:W-:Y:S02]  /*27e0*/  STS.128 [R211+0xa800], RZ ;  /* 0x00a800ffd3007388 */ /* 0x0005e40000000c00 */
.L_x_1429:
[----:B------:R-:W-:Y:S05]  /*27f0*/  BSYNC.RECONVERGENT B0 ;  /* 0x0000000000007941 */ /* 0x000fea0003800200 */
.L_x_1428:
        /* <DEDUP_REMOVED lines=29> */
.L_x_1433:
[----:B------:R2:W-:Y:S02]  /*29d0*/  STS.128 [R211+0xb000], RZ ;  /* 0x00b000ffd3007388 */ /* 0x0005e40000000c00 */
.L_x_1432:
[----:B------:R-:W-:Y:S05]  /*29e0*/  BSYNC.RECONVERGENT B0 ;  /* 0x0000000000007941 */ /* 0x000fea0003800200 */
.L_x_1431:
[----:B------:R-:W-:Y:S01]  /*29f0*/  ISETP.GE.AND P0, PT, R6, R9, PT ;  /* 0x000000090600720c */ /* 0x000fe20003f06270 */
[----:B------:R-:W-:-:S12]  /*2a00*/  BSSY.RECONVERGENT B0, `(.L_x_1434) ;  /* 0x000001d000007945 */ /* 0x000fd80003800200 */
[----:B------:R-:W-:Y:S05]  /*2a10*/  @P0 BRA `(.L_x_1435) ;  /* 0x00000000006c0947 */ /* 0x000fea0003800000 */
[----:B------:R-:W5:Y:S01]  /*2a20*/  LDCU UR4, c[0x0][0x440] ;  /* 0x00008800ff0477ac */ /* 0x000f620008000800 */
[----:B------:R-:W-:Y:S02]  /*2a30*/  IMAD.MOV.U32 R16, RZ, RZ, R14 ;  /* 0x000000ffff107224 */ /* 0x000fe400078e000e */
[----:B-12---:R-:W-:Y:S02]  /*2a40*/  IMAD R4, R135, 0x30, RZ ;  /* 0x0000003087047824 */ /* 0x006fe400078e02ff */
        /* <DEDUP_REMOVED lines=23> */
.L_x_1436:
[----:B------:R2:W-:Y:S02]  /*2bc0*/  STS.128 [R211+0xb800], RZ ;  /* 0x00b800ffd3007388 */ /* 0x0005e40000000c00 */
.L_x_1435:
[----:B------:R-:W-:Y:S05]  /*2bd0*/  BSYNC.RECONVERGENT B0 ;  /* 0x0000000000007941 */ /* 0x000fea0003800200 */
.L_x_1434:
[----:B------:R-:W5:Y:S01]  /*2be0*/  LDCU.64 UR6, c[0x0][0x538] ;  /* 0x0000a700ff0677ac */ /* 0x000f620008000a00 */
[----:B------:R-:W0:Y:S01]  /*2bf0*/  LDGDEPBAR ;  /* 0x00000000000079af */ /* 0x000e220000000000 */
[----:B------:R-:W3:Y:S01]  /*2c00*/  LDCU UR4, c[0x0][0x3e0] ;  /* 0x00007c00ff0477ac */ /* 0x000ee20008000800 */
[----:B-----5:R-:W-:-:S04]  /*2c10*/  ISETP.NE.U32.AND P0, PT, RZ, UR6, PT ;  /* 0x00000006ff007c0c */ /* 0x020fc8000bf05070 */
[----:B------:R-:W-:Y:S01]  /*2c20*/  ISETP.NE.AND.EX P0, PT, RZ, UR7, PT, P0 ;  /* 0x00000007ff007c0c */ /* 0x000fe2000bf05300 */
[----:B------:R-:W-:Y:S01]  /*2c30*/  IMAD.SHL.U32 R183, R182, 0x20, RZ ;  /* 0x00000020b6b77824 */ /* 0x000fe200078e00ff */
[----:B------:R-:W-:Y:S01]  /*2c40*/  SHF.L.U64.HI R11, R148, 0x6, R149 ;  /* 0x00000006940b7819 */ /* 0x000fe20000010295 */
[----:B------:R-:W-:-:S10]  /*2c50*/  DEPBAR.LE SB0, 0x0 ;  /* 0x000080000000791a */ /* 0x000fd40000000000 */
[----:B------:R-:W-:Y:S01]  /*2c60*/  VOTEU.ANY UP0, P0 ;  /* 0x0000000000ff7886 */ /* 0x000fe20000000100 */
[----:B------:R-:W-:-:S13]  /*2c70*/  PLOP3.LUT P0, PT, PT, PT, UP0, 0x80, 0x8 ;  /* 0x000000000008781c */ /* 0x000fda0003f0f008 */
[----:B-12---:R-:W1:Y:S01]  /*2c80*/  @P0 LDC.64 R4, c[0x0][0x540] ;  /* 0x00015000ff040b82 */ /* 0x006e620000000a00 */
[----:B------:R-:W-:Y:S02]  /*2c90*/  @P0 IMAD.MOV.U32 R13, RZ, RZ, RZ ;  /* 0x000000ffff0d0224 */ /* 0x000fe400078e00ff */
[----:B-1----:R-:W-:-:S04]  /*2ca0*/  @P0 IMAD.WIDE.U32 R14, R10, R4, R12 ;  /* 0x000000040a0e0225 */ /* 0x002fc800078e000c */
[----:B------:R-:W-:Y:S01]  /*2cb0*/  @P0 IMAD R5, R10, R5, R15 ;  /* 0x000000050a050224 */ /* 0x000fe200078e020f */
[----:B------:R-:W-:-:S04]  /*2cc0*/  @P0 LEA R16, P1, R14, UR6, 0x2 ;  /* 0x000000060e100c11 */ /* 0x000fc8000f8210ff */
[----:B------:R-:W-:Y:S02]  /*2cd0*/  @P0 LEA.HI.X R17, R14, UR7, R5, 0x2, P1 ;  /* 0x000000070e110c11 */ /* 0x000fe400088f1405 */
[----:B------:R-:W1:Y:S03]  /*2ce0*/  @P0 LDC R14, c[0x0][0x458] ;  /* 0x00011600ff0e0b82 */ /* 0x000e660000000800 */
[----:B------:R-:W2:Y:S01]  /*2cf0*/  @P0 LDG.E R4, desc[UR14][R16.64] ;  /* 0x0000000e10040981 */ /* 0x000ea2000c1e1900 */
[----:B---3--:R-:W-:Y:S01]  /*2d00*/  IMAD R13, R10, UR4, R12 ;  /* 0x000000040a0d7c24 */ /* 0x008fe2000f8e020c */
[----:B------:R-:W-:Y:S01]  /*2d10*/  LOP3.LUT R183, R183, 0x7c00, RZ, 0xc0, !PT ;  /* 0x00007c00b7b77812 */ /* 0x000fe200078ec0ff */
[----:B------:R-:W-:Y:S01]  /*2d20*/  IMAD R11, R11, R152, RZ ;  /* 0x000000980b0b7224 */ /* 0x000fe200078e02ff */
[----:B------:R-:W-:Y:S01]  /*2d30*/  UMOV UR25, URZ ;  /* 0x000000ff00197c82 */ /* 0x000fe20008000000 */
[----:B------:R-:W-:Y:S01]  /*2d40*/  IMAD.SHL.U32 R13, R13, 0x20, RZ ;  /* 0x000000200d0d7824 */ /* 0x000fe200078e00ff */
[----:B------:R-:W-:Y:S01]  /*2d50*/  LOP3.LUT R10, R183, 0x200, R154, 0xf8, !PT ;  /* 0x00000200b70a7812 */ /* 0x000fe200078ef89a */
[----:B------:R-:W-:Y:S03]  /*2d60*/  BSSY.RECONVERGENT B0, `(.L_x_1437) ;  /* 0x000002a000007945 */ /* 0x000fe60003800200 */
[----:B------:R-:W-:Y:S01]  /*2d70*/  SHF.R.S32.HI R12, RZ, 0x1f, R13 ;  /* 0x0000001fff0c7819 */ /* 0x000fe2000001140d */
[----:B------:R-:W-:Y:S01]  /*2d80*/  IMAD.IADD R93, R77, 0x1, R10 ;  /* 0x000000014d5d7824 */ /* 0x000fe200078e020a */
[----:B-1----:R-:W2:Y:S01]  /*2d90*/  @P0 MUFU.RCP R5, R14 ;  /* 0x0000000e00050308 */ /* 0x002ea20000001000 */
[----:B------:R-:W-:Y:S01]  /*2da0*/  BAR.SYNC.DEFER_BLOCKING 0x0 ;  /* 0x0000000000007b1d */ /* 0x000fe20000010000 */
[----:B--2---:R-:W-:Y:S01]  /*2db0*/  @P0 FMUL.FTZ R5, R4, R5 ;  /* 0x0000000504050220 */ /* 0x004fe20000410000 */
[----:B------:R-:W-:-:S04]  /*2dc0*/  LOP3.LUT R4, R182, 0x1f, RZ, 0xc0, !PT ;  /* 0x0000001fb6047812 */ /* 0x000fc800078ec0ff */
[----:B------:R-:W-:Y:S01]  /*2dd0*/  @P0 R2UR UR4, R5 ;  /* 0x00000000050402ca */ /* 0x000fe200000e0000 */
[----:B------:R-:W-:Y:S01]  /*2de0*/  IMAD.SHL.U32 R5, R148, 0x40, RZ ;  /* 0x0000004094057824 */ /* 0x000fe200078e00ff */
[----:B------:R-:W-:-:S03]  /*2df0*/  IADD3 R78, P1, P0, R13, R78, R4 ;  /* 0x0000004e0d4e7210 */ /* 0x000fc6000783e004 */
[----:B------:R-:W-:Y:S01]  /*2e00*/  IMAD.WIDE.U32 R4, R5, R152, RZ ;  /* 0x0000009805047225 */ /* 0x000fe200078e00ff */
[----:B------:R-:W-:-:S03]  /*2e10*/  IADD3.X R3, PT, PT, R12, R3, RZ, P1, P0 ;  /* 0x000000030c037210 */ /* 0x000fc60000fe04ff */
[----:B------:R-:W-:-:S04]  /*2e20*/  IMAD.IADD R11, R5, 0x1, R11 ;  /* 0x00000001050b7824 */ /* 0x000fc800078e020b */
        /* <DEDUP_REMOVED lines=24> */
.L_x_1439:
[----:B------:R2:W-:Y:S01]  /*2fb0*/  STS.128 [R211+0x10000], RZ ;  /* 0x010000ffd3007388 */ /* 0x0005e20000000c00 */
[----:B------:R-:W-:Y:S05]  /*2fc0*/  BRA `(.L_x_1440) ;  /* 0x00000000000c7947 */ /* 0x000fea0003800000 */
.L_x_1438:
[----:B------:R1:W-:Y:S04]  /*2fd0*/  STS.128 [R211+0xc000], RZ ;  /* 0x00c000ffd3007388 */ /* 0x0003e80000000c00 */
[----:B------:R1:W-:Y:S04]  /*2fe0*/  STS.128 [R211+0xe000], RZ ;  /* 0x00e000ffd3007388 */ /* 0x0003e80000000c00 */
[----:B------:R1:W-:Y:S02]  /*2ff0*/  STS.128 [R211+0x10000], RZ ;  /* 0x010000ffd3007388 */ /* 0x0003e40000000c00 */
.L_x_1440:
[----:B------:R-:W-:Y:S05]  /*3000*/  BSYNC.RECONVERGENT B0 ;  /* 0x0000000000007941 */ /* 0x000fea0003800200 */
.L_x_1437:
[----:B------:R-:W-:Y:S01]  /*3010*/  ISETP.GE.AND P0, PT, R8, R9, PT ;  /* 0x000000090800720c */ /* 0x000fe20003f06270 */
[----:B------:R-:W-:-:S12]  /*3020*/  BSSY.RECONVERGENT B0, `(.L_x_1441) ;  /* 0x000001e000007945 */ /* 0x000fd80003800200 */
[----:B------:R1:W-:Y:S04]  /*3030*/  @P0 STS.128 [R211+0xc800], RZ ;  /* 0x00c800ffd3000388 */ /* 0x0003e80000000c00 */
[----:B------:R1:W-:Y:S04]  /*3040*/  @P0 STS.128 [R211+0xe800], RZ ;  /* 0x00e800ffd3000388 */ /* 0x0003e80000000c00 */
[----:B------:R1:W-:Y:S01]  /*3050*/  @P0 STS.128 [R211+0x10800], RZ ;  /* 0x010800ffd3000388 */ /* 0x0003e20000000c00 */
[----:B------:R-:W-:Y:S05]  /*3060*/  @P0 BRA `(.L_x_1442) ;  /* 0x0000000000640947 */ /* 0x000fea0003800000 */
[----:B------:R-:W5:Y:S01]  /*3070*/  LDCU UR4, c[0x0][0x440] ;  /* 0x00008800ff0477ac */ /* 0x000f620008000800 */
[----:B-1-3--:R-:W-:-:S04]  /*3080*/  LEA R13, P2, R148, R4, 0x4 ;  /* 0x00000004940d7211 */ /* 0x00afc800078420ff */
        /* <DEDUP_REMOVED lines=22> */
.L_x_1443:
[----:B------:R3:W-:Y:S02]  /*31f0*/  STS.128 [R211+0x10800], RZ ;  /* 0x010800ffd3007388 */ /* 0x0007e40000000c00 */
.L_x_1442:
[----:B------:R-:W-:Y:S05]  /*3200*/  BSYNC.RECONVERGENT B0 ;  /* 0x0000000000007941 */ /* 0x000fea0003800200 */
.L_x_1441:
[----:B------:R-:W-:Y:S01]  /*3210*/  ISETP.GE.AND P0, PT, R7, R9, PT ;  /* 0x000000090700720c */ /* 0x000fe20003f06270 */
[----:B------:R-:W-:-:S12]  /*3220*/  BSSY.RECONVERGENT B0, `(.L_x_1444) ;  /* 0x0000020000007945 */ /* 0x000fd80003800200 */
[----:B------:R1:W-:Y:S04]  /*3230*/  @P0 STS.128 [R211+0xd000], RZ ;  /* 0x00d000ffd3000388 */ /* 0x0003e80000000c00 */
[----:B------:R1:W-:Y:S04]  /*3240*/  @P0 STS.128 [R211+0xf000], RZ ;  /* 0x00f000ffd3000388 */ /* 0x0003e80000000c00 */
[----:B------:R1:W-:Y:S01]  /*3250*/  @P0 STS.128 [R211+0x11000], RZ ;  /* 0x011000ffd3000388 */ /* 0x0003e20000000c00 */
        /* <DEDUP_REMOVED lines=27> */
.L_x_1446:
[----:B------:R3:W-:Y:S02]  /*3410*/  STS.128 [R211+0x11000], RZ ;  /* 0x011000ffd3007388 */ /* 0x0007e40000000c00 */
.L_x_1445:
[----:B------:R-:W-:Y:S05]  /*3420*/  BSYNC.RECONVERGENT B0 ;  /* 0x0000000000007941 */ /* 0x000fea0003800200 */
.L_x_1444:
[----:B------:R-:W-:Y:S01]  /*3430*/  ISETP.GE.AND P0, PT, R6, R9, PT ;  /* 0x000000090600720c */ /* 0x000fe20003f06270 */
[----:B------:R-:W5:Y:S01]  /*3440*/  S2R R79, SR_CTAID.X ;  /* 0x00000000004f7919 */ /* 0x000f620000002500 */
[----:B------:R-:W-:Y:S01]  /*3450*/  LOP3.LUT R84, R184, 0x1f0, RZ, 0xc0, !PT ;  /* 0x000001f0b8547812 */ /* 0x000fe200078ec0ff */
[----:B------:R-:W-:Y:S01]  /*3460*/  BSSY.RECONVERGENT B0, `(.L_x_1447) ;  /* 0x0000025000007945 */ /* 0x000fe20003800200 */
[----:B------:R-:W-:Y:S01]  /*3470*/  SHF.R.U32.HI R87, RZ, 0x2, R182 ;  /* 0x00000002ff577819 */ /* 0x000fe200000116b6 */
[C---:B------:R-:W-:Y:S01]  /*3480*/  IMAD.SHL.U32 R166, R182.reuse, 0x2, RZ ;  /* 0x00000002b6a67824 */ /* 0x040fe200078e00ff */
[----:B------:R-:W-:Y:S02]  /*3490*/  LOP3.LUT R6, R182, 0x8, RZ, 0xc0, !PT ;  /* 0x00000008b6067812 */ /* 0x000fe400078ec0ff */
[----:B------:R-:W-:-:S05]  /*34a0*/  LOP3.LUT R87, R87, 0x7, RZ, 0xc0, !PT ;  /* 0x0000000757577812 */ /* 0x000fca00078ec0ff */
[----:B------:R1:W-:Y:S04]  /*34b0*/  @P0 STS.128 [R211+0xd800], RZ ;  /* 0x00d800ffd3000388 */ /* 0x0003e80000000c00 */
[----:B------:R1:W-:Y:S04]  /*34c0*/  @P0 STS.128 [R211+0xf800], RZ ;  /* 0x00f800ffd3000388 */ /* 0x0003e80000000c00 */
[----:B------:R1:W-:Y:S01]  /*34d0*/  @P0 STS.128 [R211+0x11800], RZ ;  /* 0x011800ffd3000388 */ /* 0x0003e20000000c00 */
[----:B-----5:R-:W-:Y:S01]  /*34e0*/  IMAD R84, R79, 0x40, R84 ;  /* 0x000000404f547824 */ /* 0x020fe200078e0254 */
[----:B------:R-:W-:Y:S06]  /*34f0*/  @P0 BRA `(.L_x_1448) ;  /* 0x00000000006c0947 */ /* 0x000fec0003800000 */
        /* <DEDUP_REMOVED lines=26> */
.L_x_1449:
[----:B------:R1:W-:Y:S02]  /*36a0*/  STS.128 [R211+0x11800], RZ ;  /* 0x011800ffd3007388 */ /* 0x0003e40000000c00 */
.L_x_1448:
[----:B------:R-:W-:Y:S05]  /*36b0*/  BSYNC.RECONVERGENT B0 ;  /* 0x0000000000007941 */ /* 0x000fea0003800200 */
.L_x_1447:
[----:B------:R-:W-:Y:S01]  /*36c0*/  LOP3.LUT R5, R151, R6, RZ, 0x3c, !PT ;  /* 0x0000000697057212 */ /* 0x000fe200078e3cff */
[----:B------:R-:W-:Y:S01]  /*36d0*/  IMAD.MOV.U32 R180, RZ, RZ, 0x20 ;  /* 0x00000020ffb47424 */ /* 0x000fe200078e00ff */
[----:B------:R-:W-:Y:S01]  /*36e0*/  LOP3.LUT R186, R154, 0x400, RZ, 0xc0, !PT ;  /* 0x000004009aba7812 */ /* 0x000fe200078ec0ff */
[----:B------:R-:W-:Y:S01]  /*36f0*/  IMAD.MOV.U32 R150, RZ, RZ, 0x40 ;  /* 0x00000040ff967424 */ /* 0x000fe200078e00ff */
[----:B------:R-:W-:Y:S01]  /*3700*/  LEA R93, R93, UR5, 0x1 ;  /* 0x000000055d5d7c11 */ /* 0x000fe2000f8e08ff */
[----:B------:R-:W-:Y:S01]  /*3710*/  IMAD.IADD R87, R87, 0x1, R84 ;  /* 0x0000000157577824 */ /* 0x000fe200078e0254 */
        /* <DEDUP_REMOVED lines=9> */
[----:B------:R-:W-:-:S02]  /*37b0*/  IMAD.IADD R92, R93, 0x1, R76 ;  /* 0x000000015d5c7824 */ /* 0x000fc400078e024c */
[----:B------:R-:W-:Y:S01]  /*37c0*/  IMAD.IADD R90, R89, 0x1, R76 ;  /* 0x00000001595a7824 */ /* 0x000fe200078e024c */
[----:B------:R-:W2:Y:S01]  /*37d0*/  LDSM.16.M88.4 R24, [R186+UR5+0x6800] ;  /* 0x00680005ba18783b */ /* 0x000ea20008000200 */
[--C-:B------:R-:W-:Y:S02]  /*37e0*/  IMAD.IADD R91, R93, 0x1, R150.reuse ;  /* 0x000000015d5b7824 */ /* 0x100fe400078e0296 */
[----:B------:R-:W-:Y:S01]  /*37f0*/  IMAD.IADD R89, R89, 0x1, R150 ;  /* 0x0000000159597824 */ /* 0x000fe200078e0296 */
[----:B------:R-:W4:Y:S01]  /*3800*/  LDSM.16.M88.4 R16, [R186+UR5+0x7000] ;  /* 0x00700005ba10783b */ /* 0x000f220008000200 */
[C---:B------:R-:W-:Y:S02]  /*3810*/  IMAD.IADD R88, R76.reuse, 0x1, R91 ;  /* 0x000000014c587824 */ /* 0x040fe400078e025b */
[----:B------:R-:W-:Y:S01]  /*3820*/  IMAD.IADD R86, R76, 0x1, R89 ;  /* 0x000000014c567824 */ /* 0x000fe200078e0259 */
[----:B------:R-:W4:Y:S01]  /*3830*/  LDSM.16.M88.4 R40, [R186+UR5+0x7800] ;  /* 0x00780005ba28783b */ /* 0x000f220008000200 */
[----:B------:R-:W-:-:S03]  /*3840*/  IMAD.IADD R204, R87, 0x1, R82 ;  /* 0x0000000157cc7824 */ /* 0x000fc600078e0252 */
[----:B------:R-:W-:Y:S04]  /*3850*/  LDSM.16.M88.4 R44, [R92] ;  /* 0x000000005c2c783b */ /* 0x000fe80000000200 */
[----:B-1-3--:R-:W1:Y:S04]  /*3860*/  LDSM.16.M88.4 R12, [R90+0x6000] ;  /* 0x006000005a0c783b */ /* 0x00ae680000000200 */
[----:B------:R-:W3:Y:S04]  /*3870*/  LDSM.16.M88.4 R8, [R90+0x6800] ;  /* 0x006800005a08783b */ /* 0x000ee80000000200 */
[----:B------:R-:W3:Y:S04]  /*3880*/  LDSM.16.M88.4 R4, [R90+0x7000] ;  /* 0x007000005a04783b */ /* 0x000ee80000000200 */
[----:B------:R-:W3:Y:S04]  /*3890*/  LDSM.16.M88.4 R72, [R90+0x7800] ;  /* 0x007800005a48783b */ /* 0x000ee80000000200 */
[----:B------:R-:W-:Y:S01]  /*38a0*/  LDSM.16.M88.4 R68, [R89+0x6800] ;  /* 0x006800005944783b */ /* 0x000fe20000000200 */
[C---:B-----5:R-:W-:Y:S03]  /*38b0*/  HMMA.16816.F32 R36, R60.reuse, R32, RZ ;  /* 0x000000203c24723c */ /* 0x060fe600000018ff */
[----:B------:R-:W-:Y:S04]  /*38c0*/  LDSM.16.M88.4 R56, [R89+0x7000] ;  /* 0x007000005938783b */ /* 0x000fe80000000200 */
[----:B------:R-:W-:Y:S01]  /*38d0*/  LDSM.16.M88.4 R52, [R89+0x7800] ;  /* 0x007800005934783b */ /* 0x000fe20000000200 */
[C---:B------:R-:W-:Y:S03]  /*38e0*/  HMMA.16816.F32 R32, R60.reuse, R34, RZ ;  /* 0x000000223c20723c */ /* 0x040fe600000018ff */
[----:B------:R-:W-:Y:S04]  /*38f0*/  LDSM.16.M88.4 R48, [R86+0x6800] ;  /* 0x006800005630783b */ /* 0x000fe80000000200 */
[----:B------:R-:W0:Y:S01]  /*3900*/  LDGDEPBAR ;  /* 0x00000000000079af */ /* 0x000e220000000000 */
[C---:B--2---:R-:W-:Y:S08]  /*3910*/  HMMA.16816.F32 R28, R60.reuse, R24, RZ ;  /* 0x000000183c1c723c */ /* 0x044ff000000018ff */
[C---:B----4-:R-:W-:Y:S08]  /*3920*/  HMMA.16816.F32 R20, R60.reuse, R16, RZ ;  /* 0x000000103c14723c */ /* 0x050ff000000018ff */
        /* <DEDUP_REMOVED lines=10> */
[----:B------:R-:W-:Y:S07]  /*39d0*/  LDSM.16.M88.4 R8, [R88] ;  /* 0x000000005808783b */ /* 0x000fee0000000200 */
[C---:B------:R-:W-:Y:S08]  /*39e0*/  HMMA.16816.F32 R20, R44.reuse, R4, R20 ;  /* 0x000000042c14723c */ /* 0x040ff00000001814 */
        /* <DEDUP_REMOVED lines=22> */
[C---:B------:R-:W-:Y:S08]  /*3b50*/  HMMA.16816.F32 R28, R8.reuse, R48, R28 ;  /* 0x00000030081c723c */ /* 0x040ff0000000181c */
[C---:B------:R-:W-:Y:S01]  /*3b60*/  HMMA.16816.F32 R24, R8.reuse, R50, R24 ;  /* 0x000000320818723c */ /* 0x040fe20000001818 */
[----:B------:R-:W4:Y:S07]  /*3b70*/  LDSM.16.M88.4 R48, [R186+UR5+0x9000] ;  /* 0x00900005ba30783b */ /* 0x000f2e0008000200 */
[C---:B---3--:R-:W-:Y:S08]  /*3b80*/  HMMA.16816.F32 R20, R8.reuse, R44, R20 ;  /* 0x0000002c0814723c */ /* 0x048ff00000001814 */
[C---:B------:R-:W-:Y:S01]  /*3b90*/  HMMA.16816.F32 R16, R8.reuse, R46, R16 ;  /* 0x0000002e0810723c */ /* 0x040fe20000001810 */
[----:B------:R-:W3:Y:S07]  /*3ba0*/  LDSM.16.M88.4 R44, [R186+UR5+0x9800] ;  /* 0x00980005ba2c783b */ /* 0x000eee0008000200 */
[C---:B-1----:R-:W-:Y:S08]  /*3bb0*/  HMMA.16816.F32 R64, R8.reuse, R12, R64 ;  /* 0x0000000c0840723c */ /* 0x042ff00000001840 */
[----:B------:R-:W-:Y:S01]  /*3bc0*/  HMMA.16816.F32 R60, R8, R14, R60 ;  /* 0x0000000e083c723c */ /* 0x000fe2000000183c */
[----:B------:R-:W-:Y:S04]  /*3bd0*/  LDSM.16.M88.4 R12, [R92+0x2000] ;  /* 0x002000005c0c783b */ /* 0x000fe80000000200 */
[----:B------:R-:W1:Y:S03]  /*3be0*/  LDSM.16.M88.4 R8, [R90+0x8000] ;  /* 0x008000005a08783b */ /* 0x000e660000000200 */
[C---:B--2---:R-:W-:Y:S08]  /*3bf0*/  HMMA.16816.F32 R36, R40.reuse, R4, R36 ;  /* 0x000000042824723c */ /* 0x044ff00000001824 */
[C---:B------:R-:W-:Y:S01]  /*3c00*/  HMMA.16816.F32 R32, R40.reuse, R6, R32 ;  /* 0x000000062820723c */ /* 0x040fe20000001820 */
[----:B------:R-:W2:Y:S07]  /*3c10*/  LDSM.16.M88.4 R4, [R90+0x8800] ;  /* 0x008800005a04783b */ /* 0x000eae0000000200 */
[C---:B------:R-:W-:Y:S08]  /*3c20*/  HMMA.16816.F32 R28, R40.reuse, R52, R28 ;  /* 0x00000034281c723c */ /* 0x040ff0000000181c */
[C---:B------:R-:W-:Y:S01]  /*3c30*/  HMMA.16816.F32 R24, R40.reuse, R54, R24 ;  /* 0x000000362818723c */ /* 0x040fe20000001818 */
[----:B------:R-:W-:Y:S07]  /*3c40*/  LDSM.16.M88.4 R52, [R89+0x8800] ;  /* 0x008800005934783b */ /* 0x000fee0000000200 */
[C---:B----4-:R-:W-:Y:S08]  /*3c50*/  HMMA.16816.F32 R20, R40.reuse, R48, R20 ;  /* 0x000000302814723c */ /* 0x050ff00000001814 */
[C---:B------:R-:W-:Y:S01]  /*3c60*/  HMMA.16816.F32 R16, R40.reuse, R50, R16 ;  /* 0x000000322810723c */ /* 0x040fe20000001810 */
[----:B------:R-:W-:Y:S07]  /*3c70*/  LDSM.16.M88.4 R48, [R89+0x9000] ;  /* 0x009000005930783b */ /* 0x000fee0000000200 */
[C---:B---3--:R-:W-:Y:S08]  /*3c80*/  HMMA.16816.F32 R64, R40.reuse, R44, R64 ;  /* 0x0000002c2840723c */ /* 0x048ff00000001840 */
[----:B------:R-:W-:Y:S01]  /*3c90*/  HMMA.16816.F32 R60, R40, R46, R60 ;  /* 0x0000002e283c723c */ /* 0x000fe2000000183c */
[----:B------:R-:W3:Y:S04]  /*3ca0*/  LDSM.16.M88.4 R40, [R91+0x2000] ;  /* 0x002000005b28783b */ /* 0x000ee80000000200 */
[----:B------:R-:W4:Y:S03]  /*3cb0*/  LDSM.16.M88.4 R44, [R89+0x9800] ;  /* 0x00980000592c783b */ /* 0x000f260000000200 */
[C---:B-1----:R-:W-:Y:S08]  /*3cc0*/  HMMA.16816.F32 R36, R12.reuse, R8, R36 ;  /* 0x000000080c24723c */ /* 0x042ff00000001824 */
[C---:B------:R-:W-:Y:S01]  /*3cd0*/  HMMA.16816.F32 R32, R12.reuse, R10, R32 ;  /* 0x0000000a0c20723c */ /* 0x040fe20000001820 */
[----:B------:R-:W-:Y:S07]  /*3ce0*/  LDSM.16.M88.4 R8, [R86+0x8000] ;  /* 0x008000005608783b */ /* 0x000fee0000000200 */
[C---:B--2---:R-:W-:Y:S08]  /*3cf0*/  HMMA.16816.F32 R28, R12.reuse, R4, R28 ;  /* 0x000000040c1c723c */ /* 0x044ff0000000181c */
[C---:B------:R-:W-:Y:S01]  /*3d00*/  HMMA.16816.F32 R24, R12.reuse, R6, R24 ;  /* 0x000000060c18723c */ /* 0x040fe20000001818 */
[----:B------:R-:W1:Y:S07]  /*3d10*/  LDSM.16.M88.4 R4, [R88+0x2000] ;  /* 0x002000005804783b */ /* 0x000e6e0000000200 */
        /* <DEDUP_REMOVED lines=15> */
[----:B------:R-:W-:Y:S07]  /*3e10*/  LDSM.16.M88.4 R48, [R186+UR5+0xa800] ;  /* 0x00a80005ba30783b */ /* 0x000fee0008000200 */
[C---:B----4-:R-:W-:Y:S08]  /*3e20*/  HMMA.16816.F32 R64, R40.reuse, R44, R64 ;  /* 0x0000002c2840723c */ /* 0x050ff00000001840 */
[----:B------:R-:W-:Y:S01]  /*3e30*/  HMMA.16816.F32 R60, R40, R46, R60 ;  /* 0x0000002e283c723c */ /* 0x000fe2000000183c */
[----:B------:R-:W-:Y:S04]  /*3e40*/  LDSM.16.M88.4 R40, [R93+0x4000] ;  /* 0x004000005d28783b */ /* 0x000fe80000000200 */
[----:B------:R-:W-:Y:S03]  /*3e50*/  LDSM.16.M88.4 R44, [R186+UR5+0xb800] ;  /* 0x00b80005ba2c783b */ /* 0x000fe60008000200 */
[C---:B-1----:R-:W-:Y:S08]  /*3e60*/  HMMA.16816.F32 R36, R4.reuse, R8, R36 ;  /* 0x000000080424723c */ /* 0x042ff00000001824 */
[C---:B------:R-:W-:Y:S01]  /*3e70*/  HMMA.16816.F32 R32, R4.reuse, R10, R32 ;  /* 0x0000000a0420723c */ /* 0x040fe20000001820 */
[----:B------:R-:W1:Y:S07]  /*3e80*/  LDSM.16.M88.4 R8, [R186+UR5+0xb000] ;  /* 0x00b00005ba08783b */ /* 0x000e6e0008000200 */
[C---:B--2---:R-:W-:Y:S08]  /*3e90*/  HMMA.16816.F32 R20, R4.reuse, R68, R20 ;  /* 0x000000440414723c */ /* 0x044ff00000001814 */
[C---:B------:R-:W-:Y:S01]  /*3ea0*/  HMMA.16816.F32 R16, R4.reuse, R70, R16 ;  /* 0x000000460410723c */ /* 0x040fe20000001810 */
[----:B------:R-:W-:Y:S07]  /*3eb0*/  LDSM.16.M88.4 R68, [R90+0xb800] ;  /* 0x00b800005a44783b */ /* 0x000fee0000000200 */
[C---:B-----5:R-:W-:Y:S08]  /*3ec0*/  HMMA.16816.F32 R28, R4.reuse, R12, R28 ;  /* 0x0000000c041c723c */ /* 0x060ff0000000181c */
[C---:B------:R-:W-:Y:S01]  /*3ed0*/  HMMA.16816.F32 R24, R4.reuse, R14, R24 ;  /* 0x0000000e0418723c */ /* 0x040fe20000001818 */
[----:B------:R-:W2:Y:S07]  /*3ee0*/  LDSM.16.M88.4 R12, [R90+0xa000] ;  /* 0x00a000005a0c783b */ /* 0x000eae0000000200 */
        /* <DEDUP_REMOVED lines=12> */
[----:B------:R-:W5:Y:S07]  /*3fb0*/  LDSM.16.M88.4 R48, [R89+0xa800] ;  /* 0x00a800005930783b */ /* 0x000f6e0000000200 */
        /* <DEDUP_REMOVED lines=8> */
[----:B------:R-:W3:Y:S04]  /*4040*/  LDSM.16.M88.4 R44, [R89+0xb000] ;  /* 0x00b00000592c783b */ /* 0x000ee80000000200 */
[----:B------:R-:W-:Y:S03]  /*4050*/  LDSM.16.M88.4 R40, [R89+0xb800] ;  /* 0x00b800005928783b */ /* 0x000fe60000000200 */
[C---:B-1----:R-:W-:Y:S08]  /*4060*/  HMMA.16816.F32 R20, R72.reuse, R8, R20 ;  /* 0x000000084814723c */ /* 0x042ff00000001814 */
[----:B------:R-:W-:Y:S01]  /*4070*/  HMMA.16816.F32 R16, R72, R10, R16 ;  /* 0x0000000a4810723c */ /* 0x000fe20000001810 */
[----:B------:R-:W1:Y:S07]  /*4080*/  LDSM.16.M88.4 R8, [R86+0xa800] ;  /* 0x00a800005608783b */ /* 0x000e6e0000000200 */
[C---:B----4-:R-:W-:Y:S08]  /*4090*/  HMMA.16816.F32 R36, R56.reuse, R52, R36 ;  /* 0x000000343824723c */ /* 0x050ff00000001824 */
[C---:B------:R-:W-:Y:S01]  /*40a0*/  HMMA.16816.F32 R52, R56.reuse, R54, R32 ;  /* 0x000000363834723c */ /* 0x040fe20000001820 */
[----:B------:R-:W4:Y:S07]  /*40b0*/  LDSM.16.M88.4 R32, [R86+0xb000] ;  /* 0x00b000005620783b */ /* 0x000f2e0000000200 */
[----:B-----5:R-:W-:Y:S01]  /*40c0*/  HMMA.16816.F32 R28, R56, R48, R28 ;  /* 0x00000030381c723c */ /* 0x020fe2000000181c */
[----:B------:R-:W-:-:S07]  /*40d0*/  IMAD.IADD R49, R204, 0x1, -R83 ;  /* 0x00000001cc317824 */ /* 0x000fce00078e0a53 */
[C---:B--2---:R-:W-:Y:S08]  /*40e0*/  HMMA.16816.F32 R36, R4.reuse, R12, R36 ;  /* 0x0000000c0424723c */ /* 0x044ff00000001824 */
[----:B------:R-:W-:Y:S01]  /*40f0*/  HMMA.16816.F32 R52, R4, R14, R52 ;  /* 0x0000000e0434723c */ /* 0x000fe20000001834 */
[----:B------:R-:W2:Y:S01]  /*4100*/  LDSM.16.M88.4 R12, [R86+0xb800] ;  /* 0x00b80000560c783b */ /* 0x000ea20000000200 */
[----:B------:R-:W-:-:S06]  /*4110*/  DEPBAR.LE SB0, 0x0 ;  /* 0x000080000000791a */ /* 0x000fcc0000000000 */
[----:B------:R-:W-:Y:S08]  /*4120*/  HMMA.16816.F32 R64, R72, R68, R64 ;  /* 0x000000444840723c */ /* 0x000ff00000001840 */
[C---:B------:R-:W-:Y:S08]  /*4130*/  HMMA.16816.F32 R24, R56.reuse, R50, R24 ;  /* 0x000000323818723c */ /* 0x040ff00000001818 */
[----:B---3--:R-:W-:Y:S08]  /*4140*/  HMMA.16816.F32 R20, R56, R44, R20 ;  /* 0x0000002c3814723c */ /* 0x008ff00000001814 */
[----:B-1----:R-:W-:Y:S01]  /*4150*/  HMMA.16816.F32 R28, R4, R8, R28 ;  /* 0x00000008041c723c */ /* 0x002fe2000000181c */
[----:B------:R-:W-:-:S04]  /*4160*/  IMAD R9, R152, 0x40, R167 ;  /* 0x0000004098097824 */ /* 0x000fc800078e02a7 */
[----:B------:R-:W-:Y:S01]  /*4170*/  VIADD R8, R9, 0x38 ;  /* 0x0000003809087836 */ /* 0x000fe20000000000 */
[----:B------:R-:W-:Y:S01]  /*4180*/  ISETP.GT.AND P0, PT, R49, R9, PT ;  /* 0x000000093100720c */ /* 0x000fe20003f04270 */
[C---:B------:R-:W-:Y:S01]  /*4190*/  VIADD R50, R9.reuse, 0x1 ;  /* 0x0000000109327836 */ /* 0x040fe20000000000 */
[----:B------:R-:W-:Y:S01]  /*41a0*/  HMMA.16816.F32 R64, R56, R40, R64 ;  /* 0x000000283840723c */ /* 0x000fe20000001840 */
[----:B------:R-:W-:Y:S02]  /*41b0*/  VIADD R41, R8, UR12 ;  /* 0x0000000c08297c36 */ /* 0x000fe40008000000 */
[----:B------:R-:W-:Y:S01]  /*41c0*/  VIADD R48, R9, 0x8 ;  /* 0x0000000809307836 */ /* 0x000fe20000000000 */
[----:B------:R-:W-:Y:S01]  /*41d0*/  ISETP.GT.AND P4, PT, R49, R50, PT ;  /* 0x000000323100720c */ /* 0x000fe20003f84270 */
[----:B------:R-:W-:Y:S01]  /*41e0*/  VIADD R44, R9, 0x10 ;  /* 0x00000010092c7836 */ /* 0x000fe20000000000 */
[C-C-:B------:R-:W-:Y:S02]  /*41f0*/  IADD3 R141, PT, PT, R204.reuse, 0x18, -R41.reuse ;  /* 0x00000018cc8d7810 */ /* 0x140fe40007ffe829 */
[----:B------:R-:W-:Y:S01]  /*4200*/  HMMA.16816.F32 R60, R72, R70, R60 ;  /* 0x00000046483c723c */ /* 0x000fe2000000183c */
[----:B------:R-:W-:-:S02]  /*4210*/  IADD3 R145, PT, PT, R204, 0x10, -R41 ;  /* 0x00000010cc917810 */ /* 0x000fc40007ffe829 */
[----:B------:R-:W-:Y:S02]  /*4220*/  IABS R141, R141 ;  /* 0x0000008d008d7213 */ /* 0x000fe40000000000 */
[----:B------:R-:W-:Y:S02]  /*4230*/  IABS R145, R145 ;  /* 0x0000009100917213 */ /* 0x000fe40000000000 */
[----:B------:R-:W-:Y:S01]  /*4240*/  I2FP.F32.S32 R141, R141 ;  /* 0x0000008d008d7245 */ /* 0x000fe20000201400 */
[C---:B------:R-:W-:Y:S01]  /*4250*/  HMMA.16816.F32 R24, R4.reuse, R10, R24 ;  /* 0x0000000a0418723c */ /* 0x040fe20000001818 */
[C---:B------:R-:W-:Y:S01]  /*4260*/  IADD3 R10, PT, PT, R204.reuse, 0x30, -R41 ;  /* 0x00000030cc0a7810 */ /* 0x040fe20007ffe829 */
[----:B------:R-:W-:Y:S01]  /*4270*/  VIADD R11, R9, UR12 ;  /* 0x0000000c090b7c36 */ /* 0x000fe20008000000 */
[----:B------:R-:W-:Y:S02]  /*4280*/  ISETP.GT.AND P1, PT, R49, R48, PT ;  /* 0x000000303100720c */ /* 0x000fe40003f24270 */
[----:B------:R-:W-:Y:S01]  /*4290*/  IABS R10, R10 ;  /* 0x0000000a000a7213 */ /* 0x000fe20000000000 */
[C---:B------:R-:W-:Y:S01]  /*42a0*/  IMAD.IADD R40, R204.reuse, 0x1, -R11 ;  /* 0x00000001cc287824 */ /* 0x040fe200078e0a0b */
[----:B------:R-:W-:Y:S01]  /*42b0*/  I2FP.F32.S32 R145, R145 ;  /* 0x0000009100917245 */ /* 0x000fe20000201400 */
[----:B----4-:R-:W-:Y:S01]  /*42c0*/  HMMA.16816.F32 R20, R4, R32, R20 ;  /* 0x000000200414723c */ /* 0x010fe20000001814 */
[----:B------:R-:W-:Y:S01]  /*42d0*/  IADD3 R32, PT, PT, R204, 0x37, -R41 ;  /* 0x00000037cc207810 */ /* 0x000fe20007ffe829 */
[----:B------:R-:W-:Y:S01]  /*42e0*/  IMAD.MOV.U32 R45, RZ, RZ, R10 ;  /* 0x000000ffff2d7224 */ /* 0x000fe200078e000a */
[----:B------:R-:W-:-:S02]  /*42f0*/  IABS R40, R40 ;  /* 0x0000002800287213 */ /* 0x000fc40000000000 */
[----:B------:R-:W-:Y:S02]  /*4300*/  IABS R32, R32 ;  /* 0x0000002000207213 */ /* 0x000fe40000000000 */
[----:B------:R-:W-:Y:S01]  /*4310*/  I2FP.F32.S32 R45, R45 ;  /* 0x0000002d002d7245 */ /* 0x000fe20000201400 */
[----:B------:R-:W-:Y:S01]  /*4320*/  HMMA.16816.F32 R16, R56, R46, R16 ;  /* 0x0000002e3810723c */ /* 0x000fe20000001810 */
[----:B------:R-:W-:Y:S01]  /*4330*/  I2FP.F32.S32 R10, R32 ;  /* 0x00000020000a7245 */ /* 0x000fe20000201400 */
[----:B------:R-:W-:Y:S01]  /*4340*/  VIADD R46, R9, 0x9 ;  /* 0x00000009092e7836 */ /* 0x000fe20000000000 */
[----:B------:R-:W-:Y:S01]  /*4350*/  IADD3 R32, PT, PT, R204, 0x2f, -R41 ;  /* 0x0000002fcc207810 */ /* 0x000fe20007ffe829 */
[----:B------:R-:W-:Y:S01]  /*4360*/  FFMA.FTZ R45, R45, -UR25, R52 ;  /* 0x800000192d2d7c23 */ /* 0x000fe20008010034 */
[----:B------:R-:W-:Y:S01]  /*4370*/  ISETP.GT.AND P3, PT, R49, R44, PT ;  /* 0x0000002c3100720c */ /* 0x000fe20003f64270 */
[----:B------:R-:W-:Y:S01]  /*4380*/  FFMA.FTZ R47, R10, -UR25, R37 ;  /* 0x800000190a2f7c23 */ /* 0x000fe20008010025 */
[C-C-:B------:R-:W-:Y:S01]  /*4390*/  IADD3 R10, PT, PT, R204.reuse, 0x1f, -R41.reuse ;  /* 0x0000001fcc0a7810 */ /* 0x140fe20007ffe829 */
[----:B--2---:R-:W-:Y:S01]  /*43a0*/  HMMA.16816.F32 R64, R4, R12, R64 ;  /* 0x0000000c0440723c */ /* 0x004fe20000001840 */
[----:B------:R-:W-:-:S02]  /*43b0*/  IADD3 R12, PT, PT, R204, 0x27, -R41 ;  /* 0x00000027cc0c7810 */ /* 0x000fc40007ffe829 */
[----:B------:R-:W-:Y:S01]  /*43c0*/  IADD3 R13, PT, PT, R204, 0x20, -R41 ;  /* 0x00000020cc0d7810 */ /* 0x000fe20007ffe829 */
[----:B------:R-:W-:Y:S01]  /*43d0*/  FFMA.FTZ R141, R141, -UR25, R20 ;  /* 0x800000198d8d7c23 */ /* 0x000fe20008010014 */
[----:B------:R-:W-:Y:S01]  /*43e0*/  IABS R12, R12 ;  /* 0x0000000c000c7213 */ /* 0x000fe20000000000 */
[----:B------:R-:W-:Y:S01]  /*43f0*/  VIADD R20, R9, 0x30 ;  /* 0x0000003009147836 */ /* 0x000fe20000000000 */
[----:B------:R-:W-:Y:S01]  /*4400*/  IABS R13, R13 ;  /* 0x0000000d000d7213 */ /* 0x000fe20000000000 */
[----:B------:R-:W-:Y:S01]  /*4410*/  HMMA.16816.F32 R60, R56, R42, R60 ;  /* 0x0000002a383c723c */ /* 0x000fe2000000183c */
[----:B------:R-:W-:Y:S02]  /*4420*/  IADD3 R42, PT, PT, R82, -UR12, R85 ;  /* 0x8000000c522a7c10 */ /* 0x000fe4000fffe055 */
[----:B------:R-:W-:Y:S02]  /*4430*/  I2FP.F32.S32 R12, R12 ;  /* 0x0000000c000c7245 */ /* 0x000fe40000201400 */
[----:B------:R-:W-:Y:S01]  /*4440*/  IABS R10, R10 ;  /* 0x0000000a000a7213 */ /* 0x000fe20000000000 */
[----:B------:R-:W-:Y:S01]  /*4450*/  IMAD.IADD R33, R87, 0x1, R42 ;  /* 0x0000000157217824 */ /* 0x000fe200078e022a */
[----:B------:R-:W-:Y:S01]  /*4460*/  I2FP.F32.S32 R13, R13 ;  /* 0x0000000d000d7245 */ /* 0x000fe20000201400 */
[C---:B------:R-:W-:Y:S01]  /*4470*/  HMMA.16816.F32 R16, R4.reuse, R34, R16 ;  /* 0x000000220410723c */ /* 0x040fe20000001810 */
[----:B------:R-:W-:Y:S01]  /*4480*/  I2FP.F32.S32 R10, R10 ;  /* 0x0000000a000a7245 */ /* 0x000fe20000201400 */
[----:B------:R-:W-:Y:S01]  /*4490*/  VIADD R34, R9, 0x20 ;  /* 0x0000002009227836 */ /* 0x000fe20000000000 */
[--C-:B------:R-:W-:Y:S01]  /*44a0*/  VIADDMNMX R203, R33, 0x1, R82.reuse, PT ;  /* 0x0000000121cb7846 */ /* 0x100fe20003800152 */
[----:B------:R-:W-:Y:S01]  /*44b0*/  VIADD R42, R9, 0x11 ;  /* 0x00000011092a7836 */ /* 0x000fe20000000000 */
[----:B------:R-:W-:Y:S01]  /*44c0*/  VIADDMNMX R202, R33, 0x9, R82, PT ;  /* 0x0000000921ca7846 */ /* 0x000fe20003800152 */
[----:B------:R-:W-:Y:S01]  /*44d0*/  FFMA.FTZ R33, R12, -UR25, R29 ;  /* 0x800000190c217c23 */ /* 0x000fe2000801001d */
[----:B------:R-:W-:Y:S01]  /*44e0*/  IADD3 R12, PT, PT, R204, 0x17, -R41 ;  /* 0x00000017cc0c7810 */ /* 0x000fe20007ffe829 */
[----:B------:R-:W-:Y:S01]  /*44f0*/  FFMA.FTZ R29, R13, -UR25, R24 ;  /* 0x800000190d1d7c23 */ /* 0x000fe20008010018 */
[----:B------:R-:W-:Y:S01]  /*4500*/  I2FP.F32.S32 R35, R40 ;  /* 0x0000002800237245 */ /* 0x000fe20000201400 */
[----:B------:R-:W-:Y:S01]  /*4510*/  FFMA.FTZ R13, R10, -UR25, R25 ;  /* 0x800000190a0d7c23 */ /* 0x000fe20008010019 */
[----:B------:R-:W-:Y:S01]  /*4520*/  IABS R12, R12 ;  /* 0x0000000c000c7213 */ /* 0x000fe20000000000 */
[----:B------:R-:W-:Y:S01]  /*4530*/  VIADD R40, R9, 0x18 ;  /* 0x0000001809287836 */ /* 0x000fe20000000000 */
[----:B------:R-:W-:Y:S01]  /*4540*/  IABS R32, R32 ;  /* 0x0000002000207213 */ /* 0x000fe20000000000 */
[----:B------:R-:W-:Y:S01]  /*4550*/  FFMA.FTZ R35, R35, -UR25, R36 ;  /* 0x8000001923237c23 */ /* 0x000fe20008010024 */
[C-C-:B------:R-:W-:Y:S01]  /*4560*/  IADD3 R37, PT, PT, R204.reuse, 0x28, -R41.reuse ;  /* 0x00000028cc257810 */ /* 0x140fe20007ffe829 */
[C---:B------:R-:W-:Y:S01]  /*4570*/  VIADD R36, R9.reuse, 0x19 ;  /* 0x0000001909247836 */ /* 0x040fe20000000000 */
[C-C-:B------:R-:W-:Y:S01]  /*4580*/  IADD3 R10, PT, PT, R204.reuse, 0xf, -R41.reuse ;  /* 0x0000000fcc0a7810 */ /* 0x140fe20007ffe829 */
[----:B------:R-:W-:Y:S01]  /*4590*/  HMMA.16816.F32 R60, R4, R14, R60 ;  /* 0x0000000e043c723c */ /* 0x000fe2000000183c */
[C-C-:B------:R-:W-:Y:S01]  /*45a0*/  IADD3 R25, PT, PT, R204.reuse, 0x8, -R41.reuse ;  /* 0x00000008cc197810 */ /* 0x140fe20007ffe829 */
[----:B------:R-:W-:Y:S01]  /*45b0*/  VIADD R24, R9, 0x29 ;  /* 0x0000002909187836 */ /* 0x000fe20000000000 */
[----:B------:R-:W-:Y:S01]  /*45c0*/  I2FP.F32.S32 R12, R12 ;  /* 0x0000000c000c7245 */ /* 0x000fe20000201400 */
[----:B------:R-:W-:Y:S01]  /*45d0*/  IMAD.IADD R7, R204, 0x1, -R41 ;  /* 0x00000001cc077824 */ /* 0x000fe200078e0a29 */
[----:B------:R-:W-:Y:S01]  /*45e0*/  I2FP.F32.S32 R32, R32 ;  /* 0x0000002000207245 */ /* 0x000fe20000201400 */
[----:B------:R-:W-:Y:S01]  /*45f0*/  FFMA.FTZ R145, R145, -UR25, R16 ;  /* 0x8000001991917c23 */ /* 0x000fe20008010010 */
[----:B------:R-:W-:Y:S01]  /*4600*/  IABS R37, R37 ;  /* 0x0000002500257213 */ /* 0x000fe20000000000 */
[----:B------:R-:W-:Y:S01]  /*4610*/  FFMA.FTZ R197, R12, -UR25, R21 ;  /* 0x800000190cc57c23 */ /* 0x000fe20008010015 */
[----:B------:R-:W-:Y:S01]  /*4620*/  IABS R10, R10 ;  /* 0x0000000a000a7213 */ /* 0x000fe20000000000 */
[----:B------:R-:W-:Y:S01]  /*4630*/  VIADD R12, R204, 0x8 ;  /* 0x00000008cc0c7836 */ /* 0x000fe20000000000 */
[----:B------:R-:W-:Y:S01]  /*4640*/  IABS R25, R25 ;  /* 0x0000001900197213 */ /* 0x000fe20000000000 */
[----:B------:R-:W-:Y:S01]  /*4650*/  FFMA.FTZ R43, R32, -UR25, R53 ;  /* 0x80000019202b7c23 */ /* 0x000fe20008010035 */
[----:B------:R-:W-:Y:S01]  /*4660*/  IADD3 R14, PT, PT, R204, 0x7, -R41 ;  /* 0x00000007cc0e7810 */ /* 0x000fe20007ffe829 */
[----:B------:R-:W-:Y:S01]  /*4670*/  IMAD.IADD R4, R12, 0x1, -R11 ;  /* 0x000000010c047824 */ /* 0x000fe200078e0a0b */
[----:B------:R-:W-:Y:S01]  /*4680*/  I2FP.F32.S32 R37, R37 ;  /* 0x0000002500257245 */ /* 0x000fe20000201400 */
[C---:B------:R-:W-:Y:S01]  /*4690*/  VIADD R32, R9.reuse, 0x21 ;  /* 0x0000002109207836 */ /* 0x040fe20000000000 */
        /* <DEDUP_REMOVED lines=8> */
[----:B------:R-:W-:Y:S01]  /*4720*/  FSEL R45, R45, -INF , !P1 ;  /* 0xff8000002d2d7808 */ /* 0x000fe20004800000 */
[----:B------:R-:W-:Y:S01]  /*4730*/  IMAD.IADD R83, R12, 0x1, -R83 ;  /* 0x000000010c537824 */ /* 0x000fe200078e0a53 */
[----:B------:R-:W-:Y:S01]  /*4740*/  ISETP.GT.AND P0, PT, R49, R46, PT ;  /* 0x0000002e3100720c */ /* 0x000fe20003f04270 */
[----:B------:R-:W-:Y:S01]  /*4750*/  VIADD R28, R9, 0x28 ;  /* 0x00000028091c7836 */ /* 0x000fe20000000000 */
[----:B------:R-:W-:Y:S01]  /*4760*/  ISETP.GT.AND P4, PT, R49, R40, PT ;  /* 0x000000283100720c */ /* 0x000fe20003f84270 */
[----:B------:R-:W-:Y:S01]  /*4770*/  VIADD R10, R9, 0x39 ;  /* 0x00000039090a7836 */ /* 0x000fe20000000000 */
[----:B------:R-:W-:-:S02]  /*4780*/  ISETP.GT.AND P1, PT, R49, R36, PT ;  /* 0x000000243100720c */ /* 0x000fc40003f24270 */
[----:B------:R-:W-:Y:S02]  /*4790*/  IABS R14, R14 ;  /* 0x0000000e000e7213 */ /* 0x000fe40000000000 */
[----:B------:R-:W-:Y:S02]  /*47a0*/  ISETP.GE.AND P5, PT, R9, R203, PT ;  /* 0x000000cb0900720c */ /* 0x000fe40003fa6270 */
[----:B------:R-:W-:Y:S02]  /*47b0*/  FSEL R43, R43, -INF , !P0 ;  /* 0xff8000002b2b7808 */ /* 0x000fe40004000000 */
[----:B------:R-:W-:Y:S02]  /*47c0*/  FSEL R21, R29, -INF , !P4 ;  /* 0xff8000001d157808 */ /* 0x000fe40006000000 */
[----:B------:R-:W-:Y:S02]  /*47d0*/  FSEL R13, R13, -INF , !P1 ;  /* 0xff8000000d0d7808 */ /* 0x000fe40004800000 */
[----:B------:R-:W-:-:S02]  /*47e0*/  I2FP.F32.S32 R14, R14 ;  /* 0x0000000e000e7245 */ /* 0x000fc40000201400 */
[C---:B------:R-:W-:Y:S02]  /*47f0*/  ISETP.GT.AND P0, PT, R49.reuse, R34, PT ;  /* 0x000000223100720c */ /* 0x040fe40003f04270 */
[C---:B------:R-:W-:Y:S01]  /*4800*/  ISETP.GT.AND P4, PT, R49.reuse, R24, PT ;  /* 0x000000183100720c */ /* 0x040fe20003f84270 */
[----:B------:R-:W-:Y:S01]  /*4810*/  FFMA.FTZ R14, R14, -UR25, R65 ;  /* 0x800000190e0e7c23 */ /* 0x000fe20008010041 */
[----:B------:R-:W-:Y:S02]  /*4820*/  ISETP.GT.AND P1, PT, R49, R20, PT ;  /* 0x000000143100720c */ /* 0x000fe40003f24270 */
[----:B------:R-:W-:Y:S02]  /*4830*/  IADD3 R6, PT, PT, R204, -0x1, -R41 ;  /* 0xffffffffcc067810 */ /* 0x000fe40007ffe829 */
[----:B------:R-:W-:Y:S02]  /*4840*/  IABS R7, R7 ;  /* 0x0000000700077213 */ /* 0x000fe40000000000 */
[----:B------:R-:W-:-:S02]  /*4850*/  IABS R4, R4 ;  /* 0x0000000400047213 */ /* 0x000fc40000000000 */
[----:B------:R-:W-:Y:S02]  /*4860*/  IADD3 R5, PT, PT, R12, 0x37, -R41 ;  /* 0x000000370c057810 */ /* 0x000fe40007ffe829 */
[----:B------:R-:W-:Y:S02]  /*4870*/  FSEL R35, R35, -INF , !P5 ;  /* 0xff80000023237808 */ /* 0x000fe40006800000 */
[----:B------:R-:W-:Y:S02]  /*4880*/  ISETP.GT.AND P5, PT, R49, R42, PT ;  /* 0x0000002a3100720c */ /* 0x000fe40003fa4270 */
[----:B------:R-:W-:Y:S02]  /*4890*/  FSEL R17, R37, -INF , !P3 ;  /* 0xff80000025117808 */ /* 0x000fe40005800000 */
[----:B------:R-:W-:Y:S02]  /*48a0*/  FSEL R141, R141, -INF , !P0 ;  /* 0xff8000008d8d7808 */ /* 0x000fe40004000000 */
[----:B------:R-:W-:-:S02]  /*48b0*/  FSEL R143, R143, -INF , !P4 ;  /* 0xff8000008f8f7808 */ /* 0x000fc40006000000 */
[----:B------:R-:W-:Y:S02]  /*48c0*/  FSEL R195, R64, -INF , !P1 ;  /* 0xff80000040c37808 */ /* 0x000fe40004800000 */
[----:B------:R-:W-:Y:S02]  /*48d0*/  IABS R6, R6 ;  /* 0x0000000600067213 */ /* 0x000fe40000000000 */
[----:B------:R-:W-:Y:S02]  /*48e0*/  I2FP.F32.S32 R7, R7 ;  /* 0x0000000700077245 */ /* 0x000fe40000201400 */
[C---:B------:R-:W-:Y:S02]  /*48f0*/  ISETP.GT.AND P3, PT, R49.reuse, R32, PT ;  /* 0x000000203100720c */ /* 0x040fe40003f64270 */
[----:B------:R-:W-:Y:S01]  /*4900*/  ISETP.GT.AND P0, PT, R49, R16, PT ;  /* 0x000000103100720c */ /* 0x000fe20003f04270 */
[----:B------:R-:W-:Y:S01]  /*4910*/  FFMA.FTZ R7, R7, -UR25, R60 ;  /* 0x8000001907077c23 */ /* 0x000fe2000801003c */
[----:B------:R-:W-:Y:S01]  /*4920*/  ISETP.GE.AND P4, PT, R9, R202, PT ;  /* 0x000000ca0900720c */ /* 0x000fe20003f86270 */
[----:B------:R-:W-:Y:S01]  /*4930*/  BAR.SYNC.DEFER_BLOCKING 0x0 ;  /* 0x0000000000007b1d */ /* 0x000fe20000010000 */
[----:B------:R-:W-:-:S02]  /*4940*/  ISETP.GT.AND P1, PT, R83, R9, PT ;  /* 0x000000095300720c */ /* 0x000fc40003f24270 */
[----:B------:R-:W-:Y:S02]  /*4950*/  I2FP.F32.S32 R9, R4 ;  /* 0x0000000400097245 */ /* 0x000fe40000201400 */
[----:B------:R-:W-:Y:S02]  /*4960*/  IABS R5, R5 ;  /* 0x0000000500057213 */ /* 0x000fe40000000000 */
[----:B------:R-:W-:Y:S01]  /*4970*/  IADD3 R4, PT, PT, R12, 0x30, -R41 ;  /* 0x000000300c047810 */ /* 0x000fe20007ffe829 */
[----:B------:R-:W-:Y:S01]  /*4980*/  FFMA.FTZ R9, R9, -UR25, R38 ;  /* 0x8000001909097c23 */ /* 0x000fe20008010026 */
[----:B------:R-:W-:Y:S02]  /*4990*/  FSEL R25, R33, -INF , !P5 ;  /* 0xff80000021197808 */ /* 0x000fe40006800000 */
[----:B------:R-:W-:Y:S02]  /*49a0*/  I2FP.F32.S32 R6, R6 ;  /* 0x0000000600067245 */ /* 0x000fe40000201400 */
[----:B------:R-:W-:-:S02]  /*49b0*/  ISETP.GT.AND P5, PT, R49, R28, PT ;  /* 0x0000001c3100720c */ /* 0x000fc40003fa4270 */
[----:B------:R-:W-:Y:S01]  /*49c0*/  FSEL R197, R197, -INF , !P3 ;  /* 0xff800000c5c57808 */ /* 0x000fe20005800000 */
[----:B------:R-:W-:Y:S01]  /*49d0*/  FFMA.FTZ R6, R6, -UR25, R61 ;  /* 0x8000001906067c23 */ /* 0x000fe2000801003d */
[----:B------:R-:W-:Y:S02]  /*49e0*/  FSEL R194, R14, -INF , !P0 ;  /* 0xff8000000ec27808 */ /* 0x000fe40004000000 */
[----:B------:R-:W-:Y:S02]  /*49f0*/  ISETP.GT.AND P3, PT, R49, R8, PT ;  /* 0x000000083100720c */ /* 0x000fe40003f64270 */
[----:B------:R-:W-:Y:S02]  /*4a00*/  I2FP.F32.S32 R14, R5 ;  /* 0x00000005000e7245 */ /* 0x000fe40000201400 */
[----:B------:R-:W-:Y:S02]  /*4a10*/  IABS R4, R4 ;  /* 0x0000000400047213 */ /* 0x000fe40000000000 */
[----:B------:R-:W-:Y:S01]  /*4a20*/  IADD3 R5, PT, PT, R12, 0x2f, -R41 ;  /* 0x0000002f0c057810 */ /* 0x000fe20007ffe829 */
[----:B------:R-:W-:Y:S01]  /*4a30*/  FFMA.FTZ R14, R14, -UR25, R39 ;  /* 0x800000190e0e7c23 */ /* 0x000fe20008010027 */
[----:B------:R-:W-:-:S02]  /*4a40*/  FSEL R145, R145, -INF , !P5 ;  /* 0xff80000091917808 */ /* 0x000fc40006800000 */
[----:B------:R-:W-:Y:S02]  /*4a50*/  ISETP.GT.AND P5, PT, R49, R10, PT ;  /* 0x0000000a3100720c */ /* 0x000fe40003fa4270 */
[----:B------:R-:W-:Y:S02]  /*4a60*/  FSEL R193, R7, -INF , !P3 ;  /* 0xff80000007c17808 */ /* 0x000fe40005800000 */
[----:B------:R-:W-:Y:S02]  /*4a70*/  I2FP.F32.S32 R7, R4 ;  /* 0x0000000400077245 */ /* 0x000fe40000201400 */
[----:B------:R-:W-:Y:S02]  /*4a80*/  IABS R5, R5 ;  /* 0x0000000500057213 */ /* 0x000fe40000000000 */
[----:B------:R-:W-:Y:S01]  /*4a90*/  ISETP.GE.AND P0, PT, R50, R203, PT ;  /* 0x000000cb3200720c */ /* 0x000fe20003f06270 */
[----:B------:R-:W-:Y:S01]  /*4aa0*/  FFMA.FTZ R7, R7, -UR25, R54 ;  /* 0x8000001907077c23 */ /* 0x000fe20008010036 */
[----:B------:R-:W-:-:S02]  /*4ab0*/  FSEL R192, R6, -INF , !P5 ;  /* 0xff80000006c07808 */ /* 0x000fc40006800000 */
[----:B------:R-:W-:Y:S02]  /*4ac0*/  FSEL R9, R9, -INF , !P1 ;  /* 0xff80000009097808 */ /* 0x000fe40004800000 */
[----:B------:R-:W-:Y:S02]  /*4ad0*/  I2FP.F32.S32 R6, R5 ;  /* 0x0000000500067245 */ /* 0x000fe40000201400 */
[----:B------:R-:W-:Y:S02]  /*4ae0*/  ISETP.GT.AND P5, PT, R83, R50, PT ;  /* 0x000000325300720c */ /* 0x000fe40003fa4270 */
[----:B------:R-:W-:Y:S01]  /*4af0*/  ISETP.GE.AND P1, PT, R48, R203, PT ;  /* 0x000000cb3000720c */ /* 0x000fe20003f26270 */
[----:B------:R-:W-:Y:S01]  /*4b00*/  FFMA.FTZ R6, R6, -UR25, R55 ;  /* 0x8000001906067c23 */ /* 0x000fe20008010037 */
[----:B------:R-:W-:Y:S02]  /*4b10*/  FSEL R47, R47, -INF , !P0 ;  /* 0xff8000002f2f7808 */ /* 0x000fe40004000000 */
[----:B------:R-:W-:-:S02]  /*4b20*/  ISETP.GT.AND P0, PT, R83, R48, PT ;  /* 0x000000305300720c */ /* 0x000fc40003f04270 */
[----:B------:R-:W-:Y:S02]  /*4b30*/  IADD3 R4, PT, PT, R12, 0x28, -R41 ;  /* 0x000000280c047810 */ /* 0x000fe40007ffe829 */
[-C--:B------:R-:W-:Y:S02]  /*4b40*/  ISETP.GE.AND P3, PT, R50, R202.reuse, PT ;  /* 0x000000ca3200720c */ /* 0x080fe40003f66270 */
[----:B------:R-:W-:Y:S02]  /*4b50*/  FSEL R39, R9, -INF , !P4 ;  /* 0xff80000009277808 */ /* 0x000fe40006000000 */
[----:B------:R-:W-:Y:S02]  /*4b60*/  FSEL R14, R14, -INF , !P5 ;  /* 0xff8000000e0e7808 */ /* 0x000fe40006800000 */
[----:B------:R-:W-:Y:S02]  /*4b70*/  FSEL R45, R45, -INF , !P1 ;  /* 0xff8000002d2d7808 */ /* 0x000fe40004800000 */
[----:B------:R-:W-:-:S02]  /*4b80*/  ISETP.GE.AND P4, PT, R48, R202, PT ;  /* 0x000000ca3000720c */ /* 0x000fc40003f86270 */
[----:B------:R-:W-:Y:S02]  /*4b90*/  ISETP.GT.AND P1, PT, R83, R46, PT ;  /* 0x0000002e5300720c */ /* 0x000fe40003f24270 */
[----:B------:R-:W-:Y:S02]  /*4ba0*/  FSEL R7, R7, -INF , !P0 ;  /* 0xff80000007077808 */ /* 0x000fe40004000000 */
[----:B------:R-:W-:Y:S02]  /*4bb0*/  IABS R4, R4 ;  /* 0x0000000400047213 */ /* 0x000fe40000000000 */
[----:B------:R-:W-:Y:S02]  /*4bc0*/  IADD3 R5, PT, PT, R12, 0x27, -R41 ;  /* 0x000000270c057810 */ /* 0x000fe40007ffe829 */
[----:B------:R-:W-:Y:S02]  /*4bd0*/  FSEL R29, R14, -INF , !P3 ;  /* 0xff8000000e1d7808 */ /* 0x000fe40005800000 */
[----:B------:R-:W-:-:S02]  /*4be0*/  ISETP.GE.AND P3, PT, R46, R202, PT ;  /* 0x000000ca2e00720c */ /* 0x000fc40003f66270 */
[----:B------:R-:W-:Y:S02]  /*4bf0*/  FSEL R37, R7, -INF , !P4 ;  /* 0xff80000007257808 */ /* 0x000fe40006000000 */
[----:B------:R-:W-:Y:S02]  /*4c00*/  FSEL R6, R6, -INF , !P1 ;  /* 0xff80000006067808 */ /* 0x000fe40004800000 */
[----:B------:R-:W-:Y:S02]  /*4c10*/  I2FP.F32.S32 R7, R4 ;  /* 0x0000000400077245 */ /* 0x000fe40000201400 */
[----:B------:R-:W-:Y:S02]  /*4c20*/  IABS R5, R5 ;  /* 0x0000000500057213 */ /* 0x000fe40000000000 */
[----:B------:R-:W-:Y:S01]  /*4c30*/  IADD3 R4, PT, PT, R12, 0x20, -R41 ;  /* 0x000000200c047810 */ /* 0x000fe20007ffe829 */
[----:B------:R-:W-:Y:S01]  /*4c40*/  FFMA.FTZ R7, R7, -UR25, R30 ;  /* 0x8000001907077c23 */ /* 0x000fe2000801001e */
[----:B------:R-:W-:-:S02]  /*4c50*/  ISETP.GE.AND P5, PT, R46, R203, PT ;  /* 0x000000cb2e00720c */ /* 0x000fc40003fa6270 */
[----:B------:R-:W-:Y:S02]  /*4c60*/  FSEL R33, R6, -INF , !P3 ;  /* 0xff80000006217808 */ /* 0x000fe40005800000 */
[----:B------:R-:W-:Y:S02]  /*4c70*/  I2FP.F32.S32 R6, R5 ;  /* 0x0000000500067245 */ /* 0x000fe40000201400 */
[----:B------:R-:W-:Y:S02]  /*4c80*/  ISETP.GE.AND P0, PT, R44, R203, PT ;  /* 0x000000cb2c00720c */ /* 0x000fe40003f06270 */
[----:B------:R-:W-:Y:S01]  /*4c90*/  IABS R4, R4 ;  /* 0x0000000400047213 */ /* 0x000fe20000000000 */
[----:B------:R-:W-:Y:S01]  /*4ca0*/  FFMA.FTZ R6, R6, -UR25, R31 ;  /* 0x8000001906067c23 */ /* 0x000fe2000801001f */
[----:B------:R-:W-:Y:S02]  /*4cb0*/  FSEL R43, R43, -INF , !P5 ;  /* 0xff8000002b2b7808 */ /* 0x000fe40006800000 */
[----:B------:R-:W-:-:S02]  /*4cc0*/  ISETP.GT.AND P5, PT, R83, R44, PT ;  /* 0x0000002c5300720c */ /* 0x000fc40003fa4270 */
[----:B------:R-:W-:Y:S02]  /*4cd0*/  FSEL R17, R17, -INF , !P0 ;  /* 0xff80000011117808 */ /* 0x000fe40004000000 */
[----:B------:R-:W-:Y:S02]  /*4ce0*/  I2FP.F32.S32 R9, R4 ;  /* 0x0000000400097245 */ /* 0x000fe40000201400 */
[----:B------:R-:W-:Y:S02]  /*4cf0*/  ISETP.GT.AND P0, PT, R83, R42, PT ;  /* 0x0000002a5300720c */ /* 0x000fe40003f04270 */
[C-C-:B------:R-:W-:Y:S01]  /*4d00*/  IADD3 R4, PT, PT, R12.reuse, 0x18, -R41.reuse ;  /* 0x000000180c047810 */ /* 0x140fe20007ffe829 */
[----:B------:R-:W-:Y:S01]  /*4d10*/  FFMA.FTZ R26, R9, -UR25, R26 ;  /* 0x80000019091a7c23 */ /* 0x000fe2000801001a */
[C-C-:B------:R-:W-:Y:S02]  /*4d20*/  IADD3 R11, PT, PT, R12.reuse, 0x17, -R41.reuse ;  /* 0x000000170c0b7810 */ /* 0x140fe40007ffe829 */
[----:B------:R-:W-:-:S02]  /*4d30*/  IADD3 R5, PT, PT, R12, 0x1f, -R41 ;  /* 0x0000001f0c057810 */ /* 0x000fc40007ffe829 */
[----:B------:R-:W-:Y:S02]  /*4d40*/  FSEL R7, R7, -INF , !P5 ;  /* 0xff80000007077808 */ /* 0x000fe40006800000 */
[----:B------:R-:W-:Y:S02]  /*4d50*/  ISETP.GE.AND P5, PT, R40, R203, PT ;  /* 0x000000cb2800720c */ /* 0x000fe40003fa6270 */
[----:B------:R-:W-:Y:S02]  /*4d60*/  ISETP.GE.AND P3, PT, R42, R202, PT ;  /* 0x000000ca2a00720c */ /* 0x000fe40003f66270 */
[----:B------:R-:W-:Y:S02]  /*4d70*/  FSEL R6, R6, -INF , !P0 ;  /* 0xff80000006067808 */ /* 0x000fe40004000000 */
[----:B------:R-:W-:Y:S02]  /*4d80*/  IABS R4, R4 ;  /* 0x0000000400047213 */ /* 0x000fe40000000000 */
[----:B------:R-:W-:-:S02]  /*4d90*/  IABS R11, R11 ;  /* 0x0000000b000b7213 */ /* 0x000fc40000000000 */
[----:B------:R-:W-:Y:S02]  /*4da0*/  ISETP.GE.AND P1, PT, R42, R203, PT ;  /* 0x000000cb2a00720c */ /* 0x000fe40003f26270 */
[----:B------:R-:W-:Y:S02]  /*4db0*/  IABS R5, R5 ;  /* 0x0000000500057213 */ /* 0x000fe40000000000 */
[----:B------:R-:W-:Y:S02]  /*4dc0*/  FSEL R15, R21, -INF , !P5 ;  /* 0xff800000150f7808 */ /* 0x000fe40006800000 */
[----:B------:R-:W-:Y:S02]  /*4dd0*/  FSEL R9, R6, -INF , !P3 ;  /* 0xff80000006097808 */ /* 0x000fe40005800000 */
[----:B------:R-:W-:Y:S01]  /*4de0*/  I2FP.F32.S32 R21, R4 ;  /* 0x0000000400157245 */ /* 0x000fe20000201400 */
[----:B------:R-:W-:Y:S01]  /*4df0*/  IMAD.MOV.U32 R4, RZ, RZ, R11 ;  /* 0x000000ffff047224 */ /* 0x000fe200078e000b */
[----:B------:R-:W-:-:S02]  /*4e00*/  FSEL R25, R25, -INF , !P1 ;  /* 0xff80000019197808 */ /* 0x000fc40004800000 */
[----:B------:R-:W-:Y:S01]  /*4e10*/  I2FP.F32.S32 R6, R5 ;  /* 0x0000000500067245 */ /* 0x000fe20000201400 */
[----:B------:R-:W-:Y:S01]  /*4e20*/  FFMA.FTZ R21, R21, -UR25, R22 ;  /* 0x8000001915157c23 */ /* 0x000fe20008010016 */
[C---:B------:R-:W-:Y:S02]  /*4e30*/  ISETP.GT.AND P1, PT, R83.reuse, R40, PT ;  /* 0x000000285300720c */ /* 0x040fe40003f24270 */
[----:B------:R-:W-:Y:S01]  /*4e40*/  I2FP.F32.S32 R4, R4 ;  /* 0x0000000400047245 */ /* 0x000fe20000201400 */
[----:B------:R-:W-:Y:S01]  /*4e50*/  FFMA.FTZ R6, R6, -UR25, R27 ;  /* 0x8000001906067c23 */ /* 0x000fe2000801001b */
[----:B------:R-:W-:Y:S02]  /*4e60*/  FSEL R5, R26, -INF , !P1 ;  /* 0xff8000001a057808 */ /* 0x000fe40004800000 */
[----:B------:R-:W-:Y:S01]  /*4e70*/  ISETP.GT.AND P5, PT, R83, R36, PT ;  /* 0x000000245300720c */ /* 0x000fe20003fa4270 */
[----:B------:R-:W-:Y:S01]  /*4e80*/  FFMA.FTZ R4, R4, -UR25, R23 ;  /* 0x8000001904047c23 */ /* 0x000fe20008010017 */
[----:B------:R-:W-:-:S02]  /*4e90*/  ISETP.GE.AND P1, PT, R34, R203, PT ;  /* 0x000000cb2200720c */ /* 0x000fc40003f26270 */
[-C--:B------:R-:W-:Y:S02]  /*4ea0*/  ISETP.GE.AND P4, PT, R44, R202.reuse, PT ;  /* 0x000000ca2c00720c */ /* 0x080fe40003f86270 */
[C---:B------:R-:W-:Y:S02]  /*4eb0*/  ISETP.GE.AND P0, PT, R36.reuse, R203, PT ;  /* 0x000000cb2400720c */ /* 0x040fe40003f06270 */
[----:B------:R-:W-:Y:S02]  /*4ec0*/  ISETP.GE.AND P3, PT, R36, R202, PT ;  /* 0x000000ca2400720c */ /* 0x000fe40003f66270 */
[----:B------:R-:W-:Y:S02]  /*4ed0*/  FSEL R6, R6, -INF , !P5 ;  /* 0xff80000006067808 */ /* 0x000fe40006800000 */
[----:B------:R-:W-:Y:S02]  /*4ee0*/  FSEL R141, R141, -INF , !P1 ;  /* 0xff8000008d8d7808 */ /* 0x000fe40004800000 */
[----:B------:R-:W-:-:S02]  /*4ef0*/  ISETP.GT.AND P1, PT, R83, R32, PT ;  /* 0x000000205300720c */ /* 0x000fc40003f24270 */
[----:B------:R-:W-:Y:S02]  /*4f00*/  FSEL R7, R7, -INF , !P4 ;  /* 0xff80000007077808 */ /* 0x000fe40006000000 */
[----:B------:R-:W-:Y:S02]  /*4f10*/  ISETP.GE.AND P4, PT, R40, R202, PT ;  /* 0x000000ca2800720c */ /* 0x000fe40003f86270 */
[----:B------:R-:W-:Y:S02]  /*4f20*/  FSEL R13, R13, -INF , !P0 ;  /* 0xff8000000d0d7808 */ /* 0x000fe40004000000 */
[----:B------:R-:W-:Y:S02]  /*4f30*/  ISETP.GT.AND P0, PT, R83, R34, PT ;  /* 0x000000225300720c */ /* 0x000fe40003f04270 */
[----:B------:R-:W-:Y:S02]  /*4f40*/  FSEL R11, R6, -INF , !P3 ;  /* 0xff800000060b7808 */ /* 0x000fe40005800000 */
[----:B------:R-:W-:-:S02]  /*4f50*/  IADD3 R14, PT, PT, R12, 0xf, -R41 ;  /* 0x0000000f0c0e7810 */ /* 0x000fc40007ffe829 */
[-C--:B------:R-:W-:Y:S02]  /*4f60*/  ISETP.GE.AND P3, PT, R32, R202.reuse, PT ;  /* 0x000000ca2000720c */ /* 0x080fe40003f66270 */
[----:B------:R-:W-:Y:S02]  /*4f70*/  IADD3 R6, PT, PT, R12, 0x10, -R41 ;  /* 0x000000100c067810 */ /* 0x000fe40007ffe829 */
[----:B------:R-:W-:Y:S02]  /*4f80*/  FSEL R4, R4, -INF , !P1 ;  /* 0xff80000004047808 */ /* 0x000fe40004800000 */
[----:B------:R-:W-:Y:S02]  /*4f90*/  FSEL R5, R5, -INF , !P4 ;  /* 0xff80000005057808 */ /* 0x000fe40006000000 */
[----:B------:R-:W-:Y:S02]  /*4fa0*/  ISETP.GE.AND P4, PT, R34, R202, PT ;  /* 0x000000ca2200720c */ /* 0x000fe40003f86270 */
[----:B------:R-:W-:-:S02]  /*4fb0*/  FSEL R21, R21, -INF , !P0 ;  /* 0xff80000015157808 */ /* 0x000fc40004000000 */
[----:B------:R-:W-:Y:S02]  /*4fc0*/  IABS R14, R14 ;  /* 0x0000000e000e7213 */ /* 0x000fe40000000000 */
[----:B------:R-:W-:Y:S02]  /*4fd0*/  IABS R6, R6 ;  /* 0x0000000600067213 */ /* 0x000fe40000000000 */
[----:B------:R-:W-:Y:S02]  /*4fe0*/  FSEL R137, R4, -INF , !P3 ;  /* 0xff80000004897808 */ /* 0x000fe40005800000 */
[----:B------:R-:W-:Y:S02]  /*4ff0*/  IADD3 R4, PT, PT, R12, 0x8, -R41 ;  /* 0x000000080c047810 */ /* 0x000fe40007ffe829 */
[----:B------:R-:W-:Y:S02]  /*5000*/  FSEL R139, R21, -INF , !P4 ;  /* 0xff800000158b7808 */ /* 0x000fe40006000000 */
[----:B------:R-:W-:-:S02]  /*5010*/  I2FP.F32.S32 R14, R14 ;  /* 0x0000000e000e7245 */ /* 0x000fc40000201400 */
[----:B------:R-:W-:Y:S02]  /*5020*/  I2FP.F32.S32 R21, R6 ;  /* 0x0000000600157245 */ /* 0x000fe40000201400 */
[----:B------:R-:W-:Y:S01]  /*5030*/  ISETP.GE.AND P5, PT, R32, R203, PT ;  /* 0x000000cb2000720c */ /* 0x000fe20003fa6270 */
[----:B------:R-:W-:Y:S01]  /*5040*/  FFMA.FTZ R14, R14, -UR25, R19 ;  /* 0x800000190e0e7c23 */ /* 0x000fe20008010013 */
[----:B------:R-:W-:Y:S01]  /*5050*/  IABS R4, R4 ;  /* 0x0000000400047213 */ /* 0x000fe20000000000 */
[----:B------:R-:W-:Y:S01]  /*5060*/  FFMA.FTZ R18, R21, -UR25, R18 ;  /* 0x8000001915127c23 */ /* 0x000fe20008010012 */
[----:B------:R-:W-:Y:S02]  /*5070*/  FSEL R197, R197, -INF , !P5 ;  /* 0xff800000c5c57808 */ /* 0x000fe40006800000 */
[----:B------:R-:W-:Y:S01]  /*5080*/  I2FP.F32.S32 R19, R4 ;  /* 0x0000000400137245 */ /* 0x000fe20000201400 */
[----:B------:R-:W-:Y:S01]  /*5090*/  IMAD.IADD R4, R12, 0x1, -R41 ;  /* 0x000000010c047824 */ /* 0x000fe200078e0a29 */
[----:B------:R-:W-:-:S02]  /*50a0*/  ISETP.GT.AND P5, PT, R83, R28, PT ;  /* 0x0000001c5300720c */ /* 0x000fc40003fa4270 */
[-C--:B------:R-:W-:Y:S01]  /*50b0*/  ISETP.GE.AND P1, PT, R24, R203.reuse, PT ;  /* 0x000000cb1800720c */ /* 0x080fe20003f26270 */
[----:B------:R-:W-:Y:S01]  /*50c0*/  FFMA.FTZ R19, R19, -UR25, R66 ;  /* 0x8000001913137c23 */ /* 0x000fe20008010042 */
[----:B------:R-:W-:Y:S02]  /*50d0*/  ISETP.GE.AND P4, PT, R28, R202, PT ;  /* 0x000000ca1c00720c */ /* 0x000fe40003f86270 */
[----:B------:R-:W-:Y:S02]  /*50e0*/  FSEL R18, R18, -INF , !P5 ;  /* 0xff80000012127808 */ /* 0x000fe40006800000 */
[----:B------:R-:W-:Y:S02]  /*50f0*/  FSEL R143, R143, -INF , !P1 ;  /* 0xff8000008f8f7808 */ /* 0x000fe40004800000 */
[----:B------:R-:W-:Y:S02]  /*5100*/  ISETP.GE.AND P0, PT, R28, R203, PT ;  /* 0x000000cb1c00720c */ /* 0x000fe40003f06270 */
[----:B------:R-:W-:-:S02]  /*5110*/  ISETP.GT.AND P1, PT, R83, R20, PT ;  /* 0x000000145300720c */ /* 0x000fc40003f24270 */
[----:B------:R-:W-:Y:S02]  /*5120*/  FSEL R191, R18, -INF , !P4 ;  /* 0xff80000012bf7808 */ /* 0x000fe40006000000 */
[----:B------:R-:W-:Y:S02]  /*5130*/  FSEL R145, R145, -INF , !P0 ;  /* 0xff80000091917808 */ /* 0x000fe40004000000 */
[----:B------:R-:W-:Y:S02]  /*5140*/  ISETP.GE.AND P4, PT, R20, R202, PT ;  /* 0x000000ca1400720c */ /* 0x000fe40003f86270 */
[----:B------:R-:W-:Y:S02]  /*5150*/  FSEL R19, R19, -INF , !P1 ;  /* 0xff80000013137808 */ /* 0x000fe40004800000 */
[----:B------:R-:W-:Y:S02]  /*5160*/  ISETP.GT.AND P0, PT, R83, R24, PT ;  /* 0x000000185300720c */ /* 0x000fe40003f04270 */
[----:B------:R-:W-:-:S02]  /*5170*/  IABS R4, R4 ;  /* 0x0000000400047213 */ /* 0x000fc40000000000 */
[--C-:B------:R-:W-:Y:S02]  /*5180*/  IADD3 R6, PT, PT, R12, 0x7, -R41.reuse ;  /* 0x000000070c067810 */ /* 0x100fe40007ffe829 */
[----:B------:R-:W-:Y:S02]  /*5190*/  FSEL R189, R19, -INF , !P4 ;  /* 0xff80000013bd7808 */ /* 0x000fe40006000000 */
[----:B------:R-:W-:Y:S02]  /*51a0*/  FSEL R14, R14, -INF , !P0 ;  /* 0xff8000000e0e7808 */ /* 0x000fe40004000000 */
[----:B------:R-:W-:Y:S02]  /*51b0*/  I2FP.F32.S32 R19, R4 ;  /* 0x0000000400137245 */ /* 0x000fe40000201400 */
[----:B------:R-:W-:Y:S02]  /*51c0*/  ISETP.GE.AND P0, PT, R16, R203, PT ;  /* 0x000000cb1000720c */ /* 0x000fe40003f06270 */
[----:B------:R-:W-:Y:S01]  /*51d0*/  IABS R6, R6 ;  /* 0x0000000600067213 */ /* 0x000fe20000000000 */
[----:B------:R-:W-:Y:S01]  /*51e0*/  FFMA.FTZ R19, R19, -UR25, R62 ;  /* 0x8000001913137c23 */ /* 0x000fe2000801003e */
[----:B------:R-:W-:-:S02]  /*51f0*/  IADD3 R12, PT, PT, R12, -0x1, -R41 ;  /* 0xffffffff0c0c7810 */ /* 0x000fc40007ffe829 */
[----:B------:R-:W-:Y:S02]  /*5200*/  FSEL R194, R194, -INF , !P0 ;  /* 0xff800000c2c27808 */ /* 0x000fe40004000000 */
[----:B------:R-:W-:Y:S02]  /*5210*/  ISETP.GT.AND P0, PT, R83, R8, PT ;  /* 0x000000085300720c */ /* 0x000fe40003f04270 */
[----:B------:R-:W-:Y:S02]  /*5220*/  I2FP.F32.S32 R6, R6 ;  /* 0x0000000600067245 */ /* 0x000fe40000201400 */
[----:B------:R-:W-:Y:S02]  /*5230*/  ISETP.GE.AND P5, PT, R20, R203, PT ;  /* 0x000000cb1400720c */ /* 0x000fe40003fa6270 */
[----:B------:R-:W-:Y:S01]  /*5240*/  IABS R12, R12 ;  /* 0x0000000c000c7213 */ /* 0x000fe20000000000 */
[----:B------:R-:W-:Y:S01]  /*5250*/  FFMA.FTZ R6, R6, -UR25, R67 ;  /* 0x8000001906067c23 */ /* 0x000fe20008010043 */
[----:B------:R-:W-:-:S02]  /*5260*/  FSEL R19, R19, -INF , !P0 ;  /* 0xff80000013137808 */ /* 0x000fc40004000000 */
[----:B------:R-:W-:Y:S02]  /*5270*/  ISETP.GT.U32.AND P0, PT, R152, R209, PT ;  /* 0x000000d19800720c */ /* 0x000fe40003f04070 */
[----:B------:R-:W-:Y:S02]  /*5280*/  ISETP.GE.AND P3, PT, R24, R202, PT ;  /* 0x000000ca1800720c */ /* 0x000fe40003f66270 */
[----:B------:R-:W-:Y:S02]  /*5290*/  FSEL R195, R195, -INF , !P5 ;  /* 0xff800000c3c37808 */ /* 0x000fe40006800000 */
[----:B------:R-:W-:Y:S02]  /*52a0*/  I2FP.F32.S32 R12, R12 ;  /* 0x0000000c000c7245 */ /* 0x000fe40000201400 */
[----:B------:R-:W-:Y:S02]  /*52b0*/  ISETP.GT.AND P5, PT, R83, R16, PT ;  /* 0x000000105300720c */ /* 0x000fe40003fa4270 */
[----:B------:R-:W-:Y:S01]  /*52c0*/  ISETP.GE.AND P1, PT, R8, R203, PT ;  /* 0x000000cb0800720c */ /* 0x000fe20003f26270 */
[----:B------:R-:W-:Y:S01]  /*52d0*/  FFMA.FTZ R12, R12, -UR25, R63 ;  /* 0x800000190c0c7c23 */ /* 0x000fe2000801003f */
[----:B------:R-:W-:-:S02]  /*52e0*/  FSEL R177, R14, -INF , !P3 ;  /* 0xff8000000eb17808 */ /* 0x000fc40005800000 */
[----:B------:R-:W-:Y:S02]  /*52f0*/  ISETP.GE.AND P3, PT, R16, R202, PT ;  /* 0x000000ca1000720c */ /* 0x000fe40003f66270 */
[----:B------:R-:W-:Y:S02]  /*5300*/  FSEL R6, R6, -INF , !P5 ;  /* 0xff80000006067808 */ /* 0x000fe40006800000 */
[----:B------:R-:W-:Y:S02]  /*5310*/  FSEL R193, R193, -INF , !P1 ;  /* 0xff800000c1c17808 */ /* 0x000fe40004800000 */
[----:B------:R-:W-:Y:S02]  /*5320*/  ISETP.GT.AND P1, PT, R83, R10, PT ;  /* 0x0000000a5300720c */ /* 0x000fe40003f24270 */
[----:B------:R-:W-:Y:S02]  /*5330*/  FSEL R188, R6, -INF , !P3 ;  /* 0xff80000006bc7808 */ /* 0x000fe40005800000 */
[----:B------:R-:W-:-:S02]  /*5340*/  ISETP.GE.AND P4, PT, R8, R202, PT ;  /* 0x000000ca0800720c */ /* 0x000fc40003f86270 */
[C---:B------:R-:W-:Y:S02]  /*5350*/  ISETP.GE.AND P5, PT, R10.reuse, R203, PT ;  /* 0x000000cb0a00720c */ /* 0x040fe40003fa6270 */
[----:B------:R-:W-:Y:S02]  /*5360*/  ISETP.GE.AND P3, PT, R10, R202, PT ;  /* 0x000000ca0a00720c */ /* 0x000fe40003f66270 */
[----:B------:R-:W-:Y:S02]  /*5370*/  FSEL R12, R12, -INF , !P1 ;  /* 0xff8000000c0c7808 */ /* 0x000fe40004800000 */
[----:B------:R-:W-:Y:S02]  /*5380*/  FSEL R187, R19, -INF , !P4 ;  /* 0xff80000013bb7808 */ /* 0x000fe40006000000 */
[----:B------:R-:W-:Y:S02]  /*5390*/  FSEL R192, R192, -INF , !P5 ;  /* 0xff800000c0c07808 */ /* 0x000fe40006800000 */
[----:B------:R-:W-:Y:S01]  /*53a0*/  FSEL R179, R12, -INF , !P3 ;  /* 0xff8000000cb37808 */ /* 0x000fe20005800000 */
[----:B------:R-:W-:Y:S06]  /*53b0*/  @!P0 BRA `(.L_x_1450) ;  /* 0x00000004005c8947 */ /* 0x000fec0003800000 */
[----:B------:R-:W-:Y:S01]  /*53c0*/  VIADD R18, R0, 0xfffffffe ;  /* 0xfffffffe00127836 */ /* 0x000fe20000000000 */
[----:B------:R-:W1:Y:S01]  /*53d0*/  LDCU UR4, c[0x0][0x440] ;  /* 0x00008800ff0477ac */ /* 0x000e620008000800 */
[----:B------:R-:W-:Y:S02]  /*53e0*/  BSSY.RECONVERGENT B0, `(.L_x_1451) ;  /* 0x0000053000007945 */ /* 0x000fe40003800200 */
[-C--:B------:R-:W-:Y:S02]  /*53f0*/  IMAD R21, R80, R18.reuse, RZ ;  /* 0x0000001250157224 */ /* 0x080fe400078e02ff */
[----:B------:R-:W-:-:S04]  /*5400*/  IMAD.WIDE.U32 R18, R81, R18, RZ ;  /* 0x0000001251127225 */ /* 0x000fc800078e00ff */
[----:B------:R-:W-:Y:S01]  /*5410*/  IMAD.IADD R4, R19, 0x1, R21 ;  /* 0x0000000113047824 */ /* 0x000fe200078e0215 */
[C---:B------:R-:W-:Y:S02]  /*5420*/  LEA R26, P1, R18.reuse, R208, 0x1 ;  /* 0x000000d0121a7211 */ /* 0x040fe400078208ff */
        /* <DEDUP_REMOVED lines=9> */
[----:B------:R-:W-:Y:S02]  /*54c0*/  LEA.HI.X R23, R19, R207, R4, 0x1, P4 ;  /* 0x000000cf13177211 */ /* 0x000fe400020f0c04 */
[C---:B------:R-:W-:Y:S02]  /*54d0*/  LEA R18, P5, R21.reuse, R208, 0x1 ;  /* 0x000000d015127211 */ /* 0x040fe400078a08ff */
[C---:B------:R-:W-:Y:S02]  /*54e0*/  LEA R8, P4, R134.reuse, R19, 0x5 ;  /* 0x0000001386087211 */ /* 0x040fe400078828ff */
        /* <DEDUP_REMOVED lines=65> */
.L_x_1452:
[----:B------:R3:W-:Y:S02]  /*5900*/  STS.128 [R211+0xb800], RZ ;  /* 0x00b800ffd3007388 */ /* 0x0007e40000000c00 */
.L_x_1453:
[----:B------:R-:W-:Y:S05]  /*5910*/  BSYNC.RECONVERGENT B0 ;  /* 0x0000000000007941 */ /* 0x000fea0003800200 */
.L_x_1451:
[----:B------:R-:W0:Y:S02]  /*5920*/  LDGDEPBAR ;  /* 0x00000000000079af */ /* 0x000e240000000000 */
.L_x_1450:
[----:B------:R-:W-:Y:S01]  /*5930*/  FMNMX3.FTZ R6, R35, R47, R45, !PT ;  /* 0x0000002f23067276 */ /* 0x000fe2000781002d */
[----:B------:R-:W-:Y:S01]  /*5940*/  UIADD3 UR4, UPT, UPT, UR17, -0x4498517b, URZ ;  /* 0xbb67ae8511047890 */ /* 0x000fe2000fffe0ff */
[----:B------:R-:W-:Y:S01]  /*5950*/  FMNMX3.FTZ R4, R39, R29, R37, !PT ;  /* 0x0000001d27047276 */ /* 0x000fe20007810025 */
[----:B------:R-:W-:Y:S01]  /*5960*/  IMAD.SHL.U32 R147, R152, 0x2, RZ ;  /* 0x0000000298937824 */ /* 0x000fe200078e00ff */
[----:B------:R-:W-:Y:S01]  /*5970*/  FMNMX3.FTZ R6, R6, R43, R17, !PT ;  /* 0x0000002b06067276 */ /* 0x000fe20007810011 */
[----:B------:R-:W-:Y:S01]  /*5980*/  IMAD.WIDE.U32 R218, R78, -0x2daee0ad, RZ ;  /* 0xd2511f534eda7825 */ /* 0x000fe200078e00ff */
[----:B------:R-:W-:Y:S01]  /*5990*/  FMNMX3.FTZ R4, R4, R33, R7, !PT ;  /* 0x0000002104047276 */ /* 0x000fe20007810007 */
[----:B------:R-:W-:Y:S01]  /*59a0*/  UIADD3 UR11, UPT, UPT, UR16, -0x61c88647, URZ ;  /* 0x9e3779b9100b7890 */ /* 0x000fe2000fffe0ff */
[----:B------:R-:W-:Y:S01]  /*59b0*/  FMNMX3.FTZ R6, R6, R25, R15, !PT ;  /* 0x0000001906067276 */ /* 0x000fe2000781000f */
[----:B------:R-:W-:Y:S01]  /*59c0*/  UIADD3 UR10, UPT, UPT, UR16, 0x3c6ef372, URZ ;  /* 0x3c6ef372100a7890 */ /* 0x000fe2000fffe0ff */
[----:B------:R-:W-:Y:S01]  /*59d0*/  FMNMX3.FTZ R4, R4, R9, R5, !PT ;  /* 0x0000000904047276 */ /* 0x000fe20007810005 */
[----:B------:R-:W-:Y:S01]  /*59e0*/  UIADD3 UR22, UPT, UPT, UR17, 0x76cf5d0a, URZ ;  /* 0x76cf5d0a11167890 */ /* 0x000fe2000fffe0ff */
[----:B------:R-:W-:Y:S01]  /*59f0*/  FMNMX3.FTZ R6, R6, R13, R141, !PT ;  /* 0x0000000d06067276 */ /* 0x000fe2000781008d */
[----:B------:R-:W-:Y:S01]  /*5a00*/  UIADD3 UR21, UPT, UPT, UR17, 0x32370b8f, URZ ;  /* 0x32370b8f11157890 */ /* 0x000fe2000fffe0ff */
[----:B------:R-:W-:Y:S01]  /*5a10*/  FMNMX3.FTZ R4, R4, R11, R139, !PT ;  /* 0x0000000b04047276 */ /* 0x000fe2000781008b */
[----:B------:R-:W4:Y:S01]  /*5a20*/  LDCU UR13, c[0x0][0x45c] ;  /* 0x00008b80ff0d77ac */ /* 0x000f220008000800 */
[----:B------:R-:W-:Y:S01]  /*5a30*/  FMNMX3.FTZ R6, R6, R197, R145, !PT ;  /* 0x000000c506067276 */ /* 0x000fe20007810091 */
[----:B------:R-:W5:Y:S01]  /*5a40*/  LDC R173, c[0x0][0x4f8] ;  /* 0x00013e00ffad7b82 */ /* 0x000f620000000800 */
[----:B------:R-:W-:Y:S01]  /*5a50*/  FMNMX3.FTZ R4, R4, R137, R191, !PT ;  /* 0x0000008904047276 */ /* 0x000fe200078100bf */
[----:B------:R-:W-:Y:S01]  /*5a60*/  UIADD3 UR9, UPT, UPT, UR16, -0x255992d5, URZ ;  /* 0xdaa66d2b10097890 */ /* 0x000fe2000fffe0ff */
[----:B-1----:R-:W-:Y:S01]  /*5a70*/  FMNMX3.FTZ R19, R6, R143, R195, !PT ;  /* 0x0000008f06137276 */ /* 0x002fe200078100c3 */
[----:B------:R-:W-:Y:S01]  /*5a80*/  UIADD3 UR7, UPT, UPT, UR16, 0x78dde6e4, URZ ;  /* 0x78dde6e410077890 */ /* 0x000fe2000fffe0ff */
[----:B------:R-:W-:Y:S01]  /*5a90*/  SHF.R.U32.HI R222, RZ, 0x5, R182 ;  /* 0x00000005ffde7819 */ /* 0x000fe200000116b6 */
[----:B------:R-:W-:Y:S01]  /*5aa0*/  UIADD3 UR19, UPT, UPT, UR17, -0x56f99767, URZ ;  /* 0xa906689911137890 */ /* 0x000fe2000fffe0ff */
[----:B------:R-:W-:Y:S01]  /*5ab0*/  FMNMX3.FTZ R19, R19, R194, R193, !PT ;  /* 0x000000c213137276 */ /* 0x000fe200078100c1 */
[----:B------:R-:W-:Y:S01]  /*5ac0*/  UIADD3 UR20, UPT, UPT, UR17, -0x126145ec, URZ ;  /* 0xed9eba1411147890 */ /* 0x000fe2000fffe0ff */
[----:B------:R-:W-:Y:S01]  /*5ad0*/  FMNMX3.FTZ R4, R4, R177, R189, !PT ;  /* 0x000000b104047276 */ /* 0x000fe200078100bd */
[----:B------:R-:W-:Y:S01]  /*5ae0*/  IMAD R222, R79, 0x4, R222 ;  /* 0x000000044fde7824 */ /* 0x000fe200078e02de */
[----:B------:R-:W-:Y:S01]  /*5af0*/  FMNMX.FTZ R6, R192, R19, !PT ;  /* 0x00000013c0067209 */ /* 0x000fe20007810000 */
[----:B------:R-:W-:Y:S01]  /*5b00*/  UIADD3 UR6, UPT, UPT, UR16, 0x1715609d, URZ ;  /* 0x1715609d10067890 */ /* 0x000fe2000fffe0ff */
[----:B------:R-:W-:Y:S01]  /*5b10*/  FMNMX3.FTZ R4, R4, R188, R187, !PT ;  /* 0x000000bc04047276 */ /* 0x000fe200078100bb */
[----:B------:R-:W-:Y:S01]  /*5b20*/  IMAD.WIDE.U32 R222, R222, -0x326172a9, RZ ;  /* 0xcd9e8d57dede7825 */ /* 0x000fe200078e00ff */
[----:B------:R-:W-:Y:S01]  /*5b30*/  LOP3.LUT R8, R147, UR17, R219, 0x96, !PT ;  /* 0x0000001193087c12 */ /* 0x000fe2000f8e96db */
[----:B--2---:R-:W1:Y:S01]  /*5b40*/  SHFL.BFLY PT, R21, R6, 0x2, 0x1f ;  /* 0x0c401f0006157f89 */ /* 0x004e6200000e0000 */
[----:B------:R-:W-:Y:S01]  /*5b50*/  FMNMX.FTZ R4, R179, R4, !PT ;  /* 0x00000004b3047209 */ /* 0x000fe20007810000 */
[----:B------:R-:W-:Y:S01]  /*5b60*/  UIADD3 UR18, UPT, UPT, UR17, 0x646e171e, URZ ;  /* 0x646e171e11127890 */ /* 0x000fe2000fffe0ff */
[----:B------:R-:W-:Y:S01]  /*5b70*/  LOP3.LUT R216, R3, UR16, R223, 0x96, !PT ;  /* 0x0000001003d87c12 */ /* 0x000fe2000f8e96df */
[----:B------:R-:W-:Y:S01]  /*5b80*/  IMAD.WIDE.U32 R30, R8, -0x326172a9, RZ ;  /* 0xcd9e8d57081e7825 */ /* 0x000fe200078e00ff */
[----:B------:R-:W-:Y:S01]  /*5b90*/  LOP3.LUT R185, R77, 0x200, R154, 0xf8, !PT ;  /* 0x000002004db97812 */ /* 0x000fe200078ef89a */
[----:B------:R-:W2:Y:S02]  /*5ba0*/  SHFL.BFLY PT, R3, R4, 0x2, 0x1f ;  /* 0x0c401f0004037f89 */ /* 0x000ea400000e0000 */
[----:B------:R-:W-:Y:S01]  /*5bb0*/  IMAD.WIDE.U32 R216, R216, -0x2daee0ad, RZ ;  /* 0xd2511f53d8d87825 */ /* 0x000fe200078e00ff */
[----:B------:R-:W-:-:S02]  /*5bc0*/  LOP3.LUT R8, R222, UR11, R31, 0x96, !PT ;  /* 0x0000000bde087c12 */ /* 0x000fc4000f8e961f */
[----:B------:R-:W-:Y:S01]  /*5bd0*/  LEA R171, R185, UR5, 0x1 ;  /* 0x00000005b9ab7c11 */ /* 0x000fe2000f8e08ff */
[----:B------:R-:W-:Y:S01]  /*5be0*/  VIADD R147, R147, 0x1 ;  /* 0x0000000193937836 */ /* 0x000fe20000000000 */
[----:B------:R-:W-:Y:S01]  /*5bf0*/  LOP3.LUT R214, R218, UR4, R217, 0x96, !PT ;  /* 0x00000004dad67c12 */ /* 0x000fe2000f8e96d9 */
[----:B------:R-:W-:Y:S01]  /*5c00*/  IMAD.WIDE.U32 R22, R8, -0x2daee0ad, RZ ;  /* 0xd2511f5308167825 */ /* 0x000fe200078e00ff */
[----:B------:R-:W-:Y:S01]  /*5c10*/  UIADD3 UR4, UPT, UPT, UR16, -0x4ab325aa, URZ ;  /* 0xb54cda5610047890 */ /* 0x000fe2000fffe0ff */
[----:B-----5:R-:W-:Y:S01]  /*5c20*/  LOP3.LUT R173, R173, 0xff, RZ, 0xc0, !PT ;  /* 0x000000ffadad7812 */ /* 0x020fe200078ec0ff */
[----:B------:R-:W-:Y:S01]  /*5c30*/  LDSM.16.MT88.4 R124, [R171+0xc000] ;  /* 0x00c00000ab7c783b */ /* 0x000fe20000004200 */
[----:B------:R-:W-:-:S03]  /*5c40*/  IMAD.WIDE.U32 R214, R214, -0x326172a9, RZ ;  /* 0xcd9e8d57d6d67825 */ /* 0x000fc600078e00ff */
[----:B------:R-:W-:Y:S01]  /*5c50*/  LDSM.16.MT88.4 R72, [R171+0x10000] ;  /* 0x01000000ab48783b */ /* 0x000fe20000004200 */
[----:B------:R-:W-:Y:S01]  /*5c60*/  IMAD.IADD R213, R150, 0x1, R171 ;  /* 0x0000000196d57824 */ /* 0x000fe200078e02ab */
[----:B------:R-:W-:Y:S01]  /*5c70*/  LOP3.LUT R30, R30, UR10, R215, 0x96, !PT ;  /* 0x0000000a1e1e7c12 */ /* 0x000fe2000f8e96d7 */
[----:B------:R-:W-:Y:S01]  /*5c80*/  IMAD R173, R173, 0x10000, R173 ;  /* 0x00010000adad7824 */ /* 0x000fe200078e02ad */
[----:B-1----:R-:W-:Y:S01]  /*5c90*/  FMNMX.FTZ R21, R6, R21, !PT ;  /* 0x0000001506157209 */ /* 0x002fe20007810000 */
[----:B------:R-:W-:Y:S01]  /*5ca0*/  IMAD.IADD R212, R76, 0x1, R213 ;  /* 0x000000014cd47824 */ /* 0x000fe200078e02d5 */
[----:B------:R-:W-:Y:S01]  /*5cb0*/  LOP3.LUT R6, R216, UR22, R23, 0x96, !PT ;  /* 0x00000016d8067c12 */ /* 0x000fe2000f8e9617 */
[----:B------:R-:W-:Y:S01]  /*5cc0*/  IMAD.WIDE.U32 R30, R30, -0x2daee0ad, RZ ;  /* 0xd2511f531e1e7825 */ /* 0x000fe200078e00ff */
[----:B------:R-:W-:Y:S01]  /*5cd0*/  LDSM.16.MT88.4 R108, [R213+0xc000] ;  /* 0x00c00000d56c783b */ /* 0x000fe20000004200 */
[----:B--2---:R-:W-:Y:S02]  /*5ce0*/  FMNMX.FTZ R4, R4, R3, !PT ;  /* 0x0000000304047209 */ /* 0x004fe40007810000 */
[----:B------:R-:W-:Y:S01]  /*5cf0*/  IMAD.WIDE.U32 R18, R6, -0x326172a9, RZ ;  /* 0xcd9e8d5706127825 */ /* 0x000fe200078e00ff */
[----:B------:R-:W1:Y:S01]  /*5d00*/  SHFL.BFLY PT, R132, R21, 0x1, 0x1f ;  /* 0x0c201f0015847f89 */ /* 0x000e6200000e0000 */
[----:B------:R-:W-:-:S02]  /*5d10*/  LOP3.LUT R22, R22, UR21, R31, 0x96, !PT ;  /* 0x0000001516167c12 */ /* 0x000fc4000f8e961f */
[----:B------:R-:W-:Y:S01]  /*5d20*/  IMAD.IADD R136, R76, 0x1, R171 ;  /* 0x000000014c887824 */ /* 0x000fe200078e02ab */
[----:B------:R-:W2:Y:S01]  /*5d30*/  SHFL.BFLY PT, R3, R4, 0x1, 0x1f ;  /* 0x0c201f0004037f89 */ /* 0x000ea200000e0000 */
[----:B------:R-:W-:Y:S01]  /*5d40*/  LOP3.LUT R6, R214, UR9, R19, 0x96, !PT ;  /* 0x00000009d6067c12 */ /* 0x000fe2000f8e9613 */
[----:B------:R-:W-:Y:S02]  /*5d50*/  IMAD.WIDE.U32 R22, R22, -0x326172a9, RZ ;  /* 0xcd9e8d5716167825 */ /* 0x000fe400078e00ff */
[----:B------:R-:W-:Y:S02]  /*5d60*/  LDSM.16.MT88.4 R116, [R136+0xc000] ;  /* 0x00c000008874783b */ /* 0x000fe40000004200 */
[----:B------:R-:W-:Y:S01]  /*5d70*/  IMAD.WIDE.U32 R26, R6, -0x2daee0ad, RZ ;  /* 0xd2511f53061a7825 */ /* 0x000fe200078e00ff */
[----:B------:R-:W-:Y:S01]  /*5d80*/  LOP3.LUT R18, R18, UR7, R23, 0x96, !PT ;  /* 0x0000000712127c12 */ /* 0x000fe2000f8e9617 */
[----:B------:R-:W-:Y:S03]  /*5d90*/  LDSM.16.MT88.4 R48, [R136+0xe000] ;  /* 0x00e000008830783b */ /* 0x000fe60000004200 */
[----:B------:R-:W-:Y:S01]  /*5da0*/  LOP3.LUT R20, R30, UR20, R27, 0x96, !PT ;  /* 0x000000141e147c12 */ /* 0x000fe2000f8e961b */
[----:B------:R-:W-:Y:S01]  /*5db0*/  IMAD.WIDE.U32 R18, R18, -0x2daee0ad, RZ ;  /* 0xd2511f5312127825 */ /* 0x000fe200078e00ff */
[----:B------:R-:W-:Y:S04]  /*5dc0*/  LDSM.16.MT88.4 R56, [R213+0xe000] ;  /* 0x00e00000d538783b */ /* 0x000fe80000004200 */
[----:B------:R-:W-:Y:S01]  /*5dd0*/  LOP3.LUT R26, R26, UR19, R19, 0x96, !PT ;  /* 0x000000131a1a7c12 */ /* 0x000fe2000f8e9613 */
[----:B------:R-:W-:Y:S01]  /*5de0*/  LDSM.16.MT88.4 R100, [R212+0xc000] ;  /* 0x00c00000d464783b */ /* 0x000fe20000004200 */
[----:B-1----:R-:W-:Y:S01]  /*5df0*/  FMNMX.FTZ R132, R21, R132, !PT ;  /* 0x0000008415847209 */ /* 0x002fe20007810000 */
[----:B------:R-:W-:-:S02]  /*5e00*/  IMAD.WIDE.U32 R20, R20, -0x326172a9, RZ ;  /* 0xcd9e8d5714147825 */ /* 0x000fc400078e00ff */
[----:B------:R-:W-:Y:S01]  /*5e10*/  LDSM.16.MT88.4 R64, [R212+0xe000] ;  /* 0x00e00000d440783b */ /* 0x000fe20000004200 */
[----:B--2---:R-:W-:Y:S01]  /*5e20*/  FMNMX.FTZ R3, R4, R3, !PT ;  /* 0x0000000304037209 */ /* 0x004fe20007810000 */
[C---:B----4-:R-:W-:Y:S01]  /*5e30*/  FMUL.FTZ R198, R132.reuse, UR13 ;  /* 0x0000000d84c67c20 */ /* 0x050fe20008410000 */
[----:B------:R-:W-:Y:S01]  /*5e40*/  FSETP.NEU.FTZ.AND P0, PT, R132, -INF , PT ;  /* 0xff8000008400780b */ /* 0x000fe20003f1d000 */
[----:B------:R-:W-:Y:S01]  /*5e50*/  IMAD.WIDE.U32 R26, R26, -0x326172a9, RZ ;  /* 0xcd9e8d571a1a7825 */ /* 0x000fe200078e00ff */
[----:B------:R-:W-:Y:S03]  /*5e60*/  LDSM.16.MT88.4 R80, [R136+0x10000] ;  /* 0x010000008850783b */ /* 0x000fe60000004200 */
[C---:B------:R-:W-:Y:S01]  /*5e70*/  FMUL.FTZ R190, R3.reuse, UR13 ;  /* 0x0000000d03be7c20 */ /* 0x040fe20008410000 */
[----:B------:R-:W-:Y:S01]  /*5e80*/  FSEL R198, R198, RZ, P0 ;  /* 0x000000ffc6c67208 */ /* 0x000fe20000000000 */
[----:B------:R-:W-:Y:S01]  /*5e90*/  IMAD.MOV.U32 R4, RZ, RZ, R26 ;  /* 0x000000ffff047224 */ /* 0x000fe200078e001a */
[----:B------:R-:W-:Y:S01]  /*5ea0*/  FSETP.NEU.FTZ.AND P0, PT, R3, -INF , PT ;  /* 0xff8000000300780b */ /* 0x000fe20003f1d000 */
[----:B------:R-:W-:Y:S01]  /*5eb0*/  LDSM.16.MT88.4 R88, [R213+0x10000] ;  /* 0x01000000d558783b */ /* 0x000fe20000004200 */
[----:B------:R-:W-:Y:S01]  /*5ec0*/  PRMT R23, R26, 0x7773, RZ ;  /* 0x000077731a177816 */ /* 0x000fe200000000ff */
[--C-:B------:R-:W-:Y:S01]  /*5ed0*/  FFMA.FTZ R170, R45, UR13, -R198.reuse ;  /* 0x0000000d2daa7c23 */ /* 0x100fe200080108c6 */
[----:B------:R-:W-:Y:S01]  /*5ee0*/  FSEL R190, R190, RZ, P0 ;  /* 0x000000ffbebe7208 */ /* 0x000fe20000000000 */
[--C-:B------:R-:W-:Y:S01]  /*5ef0*/  FFMA.FTZ R163, R43, UR13, -R198.reuse ;  /* 0x0000000d2ba37c23 */ /* 0x100fe200080108c6 */
[----:B------:R-:W-:Y:S01]  /*5f00*/  PRMT R8, R26, 0x7772, RZ ;  /* 0x000077721a087816 */ /* 0x000fe200000000ff */
[----:B------:R-:W-:Y:S01]  /*5f10*/  FFMA.FTZ R172, R35, UR13, -R198 ;  /* 0x0000000d23ac7c23 */ /* 0x000fe200080108c6 */
[----:B------:R-:W-:Y:S01]  /*5f20*/  LOP3.LUT R19, R4, 0xff, RZ, 0xc0, !PT ;  /* 0x000000ff04137812 */ /* 0x000fe200078ec0ff */
[--C-:B------:R-:W-:Y:S01]  /*5f30*/  FFMA.FTZ R168, R39, UR13, -R190.reuse ;  /* 0x0000000d27a87c23 */ /* 0x100fe200080108be */
[----:B------:R-:W-:Y:S01]  /*5f40*/  FFMA.FTZ R165, R29, UR13, -R190 ;  /* 0x0000000d1da57c23 */ /* 0x000fe200080108be */
[----:B------:R-:W-:Y:S01]  /*5f50*/  LOP3.LUT R4, R20, UR4, R27, 0x96, !PT ;  /* 0x0000000414047c12 */ /* 0x000fe2000f8e961b */
[----:B------:R-:W-:Y:S01]  /*5f60*/  FFMA.FTZ R169, R47, UR13, -R198 ;  /* 0x0000000d2fa97c23 */ /* 0x000fe200080108c6 */
[--C-:B------:R-:W-:Y:S01]  /*5f70*/  PRMT R8, R8, 0x5410, R23.reuse ;  /* 0x0000541008087816 */ /* 0x100fe20000000017 */
[--C-:B------:R-:W-:Y:S01]  /*5f80*/  FFMA.FTZ R162, R37, UR13, -R190.reuse ;  /* 0x0000000d25a27c23 */ /* 0x100fe200080108be */
[--C-:B------:R-:W-:Y:S01]  /*5f90*/  FFMA.FTZ R161, R33, UR13, -R190.reuse ;  /* 0x0000000d21a17c23 */ /* 0x100fe200080108be */
[----:B------:R-:W-:Y:S01]  /*5fa0*/  MUFU.EX2 R170, R170 ;  /* 0x000000aa00aa7308 */ /* 0x000fe20000000800 */
[C---:B------:R-:W-:Y:S01]  /*5fb0*/  PRMT R23, R4.reuse, 0x7632, R23 ;  /* 0x0000763204177816 */ /* 0x040fe20000000017 */
[----:B------:R-:W-:Y:S01]  /*5fc0*/  LDSM.16.MT88.4 R40, [R171+0xe000] ;  /* 0x00e00000ab28783b */ /* 0x000fe20000004200 */
[C---:B------:R-:W-:Y:S01]  /*5fd0*/  LOP3.LUT R96, R4.reuse, 0xffff, RZ, 0xc0, !PT ;  /* 0x0000ffff04607812 */ /* 0x040fe200078ec0ff */
[----:B------:R-:W1:Y:S01]  /*5fe0*/  MUFU.EX2 R163, R163 ;  /* 0x000000a300a37308 */ /* 0x000e620000000800 */
[----:B------:R-:W-:Y:S01]  /*5ff0*/  LOP3.LUT R27, R4, 0xff, RZ, 0xc0, !PT ;  /* 0x000000ff041b7812 */ /* 0x000fe200078ec0ff */
[----:B------:R-:W-:Y:S01]  /*6000*/  FFMA.FTZ R157, R7, UR13, -R190 ;  /* 0x0000000d079d7c23 */ /* 0x000fe200080108be */
[----:B------:R-:W-:Y:S01]  /*6010*/  PRMT R98, R26, 0x7771, RZ ;  /* 0x000077711a627816 */ /* 0x000fe200000000ff */
[----:B------:R-:W-:Y:S01]  /*6020*/  MUFU.EX2 R168, R168 ;  /* 0x000000a800a87308 */ /* 0x000fe20000000800 */
[----:B------:R-:W-:Y:S01]  /*6030*/  SHF.R.U32.HI R4, RZ, 0x18, R4 ;  /* 0x00000018ff047819 */ /* 0x000fe20000011604 */
[----:B------:R-:W-:Y:S01]  /*6040*/  FFMA.FTZ R156, R5, UR13, -R190 ;  /* 0x0000000d059c7c23 */ /* 0x000fe200080108be */
[----:B------:R-:W-:Y:S01]  /*6050*/  LOP3.LUT R23, R23, 0xff, RZ, 0xc0, !PT ;  /* 0x000000ff17177812 */ /* 0x000fe200078ec0ff */
[----:B------:R-:W2:Y:S01]  /*6060*/  MUFU.EX2 R165, R165 ;  /* 0x000000a500a57308 */ /* 0x000ea20000000800 */
[----:B------:R-:W-:Y:S01]  /*6070*/  PRMT R98, R19, 0x5410, R98 ;  /* 0x0000541013627816 */ /* 0x000fe20000000062 */
[----:B------:R-:W-:Y:S01]  /*6080*/  FFMA.FTZ R158, R15, UR13, -R198 ;  /* 0x0000000d0f9e7c23 */ /* 0x000fe200080108c6 */
[----:B------:R-:W-:Y:S01]  /*6090*/  PRMT R4, R23, 0x5410, R4 ;  /* 0x0000541017047816 */ /* 0x000fe20000000004 */
[----:B------:R-:W-:Y:S01]  /*60a0*/  MUFU.EX2 R172, R172 ;  /* 0x000000ac00ac7308 */ /* 0x000fe20000000800 */
[----:B------:R-:W-:Y:S01]  /*60b0*/  SHF.R.U32.HI R96, RZ, 0x8, R96 ;  /* 0x00000008ff607819 */ /* 0x000fe20000011660 */
[--C-:B------:R-:W-:Y:S01]  /*60c0*/  FFMA.FTZ R155, R13, UR13, -R198.reuse ;  /* 0x0000000d0d9b7c23 */ /* 0x100fe200080108c6 */
[----:B------:R-:W-:Y:S01]  /*60d0*/  LOP3.LUT R26, R22, UR6, R21, 0x96, !PT ;  /* 0x00000006161a7c12 */ /* 0x000fe2000f8e9615 */
[----:B------:R-:W-:Y:S01]  /*60e0*/  MUFU.EX2 R169, R169 ;  /* 0x000000a900a97308 */ /* 0x000fe20000000800 */
[----:B------:R-:W4:Y:S01]  /*60f0*/  LDSM.16.MT88.4 R20, [R212+0x10000] ;  /* 0x01000000d414783b */ /* 0x000f220000004200 */
[--C-:B------:R-:W-:Y:S01]  /*6100*/  HSET2.LE.AND R98, R98, R173.reuse, PT ;  /* 0x000000ad62627233 */ /* 0x100fe20003803000 */
[----:B------:R-:W-:Y:S01]  /*6110*/  FFMA.FTZ R164, R17, UR13, -R198 ;  /* 0x0000000d11a47c23 */ /* 0x000fe200080108c6 */
[----:B------:R-:W-:Y:S01]  /*6120*/  MUFU.EX2 R162, R162 ;  /* 0x000000a200a27308 */ /* 0x000fe20000000800 */
[----:B------:R-:W-:Y:S01]  /*6130*/  PRMT R96, R27, 0x5410, R96 ;  /* 0x000054101b607816 */ /* 0x000fe20000000060 */
[----:B------:R-:W-:Y:S01]  /*6140*/  IMAD.WIDE.U32 R26, R26, -0x2daee0ad, RZ ;  /* 0xd2511f531a1a7825 */ /* 0x000fe200078e00ff */
[--C-:B------:R-:W-:Y:S01]  /*6150*/  HSET2.LE.AND R97, R4, R173.reuse, PT ;  /* 0x000000ad04617233 */ /* 0x100fe20003803000 */
[----:B------:R-:W5:Y:S01]  /*6160*/  MUFU.EX2 R161, R161 ;  /* 0x000000a100a17308 */ /* 0x000f620000000800 */
[----:B-1----:R-:W-:Y:S01]  /*6170*/  F2FP.F16.F32.PACK_AB R19, R163, R170 ;  /* 0x000000aaa313723e */ /* 0x002fe200000000ff */
[----:B------:R-:W-:Y:S01]  /*6180*/  FFMA.FTZ R159, R25, UR13, -R198 ;  /* 0x0000000d199f7c23 */ /* 0x000fe200080108c6 */
[----:B------:R-:W-:Y:S01]  /*6190*/  LOP3.LUT R8, R8, 0xff00ff, RZ, 0xc0, !PT ;  /* 0x00ff00ff08087812 */ /* 0x000fe200078ec0ff */
[----:B------:R-:W-:Y:S01]  /*61a0*/  MUFU.EX2 R158, R158 ;  /* 0x0000009e009e7308 */ /* 0x000fe20000000800 */
[----:B--2---:R-:W-:Y:S01]  /*61b0*/  F2FP.F16.F32.PACK_AB R4, R165, R168 ;  /* 0x000000a8a504723e */ /* 0x004fe200000000ff */
[--C-:B------:R-:W-:Y:S01]  /*61c0*/  FFMA.FTZ R153, R11, UR13, -R190.reuse ;  /* 0x0000000d0b997c23 */ /* 0x100fe200080108be */
[----:B------:R-:W-:Y:S01]  /*61d0*/  LOP3.LUT R98, R19, R98, RZ, 0xc0, !PT ;  /* 0x0000006213627212 */ /* 0x000fe200078ec0ff */
[----:B------:R-:W1:Y:S01]  /*61e0*/  MUFU.EX2 R155, R155 ;  /* 0x0000009b009b7308 */ /* 0x000e620000000800 */
[--C-:B------:R-:W-:Y:S01]  /*61f0*/  HSET2.LE.AND R96, R96, R173.reuse, PT ;  /* 0x000000ad60607233 */ /* 0x100fe20003803000 */
[----:B------:R-:W-:Y:S01]  /*6200*/  FFMA.FTZ R160, R9, UR13, -R190 ;  /* 0x0000000d09a07c23 */ /* 0x000fe200080108be */
[----:B------:R-:W-:Y:S01]  /*6210*/  LOP3.LUT R97, R4, R97, RZ, 0xc0, !PT ;  /* 0x0000006104617212 */ /* 0x000fe200078ec0ff */
[----:B------:R-:W-:Y:S01]  /*6220*/  IMAD.MOV.U32 R4, RZ, RZ, R26 ;  /* 0x000000ffff047224 */ /* 0x000fe200078e001a */
[--C-:B------:R-:W-:Y:S01]  /*6230*/  HSET2.LE.AND R99, R8, R173.reuse, PT ;  /* 0x000000ad08637233 */ /* 0x100fe20003803000 */
[----:B------:R-:W-:Y:S01]  /*6240*/  MUFU.EX2 R164, R164 ;  /* 0x000000a400a47308 */ /* 0x000fe20000000800 */
[----:B-----5:R-:W-:Y:S01]  /*6250*/  F2FP.F16.F32.PACK_AB R6, R161, R162 ;  /* 0x000000a2a106723e */ /* 0x020fe200000000ff */
[----:B------:R-:W-:Y:S01]  /*6260*/  FFMA.FTZ R175, R145, UR13, -R198 ;  /* 0x0000000d91af7c23 */ /* 0x000fe200080108c6 */
[----:B------:R-:W-:Y:S01]  /*6270*/  F2FP.F16.F32.PACK_AB R19, R169, R172 ;  /* 0x000000aca913723e */ /* 0x000fe200000000ff */
[----:B------:R-:W-:Y:S01]  /*6280*/  MUFU.EX2 R159, R159 ;  /* 0x0000009f009f7308 */ /* 0x000fe20000000800 */
[----:B------:R-:W-:Y:S01]  /*6290*/  LOP3.LUT R99, R6, R99, RZ, 0xc0, !PT ;  /* 0x0000006306637212 */ /* 0x000fe200078ec0ff */
[----:B------:R-:W-:Y:S01]  /*62a0*/  LDSM.16.MT88.4 R32, [R136+0xc800] ;  /* 0x00c800008820783b */ /* 0x000fe20000004200 */
[----:B------:R-:W-:Y:S01]  /*62b0*/  LOP3.LUT R96, R19, R96, RZ, 0xc0, !PT ;  /* 0x0000006013607212 */ /* 0x000fe200078ec0ff */
[----:B------:R-:W-:Y:S01]  /*62c0*/  MUFU.EX2 R157, R157 ;  /* 0x0000009d009d7308 */ /* 0x000fe20000000800 */
[----:B------:R-:W-:Y:S01]  /*62d0*/  LOP3.LUT R19, R4, 0xff, RZ, 0xc0, !PT ;  /* 0x000000ff04137812 */ /* 0x000fe200078ec0ff */
[----:B------:R-:W-:Y:S01]  /*62e0*/  LDSM.16.MT88.4 R28, [R136+0xe800] ;  /* 0x00e80000881c783b */ /* 0x000fe20000004200 */
[----:B------:R-:W-:Y:S01]  /*62f0*/  PRMT R10, R26, 0x7771, RZ ;  /* 0x000077711a0a7816 */ /* 0x000fe200000000ff */
[----:B------:R-:W-:Y:S01]  /*6300*/  MUFU.EX2 R156, R156 ;  /* 0x0000009c009c7308 */ /* 0x000fe20000000800 */
[----:B------:R-:W-:Y:S01]  /*6310*/  LOP3.LUT R12, R18, UR18, R27, 0x96, !PT ;  /* 0x00000012120c7c12 */ /* 0x000fe2000f8e961b */
[----:B------:R-:W2:Y:S01]  /*6320*/  LDSM.16.MT88.4 R4, [R213+0xc800] ;  /* 0x00c80000d504783b */ /* 0x000ea20000004200 */
[C---:B------:R-:W-:Y:S01]  /*6330*/  PRMT R17, R26.reuse, 0x7772, RZ ;  /* 0x000077721a117816 */ /* 0x040fe200000000ff */
[----:B------:R-:W5:Y:S01]  /*6340*/  MUFU.EX2 R153, R153 ;  /* 0x0000009900997308 */ /* 0x000f620000000800 */
[----:B------:R-:W-:Y:S01]  /*6350*/  PRMT R10, R19, 0x5410, R10 ;  /* 0x00005410130a7816 */ /* 0x000fe2000000000a */
[C---:B------:R-:W-:Y:S01]  /*6360*/  HMMA.16816.F32 R112, R96.reuse, R108, RZ ;  /* 0x0000006c6070723c */ /* 0x040fe200000018ff */
[----:B------:R-:W-:Y:S01]  /*6370*/  PRMT R8, R26, 0x7773, RZ ;  /* 0x000077731a087816 */ /* 0x000fe200000000ff */
[----:B------:R-:W3:Y:S01]  /*6380*/  MUFU.EX2 R160, R160 ;  /* 0x000000a000a07308 */ /* 0x000ee20000000800 */
[C---:B------:R-:W-:Y:S01]  /*6390*/  LOP3.LUT R11, R12.reuse, 0xffff, RZ, 0xc0, !PT ;  /* 0x0000ffff0c0b7812 */ /* 0x040fe200078ec0ff */
[----:B------:R-:W-:Y:S01]  /*63a0*/  LDSM.16.MT88.4 R24, [R171+0xc800] ;  /* 0x00c80000ab18783b */ /* 0x000fe20000004200 */
[C---:B------:R-:W-:Y:S01]  /*63b0*/  PRMT R9, R12.reuse, 0x7632, R9 ;  /* 0x000076320c097816 */ /* 0x040fe20000000009 */
[----:B------:R-:W-:Y:S01]  /*63c0*/  FFMA.FTZ R174, R143, UR13, -R198 ;  /* 0x0000000d8fae7c23 */ /* 0x000fe200080108c6 */
[----:B------:R-:W-:Y:S01]  /*63d0*/  LOP3.LUT R138, R12, 0xff, RZ, 0xc0, !PT ;  /* 0x000000ff0c8a7812 */ /* 0x000fe200078ec0ff */
[C---:B------:R-:W-:Y:S01]  /*63e0*/  HMMA.16816.F32 R108, R96.reuse, R110, RZ ;  /* 0x0000006e606c723c */ /* 0x040fe200000018ff */
[----:B------:R-:W-:Y:S01]  /*63f0*/  PRMT R8, R17, 0x5410, R8 ;  /* 0x0000541011087816 */ /* 0x000fe20000000008 */
[----:B------:R-:W-:Y:S01]  /*6400*/  FFMA.FTZ R178, R197, UR13, -R198 ;  /* 0x0000000dc5b27c23 */ /* 0x000fe200080108c6 */
[----:B------:R-:W-:Y:S01]  /*6410*/  SHF.R.U32.HI R12, RZ, 0x18, R12 ;  /* 0x00000018ff0c7819 */ /* 0x000fe2000001160c */
[----:B------:R-:W2:Y:S01]  /*6420*/  LDSM.16.MT88.4 R16, [R212+0xc800] ;  /* 0x00c80000d410783b */ /* 0x000ea20000004200 */
[----:B------:R-:W-:Y:S01]  /*6430*/  SHF.R.U32.HI R11, RZ, 0x8, R11 ;  /* 0x00000008ff0b7819 */ /* 0x000fe2000001160b */
[----:B------:R-:W-:Y:S01]  /*6440*/  MUFU.EX2 R175, R175 ;  /* 0x000000af00af7308 */ /* 0x000fe20000000800 */
[----:B------:R-:W-:Y:S01]  /*6450*/  LOP3.LUT R9, R9, 0xff, RZ, 0xc0, !PT ;  /* 0x000000ff09097812 */ /* 0x000fe200078ec0ff */
[C---:B----4-:R-:W-:Y:S01]  /*6460*/  HMMA.16816.F32 R92, R96.reuse, R20, RZ ;  /* 0x00000014605c723c */ /* 0x050fe200000018ff */
[--C-:B------:R-:W-:Y:S01]  /*6470*/  HSET2.LE.AND R10, R10, R173.reuse, PT ;  /* 0x000000ad0a0a7233 */ /* 0x100fe20003803000 */
[----:B------:R-:W4:Y:S01]  /*6480*/  MUFU.EX2 R174, R174 ;  /* 0x000000ae00ae7308 */ /* 0x000f220000000800 */
[----:B-1----:R-:W-:Y:S01]  /*6490*/  F2FP.F16.F32.PACK_AB R13, R155, R158 ;  /* 0x0000009e9b0d723e */ /* 0x002fe200000000ff */
[--C-:B------:R-:W-:Y:S01]  /*64a0*/  FFMA.FTZ R176, R177, UR13, -R190.reuse ;  /* 0x0000000db1b07c23 */ /* 0x100fe200080108be */
[----:B------:R-:W-:Y:S01]  /*64b0*/  PRMT R138, R138, 0x5410, R11 ;  /* 0x000054108a8a7816 */ /* 0x000fe2000000000b */
[----:B------:R-:W-:Y:S01]  /*64c0*/  FFMA.FTZ R197, R139, UR13, -R190 ;  /* 0x0000000d8bc57c23 */ /* 0x000fe200080108be */
[----:B------:R-:W-:Y:S01]  /*64d0*/  PRMT R12, R9, 0x5410, R12 ;  /* 0x00005410090c7816 */ /* 0x000fe2000000000c */
[C---:B------:R-:W-:Y:S01]  /*64e0*/  HMMA.16816.F32 R120, R96.reuse, R116, RZ ;  /* 0x000000746078723c */ /* 0x040fe200000018ff */
[----:B------:R-:W-:Y:S01]  /*64f0*/  LOP3.LUT R140, R8, 0xff00ff, RZ, 0xc0, !PT ;  /* 0x00ff00ff088c7812 */ /* 0x000fe200078ec0ff */
[----:B------:R-:W-:Y:S01]  /*6500*/  MUFU.EX2 R178, R178 ;  /* 0x000000b200b27308 */ /* 0x000fe20000000800 */
[----:B------:R-:W-:Y:S01]  /*6510*/  LOP3.LUT R14, R13, R10, RZ, 0xc0, !PT ;  /* 0x0000000a0d0e7212 */ /* 0x000fe200078ec0ff */
[----:B------:R-:W-:Y:S01]  /*6520*/  FFMA.FTZ R196, R137, UR13, -R190 ;  /* 0x0000000d89c47c23 */ /* 0x000fe200080108be */
[----:B------:R-:W1:Y:S01]  /*6530*/  LDSM.16.MT88.4 R8, [R171+0xe800] ;  /* 0x00e80000ab08783b */ /* 0x000e620000004200 */
[--C-:B------:R-:W-:Y:S01]  /*6540*/  HSET2.LE.AND R140, R140, R173.reuse, PT ;  /* 0x000000ad8c8c7233 */ /* 0x100fe20003803000 */
[----:B------:R-:W-:Y:S01]  /*6550*/  MUFU.EX2 R176, R176 ;  /* 0x000000b000b07308 */ /* 0x000fe20000000800 */
[--C-:B------:R-:W-:Y:S01]  /*6560*/  HSET2.LE.AND R21, R138, R173.reuse, PT ;  /* 0x000000ad8a157233 */ /* 0x100fe20003803000 */
[C---:B------:R-:W-:Y:S01]  /*6570*/  HMMA.16816.F32 R44, R96.reuse, R48, RZ ;  /* 0x00000030602c723c */ /* 0x040fe200000018ff */
[----:B------:R-:W-:Y:S01]  /*6580*/  HSET2.LE.AND R13, R12, R173, PT ;  /* 0x000000ad0c0d7233 */ /* 0x000fe20003803000 */
[----:B------:R-:W-:Y:S01]  /*6590*/  MUFU.EX2 R197, R197 ;  /* 0x000000c500c57308 */ /* 0x000fe20000000800 */
[----:B-----5:R-:W-:Y:S01]  /*65a0*/  F2FP.F16.F32.PACK_AB R15, R153, R156 ;  /* 0x0000009c990f723e */ /* 0x020fe200000000ff */
[--C-:B------:R-:W-:Y:S01]  /*65b0*/  FFMA.FTZ R192, R192, UR13, -R198.reuse ;  /* 0x0000000dc0c07c23 */ /* 0x100fe200080108c6 */
[----:B------:R-:W-:Y:S01]  /*65c0*/  F2FP.F16.F32.PACK_AB R138, R159, R164 ;  /* 0x000000a49f8a723e */ /* 0x000fe200000000ff */
[----:B------:R-:W-:Y:S01]  /*65d0*/  MUFU.EX2 R196, R196 ;  /* 0x000000c400c47308 */ /* 0x000fe20000000800 */
[----:B---3--:R-:W-:Y:S01]  /*65e0*/  F2FP.F16.F32.PACK_AB R20, R160, R157 ;  /* 0x0000009da014723e */ /* 0x008fe200000000ff */
[C---:B------:R-:W-:Y:S01]  /*65f0*/  HMMA.16816.F32 R128, R96.reuse, R124, RZ ;  /* 0x0000007c6080723c */ /* 0x040fe200000018ff */
[----:B------:R-:W-:Y:S01]  /*6600*/  LOP3.LUT R15, R15, R140, RZ, 0xc0, !PT ;  /* 0x0000008c0f0f7212 */ /* 0x000fe200078ec0ff */
[----:B------:R-:W-:Y:S01]  /*6610*/  FFMA.FTZ R195, R195, UR13, -R198 ;  /* 0x0000000dc3c37c23 */ /* 0x000fe200080108c6 */
[----:B------:R-:W-:Y:S01]  /*6620*/  LOP3.LUT R12, R138, R21, RZ, 0xc0, !PT ;  /* 0x000000158a0c7212 */ /* 0x000fe200078ec0ff */
[----:B------:R-:W-:Y:S01]  /*6630*/  MUFU.EX2 R192, R192 ;  /* 0x000000c000c07308 */ /* 0x000fe20000000800 */
[----:B------:R-:W-:Y:S01]  /*6640*/  LOP3.LUT R13, R20, R13, RZ, 0xc0, !PT ;  /* 0x0000000d140d7212 */ /* 0x000fe200078ec0ff */
[----:B------:R-:W-:Y:S01]  /*6650*/  FADD.FTZ R169, R172, R169 ;  /* 0x000000a9aca97221 */ /* 0x000fe20000010000 */
[----:B------:R-:W-:Y:S01]  /*6660*/  FADD.FTZ R165, R168, R165 ;  /* 0x000000a5a8a57221 */ /* 0x000fe20000010000 */
[----:B------:R-:W-:Y:S01]  /*6670*/  HMMA.16816.F32 R104, R96, R100, RZ ;  /* 0x000000646068723c */ /* 0x000fe200000018ff */
[----:B------:R-:W-:Y:S01]  /*6680*/  ISETP.GT.U32.AND P0, PT, R152, R209, PT ;  /* 0x000000d19800720c */ /* 0x000fe20003f04070 */
[----:B------:R-:W-:-:S04]  /*6690*/  FADD.FTZ R170, R170, R169 ;  /* 0x000000a9aaaa7221 */ /* 0x000fc80000010000 */
[----:B------:R-:W-:Y:S02]  /*66a0*/  FADD.FTZ R163, R163, R170 ;  /* 0x000000aaa3a37221 */ /* 0x000fe40000010000 */
[----:B------:R-:W-:Y:S02]  /*66b0*/  HMMA.16816.F32 R36, R96, R40, RZ ;  /* 0x000000286024723c */ /* 0x000fe400000018ff */
[----:B------:R-:W-:-:S04]  /*66c0*/  FADD.FTZ R164, R164, R163 ;  /* 0x000000a3a4a47221 */ /* 0x000fc80000010000 */
[----:B------:R-:W-:Y:S02]  /*66d0*/  FADD.FTZ R159, R159, R164 ;  /* 0x000000a49f9f7221 */ /* 0x000fe40000010000 */
[----:B------:R-:W-:Y:S02]  /*66e0*/  HMMA.16816.F32 R52, R96, R56, RZ ;  /* 0x000000386034723c */ /* 0x000fe400000018ff */
[----:B------:R-:W-:-:S04]  /*66f0*/  FADD.FTZ R158, R158, R159 ;  /* 0x0000009f9e9e7221 */ /* 0x000fc80000010000 */
[----:B------:R-:W-:Y:S02]  /*6700*/  FADD.FTZ R158, R155, R158 ;  /* 0x0000009e9b9e7221 */ /* 0x000fe40000010000 */
        /* <DEDUP_REMOVED lines=15> */
[----:B------:R-:W3:Y:S07]  /*6800*/  LDSM.16.MT88.4 R20, [R213+0xe800] ;  /* 0x00e80000d514783b */ /* 0x000eee0000004200 */
[C---:B--2---:R-:W-:Y:S08]  /*6810*/  HMMA.16816.F32 R112, R12.reuse, R4, R112 ;  /* 0x000000040c70723c */ /* 0x044ff00000001870 */
[C---:B------:R-:W-:Y:S01]  /*6820*/  HMMA.16816.F32 R108, R12.reuse, R6, R108 ;  /* 0x000000060c6c723c */ /* 0x040fe2000000186c */
[----:B------:R-:W2:Y:S07]  /*6830*/  LDSM.16.MT88.4 R4, [R212+0xe800] ;  /* 0x00e80000d404783b */ /* 0x000eae0000004200 */
[C---:B------:R-:W-:Y:S08]  /*6840*/  HMMA.16816.F32 R104, R12.reuse, R16, R104 ;  /* 0x000000100c68723c */ /* 0x040ff00000001868 */
[C---:B------:R-:W-:Y:S01]  /*6850*/  HMMA.16816.F32 R100, R12.reuse, R18, R100 ;  /* 0x000000120c64723c */ /* 0x040fe20000001864 */
[----:B------:R-:W5:Y:S07]  /*6860*/  LDSM.16.MT88.4 R16, [R171+0x10800] ;  /* 0x01080000ab10783b */ /* 0x000f6e0000004200 */
[----:B-1----:R-:W-:Y:S01]  /*6870*/  HMMA.16816.F32 R36, R12, R8, R36 ;  /* 0x000000080c24723c */ /* 0x002fe20000001824 */
[----:B------:R-:W-:-:S02]  /*6880*/  LOP3.LUT R8, R147, UR17, R219, 0x96, !PT ;  /* 0x0000001193087c12 */ /* 0x000fc4000f8e96db */
[----:B------:R-:W-:Y:S03]  /*6890*/  LDSM.16.MT88.4 R144, [R212+0x10800] ;  /* 0x01080000d490783b */ /* 0x000fe60000004200 */
[----:B------:R-:W-:Y:S02]  /*68a0*/  IMAD.WIDE.U32 R8, R8, -0x326172a9, RZ ;  /* 0xcd9e8d5708087825 */ /* 0x000fe400078e00ff */
[----:B---3--:R-:W-:Y:S03]  /*68b0*/  HMMA.16816.F32 R52, R12, R20, R52 ;  /* 0x000000140c34723c */ /* 0x008fe60000001834 */
[----:B------:R-:W-:Y:S02]  /*68c0*/  LOP3.LUT R21, R222, UR11, R9, 0x96, !PT ;  /* 0x0000000bde157c12 */ /* 0x000fe4000f8e9609 */
[----:B------:R-:W-:-:S03]  /*68d0*/  LOP3.LUT R20, R8, UR10, R215, 0x96, !PT ;  /* 0x0000000a08147c12 */ /* 0x000fc6000f8e96d7 */
[----:B------:R-:W-:Y:S01]  /*68e0*/  HMMA.16816.F32 R40, R12, R10, R40 ;  /* 0x0000000a0c28723c */ /* 0x000fe20000001828 */
[----:B------:R-:W1:Y:S01]  /*68f0*/  LDSM.16.MT88.4 R8, [R136+0x10800] ;  /* 0x010800008808783b */ /* 0x000e620000004200 */
[----:B------:R-:W-:-:S04]  /*6900*/  IMAD.WIDE.U32 R224, R21, -0x2daee0ad, RZ ;  /* 0xd2511f5315e07825 */ /* 0x000fc800078e00ff */
[----:B------:R-:W-:Y:S02]  /*6910*/  IMAD.WIDE.U32 R20, R20, -0x2daee0ad, RZ ;  /* 0xd2511f5314147825 */ /* 0x000fe400078e00ff */
[----:B--2---:R-:W-:Y:S03]  /*6920*/  HMMA.16816.F32 R60, R12, R4, R60 ;  /* 0x000000040c3c723c */ /* 0x004fe6000000183c */
[----:B------:R-:W-:-:S05]  /*6930*/  LOP3.LUT R224, R224, UR21, R21, 0x96, !PT ;  /* 0x00000015e0e07c12 */ /* 0x000fca000f8e9615 */
[C---:B------:R-:W-:Y:S01]  /*6940*/  HMMA.16816.F32 R64, R12.reuse, R6, R64 ;  /* 0x000000060c40723c */ /* 0x040fe20000001840 */
[----:B------:R-:W2:Y:S07]  /*6950*/  LDSM.16.MT88.4 R4, [R213+0x10800] ;  /* 0x01080000d504783b */ /* 0x000eae0000004200 */
[----:B------:R-:W-:Y:S01]  /*6960*/  HMMA.16816.F32 R56, R12, R22, R56 ;  /* 0x000000160c38723c */ /* 0x000fe20000001838 */
[----:B------:R-:W-:Y:S01]  /*6970*/  LOP3.LUT R22, R216, UR22, R225, 0x96, !PT ;  /* 0x00000016d8167c12 */ /* 0x000fe2000f8e96e1 */
[----:B------:R-:W-:-:S04]  /*6980*/  IMAD.WIDE.U32 R224, R224, -0x326172a9, RZ ;  /* 0xcd9e8d57e0e07825 */ /* 0x000fc800078e00ff */
[----:B------:R-:W-:Y:S02]  /*6990*/  IMAD.WIDE.U32 R22, R22, -0x326172a9, RZ ;  /* 0xcd9e8d5716167825 */ /* 0x000fe400078e00ff */
[----:B-----5:R-:W-:Y:S03]  /*69a0*/  HMMA.16816.F32 R68, R12, R16, R68 ;  /* 0x000000100c44723c */ /* 0x020fe60000001844 */
[----:B------:R-:W-:Y:S02]  /*69b0*/  LOP3.LUT R21, R214, UR9, R23, 0x96, !PT ;  /* 0x00000009d6157c12 */ /* 0x000fe4000f8e9617 */
[----:B------:R-:W-:-:S03]  /*69c0*/  LOP3.LUT R220, R22, UR7, R225, 0x96, !PT ;  /* 0x0000000716dc7c12 */ /* 0x000fc6000f8e96e1 */
[----:B------:R-:W-:Y:S01]  /*69d0*/  IMAD.WIDE.U32 R16, R21, -0x2daee0ad, RZ ;  /* 0xd2511f5315107825 */ /* 0x000fe200078e00ff */
[C---:B------:R-:W-:Y:S03]  /*69e0*/  HMMA.16816.F32 R72, R12.reuse, R18, R72 ;  /* 0x000000120c48723c */ /* 0x040fe60000001848 */
[----:B------:R-:W-:Y:S01]  /*69f0*/  FFMA.FTZ R21, R191, UR13, -R190 ;  /* 0x0000000dbf157c23 */ /* 0x000fe200080108be */
[----:B----4-:R-:W-:Y:S01]  /*6a00*/  F2FP.F16.F32.PACK_AB R19, R174, R175 ;  /* 0x000000afae13723e */ /* 0x010fe200000000ff */
[----:B------:R-:W-:Y:S01]  /*6a10*/  IMAD.WIDE.U32 R220, R220, -0x2daee0ad, RZ ;  /* 0xd2511f53dcdc7825 */ /* 0x000fe200078e00ff */
[----:B------:R-:W-:Y:S01]  /*6a20*/  LOP3.LUT R226, R20, UR20, R17, 0x96, !PT ;  /* 0x0000001414e27c12 */ /* 0x000fe2000f8e9611 */
[----:B------:R-:W-:Y:S03]  /*6a30*/  MUFU.EX2 R177, R21 ;  /* 0x0000001500b17308 */ /* 0x000fe60000000800 */
[----:B------:R-:W-:Y:S01]  /*6a40*/  LOP3.LUT R16, R16, UR19, R221, 0x96, !PT ;  /* 0x0000001310107c12 */ /* 0x000fe2000f8e96dd */
[----:B------:R-:W-:Y:S01]  /*6a50*/  IMAD.WIDE.U32 R226, R226, -0x326172a9, RZ ;  /* 0xcd9e8d57e2e27825 */ /* 0x000fe200078e00ff */
[----:B-1----:R-:W-:Y:S03]  /*6a60*/  HMMA.16816.F32 R80, R12, R10, R80 ;  /* 0x0000000a0c50723c */ /* 0x002fe60000001850 */
[----:B------:R-:W-:Y:S01]  /*6a70*/  IMAD.WIDE.U32 R22, R16, -0x326172a9, RZ ;  /* 0xcd9e8d5710167825 */ /* 0x000fe200078e00ff */
[----:B------:R-:W-:-:S03]  /*6a80*/  LOP3.LUT R224, R224, UR6, R227, 0x96, !PT ;  /* 0x00000006e0e07c12 */ /* 0x000fc6000f8e96e3 */
[----:B------:R-:W-:Y:S01]  /*6a90*/  IMAD.MOV.U32 R16, RZ, RZ, R22 ;  /* 0x000000ffff107224 */ /* 0x000fe200078e0016 */
[----:B------:R-:W-:Y:S01]  /*6aa0*/  LOP3.LUT R18, R226, UR4, R23, 0x96, !PT ;  /* 0x00000004e2127c12 */ /* 0x000fe2000f8e9617 */
[C---:B--2---:R-:W-:Y:S01]  /*6ab0*/  HMMA.16816.F32 R84, R12.reuse, R4, R84 ;  /* 0x000000040c54723c */ /* 0x044fe20000001854 */
[----:B------:R-:W-:Y:S01]  /*6ac0*/  PRMT R20, R22, 0x7771, RZ ;  /* 0x0000777116147816 */ /* 0x000fe200000000ff */
[----:B------:R-:W-:Y:S01]  /*6ad0*/  IMAD.WIDE.U32 R224, R224, -0x2daee0ad, RZ ;  /* 0xd2511f53e0e07825 */ /* 0x000fe200078e00ff */
[----:B------:R-:W-:Y:S02]  /*6ae0*/  LOP3.LUT R11, R16, 0xff, RZ, 0xc0, !PT ;  /* 0x000000ff100b7812 */ /* 0x000fe400078ec0ff */
[C---:B------:R-:W-:Y:S02]  /*6af0*/  PRMT R5, R18.reuse, 0x7632, R5 ;  /* 0x0000763212057816 */ /* 0x040fe40000000005 */
[----:B------:R-:W-:Y:S01]  /*6b00*/  LOP3.LUT R10, R18, 0xffff, RZ, 0xc0, !PT ;  /* 0x0000ffff120a7812 */ /* 0x000fe200078ec0ff */
[----:B------:R-:W-:Y:S01]  /*6b10*/  HMMA.16816.F32 R76, R12, R8, R76 ;  /* 0x000000080c4c723c */ /* 0x000fe2000000184c */
[----:B------:R-:W-:-:S02]  /*6b20*/  PRMT R20, R11, 0x5410, R20 ;  /* 0x000054100b147816 */ /* 0x000fc40000000014 */
[----:B------:R-:W-:Y:S02]  /*6b30*/  PRMT R8, R22, 0x7773, RZ ;  /* 0x0000777316087816 */ /* 0x000fe400000000ff */
[----:B------:R-:W-:Y:S02]  /*6b40*/  LOP3.LUT R9, R18, 0xff, RZ, 0xc0, !PT ;  /* 0x000000ff12097812 */ /* 0x000fe400078ec0ff */
[----:B------:R-:W-:Y:S01]  /*6b50*/  SHF.R.U32.HI R4, RZ, 0x18, R18 ;  /* 0x00000018ff047819 */ /* 0x000fe20000011612 */
[C---:B------:R-:W-:Y:S01]  /*6b60*/  HMMA.16816.F32 R88, R12.reuse, R6, R88 ;  /* 0x000000060c58723c */ /* 0x040fe20000001858 */
[----:B------:R-:W-:Y:S02]  /*6b70*/  LOP3.LUT R5, R5, 0xff, RZ, 0xc0, !PT ;  /* 0x000000ff05057812 */ /* 0x000fe400078ec0ff */
[----:B------:R-:W-:Y:S01]  /*6b80*/  PRMT R17, R22, 0x7772, RZ ;  /* 0x0000777216117816 */ /* 0x000fe200000000ff */
[----:B------:R-:W-:Y:S01]  /*6b90*/  FFMA.FTZ R22, R141, UR13, -R198 ;  /* 0x0000000d8d167c23 */ /* 0x000fe200080108c6 */
[----:B------:R-:W-:Y:S01]  /*6ba0*/  SHF.R.U32.HI R16, RZ, 0x8, R10 ;  /* 0x00000008ff107819 */ /* 0x000fe2000001160a */
[----:B------:R-:W-:Y:S01]  /*6bb0*/  LDSM.16.MT88.4 R140, [R136+0xd000] ;  /* 0x00d00000888c783b */ /* 0x000fe20000004200 */
[----:B------:R-:W-:Y:S01]  /*6bc0*/  HSET2.LE.AND R18, R20, R173, PT ;  /* 0x000000ad14127233 */ /* 0x000fe20003803000 */
[----:B------:R1:W2:Y:S01]  /*6bd0*/  MUFU.EX2 R191, R22 ;  /* 0x0000001600bf7308 */ /* 0x0002a20000000800 */
[----:B------:R-:W-:Y:S01]  /*6be0*/  PRMT R20, R5, 0x5410, R4 ;  /* 0x0000541005147816 */ /* 0x000fe20000000004 */
[----:B------:R-:W-:Y:S01]  /*6bf0*/  HMMA.16816.F32 R120, R12, R32, R120 ;  /* 0x000000200c78723c */ /* 0x000fe20000001878 */
[----:B------:R-:W-:-:S02]  /*6c00*/  PRMT R17, R17, 0x5410, R8 ;  /* 0x0000541011117816 */ /* 0x000fc40000000008 */
[----:B------:R-:W-:Y:S02]  /*6c10*/  PRMT R16, R9, 0x5410, R16 ;  /* 0x0000541009107816 */ /* 0x000fe40000000010 */
[----:B------:R-:W-:Y:S01]  /*6c20*/  SEL R4, R180, 0xffffffe0, !P6 ;  /* 0xffffffe0b4047807 */ /* 0x000fe20007000000 */
[----:B------:R-:W3:Y:S01]  /*6c30*/  LDSM.16.MT88.4 R8, [R136+0xf000] ;  /* 0x00f000008808783b */ /* 0x000ee20000004200 */
[----:B------:R-:W-:Y:S01]  /*6c40*/  LOP3.LUT R18, R19, R18, RZ, 0xc0, !PT ;  /* 0x0000001213127212 */ /* 0x000fe200078ec0ff */
[C---:B------:R-:W-:Y:S01]  /*6c50*/  HMMA.16816.F32 R116, R12.reuse, R34, R116 ;  /* 0x000000220c74723c */ /* 0x040fe20000001874 */
[--C-:B------:R-:W-:Y:S01]  /*6c60*/  HSET2.LE.AND R16, R16, R173.reuse, PT ;  /* 0x000000ad10107233 */ /* 0x100fe20003803000 */
[----:B------:R-:W-:Y:S01]  /*6c70*/  IMAD.IADD R221, R4, 0x1, R171 ;  /* 0x0000000104dd7824 */ /* 0x000fe200078e02ab */
[----:B------:R-:W-:Y:S01]  /*6c80*/  LDSM.16.MT88.4 R32, [R213+0xf000] ;  /* 0x00f00000d520783b */ /* 0x000fe20000004200 */
[----:B-1----:R-:W-:Y:S02]  /*6c90*/  LOP3.LUT R22, R17, 0xff00ff, RZ, 0xc0, !PT ;  /* 0x00ff00ff11167812 */ /* 0x002fe400078ec0ff */
[C---:B--2---:R-:W-:Y:S01]  /*6ca0*/  F2FP.F16.F32.PACK_AB R17, R178.reuse, R191 ;  /* 0x000000bfb211723e */ /* 0x044fe200000000ff */
[----:B------:R-:W1:Y:S01]  /*6cb0*/  LDSM.16.MT88.4 R4, [R212+0xf000] ;  /* 0x00f00000d404783b */ /* 0x000e620000004200 */
[C---:B------:R-:W-:Y:S01]  /*6cc0*/  HMMA.16816.F32 R44, R12.reuse, R28, R44 ;  /* 0x0000001c0c2c723c */ /* 0x040fe2000000182c */
[--C-:B------:R-:W-:Y:S01]  /*6cd0*/  HSET2.LE.AND R19, R22, R173.reuse, PT ;  /* 0x000000ad16137233 */ /* 0x100fe20003803000 */
[----:B------:R-:W-:Y:S01]  /*6ce0*/  FADD.FTZ R191, R191, R158 ;  /* 0x0000009ebfbf7221 */ /* 0x000fe20000010000 */
[----:B------:R-:W-:Y:S01]  /*6cf0*/  LOP3.LUT R16, R17, R16, RZ, 0xc0, !PT ;  /* 0x0000001011107212 */ /* 0x000fe200078ec0ff */
[----:B------:R-:W-:Y:S01]  /*6d00*/  LDSM.16.MT88.4 R136, [R213+0xd000] ;  /* 0x00d00000d588783b */ /* 0x000fe20000004200 */
[----:B------:R-:W-:Y:S01]  /*6d10*/  HSET2.LE.AND R17, R20, R173, PT ;  /* 0x000000ad14117233 */ /* 0x000fe20003803000 */
[----:B------:R-:W-:Y:S01]  /*6d20*/  FADD.FTZ R178, R178, R191 ;  /* 0x000000bfb2b27221 */ /* 0x000fe20000010000 */
[----:B------:R-:W-:Y:S01]  /*6d30*/  F2FP.F16.F32.PACK_AB R22, R176, R177 ;  /* 0x000000b1b016723e */ /* 0x000fe200000000ff */
[----:B------:R-:W-:Y:S01]  /*6d40*/  HMMA.16816.F32 R48, R12, R30, R48 ;  /* 0x0000001e0c30723c */ /* 0x000fe20000001830 */
[----:B------:R2:W-:Y:S01]  /*6d50*/  LDSM.16.MT88.4 R28, [R212+0xd000] ;  /* 0x00d00000d41c783b */ /* 0x0005e20000004200 */
[----:B------:R-:W-:Y:S01]  /*6d60*/  LOP3.LUT R220, R220, UR18, R225, 0x96, !PT ;  /* 0x00000012dcdc7c12 */ /* 0x000fe2000f8e96e1 */
[----:B------:R-:W-:Y:S01]  /*6d70*/  FADD.FTZ R175, R175, R178 ;  /* 0x000000b2afaf7221 */ /* 0x000fe20000010000 */
[----:B------:R-:W-:-:S02]  /*6d80*/  LOP3.LUT R19, R22, R19, RZ, 0xc0, !PT ;  /* 0x0000001316137212 */ /* 0x000fc400078ec0ff */
[----:B------:R-:W4:Y:S01]  /*6d90*/  LDSM.16.MT88.4 R20, [R213+0x11000] ;  /* 0x01100000d514783b */ /* 0x000f220000004200 */
[----:B------:R-:W-:Y:S01]  /*6da0*/  FADD.FTZ R174, R174, R175 ;  /* 0x000000afaeae7221 */ /* 0x000fe20000010000 */
[C---:B------:R-:W-:Y:S08]  /*6db0*/  HMMA.16816.F32 R128, R12.reuse, R24, R128 ;  /* 0x000000180c80723c */ /* 0x040ff00000001880 */
[C---:B------:R-:W-:Y:S01]  /*6dc0*/  HMMA.16816.F32 R124, R12.reuse, R26, R124 ;  /* 0x0000001a0c7c723c */ /* 0x040fe2000000187c */
[----:B------:R-:W-:Y:S07]  /*6dd0*/  LDSM.16.MT88.4 R24, [R221+0x11000] ;  /* 0x01100000dd18783b */ /* 0x000fee0000004200 */
[----:B------:R-:W-:Y:S01]  /*6de0*/  HMMA.16816.F32 R92, R12, R144, R92 ;  /* 0x000000900c5c723c */ /* 0x000fe2000000185c */
[----:B------:R-:W-:Y:S01]  /*6df0*/  F2FP.F16.F32.PACK_AB R144, R196, R197 ;  /* 0x000000c5c490723e */ /* 0x000fe200000000ff */
[----:B--2---:R-:W-:-:S03]  /*6e00*/  IMAD.IADD R212, R150, 0x1, R171 ;  /* 0x0000000196d47824 */ /* 0x004fc600078e02ab */
[----:B------:R-:W-:-:S03]  /*6e10*/  LOP3.LUT R17, R144, R17, RZ, 0xc0, !PT ;  /* 0x0000001190117212 */ /* 0x000fc600078ec0ff */
[----:B------:R-:W-:Y:S01]  /*6e20*/  HMMA.16816.F32 R96, R12, R146, R96 ;  /* 0x000000920c60723c */ /* 0x000fe20000001860 */
[----:B------:R-:W2:Y:S07]  /*6e30*/  LDSM.16.MT88.4 R12, [R171+0xd000] ;  /* 0x00d00000ab0c783b */ /* 0x000eae0000004200 */
[C---:B---3--:R-:W-:Y:S08]  /*6e40*/  HMMA.16816.F32 R44, R16.reuse, R8, R44 ;  /* 0x00000008102c723c */ /* 0x048ff0000000182c */
[C---:B------:R-:W-:Y:S01]  /*6e50*/  HMMA.16816.F32 R48, R16.reuse, R10, R48 ;  /* 0x0000000a1030723c */ /* 0x040fe20000001830 */
[----:B------:R-:W3:Y:S07]  /*6e60*/  LDSM.16.MT88.4 R8, [R171+0xf000] ;  /* 0x00f00000ab08783b */ /* 0x000eee0000004200 */
[C---:B-1----:R-:W-:Y:S08]  /*6e70*/  HMMA.16816.F32 R60, R16.reuse, R4, R60 ;  /* 0x00000004103c723c */ /* 0x042ff0000000183c */
[C---:B------:R-:W-:Y:S01]  /*6e80*/  HMMA.16816.F32 R64, R16.reuse, R6, R64 ;  /* 0x000000061040723c */ /* 0x040fe20000001840 */
[----:B------:R-:W1:Y:S07]  /*6e90*/  LDSM.16.MT88.4 R4, [R171+0x11000] ;  /* 0x01100000ab04783b */ /* 0x000e6e0000004200 */
[C---:B----4-:R-:W-:Y:S01]  /*6ea0*/  HMMA.16816.F32 R84, R16.reuse, R20, R84 ;  /* 0x000000141054723c */ /* 0x050fe20000001854 */
[--C-:B------:R-:W-:Y:S01]  /*6eb0*/  FFMA.FTZ R21, R194, UR13, -R198.reuse ;  /* 0x0000000dc2157c23 */ /* 0x100fe200080108c6 */
[----:B------:R-:W-:Y:S01]  /*6ec0*/  FFMA.FTZ R20, R193, UR13, -R198 ;  /* 0x0000000dc1147c23 */ /* 0x000fe200080108c6 */
[--C-:B------:R-:W-:Y:S01]  /*6ed0*/  FFMA.FTZ R194, R189, UR13, -R190.reuse ;  /* 0x0000000dbdc27c23 */ /* 0x100fe200080108be */
[--C-:B------:R-:W-:Y:S01]  /*6ee0*/  FFMA.FTZ R193, R188, UR13, -R190.reuse ;  /* 0x0000000dbcc17c23 */ /* 0x100fe200080108be */
[----:B------:R-:W-:Y:S01]  /*6ef0*/  FFMA.FTZ R189, R179, UR13, -R190 ;  /* 0x0000000db3bd7c23 */ /* 0x000fe200080108be */
[----:B------:R-:W-:Y:S02]  /*6f00*/  MUFU.EX2 R188, R21 ;  /* 0x0000001500bc7308 */ /* 0x000fe40000000800 */
[C---:B--2---:R-:W-:Y:S01]  /*6f10*/  HMMA.16816.F32 R128, R16.reuse, R12, R128 ;  /* 0x0000000c1080723c */ /* 0x044fe20000001880 */
[----:B------:R-:W-:Y:S01]  /*6f20*/  SEL R13, R180, 0xffffffe0, !P6 ;  /* 0xffffffe0b40d7807 */ /* 0x000fe20007000000 */
[----:B------:R-:W2:Y:S04]  /*6f30*/  MUFU.EX2 R179, R20 ;  /* 0x0000001400b37308 */ /* 0x000ea80000000800 */
[----:B------:R-:W-:Y:S01]  /*6f40*/  IMAD.IADD R212, R13, 0x1, R212 ;  /* 0x000000010dd47824 */ /* 0x000fe200078e02d4 */
[----:B------:R-:W-:Y:S01]  /*6f50*/  MUFU.EX2 R189, R189 ;  /* 0x000000bd00bd7308 */ /* 0x000fe20000000800 */
[C---:B------:R-:W-:Y:S01]  /*6f60*/  HMMA.16816.F32 R124, R16.reuse, R14, R124 ;  /* 0x0000000e107c723c */ /* 0x040fe2000000187c */
[----:B------:R-:W-:Y:S02]  /*6f70*/  LDSM.16.MT88.4 R12, [R221+0xd800] ;  /* 0x00d80000dd0c783b */ /* 0x000fe40000004200 */
[----:B------:R-:W-:Y:S02]  /*6f80*/  MUFU.EX2 R194, R194 ;  /* 0x000000c200c27308 */ /* 0x000fe40000000800 */
[----:B------:R-:W4:Y:S02]  /*6f90*/  LDSM.16.MT88.4 R144, [R212+0x11000] ;  /* 0x01100000d490783b */ /* 0x000f240000004200 */
[----:B------:R-:W-:Y:S01]  /*6fa0*/  MUFU.EX2 R193, R193 ;  /* 0x000000c100c17308 */ /* 0x000fe20000000800 */
[----:B---3--:R-:W-:Y:S01]  /*6fb0*/  HMMA.16816.F32 R40, R16, R10, R40 ;  /* 0x0000000a1028723c */ /* 0x008fe20000001828 */
[----:B------:R-:W-:Y:S01]  /*6fc0*/  IMAD.MOV.U32 R10, RZ, RZ, R224 ;  /* 0x000000ffff0a7224 */ /* 0x000fe200078e00e0 */
[----:B------:R-:W-:-:S06]  /*6fd0*/  PRMT R11, R224, 0x7772, RZ ;  /* 0x00007772e00b7816 */ /* 0x000fcc00000000ff */
[C---:B------:R-:W-:Y:S01]  /*6fe0*/  HMMA.16816.F32 R36, R16.reuse, R8, R36 ;  /* 0x000000081024723c */ /* 0x040fe20000001824 */
[----:B------:R-:W-:Y:S01]  /*6ff0*/  FFMA.FTZ R8, R187, UR13, -R190 ;  /* 0x0000000dbb087c23 */ /* 0x000fe200080108be */
[C---:B------:R-:W-:Y:S01]  /*7000*/  PRMT R9, R224.reuse, 0x7771, RZ ;  /* 0x00007771e0097816 */ /* 0x040fe200000000ff */
[----:B------:R-:W-:Y:S04]  /*7010*/  MUFU.EX2 R187, R195 ;  /* 0x000000c300bb7308 */ /* 0x000fe80000000800 */
[----:B------:R3:W5:Y:S01]  /*7020*/  MUFU.EX2 R190, R8 ;  /* 0x0000000800be7308 */ /* 0x0007620000000800 */
[----:B------:R-:W-:Y:S01]  /*7030*/  HMMA.16816.F32 R76, R16, R24, R76 ;  /* 0x00000018104c723c */ /* 0x000fe2000000184c */
[----:B------:R-:W-:-:S04]  /*7040*/  PRMT R24, R224, 0x7773, RZ ;  /* 0x00007773e0187816 */ /* 0x000fc800000000ff */
[----:B------:R-:W-:-:S03]  /*7050*/  PRMT R24, R11, 0x5410, R24 ;  /* 0x000054100b187816 */ /* 0x000fc60000000018 */
[C---:B-1----:R-:W-:Y:S01]  /*7060*/  HMMA.16816.F32 R68, R16.reuse, R4, R68 ;  /* 0x000000041044723c */ /* 0x042fe20000001844 */
[----:B------:R-:W-:Y:S02]  /*7070*/  LOP3.LUT R4, R10, 0xff, RZ, 0xc0, !PT ;  /* 0x000000ff0a047812 */ /* 0x000fe400078ec0ff */
[----:B------:R-:W-:Y:S02]  /*7080*/  PRMT R5, R220, 0x7632, R5 ;  /* 0x00007632dc057816 */ /* 0x000fe40000000005 */
[----:B------:R-:W-:Y:S02]  /*7090*/  PRMT R4, R4, 0x5410, R9 ;  /* 0x0000541004047816 */ /* 0x000fe40000000009 */
[----:B---3--:R-:W1:Y:S01]  /*70a0*/  LDSM.16.MT88.4 R8, [R213+0xf800] ;  /* 0x00f80000d508783b */ /* 0x008e620000004200 */
[----:B------:R-:W-:Y:S01]  /*70b0*/  HMMA.16816.F32 R88, R16, R22, R88 ;  /* 0x000000161058723c */ /* 0x000fe20000001858 */
[C---:B------:R-:W-:Y:S02]  /*70c0*/  LOP3.LUT R23, R220.reuse, 0xffff, RZ, 0xc0, !PT ;  /* 0x0000ffffdc177812 */ /* 0x040fe400078ec0ff */
[----:B------:R-:W-:-:S02]  /*70d0*/  LOP3.LUT R22, R220, 0xff, RZ, 0xc0, !PT ;  /* 0x000000ffdc167812 */ /* 0x000fc400078ec0ff */
[----:B------:R-:W-:Y:S02]  /*70e0*/  SHF.R.U32.HI R220, RZ, 0x18, R220 ;  /* 0x00000018ffdc7819 */ /* 0x000fe400000116dc */
[----:B------:R-:W-:Y:S01]  /*70f0*/  SHF.R.U32.HI R21, RZ, 0x8, R23 ;  /* 0x00000008ff157819 */ /* 0x000fe20000011617 */
[C---:B------:R-:W-:Y:S01]  /*7100*/  HMMA.16816.F32 R120, R16.reuse, R140, R120 ;  /* 0x0000008c1078723c */ /* 0x040fe20000001878 */
[----:B------:R-:W-:Y:S02]  /*7110*/  LOP3.LUT R5, R5, 0xff, RZ, 0xc0, !PT ;  /* 0x000000ff05057812 */ /* 0x000fe400078ec0ff */
[----:B------:R-:W-:Y:S02]  /*7120*/  PRMT R22, R22, 0x5410, R21 ;  /* 0x0000541016167816 */ /* 0x000fe40000000015 */
[----:B------:R-:W-:Y:S02]  /*7130*/  PRMT R20, R5, 0x5410, R220 ;  /* 0x0000541005147816 */ /* 0x000fe400000000dc */
[----:B------:R-:W-:Y:S01]  /*7140*/  LOP3.LUT R24, R24, 0xff00ff, RZ, 0xc0, !PT ;  /* 0x00ff00ff18187812 */ /* 0x000fe200078ec0ff */
[----:B------:R-:W-:Y:S01]  /*7150*/  HMMA.16816.F32 R116, R16, R142, R116 ;  /* 0x0000008e1074723c */ /* 0x000fe20000001874 */
[----:B--2---:R-:W-:Y:S01]  /*7160*/  F2FP.F16.F32.PACK_AB R21, R192, R179 ;  /* 0x000000b3c015723e */ /* 0x004fe200000000ff */
[----:B------:R-:W-:Y:S01]  /*7170*/  LDSM.16.MT88.4 R140, [R221+0xf800] ;  /* 0x00f80000dd8c783b */ /* 0x000fe20000004200 */
[----:B------:R-:W-:-:S02]  /*7180*/  HSET2.LE.AND R5, R20, R173, PT ;  /* 0x000000ad14057233 */ /* 0x000fc40003803000 */
[----:B-----5:R-:W-:Y:S02]  /*7190*/  F2FP.F16.F32.PACK_AB R20, R189, R190 ;  /* 0x000000bebd14723e */ /* 0x020fe400000000ff */
[C---:B------:R-:W-:Y:S01]  /*71a0*/  F2FP.F16.F32.PACK_AB R23, R188.reuse, R187 ;  /* 0x000000bbbc17723e */ /* 0x040fe200000000ff */
[C---:B------:R-:W-:Y:S01]  /*71b0*/  HMMA.16816.F32 R72, R16.reuse, R6, R72 ;  /* 0x000000061048723c */ /* 0x040fe20000001848 */
[--C-:B------:R-:W-:Y:S01]  /*71c0*/  HSET2.LE.AND R6, R4, R173.reuse, PT ;  /* 0x000000ad04067233 */ /* 0x100fe20003803000 */
[----:B------:R-:W-:Y:S01]  /*71d0*/  FADD.FTZ R187, R187, R174 ;  /* 0x000000aebbbb7221 */ /* 0x000fe20000010000 */
[--C-:B------:R-:W-:Y:S02]  /*71e0*/  HSET2.LE.AND R7, R24, R173.reuse, PT ;  /* 0x000000ad18077233 */ /* 0x100fe40003803000 */
[----:B------:R-:W-:Y:S01]  /*71f0*/  HSET2.LE.AND R4, R22, R173, PT ;  /* 0x000000ad16047233 */ /* 0x000fe20003803000 */
[----:B------:R-:W-:Y:S01]  /*7200*/  FADD.FTZ R188, R188, R187 ;  /* 0x000000bbbcbc7221 */ /* 0x000fe20000010000 */
[----:B------:R-:W-:Y:S01]  /*7210*/  LOP3.LUT R6, R21, R6, RZ, 0xc0, !PT ;  /* 0x0000000615067212 */ /* 0x000fe200078ec0ff */
[----:B----4-:R-:W-:Y:S01]  /*7220*/  HMMA.16816.F32 R92, R16, R144, R92 ;  /* 0x00000090105c723c */ /* 0x010fe2000000185c */
[----:B------:R-:W-:Y:S01]  /*7230*/  F2FP.F16.F32.PACK_AB R144, R193, R194 ;  /* 0x000000c2c190723e */ /* 0x000fe200000000ff */
[----:B------:R-:W-:Y:S01]  /*7240*/  FADD.FTZ R179, R179, R188 ;  /* 0x000000bcb3b37221 */ /* 0x000fe20000010000 */
[----:B------:R-:W-:-:S02]  /*7250*/  LOP3.LUT R7, R20, R7, RZ, 0xc0, !PT ;  /* 0x0000000714077212 */ /* 0x000fc400078ec0ff */
[----:B------:R-:W-:Y:S02]  /*7260*/  LOP3.LUT R4, R23, R4, RZ, 0xc0, !PT ;  /* 0x0000000417047212 */ /* 0x000fe400078ec0ff */
[----:B------:R-:W-:Y:S01]  /*7270*/  LOP3.LUT R5, R144, R5, RZ, 0xc0, !PT ;  /* 0x0000000590057212 */ /* 0x000fe200078ec0ff */
[C---:B------:R-:W-:Y:S01]  /*7280*/  HMMA.16816.F32 R52, R16.reuse, R32, R52 ;  /* 0x000000201034723c */ /* 0x040fe20000001834 */
[----:B------:R-:W-:Y:S07]  /*7290*/  LDSM.16.MT88.4 R20, [R171+0xf800] ;  /* 0x00f80000ab14783b */ /* 0x000fee0000004200 */
[----:B------:R-:W-:Y:S01]  /*72a0*/  HMMA.16816.F32 R56, R16, R34, R56 ;  /* 0x000000221038723c */ /* 0x000fe20000001838 */
[----:B------:R-:W-:Y:S07]  /*72b0*/  LDSM.16.MT88.4 R32, [R213+0xd800] ;  /* 0x00d80000d520783b */ /* 0x000fee0000004200 */
[C---:B------:R-:W-:Y:S08]  /*72c0*/  HMMA.16816.F32 R120, R4.reuse, R12, R120 ;  /* 0x0000000c0478723c */ /* 0x040ff00000001878 */
[----:B------:R-:W-:Y:S01]  /*72d0*/  HMMA.16816.F32 R116, R4, R14, R116 ;  /* 0x0000000e0474723c */ /* 0x000fe20000001874 */
[----:B------:R-:W2:Y:S07]  /*72e0*/  LDSM.16.MT88.4 R12, [R212+0xd800] ;  /* 0x00d80000d40c783b */ /* 0x000eae0000004200 */
[C---:B------:R-:W-:Y:S08]  /*72f0*/  HMMA.16816.F32 R112, R16.reuse, R136, R112 ;  /* 0x000000881070723c */ /* 0x040ff00000001870 */
[C---:B------:R-:W-:Y:S01]  /*7300*/  HMMA.16816.F32 R108, R16.reuse, R138, R108 ;  /* 0x0000008a106c723c */ /* 0x040fe2000000186c */
[----:B------:R3:W-:Y:S07]  /*7310*/  LDSM.16.MT88.4 R136, [R221+0x11800] ;  /* 0x01180000dd88783b */ /* 0x0007ee0000004200 */
[C---:B------:R-:W-:Y:S08]  /*7320*/  HMMA.16816.F32 R104, R16.reuse, R28, R104 ;  /* 0x0000001c1068723c */ /* 0x040ff00000001868 */
[C---:B------:R-:W-:Y:S01]  /*7330*/  HMMA.16816.F32 R100, R16.reuse, R30, R100 ;  /* 0x0000001e1064723c */ /* 0x040fe20000001864 */
[----:B------:R-:W-:Y:S07]  /*7340*/  LDSM.16.MT88.4 R28, [R213+0x11800] ;  /* 0x01180000d51c783b */ /* 0x000fee0000004200 */
[----:B------:R-:W-:Y:S01]  /*7350*/  HMMA.16816.F32 R80, R16, R26, R80 ;  /* 0x0000001a1050723c */ /* 0x000fe20000001850 */
[----:B------:R-:W-:Y:S01]  /*7360*/  LDSM.16.MT88.4 R24, [R171+0xd800] ;  /* 0x00d80000ab18783b */ /* 0x000fe20000004200 */
[----:B---3--:R-:W-:-:S06]  /*7370*/  FADD.FTZ R221, R192, R179 ;  /* 0x000000b3c0dd7221 */ /* 0x008fcc0000010000 */
[----:B------:R-:W-:Y:S01]  /*7380*/  HMMA.16816.F32 R96, R16, R146, R96 ;  /* 0x000000921060723c */ /* 0x000fe20000001860 */
[----:B------:R-:W3:Y:S07]  /*7390*/  LDSM.16.MT88.4 R16, [R171+0x11800] ;  /* 0x01180000ab10783b */ /* 0x000eee0000004200 */
[C---:B-1----:R-:W-:Y:S08]  /*73a0*/  HMMA.16816.F32 R52, R4.reuse, R8, R52 ;  /* 0x000000080434723c */ /* 0x042ff00000001834 */
        /* <DEDUP_REMOVED lines=8> */
[C---:B------:R-:W-:Y:S08]  /*7430*/  HMMA.16816.F32 R48, R4.reuse, R142, R48 ;  /* 0x0000008e0430723c */ /* 0x040ff00000001830 */
[C---:B---3--:R-:W-:Y:S08]  /*7440*/  HMMA.16816.F32 R68, R4.reuse, R16, R68 ;  /* 0x000000100444723c */ /* 0x048ff00000001844 */
        /* <DEDUP_REMOVED lines=49> */
[C---:B------:R-:W-:Y:S02]  /*7760*/  IADD3 R4, P1, PT, R7.reuse, R4, RZ ;  /* 0x0000000407047210 */ /* 0x040fe40007f3e0ff */
[----:B------:R-:W-:Y:S02]  /*7770*/  LEA.HI.X R148, R148, R6, R149, 0x5, P0 ;  /* 0x0000000694947211 */ /* 0x000fe400000f2c95 */
[----:B------:R-:W-:Y:S01]  /*7780*/  LEA.HI.X R11, R7, R205, R6, 0x1, P3 ;  /* 0x000000cd070b7211 */ /* 0x000fe200018f0c06 */
[----:B------:R-:W-:Y:S01]  /*7790*/  IMAD.X R6, R6, 0x1, R9, P1 ;  /* 0x0000000106067824 */ /* 0x000fe200008e0609 */
[----:B------:R-:W-:Y:S02]  /*77a0*/  LEA R14, P0, R4, R206, 0x1 ;  /* 0x000000ce040e7211 */ /* 0x000fe400078008ff */
[----:B-1----:R-:W-:-:S02]  /*77b0*/  ISETP.GE.AND P3, PT, R181, UR4, PT ;  /* 0x00000004b5007c0c */ /* 0x002fc4000bf66270 */
[----:B------:R-:W-:Y:S02]  /*77c0*/  ISETP.GE.AND P1, PT, R200, UR4, PT ;  /* 0x00000004c8007c0c */ /* 0x000fe4000bf26270 */
[----:B------:R-:W-:Y:S02]  /*77d0*/  LEA.HI.X R15, R4, R205, R6, 0x1, P0 ;  /* 0x000000cd040f7211 */ /* 0x000fe400000f0c06 */
[----:B------:R-:W-:Y:S01]  /*77e0*/  ISETP.GE.AND P0, PT, R199, UR4, PT ;  /* 0x00000004c7007c0c */ /* 0x000fe2000bf06270 */
[----:B------:R-:W1:Y:S01]  /*77f0*/  LDCU UR4, c[0x0][0x504] ;  /* 0x0000a080ff0477ac */ /* 0x000e620008000800 */
        /* <DEDUP_REMOVED lines=78> */
[----:B------:R-:W-:Y:S04]  /*7ce0*/  LDSM.16.M88.4 R168, [R196] ;  /* 0x00000000c4a8783b */ /* 0x000fe80000000200 */
[----:B--2---:R-:W2:Y:S04]  /*7cf0*/  LDSM.16.M88.4 R16, [R186+UR5+0x7800] ;  /* 0x00780005ba10783b */ /* 0x004ea80008000200 */
[----:B------:R-:W1:Y:S04]  /*7d00*/  LDSM.16.M88.4 R12, [R193+0x6000] ;  /* 0x00600000c10c783b */ /* 0x000e680000000200 */
[----:B------:R-:W1:Y:S04]  /*7d10*/  LDSM.16.M88.4 R8, [R193+0x6800] ;  /* 0x00680000c108783b */ /* 0x000e680000000200 */
[----:B------:R-:W1:Y:S04]  /*7d20*/  LDSM.16.M88.4 R176, [R193+0x7000] ;  /* 0x00700000c1b0783b */ /* 0x000e680000000200 */
[----:B------:R-:W1:Y:S04]  /*7d30*/  LDSM.16.M88.4 R172, [R193+0x7800] ;  /* 0x00780000c1ac783b */ /* 0x000e680000000200 */
[----:B------:R-:W-:Y:S01]  /*7d40*/  LDSM.16.M88.4 R20, [R194] ;  /* 0x00000000c214783b */ /* 0x000fe20000000200 */
[C---:B---3--:R-:W-:Y:S03]  /*7d50*/  HMMA.16816.F32 R28, R156.reuse, R144, RZ ;  /* 0x000000909c1c723c */ /* 0x048fe600000018ff */
[----:B------:R-:W3:Y:S04]  /*7d60*/  LDSM.16.M88.4 R4, [R187+0x6000] ;  /* 0x00600000bb04783b */ /* 0x000ee80000000200 */
[----:B------:R-:W3:Y:S01]  /*7d70*/  LDSM.16.M88.4 R152, [R187+0x6800] ;  /* 0x00680000bb98783b */ /* 0x000ee20000000200 */
[C---:B------:R-:W-:Y:S03]  /*7d80*/  HMMA.16816.F32 R144, R156.reuse, R146, RZ ;  /* 0x000000929c90723c */ /* 0x040fe600000018ff */
[----:B------:R-:W3:Y:S04]  /*7d90*/  LDSM.16.M88.4 R148, [R187+0x7000] ;  /* 0x00700000bb94783b */ /* 0x000ee80000000200 */
[----:B------:R-:W3:Y:S01]  /*7da0*/  LDSM.16.M88.4 R24, [R187+0x7800] ;  /* 0x00780000bb18783b */ /* 0x000ee20000000200 */
[C---:B----4-:R-:W-:Y:S03]  /*7db0*/  HMMA.16816.F32 R140, R156.reuse, R136, RZ ;  /* 0x000000889c8c723c */ /* 0x050fe600000018ff */
[----:B------:R-:W-:Y:S04]  /*7dc0*/  LDSM.16.M88.4 R188, [R193+0xa000] ;  /* 0x00a00000c1bc783b */ /* 0x000fe80000000200 */
[----:B------:R-:W0:Y:S01]  /*7dd0*/  LDGDEPBAR ;  /* 0x00000000000079af */ /* 0x000e220000000000 */
[C---:B-----5:R-:W-:Y:S08]  /*7de0*/  HMMA.16816.F32 R32, R156.reuse, R164, RZ ;  /* 0x000000a49c20723c */ /* 0x060ff000000018ff */
[C---:B------:R-:W-:Y:S08]  /*7df0*/  HMMA.16816.F32 R136, R156.reuse, R138, RZ ;  /* 0x0000008a9c88723c */ /* 0x040ff000000018ff */
[C---:B------:R-:W-:Y:S08]  /*7e00*/  HMMA.16816.F32 R164, R156.reuse, R166, RZ ;  /* 0x000000a69ca4723c */ /* 0x040ff000000018ff */
[C---:B--2---:R-:W-:Y:S08]  /*7e10*/  HMMA.16816.F32 R160, R156.reuse, R16, RZ ;  /* 0x000000109ca0723c */ /* 0x044ff000000018ff */
[----:B------:R-:W-:Y:S01]  /*7e20*/  HMMA.16816.F32 R156, R156, R18, RZ ;  /* 0x000000129c9c723c */ /* 0x000fe200000018ff */
[----:B------:R-:W-:Y:S07]  /*7e30*/  LDSM.16.M88.4 R16, [R192+0x6000] ;  /* 0x00600000c010783b */ /* 0x000fee0000000200 */
[C---:B-1----:R-:W-:Y:S08]  /*7e40*/  HMMA.16816.F32 R28, R168.reuse, R12, R28 ;  /* 0x0000000ca81c723c */ /* 0x042ff0000000181c */
[C---:B------:R-:W-:Y:S01]  /*7e50*/  HMMA.16816.F32 R144, R168.reuse, R14, R144 ;  /* 0x0000000ea890723c */ /* 0x040fe20000001890 */
[----:B------:R-:W1:Y:S07]  /*7e60*/  LDSM.16.M88.4 R12, [R195] ;  /* 0x00000000c30c783b */ /* 0x000e6e0000000200 */
[C---:B------:R-:W-:Y:S08]  /*7e70*/  HMMA.16816.F32 R140, R168.reuse, R8, R140 ;  /* 0x00000008a88c723c */ /* 0x040ff0000000188c */
[C---:B------:R-:W-:Y:S01]  /*7e80*/  HMMA.16816.F32 R136, R168.reuse, R10, R136 ;  /* 0x0000000aa888723c */ /* 0x040fe20000001888 */
[----:B------:R-:W2:Y:S07]  /*7e90*/  LDSM.16.M88.4 R8, [R192+0x6800] ;  /* 0x00680000c008783b */ /* 0x000eae0000000200 */
[C---:B------:R-:W-:Y:S08]  /*7ea0*/  HMMA.16816.F32 R32, R168.reuse, R176, R32 ;  /* 0x000000b0a820723c */ /* 0x040ff00000001820 */
[C---:B------:R-:W-:Y:S01]  /*7eb0*/  HMMA.16816.F32 R164, R168.reuse, R178, R164 ;  /* 0x000000b2a8a4723c */ /* 0x040fe200000018a4 */
[----:B------:R-:W-:Y:S07]  /*7ec0*/  LDSM.16.M88.4 R176, [R186+UR5+0xb000] ;  /* 0x00b00005bab0783b */ /* 0x000fee0008000200 */
[C---:B------:R-:W-:Y:S08]  /*7ed0*/  HMMA.16816.F32 R160, R168.reuse, R172, R160 ;  /* 0x000000aca8a0723c */ /* 0x040ff000000018a0 */
        /* <DEDUP_REMOVED lines=14> */
[----:B------:R-:W-:Y:S04]  /*7fc0*/  LDSM.16.M88.4 R20, [R186+UR5+0x9800] ;  /* 0x00980005ba14783b */ /* 0x000fe80008000200 */
[----:B------:R-:W-:Y:S03]  /*7fd0*/  LDSM.16.M88.4 R24, [R186+UR5+0x9000] ;  /* 0x00900005ba18783b */ /* 0x000fe60008000200 */
        /* <DEDUP_REMOVED lines=12> */
[----:B------:R-:W-:Y:S03]  /*80a0*/  LDSM.16.M88.4 R168, [R187+0x8000] ;  /* 0x00800000bba8783b */ /* 0x000fe60000000200 */
[C---:B-1----:R-:W-:Y:S08]  /*80b0*/  HMMA.16816.F32 R28, R16.reuse, R152, R28 ;  /* 0x00000098101c723c */ /* 0x042ff0000000181c */
[C---:B------:R-:W-:Y:S08]  /*80c0*/  HMMA.16816.F32 R160, R16.reuse, R20, R160 ;  /* 0x0000001410a0723c */ /* 0x040ff000000018a0 */
[C---:B------:R-:W-:Y:S01]  /*80d0*/  HMMA.16816.F32 R156, R16.reuse, R22, R156 ;  /* 0x00000016109c723c */ /* 0x040fe2000000189c */
[----:B------:R-:W1:Y:S07]  /*80e0*/  LDSM.16.M88.4 R20, [R193+0x9800] ;  /* 0x00980000c114783b */ /* 0x000e6e0000000200 */
        /* <DEDUP_REMOVED lines=33> */
[----:B------:R-:W4:Y:S04]  /*8300*/  LDSM.16.M88.4 R8, [R186+UR5+0xa000] ;  /* 0x00a00005ba08783b */ /* 0x000f280008000200 */
[----:B------:R-:W-:Y:S03]  /*8310*/  LDSM.16.M88.4 R148, [R193+0xb000] ;  /* 0x00b00000c194783b */ /* 0x000fe60000000200 */
[C---:B-1----:R-:W-:Y:S08]  /*8320*/  HMMA.16816.F32 R140, R12.reuse, R4, R140 ;  /* 0x000000040c8c723c */ /* 0x042ff0000000188c */
[C---:B------:R-:W-:Y:S01]  /*8330*/  HMMA.16816.F32 R136, R12.reuse, R6, R136 ;  /* 0x000000060c88723c */ /* 0x040fe20000001888 */
[----:B------:R-:W1:Y:S07]  /*8340*/  LDSM.16.M88.4 R4, [R186+UR5+0xa800] ;  /* 0x00a80005ba04783b */ /* 0x000e6e0008000200 */
        /* <DEDUP_REMOVED lines=12> */
[----:B------:R-:W-:Y:S07]  /*8410*/  LDSM.16.M88.4 R8, [R195+0x4000] ;  /* 0x00400000c308783b */ /* 0x000fee0000000200 */
[C---:B-1----:R-:W-:Y:S08]  /*8420*/  HMMA.16816.F32 R140, R172.reuse, R4, R140 ;  /* 0x00000004ac8c723c */ /* 0x042ff0000000188c */
[----:B------:R-:W-:Y:S01]  /*8430*/  HMMA.16816.F32 R136, R172, R6, R136 ;  /* 0x00000006ac88723c */ /* 0x000fe20000001888 */
[----:B------:R-:W1:Y:S07]  /*8440*/  LDSM.16.M88.4 R4, [R192+0xa000] ;  /* 0x00a00000c004783b */ /* 0x000e6e0000000200 */
[----:B---3--:R-:W-:Y:S08]  /*8450*/  HMMA.16816.F32 R28, R20, R188, R28 ;  /* 0x000000bc141c723c */ /* 0x008ff0000000181c */
[C---:B------:R-:W-:Y:S08]  /*8460*/  HMMA.16816.F32 R32, R172.reuse, R176, R32 ;  /* 0x000000b0ac20723c */ /* 0x040ff00000001820 */
[----:B------:R-:W-:Y:S08]  /*8470*/  HMMA.16816.F32 R164, R172, R178, R164 ;  /* 0x000000b2aca4723c */ /* 0x000ff000000018a4 */
[----:B--2---:R-:W-:Y:S08]  /*8480*/  HMMA.16816.F32 R28, R12, R24, R28 ;  /* 0x000000180c1c723c */ /* 0x004ff0000000181c */
[C---:B------:R-:W-:Y:S08]  /*8490*/  HMMA.16816.F32 R160, R172.reuse, R168, R160 ;  /* 0x000000a8aca0723c */ /* 0x040ff000000018a0 */
[----:B------:R-:W-:Y:S08]  /*84a0*/  HMMA.16816.F32 R156, R172, R170, R156 ;  /* 0x000000aaac9c723c */ /* 0x000ff0000000189c */
[C---:B------:R-:W-:Y:S08]  /*84b0*/  HMMA.16816.F32 R32, R20.reuse, R148, R32 ;  /* 0x000000941420723c */ /* 0x040ff00000001820 */
[----:B------:R-:W-:Y:S01]  /*84c0*/  HMMA.16816.F32 R148, R20, R150, R164 ;  /* 0x000000961494723c */ /* 0x000fe200000018a4 */
[----:B------:R-:W-:-:S05]  /*84d0*/  IMAD.SHL.U32 R166, R182, 0x2, RZ ;  /* 0x00000002b6a67824 */ /* 0x000fca00078e00ff */
[----:B------:R-:W-:Y:S02]  /*84e0*/  LOP3.LUT R167, R166, 0x6, RZ, 0xc0, !PT ;  /* 0x00000006a6a77812 */ /* 0x000fe400078ec0ff */
[----:B------:R-:W-:Y:S03]  /*84f0*/  HMMA.16816.F32 R144, R20, R190, R144 ;  /* 0x000000be1490723c */ /* 0x000fe60000001890 */
[----:B------:R-:W-:-:S04]  /*8500*/  IMAD R24, R0, 0x40, R167 ;  /* 0x0000004000187824 */ /* 0x000fc800078e02a7 */
[----:B------:R-:W-:Y:S01]  /*8510*/  VIADD R25, R24, UR12 ;  /* 0x0000000c18197c36 */ /* 0x000fe20008000000 */
[----:B-1----:R-:W-:Y:S04]  /*8520*/  HMMA.16816.F32 R28, R8, R4, R28 ;  /* 0x00000004081c723c */ /* 0x002fe8000000181c */
[----:B------:R-:W-:-:S04]  /*8530*/  IADD3 R4, PT, PT, R204, 0x80, -R25 ;  /* 0x00000080cc047810 */ /* 0x000fc80007ffe819 */
[----:B------:R-:W-:Y:S01]  /*8540*/  HMMA.16816.F32 R160, R20, R16, R160 ;  /* 0x0000001014a0723c */ /* 0x000fe200000018a0 */
[----:B------:R-:W-:-:S04]  /*8550*/  IABS R4, R4 ;  /* 0x0000000400047213 */ /* 0x000fc80000000000 */
[----:B------:R-:W-:Y:S01]  /*8560*/  I2FP.F32.S32 R5, R4 ;  /* 0x0000000400057245 */ /* 0x000fe20000201400 */
[----:B------:R-:W-:Y:S02]  /*8570*/  VIADD R4, R24, 0xffffff80 ;  /* 0xffffff8018047836 */ /* 0x000fe40000000000 */
[C---:B------:R-:W-:Y:S01]  /*8580*/  HMMA.16816.F32 R156, R20.reuse, R18, R156 ;  /* 0x00000012149c723c */ /* 0x040fe2000000189c */
[----:B------:R-:W1:Y:S02]  /*8590*/  LDSM.16.M88.4 R16, [R187+0xa800] ;  /* 0x00a80000bb10783b */ /* 0x000e640000000200 */
[----:B------:R-:W-:Y:S01]  /*85a0*/  FFMA.FTZ R5, R5, -UR25, R28 ;  /* 0x8000001905057c23 */ /* 0x000fe2000801001c */
[----:B------:R-:W-:Y:S02]  /*85b0*/  ISETP.GE.AND P5, PT, R4, R203, PT ;  /* 0x000000cb0400720c */ /* 0x000fe40003fa6270 */
[----:B------:R-:W-:Y:S02]  /*85c0*/  IADD3 R28, PT, PT, R204, 0x7f, -R25 ;  /* 0x0000007fcc1c7810 */ /* 0x000fe40007ffe819 */
[----:B------:R-:W-:Y:S02]  /*85d0*/  HMMA.16816.F32 R140, R20, R152, R140 ;  /* 0x00000098148c723c */ /* 0x000fe4000000188c */
[----:B------:R-:W-:-:S04]  /*85e0*/  IABS R28, R28 ;  /* 0x0000001c001c7213 */ /* 0x000fc80000000000 */
[----:B------:R-:W-:Y:S02]  /*85f0*/  I2FP.F32.S32 R28, R28 ;  /* 0x0000001c001c7245 */ /* 0x000fe40000201400 */
[----:B------:R-:W-:Y:S01]  /*8600*/  HMMA.16816.F32 R136, R20, R154, R136 ;  /* 0x0000009a1488723c */ /* 0x000fe20000001888 */
[----:B------:R-:W-:Y:S02]  /*8610*/  IMAD.U32 R21, RZ, RZ, UR4 ;  /* 0x00000004ff157e24 */ /* 0x000fe4000f8e00ff */
[----:B------:R-:W-:Y:S02]  /*8620*/  VIADD R154, R204, 0x8 ;  /* 0x00000008cc9a7836 */ /* 0x000fe40000000000 */
[----:B------:R-:W-:Y:S01]  /*8630*/  FFMA.FTZ R28, R28, -UR25, R29 ;  /* 0x800000191c1c7c23 */ /* 0x000fe2000801001d */
[----:B------:R-:W-:Y:S02]  /*8640*/  IADD3 R153, PT, PT, R204, -UR12, -R21 ;  /* 0x8000000ccc997c10 */ /* 0x000fe4000fffe815 */
[----:B------:R-:W-:Y:S01]  /*8650*/  HMMA.16816.F32 R144, R12, R26, R144 ;  /* 0x0000001a0c90723c */ /* 0x000fe20000001890 */
[----:B------:R-:W-:-:S02]  /*8660*/  IADD3 R27, PT, PT, R154, 0x80, -R25 ;  /* 0x000000809a1b7810 */ /* 0x000fc40007ffe819 */
[----:B------:R-:W-:Y:S02]  /*8670*/  ISETP.GT.AND P4, PT, R153, R4, PT ;  /* 0x000000049900720c */ /* 0x000fe40003f84270 */
[----:B------:R-:W-:Y:S02]  /*8680*/  IADD3 R152, PT, PT, R154, -UR12, -R21 ;  /* 0x8000000c9a987c10 */ /* 0x000fe4000fffe815 */
[----:B------:R-:W2:Y:S01]  /*8690*/  LDSM.16.M88.4 R20, [R192+0xa800] ;  /* 0x00a80000c014783b */ /* 0x000ea20000000200 */
[----:B------:R-:W-:Y:S02]  /*86a0*/  FSEL R26, R5, -INF , !P4 ;  /* 0xff800000051a7808 */ /* 0x000fe40006000000 */
[----:B------:R-:W-:Y:S02]  /*86b0*/  IABS R27, R27 ;  /* 0x0000001b001b7213 */ /* 0x000fe40000000000 */
[----:B------:R-:W-:Y:S02]  /*86c0*/  FSEL R26, R26, -INF , !P5 ;  /* 0xff8000001a1a7808 */ /* 0x000fe40006800000 */
[----:B------:R-:W-:-:S02]  /*86d0*/  ISETP.GE.AND P4, PT, R4, R202, PT ;  /* 0x000000ca0400720c */ /* 0x000fc40003f86270 */
[----:B------:R-:W-:Y:S01]  /*86e0*/  I2FP.F32.S32 R27, R27 ;  /* 0x0000001b001b7245 */ /* 0x000fe20000201400 */
[----:B-1----:R-:W-:Y:S01]  /*86f0*/  HMMA.16816.F32 R140, R12, R16, R140 ;  /* 0x000000100c8c723c */ /* 0x002fe2000000188c */
[----:B------:R-:W-:Y:S01]  /*8700*/  ISETP.GT.AND P5, PT, R152, R4, PT ;  /* 0x000000049800720c */ /* 0x000fe20003fa4270 */
[----:B------:R-:W-:Y:S01]  /*8710*/  VIADD R16, R24, 0xffffff88 ;  /* 0xffffff8818107836 */ /* 0x000fe20000000000 */
[C-C-:B------:R-:W-:Y:S01]  /*8720*/  IADD3 R17, PT, PT, R154.reuse, 0x78, -R25.reuse ;  /* 0x000000789a117810 */ /* 0x140fe20007ffe819 */
[----:B------:R-:W-:Y:S01]  /*8730*/  FFMA.FTZ R27, R27, -UR25, R30 ;  /* 0x800000191b1b7c23 */ /* 0x000fe2000801001e */
[--C-:B------:R-:W-:Y:S02]  /*8740*/  IADD3 R30, PT, PT, R154, 0x7f, -R25.reuse ;  /* 0x0000007f9a1e7810 */ /* 0x100fe40007ffe819 */
[----:B------:R-:W-:Y:S01]  /*8750*/  IABS R17, R17 ;  /* 0x0000001100117213 */ /* 0x000fe20000000000 */
[----:B------:R-:W-:Y:S01]  /*8760*/  HMMA.16816.F32 R4, R8, R6, R144 ;  /* 0x000000060804723c */ /* 0x000fe20000001890 */
[----:B------:R-:W-:Y:S01]  /*8770*/  VIADD R144, R24, 0xffffff81 ;  /* 0xffffff8118907836 */ /* 0x000fe20000000000 */
[----:B------:R-:W-:-:S02]  /*8780*/  IADD3 R145, PT, PT, R204, 0x78, -R25 ;  /* 0x00000078cc917810 */ /* 0x000fc40007ffe819 */
[----:B------:R-:W-:Y:S02]  /*8790*/  FSEL R29, R27, -INF , !P5 ;  /* 0xff8000001b1d7808 */ /* 0x000fe40006800000 */
[----:B------:R-:W-:Y:S02]  /*87a0*/  IABS R30, R30 ;  /* 0x0000001e001e7213 */ /* 0x000fe40000000000 */
[----:B------:R-:W-:Y:S01]  /*87b0*/  IABS R27, R145 ;  /* 0x00000091001b7213 */ /* 0x000fe20000000000 */
[----:B------:R-:W-:Y:S01]  /*87c0*/  HMMA.16816.F32 R136, R12, R18, R136 ;  /* 0x000000120c88723c */ /* 0x000fe20000001888 */
[----:B------:R-:W-:Y:S02]  /*87d0*/  ISETP.GT.AND P5, PT, R153, R144, PT ;  /* 0x000000909900720c */ /* 0x000fe40003fa4270 */
[----:B------:R-:W-:Y:S02]  /*87e0*/  I2FP.F32.S32 R30, R30 ;  /* 0x0000001e001e7245 */ /* 0x000fe40000201400 */
[----:B------:R-:W-:-:S02]  /*87f0*/  FSEL R29, R29, -INF , !P4 ;  /* 0xff8000001d1d7808 */ /* 0x000fc40006000000 */
[----:B------:R-:W-:Y:S01]  /*8800*/  I2FP.F32.S32 R27, R27 ;  /* 0x0000001b001b7245 */ /* 0x000fe20000201400 */
[----:B------:R-:W-:Y:S01]  /*8810*/  FFMA.FTZ R31, R30, -UR25, R31 ;  /* 0x800000191e1f7c23 */ /* 0x000fe2000801001f */
[----:B------:R-:W-:Y:S02]  /*8820*/  ISETP.GE.AND P4, PT, R144, R203, PT ;  /* 0x000000cb9000720c */ /* 0x000fe40003f86270 */
[----:B------:R-:W-:Y:S01]  /*8830*/  FSEL R28, R28, -INF , !P5 ;  /* 0xff8000001c1c7808 */ /* 0x000fe20006800000 */
[----:B------:R-:W-:Y:S01]  /*8840*/  FFMA.FTZ R30, R27, -UR25, R4 ;  /* 0x800000191b1e7c23 */ /* 0x000fe20008010004 */
[----:B------:R-:W-:Y:S01]  /*8850*/  IADD3 R4, PT, PT, R204, 0x77, -R25 ;  /* 0x00000077cc047810 */ /* 0x000fe20007ffe819 */
[----:B--2---:R-:W-:Y:S01]  /*8860*/  HMMA.16816.F32 R140, R8, R20, R140 ;  /* 0x00000014088c723c */ /* 0x004fe2000000188c */
[----:B------:R-:W-:Y:S02]  /*8870*/  FSEL R28, R28, -INF , !P4 ;  /* 0xff8000001c1c7808 */ /* 0x000fe40006000000 */
[----:B------:R-:W-:-:S02]  /*8880*/  ISETP.GT.AND P4, PT, R152, R144, PT ;  /* 0x000000909800720c */ /* 0x000fc40003f84270 */
[----:B------:R-:W-:Y:S02]  /*8890*/  ISETP.GE.AND P5, PT, R144, R202, PT ;  /* 0x000000ca9000720c */ /* 0x000fe40003fa6270 */
[----:B------:R-:W-:Y:S01]  /*88a0*/  FSEL R27, R31, -INF , !P4 ;  /* 0xff8000001f1b7808 */ /* 0x000fe20006000000 */
[----:B------:R-:W-:Y:S01]  /*88b0*/  HMMA.16816.F32 R136, R8, R22, R136 ;  /* 0x000000160888723c */ /* 0x000fe20000001888 */
[----:B------:R-:W-:Y:S02]  /*88c0*/  IABS R4, R4 ;  /* 0x0000000400047213 */ /* 0x000fe40000000000 */
[----:B------:R-:W-:Y:S02]  /*88d0*/  ISETP.GT.AND P4, PT, R153, R16, PT ;  /* 0x000000109900720c */ /* 0x000fe40003f84270 */
[----:B------:R-:W-:Y:S02]  /*88e0*/  FSEL R27, R27, -INF , !P5 ;  /* 0xff8000001b1b7808 */ /* 0x000fe40006800000 */
[----:B------:R-:W-:-:S02]  /*88f0*/  I2FP.F32.S32 R17, R17 ;  /* 0x0000001100117245 */ /* 0x000fc40000201400 */
[----:B------:R-:W-:Y:S02]  /*8900*/  I2FP.F32.S32 R4, R4 ;  /* 0x0000000400047245 */ /* 0x000fe40000201400 */
[----:B------:R-:W-:Y:S01]  /*8910*/  ISETP.GE.AND P5, PT, R16, R203, PT ;  /* 0x000000cb1000720c */ /* 0x000fe20003fa6270 */
[----:B------:R-:W-:Y:S01]  /*8920*/  FFMA.FTZ R6, R17, -UR25, R6 ;  /* 0x8000001911067c23 */ /* 0x000fe20008010006 */
[----:B------:R-:W-:Y:S01]  /*8930*/  FSEL R30, R30, -INF , !P4 ;  /* 0xff8000001e1e7808 */ /* 0x000fe20006000000 */
[----:B------:R-:W-:Y:S01]  /*8940*/  FFMA.FTZ R20, R4, -UR25, R5 ;  /* 0x8000001904147c23 */ /* 0x000fe20008010005 */
[----:B------:R-:W-:Y:S01]  /*8950*/  VIADD R5, R24, 0xffffff89 ;  /* 0xffffff8918057836 */ /* 0x000fe20000000000 */
[----:B------:R-:W-:Y:S02]  /*8960*/  IADD3 R4, PT, PT, R154, 0x77, -R25 ;  /* 0x000000779a047810 */ /* 0x000fe40007ffe819 */
[----:B------:R-:W-:Y:S02]  /*8970*/  FSEL R30, R30, -INF , !P5 ;  /* 0xff8000001e1e7808 */ /* 0x000fe40006800000 */
[----:B------:R-:W-:-:S02]  /*8980*/  ISETP.GT.AND P5, PT, R152, R16, PT ;  /* 0x000000109800720c */ /* 0x000fc40003fa4270 */
[----:B------:R-:W-:Y:S01]  /*8990*/  ISETP.GE.AND P4, PT, R16, R202, PT ;  /* 0x000000ca1000720c */ /* 0x000fe20003f86270 */
[----:B------:R-:W-:Y:S01]  /*89a0*/  VIADD R16, R24, 0xffffff90 ;  /* 0xffffff9018107836 */ /* 0x000fe20000000000 */
[----:B------:R-:W-:Y:S02]  /*89b0*/  FSEL R21, R6, -INF , !P5 ;  /* 0xff80000006157808 */ /* 0x000fe40006800000 */
[----:B------:R-:W-:Y:S02]  /*89c0*/  ISETP.GT.AND P5, PT, R153, R5, PT ;  /* 0x000000059900720c */ /* 0x000fe40003fa4270 */
[----:B------:R-:W-:Y:S02]  /*89d0*/  IABS R4, R4 ;  /* 0x0000000400047213 */ /* 0x000fe40000000000 */
[----:B------:R-:W-:Y:S02]  /*89e0*/  FSEL R21, R21, -INF , !P4 ;  /* 0xff80000015157808 */ /* 0x000fe40006000000 */
[----:B------:R-:W-:-:S02]  /*89f0*/  ISETP.GE.AND P4, PT, R5, R203, PT ;  /* 0x000000cb0500720c */ /* 0x000fc40003f86270 */
[----:B------:R-:W-:Y:S02]  /*8a00*/  FSEL R20, R20, -INF , !P5 ;  /* 0xff80000014147808 */ /* 0x000fe40006800000 */
[----:B------:R-:W-:Y:S02]  /*8a10*/  I2FP.F32.S32 R4, R4 ;  /* 0x0000000400047245 */ /* 0x000fe40000201400 */
[----:B------:R-:W-:Y:S02]  /*8a20*/  FSEL R20, R20, -INF , !P4 ;  /* 0xff80000014147808 */ /* 0x000fe40006000000 */
[----:B------:R-:W-:Y:S01]  /*8a30*/  IADD3 R17, PT, PT, R204, 0x70, -R25 ;  /* 0x00000070cc117810 */ /* 0x000fe20007ffe819 */
[----:B------:R-:W-:Y:S01]  /*8a40*/  FFMA.FTZ R31, R4, -UR25, R7 ;  /* 0x80000019041f7c23 */ /* 0x000fe20008010007 */
[----:B------:R-:W-:Y:S02]  /*8a50*/  ISETP.GE.AND P5, PT, R5, R202, PT ;  /* 0x000000ca0500720c */ /* 0x000fe40003fa6270 */
[----:B------:R-:W-:-:S02]  /*8a60*/  ISETP.GT.AND P4, PT, R152, R5, PT ;  /* 0x000000059800720c */ /* 0x000fc40003f84270 */
[----:B------:R-:W1:Y:S01]  /*8a70*/  LDSM.16.M88.4 R4, [R187+0xb000] ;  /* 0x00b00000bb04783b */ /* 0x000e620000000200 */
[----:B------:R-:W-:Y:S02]  /*8a80*/  IABS R17, R17 ;  /* 0x0000001100117213 */ /* 0x000fe40000000000 */
[--C-:B------:R-:W-:Y:S02]  /*8a90*/  IADD3 R145, PT, PT, R154, 0x70, -R25.reuse ;  /* 0x000000709a917810 */ /* 0x100fe40007ffe819 */
[----:B------:R-:W-:Y:S02]  /*8aa0*/  I2FP.F32.S32 R17, R17 ;  /* 0x0000001100117245 */ /* 0x000fe40000201400 */
[----:B------:R-:W-:Y:S02]  /*8ab0*/  FSEL R31, R31, -INF , !P4 ;  /* 0xff8000001f1f7808 */ /* 0x000fe40006000000 */
[----:B------:R-:W-:Y:S01]  /*8ac0*/  IABS R145, R145 ;  /* 0x0000009100917213 */ /* 0x000fe20000000000 */
[----:B------:R-:W-:Y:S01]  /*8ad0*/  FFMA.FTZ R17, R17, -UR25, R140 ;  /* 0x8000001911117c23 */ /* 0x000fe2000801008c */
[----:B------:R-:W-:-:S02]  /*8ae0*/  IADD3 R140, PT, PT, R204, 0x6f, -R25 ;  /* 0x0000006fcc8c7810 */ /* 0x000fc40007ffe819 */
[----:B------:R-:W-:Y:S02]  /*8af0*/  ISETP.GT.AND P4, PT, R153, R16, PT ;  /* 0x000000109900720c */ /* 0x000fe40003f84270 */
[----:B------:R-:W-:Y:S02]  /*8b00*/  IABS R140, R140 ;  /* 0x0000008c008c7213 */ /* 0x000fe40000000000 */
        /* <DEDUP_REMOVED lines=8> */
[----:B------:R-:W-:-:S02]  /*8b90*/  IADD3 R22, PT, PT, R154, 0x6f, -R25 ;  /* 0x0000006f9a167810 */ /* 0x000fc40007ffe819 */
[----:B------:R-:W-:Y:S02]  /*8ba0*/  FSEL R188, R188, -INF , !P5 ;  /* 0xff800000bcbc7808 */ /* 0x000fe40006800000 */
[----:B------:R-:W-:Y:S02]  /*8bb0*/  ISETP.GT.AND P5, PT, R152, R16, PT ;  /* 0x000000109800720c */ /* 0x000fe40003fa4270 */
[----:B------:R-:W-:Y:S02]  /*8bc0*/  ISETP.GE.AND P4, PT, R16, R202, PT ;  /* 0x000000ca1000720c */ /* 0x000fe40003f86270 */
[----:B------:R-:W-:Y:S01]  /*8bd0*/  FSEL R147, R142, -INF , !P5 ;  /* 0xff8000008e937808 */ /* 0x000fe20006800000 */
[----:B------:R-:W2:Y:S01]  /*8be0*/  LDSM.16.M88.4 R16, [R192+0xb000] ;  /* 0x00b00000c010783b */ /* 0x000ea20000000200 */
[----:B------:R-:W-:Y:S02]  /*8bf0*/  IABS R22, R22 ;  /* 0x0000001600167213 */ /* 0x000fe40000000000 */
[----:B------:R-:W-:Y:S01]  /*8c00*/  IADD3 R23, PT, PT, R204, 0x68, -R25 ;  /* 0x00000068cc177810 */ /* 0x000fe20007ffe819 */
[----:B-1----:R-:W-:Y:S01]  /*8c10*/  HMMA.16816.F32 R32, R12, R4, R32 ;  /* 0x000000040c20723c */ /* 0x002fe20000001820 */
[----:B------:R-:W-:Y:S01]  /*8c20*/  ISETP.GT.AND P5, PT, R153, R140, PT ;  /* 0x0000008c9900720c */ /* 0x000fe20003fa4270 */
[----:B------:R-:W-:Y:S01]  /*8c30*/  LDSM.16.M88.4 R192, [R192+0xb800] ;  /* 0x00b80000c0c0783b */ /* 0x000fe20000000200 */
[----:B------:R-:W-:-:S02]  /*8c40*/  FSEL R147, R147, -INF , !P4 ;  /* 0xff80000093937808 */ /* 0x000fc40006000000 */
[----:B------:R-:W-:Y:S02]  /*8c50*/  I2FP.F32.S32 R22, R22 ;  /* 0x0000001600167245 */ /* 0x000fe40000201400 */
[----:B------:R-:W-:Y:S01]  /*8c60*/  IABS R23, R23 ;  /* 0x0000001700177213 */ /* 0x000fe20000000000 */
[----:B------:R-:W-:Y:S01]  /*8c70*/  HMMA.16816.F32 R148, R12, R6, R148 ;  /* 0x000000060c94723c */ /* 0x000fe20000001894 */
[----:B------:R-:W-:Y:S01]  /*8c80*/  ISETP.GE.AND P4, PT, R140, R203, PT ;  /* 0x000000cb8c00720c */ /* 0x000fe20003f86270 */
[----:B------:R-:W-:Y:S01]  /*8c90*/  FFMA.FTZ R143, R22, -UR25, R143 ;  /* 0x80000019168f7c23 */ /* 0x000fe2000801008f */
[----:B------:R-:W-:Y:S01]  /*8ca0*/  FSEL R186, R141, -INF , !P5 ;  /* 0xff8000008dba7808 */ /* 0x000fe20006800000 */
[----:B------:R-:W-:Y:S01]  /*8cb0*/  VIADD R22, R24, 0xffffff98 ;  /* 0xffffff9818167836 */ /* 0x000fe20000000000 */
[----:B------:R-:W-:Y:S02]  /*8cc0*/  I2FP.F32.S32 R23, R23 ;  /* 0x0000001700177245 */ /* 0x000fe40000201400 */
[----:B------:R-:W-:-:S02]  /*8cd0*/  FSEL R186, R186, -INF , !P4 ;  /* 0xff800000baba7808 */ /* 0x000fc40006000000 */
[----:B------:R-:W-:Y:S01]  /*8ce0*/  ISETP.GT.AND P4, PT, R152, R140, PT ;  /* 0x0000008c9800720c */ /* 0x000fe20003f84270 */
[----:B------:R-:W-:Y:S01]  /*8cf0*/  FFMA.FTZ R136, R23, -UR25, R136 ;  /* 0x8000001917887c23 */ /* 0x000fe20008010088 */
[--C-:B------:R-:W-:Y:S02]  /*8d00*/  IADD3 R5, PT, PT, R154, 0x68, -R25.reuse ;  /* 0x000000689a057810 */ /* 0x100fe40007ffe819 */
[----:B------:R-:W-:Y:S02]  /*8d10*/  IADD3 R4, PT, PT, R204, 0x67, -R25 ;  /* 0x00000067cc047810 */ /* 0x000fe40007ffe819 */
[----:B------:R-:W-:Y:S02]  /*8d20*/  ISETP.GE.AND P5, PT, R140, R202, PT ;  /* 0x000000ca8c00720c */ /* 0x000fe40003fa6270 */
[----:B------:R-:W-:Y:S02]  /*8d30*/  FSEL R145, R143, -INF , !P4 ;  /* 0xff8000008f917808 */ /* 0x000fe40006000000 */
[----:B------:R-:W-:-:S02]  /*8d40*/  IABS R5, R5 ;  /* 0x0000000500057213 */ /* 0x000fc40000000000 */
[----:B------:R-:W-:Y:S02]  /*8d50*/  ISETP.GT.AND P4, PT, R153, R22, PT ;  /* 0x000000169900720c */ /* 0x000fe40003f84270 */
[----:B------:R-:W-:Y:S02]  /*8d60*/  IABS R4, R4 ;  /* 0x0000000400047213 */ /* 0x000fe40000000000 */
[----:B------:R-:W-:Y:S02]  /*8d70*/  FSEL R145, R145, -INF , !P5 ;  /* 0xff80000091917808 */ /* 0x000fe40006800000 */
[----:B------:R-:W-:Y:S01]  /*8d80*/  I2FP.F32.S32 R5, R5 ;  /* 0x0000000500057245 */ /* 0x000fe20000201400 */
[C---:B--2---:R-:W-:Y:S01]  /*8d90*/  HMMA.16816.F32 R32, R8.reuse, R16, R32 ;  /* 0x000000100820723c */ /* 0x044fe20000001820 */
        /* <DEDUP_REMOVED lines=9> */
[----:B------:R-:W-:Y:S01]  /*8e30*/  IADD3 R4, PT, PT, R154, 0x67, -R25 ;  /* 0x000000679a047810 */ /* 0x000fe20007ffe819 */
[----:B------:R-:W-:Y:S01]  /*8e40*/  VIADD R18, R24, 0xffffffa1 ;  /* 0xffffffa118127836 */ /* 0x000fe20000000000 */
[----:B------:R-:W-:Y:S01]  /*8e50*/  ISETP.GE.AND P4, PT, R22, R202, PT ;  /* 0x000000ca1600720c */ /* 0x000fe20003f86270 */
[----:B------:R-:W-:Y:S01]  /*8e60*/  VIADD R22, R24, 0xffffffa0 ;  /* 0xffffffa018167836 */ /* 0x000fe20000000000 */
[----:B------:R-:W-:-:S02]  /*8e70*/  FSEL R189, R138, -INF , !P5 ;  /* 0xff8000008abd7808 */ /* 0x000fc40006800000 */
[----:B------:R-:W-:Y:S02]  /*8e80*/  ISETP.GT.AND P5, PT, R153, R5, PT ;  /* 0x000000059900720c */ /* 0x000fe40003fa4270 */
[----:B------:R-:W-:Y:S02]  /*8e90*/  IABS R4, R4 ;  /* 0x0000000400047213 */ /* 0x000fe40000000000 */
[----:B------:R-:W-:Y:S02]  /*8ea0*/  FSEL R189, R189, -INF , !P4 ;  /* 0xff800000bdbd7808 */ /* 0x000fe40006000000 */
[----:B------:R-:W-:Y:S02]  /*8eb0*/  ISETP.GE.AND P4, PT, R5, R203, PT ;  /* 0x000000cb0500720c */ /* 0x000fe40003f86270 */
[----:B------:R-:W-:Y:S02]  /*8ec0*/  FSEL R138, R137, -INF , !P5 ;  /* 0xff800000898a7808 */ /* 0x000fe40006800000 */
[----:B------:R-:W-:-:S02]  /*8ed0*/  I2FP.F32.S32 R4, R4 ;  /* 0x0000000400047245 */ /* 0x000fc40000201400 */
[----:B------:R-:W-:Y:S02]  /*8ee0*/  FSEL R138, R138, -INF , !P4 ;  /* 0xff8000008a8a7808 */ /* 0x000fe40006000000 */
[----:B------:R-:W-:Y:S01]  /*8ef0*/  ISETP.GE.AND P5, PT, R5, R202, PT ;  /* 0x000000ca0500720c */ /* 0x000fe20003fa6270 */
[----:B------:R-:W-:Y:S01]  /*8f00*/  FFMA.FTZ R139, R4, -UR25, R139 ;  /* 0x80000019048b7c23 */ /* 0x000fe2000801008b */
[----:B------:R-:W-:Y:S02]  /*8f10*/  ISETP.GT.AND P4, PT, R152, R5, PT ;  /* 0x000000059800720c */ /* 0x000fe40003f84270 */
[----:B------:R-:W1:Y:S01]  /*8f20*/  LDSM.16.M88.4 R4, [R187+0xb800] ;  /* 0x00b80000bb04783b */ /* 0x000e620000000200 */
[----:B------:R-:W-:Y:S01]  /*8f30*/  IADD3 R17, PT, PT, R204, 0x60, -R25 ;  /* 0x00000060cc117810 */ /* 0x000fe20007ffe819 */
[----:B------:R-:W-:-:S04]  /*8f40*/  DEPBAR.LE SB0, 0x0 ;  /* 0x000080000000791a */ /* 0x000fc80000000000 */
[----:B------:R-:W-:Y:S02]  /*8f50*/  IABS R17, R17 ;  /* 0x0000001100117213 */ /* 0x000fe40000000000 */
[--C-:B------:R-:W-:Y:S02]  /*8f60*/  IADD3 R16, PT, PT, R204, 0x5f, -R25.reuse ;  /* 0x0000005fcc107810 */ /* 0x100fe40007ffe819 */
[----:B------:R-:W-:Y:S02]  /*8f70*/  I2FP.F32.S32 R17, R17 ;  /* 0x0000001100117245 */ /* 0x000fe40000201400 */
[----:B------:R-:W-:Y:S02]  /*8f80*/  FSEL R137, R139, -INF , !P4 ;  /* 0xff8000008b897808 */ /* 0x000fe40006000000 */
[----:B------:R-:W-:Y:S01]  /*8f90*/  IABS R16, R16 ;  /* 0x0000001000107213 */ /* 0x000fe20000000000 */
[----:B------:R-:W-:Y:S01]  /*8fa0*/  FFMA.FTZ R32, R17, -UR25, R32 ;  /* 0x8000001911207c23 */ /* 0x000fe20008010020 */
[----:B------:R-:W-:Y:S01]  /*8fb0*/  IADD3 R17, PT, PT, R154, 0x60, -R25 ;  /* 0x000000609a117810 */ /* 0x000fe20007ffe819 */
[----:B------:R-:W-:Y:S01]  /*8fc0*/  BAR.SYNC.DEFER_BLOCKING 0x0 ;  /* 0x0000000000007b1d */ /* 0x000fe20000010000 */
[----:B------:R-:W-:-:S02]  /*8fd0*/  ISETP.GT.AND P4, PT, R153, R22, PT ;  /* 0x000000169900720c */ /* 0x000fc40003f84270 */
        /* <DEDUP_REMOVED lines=8> */
[----:B------:R-:W-:-:S02]  /*9060*/  IADD3 R16, PT, PT, R154, 0x5f, -R25 ;  /* 0x0000005f9a107810 */ /* 0x000fc40007ffe819 */
[----:B------:R-:W-:Y:S02]  /*9070*/  FSEL R140, R140, -INF , !P5 ;  /* 0xff8000008c8c7808 */ /* 0x000fe40006800000 */
[----:B------:R-:W-:Y:S02]  /*9080*/  ISETP.GT.AND P5, PT, R152, R22, PT ;  /* 0x000000169800720c */ /* 0x000fe40003fa4270 */
[----:B------:R-:W-:Y:S02]  /*9090*/  ISETP.GE.AND P4, PT, R22, R202, PT ;  /* 0x000000ca1600720c */ /* 0x000fe40003f86270 */
[----:B------:R-:W-:Y:S01]  /*90a0*/  FSEL R141, R17, -INF , !P5 ;  /* 0xff800000118d7808 */ /* 0x000fe20006800000 */
[----:B-1----:R-:W-:Y:S01]  /*90b0*/  HMMA.16816.F32 R160, R12, R4, R160 ;  /* 0x000000040ca0723c */ /* 0x002fe200000018a0 */
[----:B------:R-:W-:Y:S02]  /*90c0*/  IABS R16, R16 ;  /* 0x0000001000107213 */ /* 0x000fe40000000000 */
[----:B------:R-:W-:-:S02]  /*90d0*/  IADD3 R19, PT, PT, R204, 0x58, -R25 ;  /* 0x00000058cc137810 */ /* 0x000fc40007ffe819 */
[----:B------:R-:W-:Y:S02]  /*90e0*/  ISETP.GT.AND P5, PT, R153, R18, PT ;  /* 0x000000129900720c */ /* 0x000fe40003fa4270 */
[----:B------:R-:W-:Y:S01]  /*90f0*/  FSEL R141, R141, -INF , !P4 ;  /* 0xff8000008d8d7808 */ /* 0x000fe20006000000 */
[----:B------:R-:W-:Y:S01]  /*9100*/  HMMA.16816.F32 R156, R12, R6, R156 ;  /* 0x000000060c9c723c */ /* 0x000fe2000000189c */
[----:B------:R-:W-:Y:S01]  /*9110*/  I2FP.F32.S32 R16, R16 ;  /* 0x0000001000107245 */ /* 0x000fe20000201400 */
[----:B------:R-:W-:Y:S01]  /*9120*/  VIADD R6, R24, 0xffffffb0 ;  /* 0xffffffb018067836 */ /* 0x000fe20000000000 */
[----:B------:R-:W-:Y:S02]  /*9130*/  IABS R17, R19 ;  /* 0x0000001300117213 */ /* 0x000fe40000000000 */
[----:B------:R-:W-:Y:S01]  /*9140*/  ISETP.GE.AND P4, PT, R18, R203, PT ;  /* 0x000000cb1200720c */ /* 0x000fe20003f86270 */
[----:B------:R-:W-:Y:S01]  /*9150*/  FFMA.FTZ R35, R16, -UR25, R35 ;  /* 0x8000001910237c23 */ /* 0x000fe20008010023 */
[----:B------:R-:W-:Y:S01]  /*9160*/  FSEL R142, R33, -INF , !P5 ;  /* 0xff800000218e7808 */ /* 0x000fe20006800000 */
[----:B------:R-:W-:Y:S01]  /*9170*/  VIADD R16, R24, 0xffffffa8 ;  /* 0xffffffa818107836 */ /* 0x000fe20000000000 */
[----:B------:R-:W-:-:S02]  /*9180*/  I2FP.F32.S32 R17, R17 ;  /* 0x0000001100117245 */ /* 0x000fc40000201400 */
[----:B------:R-:W-:Y:S01]  /*9190*/  FSEL R142, R142, -INF , !P4 ;  /* 0xff8000008e8e7808 */ /* 0x000fe20006000000 */
[C---:B------:R-:W-:Y:S01]  /*91a0*/  HMMA.16816.F32 R160, R8.reuse, R192, R160 ;  /* 0x000000c008a0723c */ /* 0x040fe200000018a0 */
[----:B------:R-:W-:Y:S01]  /*91b0*/  ISETP.GT.AND P4, PT, R152, R18, PT ;  /* 0x000000129800720c */ /* 0x000fe20003f84270 */
[----:B------:R-:W-:Y:S01]  /*91c0*/  FFMA.FTZ R17, R17, -UR25, R148 ;  /* 0x8000001911117c23 */ /* 0x000fe20008010094 */
[--C-:B------:R-:W-:Y:S02]  /*91d0*/  IADD3 R5, PT, PT, R154, 0x58, -R25.reuse ;  /* 0x000000589a057810 */ /* 0x100fe40007ffe819 */
[----:B------:R-:W-:Y:S02]  /*91e0*/  IADD3 R4, PT, PT, R204, 0x57, -R25 ;  /* 0x00000057cc047810 */ /* 0x000fe40007ffe819 */
[----:B------:R-:W-:Y:S01]  /*91f0*/  ISETP.GE.AND P5, PT, R18, R202, PT ;  /* 0x000000ca1200720c */ /* 0x000fe20003fa6270 */
[----:B------:R-:W-:Y:S01]  /*9200*/  HMMA.16816.F32 R156, R8, R194, R156 ;  /* 0x000000c2089c723c */ /* 0x000fe2000000189c */
        /* <DEDUP_REMOVED lines=9> */
[----:B------:R-:W-:Y:S01]  /*92a0*/  FSEL R144, R144, -INF , !P5 ;  /* 0xff80000090907808 */ /* 0x000fe20006800000 */
[----:B------:R-:W-:Y:S01]  /*92b0*/  FFMA.FTZ R5, R5, -UR25, R150 ;  /* 0x8000001905057c23 */ /* 0x000fe20008010096 */
[----:B------:R-:W-:Y:S01]  /*92c0*/  ISETP.GE.AND P4, PT, R16, R202, PT ;  /* 0x000000ca1000720c */ /* 0x000fe20003f86270 */
[----:B------:R-:W-:Y:S01]  /*92d0*/  FFMA.FTZ R146, R4, -UR25, R149 ;  /* 0x8000001904927c23 */ /* 0x000fe20008010095 */
[----:B------:R-:W-:Y:S01]  /*92e0*/  ISETP.GT.AND P5, PT, R152, R16, PT ;  /* 0x000000109800720c */ /* 0x000fe20003fa4270 */
[----:B------:R-:W-:Y:S01]  /*92f0*/  VIADD R16, R24, 0xffffffa9 ;  /* 0xffffffa918107836 */ /* 0x000fe20000000000 */
[----:B------:R-:W-:-:S02]  /*9300*/  IADD3 R4, PT, PT, R154, 0x57, -R25 ;  /* 0x000000579a047810 */ /* 0x000fc40007ffe819 */
[----:B------:R-:W-:Y:S02]  /*9310*/  IADD3 R17, PT, PT, R204, 0x50, -R25 ;  /* 0x00000050cc117810 */ /* 0x000fe40007ffe819 */
[----:B------:R-:W-:Y:S02]  /*9320*/  FSEL R193, R5, -INF , !P5 ;  /* 0xff80000005c17808 */ /* 0x000fe40006800000 */
[----:B------:R-:W-:Y:S02]  /*9330*/  IABS R4, R4 ;  /* 0x0000000400047213 */ /* 0x000fe40000000000 */
[----:B------:R-:W-:Y:S02]  /*9340*/  ISETP.GT.AND P5, PT, R153, R16, PT ;  /* 0x000000109900720c */ /* 0x000fe40003fa4270 */
[----:B------:R-:W-:Y:S02]  /*9350*/  IABS R5, R17 ;  /* 0x0000001100057213 */ /* 0x000fe40000000000 */
[----:B------:R-:W-:-:S02]  /*9360*/  FSEL R193, R193, -INF , !P4 ;  /* 0xff800000c1c17808 */ /* 0x000fc40006000000 */
[----:B------:R-:W-:Y:S02]  /*9370*/  I2FP.F32.S32 R4, R4 ;  /* 0x0000000400047245 */ /* 0x000fe40000201400 */
[----:B------:R-:W-:Y:S02]  /*9380*/  ISETP.GE.AND P4, PT, R16, R203, PT ;  /* 0x000000cb1000720c */ /* 0x000fe40003f86270 */
[----:B------:R-:W-:Y:S01]  /*9390*/  FSEL R146, R146, -INF , !P5 ;  /* 0xff80000092927808 */ /* 0x000fe20006800000 */
[----:B------:R-:W-:Y:S01]  /*93a0*/  FFMA.FTZ R4, R4, -UR25, R151 ;  /* 0x8000001904047c23 */ /* 0x000fe20008010097 */
[----:B------:R-:W-:Y:S02]  /*93b0*/  I2FP.F32.S32 R5, R5 ;  /* 0x0000000500057245 */ /* 0x000fe40000201400 */
[----:B------:R-:W-:Y:S02]  /*93c0*/  FSEL R146, R146, -INF , !P4 ;  /* 0xff80000092927808 */ /* 0x000fe40006000000 */
[----:B------:R-:W-:Y:S01]  /*93d0*/  ISETP.GT.AND P4, PT, R152, R16, PT ;  /* 0x000000109800720c */ /* 0x000fe20003f84270 */
[----:B------:R-:W-:Y:S01]  /*93e0*/  FFMA.FTZ R160, R5, -UR25, R160 ;  /* 0x8000001905a07c23 */ /* 0x000fe200080100a0 */
[----:B------:R-:W-:-:S02]  /*93f0*/  IADD3 R5, PT, PT, R154, 0x50, -R25 ;  /* 0x000000509a057810 */ /* 0x000fc40007ffe819 */
[----:B------:R-:W-:Y:S02]  /*9400*/  ISETP.GE.AND P5, PT, R16, R202, PT ;  /* 0x000000ca1000720c */ /* 0x000fe40003fa6270 */
[----:B------:R-:W-:Y:S02]  /*9410*/  FSEL R225, R4, -INF , !P4 ;  /* 0xff80000004e17808 */ /* 0x000fe40006000000 */
[----:B------:R-:W-:Y:S02]  /*9420*/  ISETP.GT.AND P4, PT, R153, R6, PT ;  /* 0x000000069900720c */ /* 0x000fe40003f84270 */
[----:B------:R-:W-:Y:S02]  /*9430*/  IABS R5, R5 ;  /* 0x0000000500057213 */ /* 0x000fe40000000000 */
[----:B------:R-:W-:Y:S02]  /*9440*/  IADD3 R7, PT, PT, R204, 0x4f, -R25 ;  /* 0x0000004fcc077810 */ /* 0x000fe40007ffe819 */
[----:B------:R-:W-:-:S02]  /*9450*/  FSEL R225, R225, -INF , !P5 ;  /* 0xff800000e1e17808 */ /* 0x000fc40006800000 */
[----:B------:R-:W-:Y:S02]  /*9460*/  ISETP.GE.AND P5, PT, R6, R203, PT ;  /* 0x000000cb0600720c */ /* 0x000fe40003fa6270 */
[----:B------:R-:W-:Y:S02]  /*9470*/  FSEL R174, R160, -INF , !P4 ;  /* 0xff800000a0ae7808 */ /* 0x000fe40006000000 */
[----:B------:R-:W-:Y:S02]  /*9480*/  I2FP.F32.S32 R5, R5 ;  /* 0x0000000500057245 */ /* 0x000fe40000201400 */
[----:B------:R-:W-:Y:S02]  /*9490*/  IABS R4, R7 ;  /* 0x0000000700047213 */ /* 0x000fe40000000000 */
[----:B------:R-:W-:Y:S01]  /*94a0*/  FSEL R174, R174, -INF , !P5 ;  /* 0xff800000aeae7808 */ /* 0x000fe20006800000 */
[----:B------:R-:W-:Y:S01]  /*94b0*/  FFMA.FTZ R162, R5, -UR25, R162 ;  /* 0x8000001905a27c23 */ /* 0x000fe200080100a2 */
[----:B------:R-:W-:-:S02]  /*94c0*/  ISETP.GE.AND P4, PT, R6, R202, PT ;  /* 0x000000ca0600720c */ /* 0x000fc40003f86270 */
[----:B------:R-:W-:Y:S02]  /*94d0*/  I2FP.F32.S32 R4, R4 ;  /* 0x0000000400047245 */ /* 0x000fe40000201400 */
[----:B------:R-:W-:Y:S01]  /*94e0*/  ISETP.GT.AND P5, PT, R152, R6, PT ;  /* 0x000000069800720c */ /* 0x000fe20003fa4270 */
[----:B------:R-:W-:Y:S01]  /*94f0*/  VIADD R6, R24, 0xffffffb1 ;  /* 0xffffffb118067836 */ /* 0x000fe20000000000 */
[----:B------:R-:W-:Y:S01]  /*9500*/  IADD3 R8, PT, PT, R204, 0x48, -R25 ;  /* 0x00000048cc087810 */ /* 0x000fe20007ffe819 */
[----:B------:R-:W-:Y:S01]  /*9510*/  FFMA.FTZ R4, R4, -UR25, R161 ;  /* 0x8000001904047c23 */ /* 0x000fe200080100a1 */
[----:B------:R-:W-:Y:S02]  /*9520*/  IADD3 R7, PT, PT, R154, 0x4f, -R25 ;  /* 0x0000004f9a077810 */ /* 0x000fe40007ffe819 */
[----:B------:R-:W-:Y:S02]  /*9530*/  IABS R8, R8 ;  /* 0x0000000800087213 */ /* 0x000fe40000000000 */
[----:B------:R-:W-:-:S02]  /*9540*/  FSEL R162, R162, -INF , !P5 ;  /* 0xff800000a2a27808 */ /* 0x000fc40006800000 */
[----:B------:R-:W-:Y:S02]  /*9550*/  IABS R7, R7 ;  /* 0x0000000700077213 */ /* 0x000fe40000000000 */
[----:B------:R-:W-:Y:S02]  /*9560*/  ISETP.GT.AND P5, PT, R153, R6, PT ;  /* 0x000000069900720c */ /* 0x000fe40003fa4270 */
[----:B------:R-:W-:Y:S02]  /*9570*/  I2FP.F32.S32 R9, R8 ;  /* 0x0000000800097245 */ /* 0x000fe40000201400 */
[----:B------:R-:W-:Y:S02]  /*9580*/  FSEL R173, R162, -INF , !P4 ;  /* 0xff800000a2ad7808 */ /* 0x000fe40006000000 */
[----:B------:R-:W-:Y:S01]  /*9590*/  I2FP.F32.S32 R8, R7 ;  /* 0x0000000700087245 */ /* 0x000fe20000201400 */
[----:B------:R-:W-:Y:S01]  /*95a0*/  FFMA.FTZ R9, R9, -UR25, R156 ;  /* 0x8000001909097c23 */ /* 0x000fe2000801009c */
[----:B------:R-:W-:-:S02]  /*95b0*/  ISETP.GE.AND P4, PT, R6, R203, PT ;  /* 0x000000cb0600720c */ /* 0x000fc40003f86270 */
[----:B------:R-:W-:Y:S01]  /*95c0*/  FSEL R4, R4, -INF , !P5 ;  /* 0xff80000004047808 */ /* 0x000fe20006800000 */
[----:B------:R-:W-:Y:S01]  /*95d0*/  FFMA.FTZ R8, R8, -UR25, R163 ;  /* 0x8000001908087c23 */ /* 0x000fe200080100a3 */
[C-C-:B------:R-:W-:Y:S02]  /*95e0*/  IADD3 R5, PT, PT, R154.reuse, 0x48, -R25.reuse ;  /* 0x000000489a057810 */ /* 0x140fe40007ffe819 */
[--C-:B------:R-:W-:Y:S02]  /*95f0*/  IADD3 R154, PT, PT, R154, 0x47, -R25.reuse ;  /* 0x000000479a9a7810 */ /* 0x100fe40007ffe819 */
[----:B------:R-:W-:Y:S01]  /*9600*/  FSEL R177, R4, -INF , !P4 ;  /* 0xff80000004b17808 */ /* 0x000fe20006000000 */
[----:B------:R-:W-:Y:S01]  /*9610*/  VIADD R4, R24, 0xffffffb8 ;  /* 0xffffffb818047836 */ /* 0x000fe20000000000 */
[----:B------:R-:W-:Y:S01]  /*9620*/  IADD3 R25, PT, PT, R204, 0x47, -R25 ;  /* 0x00000047cc197810 */ /* 0x000fe20007ffe819 */
[----:B------:R-:W-:Y:S01]  /*9630*/  VIADD R24, R24, 0xffffffb9 ;  /* 0xffffffb918187836 */ /* 0x000fe20000000000 */
[----:B------:R-:W-:-:S02]  /*9640*/  ISETP.GT.AND P4, PT, R152, R6, PT ;  /* 0x000000069800720c */ /* 0x000fc40003f84270 */
[----:B------:R-:W-:Y:S02]  /*9650*/  IABS R25, R25 ;  /* 0x0000001900197213 */ /* 0x000fe40000000000 */
[----:B------:R-:W-:Y:S02]  /*9660*/  FSEL R8, R8, -INF , !P4 ;  /* 0xff80000008087808 */ /* 0x000fe40006000000 */
[----:B------:R-:W-:Y:S02]  /*9670*/  ISETP.GT.AND P4, PT, R153, R4, PT ;  /* 0x000000049900720c */ /* 0x000fe40003f84270 */
[----:B------:R-:W-:Y:S02]  /*9680*/  IABS R5, R5 ;  /* 0x0000000500057213 */ /* 0x000fe40000000000 */
[----:B------:R-:W-:Y:S02]  /*9690*/  ISETP.GE.AND P5, PT, R6, R202, PT ;  /* 0x000000ca0600720c */ /* 0x000fe40003fa6270 */
[----:B------:R-:W-:-:S02]  /*96a0*/  I2FP.F32.S32 R6, R25 ;  /* 0x0000001900067245 */ /* 0x000fc40000201400 */
[----:B------:R-:W-:Y:S02]  /*96b0*/  FSEL R9, R9, -INF , !P4 ;  /* 0xff80000009097808 */ /* 0x000fe40006000000 */
[----:B------:R-:W-:Y:S01]  /*96c0*/  I2FP.F32.S32 R5, R5 ;  /* 0x0000000500057245 */ /* 0x000fe20000201400 */
[----:B------:R-:W-:Y:S01]  /*96d0*/  FFMA.FTZ R6, R6, -UR25, R157 ;  /* 0x8000001906067c23 */ /* 0x000fe2000801009d */
[----:B------:R-:W-:Y:S02]  /*96e0*/  ISETP.GE.AND P4, PT, R4, R203, PT ;  /* 0x000000cb0400720c */ /* 0x000fe40003f86270 */
[----:B------:R-:W-:Y:S01]  /*96f0*/  FSEL R172, R8, -INF , !P5 ;  /* 0xff80000008ac7808 */ /* 0x000fe20006800000 */
[----:B------:R-:W-:Y:S01]  /*9700*/  FFMA.FTZ R5, R5, -UR25, R158 ;  /* 0x8000001905057c23 */ /* 0x000fe2000801009e */
[----:B------:R-:W-:Y:S02]  /*9710*/  ISETP.GT.AND P5, PT, R153, R24, PT ;  /* 0x000000189900720c */ /* 0x000fe40003fa4270 */
[----:B------:R-:W-:-:S02]  /*9720*/  FSEL R176, R9, -INF , !P4 ;  /* 0xff80000009b07808 */ /* 0x000fc40006000000 */
[----:B------:R-:W-:Y:S02]  /*9730*/  IABS R154, R154 ;  /* 0x0000009a009a7213 */ /* 0x000fe40000000000 */
[----:B------:R-:W-:Y:S02]  /*9740*/  ISETP.GT.AND P4, PT, R152, R4, PT ;  /* 0x000000049800720c */ /* 0x000fe40003f84270 */
[----:B------:R-:W-:Y:S02]  /*9750*/  FSEL R6, R6, -INF , !P5 ;  /* 0xff80000006067808 */ /* 0x000fe40006800000 */
[----:B------:R-:W-:Y:S02]  /*9760*/  ISETP.GE.AND P5, PT, R4, R202, PT ;  /* 0x000000ca0400720c */ /* 0x000fe40003fa6270 */
[----:B------:R-:W-:Y:S02]  /*9770*/  I2FP.F32.S32 R154, R154 ;  /* 0x0000009a009a7245 */ /* 0x000fe40000201400 */
[----:B------:R-:W-:-:S02]  /*9780*/  FSEL R171, R5, -INF , !P4 ;  /* 0xff80000005ab7808 */ /* 0x000fc40006000000 */
[----:B------:R-:W-:Y:S01]  /*9790*/  ISETP.GE.AND P4, PT, R24, R203, PT ;  /* 0x000000cb1800720c */ /* 0x000fe20003f86270 */
[----:B------:R-:W-:Y:S01]  /*97a0*/  FFMA.FTZ R159, R154, -UR25, R159 ;  /* 0x800000199a9f7c23 */ /* 0x000fe2000801009f */
[----:B------:R-:W-:Y:S02]  /*97b0*/  FSEL R171, R171, -INF , !P5 ;  /* 0xff800000abab7808 */ /* 0x000fe40006800000 */
[----:B------:R-:W-:Y:S01]  /*97c0*/  ISETP.GT.AND P5, PT, R152, R24, PT ;  /* 0x000000189800720c */ /* 0x000fe20003fa4270 */
[----:B------:R-:W-:Y:S01]  /*97d0*/  VIADD R152, R0, 0xfffffffe ;  /* 0xfffffffe00987836 */ /* 0x000fe20000000000 */
[----:B------:R-:W-:Y:S02]  /*97e0*/  FSEL R175, R6, -INF , !P4 ;  /* 0xff80000006af7808 */ /* 0x000fe40006000000 */
[----:B------:R-:W-:Y:S02]  /*97f0*/  FSEL R159, R159, -INF , !P5 ;  /* 0xff8000009f9f7808 */ /* 0x000fe40006800000 */
[----:B------:R-:W-:-:S02]  /*9800*/  ISETP.GT.U32.AND P5, PT, R152, R209, PT ;  /* 0x000000d19800720c */ /* 0x000fc40003fa4070 */
[----:B------:R-:W-:-:S04]  /*9810*/  ISETP.GE.AND P4, PT, R24, R202, PT ;  /* 0x000000ca1800720c */ /* 0x000fc80003f86270 */
[----:B------:R-:W-:-:S07]  /*9820*/  FSEL R170, R159, -INF , !P4 ;  /* 0xff8000009faa7808 */ /* 0x000fce0006000000 */
[----:B------:R-:W-:Y:S05]  /*9830*/  @!P5 BRA `(.L_x_1455) ;  /* 0x000000040050d947 */ /* 0x000fea0003800000 */
        /* <DEDUP_REMOVED lines=81> */
.L_x_1457:
[----:B------:R2:W-:Y:S02]  /*9d50*/  STS.128 [R211+0xb800], RZ ;  /* 0x00b800ffd3007388 */ /* 0x0005e40000000c00 */
.L_x_1458:
[----:B------:R-:W-:Y:S05]  /*9d60*/  BSYNC.RECONVERGENT B0 ;  /* 0x0000000000007941 */ /* 0x000fea0003800200 */
.L_x_1456:
[----:B------:R-:W0:Y:S02]  /*9d70*/  LDGDEPBAR ;  /* 0x00000000000079af */ /* 0x000e240000000000 */
.L_x_1455:
[----:B-1----:R-:W-:Y:S01]  /*9d80*/  FMNMX3.FTZ R7, R132, R26, R28, !PT ;  /* 0x0000001a84077276 */ /* 0x002fe2000781001c */
        /* <DEDUP_REMOVED lines=8> */
[----:B------:R-:W-:Y:S01]  /*9e10*/  UIADD3 UR9, UPT, UPT, UR16, -0x255992d5, URZ ;  /* 0xdaa66d2b10097890 */ /* 0x000fe2000fffe0ff */
[----:B------:R-:W-:Y:S01]  /*9e20*/  FMNMX3.FTZ R6, R6, R147, R145, !PT ;  /* 0x0000009306067276 */ /* 0x000fe20007810091 */
[----:B------:R-:W-:Y:S01]  /*9e30*/  UIADD3 UR7, UPT, UPT, UR16, 0x78dde6e4, URZ ;  /* 0x78dde6e410077890 */ /* 0x000fe2000fffe0ff */
[----:B------:R-:W-:Y:S01]  /*9e40*/  FMNMX3.FTZ R7, R7, R136, R138, !PT ;  /* 0x0000008807077276 */ /* 0x000fe2000781008a */
[----:B------:R-:W-:Y:S01]  /*9e50*/  UIADD3 UR18, UPT, UPT, UR17, -0x56f99767, URZ ;  /* 0xa906689911127890 */ /* 0x000fe2000fffe0ff */
[----:B------:R-:W-:Y:S01]  /*9e60*/  FMNMX3.FTZ R6, R6, R189, R137, !PT ;  /* 0x000000bd06067276 */ /* 0x000fe20007810089 */
[----:B------:R-:W1:Y:S01]  /*9e70*/  LDCU UR22, c[0x0][0x45c] ;  /* 0x00008b80ff1677ac */ /* 0x000e620008000800 */
[----:B------:R-:W-:-:S02]  /*9e80*/  FMNMX3.FTZ R7, R7, R140, R142, !PT ;  /* 0x0000008c07077276 */ /* 0x000fc4000781008e */
[----:B------:R-:W-:Y:S01]  /*9e90*/  FMNMX3.FTZ R6, R6, R141, R197, !PT ;  /* 0x0000008d06067276 */ /* 0x000fe200078100c5 */
[----:B------:R-:W-:Y:S01]  /*9ea0*/  UIADD3 UR19, UPT, UPT, UR17, -0x126145ec, URZ ;  /* 0xed9eba1411137890 */ /* 0x000fe2000fffe0ff */
[----:B------:R-:W-:Y:S01]  /*9eb0*/  FMNMX3.FTZ R7, R7, R144, R146, !PT ;  /* 0x0000009007077276 */ /* 0x000fe20007810092 */
[----:B------:R-:W-:Y:S01]  /*9ec0*/  UIADD3 UR4, UPT, UPT, UR16, -0x4ab325aa, URZ ;  /* 0xb54cda5610047890 */ /* 0x000fe2000fffe0ff */
[----:B------:R-:W-:Y:S01]  /*9ed0*/  FMNMX3.FTZ R6, R6, R193, R225, !PT ;  /* 0x000000c106067276 */ /* 0x000fe200078100e1 */
[----:B------:R-:W-:Y:S01]  /*9ee0*/  UIADD3 UR6, UPT, UPT, UR16, 0x1715609d, URZ ;  /* 0x1715609d10067890 */ /* 0x000fe2000fffe0ff */
[----:B------:R-:W-:Y:S01]  /*9ef0*/  FMNMX3.FTZ R7, R7, R174, R177, !PT ;  /* 0x000000ae07077276 */ /* 0x000fe200078100b1 */
[----:B------:R-:W-:Y:S01]  /*9f00*/  UIADD3 UR13, UPT, UPT, UR17, 0x646e171e, URZ ;  /* 0x646e171e110d7890 */ /* 0x000fe2000fffe0ff */
[----:B------:R-:W-:Y:S02]  /*9f10*/  FMNMX3.FTZ R6, R6, R173, R172, !PT ;  /* 0x000000ad06067276 */ /* 0x000fe400078100ac */
[----:B------:R-:W-:-:S02]  /*9f20*/  FMNMX3.FTZ R7, R7, R176, R175, !PT ;  /* 0x000000b007077276 */ /* 0x000fc400078100af */
[----:B------:R-:W-:Y:S02]  /*9f30*/  FMNMX3.FTZ R6, R6, R171, R170, !PT ;  /* 0x000000ab06067276 */ /* 0x000fe400078100aa */
[----:B------:R-:W-:Y:S01]  /*9f40*/  SHF.L.U32 R143, R152, 0x1, RZ ;  /* 0x00000001988f7819 */ /* 0x000fe200000006ff */
[----:B------:R-:W4:Y:S01]  /*9f50*/  SHFL.BFLY PT, R4, R7, 0x2, 0x1f ;  /* 0x0c401f0007047f89 */ /* 0x000f2200000e0000 */
[----:B------:R-:W-:Y:S02]  /*9f60*/  LEA R169, R185, UR5, 0x1 ;  /* 0x00000005b9a97c11 */ /* 0x000fe4000f8e08ff */
[----:B------:R-:W-:Y:S01]  /*9f70*/  LOP3.LUT R2, R143, UR17, R219, 0x96, !PT ;  /* 0x000000118f027c12 */ /* 0x000fe2000f8e96db */
[----:B------:R-:W5:Y:S01]  /*9f80*/  SHFL.BFLY PT, R5, R6, 0x2, 0x1f ;  /* 0x0c401f0006057f89 */ /* 0x000f6200000e0000 */
[----:B------:R-:W-:Y:S02]  /*9f90*/  IADD3 R164, PT, PT, R169, 0xc040, RZ ;  /* 0x0000c040a9a47810 */ /* 0x000fe40007ffe0ff */
[----:B------:R-:W-:Y:S01]  /*9fa0*/  SEL R163, R180, 0xffffffe0, !P6 ;  /* 0xffffffe0b4a37807 */ /* 0x000fe20007000000 */
[----:B------:R-:W-:Y:S01]  /*9fb0*/  IMAD.WIDE.U32 R148, R2, -0x326172a9, RZ ;  /* 0xcd9e8d5702947825 */ /* 0x000fe200078e00ff */
[----:B---3--:R-:W-:Y:S01]  /*9fc0*/  LDSM.16.MT88.4 R12, [R169+0xc000] ;  /* 0x00c00000a90c783b */ /* 0x008fe20000004200 */
[----:B------:R-:W-:-:S02]  /*9fd0*/  IADD3 R143, PT, PT, R143, 0x1, RZ ;  /* 0x000000018f8f7810 */ /* 0x000fc40007ffe0ff */
[----:B------:R-:W-:Y:S02]  /*9fe0*/  IADD3 R168, PT, PT, R163, R169, RZ ;  /* 0x000000a9a3a87210 */ /* 0x000fe40007ffe0ff */
[----:B------:R-:W-:Y:S02]  /*9ff0*/  LOP3.LUT R2, R222, UR11, R149, 0x96, !PT ;  /* 0x0000000bde027c12 */ /* 0x000fe4000f8e9695 */
[----:B------:R-:W-:-:S03]  /*a000*/  LOP3.LUT R148, R148, UR10, R215, 0x96, !PT ;  /* 0x0000000a94947c12 */ /* 0x000fc6000f8e96d7 */
[----:B------:R-:W-:-:S04]  /*a010*/  IMAD.WIDE.U32 R150, R2, -0x2daee0ad, RZ ;  /* 0xd2511f5302967825 */ /* 0x000fc800078e00ff */
[----:B------:R-:W-:Y:S01]  /*a020*/  IMAD.WIDE.U32 R148, R148, -0x2daee0ad, RZ ;  /* 0xd2511f5394947825 */ /* 0x000fe200078e00ff */
[----:B------:R-:W-:Y:S02]  /*a030*/  LOP3.LUT R2, R216, UR21, R151, 0x96, !PT ;  /* 0x00000015d8027c12 */ /* 0x000fe4000f8e9697 */
[----:B----4-:R-:W-:Y:S02]  /*a040*/  FMNMX.FTZ R4, R7, R4, !PT ;  /* 0x0000000407047209 */ /* 0x010fe40007810000 */
[----:B------:R-:W-:Y:S01]  /*a050*/  LOP3.LUT R150, R150, UR20, R149, 0x96, !PT ;  /* 0x0000001496967c12 */ /* 0x000fe2000f8e9695 */
[----:B------:R-:W-:Y:S01]  /*a060*/  IMAD.WIDE.U32 R134, R2, -0x326172a9, RZ ;  /* 0xcd9e8d5702867825 */ /* 0x000fe200078e00ff */
[----:B-----5:R-:W-:Y:S01]  /*a070*/  FMNMX.FTZ R5, R6, R5, !PT ;  /* 0x0000000506057209 */ /* 0x020fe20007810000 */
[----:B------:R-:W3:Y:S02]  /*a080*/  SHFL.BFLY PT, R153, R4, 0x1, 0x1f ;  /* 0x0c201f0004997f89 */ /* 0x000ee400000e0000 */
[----:B------:R-:W-:Y:S01]  /*a090*/  IMAD.WIDE.U32 R150, R150, -0x326172a9, RZ ;  /* 0xcd9e8d5796967825 */ /* 0x000fe200078e00ff */
[----:B------:R-:W-:Y:S01]  /*a0a0*/  LOP3.LUT R6, R214, UR9, R135, 0x96, !PT ;  /* 0x00000009d6067c12 */ /* 0x000fe2000f8e9687 */
[----:B------:R-:W4:Y:S03]  /*a0b0*/  SHFL.BFLY PT, R2, R5, 0x1, 0x1f ;  /* 0x0c201f0005027f89 */ /* 0x000f2600000e0000 */
[----:B------:R-:W-:Y:S01]  /*a0c0*/  LOP3.LUT R134, R134, UR7, R151, 0x96, !PT ;  /* 0x0000000786867c12 */ /* 0x000fe2000f8e9697 */
[----:B------:R-:W-:-:S04]  /*a0d0*/  IMAD.WIDE.U32 R6, R6, -0x2daee0ad, RZ ;  /* 0xd2511f5306067825 */ /* 0x000fc800078e00ff */
[----:B------:R-:W-:Y:S01]  /*a0e0*/  IMAD.WIDE.U32 R134, R134, -0x2daee0ad, RZ ;  /* 0xd2511f5386867825 */ /* 0x000fe200078e00ff */
[----:B------:R-:W-:-:S04]  /*a0f0*/  LOP3.LUT R148, R148, UR19, R7, 0x96, !PT ;  /* 0x0000001394947c12 */ /* 0x000fc8000f8e9607 */
[----:B------:R-:W-:Y:S01]  /*a100*/  LOP3.LUT R10, R6, UR18, R135, 0x96, !PT ;  /* 0x00000012060a7c12 */ /* 0x000fe2000f8e9687 */
[----:B------:R-:W-:-:S04]  /*a110*/  IMAD.WIDE.U32 R148, R148, -0x326172a9, RZ ;  /* 0xcd9e8d5794947825 */ /* 0x000fc800078e00ff */
[----:B------:R-:W-:Y:S01]  /*a120*/  IMAD.WIDE.U32 R10, R10, -0x326172a9, RZ ;  /* 0xcd9e8d570a0a7825 */ /* 0x000fe200078e00ff */
[----:B---3--:R-:W-:Y:S02]  /*a130*/  FMNMX.FTZ R153, R4, R153, !PT ;  /* 0x0000009904997209 */ /* 0x008fe40007810000 */
[----:B------:R-:W-:Y:S02]  /*a140*/  MOV R8, R10 ;  /* 0x0000000a00087202 */ /* 0x000fe40000000f00 */
[----:B----4-:R-:W-:Y:S01]  /*a150*/  FMNMX.FTZ R2, R5, R2, !PT ;  /* 0x0000000205027209 */ /* 0x010fe20007810000 */
[----:B-1----:R-:W-:Y:S01]  /*a160*/  FMUL.FTZ R179, R153, UR22 ;  /* 0x0000001699b37c20 */ /* 0x002fe20008410000 */
[C---:B------:R-:W-:Y:S02]  /*a170*/  PRMT R4, R10.reuse, 0x7771, RZ ;  /* 0x000077710a047816 */ /* 0x040fe400000000ff */
[----:B------:R-:W-:Y:S01]  /*a180*/  PRMT R6, R10, 0x7773, RZ ;  /* 0x000077730a067816 */ /* 0x000fe200000000ff */
[----:B------:R-:W-:Y:S01]  /*a190*/  FMUL.FTZ R178, R2, UR22 ;  /* 0x0000001602b27c20 */ /* 0x000fe20008410000 */
[----:B------:R-:W-:-:S02]  /*a1a0*/  PRMT R5, R10, 0x7772, RZ ;  /* 0x000077720a057816 */ /* 0x000fc400000000ff */
[----:B------:R-:W1:Y:S01]  /*a1b0*/  LDC R10, c[0x0][0x4f8] ;  /* 0x00013e00ff0a7b82 */ /* 0x000e620000000800 */
[----:B------:R-:W-:Y:S02]  /*a1c0*/  FSETP.NEU.FTZ.AND P0, PT, R2, -INF , PT ;  /* 0xff8000000200780b */ /* 0x000fe40003f1d000 */
[----:B------:R-:W-:Y:S02]  /*a1d0*/  LOP3.LUT R7, R148, UR4, R11, 0x96, !PT ;  /* 0x0000000494077c12 */ /* 0x000fe4000f8e960b */
[----:B------:R-:W-:Y:S02]  /*a1e0*/  FSEL R178, R178, RZ, P0 ;  /* 0x000000ffb2b27208 */ /* 0x000fe40000000000 */
[----:B------:R-:W-:Y:S02]  /*a1f0*/  LOP3.LUT R11, R8, 0xff, RZ, 0xc0, !PT ;  /* 0x000000ff080b7812 */ /* 0x000fe400078ec0ff */
[----:B------:R-:W-:Y:S01]  /*a200*/  FSEL R8, R2, RZ, P0 ;  /* 0x000000ff02087208 */ /* 0x000fe20000000000 */
[--C-:B------:R-:W-:Y:S01]  /*a210*/  FFMA.FTZ R156, R21, UR22, -R178.reuse ;  /* 0x00000016159c7c23 */ /* 0x100fe200080108b2 */
[----:B------:R-:W-:Y:S01]  /*a220*/  FFMA.FTZ R155, R31, UR22, -R178 ;  /* 0x000000161f9b7c23 */ /* 0x000fe200080108b2 */
[----:B------:R-:W-:Y:S01]  /*a230*/  PRMT R5, R5, 0x5410, R6 ;  /* 0x0000541005057816 */ /* 0x000fe20000000006 */
[----:B------:R-:W-:Y:S01]  /*a240*/  FFMA.FTZ R162, R29, UR22, -R178 ;  /* 0x000000161da27c23 */ /* 0x000fe200080108b2 */
[----:B------:R-:W-:Y:S01]  /*a250*/  PRMT R4, R11, 0x5410, R4 ;  /* 0x000054100b047816 */ /* 0x000fe20000000004 */
[----:B------:R-:W-:Y:S01]  /*a260*/  FADD.FTZ R8, R3, -R8 ;  /* 0x8000000803087221 */ /* 0x000fe20000010000 */
[----:B------:R-:W-:Y:S01]  /*a270*/  MUFU.EX2 R156, R156 ;  /* 0x0000009c009c7308 */ /* 0x000fe20000000800 */
[----:B------:R-:W-:Y:S01]  /*a280*/  LOP3.LUT R11, R7, 0xffff, RZ, 0xc0, !PT ;  /* 0x0000ffff070b7812 */ /* 0x000fe200078ec0ff */
[--C-:B------:R-:W-:Y:S01]  /*a290*/  FFMA.FTZ R157, R27, UR22, -R178.reuse ;  /* 0x000000161b9d7c23 */ /* 0x100fe200080108b2 */
[----:B------:R-:W-:Y:S01]  /*a2a0*/  LOP3.LUT R6, R7, 0xff, RZ, 0xc0, !PT ;  /* 0x000000ff07067812 */ /* 0x000fe200078ec0ff */
[----:B------:R-:W3:Y:S01]  /*a2b0*/  MUFU.EX2 R155, R155 ;  /* 0x0000009b009b7308 */ /* 0x000ee20000000800 */
[----:B------:R-:W-:Y:S01]  /*a2c0*/  LOP3.LUT R16, R5, 0xff00ff, RZ, 0xc0, !PT ;  /* 0x00ff00ff05107812 */ /* 0x000fe200078ec0ff */
[----:B------:R-:W-:Y:S01]  /*a2d0*/  FMUL.FTZ R159, R8, UR22 ;  /* 0x00000016089f7c20 */ /* 0x000fe20008410000 */
[----:B------:R-:W-:Y:S01]  /*a2e0*/  FSETP.NEU.FTZ.AND P1, PT, R153, -INF , PT ;  /* 0xff8000009900780b */ /* 0x000fe20003f3d000 */
[----:B------:R-:W-:Y:S01]  /*a2f0*/  MUFU.EX2 R162, R162 ;  /* 0x000000a200a27308 */ /* 0x000fe20000000800 */
[----:B-1----:R-:W-:Y:S01]  /*a300*/  LOP3.LUT R165, R10, 0xff, RZ, 0xc0, !PT ;  /* 0x000000ff0aa57812 */ /* 0x002fe200078ec0ff */
[----:B------:R-:W-:Y:S01]  /*a310*/  FFMA.FTZ R189, R189, UR22, -R178 ;  /* 0x00000016bdbd7c23 */ /* 0x000fe200080108b2 */
[----:B------:R-:W-:Y:S01]  /*a320*/  PRMT R10, R7, 0x7632, R10 ;  /* 0x00007632070a7816 */ /* 0x000fe2000000000a */
[----:B------:R-:W-:Y:S01]  /*a330*/  MUFU.EX2 R157, R157 ;  /* 0x0000009d009d7308 */ /* 0x000fe20000000800 */
[----:B------:R-:W-:Y:S01]  /*a340*/  SHF.R.U32.HI R7, RZ, 0x18, R7 ;  /* 0x00000018ff077819 */ /* 0x000fe20000011607 */
[--C-:B------:R-:W-:Y:S01]  /*a350*/  FFMA.FTZ R137, R137, UR22, -R178.reuse ;  /* 0x0000001689897c23 */ /* 0x100fe200080108b2 */
[----:B------:R-:W-:Y:S01]  /*a360*/  LOP3.LUT R10, R10, 0xff, RZ, 0xc0, !PT ;  /* 0x000000ff0a0a7812 */ /* 0x000fe200078ec0ff */
[----:B------:R-:W1:Y:S01]  /*a370*/  MUFU.EX2 R159, R159 ;  /* 0x0000009f009f7308 */ /* 0x000e620000000800 */
[----:B------:R-:W-:Y:S01]  /*a380*/  LEA R165, R165, R165, 0x10 ;  /* 0x000000a5a5a57211 */ /* 0x000fe200078e80ff */
[--C-:B------:R-:W-:Y:S01]  /*a390*/  FFMA.FTZ R191, R147, UR22, -R178.reuse ;  /* 0x0000001693bf7c23 */ /* 0x100fe200080108b2 */
[----:B------:R-:W-:Y:S01]  /*a3a0*/  PRMT R8, R10, 0x5410, R7 ;  /* 0x000054100a087816 */ /* 0x000fe20000000007 */
[----:B------:R-:W-:Y:S01]  /*a3b0*/  MUFU.EX2 R189, R189 ;  /* 0x000000bd00bd7308 */ /* 0x000fe20000000800 */
[----:B------:R-:W-:Y:S01]  /*a3c0*/  FSEL R179, R179, RZ, P1 ;  /* 0x000000ffb3b37208 */ /* 0x000fe20000800000 */
[----:B------:R-:W-:Y:S01]  /*a3d0*/  FFMA.FTZ R192, R145, UR22, -R178 ;  /* 0x0000001691c07c23 */ /* 0x000fe200080108b2 */
[--C-:B------:R-:W-:Y:S01]  /*a3e0*/  HSET2.LE.AND R7, R16, R165.reuse, PT ;  /* 0x000000a510077233 */ /* 0x100fe20003803000 */
[----:B------:R-:W-:Y:S01]  /*a3f0*/  MUFU.EX2 R191, R191 ;  /* 0x000000bf00bf7308 */ /* 0x000fe20000000800 */
[----:B---3--:R-:W-:Y:S01]  /*a400*/  F2FP.F16.F32.PACK_AB R16, R155, R156 ;  /* 0x0000009c9b10723e */ /* 0x008fe200000000ff */
[--C-:B------:R-:W-:Y:S01]  /*a410*/  FFMA.FTZ R154, R28, UR22, -R179.reuse ;  /* 0x000000161c9a7c23 */ /* 0x100fe200080108b3 */
[--C-:B------:R-:W-:Y:S01]  /*a420*/  FFMA.FTZ R3, R30, UR22, -R179.reuse ;  /* 0x000000161e037c23 */ /* 0x100fe200080108b3 */
[----:B------:R-:W-:Y:S01]  /*a430*/  FSEL R9, R153, RZ, P1 ;  /* 0x000000ff99097208 */ /* 0x000fe20000800000 */
[--C-:B------:R-:W-:Y:S01]  /*a440*/  FFMA.FTZ R160, R26, UR22, -R179.reuse ;  /* 0x000000161aa07c23 */ /* 0x100fe200080108b3 */
[----:B------:R-:W-:Y:S01]  /*a450*/  LOP3.LUT R7, R16, R7, RZ, 0xc0, !PT ;  /* 0x0000000710077212 */ /* 0x000fe200078ec0ff */
[----:B------:R-:W-:Y:S01]  /*a460*/  FFMA.FTZ R158, R20, UR22, -R179 ;  /* 0x00000016149e7c23 */ /* 0x000fe200080108b3 */
[----:B------:R-:W-:Y:S01]  /*a470*/  IADD3 R16, PT, PT, R169, 0xc000, RZ ;  /* 0x0000c000a9107810 */ /* 0x000fe20007ffe0ff */
[----:B------:R-:W-:Y:S01]  /*a480*/  FADD.FTZ R9, R132, -R9 ;  /* 0x8000000984097221 */ /* 0x000fe20000010000 */
[----:B------:R-:W-:Y:S01]  /*a490*/  MUFU.EX2 R154, R154 ;  /* 0x0000009a009a7308 */ /* 0x000fe20000000800 */
[----:B------:R-:W-:Y:S01]  /*a4a0*/  SHF.R.U32.HI R11, RZ, 0x8, R11 ;  /* 0x00000008ff0b7819 */ /* 0x000fe2000001160b */
[-C--:B-1----:R-:W-:Y:S01]  /*a4b0*/  FMUL.FTZ R26, R114, R159.reuse ;  /* 0x0000009f721a7220 */ /* 0x082fe20000410000 */
[----:B------:R-:W-:Y:S01]  /*a4c0*/  @P2 IADD3 R164, PT, PT, R16, -0x40, RZ ;  /* 0xffffffc010a42810 */ /* 0x000fe20007ffe0ff */
[----:B------:R-:W-:Y:S01]  /*a4d0*/  FMUL.FTZ R161, R9, UR22 ;  /* 0x0000001609a17c20 */ /* 0x000fe20008410000 */
[----:B------:R-:W1:Y:S01]  /*a4e0*/  MUFU.EX2 R160, R160 ;  /* 0x000000a000a07308 */ /* 0x000e620000000800 */
[----:B------:R-:W-:Y:S01]  /*a4f0*/  PRMT R6, R6, 0x5410, R11 ;  /* 0x0000541006067816 */ /* 0x000fe2000000000b */
[-C--:B------:R-:W-:Y:S01]  /*a500*/  FMUL.FTZ R27, R115, R159.reuse ;  /* 0x0000009f731b7220 */ /* 0x080fe20000410000 */
[----:B------:R-:W3:Y:S01]  /*a510*/  LDSM.16.MT88.4 R28, [R164] ;  /* 0x00000000a41c783b */ /* 0x000ee20000004200 */
[----:B------:R-:W-:Y:S01]  /*a520*/  MUFU.EX2 R3, R3 ;  /* 0x0000000300037308 */ /* 0x000fe20000000800 */
[--C-:B------:R-:W-:Y:S01]  /*a530*/  HSET2.LE.AND R10, R4, R165.reuse, PT ;  /* 0x000000a5040a7233 */ /* 0x100fe20003803000 */
[-C--:B------:R-:W-:Y:S01]  /*a540*/  FMUL.FTZ R34, R110, R159.reuse ;  /* 0x0000009f6e227220 */ /* 0x080fe20000410000 */
[--C-:B------:R-:W-:Y:S01]  /*a550*/  HSET2.LE.AND R4, R6, R165.reuse, PT ;  /* 0x000000a506047233 */ /* 0x100fe20003803000 */
[----:B------:R-:W4:Y:S01]  /*a560*/  MUFU.EX2 R158, R158 ;  /* 0x0000009e009e7308 */ /* 0x000f220000000800 */
[----:B------:R-:W-:Y:S01]  /*a570*/  HSET2.LE.AND R5, R8, R165, PT ;  /* 0x000000a508057233 */ /* 0x000fe20003803000 */
[-C--:B------:R-:W-:Y:S01]  /*a580*/  FMUL.FTZ R35, R111, R159.reuse ;  /* 0x0000009f6f237220 */ /* 0x080fe20000410000 */
[----:B------:R-:W-:Y:S01]  /*a590*/  F2FP.F16.F32.PACK_AB R8, R157, R162 ;  /* 0x000000a29d08723e */ /* 0x000fe200000000ff */
[----:B------:R-:W5:Y:S01]  /*a5a0*/  MUFU.EX2 R161, R161 ;  /* 0x000000a100a17308 */ /* 0x000f620000000800 */
[-C--:B------:R-:W-:Y:S01]  /*a5b0*/  FMUL.FTZ R38, R38, R159.reuse ;  /* 0x0000009f26267220 */ /* 0x080fe20000410000 */
[----:B-1----:R-:W-:Y:S01]  /*a5c0*/  F2FP.F16.F32.PACK_AB R9, R154, R160 ;  /* 0x000000a09a09723e */ /* 0x002fe200000000ff */
[----:B------:R-:W-:Y:S01]  /*a5d0*/  FMUL.FTZ R39, R39, R159 ;  /* 0x0000009f27277220 */ /* 0x000fe20000410000 */
[----:B------:R-:W-:Y:S01]  /*a5e0*/  LOP3.LUT R5, R8, R5, RZ, 0xc0, !PT ;  /* 0x0000000508057212 */ /* 0x000fe200078ec0ff */
[-C--:B------:R-:W-:Y:S01]  /*a5f0*/  FMUL.FTZ R42, R42, R159.reuse ;  /* 0x0000009f2a2a7220 */ /* 0x080fe20000410000 */
[----:B------:R-:W-:Y:S01]  /*a600*/  LOP3.LUT R4, R9, R4, RZ, 0xc0, !PT ;  /* 0x0000000409047212 */ /* 0x000fe200078ec0ff */
[-C--:B------:R-:W-:Y:S01]  /*a610*/  FMUL.FTZ R43, R43, R159.reuse ;  /* 0x0000009f2b2b7220 */ /* 0x080fe20000410000 */
[----:B------:R-:W-:Y:S01]  /*a620*/  IADD3 R163, PT, PT, R163, R164, RZ ;  /* 0x000000a4a3a37210 */ /* 0x000fe20007ffe0ff */
[----:B------:R-:W-:Y:S01]  /*a630*/  FMUL.FTZ R54, R54, R159 ;  /* 0x0000009f36367220 */ /* 0x000fe20000410000 */
[----:B----4-:R-:W-:Y:S01]  /*a640*/  F2FP.F16.F32.PACK_AB R11, R158, R3 ;  /* 0x000000039e0b723e */ /* 0x010fe200000000ff */
[-C--:B------:R-:W-:Y:S01]  /*a650*/  FMUL.FTZ R55, R55, R159.reuse ;  /* 0x0000009f37377220 */ /* 0x080fe20000410000 */
[-C--:B------:R-:W-:Y:S01]  /*a660*/  FMUL.FTZ R58, R58, R159.reuse ;  /* 0x0000009f3a3a7220 */ /* 0x080fe20000410000 */
[----:B------:R-:W-:Y:S01]  /*a670*/  FMUL.FTZ R59, R59, R159 ;  /* 0x0000009f3b3b7220 */ /* 0x000fe20000410000 */
[----:B------:R-:W-:Y:S01]  /*a680*/  LOP3.LUT R6, R11, R10, RZ, 0xc0, !PT ;  /* 0x0000000a0b067212 */ /* 0x000fe200078ec0ff */
[-C--:B-----5:R-:W-:Y:S01]  /*a690*/  FMUL.FTZ R24, R112, R161.reuse ;  /* 0x000000a170187220 */ /* 0x0a0fe20000410000 */
[-C--:B------:R-:W-:Y:S01]  /*a6a0*/  FMUL.FTZ R25, R113, R161.reuse ;  /* 0x000000a171197220 */ /* 0x080fe20000410000 */
[-C--:B------:R-:W-:Y:S01]  /*a6b0*/  FMUL.FTZ R32, R108, R161.reuse ;  /* 0x000000a16c207220 */ /* 0x080fe20000410000 */
[-C--:B------:R-:W-:Y:S01]  /*a6c0*/  FMUL.FTZ R33, R109, R161.reuse ;  /* 0x000000a16d217220 */ /* 0x080fe20000410000 */
[-C--:B------:R-:W-:Y:S01]  /*a6d0*/  FMUL.FTZ R36, R36, R161.reuse ;  /* 0x000000a124247220 */ /* 0x080fe20000410000 */
[----:B------:R-:W1:Y:S01]  /*a6e0*/  LDSM.16.MT88.4 R108, [R169+0xe000] ;  /* 0x00e00000a96c783b */ /* 0x000e620000004200 */
[-C--:B------:R-:W-:Y:S01]  /*a6f0*/  FMUL.FTZ R37, R37, R161.reuse ;  /* 0x000000a125257220 */ /* 0x080fe20000410000 */
[-C--:B------:R-:W-:Y:S01]  /*a700*/  FMUL.FTZ R40, R40, R161.reuse ;  /* 0x000000a128287220 */ /* 0x080fe20000410000 */
[-C--:B------:R-:W-:Y:S01]  /*a710*/  FMUL.FTZ R41, R41, R161.reuse ;  /* 0x000000a129297220 */ /* 0x080fe20000410000 */
[-C--:B------:R-:W-:Y:S01]  /*a720*/  FMUL.FTZ R52, R52, R161.reuse ;  /* 0x000000a134347220 */ /* 0x080fe20000410000 */
[-C--:B------:R-:W-:Y:S01]  /*a730*/  FMUL.FTZ R53, R53, R161.reuse ;  /* 0x000000a135357220 */ /* 0x080fe20000410000 */
[-C--:B------:R-:W-:Y:S01]  /*a740*/  FMUL.FTZ R56, R56, R161.reuse ;  /* 0x000000a138387220 */ /* 0x080fe20000410000 */
[-C--:B------:R-:W-:Y:S01]  /*a750*/  FMUL.FTZ R57, R57, R161.reuse ;  /* 0x000000a139397220 */ /* 0x080fe20000410000 */
[----:B------:R-:W4:Y:S01]  /*a760*/  LDSM.16.MT88.4 R112, [R168+0xe000] ;  /* 0x00e00000a870783b */ /* 0x000f220000004200 */
        /* <DEDUP_REMOVED lines=16> */
[----:B------:R-:W3:Y:S01]  /*a870*/  LDSM.16.MT88.4 R104, [R164+0x2000] ;  /* 0x00200000a468783b */ /* 0x000ee20000004200 */
[-C--:B------:R-:W-:Y:S01]  /*a880*/  FMUL.FTZ R62, R62, R159.reuse ;  /* 0x0000009f3e3e7220 */ /* 0x080fe20000410000 */
[----:B------:R-:W-:Y:S01]  /*a890*/  FMUL.FTZ R63, R63, R159 ;  /* 0x0000009f3f3f7220 */ /* 0x000fe20000410000 */
[-C--:B------:R-:W-:Y:S01]  /*a8a0*/  FMUL.FTZ R64, R64, R161.reuse ;  /* 0x000000a140407220 */ /* 0x080fe20000410000 */
[----:B------:R-:W-:Y:S01]  /*a8b0*/  FMUL.FTZ R65, R65, R161 ;  /* 0x000000a141417220 */ /* 0x000fe20000410000 */
[-C--:B------:R-:W-:Y:S01]  /*a8c0*/  FMUL.FTZ R66, R66, R159.reuse ;  /* 0x0000009f42427220 */ /* 0x080fe20000410000 */
[----:B------:R-:W-:Y:S01]  /*a8d0*/  FMUL.FTZ R67, R67, R159 ;  /* 0x0000009f43437220 */ /* 0x000fe20000410000 */
[----:B------:R-:W-:Y:S01]  /*a8e0*/  LOP3.LUT R148, R150, UR6, R149, 0x96, !PT ;  /* 0x0000000696947c12 */ /* 0x000fe2000f8e9695 */
[-C--:B------:R-:W-:Y:S01]  /*a8f0*/  FMUL.FTZ R76, R76, R161.reuse ;  /* 0x000000a14c4c7220 */ /* 0x080fe20000410000 */
[----:B------:R-:W-:Y:S01]  /*a900*/  FMUL.FTZ R77, R77, R161 ;  /* 0x000000a14d4d7220 */ /* 0x000fe20000410000 */
[-C--:B------:R-:W-:Y:S01]  /*a910*/  FMUL.FTZ R78, R78, R159.reuse ;  /* 0x0000009f4e4e7220 */ /* 0x080fe20000410000 */
[----:B------:R-:W-:Y:S01]  /*a920*/  FMUL.FTZ R79, R79, R159 ;  /* 0x0000009f4f4f7220 */ /* 0x000fe20000410000 */
[----:B------:R-:W-:Y:S01]  /*a930*/  IMAD.WIDE.U32 R148, R148, -0x2daee0ad, RZ ;  /* 0xd2511f5394947825 */ /* 0x000fe200078e00ff */
[----:B------:R-:W5:Y:S03]  /*a940*/  LDSM.16.MT88.4 R20, [R168+0xc000] ;  /* 0x00c00000a814783b */ /* 0x000f660000004200 */
[-C--:B------:R-:W-:Y:S01]  /*a950*/  FMUL.FTZ R80, R80, R161.reuse ;  /* 0x000000a150507220 */ /* 0x080fe20000410000 */
[C---:B-1----:R-:W-:Y:S01]  /*a960*/  HMMA.16816.F32 R36, R4.reuse, R108, R36 ;  /* 0x0000006c0424723c */ /* 0x042fe20000001824 */
[----:B------:R-:W-:Y:S01]  /*a970*/  FMUL.FTZ R81, R81, R161 ;  /* 0x000000a151517220 */ /* 0x000fe20000410000 */
[-C--:B------:R-:W-:Y:S01]  /*a980*/  FMUL.FTZ R82, R82, R159.reuse ;  /* 0x0000009f52527220 */ /* 0x080fe20000410000 */
[----:B------:R-:W-:Y:S01]  /*a990*/  FMUL.FTZ R83, R83, R159 ;  /* 0x0000009f53537220 */ /* 0x000fe20000410000 */
[----:B------:R-:W-:Y:S01]  /*a9a0*/  PRMT R139, R148, 0x7772, RZ ;  /* 0x00007772948b7816 */ /* 0x000fe200000000ff */
        /* <DEDUP_REMOVED lines=8> */
[----:B------:R-:W-:Y:S01]  /*aa30*/  LDSM.16.MT88.4 R120, [R163] ;  /* 0x00000000a378783b */ /* 0x000fe20000004200 */
        /* <DEDUP_REMOVED lines=13> */
[-C--:B------:R-:W-:Y:S01]  /*ab10*/  FMUL.FTZ R116, R116, R161.reuse ;  /* 0x000000a174747220 */ /* 0x080fe20000410000 */
[----:B------:R-:W-:Y:S01]  /*ab20*/  FMUL.FTZ R117, R117, R161 ;  /* 0x000000a175757220 */ /* 0x000fe20000410000 */
[-C--:B------:R-:W-:Y:S01]  /*ab30*/  FMUL.FTZ R118, R118, R159.reuse ;  /* 0x0000009f76767220 */ /* 0x080fe20000410000 */
[----:B------:R-:W-:Y:S01]  /*ab40*/  FMUL.FTZ R119, R119, R159 ;  /* 0x0000009f77777220 */ /* 0x000fe20000410000 */
[----:B------:R-:W-:Y:S01]  /*ab50*/  LOP3.LUT R134, R134, UR13, R149, 0x96, !PT ;  /* 0x0000000d86867c12 */ /* 0x000fe2000f8e9695 */
[C---:B---3--:R-:W-:Y:S01]  /*ab60*/  HMMA.16816.F32 R52, R4.reuse, R104, R52 ;  /* 0x000000680434723c */ /* 0x048fe20000001834 */
[--C-:B------:R-:W-:Y:S01]  /*ab70*/  FFMA.FTZ R187, R188, UR22, -R179.reuse ;  /* 0x00000016bcbb7c23 */ /* 0x100fe200080108b3 */
[--C-:B------:R-:W-:Y:S01]  /*ab80*/  FFMA.FTZ R190, R186, UR22, -R179.reuse ;  /* 0x00000016babe7c23 */ /* 0x100fe200080108b3 */
[-C--:B------:R-:W-:Y:S01]  /*ab90*/  FMUL.FTZ R92, R92, R161.reuse ;  /* 0x000000a15c5c7220 */ /* 0x080fe20000410000 */
[----:B------:R3:W-:Y:S01]  /*aba0*/  MUFU.EX2 R186, R137 ;  /* 0x0000008900ba7308 */ /* 0x0007e20000000800 */
[----:B------:R-:W-:Y:S01]  /*abb0*/  FMUL.FTZ R93, R93, R161 ;  /* 0x000000a15d5d7220 */ /* 0x000fe20000410000 */
[-C--:B------:R-:W-:Y:S01]  /*abc0*/  FMUL.FTZ R94, R94, R159.reuse ;  /* 0x0000009f5e5e7220 */ /* 0x080fe20000410000 */
[----:B------:R-:W-:Y:S01]  /*abd0*/  FMUL.FTZ R95, R95, R159 ;  /* 0x0000009f5f5f7220 */ /* 0x000fe20000410000 */
[C---:B------:R-:W-:Y:S01]  /*abe0*/  HMMA.16816.F32 R56, R4.reuse, R106, R56 ;  /* 0x0000006a0438723c */ /* 0x040fe20000001838 */
[----:B------:R-:W2:Y:S01]  /*abf0*/  LDSM.16.MT88.4 R104, [R168+0x10000] ;  /* 0x01000000a868783b */ /* 0x000ea20000004200 */
[----:B------:R-:W-:Y:S01]  /*ac00*/  MUFU.EX2 R187, R187 ;  /* 0x000000bb00bb7308 */ /* 0x000fe20000000800 */
[----:B------:R-:W-:Y:S01]  /*ac10*/  SHF.R.U32.HI R150, RZ, 0x18, R134 ;  /* 0x00000018ff967819 */ /* 0x000fe20000011686 */
[--C-:B------:R-:W-:Y:S01]  /*ac20*/  FFMA.FTZ R188, R138, UR22, -R179.reuse ;  /* 0x000000168abc7c23 */ /* 0x100fe200080108b3 */
[--C-:B------:R-:W-:Y:S01]  /*ac30*/  FFMA.FTZ R185, R136, UR22, -R179.reuse ;  /* 0x0000001688b97c23 */ /* 0x100fe200080108b3 */
[----:B------:R-:W-:Y:S01]  /*ac40*/  MUFU.EX2 R190, R190 ;  /* 0x000000be00be7308 */ /* 0x000fe20000000800 */
        /* <DEDUP_REMOVED lines=20> */
[----:B---3--:R-:W-:Y:S01]  /*ad90*/  FMUL.FTZ R137, R97, R161 ;  /* 0x000000a161897220 */ /* 0x008fe20000410000 */
[----:B------:R-:W-:Y:S01]  /*ada0*/  MUFU.EX2 R185, R185 ;  /* 0x000000b900b97308 */ /* 0x000fe20000000800 */
[----:B------:R-:W-:Y:S01]  /*adb0*/  LDSM.16.MT88.4 R128, [R168+0xc800] ;  /* 0x00c80000a880783b */ /* 0x000fe20000004200 */
[--C-:B------:R-:W-:Y:S01]  /*adc0*/  FFMA.FTZ R195, R146, UR22, -R179.reuse ;  /* 0x0000001692c37c23 */ /* 0x100fe200080108b3 */
[--C-:B------:R-:W-:Y:S01]  /*add0*/  FFMA.FTZ R212, R193, UR22, -R178.reuse ;  /* 0x00000016c1d47c23 */ /* 0x100fe200080108b2 */
[C---:B----4-:R-:W-:Y:S01]  /*ade0*/  HMMA.16816.F32 R68, R4.reuse, R112, R68 ;  /* 0x000000700444723c */ /* 0x050fe20000001844 */
[----:B------:R-:W-:Y:S01]  /*adf0*/  LOP3.LUT R113, R134, 0xffff, RZ, 0xc0, !PT ;  /* 0x0000ffff86717812 */ /* 0x000fe200078ec0ff */
[----:B------:R-:W3:Y:S01]  /*ae00*/  MUFU.EX2 R188, R188 ;  /* 0x000000bc00bc7308 */ /* 0x000ee20000000800 */
[----:B------:R-:W-:Y:S01]  /*ae10*/  PRMT R112, R148, 0x7771, RZ ;  /* 0x0000777194707816 */ /* 0x000fe200000000ff */
[----:B------:R-:W-:Y:S01]  /*ae20*/  FFMA.FTZ R196, R140, UR22, -R179 ;  /* 0x000000168cc47c23 */ /* 0x000fe200080108b3 */
[----:B------:R-:W-:Y:S01]  /*ae30*/  SHF.R.U32.HI R113, RZ, 0x8, R113 ;  /* 0x00000008ff717819 */ /* 0x000fe20000011671 */
[----:B------:R-:W4:Y:S01]  /*ae40*/  MUFU.EX2 R192, R192 ;  /* 0x000000c000c07308 */ /* 0x000f220000000800 */
[--C-:B------:R-:W-:Y:S01]  /*ae50*/  FFMA.FTZ R198, R141, UR22, -R178.reuse ;  /* 0x000000168dc67c23 */ /* 0x100fe200080108b2 */
[C---:B------:R-:W-:Y:S01]  /*ae60*/  HMMA.16816.F32 R72, R4.reuse, R114, R72 ;  /* 0x000000720448723c */ /* 0x040fe20000001848 */
[----:B------:R-:W-:Y:S01]  /*ae70*/  MOV R114, R148 ;  /* 0x0000009400727202 */ /* 0x000fe20000000f00 */
[----:B------:R-:W-:Y:S01]  /*ae80*/  MUFU.EX2 R195, R195 ;  /* 0x000000c300c37308 */ /* 0x000fe20000000800 */
[--C-:B------:R-:W-:Y:S01]  /*ae90*/  FFMA.FTZ R193, R225, UR22, -R178.reuse ;  /* 0x00000016e1c17c23 */ /* 0x100fe200080108b2 */
[--C-:B------:R-:W-:Y:S01]  /*aea0*/  FFMA.FTZ R197, R197, UR22, -R178.reuse ;  /* 0x00000016c5c57c23 */ /* 0x100fe200080108b2 */
[--C-:B------:R-:W-:Y:S01]  /*aeb0*/  FFMA.FTZ R173, R173, UR22, -R178.reuse ;  /* 0x00000016adad7c23 */ /* 0x100fe200080108b2 */
[----:B------:R-:W-:Y:S01]  /*aec0*/  MUFU.EX2 R196, R196 ;  /* 0x000000c400c47308 */ /* 0x000fe20000000800 */
[----:B------:R-:W-:Y:S01]  /*aed0*/  FFMA.FTZ R172, R172, UR22, -R178 ;  /* 0x00000016acac7c23 */ /* 0x000fe200080108b2 */
[C---:B--2---:R-:W-:Y:S01]  /*aee0*/  HMMA.16816.F32 R76, R4.reuse, R104, R76 ;  /* 0x00000068044c723c */ /* 0x044fe2000000184c */
[----:B------:R-:W-:Y:S01]  /*aef0*/  PRMT R104, R148, 0x7773, RZ ;  /* 0x0000777394687816 */ /* 0x000fe200000000ff */
[----:B------:R-:W-:Y:S01]  /*af00*/  MUFU.EX2 R198, R198 ;  /* 0x000000c600c67308 */ /* 0x000fe20000000800 */
[----:B------:R-:W-:Y:S01]  /*af10*/  LOP3.LUT R148, R134, 0xff, RZ, 0xc0, !PT ;  /* 0x000000ff86947812 */ /* 0x000fe200078ec0ff */
[----:B------:R-:W-:Y:S01]  /*af20*/  FFMA.FTZ R177, R177, UR22, -R179 ;  /* 0x00000016b1b17c23 */ /* 0x000fe200080108b3 */
[----:B------:R-:W-:Y:S01]  /*af30*/  PRMT R139, R139, 0x5410, R104 ;  /* 0x000054108b8b7816 */ /* 0x000fe20000000068 */
[----:B------:R-:W-:Y:S01]  /*af40*/  MUFU.EX2 R212, R212 ;  /* 0x000000d400d47308 */ /* 0x000fe20000000800 */
[----:B------:R-:W-:Y:S01]  /*af50*/  PRMT R148, R148, 0x5410, R113 ;  /* 0x0000541094947816 */ /* 0x000fe20000000071 */
[----:B------:R-:W-:Y:S01]  /*af60*/  HMMA.16816.F32 R80, R4, R106, R80 ;  /* 0x0000006a0450723c */ /* 0x000fe20000001850 */
[----:B------:R-:W2:Y:S01]  /*af70*/  LDSM.16.MT88.4 R104, [R163+0x4000] ;  /* 0x00400000a368783b */ /* 0x000ea20000004200 */
[----:B------:R-:W-:Y:S01]  /*af80*/  LOP3.LUT R138, R139, 0xff00ff, RZ, 0xc0, !PT ;  /* 0x00ff00ff8b8a7812 */ /* 0x000fe200078ec0ff */
[----:B------:R-:W-:Y:S01]  /*af90*/  FMUL.FTZ R139, R99, R159 ;  /* 0x0000009f638b7220 */ /* 0x000fe20000410000 */
[----:B---3--:R-:W-:Y:S01]  /*afa0*/  F2FP.F16.F32.PACK_AB R145, R188, R185 ;  /* 0x000000b9bc91723e */ /* 0x008fe200000000ff */
[----:B------:R-:W3:Y:S01]  /*afb0*/  MUFU.EX2 R193, R193 ;  /* 0x000000c100c17308 */ /* 0x000ee20000000800 */
[----:B------:R-:W-:-:S02]  /*afc0*/  FFMA.FTZ R162, R213, R159, R162 ;  /* 0x0000009fd5a27223 */ /* 0x000fc400000100a2 */
[----:B------:R-:W-:Y:S01]  /*afd0*/  HMMA.16816.F32 R20, R4, R22, R116 ;  /* 0x000000160414723c */ /* 0x000fe20000001874 */
[----:B------:R-:W5:Y:S01]  /*afe0*/  LDSM.16.MT88.4 R116, [R169+0xe800] ;  /* 0x00e80000a974783b */ /* 0x000f620000004200 */
[----:B------:R-:W-:Y:S01]  /*aff0*/  MUFU.EX2 R197, R197 ;  /* 0x000000c500c57308 */ /* 0x000fe20000000800 */
[----:B------:R-:W-:-:S03]  /*b000*/  FADD.FTZ R157, R157, R162 ;  /* 0x000000a29d9d7221 */ /* 0x000fc60000010000 */
[----:B------:R-:W-:Y:S01]  /*b010*/  MUFU.EX2 R173, R173 ;  /* 0x000000ad00ad7308 */ /* 0x000fe20000000800 */
[----:B------:R-:W-:Y:S01]  /*b020*/  FADD.FTZ R156, R156, R157 ;  /* 0x0000009d9c9c7221 */ /* 0x000fe20000010000 */
[C---:B-1----:R-:W-:Y:S01]  /*b030*/  HMMA.16816.F32 R84, R4.reuse, R108, R84 ;  /* 0x0000006c0454723c */ /* 0x042fe20000001854 */
[----:B------:R-:W-:Y:S01]  /*b040*/  PRMT R108, R134, 0x7632, R108 ;  /* 0x00007632866c7816 */ /* 0x000fe2000000006c */
[----:B------:R-:W-:Y:S01]  /*b050*/  MUFU.EX2 R172, R172 ;  /* 0x000000ac00ac7308 */ /* 0x000fe20000000800 */
[----:B------:R-:W-:Y:S01]  /*b060*/  LOP3.LUT R109, R114, 0xff, RZ, 0xc0, !PT ;  /* 0x000000ff726d7812 */ /* 0x000fe200078ec0ff */
[----:B------:R-:W-:Y:S01]  /*b070*/  LDSM.16.MT88.4 R132, [R169+0xc800] ;  /* 0x00c80000a984783b */ /* 0x000fe20000004200 */
[----:B------:R-:W-:Y:S01]  /*b080*/  LOP3.LUT R115, R108, 0xff, RZ, 0xc0, !PT ;  /* 0x000000ff6c737812 */ /* 0x000fe200078ec0ff */
[----:B------:R-:W-:Y:S01]  /*b090*/  FADD.FTZ R156, R155, R156 ;  /* 0x0000009c9b9c7221 */ /* 0x000fe20000010000 */
[----:B------:R-:W-:Y:S01]  /*b0a0*/  PRMT R136, R109, 0x5410, R112 ;  /* 0x000054106d887816 */ /* 0x000fe20000000070 */
[----:B------:R-:W-:Y:S01]  /*b0b0*/  HMMA.16816.F32 R8, R4, R12, R8 ;  /* 0x0000000c0408723c */ /* 0x000fe20000001808 */
[----:B------:R-:W-:-:S02]  /*b0c0*/  PRMT R150, R115, 0x5410, R150 ;  /* 0x0000541073967816 */ /* 0x000fc40000000096 */
[----:B------:R-:W1:Y:S01]  /*b0d0*/  LDSM.16.MT88.4 R112, [R168+0xe800] ;  /* 0x00e80000a870783b */ /* 0x000e620000004200 */
[--C-:B------:R-:W-:Y:S01]  /*b0e0*/  HSET2.LE.AND R194, R136, R165.reuse, PT ;  /* 0x000000a588c27233 */ /* 0x100fe20003803000 */
[-C--:B------:R-:W-:Y:S01]  /*b0f0*/  FMUL.FTZ R136, R96, R161.reuse ;  /* 0x000000a160887220 */ /* 0x080fe20000410000 */
[--C-:B------:R-:W-:Y:S01]  /*b100*/  HSET2.LE.AND R96, R148, R165.reuse, PT ;  /* 0x000000a594607233 */ /* 0x100fe20003803000 */
[----:B------:R-:W-:Y:S01]  /*b110*/  FFMA.FTZ R161, R221, R161, R160 ;  /* 0x000000a1dda17223 */ /* 0x000fe200000100a0 */
[C---:B------:R-:W-:Y:S01]  /*b120*/  HMMA.16816.F32 R12, R4.reuse, R14, R124 ;  /* 0x0000000e040c723c */ /* 0x040fe2000000187c */
[----:B------:R-:W-:Y:S01]  /*b130*/  HSET2.LE.AND R97, R150, R165, PT ;  /* 0x000000a596617233 */ /* 0x000fe20003803000 */
[----:B------:R-:W-:Y:S01]  /*b140*/  LDSM.16.MT88.4 R124, [R164+0x800] ;  /* 0x00080000a47c783b */ /* 0x000fe20000004200 */
[----:B----4-:R-:W-:Y:S01]  /*b150*/  F2FP.F16.F32.PACK_AB R148, R192, R191 ;  /* 0x000000bfc094723e */ /* 0x010fe200000000ff */
[----:B------:R-:W-:Y:S01]  /*b160*/  FADD.FTZ R154, R154, R161 ;  /* 0x000000a19a9a7221 */ /* 0x000fe20000010000 */
[----:B---3--:R-:W-:Y:S01]  /*b170*/  F2FP.F16.F32.PACK_AB R224, R193, R212 ;  /* 0x000000d4c1e0723e */ /* 0x008fe200000000ff */
[----:B------:R-:W-:Y:S01]  /*b180*/  FADD.FTZ R191, R191, R156 ;  /* 0x0000009cbfbf7221 */ /* 0x000fe20000010000 */
[----:B------:R-:W-:Y:S01]  /*b190*/  LOP3.LUT R97, R148, R97, RZ, 0xc0, !PT ;  /* 0x0000006194617212 */ /* 0x000fe200078ec0ff */
[----:B------:R-:W-:Y:S01]  /*b1a0*/  HMMA.16816.F32 R32, R4, R120, R32 ;  /* 0x000000780420723c */ /* 0x000fe20000001820 */
[----:B------:R-:W-:Y:S01]  /*b1b0*/  LDSM.16.MT88.4 R148, [R163+0x4800] ;  /* 0x00480000a394783b */ /* 0x000fe20000004200 */
[----:B------:R-:W-:Y:S01]  /*b1c0*/  FADD.FTZ R3, R3, R154 ;  /* 0x0000009a03037221 */ /* 0x000fe20000010000 */
[----:B------:R-:W-:-:S03]  /*b1d0*/  FADD.FTZ R192, R192, R191 ;  /* 0x000000bfc0c07221 */ /* 0x000fc60000010000 */
[----:B------:R-:W-:Y:S01]  /*b1e0*/  FADD.FTZ R158, R158, R3 ;  /* 0x000000039e9e7221 */ /* 0x000fe20000010000 */
[----:B------:R-:W-:Y:S01]  /*b1f0*/  MOV R3, R2 ;  /* 0x0000000200037202 */ /* 0x000fe20000000f00 */
[C---:B--2---:R-:W-:Y:S01]  /*b200*/  HMMA.16816.F32 R92, R4.reuse, R104, R92 ;  /* 0x00000068045c723c */ /* 0x044fe2000000185c */
[----:B------:R-:W-:Y:S01]  /*b210*/  HSET2.LE.AND R105, R138, R165, PT ;  /* 0x000000a58a697233 */ /* 0x000fe20003803000 */
[----:B------:R-:W-:Y:S01]  /*b220*/  FMUL.FTZ R138, R98, R159 ;  /* 0x0000009f628a7220 */ /* 0x000fe20000410000 */
[----:B------:R-:W-:Y:S01]  /*b230*/  F2FP.F16.F32.PACK_AB R104, R186, R189 ;  /* 0x000000bdba68723e */ /* 0x000fe200000000ff */
[----:B------:R-:W-:Y:S01]  /*b240*/  FADD.FTZ R189, R189, R192 ;  /* 0x000000c0bdbd7221 */ /* 0x000fe20000010000 */
[----:B------:R-:W-:Y:S01]  /*b250*/  LOP3.LUT R98, R145, R194, RZ, 0xc0, !PT ;  /* 0x000000c291627212 */ /* 0x000fe200078ec0ff */
[----:B------:R-:W-:Y:S01]  /*b260*/  FFMA.FTZ R194, R144, UR22, -R179 ;  /* 0x0000001690c27c23 */ /* 0x000fe200080108b3 */
[----:B------:R-:W-:Y:S01]  /*b270*/  LOP3.LUT R99, R104, R105, RZ, 0xc0, !PT ;  /* 0x0000006968637212 */ /* 0x000fe200078ec0ff */
[C---:B------:R-:W-:Y:S01]  /*b280*/  HMMA.16816.F32 R100, R4.reuse, R122, R100 ;  /* 0x0000007a0464723c */ /* 0x040fe20000001864 */
[C---:B------:R-:W-:Y:S01]  /*b290*/  F2FP.F16.F32.PACK_AB R105, R190.reuse, R187 ;  /* 0x000000bbbe69723e */ /* 0x040fe200000000ff */
[----:B------:R-:W-:Y:S01]  /*b2a0*/  LDSM.16.MT88.4 R120, [R163+0x800] ;  /* 0x00080000a378783b */ /* 0x000fe20000004200 */
[----:B------:R-:W-:Y:S01]  /*b2b0*/  FADD.FTZ R187, R187, R158 ;  /* 0x0000009ebbbb7221 */ /* 0x000fe20000010000 */
[----:B------:R-:W2:Y:S01]  /*b2c0*/  MUFU.EX2 R194, R194 ;  /* 0x000000c200c27308 */ /* 0x000ea20000000800 */
[----:B------:R-:W-:Y:S01]  /*b2d0*/  LOP3.LUT R96, R105, R96, RZ, 0xc0, !PT ;  /* 0x0000006069607212 */ /* 0x000fe200078ec0ff */
[----:B------:R-:W-:Y:S01]  /*b2e0*/  LDSM.16.MT88.4 R144, [R169+0xd000] ;  /* 0x00d00000a990783b */ /* 0x000fe20000004200 */
[----:B------:R-:W-:Y:S01]  /*b2f0*/  FADD.FTZ R190, R190, R187 ;  /* 0x000000bbbebe7221 */ /* 0x000fe20000010000 */
[----:B------:R-:W-:Y:S01]  /*b300*/  HMMA.16816.F32 R88, R4, R110, R88 ;  /* 0x0000006e0458723c */ /* 0x000fe20000001858 */
[----:B------:R-:W-:Y:S01]  /*b310*/  FADD.FTZ R189, R186, R189 ;  /* 0x000000bdbabd7221 */ /* 0x000fe20000010000 */
[----:B------:R-:W3:Y:S01]  /*b320*/  LDSM.16.MT88.4 R108, [R164+0x2800] ;  /* 0x00280000a46c783b */ /* 0x000ee20000004200 */
[----:B------:R-:W-:Y:S01]  /*b330*/  FADD.FTZ R185, R185, R190 ;  /* 0x000000beb9b97221 */ /* 0x000fe20000010000 */
[----:B------:R-:W-:-:S03]  /*b340*/  @P5 MOV R3, R2 ;  /* 0x0000000200035202 */ /* 0x000fc60000000f00 */
[----:B------:R-:W-:Y:S01]  /*b350*/  FADD.FTZ R185, R188, R185 ;  /* 0x000000b9bcb97221 */ /* 0x000fe20000010000 */
[----:B------:R-:W-:Y:S01]  /*b360*/  HMMA.16816.F32 R4, R4, R106, R136 ;  /* 0x0000006a0404723c */ /* 0x000fe20000001888 */
[----:B------:R-:W4:Y:S04]  /*b370*/  LDSM.16.MT88.4 R104, [R163+0x2800] ;  /* 0x00280000a368783b */ /* 0x000f280000004200 */
[----:B------:R-:W-:Y:S03]  /*b380*/  LDSM.16.MT88.4 R136, [R164+0x1000] ;  /* 0x00100000a488783b */ /* 0x000fe60000004200 */
[----:B-----5:R-:W-:Y:S01]  /*b390*/  HMMA.16816.F32 R36, R96, R116, R36 ;  /* 0x000000746024723c */ /* 0x020fe20000001824 */
[----:B------:R-:W-:-:S05]  /*b3a0*/  LOP3.LUT R116, R143, UR17, R219, 0x96, !PT ;  /* 0x000000118f747c12 */ /* 0x000fca000f8e96db */
[----:B------:R-:W-:Y:S02]  /*b3b0*/  IMAD.WIDE.U32 R116, R116, -0x326172a9, RZ ;  /* 0xcd9e8d5774747825 */ /* 0x000fe400078e00ff */
[----:B-1----:R-:W-:Y:S03]  /*b3c0*/  HMMA.16816.F32 R44, R96, R112, R44 ;  /* 0x00000070602c723c */ /* 0x002fe6000000182c */
[----:B------:R-:W-:Y:S02]  /*b3d0*/  LOP3.LUT R117, R222, UR11, R117, 0x96, !PT ;  /* 0x0000000bde757c12 */ /* 0x000fe4000f8e9675 */
[----:B------:R-:W-:-:S03]  /*b3e0*/  LOP3.LUT R116, R116, UR10, R215, 0x96, !PT ;  /* 0x0000000a74747c12 */ /* 0x000fc6000f8e96d7 */
[----:B------:R-:W-:Y:S01]  /*b3f0*/  HMMA.16816.F32 R48, R96, R114, R48 ;  /* 0x000000726030723c */ /* 0x000fe20000001830 */
[----:B------:R-:W1:Y:S01]  /*b400*/  LDSM.16.MT88.4 R112, [R169+0x10800] ;  /* 0x01080000a970783b */ /* 0x000e620000004200 */
[----:B------:R-:W-:-:S04]  /*b410*/  IMAD.WIDE.U32 R228, R117, -0x2daee0ad, RZ ;  /* 0xd2511f5375e47825 */ /* 0x000fc800078e00ff */
[----:B------:R-:W-:Y:S02]  /*b420*/  IMAD.WIDE.U32 R116, R116, -0x2daee0ad, RZ ;  /* 0xd2511f5374747825 */ /* 0x000fe400078e00ff */
[----:B------:R-:W-:Y:S03]  /*b430*/  HMMA.16816.F32 R16, R96, R128, R16 ;  /* 0x000000806010723c */ /* 0x000fe60000001810 */
[----:B------:R-:W-:-:S05]  /*b440*/  LOP3.LUT R228, R228, UR20, R117, 0x96, !PT ;  /* 0x00000014e4e47c12 */ /* 0x000fca000f8e9675 */
[C---:B---3--:R-:W-:Y:S08]  /*b450*/  HMMA.16816.F32 R52, R96.reuse, R108, R52 ;  /* 0x0000006c6034723c */ /* 0x048ff00000001834 */
[----:B----4-:R-:W-:Y:S01]  /*b460*/  HMMA.16816.F32 R60, R96, R104, R60 ;  /* 0x00000068603c723c */ /* 0x010fe2000000183c */
[----:B------:R-:W-:Y:S01]  /*b470*/  LOP3.LUT R104, R216, UR21, R229, 0x96, !PT ;  /* 0x00000015d8687c12 */ /* 0x000fe2000f8e96e5 */
[----:B------:R-:W-:-:S04]  /*b480*/  IMAD.WIDE.U32 R228, R228, -0x326172a9, RZ ;  /* 0xcd9e8d57e4e47825 */ /* 0x000fc800078e00ff */
[----:B------:R-:W-:Y:S02]  /*b490*/  IMAD.WIDE.U32 R226, R104, -0x326172a9, RZ ;  /* 0xcd9e8d5768e27825 */ /* 0x000fe400078e00ff */
[----:B------:R-:W-:Y:S01]  /*b4a0*/  HMMA.16816.F32 R56, R96, R110, R56 ;  /* 0x0000006e6038723c */ /* 0x000fe20000001838 */
[----:B------:R-:W3:Y:S02]  /*b4b0*/  LDSM.16.MT88.4 R108, [R168+0x10800] ;  /* 0x01080000a86c783b */ /* 0x000ee40000004200 */
[----:B------:R-:W-:Y:S02]  /*b4c0*/  LOP3.LUT R117, R214, UR9, R227, 0x96, !PT ;  /* 0x00000009d6757c12 */ /* 0x000fe4000f8e96e3 */
[----:B------:R-:W-:-:S03]  /*b4d0*/  LOP3.LUT R226, R226, UR7, R229, 0x96, !PT ;  /* 0x00000007e2e27c12 */ /* 0x000fc6000f8e96e5 */
[----:B------:R-:W-:Y:S01]  /*b4e0*/  HMMA.16816.F32 R64, R96, R106, R64 ;  /* 0x0000006a6040723c */ /* 0x000fe20000001840 */
[----:B------:R-:W4:Y:S01]  /*b4f0*/  LDSM.16.MT88.4 R104, [R164+0x4800] ;  /* 0x00480000a468783b */ /* 0x000f220000004200 */
[----:B------:R-:W-:-:S06]  /*b500*/  IMAD.WIDE.U32 R226, R226, -0x2daee0ad, RZ ;  /* 0xd2511f53e2e27825 */ /* 0x000fcc00078e00ff */
[----:B-1----:R-:W-:Y:S01]  /*b510*/  HMMA.16816.F32 R68, R96, R112, R68 ;  /* 0x000000706044723c */ /* 0x002fe20000001844 */
[----:B------:R-:W-:-:S05]  /*b520*/  IMAD.WIDE.U32 R112, R117, -0x2daee0ad, RZ ;  /* 0xd2511f5375707825 */ /* 0x000fca00078e00ff */
[----:B------:R-:W-:Y:S02]  /*b530*/  LOP3.LUT R230, R116, UR19, R113, 0x96, !PT ;  /* 0x0000001374e67c12 */ /* 0x000fe4000f8e9671 */
[----:B------:R-:W-:Y:S01]  /*b540*/  LOP3.LUT R112, R112, UR18, R227, 0x96, !PT ;  /* 0x0000001270707c12 */ /* 0x000fe2000f8e96e3 */
[----:B------:R-:W-:Y:S01]  /*b550*/  HMMA.16816.F32 R20, R96, R130, R20 ;  /* 0x000000826014723c */ /* 0x000fe20000001814 */
[----:B------:R-:W1:Y:S01]  /*b560*/  LDSM.16.MT88.4 R128, [R168+0xf000] ;  /* 0x00f00000a880783b */ /* 0x000e620000004200 */
[----:B------:R-:W-:-:S04]  /*b570*/  IMAD.WIDE.U32 R230, R230, -0x326172a9, RZ ;  /* 0xcd9e8d57e6e67825 */ /* 0x000fc800078e00ff */
[----:B------:R-:W-:Y:S02]  /*b580*/  FFMA.FTZ R227, R142, UR22, -R179 ;  /* 0x000000168ee37c23 */ /* 0x000fe400080108b3 */
[----:B------:R-:W-:Y:S01]  /*b590*/  LDSM.16.MT88.4 R140, [R168+0xd000] ;  /* 0x00d00000a88c783b */ /* 0x000fe20000004200 */
[----:B------:R-:W-:Y:S01]  /*b5a0*/  IMAD.WIDE.U32 R116, R112, -0x326172a9, RZ ;  /* 0xcd9e8d5770747825 */ /* 0x000fe200078e00ff */
[----:B------:R-:W-:Y:S01]  /*b5b0*/  LOP3.LUT R228, R228, UR6, R231, 0x96, !PT ;  /* 0x00000006e4e47c12 */ /* 0x000fe2000f8e96e7 */
[----:B------:R-:W-:Y:S01]  /*b5c0*/  HMMA.16816.F32 R72, R96, R114, R72 ;  /* 0x000000726048723c */ /* 0x000fe20000001848 */
[----:B------:R-:W5:Y:S01]  /*b5d0*/  MUFU.EX2 R227, R227 ;  /* 0x000000e300e37308 */ /* 0x000f620000000800 */
[----:B------:R-:W-:Y:S02]  /*b5e0*/  MOV R114, R116 ;  /* 0x0000007400727202 */ /* 0x000fe40000000f00 */
[----:B------:R-:W-:Y:S01]  /*b5f0*/  IMAD.WIDE.U32 R228, R228, -0x2daee0ad, RZ ;  /* 0xd2511f53e4e47825 */ /* 0x000fe200078e00ff */
[----:B------:R-:W-:-:S02]  /*b600*/  PRMT R112, R116, 0x7771, RZ ;  /* 0x0000777174707816 */ /* 0x000fc400000000ff */
[----:B------:R-:W-:Y:S01]  /*b610*/  LOP3.LUT R115, R114, 0xff, RZ, 0xc0, !PT ;  /* 0x000000ff72737812 */ /* 0x000fe200078ec0ff */
[C---:B---3--:R-:W-:Y:S01]  /*b620*/  HMMA.16816.F32 R76, R96.reuse, R108, R76 ;  /* 0x0000006c604c723c */ /* 0x048fe2000000184c */
[----:B------:R-:W-:Y:S02]  /*b630*/  LOP3.LUT R109, R230, UR4, R117, 0x96, !PT ;  /* 0x00000004e66d7c12 */ /* 0x000fe4000f8e9675 */
[C---:B------:R-:W-:Y:S02]  /*b640*/  PRMT R113, R116.reuse, 0x7773, RZ ;  /* 0x0000777374717816 */ /* 0x040fe400000000ff */
[----:B------:R-:W-:Y:S02]  /*b650*/  PRMT R108, R116, 0x7772, RZ ;  /* 0x00007772746c7816 */ /* 0x000fe400000000ff */
[----:B------:R-:W-:Y:S01]  /*b660*/  SHF.R.U32.HI R220, RZ, 0x18, R109 ;  /* 0x00000018ffdc7819 */ /* 0x000fe2000001166d */
[----:B------:R-:W-:Y:S01]  /*b670*/  HMMA.16816.F32 R80, R96, R110, R80 ;  /* 0x0000006e6050723c */ /* 0x000fe20000001850 */
[----:B------:R-:W-:-:S02]  /*b680*/  LOP3.LUT R110, R109, 0xffff, RZ, 0xc0, !PT ;  /* 0x0000ffff6d6e7812 */ /* 0x000fc400078ec0ff */
[----:B------:R-:W-:Y:S02]  /*b690*/  LOP3.LUT R111, R109, 0xff, RZ, 0xc0, !PT ;  /* 0x000000ff6d6f7812 */ /* 0x000fe400078ec0ff */
[----:B------:R-:W-:Y:S02]  /*b6a0*/  SHF.R.U32.HI R114, RZ, 0x8, R110 ;  /* 0x00000008ff727819 */ /* 0x000fe4000001166e */
[----:B------:R-:W-:Y:S01]  /*b6b0*/  PRMT R110, R115, 0x5410, R112 ;  /* 0x00005410736e7816 */ /* 0x000fe20000000070 */
[----:B----4-:R-:W-:Y:S01]  /*b6c0*/  HMMA.16816.F32 R84, R96, R104, R84 ;  /* 0x000000686054723c */ /* 0x010fe20000001854 */
[----:B------:R-:W-:Y:S02]  /*b6d0*/  PRMT R105, R109, 0x7632, R105 ;  /* 0x000076326d697816 */ /* 0x000fe40000000069 */
[----:B------:R-:W-:Y:S02]  /*b6e0*/  PRMT R108, R108, 0x5410, R113 ;  /* 0x000054106c6c7816 */ /* 0x000fe40000000071 */
[----:B------:R-:W-:-:S02]  /*b6f0*/  LOP3.LUT R105, R105, 0xff, RZ, 0xc0, !PT ;  /* 0x000000ff69697812 */ /* 0x000fc400078ec0ff */
[--C-:B------:R-:W-:Y:S01]  /*b700*/  HSET2.LE.AND R110, R110, R165.reuse, PT ;  /* 0x000000a56e6e7233 */ /* 0x100fe20003803000 */
[C---:B------:R-:W-:Y:S01]  /*b710*/  HMMA.16816.F32 R24, R96.reuse, R124, R24 ;  /* 0x0000007c6018723c */ /* 0x040fe20000001818 */
[----:B------:R-:W-:Y:S02]  /*b720*/  PRMT R220, R105, 0x5410, R220 ;  /* 0x0000541069dc7816 */ /* 0x000fe400000000dc */
[----:B--2---:R-:W-:Y:S02]  /*b730*/  F2FP.F16.F32.PACK_AB R105, R195, R194 ;  /* 0x000000c2c369723e */ /* 0x004fe400000000ff */
[----:B------:R-:W-:Y:S02]  /*b740*/  PRMT R112, R111, 0x5410, R114 ;  /* 0x000054106f707816 */ /* 0x000fe40000000072 */
[----:B------:R-:W-:Y:S01]  /*b750*/  LOP3.LUT R114, R105, R110, RZ, 0xc0, !PT ;  /* 0x0000006e69727212 */ /* 0x000fe200078ec0ff */
[----:B------:R-:W-:Y:S01]  /*b760*/  HMMA.16816.F32 R28, R96, R126, R28 ;  /* 0x0000007e601c723c */ /* 0x000fe2000000181c */
[----:B------:R-:W-:Y:S01]  /*b770*/  LDSM.16.MT88.4 R124, [R164+0x3000] ;  /* 0x00300000a47c783b */ /* 0x000fe20000004200 */
[----:B------:R-:W-:-:S02]  /*b780*/  HSET2.LE.AND R112, R112, R165, PT ;  /* 0x000000a570707233 */ /* 0x000fc40003803000 */
[----:B------:R-:W-:Y:S02]  /*b790*/  HSET2.LE.AND R113, R220, R165, PT ;  /* 0x000000a5dc717233 */ /* 0x000fe40003803000 */
[----:B------:R-:W-:Y:S02]  /*b7a0*/  LOP3.LUT R226, R226, UR13, R229, 0x96, !PT ;  /* 0x0000000de2e27c12 */ /* 0x000fe4000f8e96e5 */
[C---:B------:R-:W-:Y:S08]  /*b7b0*/  HMMA.16816.F32 R32, R96.reuse, R120, R32 ;  /* 0x000000786020723c */ /* 0x040ff00000001820 */
[C---:B------:R-:W-:Y:S01]  /*b7c0*/  HMMA.16816.F32 R100, R96.reuse, R122, R100 ;  /* 0x0000007a6064723c */ /* 0x040fe20000001864 */
[----:B------:R-:W2:Y:S07]  /*b7d0*/  LDSM.16.MT88.4 R120, [R169+0xf000] ;  /* 0x00f00000a978783b */ /* 0x000eae0000004200 */
[C---:B------:R-:W-:Y:S01]  /*b7e0*/  HMMA.16816.F32 R40, R96.reuse, R118, R40 ;  /* 0x000000766028723c */ /* 0x040fe20000001828 */
[----:B------:R-:W3:Y:S07]  /*b7f0*/  LDSM.16.MT88.4 R116, [R163+0x3000] ;  /* 0x00300000a374783b */ /* 0x000eee0000004200 */
[----:B------:R-:W-:Y:S01]  /*b800*/  HMMA.16816.F32 R92, R96, R148, R92 ;  /* 0x00000094605c723c */ /* 0x000fe2000000185c */
[----:B------:R-:W-:-:S02]  /*b810*/  LOP3.LUT R148, R108, 0xff00ff, RZ, 0xc0, !PT ;  /* 0x00ff00ff6c947812 */ /* 0x000fc400078ec0ff */
[----:B-----5:R-:W-:Y:S01]  /*b820*/  F2FP.F16.F32.PACK_AB R149, R227, R196 ;  /* 0x000000c4e395723e */ /* 0x020fe200000000ff */
[----:B------:R-:W-:Y:S01]  /*b830*/  LDSM.16.MT88.4 R108, [R169+0x11000] ;  /* 0x01100000a96c783b */ /* 0x000fe20000004200 */
[----:B------:R-:W-:Y:S01]  /*b840*/  FADD.FTZ R196, R196, R185 ;  /* 0x000000b9c4c47221 */ /* 0x000fe20000010000 */
[----:B------:R-:W-:Y:S02]  /*b850*/  HSET2.LE.AND R115, R148, R165, PT ;  /* 0x000000a594737233 */ /* 0x000fe40003803000 */
[C---:B------:R-:W-:Y:S01]  /*b860*/  HMMA.16816.F32 R88, R96.reuse, R106, R88 ;  /* 0x0000006a6058723c */ /* 0x040fe20000001858 */
[----:B------:R-:W4:Y:S01]  /*b870*/  LDSM.16.MT88.4 R104, [R168+0x11000] ;  /* 0x01100000a868783b */ /* 0x000f220000004200 */
[----:B------:R-:W-:Y:S01]  /*b880*/  F2FP.F16.F32.PACK_AB R148, R197, R198 ;  /* 0x000000c6c594723e */ /* 0x000fe200000000ff */
[----:B------:R-:W-:Y:S01]  /*b890*/  FADD.FTZ R198, R198, R189 ;  /* 0x000000bdc6c67221 */ /* 0x000fe20000010000 */
[----:B------:R-:W-:Y:S01]  /*b8a0*/  LOP3.LUT R115, R224, R115, RZ, 0xc0, !PT ;  /* 0x00000073e0737212 */ /* 0x000fe200078ec0ff */
[----:B------:R-:W-:Y:S01]  /*b8b0*/  FADD.FTZ R227, R227, R196 ;  /* 0x000000c4e3e37221 */ /* 0x000fe20000010000 */
[----:B------:R-:W-:Y:S01]  /*b8c0*/  LOP3.LUT R112, R149, R112, RZ, 0xc0, !PT ;  /* 0x0000007095707212 */ /* 0x000fe200078ec0ff */
[--C-:B------:R-:W-:Y:S01]  /*b8d0*/  FFMA.FTZ R149, R174, UR22, -R179.reuse ;  /* 0x00000016ae957c23 */ /* 0x100fe200080108b3 */
[C---:B------:R-:W-:Y:S01]  /*b8e0*/  HMMA.16816.F32 R8, R96.reuse, R132, R8 ;  /* 0x000000846008723c */ /* 0x040fe20000001808 */
[----:B------:R-:W-:Y:S01]  /*b8f0*/  LOP3.LUT R113, R148, R113, RZ, 0xc0, !PT ;  /* 0x0000007194717212 */ /* 0x000fe200078ec0ff */
[----:B------:R-:W-:Y:S01]  /*b900*/  FFMA.FTZ R148, R176, UR22, -R179 ;  /* 0x00000016b0947c23 */ /* 0x000fe200080108b3 */
[----:B------:R-:W-:Y:S01]  /*b910*/  FADD.FTZ R197, R197, R198 ;  /* 0x000000c6c5c57221 */ /* 0x000fe20000010000 */
[----:B------:R-:W-:Y:S01]  /*b920*/  FADD.FTZ R194, R194, R227 ;  /* 0x000000e3c2c27221 */ /* 0x000fe20000010000 */
[----:B------:R-:W-:Y:S02]  /*b930*/  MUFU.EX2 R149, R149 ;  /* 0x0000009500957308 */ /* 0x000fe40000000800 */
[----:B------:R-:W-:Y:S01]  /*b940*/  FADD.FTZ R212, R212, R197 ;  /* 0x000000c5d4d47221 */ /* 0x000fe20000010000 */
[----:B------:R-:W-:Y:S01]  /*b950*/  HMMA.16816.F32 R12, R96, R134, R12 ;  /* 0x00000086600c723c */ /* 0x000fe2000000180c */
[----:B------:R-:W-:Y:S01]  /*b960*/  LDSM.16.MT88.4 R132, [R163+0x1000] ;  /* 0x00100000a384783b */ /* 0x000fe20000004200 */
[----:B------:R-:W-:Y:S01]  /*b970*/  MUFU.EX2 R148, R148 ;  /* 0x0000009400947308 */ /* 0x000fe20000000800 */
[----:B------:R-:W-:Y:S01]  /*b980*/  FADD.FTZ R194, R195, R194 ;  /* 0x000000c2c3c27221 */ /* 0x000fe20000010000 */
[----:B------:R-:W-:-:S04]  /*b990*/  FADD.FTZ R212, R193, R212 ;  /* 0x000000d4c1d47221 */ /* 0x000fc80000010000 */
[----:B------:R-:W-:Y:S01]  /*b9a0*/  HMMA.16816.F32 R4, R96, R150, R4 ;  /* 0x000000966004723c */ /* 0x000fe20000001804 */
[----:B------:R-:W5:Y:S01]  /*b9b0*/  LDSM.16.MT88.4 R96, [R164+0x5000] ;  /* 0x00500000a460783b */ /* 0x000f620000004200 */
[--C-:B------:R-:W-:Y:S01]  /*b9c0*/  FFMA.FTZ R150, R171, UR22, -R178.reuse ;  /* 0x00000016ab967c23 */ /* 0x100fe200080108b2 */
[----:B------:R-:W-:Y:S01]  /*b9d0*/  FFMA.FTZ R171, R170, UR22, -R178 ;  /* 0x00000016aaab7c23 */ /* 0x000fe200080108b2 */
[----:B------:R-:W-:Y:S01]  /*b9e0*/  FFMA.FTZ R151, R175, UR22, -R179 ;  /* 0x00000016af977c23 */ /* 0x000fe200080108b3 */
[----:B------:R-:W-:Y:S03]  /*b9f0*/  MUFU.EX2 R170, R177 ;  /* 0x000000b100aa7308 */ /* 0x000fe60000000800 */
[C---:B-1----:R-:W-:Y:S01]  /*ba00*/  HMMA.16816.F32 R44, R112.reuse, R128, R44 ;  /* 0x00000080702c723c */ /* 0x042fe2000000182c */
[----:B------:R-:W-:Y:S04]  /*ba10*/  MUFU.EX2 R150, R150 ;  /* 0x0000009600967308 */ /* 0x000fe80000000800 */
[----:B------:R-:W1:Y:S03]  /*ba20*/  MUFU.EX2 R171, R171 ;  /* 0x000000ab00ab7308 */ /* 0x000e660000000800 */
[C---:B------:R-:W-:Y:S01]  /*ba30*/  HMMA.16816.F32 R48, R112.reuse, R130, R48 ;  /* 0x000000827030723c */ /* 0x040fe20000001830 */
[----:B------:R-:W1:Y:S01]  /*ba40*/  LDSM.16.MT88.4 R128, [R163+0x5000] ;  /* 0x00500000a380783b */ /* 0x000e620000004200 */
[----:B------:R-:W1:Y:S06]  /*ba50*/  MUFU.EX2 R151, R151 ;  /* 0x0000009700977308 */ /* 0x000e6c0000000800 */
[C---:B--2---:R-:W-:Y:S08]  /*ba60*/  HMMA.16816.F32 R36, R112.reuse, R120, R36 ;  /* 0x000000787024723c */ /* 0x044ff00000001824 */
[C---:B------:R-:W-:Y:S01]  /*ba70*/  HMMA.16816.F32 R40, R112.reuse, R122, R40 ;  /* 0x0000007a7028723c */ /* 0x040fe20000001828 */
[----:B------:R-:W-:Y:S07]  /*ba80*/  LDSM.16.MT88.4 R120, [R169+0x11800] ;  /* 0x01180000a978783b */ /* 0x000fee0000004200 */
[C---:B------:R-:W-:Y:S08]  /*ba90*/  HMMA.16816.F32 R52, R112.reuse, R124, R52 ;  /* 0x0000007c7034723c */ /* 0x040ff00000001834 */
[C---:B------:R-:W-:Y:S01]  /*baa0*/  HMMA.16816.F32 R56, R112.reuse, R126, R56 ;  /* 0x0000007e7038723c */ /* 0x040fe20000001838 */
[----:B------:R-:W2:Y:S07]  /*bab0*/  LDSM.16.MT88.4 R124, [R169+0xd800] ;  /* 0x00d80000a97c783b */ /* 0x000eae0000004200 */
[C---:B---3--:R-:W-:Y:S08]  /*bac0*/  HMMA.16816.F32 R60, R112.reuse, R116, R60 ;  /* 0x00000074703c723c */ /* 0x048ff0000000183c */
[C---:B------:R-:W-:Y:S01]  /*bad0*/  HMMA.16816.F32 R64, R112.reuse, R118, R64 ;  /* 0x000000767040723c */ /* 0x040fe20000001840 */
[----:B------:R-:W3:Y:S07]  /*bae0*/  LDSM.16.MT88.4 R116, [R168+0xd800] ;  /* 0x00d80000a874783b */ /* 0x000eee0000004200 */
[----:B----4-:R-:W-:Y:S01]  /*baf0*/  HMMA.16816.F32 R76, R112, R104, R76 ;  /* 0x00000068704c723c */ /* 0x010fe2000000184c */
[----:B------:R-:W-:-:S02]  /*bb00*/  MOV R104, R228 ;  /* 0x000000e400687202 */ /* 0x000fc40000000f00 */
[----:B------:R-:W-:-:S04]  /*bb10*/  LOP3.LUT R105, R226, 0xffff, RZ, 0xc0, !PT ;  /* 0x0000ffffe2697812 */ /* 0x000fc800078ec0ff */
[----:B------:R-:W-:Y:S01]  /*bb20*/  SHF.R.U32.HI R105, RZ, 0x8, R105 ;  /* 0x00000008ff697819 */ /* 0x000fe20000011669 */
[----:B------:R-:W-:Y:S01]  /*bb30*/  HMMA.16816.F32 R80, R112, R106, R80 ;  /* 0x0000006a7050723c */ /* 0x000fe20000001850 */
[----:B------:R-:W-:Y:S02]  /*bb40*/  PRMT R106, R228, 0x7773, RZ ;  /* 0x00007773e46a7816 */ /* 0x000fe400000000ff */
[----:B------:R-:W-:Y:S02]  /*bb50*/  LOP3.LUT R107, R104, 0xff, RZ, 0xc0, !PT ;  /* 0x000000ff686b7812 */ /* 0x000fe400078ec0ff */
[----:B------:R-:W-:-:S03]  /*bb60*/  LOP3.LUT R104, R226, 0xff, RZ, 0xc0, !PT ;  /* 0x000000ffe2687812 */ /* 0x000fc600078ec0ff */
[C---:B-----5:R-:W-:Y:S01]  /*bb70*/  HMMA.16816.F32 R84, R112.reuse, R96, R84 ;  /* 0x000000607054723c */ /* 0x060fe20000001854 */
[C---:B------:R-:W-:Y:S02]  /*bb80*/  PRMT R97, R228.reuse, 0x7772, RZ ;  /* 0x00007772e4617816 */ /* 0x040fe400000000ff */
[----:B------:R-:W-:Y:S02]  /*bb90*/  PRMT R96, R228, 0x7771, RZ ;  /* 0x00007771e4607816 */ /* 0x000fe400000000ff */
[----:B------:R-:W-:Y:S02]  /*bba0*/  PRMT R97, R97, 0x5410, R106 ;  /* 0x0000541061617816 */ /* 0x000fe4000000006a */
[----:B------:R-:W-:Y:S01]  /*bbb0*/  PRMT R96, R107, 0x5410, R96 ;  /* 0x000054106b607816 */ /* 0x000fe20000000060 */
[----:B------:R-:W-:Y:S01]  /*bbc0*/  HMMA.16816.F32 R88, R112, R98, R88 ;  /* 0x000000627058723c */ /* 0x000fe20000001858 */
[----:B------:R-:W-:Y:S02]  /*bbd0*/  PRMT R99, R226, 0x7632, R99 ;  /* 0x00007632e2637816 */ /* 0x000fe40000000063 */
[----:B------:R-:W-:-:S02]  /*bbe0*/  SHF.R.U32.HI R98, RZ, 0x18, R226 ;  /* 0x00000018ff627819 */ /* 0x000fc400000116e2 */
[----:B------:R-:W-:Y:S02]  /*bbf0*/  LOP3.LUT R99, R99, 0xff, RZ, 0xc0, !PT ;  /* 0x000000ff63637812 */ /* 0x000fe400078ec0ff */
[----:B------:R-:W-:Y:S01]  /*bc00*/  PRMT R104, R104, 0x5410, R105 ;  /* 0x0000541068687816 */ /* 0x000fe20000000069 */
[C---:B------:R-:W-:Y:S01]  /*bc10*/  HMMA.16816.F32 R8, R112.reuse, R144, R8 ;  /* 0x000000907008723c */ /* 0x040fe20000001808 */
[----:B------:R-:W-:Y:S02]  /*bc20*/  PRMT R98, R99, 0x5410, R98 ;  /* 0x0000541063627816 */ /* 0x000fe40000000062 */
[--C-:B------:R-:W-:Y:S02]  /*bc30*/  HSET2.LE.AND R106, R96, R165.reuse, PT ;  /* 0x000000a5606a7233 */ /* 0x100fe40003803000 */
[----:B-1----:R-:W-:Y:S02]  /*bc40*/  F2FP.F16.F32.PACK_AB R99, R171, R150 ;  /* 0x00000096ab63723e */ /* 0x002fe400000000ff */
[----:B------:R-:W-:Y:S01]  /*bc50*/  HSET2.LE.AND R104, R104, R165, PT ;  /* 0x000000a568687233 */ /* 0x000fe20003803000 */
[----:B------:R-:W-:Y:S01]  /*bc60*/  HMMA.16816.F32 R68, R112, R108, R68 ;  /* 0x0000006c7044723c */ /* 0x000fe20000001844 */
[----:B------:R-:W-:-:S02]  /*bc70*/  LOP3.LUT R108, R97, 0xff00ff, RZ, 0xc0, !PT ;  /* 0x00ff00ff616c7812 */ /* 0x000fc400078ec0ff */
[--C-:B------:R-:W-:Y:S02]  /*bc80*/  HSET2.LE.AND R97, R98, R165.reuse, PT ;  /* 0x000000a562617233 */ /* 0x100fe40003803000 */
[----:B------:R-:W-:Y:S02]  /*bc90*/  F2FP.F16.F32.PACK_AB R105, R151, R148 ;  /* 0x000000949769723e */ /* 0x000fe400000000ff */
[----:B------:R-:W-:Y:S01]  /*bca0*/  HSET2.LE.AND R96, R108, R165, PT ;  /* 0x000000a56c607233 */ /* 0x000fe20003803000 */
[----:B------:R-:W-:Y:S01]  /*bcb0*/  HMMA.16816.F32 R72, R112, R110, R72 ;  /* 0x0000006e7048723c */ /* 0x000fe20000001848 */
[----:B------:R-:W-:Y:S01]  /*bcc0*/  F2FP.F16.F32.PACK_AB R107, R170, R149 ;  /* 0x00000095aa6b723e */ /* 0x000fe200000000ff */
[----:B------:R-:W1:Y:S01]  /*bcd0*/  LDSM.16.MT88.4 R108, [R164+0x1800] ;  /* 0x00180000a46c783b */ /* 0x000e620000004200 */
[----:B------:R-:W-:Y:S01]  /*bce0*/  LOP3.LUT R98, R105, R106, RZ, 0xc0, !PT ;  /* 0x0000006a69627212 */ /* 0x000fe200078ec0ff */
[----:B------:R-:W-:Y:S01]  /*bcf0*/  FADD.FTZ R149, R149, R194 ;  /* 0x000000c295957221 */ /* 0x000fe20000010000 */
[----:B------:R-:W-:-:S02]  /*bd00*/  LOP3.LUT R99, R99, R96, RZ, 0xc0, !PT ;  /* 0x0000006063637212 */ /* 0x000fc400078ec0ff */
[----:B------:R-:W-:Y:S01]  /*bd10*/  LOP3.LUT R96, R107, R104, RZ, 0xc0, !PT ;  /* 0x000000686b607212 */ /* 0x000fe200078ec0ff */
[----:B------:R-:W-:Y:S01]  /*bd20*/  HMMA.16816.F32 R12, R112, R146, R12 ;  /* 0x00000092700c723c */ /* 0x000fe2000000180c */
[----:B------:R-:W4:Y:S01]  /*bd30*/  LDSM.16.MT88.4 R104, [R164+0x5800] ;  /* 0x00580000a468783b */ /* 0x000f220000004200 */
[----:B------:R-:W-:-:S03]  /*bd40*/  FADD.FTZ R149, R170, R149 ;  /* 0x00000095aa957221 */ /* 0x000fc60000010000 */
[----:B------:R-:W5:Y:S01]  /*bd50*/  LDSM.16.MT88.4 R144, [R169+0xf800] ;  /* 0x00f80000a990783b */ /* 0x000f620000004200 */
[----:B------:R-:W-:Y:S02]  /*bd60*/  FADD.FTZ R148, R148, R149 ;  /* 0x0000009594947221 */ /* 0x000fe40000010000 */
[----:B------:R-:W-:Y:S02]  /*bd70*/  HMMA.16816.F32 R16, R112, R140, R16 ;  /* 0x0000008c7010723c */ /* 0x000fe40000001810 */
[----:B------:R-:W-:-:S06]  /*bd80*/  FADD.FTZ R221, R151, R148 ;  /* 0x0000009497dd7221 */ /* 0x000fcc0000010000 */
[C---:B------:R-:W-:Y:S01]  /*bd90*/  HMMA.16816.F32 R92, R112.reuse, R128, R92 ;  /* 0x00000080705c723c */ /* 0x040fe2000000185c */
[----:B------:R-:W-:Y:S01]  /*bda0*/  F2FP.F16.F32.PACK_AB R128, R172, R173 ;  /* 0x000000adac80723e */ /* 0x000fe200000000ff */
[----:B------:R-:W-:Y:S01]  /*bdb0*/  FADD.FTZ R173, R173, R212 ;  /* 0x000000d4adad7221 */ /* 0x000fe20000010000 */
[----:B------:R-:W-:Y:S02]  /*bdc0*/  @P5 IADD3 R212, PT, PT, R0, -0x3, RZ ;  /* 0xfffffffd00d45810 */ /* 0x000fe40007ffe0ff */
[----:B------:R-:W-:Y:S01]  /*bdd0*/  LOP3.LUT R97, R128, R97, RZ, 0xc0, !PT ;  /* 0x0000006180617212 */ /* 0x000fe200078ec0ff */
[----:B------:R-:W-:Y:S02]  /*bde0*/  FADD.FTZ R173, R172, R173 ;  /* 0x000000adacad7221 */ /* 0x000fe40000010000 */
[----:B------:R-:W-:Y:S02]  /*bdf0*/  HMMA.16816.F32 R4, R112, R130, R4 ;  /* 0x000000827004723c */ /* 0x000fe40000001804 */
[----:B------:R-:W-:-:S04]  /*be00*/  FADD.FTZ R150, R150, R173 ;  /* 0x000000ad96967221 */ /* 0x000fc80000010000 */
[----:B------:R-:W-:Y:S02]  /*be10*/  FADD.FTZ R213, R171, R150 ;  /* 0x00000096abd57221 */ /* 0x000fe40000010000 */
[C---:B--2---:R-:W-:Y:S01]  /*be20*/  HMMA.16816.F32 R128, R96.reuse, R124, R8 ;  /* 0x0000007c6080723c */ /* 0x044fe20000001808 */
[----:B------:R-:W-:Y:S07]  /*be30*/  LDSM.16.MT88.4 R8, [R163+0x1800] ;  /* 0x00180000a308783b */ /* 0x000fee0000004200 */
[C---:B------:R-:W-:Y:S08]  /*be40*/  HMMA.16816.F32 R68, R96.reuse, R120, R68 ;  /* 0x000000786044723c */ /* 0x040ff00000001844 */
[----:B------:R-:W-:Y:S08]  /*be50*/  HMMA.16816.F32 R72, R96, R122, R72 ;  /* 0x0000007a6048723c */ /* 0x000ff00000001848 */
[C---:B------:R-:W-:Y:S01]  /*be60*/  HMMA.16816.F32 R20, R112.reuse, R142, R20 ;  /* 0x0000008e7014723c */ /* 0x040fe20000001814 */
[----:B------:R-:W2:Y:S07]  /*be70*/  LDSM.16.MT88.4 R140, [R168+0xf800] ;  /* 0x00f80000a88c783b */ /* 0x000eae0000004200 */
[C---:B------:R-:W-:Y:S08]  /*be80*/  HMMA.16816.F32 R24, R112.reuse, R136, R24 ;  /* 0x000000887018723c */ /* 0x040ff00000001818 */
[C---:B------:R-:W-:Y:S01]  /*be90*/  HMMA.16816.F32 R28, R112.reuse, R138, R28 ;  /* 0x0000008a701c723c */ /* 0x040fe2000000181c */
[----:B------:R-:W2:Y:S07]  /*bea0*/  LDSM.16.MT88.4 R136, [R168+0x11800] ;  /* 0x01180000a888783b */ /* 0x000eae0000004200 */
[C---:B------:R-:W-:Y:S08]  /*beb0*/  HMMA.16816.F32 R32, R112.reuse, R132, R32 ;  /* 0x000000847020723c */ /* 0x040ff00000001820 */
[----:B------:R-:W-:Y:S01]  /*bec0*/  HMMA.16816.F32 R100, R112, R134, R100 ;  /* 0x000000867064723c */ /* 0x000fe20000001864 */
[----:B------:R-:W2:Y:S07]  /*bed0*/  LDSM.16.MT88.4 R132, [R164+0x3800] ;  /* 0x00380000a484783b */ /* 0x000eae0000004200 */
[C---:B------:R-:W-:Y:S01]  /*bee0*/  HMMA.16816.F32 R124, R96.reuse, R126, R12 ;  /* 0x0000007e607c723c */ /* 0x040fe2000000180c */
[----:B------:R-:W2:Y:S07]  /*bef0*/  LDSM.16.MT88.4 R12, [R163+0x3800] ;  /* 0x00380000a30c783b */ /* 0x000eae0000004200 */
[C---:B---3--:R-:W-:Y:S01]  /*bf00*/  HMMA.16816.F32 R120, R96.reuse, R116, R16 ;  /* 0x000000746078723c */ /* 0x048fe20000001810 */
[----:B------:R-:W3:Y:S07]  /*bf10*/  LDSM.16.MT88.4 R16, [R163+0x5800] ;  /* 0x00580000a310783b */ /* 0x000eee0000004200 */
[C---:B-1----:R-:W-:Y:S08]  /*bf20*/  HMMA.16816.F32 R112, R96.reuse, R108, R24 ;  /* 0x0000006c6070723c */ /* 0x042ff00000001818 */
[C---:B----4-:R-:W-:Y:S08]  /*bf30*/  HMMA.16816.F32 R84, R96.reuse, R104, R84 ;  /* 0x000000686054723c */ /* 0x050ff00000001854 */
[C---:B------:R-:W-:Y:S08]  /*bf40*/  HMMA.16816.F32 R88, R96.reuse, R106, R88 ;  /* 0x0000006a6058723c */ /* 0x040ff00000001858 */
[C---:B-----5:R-:W-:Y:S08]  /*bf50*/  HMMA.16816.F32 R36, R96.reuse, R144, R36 ;  /* 0x000000906024723c */ /* 0x060ff00000001824 */
[C---:B------:R-:W-:Y:S08]  /*bf60*/  HMMA.16816.F32 R40, R96.reuse, R146, R40 ;  /* 0x000000926028723c */ /* 0x040ff00000001828 */
[C---:B------:R-:W-:Y:S08]  /*bf70*/  HMMA.16816.F32 R116, R96.reuse, R118, R20 ;  /* 0x000000766074723c */ /* 0x040ff00000001814 */
[C---:B--2---:R-:W-:Y:S08]  /*bf80*/  HMMA.16816.F32 R44, R96.reuse, R140, R44 ;  /* 0x0000008c602c723c */ /* 0x044ff0000000182c */
[C---:B------:R-:W-:Y:S08]  /*bf90*/  HMMA.16816.F32 R48, R96.reuse, R142, R48 ;  /* 0x0000008e6030723c */ /* 0x040ff00000001830 */
[C---:B------:R-:W-:Y:S08]  /*bfa0*/  HMMA.16816.F32 R76, R96.reuse, R136, R76 ;  /* 0x00000088604c723c */ /* 0x040ff0000000184c */
        /* <DEDUP_REMOVED lines=10> */
[C---:B---3--:R-:W-:Y:S08]  /*c050*/  HMMA.16816.F32 R92, R96.reuse, R16, R92 ;  /* 0x00000010605c723c */ /* 0x048ff0000000185c */
[----:B------:R-:W-:Y:S01]  /*c060*/  HMMA.16816.F32 R96, R96, R18, R4 ;  /* 0x000000126060723c */ /* 0x000fe20000001804 */
[----:B------:R-:W-:-:S04]  /*c070*/  NOP ;  /* 0x0000000000007918 */ /* 0x000fc80000000000 */
[----:B------:R-:W-:-:S15]  /*c080*/  @P5 BRA `(.L_x_1459) ;  /* 0x0000000000045947 */ /* 0x000fde0003800000 */
.L_x_1454:
[----:B------:R-:W-:-:S07]  /*c090*/  IADD3 R212, PT, PT, R152, -0x1, RZ ;  /* 0xffffffff98d47810 */ /* 0x000fce0007ffe0ff */
.L_x_1459:
        /* <DEDUP_REMOVED lines=12> */
[----:B------:R-:W1:Y:S01]  /*c160*/  LDCU UR23, c[0x0][0x504] ;  /* 0x0000a080ff1777ac */ /* 0x000e620008000800 */
        /* <DEDUP_REMOVED lines=11> */
.L_x_1463:
[----:B------:R-:W1:Y:S01]  /*c220*/  LDC.64 R4, c[0x0][0x3b8] ;  /* 0x0000ee00ff047b82 */ /* 0x000e620000000a00 */
[----:B------:R-:W-:Y:S04]  /*c230*/  VIADD R12, R212, 0xffffffff ;  /* 0xffffffffd40c7836 */ /* 0x000fe80000000000 */
[----:B-1----:R-:W-:Y:S01]  /*c240*/  IMAD.WIDE.U32 R14, R12, R4, RZ ;  /* 0x000000040c0e7225 */ /* 0x002fe200078e00ff */
        /* <DEDUP_REMOVED lines=12> */
[--C-:B------:R-:W-:Y:S01]  /*c310*/  IMAD.X R7, R7, 0x1, R8.reuse, P4 ;  /* 0x0000000107077824 */ /* 0x100fe200020e0608 */
[----:B------:R-:W-:Y:S02]  /*c320*/  LOP3.LUT R12, R12, 0x1e00, R201, 0xf8, !PT ;  /* 0x00001e000c0c7812 */ /* 0x000fe400078ef8c9 */
[CC--:B------:R-:W-:Y:S02]  /*c330*/  LEA R14, P4, R9.reuse, R208.reuse, 0x1 ;  /* 0x000000d0090e7211 */ /* 0x0c0fe400078808ff */
        /* <DEDUP_REMOVED lines=68> */
.L_x_1461:
        /* <DEDUP_REMOVED lines=8> */
[C---:B------:R-:W-:Y:S02]  /*c800*/  LEA R168, P1, R32.reuse, R206, 0x7 ;  /* 0x000000ce20a87211 */ /* 0x040fe400078238ff */
[C---:B------:R-:W-:Y:S02]  /*c810*/  LOP3.LUT R200, R181.reuse, 0x40, RZ, 0xfc, !PT ;  /* 0x00000040b5c87812 */ /* 0x040fe400078efcff */
[--C-:B------:R-:W-:Y:S02]  /*c820*/  LEA.HI.X R169, R32, R205, R33.reuse, 0x7, P1 ;  /* 0x000000cd20a97211 */ /* 0x100fe400008f3c21 */
[----:B------:R-:W-:Y:S02]  /*c830*/  ISETP.GE.AND P1, PT, R200, UR24, PT ;  /* 0x00000018c8007c0c */ /* 0x000fe4000bf26270 */
[CC--:B------:R-:W-:Y:S02]  /*c840*/  LEA R160, P0, R32.reuse, R197.reuse, 0x6 ;  /* 0x000000c520a07211 */ /* 0x0c0fe400078030ff */
[----:B------:R-:W-:Y:S02]  /*c850*/  LOP3.LUT R199, R181, 0x80, RZ, 0xfc, !PT ;  /* 0x00000080b5c77812 */ /* 0x000fe400078efcff */
[----:B------:R-:W-:Y:S02]  /*c860*/  LEA.HI.X R33, R32, R198, R33, 0x6, P0 ;  /* 0x000000c620217211 */ /* 0x000fe400000f3421 */
[----:B------:R-:W-:Y:S01]  /*c870*/  ISETP.GE.AND P0, PT, R199, UR24, PT ;  /* 0x00000018c7007c0c */ /* 0x000fe2000bf06270 */
[----:B------:R-:W-:Y:S01]  /*c880*/  @!PT LDS RZ, [RZ] ;  /* 0x00000000fffff984 */ /* 0x000fe20000000800 */
[----:B------:R-:W-:Y:S01]  /*c890*/  @!PT LDS RZ, [RZ] ;  /* 0x00000000fffff984 */ /* 0x000fe20000000800 */
[----:B------:R-:W-:Y:S01]  /*c8a0*/  @!PT LDS RZ, [RZ] ;  /* 0x00000000fffff984 */ /* 0x000fe20000000800 */
[----:B------:R-:W-:Y:S01]  /*c8b0*/  @!P3 LDGSTS.E.BYPASS.LTC128B.128 [R211+0xc000], desc[UR14][R168.64] ;  /* 0x0c000000a8d3bfae */ /* 0x000fe2000b981a0e */
[CC--:B------:R-:W-:Y:S02]  /*c8c0*/  LEA R166, P5, R160.reuse, R206.reuse, 0x1 ;  /* 0x000000cea0a67211 */ /* 0x0c0fe400078a08ff */
[C---:B------:R-:W-:Y:S03]  /*c8d0*/  IADD3 R35, P4, PT, R160.reuse, R197, RZ ;  /* 0x000000c5a0237210 */ /* 0x040fe60007f9e0ff */
[----:B------:R-:W-:Y:S01]  /*c8e0*/  @P3 STS.128 [R211+0xc000], RZ ;  /* 0x00c000ffd3003388 */ /* 0x000fe20000000c00 */
[----:B------:R-:W-:Y:S02]  /*c8f0*/  ISETP.GE.AND P3, PT, R181, UR24, PT ;  /* 0x00000018b5007c0c */ /* 0x000fe4000bf66270 */
[-C--:B------:R-:W-:Y:S03]  /*c900*/  LEA.HI.X R167, R160, R205.reuse, R33, 0x1, P5 ;  /* 0x000000cda0a77211 */ /* 0x080fe600028f0c21 */
[----:B------:R-:W-:Y:S01]  /*c910*/  @!PT LDS RZ, [RZ] ;  /* 0x00000000fffff984 */ /* 0x000fe20000000800 */
[----:B------:R-:W-:Y:S01]  /*c920*/  @!PT LDS RZ, [RZ] ;  /* 0x00000000fffff984 */ /* 0x000fe20000000800 */
[----:B------:R-:W-:Y:S01]  /*c930*/  @!PT LDS RZ, [RZ] ;  /* 0x00000000fffff984 */ /* 0x000fe20000000800 */
[----:B------:R-:W-:Y:S01]  /*c940*/  @!P1 LDGSTS.E.BYPASS.LTC128B.128 [R211+0xe000], desc[UR14][R168.64+0x80] ;  /* 0x0e000080a8d39fae */ /* 0x000fe2000b981a0e */
[----:B------:R-:W-:Y:S01]  /*c950*/  IMAD.X R162, R33, 0x1, R198, P4 ;  /* 0x0000000121a27824 */ /* 0x000fe200020e06c6 */
[C---:B------:R-:W-:Y:S04]  /*c960*/  LEA R34, P4, R35.reuse, R206, 0x1 ;  /* 0x000000ce23227211 */ /* 0x040fe800078808ff */
[----:B------:R-:W-:Y:S01]  /*c970*/  @P1 STS.128 [R211+0xe000], RZ ;  /* 0x00e000ffd3001388 */ /* 0x000fe20000000c00 */
[C---:B------:R-:W-:Y:S02]  /*c980*/  LEA R161, P2, R194.reuse, R160, 0x5 ;  /* 0x000000a0c2a17211 */ /* 0x040fe400078428ff */
[----:B------:R-:W-:Y:S03]  /*c990*/  LEA.HI.X R35, R35, R205, R162, 0x1, P4 ;  /* 0x000000cd23237211 */ /* 0x000fe600020f0ca2 */
[----:B------:R-:W-:Y:S01]  /*c9a0*/  @!PT LDS RZ, [RZ] ;  /* 0x00000000fffff984 */ /* 0x000fe20000000800 */
[----:B------:R-:W-:Y:S01]  /*c9b0*/  @!PT LDS RZ, [RZ] ;  /* 0x00000000fffff984 */ /* 0x000fe20000000800 */
[----:B------:R-:W-:Y:S01]  /*c9c0*/  @!PT LDS RZ, [RZ] ;  /* 0x00000000fffff984 */ /* 0x000fe20000000800 */
[----:B------:R-:W-:Y:S01]  /*c9d0*/  @!P0 LDGSTS.E.BYPASS.LTC128B.128 [R211+0x10000], desc[UR14][R168.64+0x100] ;  /* 0x10000100a8d38fae */ /* 0x000fe2000b981a0e */
[----:B------:R-:W-:Y:S02]  /*c9e0*/  LEA.HI.X R164, R194, R33, R195, 0x5, P2 ;  /* 0x00000021c2a47211 */ /* 0x000fe400010f2cc3 */
[C---:B------:R-:W-:Y:S03]  /*c9f0*/  LEA R32, P2, R161.reuse, R206, 0x1 ;  /* 0x000000cea1207211 */ /* 0x040fe600078408ff */
[----:B------:R-:W-:Y:S01]  /*ca00*/  @P0 STS.128 [R211+0x10000], RZ ;  /* 0x010000ffd3000388 */ /* 0x000fe20000000c00 */
[----:B------:R-:W-:Y:S02]  /*ca10*/  LOP3.LUT R132, R184, 0x8, RZ, 0xc0, !PT ;  /* 0x00000008b8847812 */ /* 0x000fe400078ec0ff */
        /* <DEDUP_REMOVED lines=8> */
[C---:B------:R-:W-:Y:S02]  /*caa0*/  LOP3.LUT R185, R3.reuse, R132, RZ, 0x3c, !PT ;  /* 0x0000008403b97212 */ /* 0x040fe400078e3cff */
[----:B------:R-:W-:Y:S03]  /*cab0*/  LOP3.LUT R132, R3, 0x8, R182, 0x78, !PT ;  /* 0x0000000803847812 */ /* 0x000fe600078e78b6 */
[----:B------:R-:W-:Y:S01]  /*cac0*/  @!PT LDS RZ, [RZ] ;  /* 0x00000000fffff984 */ /* 0x000fe20000000800 */
[----:B------:R-:W-:Y:S01]  /*cad0*/  @!PT LDS RZ, [RZ] ;  /* 0x00000000fffff984 */ /* 0x000fe20000000800 */
[----:B------:R-:W-:Y:S01]  /*cae0*/  @!PT LDS RZ, [RZ] ;  /* 0x00000000fffff984 */ /* 0x000fe20000000800 */
[----:B------:R-:W-:Y:S01]  /*caf0*/  @!P1 LDGSTS.E.BYPASS.LTC128B.128 [R211+0xe800], desc[UR14][R166.64+0x80] ;  /* 0x0e800080a6d39fae */ /* 0x000fe2000b981a0e */
[----:B------:R-:W-:Y:S02]  /*cb00*/  LOP3.LUT R193, R134, R185, RZ, 0xfc, !PT ;  /* 0x000000b986c17212 */ /* 0x000fe400078efcff */
[----:B------:R-:W-:Y:S03]  /*cb10*/  LOP3.LUT P2, RZ, R182, 0x4, RZ, 0xc0, !PT ;  /* 0x00000004b6ff7812 */ /* 0x000fe6000784c0ff */
[----:B------:R-:W-:Y:S01]  /*cb20*/  @P1 STS.128 [R211+0xe800], RZ ;  /* 0x00e800ffd3001388 */ /* 0x000fe20000000c00 */
[----:B------:R-:W-:Y:S01]  /*cb30*/  IMAD R191, R132, 0x2, R177 ;  /* 0x0000000284bf7824 */ /* 0x000fe200078e02b1 */
[----:B------:R-:W-:Y:S04]  /*cb40*/  LEA R193, R193, UR5, 0x1 ;  /* 0x00000005c1c17c11 */ /* 0x000fe8000f8e08ff */
[----:B------:R-:W-:Y:S01]  /*cb50*/  @!PT LDS RZ, [RZ] ;  /* 0x00000000fffff984 */ /* 0x000fe20000000800 */
[----:B------:R-:W-:Y:S01]  /*cb60*/  @!PT LDS RZ, [RZ] ;  /* 0x00000000fffff984 */ /* 0x000fe20000000800 */
[----:B------:R-:W-:Y:S01]  /*cb70*/  @!PT LDS RZ, [RZ] ;  /* 0x00000000fffff984 */ /* 0x000fe20000000800 */
[----:B------:R1:W-:Y:S01]  /*cb80*/  @!P0 LDGSTS.E.BYPASS.LTC128B.128 [R211+0x10800], desc[UR14][R166.64+0x100] ;  /* 0x10800100a6d38fae */ /* 0x0003e2000b981a0e */
[----:B------:R-:W-:Y:S02]  /*cb90*/  VIADD R187, R191, UR5 ;  /* 0x00000005bfbb7c36 */ /* 0x000fe40008000000 */
[--C-:B------:R-:W-:Y:S03]  /*cba0*/  IMAD.IADD R190, R176, 0x1, R193.reuse ;  /* 0x00000001b0be7824 */ /* 0x100fe600078e02c1 */
[----:B------:R-:W-:Y:S01]  /*cbb0*/  @P0 STS.128 [R211+0x10800], RZ ;  /* 0x010800ffd3000388 */ /* 0x000fe20000000c00 */
[----:B------:R-:W-:Y:S05]  /*cbc0*/  IMAD.IADD R186, R187, 0x1, R176 ;  /* 0x00000001bbba7824 */ /* 0x000fea00078e02b0 */
        /* <DEDUP_REMOVED lines=35> */
[----:B------:R-:W1:Y:S06]  /*ce00*/  LDSM.16.M88.4 R148, [R191+UR5+0x7800] ;  /* 0x00780005bf94783b */ /* 0x000e6c0008000200 */
[----:B------:R-:W-:Y:S06]  /*ce10*/  LDSM.16.M88.4 R152, [R190] ;  /* 0x00000000be98783b */ /* 0x000fec0000000200 */
[----:B------:R-:W2:Y:S01]  /*ce20*/  LDSM.16.M88.4 R156, [R186+0x6000] ;  /* 0x00600000ba9c783b */ /* 0x000ea20000000200 */
[C---:B---3--:R-:W-:Y:S08]  /*ce30*/  HMMA.16816.F32 R4, R132.reuse, R136, RZ ;  /* 0x000000888404723c */ /* 0x048ff000000018ff */
[C---:B------:R-:W-:Y:S01]  /*ce40*/  HMMA.16816.F32 R8, R132.reuse, R138, RZ ;  /* 0x0000008a8408723c */ /* 0x040fe200000018ff */
[----:B------:R-:W3:Y:S07]  /*ce50*/  LDSM.16.M88.4 R136, [R186+0x6800] ;  /* 0x00680000ba88783b */ /* 0x000eee0000000200 */
[C---:B----4-:R-:W-:Y:S08]  /*ce60*/  HMMA.16816.F32 R12, R132.reuse, R140, RZ ;  /* 0x0000008c840c723c */ /* 0x050ff000000018ff */
[C---:B------:R-:W-:Y:S01]  /*ce70*/  HMMA.16816.F32 R16, R132.reuse, R142, RZ ;  /* 0x0000008e8410723c */ /* 0x040fe200000018ff */
[----:B------:R-:W4:Y:S07]  /*ce80*/  LDSM.16.M88.4 R140, [R186+0x7000] ;  /* 0x00700000ba8c783b */ /* 0x000f2e0000000200 */
[C---:B-----5:R-:W-:Y:S01]  /*ce90*/  HMMA.16816.F32 R20, R132.reuse, R144, RZ ;  /* 0x000000908414723c */ /* 0x060fe200000018ff */
[----:B------:R-:W-:Y:S05]  /*cea0*/  SEL R144, R179, 0xffffffc0, !P2 ;  /* 0xffffffc0b3907807 */ /* 0x000fea0005000000 */
[----:B------:R-:W-:Y:S02]  /*ceb0*/  IMAD.IADD R189, R144, 0x1, R193 ;  /* 0x0000000190bd7824 */ /* 0x000fe400078e02c1 */
[C---:B------:R-:W-:Y:S01]  /*cec0*/  HMMA.16816.F32 R24, R132.reuse, R146, RZ ;  /* 0x000000928418723c */ /* 0x040fe200000018ff */
[----:B------:R-:W-:Y:S02]  /*ced0*/  IMAD.IADD R187, R187, 0x1, R144 ;  /* 0x00000001bbbb7824 */ /* 0x000fe400078e0290 */
[----:B------:R-:W-:Y:S01]  /*cee0*/  LDSM.16.M88.4 R144, [R189] ;  /* 0x00000000bd90783b */ /* 0x000fe20000000200 */
[C---:B------:R-:W-:Y:S02]  /*cef0*/  IMAD.IADD R188, R176.reuse, 0x1, R189 ;  /* 0x00000001b0bc7824 */ /* 0x040fe400078e02bd */
[----:B------:R-:W-:Y:S02]  /*cf00*/  IMAD.IADD R3, R176, 0x1, R187 ;  /* 0x00000001b0037824 */ /* 0x000fe400078e02bb */
[C---:B-1----:R-:W-:Y:S01]  /*cf10*/  HMMA.16816.F32 R28, R132.reuse, R148, RZ ;  /* 0x00000094841c723c */ /* 0x042fe200000018ff */
[----:B------:R-:W-:Y:S06]  /*cf20*/  LDSM.16.M88.4 R160, [R188] ;  /* 0x00000000bca0783b */ /* 0x000fec0000000200 */
[----:B------:R-:W-:Y:S01]  /*cf30*/  LDSM.16.M88.4 R164, [R3+0x6000] ;  /* 0x0060000003a4783b */ /* 0x000fe20000000200 */
[----:B--2---:R-:W-:Y:S05]  /*cf40*/  HMMA.16816.F32 R32, R132, R150, RZ ;  /* 0x000000968420723c */ /* 0x004fea00000018ff */
[----:B------:R-:W1:Y:S03]  /*cf50*/  LDSM.16.M88.4 R132, [R186+0x7800] ;  /* 0x00780000ba84783b */ /* 0x000e660000000200 */
[C---:B------:R-:W-:Y:S03]  /*cf60*/  HMMA.16816.F32 R4, R152.reuse, R156, R4 ;  /* 0x0000009c9804723c */ /* 0x040fe60000001804 */
[----:B------:R-:W2:Y:S05]  /*cf70*/  LDSM.16.M88.4 R148, [R187+0x6000] ;  /* 0x00600000bb94783b */ /* 0x000eaa0000000200 */
[C---:B------:R-:W-:Y:S01]  /*cf80*/  HMMA.16816.F32 R8, R152.reuse, R158, R8 ;  /* 0x0000009e9808723c */ /* 0x040fe20000001808 */
[----:B------:R-:W5:Y:S06]  /*cf90*/  LDSM.16.M88.4 R156, [R187+0x6800] ;  /* 0x00680000bb9c783b */ /* 0x000f6c0000000200 */
[----:B------:R-:W-:Y:S01]  /*cfa0*/  LDSM.16.M88.4 R168, [R3+0x6800] ;  /* 0x0068000003a8783b */ /* 0x000fe20000000200 */
[C---:B---3--:R-:W-:Y:S05]  /*cfb0*/  HMMA.16816.F32 R12, R152.reuse, R136, R12 ;  /* 0x00000088980c723c */ /* 0x048fea000000180c */
[----:B------:R-:W-:Y:S03]  /*cfc0*/  LDSM.16.M88.4 R172, [R187+0x8800] ;  /* 0x00880000bbac783b */ /* 0x000fe60000000200 */
[C---:B------:R-:W-:Y:S03]  /*cfd0*/  HMMA.16816.F32 R16, R152.reuse, R138, R16 ;  /* 0x0000008a9810723c */ /* 0x040fe60000001810 */
[----:B------:R-:W3:Y:S05]  /*cfe0*/  LDSM.16.M88.4 R136, [R187+0x7000] ;  /* 0x00700000bb88783b */ /* 0x000eea0000000200 */
[C---:B----4-:R-:W-:Y:S08]  /*cff0*/  HMMA.16816.F32 R20, R152.reuse, R140, R20 ;  /* 0x0000008c9814723c */ /* 0x050ff00000001814 */
[C---:B------:R-:W-:Y:S01]  /*d000*/  HMMA.16816.F32 R24, R152.reuse, R142, R24 ;  /* 0x0000008e9818723c */ /* 0x040fe20000001818 */
[----:B------:R-:W4:Y:S07]  /*d010*/  LDSM.16.M88.4 R140, [R187+0x7800] ;  /* 0x00780000bb8c783b */ /* 0x000f2e0000000200 */
[C---:B-1----:R-:W-:Y:S08]  /*d020*/  HMMA.16816.F32 R28, R152.reuse, R132, R28 ;  /* 0x00000084981c723c */ /* 0x042ff0000000181c */
[----:B------:R-:W-:Y:S01]  /*d030*/  HMMA.16816.F32 R32, R152, R134, R32 ;  /* 0x000000869820723c */ /* 0x000fe20000001820 */
[----:B------:R-:W1:Y:S06]  /*d040*/  LDSM.16.M88.4 R132, [R3+0x7000] ;  /* 0x007000000384783b */ /* 0x000e6c0000000200 */
[----:B------:R-:W-:Y:S01]  /*d050*/  LDSM.16.M88.4 R152, [R191+UR5+0x8000] ;  /* 0x00800005bf98783b */ /* 0x000fe20008000200 */
[C---:B--2---:R-:W-:Y:S08]  /*d060*/  HMMA.16816.F32 R4, R144.reuse, R148, R4 ;  /* 0x000000949004723c */ /* 0x044ff00000001804 */
[C---:B------:R-:W-:Y:S01]  /*d070*/  HMMA.16816.F32 R8, R144.reuse, R150, R8 ;  /* 0x000000969008723c */ /* 0x040fe20000001808 */
[----:B------:R-:W2:Y:S07]  /*d080*/  LDSM.16.M88.4 R148, [R3+0x7800] ;  /* 0x007800000394783b */ /* 0x000eae0000000200 */
[C---:B-----5:R-:W-:Y:S08]  /*d090*/  HMMA.16816.F32 R12, R144.reuse, R156, R12 ;  /* 0x0000009c900c723c */ /* 0x060ff0000000180c */
[C---:B------:R-:W-:Y:S01]  /*d0a0*/  HMMA.16816.F32 R16, R144.reuse, R158, R16 ;  /* 0x0000009e9010723c */ /* 0x040fe20000001810 */
[----:B------:R-:W-:Y:S07]  /*d0b0*/  LDSM.16.M88.4 R156, [R191+UR5+0x8800] ;  /* 0x00880005bf9c783b */ /* 0x000fee0008000200 */
[C---:B---3--:R-:W-:Y:S08]  /*d0c0*/  HMMA.16816.F32 R20, R144.reuse, R136, R20 ;  /* 0x000000889014723c */ /* 0x048ff00000001814 */
[C---:B------:R-:W-:Y:S01]  /*d0d0*/  HMMA.16816.F32 R24, R144.reuse, R138, R24 ;  /* 0x0000008a9018723c */ /* 0x040fe20000001818 */
[----:B------:R-:W3:Y:S07]  /*d0e0*/  LDSM.16.M88.4 R136, [R193+0x2000] ;  /* 0x00200000c188783b */ /* 0x000eee0000000200 */
[C---:B----4-:R-:W-:Y:S08]  /*d0f0*/  HMMA.16816.F32 R28, R144.reuse, R140, R28 ;  /* 0x0000008c901c723c */ /* 0x050ff0000000181c */
[----:B------:R-:W-:Y:S01]  /*d100*/  HMMA.16816.F32 R32, R144, R142, R32 ;  /* 0x0000008e9020723c */ /* 0x000fe20000001820 */
[----:B------:R-:W4:Y:S06]  /*d110*/  LDSM.16.M88.4 R140, [R191+UR5+0x9000] ;  /* 0x00900005bf8c783b */ /* 0x000f2c0008000200 */
[----:B------:R-:W-:Y:S01]  /*d120*/  LDSM.16.M88.4 R144, [R190+0x2000] ;  /* 0x00200000be90783b */ /* 0x000fe20000000200 */
        /* <DEDUP_REMOVED lines=18> */
[----:B------:R-:W5:Y:S07]  /*d250*/  LDSM.16.M88.4 R156, [R189+0x2000] ;  /* 0x00200000bd9c783b */ /* 0x000f6e0000000200 */
[C---:B----4-:R-:W-:Y:S08]  /*d260*/  HMMA.16816.F32 R20, R136.reuse, R140, R20 ;  /* 0x0000008c8814723c */ /* 0x050ff00000001814 */
        /* <DEDUP_REMOVED lines=17> */
[----:B------:R-:W3:Y:S06]  /*d380*/  LDSM.16.M88.4 R144, [R3+0x8800] ;  /* 0x008800000390783b */ /* 0x000eec0000000200 */
[----:B------:R-:W3:Y:S01]  /*d390*/  LDSM.16.M88.4 R152, [R3+0x9000] ;  /* 0x009000000398783b */ /* 0x000ee20000000200 */
[C---:B-----5:R-:W-:Y:S08]  /*d3a0*/  HMMA.16816.F32 R4, R156.reuse, R160, R4 ;  /* 0x000000a09c04723c */ /* 0x060ff00000001804 */
[C---:B------:R-:W-:Y:S01]  /*d3b0*/  HMMA.16816.F32 R8, R156.reuse, R162, R8 ;  /* 0x000000a29c08723c */ /* 0x040fe20000001808 */
[----:B------:R-:W5:Y:S07]  /*d3c0*/  LDSM.16.M88.4 R160, [R3+0x9800] ;  /* 0x0098000003a0783b */ /* 0x000f6e0000000200 */
[C---:B------:R-:W-:Y:S08]  /*d3d0*/  HMMA.16816.F32 R12, R156.reuse, R172, R12 ;  /* 0x000000ac9c0c723c */ /* 0x040ff0000000180c */
[C---:B------:R-:W-:Y:S08]  /*d3e0*/  HMMA.16816.F32 R16, R156.reuse, R174, R16 ;  /* 0x000000ae9c10723c */ /* 0x040ff00000001810 */
[C---:B-1----:R-:W-:Y:S08]  /*d3f0*/  HMMA.16816.F32 R20, R156.reuse, R132, R20 ;  /* 0x000000849c14723c */ /* 0x042ff00000001814 */
[C---:B------:R-:W-:Y:S01]  /*d400*/  HMMA.16816.F32 R24, R156.reuse, R134, R24 ;  /* 0x000000869c18723c */ /* 0x040fe20000001818 */
[----:B------:R-:W1:Y:S07]  /*d410*/  LDSM.16.M88.4 R132, [R191+UR5+0xa800] ;  /* 0x00a80005bf84783b */ /* 0x000e6e0008000200 */
[C---:B----4-:R-:W-:Y:S08]  /*d420*/  HMMA.16816.F32 R28, R156.reuse, R136, R28 ;  /* 0x000000889c1c723c */ /* 0x050ff0000000181c */
[----:B------:R-:W-:Y:S01]  /*d430*/  HMMA.16816.F32 R32, R156, R138, R32 ;  /* 0x0000008a9c20723c */ /* 0x000fe20000001820 */
[----:B------:R-:W4:Y:S06]  /*d440*/  LDSM.16.M88.4 R136, [R191+UR5+0xb000] ;  /* 0x00b00005bf88783b */ /* 0x000f2c0008000200 */
[----:B------:R-:W-:Y:S01]  /*d450*/  LDSM.16.M88.4 R156, [R187+0xa000] ;  /* 0x00a00000bb9c783b */ /* 0x000fe20000000200 */
        /* <DEDUP_REMOVED lines=9> */
[C---:B-----5:R-:W-:Y:S08]  /*d4f0*/  HMMA.16816.F32 R28, R140.reuse, R160, R28 ;  /* 0x000000a08c1c723c */ /* 0x060ff0000000181c */
[----:B------:R-:W-:Y:S01]  /*d500*/  HMMA.16816.F32 R32, R140, R162, R32 ;  /* 0x000000a28c20723c */ /* 0x000fe20000001820 */
[----:B------:R-:W2:Y:S06]  /*d510*/  LDSM.16.M88.4 R140, [R191+UR5+0xb800] ;  /* 0x00b80005bf8c783b */ /* 0x000eac0008000200 */
[----:B------:R-:W-:Y:S01]  /*d520*/  LDSM.16.M88.4 R160, [R187+0xa800] ;  /* 0x00a80000bba0783b */ /* 0x000fe20000000200 */
        /* <DEDUP_REMOVED lines=11> */
[----:B------:R-:W2:Y:S06]  /*d5e0*/  LDSM.16.M88.4 R140, [R189+0x4000] ;  /* 0x00400000bd8c783b */ /* 0x000eac0000000200 */
[----:B------:R-:W4:Y:S01]  /*d5f0*/  LDSM.16.M88.4 R164, [R187+0xb000] ;  /* 0x00b00000bba4783b */ /* 0x000f220000000200 */
[C---:B------:R-:W-:Y:S08]  /*d600*/  HMMA.16816.F32 R4, R144.reuse, R148, R4 ;  /* 0x000000949004723c */ /* 0x040ff00000001804 */
[C---:B------:R-:W-:Y:S01]  /*d610*/  HMMA.16816.F32 R8, R144.reuse, R150, R8 ;  /* 0x000000969008723c */ /* 0x040fe20000001808 */
[----:B------:R-:W-:Y:S07]  /*d620*/  LDSM.16.M88.4 R148, [R3+0xa000] ;  /* 0x00a000000394783b */ /* 0x000fee0000000200 */
[C---:B-1----:R-:W-:Y:S08]  /*d630*/  HMMA.16816.F32 R12, R144.reuse, R132, R12 ;  /* 0x00000084900c723c */ /* 0x042ff0000000180c */
[C---:B------:R-:W-:Y:S01]  /*d640*/  HMMA.16816.F32 R16, R144.reuse, R134, R16 ;  /* 0x000000869010723c */ /* 0x040fe20000001810 */
[----:B------:R-:W1:Y:S07]  /*d650*/  LDSM.16.M88.4 R132, [R188+0x4000] ;  /* 0x00400000bc84783b */ /* 0x000e6e0000000200 */
[C---:B------:R-:W-:Y:S08]  /*d660*/  HMMA.16816.F32 R20, R144.reuse, R152, R20 ;  /* 0x000000989014723c */ /* 0x040ff00000001814 */
[C---:B------:R-:W-:Y:S08]  /*d670*/  HMMA.16816.F32 R24, R144.reuse, R154, R24 ;  /* 0x0000009a9018723c */ /* 0x040ff00000001818 */
[C---:B---3--:R-:W-:Y:S08]  /*d680*/  HMMA.16816.F32 R28, R144.reuse, R136, R28 ;  /* 0x00000088901c723c */ /* 0x048ff0000000181c */
[----:B------:R-:W-:Y:S01]  /*d690*/  HMMA.16816.F32 R32, R144, R138, R32 ;  /* 0x0000008a9020723c */ /* 0x000fe20000001820 */
[----:B------:R-:W3:Y:S07]  /*d6a0*/  LDSM.16.M88.4 R136, [R3+0xa800] ;  /* 0x00a800000388783b */ /* 0x000eee0000000200 */
[C---:B--2---:R-:W-:Y:S08]  /*d6b0*/  HMMA.16816.F32 R4, R140.reuse, R156, R4 ;  /* 0x0000009c8c04723c */ /* 0x044ff00000001804 */
[C---:B------:R-:W-:Y:S08]  /*d6c0*/  HMMA.16816.F32 R8, R140.reuse, R158, R8 ;  /* 0x0000009e8c08723c */ /* 0x040ff00000001808 */
[C---:B------:R-:W-:Y:S08]  /*d6d0*/  HMMA.16816.F32 R12, R140.reuse, R160, R12 ;  /* 0x000000a08c0c723c */ /* 0x040ff0000000180c */
[C---:B------:R-:W-:Y:S08]  /*d6e0*/  HMMA.16816.F32 R16, R140.reuse, R162, R16 ;  /* 0x000000a28c10723c */ /* 0x040ff00000001810 */
[C---:B----4-:R-:W-:Y:S08]  /*d6f0*/  HMMA.16816.F32 R20, R140.reuse, R164, R20 ;  /* 0x000000a48c14723c */ /* 0x050ff00000001814 */
[C---:B------:R-:W-:Y:S03]  /*d700*/  HMMA.16816.F32 R24, R140.reuse, R166, R24 ;  /* 0x000000a68c18723c */ /* 0x040fe60000001818 */
[----:B------:R-:W-:Y:S05]  /*d710*/  IMAD.SHL.U32 R166, R182, 0x2, RZ ;  /* 0x00000002b6a67824 */ /* 0x000fea00078e00ff */
[----:B------:R-:W-:Y:S01]  /*d720*/  LOP3.LUT R167, R166, 0x6, RZ, 0xc0, !PT ;  /* 0x00000006a6a77812 */ /* 0x000fe200078ec0ff */
[C---:B------:R-:W-:Y:S04]  /*d730*/  HMMA.16816.F32 R28, R140.reuse, R168, R28 ;  /* 0x000000a88c1c723c */ /* 0x040fe8000000181c */
[----:B------:R-:W-:Y:S04]  /*d740*/  IMAD R160, R212, 0x40, R167 ;  /* 0x00000040d4a07824 */ /* 0x000fe800078e02a7 */
[----:B------:R-:W-:Y:S01]  /*d750*/  HMMA.16816.F32 R32, R140, R170, R32 ;  /* 0x000000aa8c20723c */ /* 0x000fe20000001820 */
[----:B------:R-:W2:Y:S02]  /*d760*/  LDSM.16.M88.4 R140, [R3+0xb000] ;  /* 0x00b00000038c783b */ /* 0x000ea40000000200 */
[C---:B------:R-:W-:Y:S02]  /*d770*/  VIADD R165, R160.reuse, UR12 ;  /* 0x0000000ca0a57c36 */ /* 0x040fe40008000000 */
[----:B------:R-:W-:Y:S02]  /*d780*/  VIADD R161, R160, 0x38 ;  /* 0x00000038a0a17836 */ /* 0x000fe40000000000 */
[--C-:B------:R-:W-:Y:S01]  /*d790*/  IMAD.IADD R168, R204, 0x1, -R165.reuse ;  /* 0x00000001cca87824 */ /* 0x100fe200078e0aa5 */
[C---:B-1----:R-:W-:Y:S05]  /*d7a0*/  HMMA.16816.F32 R4, R132.reuse, R148, R4 ;  /* 0x000000948404723c */ /* 0x042fea0000001804 */
[----:B------:R-:W-:Y:S02]  /*d7b0*/  VIADD R163, R161, UR12 ;  /* 0x0000000ca1a37c36 */ /* 0x000fe40008000000 */
[----:B------:R-:W-:Y:S01]  /*d7c0*/  IMAD.IADD R162, R192, 0x1, -R165 ;  /* 0x00000001c0a27824 */ /* 0x000fe200078e0aa5 */
[----:B------:R-:W-:Y:S01]  /*d7d0*/  IABS R165, R168 ;  /* 0x000000a800a57213 */ /* 0x000fe20000000000 */
[C---:B------:R-:W-:Y:S03]  /*d7e0*/  HMMA.16816.F32 R8, R132.reuse, R150, R8 ;  /* 0x000000968408723c */ /* 0x040fe60000001808 */
[----:B------:R-:W-:Y:S01]  /*d7f0*/  IADD3 R164, PT, PT, R204, 0x37, -R163 ;  /* 0x00000037cca47810 */ /* 0x000fe20007ffe8a3 */
[C---:B------:R-:W-:Y:S01]  /*d800*/  VIADD R225, R160.reuse, 0x8 ;  /* 0x00000008a0e17836 */ /* 0x040fe20000000000 */
[----:B------:R-:W-:Y:S01]  /*d810*/  I2FP.F32.S32 R165, R165 ;  /* 0x000000a500a57245 */ /* 0x000fe20000201400 */
[----:B------:R-:W-:Y:S01]  /*d820*/  VIADD R175, R160, 0x9 ;  /* 0x00000009a0af7836 */ /* 0x000fe20000000000 */
[----:B------:R-:W-:Y:S01]  /*d830*/  IABS R164, R164 ;  /* 0x000000a400a47213 */ /* 0x000fe20000000000 */
[C---:B---3--:R-:W-:Y:S03]  /*d840*/  HMMA.16816.F32 R12, R132.reuse, R136, R12 ;  /* 0x00000088840c723c */ /* 0x048fe6000000180c */
[----:B------:R-:W-:Y:S01]  /*d850*/  IABS R162, R162 ;  /* 0x000000a200a27213 */ /* 0x000fe20000000000 */
[----:B------:R-:W-:Y:S01]  /*d860*/  FFMA.FTZ R4, R165, -UR25, R4 ;  /* 0x80000019a5047c23 */ /* 0x000fe20008010004 */
[----:B------:R-:W-:Y:S01]  /*d870*/  I2FP.F32.S32 R164, R164 ;  /* 0x000000a400a47245 */ /* 0x000fe20000201400 */
[----:B------:R-:W-:Y:S01]  /*d880*/  IMAD.U32 R165, RZ, RZ, UR23 ;  /* 0x00000017ffa57e24 */ /* 0x000fe2000f8e00ff */
[----:B------:R-:W-:Y:S01]  /*d890*/  I2FP.F32.S32 R169, R162 ;  /* 0x000000a200a97245 */ /* 0x000fe20000201400 */
[C---:B------:R-:W-:Y:S01]  /*d8a0*/  HMMA.16816.F32 R16, R132.reuse, R138, R16 ;  /* 0x0000008a8410723c */ /* 0x040fe20000001810 */
[----:B------:R-:W1:Y:S01]  /*d8b0*/  LDSM.16.M88.4 R136, [R3+0xb800] ;  /* 0x00b800000388783b */ /* 0x000e620000000200 */
[----:B------:R-:W-:Y:S04]  /*d8c0*/  DEPBAR.LE SB0, 0x0 ;  /* 0x000080000000791a */ /* 0x000fe80000000000 */
[--C-:B------:R-:W-:Y:S01]  /*d8d0*/  IADD3 R174, PT, PT, R204, -UR12, -R165.reuse ;  /* 0x8000000cccae7c10 */ /* 0x100fe2000fffe8a5 */
[----:B------:R-:W-:Y:S01]  /*d8e0*/  BAR.SYNC.DEFER_BLOCKING 0x0 ;  /* 0x0000000000007b1d */ /* 0x000fe20000010000 */
[----:B------:R-:W-:Y:S01]  /*d8f0*/  IADD3 R162, PT, PT, R192, -UR12, -R165 ;  /* 0x8000000cc0a27c10 */ /* 0x000fe2000fffe8a5 */
[C---:B--2---:R-:W-:Y:S05]  /*d900*/  HMMA.16816.F32 R20, R132.reuse, R140, R20 ;  /* 0x0000008c8414723c */ /* 0x044fea0000001814 */
[-C--:B------:R-:W-:Y:S01]  /*d910*/  ISETP.GT.AND P6, PT, R174, R160.reuse, PT ;  /* 0x000000a0ae00720c */ /* 0x080fe20003fc4270 */
[----:B------:R-:W-:Y:S01]  /*d920*/  VIADD R165, R160, 0x1 ;  /* 0x00000001a0a57836 */ /* 0x000fe20000000000 */
[----:B------:R-:W-:Y:S01]  /*d930*/  ISETP.GT.AND P5, PT, R162, R160, PT ;  /* 0x000000a0a200720c */ /* 0x000fe20003fa4270 */
[----:B------:R-:W-:Y:S01]  /*d940*/  FFMA.FTZ R5, R164, -UR25, R5 ;  /* 0x80000019a4057c23 */ /* 0x000fe20008010005 */
[--C-:B------:R-:W-:Y:S01]  /*d950*/  IADD3 R164, PT, PT, R192, 0x37, -R163.reuse ;  /* 0x00000037c0a47810 */ /* 0x100fe20007ffe8a3 */
[----:B------:R-:W-:Y:S01]  /*d960*/  FFMA.FTZ R6, R169, -UR25, R6 ;  /* 0x80000019a9067c23 */ /* 0x000fe20008010006 */
[-C--:B------:R-:W-:Y:S01]  /*d970*/  ISETP.GT.AND P4, PT, R174, R165.reuse, PT ;  /* 0x000000a5ae00720c */ /* 0x080fe20003f84270 */
[----:B------:R-:W-:Y:S01]  /*d980*/  VIADD R227, R160, 0x10 ;  /* 0x00000010a0e37836 */ /* 0x000fe20000000000 */
[----:B------:R-:W-:Y:S01]  /*d990*/  IABS R168, R164 ;  /* 0x000000a400a87213 */ /* 0x000fe20000000000 */
[C---:B------:R-:W-:Y:S03]  /*d9a0*/  HMMA.16816.F32 R24, R132.reuse, R142, R24 ;  /* 0x0000008e8418723c */ /* 0x040fe60000001818 */
[----:B------:R-:W-:Y:S01]  /*d9b0*/  FSEL R172, R4, -INF , !P6 ;  /* 0xff80000004ac7808 */ /* 0x000fe20007000000 */
[----:B------:R-:W-:Y:S01]  /*d9c0*/  IMAD.IADD R242, R204, 0x1, -R163 ;  /* 0x00000001ccf27824 */ /* 0x000fe200078e0aa3 */
[----:B------:R-:W-:Y:S02]  /*d9d0*/  FSEL R164, R5, -INF , !P4 ;  /* 0xff80000005a47808 */ /* 0x000fe40006000000 */
[----:B------:R-:W-:Y:S02]  /*d9e0*/  FSEL R173, R6, -INF , !P5 ;  /* 0xff80000006ad7808 */ /* 0x000fe40006800000 */
[----:B------:R-:W-:Y:S02]  /*d9f0*/  ISETP.GT.AND P6, PT, R162, R165, PT ;  /* 0x000000a5a200720c */ /* 0x000fe40003fc4270 */
[----:B------:R-:W-:Y:S02]  /*da00*/  I2FP.F32.S32 R168, R168 ;  /* 0x000000a800a87245 */ /* 0x000fe40000201400 */
[C---:B------:R-:W-:Y:S02]  /*da10*/  ISETP.GE.AND P4, PT, R165.reuse, R203, PT ;  /* 0x000000cba500720c */ /* 0x040fe40003f86270 */
[----:B------:R-:W-:Y:S01]  /*da20*/  ISETP.GE.AND P5, PT, R165, R202, PT ;  /* 0x000000caa500720c */ /* 0x000fe20003fa6270 */
[----:B------:R-:W-:Y:S01]  /*da30*/  FFMA.FTZ R7, R168, -UR25, R7 ;  /* 0x80000019a8077c23 */ /* 0x000fe20008010007 */
[C-C-:B------:R-:W-:Y:S01]  /*da40*/  IADD3 R165, PT, PT, R204.reuse, 0x28, -R163.reuse ;  /* 0x00000028cca57810 */ /* 0x140fe20007ffe8a3 */
[C---:B-1----:R-:W-:Y:S03]  /*da50*/  HMMA.16816.F32 R28, R132.reuse, R136, R28 ;  /* 0x00000088841c723c */ /* 0x042fe6000000181c */
[--C-:B------:R-:W-:Y:S02]  /*da60*/  IADD3 R171, PT, PT, R204, 0x30, -R163.reuse ;  /* 0x00000030ccab7810 */ /* 0x100fe40007ffe8a3 */
[----:B------:R-:W-:Y:S02]  /*da70*/  IABS R165, R165 ;  /* 0x000000a500a57213 */ /* 0x000fe40000000000 */
[--C-:B------:R-:W-:Y:S01]  /*da80*/  IADD3 R168, PT, PT, R192, 0x2f, -R163.reuse ;  /* 0x0000002fc0a87810 */ /* 0x100fe20007ffe8a3 */
[----:B------:R-:W-:Y:S03]  /*da90*/  HMMA.16816.F32 R32, R132, R138, R32 ;  /* 0x0000008a8420723c */ /* 0x000fe60000001820 */
[----:B------:R-:W-:Y:S02]  /*daa0*/  IABS R171, R171 ;  /* 0x000000ab00ab7213 */ /* 0x000fe40000000000 */
[--C-:B------:R-:W-:Y:S02]  /*dab0*/  IADD3 R170, PT, PT, R204, 0x2f, -R163.reuse ;  /* 0x0000002fccaa7810 */ /* 0x100fe40007ffe8a3 */
[----:B------:R-:W-:Y:S02]  /*dac0*/  I2FP.F32.S32 R165, R165 ;  /* 0x000000a500a57245 */ /* 0x000fe40000201400 */
[----:B------:R-:W-:Y:S02]  /*dad0*/  IABS R168, R168 ;  /* 0x000000a800a87213 */ /* 0x000fe40000000000 */
[----:B------:R-:W-:Y:S01]  /*dae0*/  I2FP.F32.S32 R171, R171 ;  /* 0x000000ab00ab7245 */ /* 0x000fe20000201400 */
[----:B------:R-:W-:Y:S01]  /*daf0*/  FFMA.FTZ R12, R165, -UR25, R12 ;  /* 0x80000019a50c7c23 */ /* 0x000fe2000801000c */
[----:B------:R-:W-:Y:S02]  /*db00*/  IABS R170, R170 ;  /* 0x000000aa00aa7213 */ /* 0x000fe40000000000 */
[----:B------:R-:W-:Y:S01]  /*db10*/  IADD3 R169, PT, PT, R192, 0x30, -R163 ;  /* 0x00000030c0a97810 */ /* 0x000fe20007ffe8a3 */
[----:B------:R-:W-:Y:S01]  /*db20*/  FFMA.FTZ R8, R171, -UR25, R8 ;  /* 0x80000019ab087c23 */ /* 0x000fe20008010008 */
[----:B------:R-:W-:Y:S02]  /*db30*/  I2FP.F32.S32 R168, R168 ;  /* 0x000000a800a87245 */ /* 0x000fe40000201400 */
[----:B------:R-:W-:Y:S02]  /*db40*/  I2FP.F32.S32 R170, R170 ;  /* 0x000000aa00aa7245 */ /* 0x000fe40000201400 */
[----:B------:R-:W-:Y:S01]  /*db50*/  FSEL R165, R7, -INF , !P6 ;  /* 0xff80000007a57808 */ /* 0x000fe20007000000 */
[----:B------:R-:W-:Y:S01]  /*db60*/  FFMA.FTZ R11, R168, -UR25, R11 ;  /* 0x80000019a80b7c23 */ /* 0x000fe2000801000b */
[----:B------:R-:W-:Y:S01]  /*db70*/  IABS R169, R169 ;  /* 0x000000a900a97213 */ /* 0x000fe20000000000 */
[----:B------:R-:W-:Y:S01]  /*db80*/  FFMA.FTZ R9, R170, -UR25, R9 ;  /* 0x80000019aa097c23 */ /* 0x000fe20008010009 */
[----:B------:R-:W-:Y:S02]  /*db90*/  ISETP.GT.AND P6, PT, R174, R225, PT ;  /* 0x000000e1ae00720c */ /* 0x000fe40003fc4270 */
[----:B------:R-:W-:Y:S02]  /*dba0*/  I2FP.F32.S32 R169, R169 ;  /* 0x000000a900a97245 */ /* 0x000fe40000201400 */
[----:B------:R-:W-:Y:S02]  /*dbb0*/  FSEL R168, R8, -INF , !P6 ;  /* 0xff80000008a87808 */ /* 0x000fe40007000000 */
[----:B------:R-:W-:Y:S01]  /*dbc0*/  ISETP.GT.AND P6, PT, R174, R175, PT ;  /* 0x000000afae00720c */ /* 0x000fe20003fc4270 */
[----:B------:R-:W-:Y:S01]  /*dbd0*/  FFMA.FTZ R10, R169, -UR25, R10 ;  /* 0x80000019a90a7c23 */ /* 0x000fe2000801000a */
[--C-:B------:R-:W-:Y:S02]  /*dbe0*/  IADD3 R189, PT, PT, R192, 0x28, -R163.reuse ;  /* 0x00000028c0bd7810 */ /* 0x100fe40007ffe8a3 */
        /* <DEDUP_REMOVED lines=12> */
[----:B------:R-:W-:Y:S02]  /*dcb0*/  I2FP.F32.S32 R220, R220 ;  /* 0x000000dc00dc7245 */ /* 0x000fe40000201400 */
[----:B------:R-:W-:Y:S02]  /*dcc0*/  FSEL R172, R172, -INF , !P6 ;  /* 0xff800000acac7808 */ /* 0x000fe40007000000 */
[----:B------:R-:W-:Y:S01]  /*dcd0*/  ISETP.GE.AND P6, PT, R160, R202, PT ;  /* 0x000000caa000720c */ /* 0x000fe20003fc6270 */
[----:B------:R-:W-:Y:S01]  /*dce0*/  FFMA.FTZ R13, R220, -UR25, R13 ;  /* 0x80000019dc0d7c23 */ /* 0x000fe2000801000d */
[----:B------:R-:W-:Y:S02]  /*dcf0*/  FSEL R165, R165, -INF , !P5 ;  /* 0xff800000a5a57808 */ /* 0x000fe40006800000 */
[----:B------:R-:W-:Y:S02]  /*dd00*/  FSEL R173, R173, -INF , !P6 ;  /* 0xff800000adad7808 */ /* 0x000fe40007000000 */
[--C-:B------:R-:W-:Y:S02]  /*dd10*/  IADD3 R188, PT, PT, R192, 0x27, -R163.reuse ;  /* 0x00000027c0bc7810 */ /* 0x100fe40007ffe8a3 */
[----:B------:R-:W-:Y:S02]  /*dd20*/  ISETP.GT.AND P6, PT, R174, R189, PT ;  /* 0x000000bdae00720c */ /* 0x000fe40003fc4270 */
[----:B------:R-:W-:Y:S02]  /*dd30*/  ISETP.GT.AND P5, PT, R162, R227, PT ;  /* 0x000000e3a200720c */ /* 0x000fe40003fa4270 */
[----:B------:R-:W-:Y:S02]  /*dd40*/  IABS R188, R188 ;  /* 0x000000bc00bc7213 */ /* 0x000fe40000000000 */
[----:B------:R-:W-:Y:S02]  /*dd50*/  FSEL R220, R13, -INF , !P6 ;  /* 0xff8000000ddc7808 */ /* 0x000fe40007000000 */
[----:B------:R-:W-:Y:S02]  /*dd60*/  FSEL R243, R14, -INF , !P5 ;  /* 0xff8000000ef37808 */ /* 0x000fe40006800000 */
[C---:B------:R-:W-:Y:S02]  /*dd70*/  ISETP.GE.AND P6, PT, R225.reuse, R203, PT ;  /* 0x000000cbe100720c */ /* 0x040fe40003fc6270 */
[----:B------:R-:W-:Y:S02]  /*dd80*/  ISETP.GE.AND P5, PT, R225, R202, PT ;  /* 0x000000cae100720c */ /* 0x000fe40003fa6270 */
[----:B------:R-:W-:Y:S02]  /*dd90*/  IADD3 R225, PT, PT, R192, 0x20, -R163 ;  /* 0x00000020c0e17810 */ /* 0x000fe40007ffe8a3 */
[----:B------:R-:W-:Y:S02]  /*dda0*/  I2FP.F32.S32 R188, R188 ;  /* 0x000000bc00bc7245 */ /* 0x000fe40000201400 */
[----:B------:R-:W-:Y:S02]  /*ddb0*/  FSEL R164, R164, -INF , !P4 ;  /* 0xff800000a4a47808 */ /* 0x000fe40006000000 */
[----:B------:R-:W-:Y:S01]  /*ddc0*/  ISETP.GT.AND P4, PT, R174, R227, PT ;  /* 0x000000e3ae00720c */ /* 0x000fe20003f84270 */
[----:B------:R-:W-:Y:S01]  /*ddd0*/  FFMA.FTZ R15, R188, -UR25, R15 ;  /* 0x80000019bc0f7c23 */ /* 0x000fe2000801000f */
[----:B------:R-:W-:Y:S02]  /*dde0*/  IABS R225, R225 ;  /* 0x000000e100e17213 */ /* 0x000fe40000000000 */
[C-C-:B------:R-:W-:Y:S02]  /*ddf0*/  IADD3 R229, PT, PT, R204.reuse, 0x20, -R163.reuse ;  /* 0x00000020cce57810 */ /* 0x140fe40007ffe8a3 */
[--C-:B------:R-:W-:Y:S02]  /*de00*/  IADD3 R224, PT, PT, R204, 0x1f, -R163.reuse ;  /* 0x0000001fcce07810 */ /* 0x100fe40007ffe8a3 */
[----:B------:R-:W-:Y:S02]  /*de10*/  FSEL R232, R12, -INF , !P4 ;  /* 0xff8000000ce87808 */ /* 0x000fe40006000000 */
[----:B------:R-:W-:Y:S02]  /*de20*/  ISETP.GT.AND P4, PT, R162, R189, PT ;  /* 0x000000bda200720c */ /* 0x000fe40003f84270 */
[----:B------:R-:W-:Y:S02]  /*de30*/  I2FP.F32.S32 R225, R225 ;  /* 0x000000e100e17245 */ /* 0x000fe40000201400 */
[----:B------:R-:W-:Y:S02]  /*de40*/  IADD3 R188, PT, PT, R192, 0x1f, -R163 ;  /* 0x0000001fc0bc7810 */ /* 0x000fe40007ffe8a3 */
[----:B------:R-:W-:Y:S01]  /*de50*/  IABS R229, R229 ;  /* 0x000000e500e57213 */ /* 0x000fe20000000000 */
[----:B------:R-:W-:Y:S01]  /*de60*/  FFMA.FTZ R18, R225, -UR25, R18 ;  /* 0x80000019e1127c23 */ /* 0x000fe20008010012 */
[----:B------:R-:W-:Y:S01]  /*de70*/  IABS R224, R224 ;  /* 0x000000e000e07213 */ /* 0x000fe20000000000 */
[----:B------:R-:W-:Y:S01]  /*de80*/  VIADD R225, R160, 0x18 ;  /* 0x00000018a0e17836 */ /* 0x000fe20000000000 */
[----:B------:R-:W-:Y:S02]  /*de90*/  FSEL R241, R15, -INF , !P4 ;  /* 0xff8000000ff17808 */ /* 0x000fe40006000000 */
[----:B------:R-:W-:Y:S02]  /*dea0*/  FSEL R168, R168, -INF , !P6 ;  /* 0xff800000a8a87808 */ /* 0x000fe40007000000 */
[C---:B------:R-:W-:Y:S02]  /*deb0*/  ISETP.GE.AND P4, PT, R175.reuse, R203, PT ;  /* 0x000000cbaf00720c */ /* 0x040fe40003f86270 */
[----:B------:R-:W-:Y:S02]  /*dec0*/  IABS R188, R188 ;  /* 0x000000bc00bc7213 */ /* 0x000fe40000000000 */
[----:B------:R-:W-:Y:S02]  /*ded0*/  I2FP.F32.S32 R229, R229 ;  /* 0x000000e500e57245 */ /* 0x000fe40000201400 */
[----:B------:R-:W-:Y:S02]  /*dee0*/  I2FP.F32.S32 R224, R224 ;  /* 0x000000e000e07245 */ /* 0x000fe40000201400 */
[----:B------:R-:W-:Y:S01]  /*def0*/  ISETP.GE.AND P6, PT, R175, R202, PT ;  /* 0x000000caaf00720c */ /* 0x000fe20003fc6270 */
[----:B------:R-:W-:Y:S01]  /*df00*/  VIADD R175, R160, 0x19 ;  /* 0x00000019a0af7836 */ /* 0x000fe20000000000 */
[----:B------:R-:W-:Y:S01]  /*df10*/  I2FP.F32.S32 R188, R188 ;  /* 0x000000bc00bc7245 */ /* 0x000fe20000201400 */
[----:B------:R-:W-:Y:S01]  /*df20*/  FFMA.FTZ R16, R229, -UR25, R16 ;  /* 0x80000019e5107c23 */ /* 0x000fe20008010010 */
[----:B------:R-:W-:Y:S01]  /*df30*/  FSEL R170, R170, -INF , !P4 ;  /* 0xff800000aaaa7808 */ /* 0x000fe20006000000 */
[----:B------:R-:W-:Y:S01]  /*df40*/  FFMA.FTZ R17, R224, -UR25, R17 ;  /* 0x80000019e0117c23 */ /* 0x000fe20008010011 */
[----:B------:R-:W-:Y:S01]  /*df50*/  FSEL R169, R169, -INF , !P5 ;  /* 0xff800000a9a97808 */ /* 0x000fe20006800000 */
[----:B------:R-:W-:Y:S01]  /*df60*/  FFMA.FTZ R19, R188, -UR25, R19 ;  /* 0x80000019bc137c23 */ /* 0x000fe20008010013 */
[C---:B------:R-:W-:Y:S02]  /*df70*/  ISETP.GT.AND P4, PT, R174.reuse, R225, PT ;  /* 0x000000e1ae00720c */ /* 0x040fe40003f84270 */
        /* <DEDUP_REMOVED lines=13> */
[--C-:B------:R-:W-:Y:S02]  /*e050*/  IADD3 R227, PT, PT, R204, 0x18, -R163.reuse ;  /* 0x00000018cce37810 */ /* 0x100fe40007ffe8a3 */
[--C-:B------:R-:W-:Y:S02]  /*e060*/  IADD3 R189, PT, PT, R192, 0x18, -R163.reuse ;  /* 0x00000018c0bd7810 */ /* 0x100fe40007ffe8a3 */
        /* <DEDUP_REMOVED lines=22> */
[C---:B------:R-:W-:Y:S02]  /*e1d0*/  ISETP.GT.AND P4, PT, R162.reuse, R189, PT ;  /* 0x000000bda200720c */ /* 0x040fe40003f84270 */
[----:B------:R-:W-:Y:S02]  /*e1e0*/  ISETP.GE.AND P6, PT, R225, R203, PT ;  /* 0x000000cbe100720c */ /* 0x000fe40003fc6270 */
[----:B------:R-:W-:Y:S02]  /*e1f0*/  FSEL R241, R241, -INF , !P5 ;  /* 0xff800000f1f17808 */ /* 0x000fe40006800000 */
[----:B------:R-:W-:Y:S02]  /*e200*/  ISETP.GT.AND P5, PT, R162, R227, PT ;  /* 0x000000e3a200720c */ /* 0x000fe40003fa4270 */
[----:B------:R-:W-:Y:S02]  /*e210*/  FSEL R231, R23, -INF , !P4 ;  /* 0xff80000017e77808 */ /* 0x000fe40006000000 */
[----:B------:R-:W-:Y:S02]  /*e220*/  FSEL R234, R234, -INF , !P6 ;  /* 0xff800000eaea7808 */ /* 0x000fe40007000000 */
[C---:B------:R-:W-:Y:S02]  /*e230*/  ISETP.GE.AND P4, PT, R175.reuse, R203, PT ;  /* 0x000000cbaf00720c */ /* 0x040fe40003f86270 */
[-C--:B------:R-:W-:Y:S02]  /*e240*/  ISETP.GE.AND P6, PT, R175, R202.reuse, PT ;  /* 0x000000caaf00720c */ /* 0x080fe40003fc6270 */
[----:B------:R-:W-:Y:S02]  /*e250*/  IADD3 R175, PT, PT, R204, 0x10, -R163 ;  /* 0x00000010ccaf7810 */ /* 0x000fe40007ffe8a3 */
[----:B------:R-:W-:Y:S02]  /*e260*/  FSEL R233, R22, -INF , !P5 ;  /* 0xff80000016e97808 */ /* 0x000fe40006800000 */
[-C--:B------:R-:W-:Y:S02]  /*e270*/  ISETP.GE.AND P5, PT, R225, R202.reuse, PT ;  /* 0x000000cae100720c */ /* 0x080fe40003fa6270 */
[----:B------:R-:W-:Y:S02]  /*e280*/  IABS R175, R175 ;  /* 0x000000af00af7213 */ /* 0x000fe40000000000 */
[----:B------:R-:W-:Y:S02]  /*e290*/  FSEL R188, R188, -INF , !P4 ;  /* 0xff800000bcbc7808 */ /* 0x000fe40006000000 */
[----:B------:R-:W-:Y:S02]  /*e2a0*/  FSEL R229, R229, -INF , !P5 ;  /* 0xff800000e5e57808 */ /* 0x000fe40006800000 */
[C---:B------:R-:W-:Y:S02]  /*e2b0*/  ISETP.GE.AND P4, PT, R227.reuse, R203, PT ;  /* 0x000000cbe300720c */ /* 0x040fe40003f86270 */
[----:B------:R-:W-:Y:S01]  /*e2c0*/  ISETP.GE.AND P5, PT, R227, R202, PT ;  /* 0x000000cae300720c */ /* 0x000fe20003fa6270 */
[----:B------:R-:W-:Y:S01]  /*e2d0*/  IMAD.MOV.U32 R227, RZ, RZ, R175 ;  /* 0x000000ffffe37224 */ /* 0x000fe200078e00af */
[--C-:B------:R-:W-:Y:S02]  /*e2e0*/  IADD3 R228, PT, PT, R204, 0xf, -R163.reuse ;  /* 0x0000000fcce47810 */ /* 0x100fe40007ffe8a3 */
[C-C-:B------:R-:W-:Y:S02]  /*e2f0*/  IADD3 R175, PT, PT, R192.reuse, 0xf, -R163.reuse ;  /* 0x0000000fc0af7810 */ /* 0x140fe40007ffe8a3 */
[----:B------:R-:W-:Y:S02]  /*e300*/  IABS R228, R228 ;  /* 0x000000e400e47213 */ /* 0x000fe40000000000 */
[----:B------:R-:W-:Y:S02]  /*e310*/  I2FP.F32.S32 R227, R227 ;  /* 0x000000e300e37245 */ /* 0x000fe40000201400 */
[----:B------:R-:W-:Y:S02]  /*e320*/  I2FP.F32.S32 R228, R228 ;  /* 0x000000e400e47245 */ /* 0x000fe40000201400 */
[----:B------:R-:W-:Y:S01]  /*e330*/  IABS R175, R175 ;  /* 0x000000af00af7213 */ /* 0x000fe20000000000 */
[----:B------:R-:W-:Y:S01]  /*e340*/  FFMA.FTZ R24, R227, -UR25, R24 ;  /* 0x80000019e3187c23 */ /* 0x000fe20008010018 */
[----:B------:R-:W-:Y:S01]  /*e350*/  IADD3 R225, PT, PT, R192, 0x10, -R163 ;  /* 0x00000010c0e17810 */ /* 0x000fe20007ffe8a3 */
[----:B------:R-:W-:Y:S01]  /*e360*/  VIADD R227, R160, 0x28 ;  /* 0x00000028a0e37836 */ /* 0x000fe20000000000 */
[----:B------:R-:W-:Y:S01]  /*e370*/  FSEL R245, R245, -INF , !P6 ;  /* 0xff800000f5f57808 */ /* 0x000fe20007000000 */
[----:B------:R-:W-:Y:S01]  /*e380*/  FFMA.FTZ R25, R228, -UR25, R25 ;  /* 0x80000019e4197c23 */ /* 0x000fe20008010019 */
[----:B------:R-:W-:Y:S01]  /*e390*/  I2FP.F32.S32 R228, R175 ;  /* 0x000000af00e47245 */ /* 0x000fe20000201400 */
[----:B------:R-:W-:Y:S01]  /*e3a0*/  VIADD R175, R160, 0x29 ;  /* 0x00000029a0af7836 */ /* 0x000fe20000000000 */
[----:B------:R-:W-:Y:S02]  /*e3b0*/  IABS R225, R225 ;  /* 0x000000e100e17213 */ /* 0x000fe40000000000 */
[----:B------:R-:W-:Y:S01]  /*e3c0*/  ISETP.GT.AND P6, PT, R174, R227, PT ;  /* 0x000000e3ae00720c */ /* 0x000fe20003fc4270 */
[----:B------:R-:W-:Y:S01]  /*e3d0*/  FFMA.FTZ R27, R228, -UR25, R27 ;  /* 0x80000019e41b7c23 */ /* 0x000fe2000801001b */
[----:B------:R-:W-:Y:S02]  /*e3e0*/  I2FP.F32.S32 R225, R225 ;  /* 0x000000e100e17245 */ /* 0x000fe40000201400 */
[----:B------:R-:W-:Y:S02]  /*e3f0*/  FSEL R230, R24, -INF , !P6 ;  /* 0xff80000018e67808 */ /* 0x000fe40007000000 */
[----:B------:R-:W-:Y:S01]  /*e400*/  ISETP.GT.AND P6, PT, R174, R175, PT ;  /* 0x000000afae00720c */ /* 0x000fe20003fc4270 */
[----:B------:R-:W-:Y:S01]  /*e410*/  FFMA.FTZ R26, R225, -UR25, R26 ;  /* 0x80000019e11a7c23 */ /* 0x000fe2000801001a */
[--C-:B------:R-:W-:Y:S02]  /*e420*/  IADD3 R236, PT, PT, R204, 0x7, -R163.reuse ;  /* 0x00000007ccec7810 */ /* 0x100fe40007ffe8a3 */
[----:B------:R-:W-:Y:S02]  /*e430*/  FSEL R228, R25, -INF , !P6 ;  /* 0xff80000019e47808 */ /* 0x000fe40007000000 */
[----:B------:R-:W-:Y:S02]  /*e440*/  ISETP.GT.AND P6, PT, R162, R227, PT ;  /* 0x000000e3a200720c */ /* 0x000fe40003fc4270 */
[--C-:B------:R-:W-:Y:S02]  /*e450*/  IADD3 R225, PT, PT, R192, 0x8, -R163.reuse ;  /* 0x00000008c0e17810 */ /* 0x100fe40007ffe8a3 */
[----:B------:R-:W-:Y:S02]  /*e460*/  FSEL R235, R26, -INF , !P6 ;  /* 0xff8000001aeb7808 */ /* 0x000fe40007000000 */
[----:B------:R-:W-:Y:S02]  /*e470*/  IABS R236, R236 ;  /* 0x000000ec00ec7213 */ /* 0x000fe40000000000 */
[----:B------:R-:W-:Y:S02]  /*e480*/  ISETP.GT.AND P6, PT, R162, R175, PT ;  /* 0x000000afa200720c */ /* 0x000fe40003fc4270 */
[----:B------:R-:W-:Y:S02]  /*e490*/  IABS R225, R225 ;  /* 0x000000e100e17213 */ /* 0x000fe40000000000 */
[----:B------:R-:W-:Y:S02]  /*e4a0*/  IADD3 R239, PT, PT, R204, 0x8, -R163 ;  /* 0x00000008ccef7810 */ /* 0x000fe40007ffe8a3 */
[----:B------:R-:W-:Y:S02]  /*e4b0*/  FSEL R237, R27, -INF , !P6 ;  /* 0xff8000001bed7808 */ /* 0x000fe40007000000 */
[----:B------:R-:W-:Y:S02]  /*e4c0*/  I2FP.F32.S32 R236, R236 ;  /* 0x000000ec00ec7245 */ /* 0x000fe40000201400 */
[----:B------:R-:W-:Y:S02]  /*e4d0*/  FSEL R226, R226, -INF , !P4 ;  /* 0xff800000e2e27808 */ /* 0x000fe40006000000 */
[C---:B------:R-:W-:Y:S01]  /*e4e0*/  ISETP.GE.AND P6, PT, R189.reuse, R203, PT ;  /* 0x000000cbbd00720c */ /* 0x040fe20003fc6270 */
[----:B------:R-:W-:Y:S01]  /*e4f0*/  FFMA.FTZ R29, R236, -UR25, R29 ;  /* 0x80000019ec1d7c23 */ /* 0x000fe2000801001d */
[----:B------:R-:W-:Y:S02]  /*e500*/  I2FP.F32.S32 R225, R225 ;  /* 0x000000e100e17245 */ /* 0x000fe40000201400 */
[----:B------:R-:W-:Y:S02]  /*e510*/  ISETP.GE.AND P4, PT, R189, R202, PT ;  /* 0x000000cabd00720c */ /* 0x000fe40003f86270 */
[----:B------:R-:W-:Y:S01]  /*e520*/  IABS R239, R239 ;  /* 0x000000ef00ef7213 */ /* 0x000fe20000000000 */
[----:B------:R-:W-:Y:S01]  /*e530*/  FFMA.FTZ R30, R225, -UR25, R30 ;  /* 0x80000019e11e7c23 */ /* 0x000fe2000801001e */
[----:B------:R-:W-:Y:S01]  /*e540*/  IADD3 R189, PT, PT, R192, 0x7, -R163 ;  /* 0x00000007c0bd7810 */ /* 0x000fe20007ffe8a3 */
[C---:B------:R-:W-:Y:S01]  /*e550*/  VIADD R225, R160.reuse, 0x30 ;  /* 0x00000030a0e17836 */ /* 0x040fe20000000000 */
[----:B------:R-:W-:Y:S02]  /*e560*/  I2FP.F32.S32 R239, R239 ;  /* 0x000000ef00ef7245 */ /* 0x000fe40000201400 */
[----:B------:R-:W-:Y:S01]  /*e570*/  IABS R236, R189 ;  /* 0x000000bd00ec7213 */ /* 0x000fe20000000000 */
[----:B------:R-:W-:Y:S01]  /*e580*/  VIADD R189, R160, 0x31 ;  /* 0x00000031a0bd7836 */ /* 0x000fe20000000000 */
[----:B------:R-:W-:Y:S01]  /*e590*/  FSEL R224, R224, -INF , !P6 ;  /* 0xff800000e0e07808 */ /* 0x000fe20007000000 */
[----:B------:R-:W-:Y:S01]  /*e5a0*/  FFMA.FTZ R28, R239, -UR25, R28 ;  /* 0x80000019ef1c7c23 */ /* 0x000fe2000801001c */
[----:B------:R-:W-:Y:S02]  /*e5b0*/  I2FP.F32.S32 R238, R236 ;  /* 0x000000ec00ee7245 */ /* 0x000fe40000201400 */
[----:B------:R-:W-:Y:S02]  /*e5c0*/  FSEL R231, R231, -INF , !P4 ;  /* 0xff800000e7e77808 */ /* 0x000fe40006000000 */
[-C--:B------:R-:W-:Y:S01]  /*e5d0*/  ISETP.GT.AND P6, PT, R174, R225.reuse, PT ;  /* 0x000000e1ae00720c */ /* 0x080fe20003fc4270 */
[----:B------:R-:W-:Y:S01]  /*e5e0*/  FFMA.FTZ R31, R238, -UR25, R31 ;  /* 0x80000019ee1f7c23 */ /* 0x000fe2000801001f */
[----:B------:R-:W-:Y:S02]  /*e5f0*/  ISETP.GT.AND P4, PT, R162, R225, PT ;  /* 0x000000e1a200720c */ /* 0x000fe40003f84270 */
        /* <DEDUP_REMOVED lines=8> */
[--C-:B------:R-:W-:Y:S02]  /*e680*/  IADD3 R227, PT, PT, R204, -0x1, -R163.reuse ;  /* 0xffffffffcce37810 */ /* 0x100fe40007ffe8a3 */
[----:B------:R-:W-:Y:S02]  /*e690*/  FSEL R240, R31, -INF , !P4 ;  /* 0xff8000001ff07808 */ /* 0x000fe40006000000 */
[----:B------:R-:W-:Y:S02]  /*e6a0*/  FSEL R230, R230, -INF , !P6 ;  /* 0xff800000e6e67808 */ /* 0x000fe40007000000 */
[C---:B------:R-:W-:Y:S02]  /*e6b0*/  ISETP.GE.AND P4, PT, R175.reuse, R203, PT ;  /* 0x000000cbaf00720c */ /* 0x040fe40003f86270 */
[----:B------:R-:W-:Y:S01]  /*e6c0*/  ISETP.GE.AND P6, PT, R175, R202, PT ;  /* 0x000000caaf00720c */ /* 0x000fe20003fc6270 */
[----:B------:R-:W-:Y:S01]  /*e6d0*/  VIADD R175, R160, 0x39 ;  /* 0x00000039a0af7836 */ /* 0x000fe20000000000 */
[----:B------:R-:W-:Y:S02]  /*e6e0*/  IABS R242, R242 ;  /* 0x000000f200f27213 */ /* 0x000fe40000000000 */
[----:B------:R-:W-:Y:S02]  /*e6f0*/  IABS R227, R227 ;  /* 0x000000e300e37213 */ /* 0x000fe40000000000 */
[----:B------:R-:W-:Y:S02]  /*e700*/  FSEL R228, R228, -INF , !P4 ;  /* 0xff800000e4e47808 */ /* 0x000fe40006000000 */
[----:B------:R-:W-:Y:S02]  /*e710*/  FSEL R235, R235, -INF , !P5 ;  /* 0xff800000ebeb7808 */ /* 0x000fe40006800000 */
[C---:B------:R-:W-:Y:S02]  /*e720*/  ISETP.GT.AND P4, PT, R174.reuse, R161, PT ;  /* 0x000000a1ae00720c */ /* 0x040fe40003f84270 */
[----:B------:R-:W-:Y:S02]  /*e730*/  I2FP.F32.S32 R247, R242 ;  /* 0x000000f200f77245 */ /* 0x000fe40000201400 */
[----:B------:R-:W-:Y:S02]  /*e740*/  I2FP.F32.S32 R160, R227 ;  /* 0x000000e300a07245 */ /* 0x000fe40000201400 */
[----:B------:R-:W-:Y:S01]  /*e750*/  ISETP.GT.AND P5, PT, R174, R175, PT ;  /* 0x000000afae00720c */ /* 0x000fe20003fa4270 */
[C-C-:B------:R-:W-:Y:S01]  /*e760*/  IMAD.IADD R174, R192.reuse, 0x1, -R163.reuse ;  /* 0x00000001c0ae7824 */ /* 0x140fe200078e0aa3 */
[----:B------:R-:W-:Y:S01]  /*e770*/  IADD3 R163, PT, PT, R192, -0x1, -R163 ;  /* 0xffffffffc0a37810 */ /* 0x000fe20007ffe8a3 */
[----:B------:R-:W-:Y:S01]  /*e780*/  FFMA.FTZ R32, R247, -UR25, R32 ;  /* 0x80000019f7207c23 */ /* 0x000fe20008010020 */
[----:B------:R-:W-:Y:S01]  /*e790*/  FSEL R237, R237, -INF , !P6 ;  /* 0xff800000eded7808 */ /* 0x000fe20007000000 */
[----:B------:R-:W-:Y:S01]  /*e7a0*/  FFMA.FTZ R33, R160, -UR25, R33 ;  /* 0x80000019a0217c23 */ /* 0x000fe20008010021 */
[----:B------:R-:W-:Y:S02]  /*e7b0*/  IABS R174, R174 ;  /* 0x000000ae00ae7213 */ /* 0x000fe40000000000 */
[----:B------:R-:W-:Y:S02]  /*e7c0*/  IABS R163, R163 ;  /* 0x000000a300a37213 */ /* 0x000fe40000000000 */
[----:B------:R-:W-:Y:S02]  /*e7d0*/  ISETP.GE.AND P6, PT, R225, R203, PT ;  /* 0x000000cbe100720c */ /* 0x000fe40003fc6270 */
[----:B------:R-:W-:Y:S02]  /*e7e0*/  FSEL R32, R32, -INF , !P4 ;  /* 0xff80000020207808 */ /* 0x000fe40006000000 */
[----:B------:R-:W-:Y:S02]  /*e7f0*/  I2FP.F32.S32 R227, R174 ;  /* 0x000000ae00e37245 */ /* 0x000fe40000201400 */
[----:B------:R-:W-:Y:S02]  /*e800*/  FSEL R33, R33, -INF , !P5 ;  /* 0xff80000021217808 */ /* 0x000fe40006800000 */
[C---:B------:R-:W-:Y:S01]  /*e810*/  ISETP.GT.AND P4, PT, R162.reuse, R161, PT ;  /* 0x000000a1a200720c */ /* 0x040fe20003f84270 */
[----:B------:R-:W-:Y:S01]  /*e820*/  FFMA.FTZ R34, R227, -UR25, R34 ;  /* 0x80000019e3227c23 */ /* 0x000fe20008010022 */
[----:B------:R-:W-:Y:S02]  /*e830*/  I2FP.F32.S32 R160, R163 ;  /* 0x000000a300a07245 */ /* 0x000fe40000201400 */
[----:B------:R-:W-:Y:S02]  /*e840*/  ISETP.GT.AND P5, PT, R162, R175, PT ;  /* 0x000000afa200720c */ /* 0x000fe40003fa4270 */
[----:B------:R-:W-:Y:S01]  /*e850*/  FSEL R162, R239, -INF , !P6 ;  /* 0xff800000efa27808 */ /* 0x000fe20007000000 */
[----:B------:R-:W-:Y:S01]  /*e860*/  FFMA.FTZ R35, R160, -UR25, R35 ;  /* 0x80000019a0237c23 */ /* 0x000fe20008010023 */
[----:B------:R-:W-:Y:S01]  /*e870*/  FMNMX3.FTZ R163, R0, R172, R164, !PT ;  /* 0x000000ac00a37276 */ /* 0x000fe200078100a4 */
[----:B------:R-:W-:Y:S01]  /*e880*/  IMAD.SHL.U32 R239, R212, 0x2, RZ ;  /* 0x00000002d4ef7824 */ /* 0x000fe200078e00ff */
[-C--:B------:R-:W-:Y:S02]  /*e890*/  ISETP.GE.AND P6, PT, R189, R203.reuse, PT ;  /* 0x000000cbbd00720c */ /* 0x080fe40003fc6270 */
[----:B------:R-:W-:Y:S02]  /*e8a0*/  FMNMX3.FTZ R163, R163, R168, R170, !PT ;  /* 0x000000a8a3a37276 */ /* 0x000fe400078100aa */
[----:B------:R-:W-:Y:S02]  /*e8b0*/  FSEL R227, R236, -INF , !P6 ;  /* 0xff800000ece37808 */ /* 0x000fe40007000000 */
[----:B------:R-:W-:Y:S02]  /*e8c0*/  ISETP.GE.AND P6, PT, R225, R202, PT ;  /* 0x000000cae100720c */ /* 0x000fe40003fc6270 */
[----:B------:R-:W-:Y:S02]  /*e8d0*/  FSEL R34, R34, -INF , !P4 ;  /* 0xff80000022227808 */ /* 0x000fe40006000000 */
[----:B------:R-:W-:Y:S02]  /*e8e0*/  FMNMX3.FTZ R163, R163, R232, R220, !PT ;  /* 0x000000e8a3a37276 */ /* 0x000fe400078100dc */
[-C--:B------:R-:W-:Y:S02]  /*e8f0*/  ISETP.GE.AND P4, PT, R189, R202.reuse, PT ;  /* 0x000000cabd00720c */ /* 0x080fe40003f86270 */
[----:B------:R-:W-:Y:S02]  /*e900*/  FSEL R35, R35, -INF , !P5 ;  /* 0xff80000023237808 */ /* 0x000fe40006800000 */
[----:B------:R-:W-:Y:S02]  /*e910*/  FSEL R189, R238, -INF , !P6 ;  /* 0xff800000eebd7808 */ /* 0x000fe40007000000 */
[C---:B------:R-:W-:Y:S02]  /*e920*/  ISETP.GE.AND P5, PT, R161.reuse, R203, PT ;  /* 0x000000cba100720c */ /* 0x040fe40003fa6270 */
[----:B------:R-:W-:Y:S02]  /*e930*/  ISETP.GE.AND P6, PT, R161, R202, PT ;  /* 0x000000caa100720c */ /* 0x000fe40003fc6270 */
[----:B------:R-:W-:Y:S02]  /*e940*/  FMNMX3.FTZ R161, R163, R234, R188, !PT ;  /* 0x000000eaa3a17276 */ /* 0x000fe400078100bc */
[----:B------:R-:W-:Y:S02]  /*e950*/  FMNMX3.FTZ R160, R2, R173, R165, !PT ;  /* 0x000000ad02a07276 */ /* 0x000fe400078100a5 */
[----:B------:R-:W-:Y:S02]  /*e960*/  FSEL R163, R240, -INF , !P4 ;  /* 0xff800000f0a37808 */ /* 0x000fe40006000000 */
[----:B------:R-:W-:Y:S02]  /*e970*/  ISETP.GE.AND P4, PT, R175, R203, PT ;  /* 0x000000cbaf00720c */ /* 0x000fe40003f86270 */
[----:B------:R-:W-:Y:S02]  /*e980*/  FMNMX3.FTZ R160, R160, R169, R171, !PT ;  /* 0x000000a9a0a07276 */ /* 0x000fe400078100ab */
[----:B------:R-:W-:Y:S02]  /*e990*/  FSEL R174, R33, -INF , !P4 ;  /* 0xff80000021ae7808 */ /* 0x000fe40006000000 */
[----:B------:R-:W-:Y:S02]  /*e9a0*/  ISETP.GT.AND P4, PT, R212, R209, PT ;  /* 0x000000d1d400720c */ /* 0x000fe40003f84270 */
[----:B------:R-:W-:Y:S02]  /*e9b0*/  FMNMX3.FTZ R160, R160, R243, R241, !PT ;  /* 0x000000f3a0a07276 */ /* 0x000fe400078100f1 */
[----:B------:R-:W-:Y:S02]  /*e9c0*/  FMNMX3.FTZ R161, R161, R226, R224, !PT ;  /* 0x000000e2a1a17276 */ /* 0x000fe400078100e0 */
[----:B------:R-:W-:Y:S02]  /*e9d0*/  FSEL R225, R32, -INF , !P5 ;  /* 0xff80000020e17808 */ /* 0x000fe40006800000 */
[----:B------:R-:W-:Y:S02]  /*e9e0*/  FMNMX3.FTZ R32, R160, R229, R245, !PT ;  /* 0x000000e5a0207276 */ /* 0x000fe400078100f5 */
[----:B------:R-:W-:Y:S02]  /*e9f0*/  FMNMX3.FTZ R161, R161, R230, R228, !PT ;  /* 0x000000e6a1a17276 */ /* 0x000fe400078100e4 */
[----:B------:R-:W-:Y:S02]  /*ea00*/  FMNMX3.FTZ R32, R32, R233, R231, !PT ;  /* 0x000000e920207276 */ /* 0x000fe400078100e7 */
[----:B------:R-:W-:Y:S02]  /*ea10*/  FMNMX3.FTZ R161, R161, R162, R227, !PT ;  /* 0x000000a2a1a17276 */ /* 0x000fe400078100e3 */
[----:B------:R-:W-:Y:S02]  /*ea20*/  FMNMX3.FTZ R160, R32, R235, R237, !PT ;  /* 0x000000eb20a07276 */ /* 0x000fe400078100ed */
[----:B------:R-:W-:Y:S02]  /*ea30*/  ISETP.GE.AND P5, PT, R175, R202, PT ;  /* 0x000000caaf00720c */ /* 0x000fe40003fa6270 */
[----:B------:R-:W-:Y:S02]  /*ea40*/  LOP3.LUT R33, R239, UR17, R219, 0x96, !PT ;  /* 0x00000011ef217c12 */ /* 0x000fe4000f8e96db */
[----:B------:R-:W-:Y:S01]  /*ea50*/  FMNMX3.FTZ R32, R161, R225, R174, !PT ;  /* 0x000000e1a1207276 */ /* 0x000fe200078100ae */
[----:B------:R-:W-:Y:S08]  /*ea60*/  @P4 BRA `(.L_x_1463) ;  /* 0xffffffd400ec4947 */ /* 0x000ff0000383ffff */
.L_x_1462:
[----:B------:R-:W-:Y:S01]  /*ea70*/  FMNMX3.FTZ R4, R160, R189, R163, !PT ;  /* 0x000000bda0047276 */ /* 0x000fe200078100a3 */
[----:B------:R-:W2:Y:S01]  /*ea80*/  SHFL.BFLY PT, R5, R32, 0x2, 0x1f ;  /* 0x0c401f0020057f89 */ /* 0x000ea200000e0000 */
[----:B------:R-:W-:Y:S01]  /*ea90*/  FSEL R134, R34, -INF , !P6 ;  /* 0xff80000022867808 */ /* 0x000fe20007000000 */
[----:B------:R-:W-:Y:S01]  /*eaa0*/  UIADD3 UR11, UPT, UPT, UR16, -0x61c88647, URZ ;  /* 0x9e3779b9100b7890 */ /* 0x000fe2000fffe0ff */
[----:B------:R-:W-:Y:S01]  /*eab0*/  FSEL R133, R35, -INF , !P5 ;  /* 0xff80000023857808 */ /* 0x000fe20006800000 */
[----:B------:R-:W-:Y:S01]  /*eac0*/  UIADD3 UR6, UPT, UPT, UR16, 0x3c6ef372, URZ ;  /* 0x3c6ef37210067890 */ /* 0x000fe2000fffe0ff */
[----:B------:R-:W-:Y:S01]  /*ead0*/  IMAD.WIDE.U32 R144, R33, -0x326172a9, RZ ;  /* 0xcd9e8d5721907825 */ /* 0x000fe200078e00ff */
[----:B------:R-:W-:Y:S02]  /*eae0*/  UIADD3 UR21, UPT, UPT, UR17, 0x32370b8f, URZ ;  /* 0x32370b8f11157890 */ /* 0x000fe4000fffe0ff */
[----:B------:R-:W-:Y:S01]  /*eaf0*/  FMNMX3.FTZ R3, R4, R134, R133, !PT ;  /* 0x0000008604037276 */ /* 0x000fe20007810085 */
[----:B------:R-:W-:Y:S01]  /*eb00*/  UIADD3 UR22, UPT, UPT, UR17, 0x76cf5d0a, URZ ;  /* 0x76cf5d0a11167890 */ /* 0x000fe2000fffe0ff */
[----:B-1----:R-:W-:Y:S01]  /*eb10*/  LOP3.LUT R6, R222, UR11, R145, 0x96, !PT ;  /* 0x0000000bde067c12 */ /* 0x002fe2000f8e9691 */
[----:B------:R-:W-:Y:S01]  /*eb20*/  UIADD3 UR9, UPT, UPT, UR16, -0x255992d5, URZ ;  /* 0xdaa66d2b10097890 */ /* 0x000fe2000fffe0ff */
[----:B------:R-:W-:Y:S01]  /*eb30*/  LOP3.LUT R144, R215, UR6, R144, 0x96, !PT ;  /* 0x00000006d7907c12 */ /* 0x000fe2000f8e9690 */
[----:B------:R-:W1:Y:S01]  /*eb40*/  SHFL.BFLY PT, R4, R3, 0x2, 0x1f ;  /* 0x0c401f0003047f89 */ /* 0x000e6200000e0000 */
[----:B------:R-:W-:Y:S01]  /*eb50*/  UIADD3 UR13, UPT, UPT, UR16, 0x78dde6e4, URZ ;  /* 0x78dde6e4100d7890 */ /* 0x000fe2000fffe0ff */
[----:B------:R-:W-:Y:S01]  /*eb60*/  IMAD.WIDE.U32 R142, R6, -0x2daee0ad, RZ ;  /* 0xd2511f53068e7825 */ /* 0x000fe200078e00ff */
[----:B------:R-:W-:Y:S02]  /*eb70*/  UIADD3 UR19, UPT, UPT, UR17, -0x56f99767, URZ ;  /* 0xa906689911137890 */ /* 0x000fe4000fffe0ff */
[----:B------:R-:W-:Y:S01]  /*eb80*/  UIADD3 UR20, UPT, UPT, UR17, -0x126145ec, URZ ;  /* 0xed9eba1411147890 */ /* 0x000fe2000fffe0ff */
[----:B------:R-:W-:Y:S01]  /*eb90*/  IMAD.WIDE.U32 R144, R144, -0x2daee0ad, RZ ;  /* 0xd2511f5390907825 */ /* 0x000fe200078e00ff */
[----:B------:R-:W-:Y:S01]  /*eba0*/  LOP3.LUT R6, R216, UR22, R143, 0x96, !PT ;  /* 0x00000016d8067c12 */ /* 0x000fe2000f8e968f */
[----:B------:R-:W-:Y:S01]  /*ebb0*/  UIADD3 UR7, UPT, UPT, UR16, -0x4ab325aa, URZ ;  /* 0xb54cda5610077890 */ /* 0x000fe2000fffe0ff */
[----:B------:R-:W-:Y:S01]  /*ebc0*/  LOP3.LUT R161, R185, 0x200, R178, 0xf8, !PT ;  /* 0x00000200b9a17812 */ /* 0x000fe200078ef8b2 */
[----:B------:R-:W-:Y:S01]  /*ebd0*/  UIADD3 UR18, UPT, UPT, UR17, 0x646e171e, URZ ;  /* 0x646e171e11127890 */ /* 0x000fe2000fffe0ff */
[----:B------:R-:W-:Y:S01]  /*ebe0*/  LOP3.LUT R142, R142, UR21, R145, 0x96, !PT ;  /* 0x000000158e8e7c12 */ /* 0x000fe2000f8e9691 */
[----:B------:R-:W-:Y:S01]  /*ebf0*/  IMAD.WIDE.U32 R140, R6, -0x326172a9, RZ ;  /* 0xcd9e8d57068c7825 */ /* 0x000fe200078e00ff */
[----:B------:R-:W-:Y:S01]  /*ec00*/  LEA R161, R161, UR5, 0x1 ;  /* 0x00000005a1a17c11 */ /* 0x000fe2000f8e08ff */
[----:B------:R-:W-:Y:S01]  /*ec10*/  UIADD3 UR10, UPT, UPT, UR16, 0x1715609d, URZ ;  /* 0x1715609d100a7890 */ /* 0x000fe2000fffe0ff */
[----:B------:R-:W-:Y:S01]  /*ec20*/  IADD3 R239, PT, PT, R239, 0x1, RZ ;  /* 0x00000001efef7810 */ /* 0x000fe20007ffe0ff */
[----:B------:R-:W-:Y:S01]  /*ec30*/  IMAD.WIDE.U32 R142, R142, -0x326172a9, RZ ;  /* 0xcd9e8d578e8e7825 */ /* 0x000fe200078e00ff */
[----:B------:R-:W-:Y:S01]  /*ec40*/  LOP3.LUT R6, R214, UR9, R141, 0x96, !PT ;  /* 0x00000009d6067c12 */ /* 0x000fe2000f8e968d */
[----:B------:R-:W-:Y:S01]  /*ec50*/  LDSM.16.MT88.4 R148, [R161+0x11000] ;  /* 0x01100000a194783b */ /* 0x000fe20000004200 */
[----:B------:R-:W-:Y:S02]  /*ec60*/  IADD3 R135, PT, PT, R161, 0xc040, RZ ;  /* 0x0000c040a1877810 */ /* 0x000fe40007ffe0ff */
[----:B------:R-:W-:Y:S01]  /*ec70*/  LOP3.LUT R140, R140, UR13, R143, 0x96, !PT ;  /* 0x0000000d8c8c7c12 */ /* 0x000fe2000f8e968f */
[----:B------:R-:W-:Y:S04]  /*ec80*/  IMAD.WIDE.U32 R6, R6, -0x2daee0ad, RZ ;  /* 0xd2511f5306067825 */ /* 0x000fe800078e00ff */
[----:B------:R-:W-:Y:S01]  /*ec90*/  IMAD.WIDE.U32 R140, R140, -0x2daee0ad, RZ ;  /* 0xd2511f538c8c7825 */ /* 0x000fe200078e00ff */
[----:B------:R-:W-:Y:S04]  /*eca0*/  LOP3.LUT R144, R144, UR20, R7, 0x96, !PT ;  /* 0x0000001490907c12 */ /* 0x000fe8000f8e9607 */
[----:B------:R-:W-:Y:S01]  /*ecb0*/  LOP3.LUT R10, R6, UR19, R141, 0x96, !PT ;  /* 0x00000013060a7c12 */ /* 0x000fe2000f8e968d */
[----:B------:R-:W-:Y:S04]  /*ecc0*/  IMAD.WIDE.U32 R144, R144, -0x326172a9, RZ ;  /* 0xcd9e8d5790907825 */ /* 0x000fe800078e00ff */
[----:B------:R-:W-:Y:S01]  /*ecd0*/  IMAD.WIDE.U32 R10, R10, -0x326172a9, RZ ;  /* 0xcd9e8d570a0a7825 */ /* 0x000fe200078e00ff */
[----:B------:R-:W-:Y:S02]  /*ece0*/  LOP3.LUT R142, R142, UR10, R145, 0x96, !PT ;  /* 0x0000000a8e8e7c12 */ /* 0x000fe4000f8e9691 */
[----:B------:R-:W-:Y:S03]  /*ecf0*/  PRMT R7, R10, 0x7773, RZ ;  /* 0x000077730a077816 */ /* 0x000fe600000000ff */
[----:B------:R-:W-:Y:S01]  /*ed00*/  IMAD.WIDE.U32 R142, R142, -0x2daee0ad, RZ ;  /* 0xd2511f538e8e7825 */ /* 0x000fe200078e00ff */
[----:B------:R-:W-:Y:S02]  /*ed10*/  PRMT R6, R10, 0x7772, RZ ;  /* 0x000077720a067816 */ /* 0x000fe400000000ff */
[----:B------:R-:W-:Y:S02]  /*ed20*/  MOV R8, R10 ;  /* 0x0000000a00087202 */ /* 0x000fe40000000f00 */
[----:B------:R-:W-:Y:S02]  /*ed30*/  PRMT R6, R6, 0x5410, R7 ;  /* 0x0000541006067816 */ /* 0x000fe40000000007 */
[----:B------:R-:W-:Y:S02]  /*ed40*/  PRMT R9, R10, 0x7771, RZ ;  /* 0x000077710a097816 */ /* 0x000fe400000000ff */
[----:B------:R-:W-:Y:S02]  /*ed50*/  LOP3.LUT R8, R8, 0xff, RZ, 0xc0, !PT ;  /* 0x000000ff08087812 */ /* 0x000fe400078ec0ff */
[----:B------:R-:W-:Y:S02]  /*ed60*/  LOP3.LUT R139, R6, 0xff00ff, RZ, 0xc0, !PT ;  /* 0x00ff00ff068b7812 */ /* 0x000fe400078ec0ff */
[----:B------:R-:W-:Y:S02]  /*ed70*/  PRMT R9, R8, 0x5410, R9 ;  /* 0x0000541008097816 */ /* 0x000fe40000000009 */
[----:B------:R-:W-:Y:S02]  /*ed80*/  LOP3.LUT R140, R140, UR18, R143, 0x96, !PT ;  /* 0x000000128c8c7c12 */ /* 0x000fe4000f8e968f */
[----:B--2---:R-:W-:Y:S02]  /*ed90*/  FMNMX.FTZ R5, R32, R5, !PT ;  /* 0x0000000520057209 */ /* 0x004fe40007810000 */
[----:B-1----:R-:W-:Y:S02]  /*eda0*/  FMNMX.FTZ R4, R3, R4, !PT ;  /* 0x0000000403047209 */ /* 0x002fe40007810000 */
[----:B------:R-:W-:Y:S01]  /*edb0*/  LOP3.LUT R145, R140, 0xffff, RZ, 0xc0, !PT ;  /* 0x0000ffff8c917812 */ /* 0x000fe200078ec0ff */
[----:B------:R-:W1:Y:S01]  /*edc0*/  SHFL.BFLY PT, R132, R5, 0x1, 0x1f ;  /* 0x0c201f0005847f89 */ /* 0x000e6200000e0000 */
[----:B------:R-:W-:Y:S02]  /*edd0*/  SHF.R.U32.HI R147, RZ, 0x18, R140 ;  /* 0x00000018ff937819 */ /* 0x000fe4000001168c */
[----:B------:R-:W-:Y:S05]  /*ede0*/  SHF.R.U32.HI R145, RZ, 0x8, R145 ;  /* 0x00000008ff917819 */ /* 0x000fea0000011691 */
[----:B------:R-:W2:Y:S01]  /*edf0*/  SHFL.BFLY PT, R3, R4, 0x1, 0x1f ;  /* 0x0c201f0004037f89 */ /* 0x000ea200000e0000 */
[----:B-1----:R-:W-:Y:S02]  /*ee00*/  FMNMX.FTZ R132, R5, R132, !PT ;  /* 0x0000008405847209 */ /* 0x002fe40007810000 */
[----:B------:R-:W-:Y:S02]  /*ee10*/  LOP3.LUT R5, R144, UR7, R11, 0x96, !PT ;  /* 0x0000000790057c12 */ /* 0x000fe4000f8e960b */
[----:B--2---:R-:W-:Y:S01]  /*ee20*/  FMNMX.FTZ R3, R4, R3, !PT ;  /* 0x0000000304037209 */ /* 0x004fe20007810000 */
[C---:B------:R-:W-:Y:S01]  /*ee30*/  FMUL.FTZ R157, R132.reuse, UR4 ;  /* 0x00000004849d7c20 */ /* 0x040fe20008410000 */
[----:B------:R-:W-:Y:S01]  /*ee40*/  FSETP.NEU.FTZ.AND P1, PT, R132, -INF , PT ;  /* 0xff8000008400780b */ /* 0x000fe20003f3d000 */
[----:B------:R-:W1:Y:S01]  /*ee50*/  LDC R4, c[0x0][0x4f8] ;  /* 0x00013e00ff047b82 */ /* 0x000e620000000800 */
[C---:B------:R-:W-:Y:S01]  /*ee60*/  FSETP.NEU.FTZ.AND P0, PT, R3.reuse, -INF , PT ;  /* 0xff8000000300780b */ /* 0x040fe20003f1d000 */
[----:B------:R-:W-:Y:S01]  /*ee70*/  FMUL.FTZ R156, R3, UR4 ;  /* 0x00000004039c7c20 */ /* 0x000fe20008410000 */
[----:B------:R-:W-:Y:S02]  /*ee80*/  FSEL R157, R157, RZ, P1 ;  /* 0x000000ff9d9d7208 */ /* 0x000fe40000800000 */
[----:B------:R-:W-:Y:S02]  /*ee90*/  PRMT R8, R5, 0x7632, R8 ;  /* 0x0000763205087816 */ /* 0x000fe40000000008 */
[----:B------:R-:W-:Y:S01]  /*eea0*/  FSEL R156, R156, RZ, P0 ;  /* 0x000000ff9c9c7208 */ /* 0x000fe20000000000 */
[--C-:B------:R-:W-:Y:S01]  /*eeb0*/  FFMA.FTZ R12, R170, UR4, -R157.reuse ;  /* 0x00000004aa0c7c23 */ /* 0x100fe2000801089d */
[----:B------:R-:W-:Y:S01]  /*eec0*/  FFMA.FTZ R7, R168, UR4, -R157 ;  /* 0x00000004a8077c23 */ /* 0x000fe2000801089d */
[----:B------:R-:W-:Y:S01]  /*eed0*/  SHF.R.U32.HI R137, RZ, 0x18, R5 ;  /* 0x00000018ff897819 */ /* 0x000fe20000011605 */
[----:B------:R-:W-:Y:S01]  /*eee0*/  FFMA.FTZ R175, R172, UR4, -R157 ;  /* 0x00000004acaf7c23 */ /* 0x000fe2000801089d */
[--C-:B------:R-:W-:Y:S01]  /*eef0*/  FFMA.FTZ R168, R169, UR4, -R156.reuse ;  /* 0x00000004a9a87c23 */ /* 0x100fe2000801089c */
[----:B------:R2:W-:Y:S01]  /*ef00*/  MUFU.EX2 R170, R7 ;  /* 0x0000000700aa7308 */ /* 0x0005e20000000800 */
[----:B------:R-:W-:Y:S01]  /*ef10*/  LOP3.LUT R8, R8, 0xff, RZ, 0xc0, !PT ;  /* 0x000000ff08087812 */ /* 0x000fe200078ec0ff */
[--C-:B------:R-:W-:Y:S01]  /*ef20*/  FFMA.FTZ R171, R171, UR4, -R156.reuse ;  /* 0x00000004abab7c23 */ /* 0x100fe2000801089c */
[--C-:B------:R-:W-:Y:S07]  /*ef30*/  FFMA.FTZ R185, R173, UR4, -R156.reuse ;  /* 0x00000004adb97c23 */ /* 0x100fee000801089c */
[----:B------:R3:W-:Y:S01]  /*ef40*/  MUFU.EX2 R169, R12 ;  /* 0x0000000c00a97308 */ /* 0x0007e20000000800 */
[----:B------:R-:W-:Y:S01]  /*ef50*/  PRMT R137, R8, 0x5410, R137 ;  /* 0x0000541008897816 */ /* 0x000fe20000000089 */
[--C-:B------:R-:W-:Y:S01]  /*ef60*/  FFMA.FTZ R8, R164, UR4, -R157.reuse ;  /* 0x00000004a4087c23 */ /* 0x100fe2000801089d */
[C---:B------:R-:W-:Y:S07]  /*ef70*/  LOP3.LUT R10, R5.reuse, 0xff, RZ, 0xc0, !PT ;  /* 0x000000ff050a7812 */ /* 0x040fee00078ec0ff */
[----:B------:R-:W-:Y:S01]  /*ef80*/  MUFU.EX2 R168, R168 ;  /* 0x000000a800a87308 */ /* 0x000fe20000000800 */
[----:B------:R-:W-:Y:S01]  /*ef90*/  LOP3.LUT R11, R5, 0xffff, RZ, 0xc0, !PT ;  /* 0x0000ffff050b7812 */ /* 0x000fe200078ec0ff */
[----:B------:R-:W-:Y:S01]  /*efa0*/  FFMA.FTZ R172, R165, UR4, -R156 ;  /* 0x00000004a5ac7c23 */ /* 0x000fe2000801089c */
[----:B------:R-:W-:Y:S07]  /*efb0*/  FSEL R5, R3, RZ, P0 ;  /* 0x000000ff03057208 */ /* 0x000fee0000000000 */
[----:B------:R-:W4:Y:S01]  /*efc0*/  MUFU.EX2 R171, R171 ;  /* 0x000000ab00ab7308 */ /* 0x000f220000000800 */
[----:B-1----:R-:W-:Y:S01]  /*efd0*/  LOP3.LUT R4, R4, 0xff, RZ, 0xc0, !PT ;  /* 0x000000ff04047812 */ /* 0x002fe200078ec0ff */
[----:B------:R-:W-:Y:S01]  /*efe0*/  FFMA.FTZ R162, R162, UR4, -R157 ;  /* 0x00000004a2a27c23 */ /* 0x000fe2000801089d */
[----:B--2---:R-:W-:Y:S07]  /*eff0*/  FSEL R7, R132, RZ, P1 ;  /* 0x000000ff84077208 */ /* 0x004fee0000800000 */
[----:B------:R4:W-:Y:S01]  /*f000*/  MUFU.EX2 R173, R8 ;  /* 0x0000000800ad7308 */ /* 0x0009e20000000800 */
[----:B------:R-:W-:Y:S01]  /*f010*/  FADD.FTZ R2, -R5, R2 ;  /* 0x0000000205027221 */ /* 0x000fe20000010100 */
[----:B---3--:R-:W1:Y:S01]  /*f020*/  LDSM.16.MT88.4 R12, [R161+0xc000] ;  /* 0x00c00000a10c783b */ /* 0x008e620000004200 */
[----:B------:R-:W-:Y:S01]  /*f030*/  LEA R160, R4, R4, 0x10 ;  /* 0x0000000404a07211 */ /* 0x000fe200078e80ff */
[----:B------:R-:W-:Y:S01]  /*f040*/  FADD.FTZ R0, -R7, R0 ;  /* 0x0000000007007221 */ /* 0x000fe20000010100 */
[----:B------:R-:W-:Y:S05]  /*f050*/  IADD3 R164, PT, PT, R176, R161, RZ ;  /* 0x000000a1b0a47210 */ /* 0x000fea0007ffe0ff */
[----:B------:R-:W-:Y:S01]  /*f060*/  MUFU.EX2 R175, R175 ;  /* 0x000000af00af7308 */ /* 0x000fe20000000800 */
[----:B------:R-:W-:Y:S01]  /*f070*/  SHF.R.U32.HI R11, RZ, 0x8, R11 ;  /* 0x00000008ff0b7819 */ /* 0x000fe2000001160b */
[----:B------:R-:W-:Y:S01]  /*f080*/  FMUL.FTZ R4, R0, UR4 ;  /* 0x0000000400047c20 */ /* 0x000fe20008410000 */
[----:B------:R-:W-:Y:S07]  /*f090*/  FMUL.FTZ R0, R2, UR4 ;  /* 0x0000000402007c20 */ /* 0x000fee0008410000 */
[----:B------:R-:W-:Y:S01]  /*f0a0*/  MUFU.EX2 R185, R185 ;  /* 0x000000b900b97308 */ /* 0x000fe20000000800 */
[----:B------:R-:W2:Y:S01]  /*f0b0*/  LDSM.16.MT88.4 R20, [R164+0xc000] ;  /* 0x00c00000a414783b */ /* 0x000ea20000004200 */
[--C-:B------:R-:W-:Y:S01]  /*f0c0*/  HSET2.LE.AND R139, R139, R160.reuse, PT ;  /* 0x000000a08b8b7233 */ /* 0x100fe20003803000 */
[--C-:B------:R-:W-:Y:S07]  /*f0d0*/  FFMA.FTZ R186, R234, UR4, -R157.reuse ;  /* 0x00000004eaba7c23 */ /* 0x100fee000801089d */
[----:B------:R-:W-:Y:S01]  /*f0e0*/  MUFU.EX2 R172, R172 ;  /* 0x000000ac00ac7308 */ /* 0x000fe20000000800 */
[----:B----4-:R-:W-:Y:S01]  /*f0f0*/  F2FP.F16.F32.PACK_AB R8, R171, R168 ;  /* 0x000000a8ab08723e */ /* 0x010fe200000000ff */
[----:B------:R-:W-:Y:S01]  /*f100*/  FFMA.FTZ R191, R188, UR4, -R157 ;  /* 0x00000004bcbf7c23 */ /* 0x000fe2000801089d */
[----:B------:R-:W-:Y:S07]  /*f110*/  PRMT R11, R10, 0x5410, R11 ;  /* 0x000054100a0b7816 */ /* 0x000fee000000000b */
[----:B------:R-:W3:Y:S01]  /*f120*/  MUFU.EX2 R2, R4 ;  /* 0x0000000400027308 */ /* 0x000ee20000000800 */
[----:B------:R-:W-:Y:S01]  /*f130*/  LOP3.LUT R139, R8, R139, RZ, 0xc0, !PT ;  /* 0x0000008b088b7212 */ /* 0x000fe200078ec0ff */
[--C-:B------:R-:W-:Y:S01]  /*f140*/  FFMA.FTZ R188, R229, UR4, -R156.reuse ;  /* 0x00000004e5bc7c23 */ /* 0x100fe2000801089c */
[----:B------:R-:W-:Y:S07]  /*f150*/  IADD3 R8, PT, PT, R161, 0xc000, RZ ;  /* 0x0000c000a1087810 */ /* 0x000fee0007ffe0ff */
[----:B------:R-:W4:Y:S01]  /*f160*/  MUFU.EX2 R0, R0 ;  /* 0x0000000000007308 */ /* 0x000f220000000800 */
[--C-:B------:R-:W-:Y:S01]  /*f170*/  HSET2.LE.AND R138, R9, R160.reuse, PT ;  /* 0x000000a0098a7233 */ /* 0x100fe20003803000 */
[--C-:B------:R-:W-:Y:S01]  /*f180*/  FFMA.FTZ R187, R245, UR4, -R156.reuse ;  /* 0x00000004f5bb7c23 */ /* 0x100fe2000801089c */
[--C-:B------:R-:W-:Y:S01]  /*f190*/  HSET2.LE.AND R136, R11, R160.reuse, PT ;  /* 0x000000a00b887233 */ /* 0x100fe20003803000 */
[--C-:B------:R-:W-:Y:S01]  /*f1a0*/  FFMA.FTZ R229, R232, UR4, -R157.reuse ;  /* 0x00000004e8e57c23 */ /* 0x100fe2000801089d */
[--C-:B------:R-:W-:Y:S01]  /*f1b0*/  HSET2.LE.AND R137, R137, R160.reuse, PT ;  /* 0x000000a089897233 */ /* 0x100fe20003803000 */
[--C-:B------:R-:W-:Y:S01]  /*f1c0*/  FFMA.FTZ R220, R220, UR4, -R157.reuse ;  /* 0x00000004dcdc7c23 */ /* 0x100fe2000801089d */
[----:B------:R-:W-:Y:S01]  /*f1d0*/  @P2 IADD3 R135, PT, PT, R8, -0x40, RZ ;  /* 0xffffffc008872810 */ /* 0x000fe20007ffe0ff */
[--C-:B------:R-:W-:Y:S01]  /*f1e0*/  FFMA.FTZ R193, R243, UR4, -R156.reuse ;  /* 0x00000004f3c17c23 */ /* 0x100fe2000801089c */
[----:B------:R-:W-:Y:S01]  /*f1f0*/  F2FP.F16.F32.PACK_AB R7, R169, R170 ;  /* 0x000000aaa907723e */ /* 0x000fe200000000ff */
[----:B---3--:R-:W-:Y:S01]  /*f200*/  FMUL.FTZ R4, R2, R128 ;  /* 0x0000008002047220 */ /* 0x008fe20000410000 */
[----:B------:R-:W-:Y:S01]  /*f210*/  F2FP.F16.F32.PACK_AB R5, R173, R175 ;  /* 0x000000afad05723e */ /* 0x000fe200000000ff */
[----:B------:R-:W3:Y:S01]  /*f220*/  LDSM.16.MT88.4 R28, [R135] ;  /* 0x00000000871c783b */ /* 0x000ee20000004200 */
[----:B------:R-:W-:Y:S01]  /*f230*/  F2FP.F16.F32.PACK_AB R6, R172, R185 ;  /* 0x000000b9ac06723e */ /* 0x000fe200000000ff */
[----:B------:R-:W-:Y:S01]  /*f240*/  FMUL.FTZ R8, R2, R124 ;  /* 0x0000007c02087220 */ /* 0x000fe20000410000 */
[----:B------:R-:W-:Y:S01]  /*f250*/  LOP3.LUT R138, R7, R138, RZ, 0xc0, !PT ;  /* 0x0000008a078a7212 */ /* 0x000fe200078ec0ff */
[----:B----4-:R-:W-:Y:S01]  /*f260*/  FMUL.FTZ R7, R0, R131 ;  /* 0x0000008300077220 */ /* 0x010fe20000410000 */
        /* <DEDUP_REMOVED lines=10> */
[C---:B-1----:R-:W-:Y:S01]  /*f310*/  HMMA.16816.F32 R4, R136.reuse, R12, R4 ;  /* 0x0000000c8804723c */ /* 0x042fe20000001804 */
        /* <DEDUP_REMOVED lines=10> */
[----:B------:R-:W1:Y:S01]  /*f3c0*/  LDSM.16.MT88.4 R120, [R165] ;  /* 0x00000000a578783b */ /* 0x000e620000004200 */
[----:B------:R-:W-:Y:S01]  /*f3d0*/  FMUL.FTZ R19, R0, R119 ;  /* 0x0000007700137220 */ /* 0x000fe20000410000 */
[C---:B------:R-:W-:Y:S01]  /*f3e0*/  FMUL.FTZ R24, R2.reuse, R108 ;  /* 0x0000006c02187220 */ /* 0x040fe20000410000 */
[----:B------:R-:W-:Y:S01]  /*f3f0*/  FMUL.FTZ R25, R2, R109 ;  /* 0x0000006d02197220 */ /* 0x000fe20000410000 */
[----:B------:R-:W-:Y:S01]  /*f400*/  FMUL.FTZ R26, R0, R110 ;  /* 0x0000006e001a7220 */ /* 0x000fe20000410000 */
[C---:B--2---:R-:W-:Y:S01]  /*f410*/  HMMA.16816.F32 R12, R136.reuse, R20, R12 ;  /* 0x00000014880c723c */ /* 0x044fe2000000180c */
        /* <DEDUP_REMOVED lines=14> */
[C---:B------:R-:W-:Y:S01]  /*f500*/  FMUL.FTZ R36, R2.reuse, R36 ;  /* 0x0000002402247220 */ /* 0x040fe20000410000 */
[C---:B------:R-:W-:Y:S01]  /*f510*/  FMUL.FTZ R37, R2.reuse, R37 ;  /* 0x0000002502257220 */ /* 0x040fe20000410000 */
[C---:B---3--:R-:W-:Y:S01]  /*f520*/  HMMA.16816.F32 R20, R136.reuse, R28, R20 ;  /* 0x0000001c8814723c */ /* 0x048fe20000001814 */
[----:B------:R-:W-:Y:S01]  /*f530*/  MUFU.EX2 R193, R193 ;  /* 0x000000c100c17308 */ /* 0x000fe20000000800 */
[----:B------:R-:W2:Y:S01]  /*f540*/  LDSM.16.MT88.4 R112, [R161+0xe000] ;  /* 0x00e00000a170783b */ /* 0x000ea20000004200 */
[C---:B------:R-:W-:Y:S01]  /*f550*/  FMUL.FTZ R28, R2.reuse, R104 ;  /* 0x00000068021c7220 */ /* 0x040fe20000410000 */
[----:B------:R-:W-:Y:S01]  /*f560*/  FMUL.FTZ R29, R2, R105 ;  /* 0x00000069021d7220 */ /* 0x000fe20000410000 */
[C---:B------:R-:W-:Y:S01]  /*f570*/  FMUL.FTZ R38, R0.reuse, R38 ;  /* 0x0000002600267220 */ /* 0x040fe20000410000 */
[----:B------:R-:W-:Y:S01]  /*f580*/  FMUL.FTZ R39, R0, R39 ;  /* 0x0000002700277220 */ /* 0x000fe20000410000 */
[----:B------:R-:W-:Y:S01]  /*f590*/  FMUL.FTZ R40, R2, R40 ;  /* 0x0000002802287220 */ /* 0x000fe20000410000 */
[C---:B------:R-:W-:Y:S03]  /*f5a0*/  HMMA.16816.F32 R24, R136.reuse, R30, R24 ;  /* 0x0000001e8818723c */ /* 0x040fe60000001818 */
[----:B------:R-:W-:Y:S01]  /*f5b0*/  MUFU.EX2 R186, R186 ;  /* 0x000000ba00ba7308 */ /* 0x000fe20000000800 */
[----:B------:R-:W-:Y:S01]  /*f5c0*/  LDSM.16.MT88.4 R100, [R135+0x2000] ;  /* 0x002000008764783b */ /* 0x000fe20000004200 */
[C---:B------:R-:W-:Y:S01]  /*f5d0*/  FMUL.FTZ R30, R0.reuse, R106 ;  /* 0x0000006a001e7220 */ /* 0x040fe20000410000 */
[----:B------:R-:W-:Y:S01]  /*f5e0*/  FMUL.FTZ R31, R0, R107 ;  /* 0x0000006b001f7220 */ /* 0x000fe20000410000 */
[----:B------:R-:W-:Y:S01]  /*f5f0*/  FMUL.FTZ R41, R2, R41 ;  /* 0x0000002902297220 */ /* 0x000fe20000410000 */
[C---:B------:R-:W-:Y:S01]  /*f600*/  FMUL.FTZ R42, R0.reuse, R42 ;  /* 0x0000002a002a7220 */ /* 0x040fe20000410000 */
[----:B------:R-:W-:Y:S01]  /*f610*/  FMUL.FTZ R43, R0, R43 ;  /* 0x0000002b002b7220 */ /* 0x000fe20000410000 */
[C---:B------:R-:W-:Y:S01]  /*f620*/  FMUL.FTZ R44, R2.reuse, R44 ;  /* 0x0000002c022c7220 */ /* 0x040fe20000410000 */
[----:B------:R-:W-:Y:S01]  /*f630*/  FMUL.FTZ R45, R2, R45 ;  /* 0x0000002d022d7220 */ /* 0x000fe20000410000 */
[----:B------:R-:W3:Y:S01]  /*f640*/  LDSM.16.MT88.4 R104, [R164+0xe000] ;  /* 0x00e00000a468783b */ /* 0x000ee20000004200 */
        /* <DEDUP_REMOVED lines=59> */
[--C-:B------:R-:W-:Y:S01]  /*fa00*/  FFMA.FTZ R190, R241, UR4, -R156.reuse ;  /* 0x00000004f1be7c23 */ /* 0x100fe2000801089c */
[C---:B------:R-:W-:Y:S03]  /*fa10*/  HMMA.16816.F32 R60, R136.reuse, R108, R60 ;  /* 0x0000006c883c723c */ /* 0x040fe6000000183c */
[C---:B------:R-:W-:Y:S01]  /*fa20*/  FMUL.FTZ R92, R2.reuse, R92 ;  /* 0x0000005c025c7220 */ /* 0x040fe20000410000 */
[----:B------:R-:W-:Y:S01]  /*fa30*/  FMUL.FTZ R93, R2, R93 ;  /* 0x0000005d025d7220 */ /* 0x000fe20000410000 */
[----:B------:R-:W3:Y:S01]  /*fa40*/  MUFU.EX2 R190, R190 ;  /* 0x000000be00be7308 */ /* 0x000ee20000000800 */
        /* <DEDUP_REMOVED lines=8> */
[--C-:B------:R-:W-:Y:S01]  /*fad0*/  FFMA.FTZ R237, R237, UR4, -R156.reuse ;  /* 0x00000004eded7c23 */ /* 0x100fe2000801089c */
[--C-:B------:R-:W-:Y:S01]  /*fae0*/  FFMA.FTZ R231, R231, UR4, -R156.reuse ;  /* 0x00000004e7e77c23 */ /* 0x100fe2000801089c */
[C---:B-1----:R-:W-:Y:S03]  /*faf0*/  HMMA.16816.F32 R68, R136.reuse, R104, R68 ;  /* 0x000000688844723c */ /* 0x042fe60000001844 */
[C---:B------:R-:W-:Y:S01]  /*fb00*/  PRMT R105, R142.reuse, 0x7771, RZ ;  /* 0x000077718e697816 */ /* 0x040fe200000000ff */
[--C-:B------:R-:W-:Y:S01]  /*fb10*/  FFMA.FTZ R232, R189, UR4, -R156.reuse ;  /* 0x00000004bde87c23 */ /* 0x100fe2000801089c */
[----:B------:R-:W-:Y:S01]  /*fb20*/  PRMT R104, R142, 0x7772, RZ ;  /* 0x000077728e687816 */ /* 0x000fe200000000ff */
[----:B------:R-:W-:Y:S01]  /*fb30*/  FFMA.FTZ R189, R163, UR4, -R156 ;  /* 0x00000004a3bd7c23 */ /* 0x000fe2000801089c */
[----:B---3--:R-:W-:Y:S01]  /*fb40*/  F2FP.F16.F32.PACK_AB R144, R190, R193 ;  /* 0x000000c1be90723e */ /* 0x008fe200000000ff */
[C---:B------:R-:W-:Y:S01]  /*fb50*/  HMMA.16816.F32 R72, R136.reuse, R106, R72 ;  /* 0x0000006a8848723c */ /* 0x040fe20000001848 */
[----:B------:R-:W-:Y:S02]  /*fb60*/  MUFU.EX2 R231, R231 ;  /* 0x000000e700e77308 */ /* 0x000fe40000000800 */
[----:B------:R-:W-:Y:S01]  /*fb70*/  PRMT R107, R142, 0x7773, RZ ;  /* 0x000077738e6b7816 */ /* 0x000fe200000000ff */
[--C-:B------:R-:W-:Y:S01]  /*fb80*/  FFMA.FTZ R227, R227, UR4, -R157.reuse ;  /* 0x00000004e3e37c23 */ /* 0x100fe2000801089d */
[----:B------:R-:W-:Y:S01]  /*fb90*/  LOP3.LUT R106, R140, 0xff, RZ, 0xc0, !PT ;  /* 0x000000ff8c6a7812 */ /* 0x000fe200078ec0ff */
[----:B------:R-:W-:Y:S01]  /*fba0*/  FFMA.FTZ R225, R225, UR4, -R157 ;  /* 0x00000004e1e17c23 */ /* 0x000fe2000801089d */
[----:B------:R-:W-:Y:S01]  /*fbb0*/  PRMT R104, R104, 0x5410, R107 ;  /* 0x0000541068687816 */ /* 0x000fe2000000006b */
[C---:B--2---:R-:W-:Y:S03]  /*fbc0*/  HMMA.16816.F32 R76, R136.reuse, R100, R76 ;  /* 0x00000064884c723c */ /* 0x044fe6000000184c */
[----:B------:R-:W-:Y:S01]  /*fbd0*/  MUFU.EX2 R237, R237 ;  /* 0x000000ed00ed7308 */ /* 0x000fe20000000800 */
[----:B------:R-:W-:Y:S01]  /*fbe0*/  MOV R100, R142 ;  /* 0x0000008e00647202 */ /* 0x000fe20000000f00 */
[----:B------:R-:W-:Y:S01]  /*fbf0*/  FFMA.FTZ R175, R2, R221, R175 ;  /* 0x000000dd02af7223 */ /* 0x000fe200000100af */
[----:B------:R-:W-:Y:S07]  /*fc00*/  PRMT R145, R106, 0x5410, R145 ;  /* 0x000054106a917816 */ /* 0x000fee0000000091 */
[----:B------:R-:W-:Y:S01]  /*fc10*/  MUFU.EX2 R232, R232 ;  /* 0x000000e800e87308 */ /* 0x000fe20000000800 */
[----:B------:R-:W-:Y:S01]  /*fc20*/  PRMT R106, R140, 0x7632, R106 ;  /* 0x000076328c6a7816 */ /* 0x000fe2000000006a */
[C---:B------:R-:W-:Y:S08]  /*fc30*/  HMMA.16816.F32 R80, R136.reuse, R102, R80 ;  /* 0x000000668850723c */ /* 0x040ff00000001850 */
[----:B------:R-:W-:Y:S01]  /*fc40*/  MUFU.EX2 R189, R189 ;  /* 0x000000bd00bd7308 */ /* 0x000fe20000000800 */
[----:B------:R-:W-:Y:S01]  /*fc50*/  LOP3.LUT R140, R106, 0xff, RZ, 0xc0, !PT ;  /* 0x000000ff6a8c7812 */ /* 0x000fe200078ec0ff */
[----:B------:R-:W-:Y:S01]  /*fc60*/  FFMA.FTZ R185, R0, R213, R185 ;  /* 0x000000d500b97223 */ /* 0x000fe200000100b9 */
[----:B------:R-:W-:Y:S07]  /*fc70*/  LOP3.LUT R107, R104, 0xff00ff, RZ, 0xc0, !PT ;  /* 0x00ff00ff686b7812 */ /* 0x000fee00078ec0ff */
[----:B------:R-:W-:Y:S01]  /*fc80*/  MUFU.EX2 R227, R227 ;  /* 0x000000e300e37308 */ /* 0x000fe20000000800 */
[----:B------:R-:W-:Y:S01]  /*fc90*/  PRMT R147, R140, 0x5410, R147 ;  /* 0x000054108c937816 */ /* 0x000fe20000000093 */
[C---:B----4-:R-:W-:Y:S01]  /*fca0*/  HMMA.16816.F32 R84, R136.reuse, R108, R84 ;  /* 0x0000006c8854723c */ /* 0x050fe20000001854 */
[----:B------:R-:W-:Y:S07]  /*fcb0*/  LDSM.16.MT88.4 R140, [R135+0x2800] ;  /* 0x00280000878c783b */ /* 0x000fee0000004200 */
[----:B------:R-:W-:Y:S01]  /*fcc0*/  MUFU.EX2 R225, R225 ;  /* 0x000000e100e17308 */ /* 0x000fe20000000800 */
[----:B------:R-:W-:Y:S01]  /*fcd0*/  LOP3.LUT R108, R100, 0xff, RZ, 0xc0, !PT ;  /* 0x000000ff646c7812 */ /* 0x000fe200078ec0ff */
[----:B------:R-:W-:Y:S01]  /*fce0*/  FADD.FTZ R175, R173, R175 ;  /* 0x000000afadaf7221 */ /* 0x000fe20000010000 */
[--C-:B------:R-:W-:Y:S01]  /*fcf0*/  HSET2.LE.AND R107, R107, R160.reuse, PT ;  /* 0x000000a06b6b7233 */ /* 0x100fe20003803000 */
[----:B------:R-:W-:Y:S01]  /*fd00*/  FADD.FTZ R185, R172, R185 ;  /* 0x000000b9acb97221 */ /* 0x000fe20000010000 */
[----:B------:R-:W-:Y:S01]  /*fd10*/  PRMT R105, R108, 0x5410, R105 ;  /* 0x000054106c697816 */ /* 0x000fe20000000069 */
[C---:B------:R-:W-:Y:S01]  /*fd20*/  HMMA.16816.F32 R88, R136.reuse, R110, R88 ;  /* 0x0000006e8858723c */ /* 0x040fe20000001858 */
[----:B------:R-:W1:Y:S02]  /*fd30*/  LDSM.16.MT88.4 R100, [R165+0x4000] ;  /* 0x00400000a564783b */ /* 0x000e640000004200 */
[--C-:B------:R-:W-:Y:S01]  /*fd40*/  HSET2.LE.AND R104, R145, R160.reuse, PT ;  /* 0x000000a091687233 */ /* 0x100fe20003803000 */
[----:B------:R-:W-:Y:S01]  /*fd50*/  FADD.FTZ R0, R170, R175 ;  /* 0x000000afaa007221 */ /* 0x000fe20000010000 */
[--C-:B------:R-:W-:Y:S01]  /*fd60*/  HSET2.LE.AND R106, R105, R160.reuse, PT ;  /* 0x000000a0696a7233 */ /* 0x100fe20003803000 */
[----:B------:R-:W-:Y:S01]  /*fd70*/  FADD.FTZ R168, R168, R185 ;  /* 0x000000b9a8a87221 */ /* 0x000fe20000010000 */
[----:B------:R-:W-:Y:S01]  /*fd80*/  F2FP.F16.F32.PACK_AB R105, R191, R186 ;  /* 0x000000babf69723e */ /* 0x000fe200000000ff */
[----:B------:R-:W-:Y:S01]  /*fd90*/  FADD.FTZ R0, R169, R0 ;  /* 0x00000000a9007221 */ /* 0x000fe20000010000 */
[----:B------:R-:W2:Y:S01]  /*fda0*/  LDSM.16.MT88.4 R108, [R161+0xc800] ;  /* 0x00c80000a16c783b */ /* 0x000ea20000004200 */
[C---:B------:R-:W-:Y:S01]  /*fdb0*/  ISETP.GT.AND P0, PT, R212.reuse, R209, PT ;  /* 0x000000d1d400720c */ /* 0x040fe20003f04270 */
[----:B------:R-:W-:Y:S01]  /*fdc0*/  FADD.FTZ R168, R171, R168 ;  /* 0x000000a8aba87221 */ /* 0x000fe20000010000 */
[----:B------:R-:W-:Y:S02]  /*fdd0*/  LOP3.LUT R106, R105, R106, RZ, 0xc0, !PT ;  /* 0x0000006a696a7212 */ /* 0x000fe400078ec0ff */
[--C-:B------:R-:W-:Y:S01]  /*fde0*/  HSET2.LE.AND R105, R147, R160.reuse, PT ;  /* 0x000000a093697233 */ /* 0x100fe20003803000 */
[----:B------:R-:W-:Y:S01]  /*fdf0*/  FADD.FTZ R193, R193, R168 ;  /* 0x000000a8c1c17221 */ /* 0x000fe20000010000 */
[----:B------:R-:W-:Y:S02]  /*fe00*/  IADD3 R212, PT, PT, R212, -0x1, RZ ;  /* 0xffffffffd4d47810 */ /* 0x000fe40007ffe0ff */
[----:B------:R-:W-:Y:S01]  /*fe10*/  MOV R2, R3 ;  /* 0x0000000300027202 */ /* 0x000fe20000000f00 */
[----:B------:R-:W-:Y:S01]  /*fe20*/  FADD.FTZ R193, R190, R193 ;  /* 0x000000c1bec17221 */ /* 0x000fe20000010000 */
[----:B------:R-:W-:Y:S02]  /*fe30*/  LOP3.LUT R105, R144, R105, RZ, 0xc0, !PT ;  /* 0x0000006990697212 */ /* 0x000fe400078ec0ff */
[----:B------:R-:W-:Y:S01]  /*fe40*/  LDSM.16.MT88.4 R144, [R165+0x3000] ;  /* 0x00300000a590783b */ /* 0x000fe20000004200 */
[C---:B-1----:R-:W-:Y:S03]  /*fe50*/  HMMA.16816.F32 R92, R136.reuse, R100, R92 ;  /* 0x00000064885c723c */ /* 0x042fe6000000185c */
[----:B------:R-:W-:Y:S01]  /*fe60*/  F2FP.F16.F32.PACK_AB R100, R187, R188 ;  /* 0x000000bcbb64723e */ /* 0x000fe200000000ff */
[----:B------:R-:W-:Y:S01]  /*fe70*/  FADD.FTZ R188, R188, R193 ;  /* 0x000000c1bcbc7221 */ /* 0x000fe20000010000 */
[----:B------:R-:W-:Y:S02]  /*fe80*/  F2FP.F16.F32.PACK_AB R101, R220, R229 ;  /* 0x000000e5dc65723e */ /* 0x000fe400000000ff */
[----:B------:R-:W-:Y:S01]  /*fe90*/  LOP3.LUT R107, R100, R107, RZ, 0xc0, !PT ;  /* 0x0000006b646b7212 */ /* 0x000fe200078ec0ff */
[----:B------:R-:W-:Y:S01]  /*fea0*/  HMMA.16816.F32 R96, R136, R102, R96 ;  /* 0x000000668860723c */ /* 0x000fe20000001860 */
[----:B------:R-:W-:Y:S02]  /*feb0*/  LDSM.16.MT88.4 R136, [R164+0xf000] ;  /* 0x00f00000a488783b */ /* 0x000fe40000004200 */
[----:B------:R-:W-:Y:S01]  /*fec0*/  LOP3.LUT R104, R101, R104, RZ, 0xc0, !PT ;  /* 0x0000006865687212 */ /* 0x000fe200078ec0ff */
[----:B------:R-:W-:Y:S05]  /*fed0*/  FADD.FTZ R187, R187, R188 ;  /* 0x000000bcbbbb7221 */ /* 0x000fea0000010000 */
[----:B------:R-:W1:Y:S01]  /*fee0*/  LDSM.16.MT88.4 R100, [R165+0x2800] ;  /* 0x00280000a564783b */ /* 0x000e620000004200 */
[C---:B--2---:R-:W-:Y:S08]  /*fef0*/  HMMA.16816.F32 R4, R104.reuse, R108, R4 ;  /* 0x0000006c6804723c */ /* 0x044ff00000001804 */
[C---:B------:R-:W-:Y:S01]  /*ff00*/  HMMA.16816.F32 R8, R104.reuse, R110, R8 ;  /* 0x0000006e6808723c */ /* 0x040fe20000001808 */
[----:B------:R-:W2:Y:S07]  /*ff10*/  LDSM.16.MT88.4 R108, [R161+0x10800] ;  /* 0x01080000a16c783b */ /* 0x000eae0000004200 */
[C---:B------:R-:W-:Y:S08]  /*ff20*/  HMMA.16816.F32 R12, R104.reuse, R112, R12 ;  /* 0x00000070680c723c */ /* 0x040ff0000000180c */
[C---:B------:R-:W-:Y:S01]  /*ff30*/  HMMA.16816.F32 R16, R104.reuse, R114, R16 ;  /* 0x000000726810723c */ /* 0x040fe20000001810 */
[----:B------:R-:W3:Y:S07]  /*ff40*/  LDSM.16.MT88.4 R112, [R164+0x10800] ;  /* 0x01080000a470783b */ /* 0x000eee0000004200 */
[C---:B------:R-:W-:Y:S03]  /*ff50*/  HMMA.16816.F32 R20, R104.reuse, R116, R20 ;  /* 0x000000746814723c */ /* 0x040fe60000001814 */
[----:B------:R-:W-:Y:S05]  /*ff60*/  LOP3.LUT R116, R219, UR17, R239, 0x96, !PT ;  /* 0x00000011db747c12 */ /* 0x000fea000f8e96ef */
[C---:B------:R-:W-:Y:S03]  /*ff70*/  HMMA.16816.F32 R24, R104.reuse, R118, R24 ;  /* 0x000000766818723c */ /* 0x040fe60000001818 */
[----:B------:R-:W-:Y:S05]  /*ff80*/  IMAD.WIDE.U32 R116, R116, -0x326172a9, RZ ;  /* 0xcd9e8d5774747825 */ /* 0x000fea00078e00ff */
[C---:B------:R-:W-:Y:S03]  /*ff90*/  HMMA.16816.F32 R28, R104.reuse, R120, R28 ;  /* 0x00000078681c723c */ /* 0x040fe6000000181c */
[----:B------:R-:W-:Y:S01]  /*ffa0*/  FFMA.FTZ R120, R228, UR4, -R157 ;  /* 0x00000004e4787c23 */ /* 0x000fe2000801089d */
[----:B------:R-:W-:Y:S02]  /*ffb0*/  LOP3.LUT R117, R222, UR11, R117, 0x96, !PT ;  /* 0x0000000bde757c12 */ /* 0x000fe4000f8e9675 */
[----:B------:R-:W-:Y:S02]  /*ffc0*/  LOP3.LUT R116, R215, UR6, R116, 0x96, !PT ;  /* 0x00000006d7747c12 */ /* 0x000fe4000f8e9674 */
[C---:B------:R-:W-:Y:S03]  /*ffd0*/  HMMA.16816.F32 R32, R104.reuse, R122, R32 ;  /* 0x0000007a6820723c */ /* 0x040fe60000001820 */
[----:B------:R-:W-:Y:S04]  /*ffe0*/  IMAD.WIDE.U32 R238, R117, -0x2daee0ad, RZ ;  /* 0xd2511f5375ee7825 */ /* 0x000fe800078e00ff */
[----:B------:R-:W-:Y:S01]  /*fff0*/  IMAD.WIDE.U32 R116, R116, -0x2daee0ad, RZ ;  /* 0xd2511f5374747825 */ /* 0x000fe200078e00ff */
[C---:B------:R-:W-:Y:S04]  /*10000*/  HMMA.16816.F32 R36, R104.reuse, R124, R36 ;  /* 0x0000007c6824723c */ /* 0x040fe80000001824 */
[----:B------:R-:W-:Y:S04]  /*10010*/  LOP3.LUT R238, R238, UR21, R117, 0x96, !PT ;  /* 0x00000015eeee7c12 */ /* 0x000fe8000f8e9675 */
        /* <DEDUP_REMOVED lines=8> */
[C---:B-1----:R-:W-:Y:S03]  /*100a0*/  HMMA.16816.F32 R60, R104.reuse, R100, R60 ;  /* 0x00000064683c723c */ /* 0x042fe6000000183c */
[----:B------:R-:W-:Y:S01]  /*100b0*/  LOP3.LUT R100, R216, UR22, R239, 0x96, !PT ;  /* 0x00000016d8647c12 */ /* 0x000fe2000f8e96ef */
[----:B------:R-:W-:Y:S04]  /*100c0*/  IMAD.WIDE.U32 R238, R238, -0x326172a9, RZ ;  /* 0xcd9e8d57eeee7825 */ /* 0x000fe800078e00ff */
[C---:B------:R-:W-:Y:S03]  /*100d0*/  HMMA.16816.F32 R64, R104.reuse, R102, R64 ;  /* 0x000000666840723c */ /* 0x040fe60000001840 */
[----:B------:R-:W-:Y:S05]  /*100e0*/  IMAD.WIDE.U32 R158, R100, -0x326172a9, RZ ;  /* 0xcd9e8d57649e7825 */ /* 0x000fea00078e00ff */
[C---:B--2---:R-:W-:Y:S03]  /*100f0*/  HMMA.16816.F32 R68, R104.reuse, R108, R68 ;  /* 0x0000006c6844723c */ /* 0x044fe60000001844 */
[----:B------:R-:W-:Y:S02]  /*10100*/  LOP3.LUT R100, R214, UR9, R159, 0x96, !PT ;  /* 0x00000009d6647c12 */ /* 0x000fe4000f8e969f */
[----:B------:R-:W-:Y:S03]  /*10110*/  LOP3.LUT R158, R158, UR13, R239, 0x96, !PT ;  /* 0x0000000d9e9e7c12 */ /* 0x000fe6000f8e96ef */
[C---:B------:R-:W-:Y:S03]  /*10120*/  HMMA.16816.F32 R72, R104.reuse, R110, R72 ;  /* 0x0000006e6848723c */ /* 0x040fe60000001848 */
[----:B------:R-:W-:Y:S02]  /*10130*/  IMAD.WIDE.U32 R240, R100, -0x2daee0ad, RZ ;  /* 0xd2511f5364f07825 */ /* 0x000fe400078e00ff */
[----:B------:R-:W1:Y:S02]  /*10140*/  LDSM.16.MT88.4 R100, [R135+0x4800] ;  /* 0x004800008764783b */ /* 0x000e640000004200 */
[----:B------:R-:W-:Y:S01]  /*10150*/  IMAD.WIDE.U32 R158, R158, -0x2daee0ad, RZ ;  /* 0xd2511f539e9e7825 */ /* 0x000fe200078e00ff */
[C---:B---3--:R-:W-:Y:S04]  /*10160*/  HMMA.16816.F32 R76, R104.reuse, R112, R76 ;  /* 0x00000070684c723c */ /* 0x048fe8000000184c */
[----:B------:R-:W-:Y:S02]  /*10170*/  LOP3.LUT R110, R240, UR19, R159, 0x96, !PT ;  /* 0x00000013f06e7c12 */ /* 0x000fe4000f8e969f */
[----:B------:R-:W-:Y:S02]  /*10180*/  LOP3.LUT R240, R116, UR20, R241, 0x96, !PT ;  /* 0x0000001474f07c12 */ /* 0x000fe4000f8e96f1 */
[C---:B------:R-:W-:Y:S03]  /*10190*/  HMMA.16816.F32 R80, R104.reuse, R114, R80 ;  /* 0x000000726850723c */ /* 0x040fe60000001850 */
[----:B------:R-:W-:Y:S04]  /*101a0*/  IMAD.WIDE.U32 R110, R110, -0x326172a9, RZ ;  /* 0xcd9e8d576e6e7825 */ /* 0x000fe800078e00ff */
[----:B------:R-:W-:Y:S01]  /*101b0*/  FFMA.FTZ R115, R230, UR4, -R157 ;  /* 0x00000004e6737c23 */ /* 0x000fe2000801089d */
[----:B------:R-:W-:Y:S01]  /*101c0*/  FFMA.FTZ R230, R235, UR4, -R156 ;  /* 0x00000004ebe67c23 */ /* 0x000fe2000801089c */
[----:B------:R-:W-:Y:S01]  /*101d0*/  IMAD.WIDE.U32 R240, R240, -0x326172a9, RZ ;  /* 0xcd9e8d57f0f07825 */ /* 0x000fe200078e00ff */
[C---:B------:R-:W-:Y:S01]  /*101e0*/  PRMT R109, R110.reuse, 0x7773, RZ ;  /* 0x000077736e6d7816 */ /* 0x040fe200000000ff */
[----:B------:R-:W-:Y:S01]  /*101f0*/  MUFU.EX2 R228, R115 ;  /* 0x0000007300e47308 */ /* 0x000fe20000000800 */
[----:B------:R-:W-:Y:S02]  /*10200*/  PRMT R152, R110, 0x7772, RZ ;  /* 0x000077726e987816 */ /* 0x000fe400000000ff */
[----:B------:R-:W-:Y:S07]  /*10210*/  MOV R108, R110 ;  /* 0x0000006e006c7202 */ /* 0x000fee0000000f00 */
[----:B------:R2:W3:Y:S01]  /*10220*/  MUFU.EX2 R235, R120 ;  /* 0x0000007800eb7308 */ /* 0x0004e20000000800 */
[----:B------:R-:W-:Y:S02]  /*10230*/  LOP3.LUT R112, R240, UR7, R111, 0x96, !PT ;  /* 0x00000007f0707c12 */ /* 0x000fe4000f8e966f */
[----:B------:R-:W-:Y:S07]  /*10240*/  PRMT R243, R110, 0x7771, RZ ;  /* 0x000077716ef37816 */ /* 0x000fee00000000ff */
[----:B------:R-:W4:Y:S01]  /*10250*/  MUFU.EX2 R230, R230 ;  /* 0x000000e600e67308 */ /* 0x000f220000000800 */
[----:B------:R-:W-:Y:S02]  /*10260*/  PRMT R152, R152, 0x5410, R109 ;  /* 0x0000541098987816 */ /* 0x000fe4000000006d */
[----:B------:R-:W-:Y:S02]  /*10270*/  LOP3.LUT R114, R108, 0xff, RZ, 0xc0, !PT ;  /* 0x000000ff6c727812 */ /* 0x000fe400078ec0ff */
[----:B------:R-:W5:Y:S01]  /*10280*/  LDSM.16.MT88.4 R108, [R165+0x4800] ;  /* 0x00480000a56c783b */ /* 0x000f620000004200 */
[C---:B------:R-:W-:Y:S02]  /*10290*/  PRMT R113, R112.reuse, 0x7632, R113 ;  /* 0x0000763270717816 */ /* 0x040fe40000000071 */
[C---:B------:R-:W-:Y:S02]  /*102a0*/  LOP3.LUT R116, R112.reuse, 0xffff, RZ, 0xc0, !PT ;  /* 0x0000ffff70747812 */ /* 0x040fe400078ec0ff */
[----:B------:R-:W-:Y:S01]  /*102b0*/  LOP3.LUT R239, R112, 0xff, RZ, 0xc0, !PT ;  /* 0x000000ff70ef7812 */ /* 0x000fe200078ec0ff */
[C---:B-1----:R-:W-:Y:S02]  /*102c0*/  HMMA.16816.F32 R84, R104.reuse, R100, R84 ;  /* 0x000000646854723c */ /* 0x042fe40000001854 */
[----:B--2---:R-:W-:Y:S01]  /*102d0*/  LDSM.16.MT88.4 R120, [R135+0x1000] ;  /* 0x001000008778783b */ /* 0x004fe20000004200 */
[----:B------:R-:W-:Y:S01]  /*102e0*/  SHF.R.U32.HI R159, RZ, 0x18, R112 ;  /* 0x00000018ff9f7819 */ /* 0x000fe20000011670 */
[--C-:B------:R-:W-:Y:S01]  /*102f0*/  FFMA.FTZ R101, R226, UR4, -R157.reuse ;  /* 0x00000004e2657c23 */ /* 0x100fe2000801089d */
[----:B------:R-:W-:Y:S01]  /*10300*/  LOP3.LUT R112, R113, 0xff, RZ, 0xc0, !PT ;  /* 0x000000ff71707812 */ /* 0x000fe200078ec0ff */
[----:B------:R-:W-:Y:S01]  /*10310*/  FFMA.FTZ R100, R224, UR4, -R157 ;  /* 0x00000004e0647c23 */ /* 0x000fe2000801089d */
[----:B------:R-:W-:Y:S01]  /*10320*/  PRMT R243, R114, 0x5410, R243 ;  /* 0x0000541072f37816 */ /* 0x000fe200000000f3 */
[C---:B------:R-:W-:Y:S01]  /*10330*/  HMMA.16816.F32 R88, R104.reuse, R102, R88 ;  /* 0x000000666858723c */ /* 0x040fe20000001858 */
[----:B------:R3:W-:Y:S02]  /*10340*/  MUFU.EX2 R224, R101 ;  /* 0x0000006500e07308 */ /* 0x0007e40000000800 */
[----:B------:R-:W-:Y:S01]  /*10350*/  PRMT R159, R112, 0x5410, R159 ;  /* 0x00005410709f7816 */ /* 0x000fe2000000009f */
[----:B------:R-:W-:Y:S01]  /*10360*/  FFMA.FTZ R226, R233, UR4, -R156 ;  /* 0x00000004e9e27c23 */ /* 0x000fe2000801089c */
[----:B------:R-:W1:Y:S01]  /*10370*/  LDSM.16.MT88.4 R112, [R161+0xd000] ;  /* 0x00d00000a170783b */ /* 0x000e620000004200 */
[----:B------:R-:W-:Y:S05]  /*10380*/  SHF.R.U32.HI R116, RZ, 0x8, R116 ;  /* 0x00000008ff747819 */ /* 0x000fea0000011674 */
[----:B------:R2:W4:Y:S01]  /*10390*/  MUFU.EX2 R233, R100 ;  /* 0x0000006400e97308 */ /* 0x0005220000000800 */
[----:B------:R-:W-:Y:S01]  /*103a0*/  LOP3.LUT R103, R152, 0xff00ff, RZ, 0xc0, !PT ;  /* 0x00ff00ff98677812 */ /* 0x000fe200078ec0ff */
[----:B------:R-:W-:Y:S01]  /*103b0*/  FFMA.FTZ R157, R174, UR4, -R157 ;  /* 0x00000004ae9d7c23 */ /* 0x000fe2000801089d */
[----:B------:R-:W-:Y:S07]  /*103c0*/  PRMT R239, R239, 0x5410, R116 ;  /* 0x00005410efef7816 */ /* 0x000fee0000000074 */
[----:B------:R-:W4:Y:S01]  /*103d0*/  MUFU.EX2 R226, R226 ;  /* 0x000000e200e27308 */ /* 0x000f220000000800 */
[--C-:B------:R-:W-:Y:S01]  /*103e0*/  HSET2.LE.AND R102, R243, R160.reuse, PT ;  /* 0x000000a0f3667233 */ /* 0x100fe20003803000 */
[----:B------:R-:W1:Y:S01]  /*103f0*/  LDSM.16.MT88.4 R116, [R164+0xd000] ;  /* 0x00d00000a474783b */ /* 0x000e620000004200 */
[--C-:B------:R-:W-:Y:S07]  /*10400*/  HSET2.LE.AND R103, R103, R160.reuse, PT ;  /* 0x000000a067677233 */ /* 0x100fee0003803000 */
[----:B------:R-:W1:Y:S01]  /*10410*/  MUFU.EX2 R174, R162 ;  /* 0x000000a200ae7308 */ /* 0x000e620000000800 */
[----:B---3--:R-:W-:Y:S04]  /*10420*/  F2FP.F16.F32.PACK_AB R101, R235, R228 ;  /* 0x000000e4eb65723e */ /* 0x008fe800000000ff */
[----:B------:R-:W-:Y:S01]  /*10430*/  LOP3.LUT R102, R101, R102, RZ, 0xc0, !PT ;  /* 0x0000006665667212 */ /* 0x000fe200078ec0ff */
[----:B------:R-:W3:Y:S01]  /*10440*/  LDSM.16.MT88.4 R152, [R164+0x11000] ;  /* 0x01100000a498783b */ /* 0x000ee20000004200 */
[--C-:B--2---:R-:W-:Y:S02]  /*10450*/  HSET2.LE.AND R100, R239, R160.reuse, PT ;  /* 0x000000a0ef647233 */ /* 0x104fe40003803000 */
[--C-:B------:R-:W-:Y:S01]  /*10460*/  HSET2.LE.AND R101, R159, R160.reuse, PT ;  /* 0x000000a09f657233 */ /* 0x100fe20003803000 */
[C---:B-----5:R-:W-:Y:S03]  /*10470*/  HMMA.16816.F32 R92, R104.reuse, R108, R92 ;  /* 0x0000006c685c723c */ /* 0x060fe6000000185c */
[----:B----4-:R-:W-:Y:S02]  /*10480*/  F2FP.F16.F32.PACK_AB R108, R237, R230 ;  /* 0x000000e6ed6c723e */ /* 0x010fe400000000ff */
[----:B------:R-:W-:Y:S02]  /*10490*/  F2FP.F16.F32.PACK_AB R109, R233, R224 ;  /* 0x000000e0e96d723e */ /* 0x000fe400000000ff */
[----:B------:R-:W-:Y:S01]  /*104a0*/  LOP3.LUT R103, R108, R103, RZ, 0xc0, !PT ;  /* 0x000000676c677212 */ /* 0x000fe200078ec0ff */
[----:B------:R-:W-:Y:S01]  /*104b0*/  HMMA.16816.F32 R96, R104, R110, R96 ;  /* 0x0000006e6860723c */ /* 0x000fe20000001860 */
[----:B------:R-:W2:Y:S02]  /*104c0*/  LDSM.16.MT88.4 R104, [R135+0x5000] ;  /* 0x005000008768783b */ /* 0x000ea40000004200 */
[----:B------:R-:W-:Y:S01]  /*104d0*/  F2FP.F16.F32.PACK_AB R108, R231, R226 ;  /* 0x000000e2e76c723e */ /* 0x000fe200000000ff */
[----:B------:R-:W-:Y:S01]  /*104e0*/  FADD.FTZ R226, R226, R187 ;  /* 0x000000bbe2e27221 */ /* 0x000fe20000010000 */
[----:B------:R-:W-:Y:S02]  /*104f0*/  LOP3.LUT R100, R109, R100, RZ, 0xc0, !PT ;  /* 0x000000646d647212 */ /* 0x000fe400078ec0ff */
[----:B------:R-:W-:Y:S01]  /*10500*/  LOP3.LUT R101, R108, R101, RZ, 0xc0, !PT ;  /* 0x000000656c657212 */ /* 0x000fe200078ec0ff */
[----:B------:R-:W-:Y:S01]  /*10510*/  FADD.FTZ R231, R231, R226 ;  /* 0x000000e2e7e77221 */ /* 0x000fe20000010000 */
[----:B------:R-:W4:Y:S03]  /*10520*/  LDSM.16.MT88.4 R108, [R165+0x5000] ;  /* 0x00500000a56c783b */ /* 0x000f260000004200 */
[----:B------:R-:W-:Y:S02]  /*10530*/  FADD.FTZ R230, R230, R231 ;  /* 0x000000e7e6e67221 */ /* 0x000fe40000010000 */
[C---:B-1----:R-:W-:Y:S05]  /*10540*/  HMMA.16816.F32 R4, R100.reuse, R112, R4 ;  /* 0x000000706404723c */ /* 0x042fea0000001804 */
[----:B------:R-:W-:Y:S01]  /*10550*/  LOP3.LUT R112, R238, UR10, R241, 0x96, !PT ;  /* 0x0000000aee707c12 */ /* 0x000fe2000f8e96f1 */
        /* <DEDUP_REMOVED lines=8> */
[--C-:B------:R-:W-:Y:S01]  /*105e0*/  FFMA.FTZ R120, R134, UR4, -R156.reuse ;  /* 0x0000000486787c23 */ /* 0x100fe2000801089c */
[----:B------:R-:W-:Y:S01]  /*105f0*/  FFMA.FTZ R156, R133, UR4, -R156 ;  /* 0x00000004859c7c23 */ /* 0x000fe2000801089c */
[----:B------:R-:W1:Y:S03]  /*10600*/  MUFU.EX2 R134, R157 ;  /* 0x0000009d00867308 */ /* 0x000e660000000800 */
[C---:B------:R-:W-:Y:S07]  /*10610*/  HMMA.16816.F32 R24, R100.reuse, R122, R24 ;  /* 0x0000007a6418723c */ /* 0x040fee0000001818 */
[----:B------:R5:W-:Y:S10]  /*10620*/  MUFU.EX2 R234, R156 ;  /* 0x0000009c00ea7308 */ /* 0x000bf40000000800 */
[----:B------:R-:W1:Y:S01]  /*10630*/  MUFU.EX2 R133, R120 ;  /* 0x0000007800857308 */ /* 0x000e620000000800 */
[C---:B------:R-:W-:Y:S08]  /*10640*/  HMMA.16816.F32 R28, R100.reuse, R124, R28 ;  /* 0x0000007c641c723c */ /* 0x040ff0000000181c */
[C---:B------:R-:W-:Y:S01]  /*10650*/  HMMA.16816.F32 R32, R100.reuse, R126, R32 ;  /* 0x0000007e6420723c */ /* 0x040fe20000001820 */
[----:B------:R-:W1:Y:S07]  /*10660*/  LDSM.16.MT88.4 R124, [R161+0xd800] ;  /* 0x00d80000a17c783b */ /* 0x000e6e0000004200 */
[C---:B------:R-:W-:Y:S08]  /*10670*/  HMMA.16816.F32 R36, R100.reuse, R128, R36 ;  /* 0x000000806424723c */ /* 0x040ff00000001824 */
[C---:B------:R-:W-:Y:S08]  /*10680*/  HMMA.16816.F32 R40, R100.reuse, R130, R40 ;  /* 0x000000826428723c */ /* 0x040ff00000001828 */
[C---:B------:R-:W-:Y:S03]  /*10690*/  HMMA.16816.F32 R44, R100.reuse, R136, R44 ;  /* 0x00000088642c723c */ /* 0x040fe6000000182c */
[----:B------:R-:W-:Y:S02]  /*106a0*/  LOP3.LUT R137, R158, UR18, R113, 0x96, !PT ;  /* 0x000000129e897c12 */ /* 0x000fe4000f8e9671 */
[----:B-----5:R-:W-:Y:S02]  /*106b0*/  LDSM.16.MT88.4 R156, [R165+0x3800] ;  /* 0x00380000a59c783b */ /* 0x020fe40000004200 */
        /* <DEDUP_REMOVED lines=14> */
[C---:B------:R-:W-:Y:S03]  /*107a0*/  HMMA.16816.F32 R60, R100.reuse, R144, R60 ;  /* 0x00000090643c723c */ /* 0x040fe6000000183c */
[--C-:B------:R-:W-:Y:S02]  /*107b0*/  HSET2.LE.AND R136, R113, R160.reuse, PT ;  /* 0x000000a071887233 */ /* 0x100fe40003803000 */
[----:B------:R-:W-:Y:S02]  /*107c0*/  LOP3.LUT R114, R114, 0xff, RZ, 0xc0, !PT ;  /* 0x000000ff72727812 */ /* 0x000fe400078ec0ff */
[----:B------:R-:W-:Y:S01]  /*107d0*/  F2FP.F16.F32.PACK_AB R113, R227, R174 ;  /* 0x000000aee371723e */ /* 0x000fe200000000ff */
[C---:B------:R-:W-:Y:S01]  /*107e0*/  HMMA.16816.F32 R64, R100.reuse, R146, R64 ;  /* 0x000000926440723c */ /* 0x040fe20000001840 */
[----:B------:R-:W-:Y:S02]  /*107f0*/  LDSM.16.MT88.4 R144, [R161+0xf800] ;  /* 0x00f80000a190783b */ /* 0x000fe40000004200 */
[----:B------:R-:W-:Y:S02]  /*10800*/  PRMT R137, R114, 0x5410, R137 ;  /* 0x0000541072897816 */ /* 0x000fe40000000089 */
[----:B------:R-:W-:Y:S03]  /*10810*/  LOP3.LUT R136, R113, R136, RZ, 0xc0, !PT ;  /* 0x0000008871887212 */ /* 0x000fe600078ec0ff */
[C---:B------:R-:W-:Y:S03]  /*10820*/  HMMA.16816.F32 R68, R100.reuse, R148, R68 ;  /* 0x000000946444723c */ /* 0x040fe60000001844 */
[--C-:B------:R-:W-:Y:S05]  /*10830*/  HSET2.LE.AND R137, R137, R160.reuse, PT ;  /* 0x000000a089897233 */ /* 0x100fea0003803000 */
[C---:B------:R-:W-:Y:S01]  /*10840*/  HMMA.16816.F32 R72, R100.reuse, R150, R72 ;  /* 0x000000966448723c */ /* 0x040fe20000001848 */
[----:B------:R-:W-:Y:S07]  /*10850*/  LDSM.16.MT88.4 R148, [R164+0xf800] ;  /* 0x00f80000a494783b */ /* 0x000fee0000004200 */
[C---:B---3--:R-:W-:Y:S08]  /*10860*/  HMMA.16816.F32 R76, R100.reuse, R152, R76 ;  /* 0x00000098644c723c */ /* 0x048ff0000000184c */
[C---:B------:R-:W-:Y:S01]  /*10870*/  HMMA.16816.F32 R80, R100.reuse, R154, R80 ;  /* 0x0000009a6450723c */ /* 0x040fe20000001850 */
[----:B------:R-:W-:Y:S07]  /*10880*/  LDSM.16.MT88.4 R152, [R135+0x3800] ;  /* 0x003800008798783b */ /* 0x000fee0000004200 */
[C---:B--2---:R-:W-:Y:S03]  /*10890*/  HMMA.16816.F32 R84, R100.reuse, R104, R84 ;  /* 0x000000686454723c */ /* 0x044fe60000001854 */
[----:B------:R-:W-:Y:S02]  /*108a0*/  MOV R104, R112 ;  /* 0x0000007000687202 */ /* 0x000fe40000000f00 */
[----:B------:R-:W-:Y:S02]  /*108b0*/  PRMT R112, R112, 0x7771, RZ ;  /* 0x0000777170707816 */ /* 0x000fe400000000ff */
[----:B------:R-:W-:Y:S01]  /*108c0*/  LOP3.LUT R115, R104, 0xff, RZ, 0xc0, !PT ;  /* 0x000000ff68737812 */ /* 0x000fe200078ec0ff */
[C---:B------:R-:W-:Y:S01]  /*108d0*/  HMMA.16816.F32 R88, R100.reuse, R106, R88 ;  /* 0x0000006a6458723c */ /* 0x040fe20000001858 */
[----:B------:R-:W2:Y:S02]  /*108e0*/  LDSM.16.MT88.4 R104, [R135+0x1800] ;  /* 0x001800008768783b */ /* 0x000ea40000004200 */
[----:B------:R-:W-:Y:S05]  /*108f0*/  PRMT R115, R115, 0x5410, R112 ;  /* 0x0000541073737816 */ /* 0x000fea0000000070 */
[C---:B----4-:R-:W-:Y:S03]  /*10900*/  HMMA.16816.F32 R92, R100.reuse, R108, R92 ;  /* 0x0000006c645c723c */ /* 0x050fe6000000185c */
[C---:B------:R-:W-:Y:S01]  /*10910*/  F2FP.F16.F32.PACK_AB R108, R189.reuse, R232 ;  /* 0x000000e8bd6c723e */ /* 0x040fe200000000ff */
[----:B------:R-:W-:Y:S01]  /*10920*/  FADD.FTZ R232, R232, R237 ;  /* 0x000000ede8e87221 */ /* 0x000fe20000010000 */
[----:B------:R-:W-:Y:S02]  /*10930*/  HSET2.LE.AND R138, R115, R160, PT ;  /* 0x000000a0738a7233 */ /* 0x000fe40003803000 */
[----:B------:R-:W-:Y:S01]  /*10940*/  LOP3.LUT R137, R108, R137, RZ, 0xc0, !PT ;  /* 0x000000896c897212 */ /* 0x000fe200078ec0ff */
[----:B------:R-:W-:Y:S01]  /*10950*/  HMMA.16816.F32 R96, R100, R110, R96 ;  /* 0x0000006e6460723c */ /* 0x000fe20000001860 */
[----:B------:R-:W3:Y:S02]  /*10960*/  LDSM.16.MT88.4 R160, [R161+0x11800] ;  /* 0x01180000a1a0783b */ /* 0x000ee40000004200 */
[----:B-1----:R-:W-:Y:S01]  /*10970*/  F2FP.F16.F32.PACK_AB R109, R134, R225 ;  /* 0x000000e1866d723e */ /* 0x002fe200000000ff */
[----:B------:R-:W-:Y:S01]  /*10980*/  FADD.FTZ R232, R189, R232 ;  /* 0x000000e8bde87221 */ /* 0x000fe20000010000 */
[----:B------:R-:W-:Y:S02]  /*10990*/  F2FP.F16.F32.PACK_AB R108, R234, R133 ;  /* 0x00000085ea6c723e */ /* 0x000fe400000000ff */
[----:B------:R-:W-:Y:S01]  /*109a0*/  LOP3.LUT R138, R109, R138, RZ, 0xc0, !PT ;  /* 0x0000008a6d8a7212 */ /* 0x000fe200078ec0ff */
[----:B------:R-:W-:Y:S01]  /*109b0*/  FADD.FTZ R133, R133, R232 ;  /* 0x000000e885857221 */ /* 0x000fe20000010000 */
[----:B------:R-:W-:Y:S03]  /*109c0*/  LOP3.LUT R139, R108, R139, RZ, 0xc0, !PT ;  /* 0x0000008b6c8b7212 */ /* 0x000fe600078ec0ff */
[----:B------:R-:W-:Y:S04]  /*109d0*/  FADD.FTZ R213, R234, R133 ;  /* 0x00000085ead57221 */ /* 0x000fe80000010000 */
[C---:B------:R-:W-:Y:S01]  /*109e0*/  HMMA.16816.F32 R128, R136.reuse, R124, R4 ;  /* 0x0000007c8880723c */ /* 0x040fe20000001804 */
[----:B------:R-:W1:Y:S07]  /*109f0*/  LDSM.16.MT88.4 R4, [R164+0x11800] ;  /* 0x01180000a404783b */ /* 0x000e6e0000004200 */
[C---:B------:R-:W-:Y:S01]  /*10a00*/  HMMA.16816.F32 R124, R136.reuse, R126, R8 ;  /* 0x0000007e887c723c */ /* 0x040fe20000001808 */
[----:B------:R-:W4:Y:S07]  /*10a10*/  LDSM.16.MT88.4 R8, [R135+0x5800] ;  /* 0x005800008708783b */ /* 0x000f2e0000004200 */
[C---:B------:R-:W-:Y:S01]  /*10a20*/  HMMA.16816.F32 R120, R136.reuse, R116, R12 ;  /* 0x000000748878723c */ /* 0x040fe2000000180c */
[----:B------:R-:W5:Y:S07]  /*10a30*/  LDSM.16.MT88.4 R12, [R165+0x5800] ;  /* 0x00580000a50c783b */ /* 0x000f6e0000004200 */
        /* <DEDUP_REMOVED lines=15> */
[C---:B-1----:R-:W-:Y:S03]  /*10b30*/  HMMA.16816.F32 R76, R136.reuse, R4, R76 ;  /* 0x00000004884c723c */ /* 0x042fe6000000184c */
        /* <DEDUP_REMOVED lines=14> */
[----:B------:R-:W-:Y:S03]  /*10c20*/  HMMA.16816.F32 R96, R136, R14, R96 ;  /* 0x0000000e8860723c */ /* 0x000fe60000001860 */
[----:B------:R-:W-:Y:S01]  /*10c30*/  FADD.FTZ R221, R225, R0 ;  /* 0x00000000e1dd7221 */ /* 0x000fe20000010000 */
[----:B------:R-:W-:Y:S03]  /*10c40*/  MOV R0, R132 ;  /* 0x0000008400007202 */ /* 0x000fe60000000f00 */
[----:B------:R-:W-:Y:S01]  /*10c50*/  FADD.FTZ R221, R134, R221 ;  /* 0x000000dd86dd7221 */ /* 0x000fe20000010000 */
[----:B------:R-:W-:Y:S01]  /*10c60*/  @!UPT UIADD3 URZ, UPT, UPT, URZ, URZ, URZ ;  /* 0x000000fffffff290 */ /* 0x000fe2000fffe0ff */
[----:B------:R-:W-:Y:S11]  /*10c70*/  @P0 BRA `(.L_x_1461) ;  /* 0xffffffb800c00947 */ /* 0x000ff6000383ffff */
.L_x_1460:
[----:B------:R-:W1:Y:S01]  /*10c80*/  SHFL.BFLY PT, R8, R221, 0x2, 0x1f ;  /* 0x0c401f00dd087f89 */ /* 0x000e6200000e0000 */
[----:B------:R-:W2:Y:S01]  /*10c90*/  LDCU UR4, c[0x0][0x4fc] ;  /* 0x00009f80ff0477ac */ /* 0x000ea20008000800 */
[C---:B------:R-:W-:Y:S01]  /*10ca0*/  LOP3.LUT P3, RZ, R182.reuse, 0x10, RZ, 0xc0, !PT ;  /* 0x00000010b6ff7812 */ /* 0x040fe2000786c0ff */
[----:B------:R-:W3:Y:S01]  /*10cb0*/  LDC R10, c[0x0][0x434] ;  /* 0x00010d00ff0a7b82 */ /* 0x000ee20000000800 */
[----:B------:R-:W4:Y:S01]  /*10cc0*/  SHFL.BFLY PT, R0, R213, 0x2, 0x1f ;  /* 0x0c401f00d5007f89 */ /* 0x000f2200000e0000 */
[----:B------:R-:W-:Y:S01]  /*10cd0*/  LOP3.LUT P4, RZ, R182, 0x8, RZ, 0xc0, !PT ;  /* 0x00000008b6ff7812 */ /* 0x000fe2000788c0ff */
[----:B------:R-:W2:Y:S03]  /*10ce0*/  S2R R16, SR_CTAID.Y ;  /* 0x0000000000107919 */ /* 0x000ea60000002600 */
[----:B------:R-:W-:Y:S02]  /*10cf0*/  SEL R180, R180, 0xffffffe0, !P4 ;  /* 0xffffffe0b4b47807 */ /* 0x000fe40006000000 */
[----:B------:R-:W2:Y:S01]  /*10d00*/  LDC.U8 R18, c[0x0][0x548] ;  /* 0x00015200ff127b82 */ /* 0x000ea20000000000 */
[----:B-1----:R-:W-:Y:S01]  /*10d10*/  FADD.FTZ R8, R8, R221 ;  /* 0x000000dd08087221 */ /* 0x002fe20000010000 */
[----:B----4-:R-:W-:-:S04]  /*10d20*/  FADD.FTZ R7, R0, R213 ;  /* 0x000000d500077221 */ /* 0x010fc80000010000 */
[----:B------:R-:W1:Y:S04]  /*10d30*/  SHFL.BFLY PT, R5, R8, 0x1, 0x1f ;  /* 0x0c201f0008057f89 */ /* 0x000e6800000e0000 */
[----:B------:R-:W4:Y:S01]  /*10d40*/  SHFL.BFLY PT, R2, R7, 0x1, 0x1f ;  /* 0x0c201f0007027f89 */ /* 0x000f2200000e0000 */
[----:B-1----:R-:W-:Y:S01]  /*10d50*/  FADD.FTZ R4, R8, R5 ;  /* 0x0000000508047221 */ /* 0x002fe20000010000 */
[----:B------:R-:W-:-:S03]  /*10d60*/  SHF.L.U32 R5, R182, 0x4, RZ ;  /* 0x00000004b6057819 */ /* 0x000fc600000006ff */
[----:B------:R-:W1:Y:S01]  /*10d70*/  MUFU.RCP R0, R4 ;  /* 0x0000000400007308 */ /* 0x000e620000001000 */
[----:B------:R-:W-:Y:S01]  /*10d80*/  LOP3.LUT R5, R5, 0x1c0, RZ, 0xc0, !PT ;  /* 0x000001c005057812 */ /* 0x000fe200078ec0ff */
[----:B----4-:R-:W-:Y:S01]  /*10d90*/  FADD.FTZ R2, R7, R2 ;  /* 0x0000000207027221 */ /* 0x010fe20000010000 */
[----:B------:R-:W-:Y:S02]  /*10da0*/  FSETP.NE.FTZ.AND P1, PT, R4, RZ, PT ;  /* 0x000000ff0400720b */ /* 0x000fe40003f35000 */
[----:B------:R-:W-:Y:S02]  /*10db0*/  LOP3.LUT R166, R5, 0x38, R166, 0xf8, !PT ;  /* 0x0000003805a67812 */ /* 0x000fe400078ef8a6 */
[----:B------:R-:W-:Y:S01]  /*10dc0*/  FSETP.NE.FTZ.AND P0, PT, R2, RZ, PT ;  /* 0x000000ff0200720b */ /* 0x000fe20003f15000 */
[----:B------:R-:W4:Y:S01]  /*10dd0*/  MUFU.RCP R6, R2 ;  /* 0x0000000200067308 */ /* 0x000f220000001000 */
[----:B------:R-:W-:-:S04]  /*10de0*/  LOP3.LUT R166, R166, R167, R183, 0xfe, !PT ;  /* 0x000000a7a6a67212 */ /* 0x000fc800078efeb7 */
[----:B------:R-:W-:-:S03]  /*10df0*/  LEA R5, R166, UR5, 0x1 ;  /* 0x00000005a6057c11 */ /* 0x000fc6000f8e08ff */
[----:B------:R-:W3:Y:S01]  /*10e00*/  @P1 MUFU.LG2 R4, R4 ;  /* 0x0000000400041308 */ /* 0x000ee20000000c00 */
[C---:B------:R-:W-:Y:S02]  /*10e10*/  IADD3 R11, PT, PT, R5.reuse, 0x40, RZ ;  /* 0x00000040050b7810 */ /* 0x040fe40007ffe0ff */
[----:B-1----:R-:W-:Y:S02]  /*10e20*/  FSEL R0, R0, 1, P1 ;  /* 0x3f80000000007808 */ /* 0x002fe40000800000 */
[C---:B------:R-:W-:Y:S02]  /*10e30*/  @P3 IADD3 R11, PT, PT, R5.reuse, -0x40, RZ ;  /* 0xffffffc0050b3810 */ /* 0x040fe40007ffe0ff */
[----:B------:R-:W-:Y:S01]  /*10e40*/  IADD3 R9, PT, PT, R5, R180, RZ ;  /* 0x000000b405097210 */ /* 0x000fe20007ffe0ff */
[----:B--2---:R-:W-:Y:S01]  /*10e50*/  FMUL.FTZ R0, R0, UR4 ;  /* 0x0000000400007c20 */ /* 0x004fe20008410000 */
[----:B------:R-:W-:Y:S02]  /*10e60*/  IADD3 R17, PT, PT, R180, R11, RZ ;  /* 0x0000000bb4117210 */ /* 0x000fe40007ffe0ff */
        /* <DEDUP_REMOVED lines=51> */
[----:B------:R-:W-:-:S02]  /*111a0*/  F2FP.F16.F32.PACK_AB R128, R129, R128 ;  /* 0x000000808180723e */ /* 0x000fc400000000ff */
[----:B------:R-:W-:Y:S01]  /*111b0*/  SEL R0, R0, 0xfffffff0, !P2 ;  /* 0xfffffff000007807 */ /* 0x000fe20005000000 */
[C---:B------:R-:W-:Y:S01]  /*111c0*/  FMUL.FTZ R130, R6.reuse, R130 ;  /* 0x0000008206827220 */ /* 0x040fe20000410000 */
[C---:B------:R-:W-:Y:S01]  /*111d0*/  FMUL.FTZ R131, R6.reuse, R131 ;  /* 0x0000008306837220 */ /* 0x040fe20000410000 */
[C---:B------:R-:W-:Y:S01]  /*111e0*/  FMUL.FTZ R126, R6.reuse, R126 ;  /* 0x0000007e067e7220 */ /* 0x040fe20000410000 */
[----:B------:R-:W-:Y:S01]  /*111f0*/  IADD3 R7, PT, PT, R5, R0, RZ ;  /* 0x0000000005077210 */ /* 0x000fe20007ffe0ff */
[----:B------:R-:W-:Y:S01]  /*11200*/  FMUL.FTZ R127, R6, R127 ;  /* 0x0000007f067f7220 */ /* 0x000fe20000410000 */
[----:B------:R-:W-:Y:S01]  /*11210*/  IADD3 R13, PT, PT, R0, R9, RZ ;  /* 0x00000009000d7210 */ /* 0x000fe20007ffe0ff */
[----:B------:R-:W-:Y:S01]  /*11220*/  FMUL.FTZ R122, R6, R122 ;  /* 0x0000007a067a7220 */ /* 0x000fe20000410000 */
[----:B------:R-:W-:Y:S01]  /*11230*/  IADD3 R15, PT, PT, R0, R11, RZ ;  /* 0x0000000b000f7210 */ /* 0x000fe20007ffe0ff */
[----:B------:R-:W-:Y:S01]  /*11240*/  FMUL.FTZ R123, R6, R123 ;  /* 0x0000007b067b7220 */ /* 0x000fe20000410000 */
[----:B------:R-:W-:Y:S01]  /*11250*/  IADD3 R19, PT, PT, R0, R17, RZ ;  /* 0x0000001100137210 */ /* 0x000fe20007ffe0ff */
[C---:B------:R-:W-:Y:S01]  /*11260*/  FMUL.FTZ R118, R6.reuse, R118 ;  /* 0x0000007606767220 */ /* 0x040fe20000410000 */
[----:B------:R-:W1:Y:S01]  /*11270*/  LDC.U8 R0, c[0x0][0x549] ;  /* 0x00015240ff007b82 */ /* 0x000e620000000000 */
[C---:B------:R-:W-:Y:S01]  /*11280*/  FMUL.FTZ R119, R6.reuse, R119 ;  /* 0x0000007706777220 */ /* 0x040fe20000410000 */
[C---:B------:R-:W-:Y:S01]  /*11290*/  FMUL.FTZ R114, R6.reuse, R114 ;  /* 0x0000007206727220 */ /* 0x040fe20000410000 */
[C---:B------:R-:W-:Y:S01]  /*112a0*/  FMUL.FTZ R115, R6.reuse, R115 ;  /* 0x0000007306737220 */ /* 0x040fe20000410000 */
[C---:B------:R-:W-:Y:S01]  /*112b0*/  FMUL.FTZ R110, R6.reuse, R110 ;  /* 0x0000006e066e7220 */ /* 0x040fe20000410000 */
[C---:B------:R-:W-:Y:S01]  /*112c0*/  FMUL.FTZ R111, R6.reuse, R111 ;  /* 0x0000006f066f7220 */ /* 0x040fe20000410000 */
[----:B------:R-:W-:Y:S01]  /*112d0*/  F2FP.F16.F32.PACK_AB R130, R131, R130 ;  /* 0x000000828382723e */ /* 0x000fe200000000ff */
        /* <DEDUP_REMOVED lines=44> */
[----:B-1----:R-:W-:Y:S01]  /*115a0*/  ISETP.NE.AND P3, PT, R0, RZ, PT ;  /* 0x000000ff0000720c */ /* 0x002fe20003f65270 */
        /* <DEDUP_REMOVED lines=20> */
[----:B------:R-:W-:Y:S01]  /*116f0*/  FMUL.FTZ R82, R6, R82 ;  /* 0x0000005206527220 */ /* 0x000fe20000410000 */
[----:B------:R-:W-:Y:S01]  /*11700*/  ISETP.NE.AND P2, PT, R210, -0x1, PT ;  /* 0xffffffffd200780c */ /* 0x000fe20003f45270 */
        /* <DEDUP_REMOVED lines=10> */
[----:B------:R-:W3:Y:S01]  /*117b0*/  @P3 LDC R12, c[0x0][0x430] ;  /* 0x00010c00ff0c3b82 */ /* 0x000ee20000000800 */
[----:B------:R-:W-:Y:S01]  /*117c0*/  F2FP.F16.F32.PACK_AB R68, R69, R68 ;  /* 0x000000444544723e */ /* 0x000fe200000000ff */
[----:B------:R-:W-:Y:S01]  /*117d0*/  STS [R19+0x400], R102 ;  /* 0x0004006613007388 */ /* 0x000fe20000000800 */
[----:B------:R-:W-:Y:S01]  /*117e0*/  F2FP.F16.F32.PACK_AB R70, R71, R70 ;  /* 0x000000464746723e */ /* 0x000fe200000000ff */
[C---:B------:R-:W-:Y:S01]  /*117f0*/  FMUL.FTZ R90, R6.reuse, R90 ;  /* 0x0000005a065a7220 */ /* 0x040fe20000410000 */
        /* <DEDUP_REMOVED lines=16> */
[----:B------:R-:W-:Y:S01]  /*11900*/  FMUL.FTZ R99, R6, R99 ;  /* 0x0000006306637220 */ /* 0x000fe20000410000 */
[----:B------:R-:W-:Y:S01]  /*11910*/  STS [R9+0x2000], R44 ;  /* 0x0020002c09007388 */ /* 0x000fe20000000800 */
[----:B------:R-:W1:Y:S01]  /*11920*/  @P3 LDC R21, c[0x0][0x430] ;  /* 0x00010c00ff153b82 */ /* 0x000e620000000800 */
[----:B------:R-:W-:-:S02]  /*11930*/  F2FP.F16.F32.PACK_AB R88, R89, R88 ;  /* 0x000000585958723e */ /* 0x000fc400000000ff */
[----:B------:R-:W-:Y:S01]  /*11940*/  STS [R9+0x2400], R46 ;  /* 0x0024002e09007388 */ /* 0x000fe20000000800 */
[----:B------:R-:W-:Y:S02]  /*11950*/  F2FP.F16.F32.PACK_AB R90, R91, R90 ;  /* 0x0000005a5b5a723e */ /* 0x000fe400000000ff */
[----:B------:R-:W-:Y:S01]  /*11960*/  F2FP.F16.F32.PACK_AB R92, R93, R92 ;  /* 0x0000005c5d5c723e */ /* 0x000fe200000000ff */
[----:B------:R-:W-:Y:S01]  /*11970*/  STS [R13+0x2000], R48 ;  /* 0x002000300d007388 */ /* 0x000fe20000000800 */
[----:B------:R-:W-:Y:S02]  /*11980*/  F2FP.F16.F32.PACK_AB R94, R95, R94 ;  /* 0x0000005e5f5e723e */ /* 0x000fe400000000ff */
[----:B------:R-:W-:Y:S01]  /*11990*/  F2FP.F16.F32.PACK_AB R96, R97, R96 ;  /* 0x000000606160723e */ /* 0x000fe200000000ff */
[----:B------:R-:W-:Y:S01]  /*119a0*/  STS [R13+0x2400], R50 ;  /* 0x002400320d007388 */ /* 0x000fe20000000800 */
[----:B------:R-:W-:-:S03]  /*119b0*/  F2FP.F16.F32.PACK_AB R98, R99, R98 ;  /* 0x000000626362723e */ /* 0x000fc600000000ff */
        /* <DEDUP_REMOVED lines=15> */
[----:B------:R3:W-:Y:S01]  /*11ab0*/  STS [R13+0x4400], R82 ;  /* 0x004400520d007388 */ /* 0x0007e20000000800 */
[----:B--2---:R-:W2:Y:S03]  /*11ac0*/  LDC R5, c[0x0][0x434] ;  /* 0x00010d00ff057b82 */ /* 0x004ea60000000800 */
[----:B------:R-:W-:Y:S04]  /*11ad0*/  STS [R11+0x4000], R84 ;  /* 0x004000540b007388 */ /* 0x000fe80000000800 */
[----:B------:R1:W-:Y:S01]  /*11ae0*/  STS [R11+0x4400], R86 ;  /* 0x004400560b007388 */ /* 0x0003e20000000800 */
[----:B----4-:R-:W4:Y:S01]  /*11af0*/  @P2 LDC.64 R6, c[0x0][0x408] ;  /* 0x00010200ff062b82 */ /* 0x010f220000000a00 */
[----:B------:R-:W1:Y:S02]  /*11b00*/  S2R R0, SR_CTAID.X ;  /* 0x0000000000007919 */ /* 0x000e640000002500 */
[----:B------:R-:W-:Y:S05]  /*11b10*/  STS [R15+0x4000], R88 ;  /* 0x004000580f007388 */ /* 0x000fea0000000800 */
[----:B-----5:R-:W4:Y:S01]  /*11b20*/  @!P2 LDC.64 R8, c[0x0][0x400] ;  /* 0x00010000ff08ab82 */ /* 0x020f220000000a00 */
[----:B------:R-:W-:Y:S04]  /*11b30*/  STS [R15+0x4400], R90 ;  /* 0x0044005a0f007388 */ /* 0x000fe80000000800 */
[----:B------:R-:W-:Y:S01]  /*11b40*/  STS [R17+0x4000], R92 ;  /* 0x0040005c11007388 */ /* 0x000fe20000000800 */
[----:B---3--:R-:W-:Y:S01]  /*11b50*/  LOP3.LUT R13, R201, 0x1f8, RZ, 0xc0, !PT ;  /* 0x000001f8c90d7812 */ /* 0x008fe200078ec0ff */
[----:B--2---:R-:W-:-:S02]  /*11b60*/  @P3 IMAD R10, R12, R5, RZ ;  /* 0x000000050c0a3224 */ /* 0x004fc400078e02ff */
[----:B------:R2:W-:Y:S01]  /*11b70*/  STS [R17+0x4400], R94 ;  /* 0x0044005e11007388 */ /* 0x0005e20000000800 */
[----:B------:R-:W-:-:S03]  /*11b80*/  LOP3.LUT R14, R13, 0x38, R182, 0x78, !PT ;  /* 0x000000380d0e7812 */ /* 0x000fc600078e78b6 */
[----:B------:R-:W-:Y:S01]  /*11b90*/  STS [R19+0x4000], R96 ;  /* 0x0040006013007388 */ /* 0x000fe20000000800 */
[----:B------:R-:W-:Y:S01]  /*11ba0*/  LOP3.LUT R201, R14, 0x1e00, R201, 0xf8, !PT ;  /* 0x00001e000ec97812 */ /* 0x000fe200078ef8c9 */
[----:B-1----:R-:W1:Y:S02]  /*11bb0*/  S2R R11, SR_CTAID.Z ;  /* 0x00000000000b7919 */ /* 0x002e640000002700 */
[----:B------:R3:W-:Y:S01]  /*11bc0*/  STS [R19+0x4400], R98 ;  /* 0x0044006213007388 */ /* 0x0007e20000000800 */
[----:B--2---:R-:W-:Y:S02]  /*11bd0*/  LEA R17, R201, UR5, 0x1 ;  /* 0x00000005c9117c11 */ /* 0x004fe4000f8e08ff */
[----:B---3--:R-:W-:Y:S01]  /*11be0*/  @P3 MOV R19, 0x1 ;  /* 0x0000000100133802 */ /* 0x008fe20000000f00 */
[----:B----4-:R-:W-:Y:S06]  /*11bf0*/  @P3 BRA `(.L_x_1464) ;  /* 0x0000000000203947 */ /* 0x010fec0003800000 */
[----:B------:R-:W-:Y:S01]  /*11c00*/  ISETP.NE.AND P4, PT, R18, RZ, PT ;  /* 0x000000ff1200720c */ /* 0x000fe20003f85270 */
[----:B------:R-:W2:-:S12]  /*11c10*/  LDC R12, c[0x0][0x3e0] ;  /* 0x0000f800ff0c7b82 */ /* 0x000e980000000800 */
[----:B------:R-:W2:Y:S01]  /*11c20*/  @P4 LDC R19, c[0x0][0x454] ;  /* 0x00011500ff134b82 */ /* 0x000ea20000000800 */
[----:B------:R-:W-:Y:S02]  /*11c30*/  @P4 MOV R21, 0x1 ;  /* 0x0000000100154802 */ /* 0x000fe40000000f00 */
[----:B------:R-:W-:-:S05]  /*11c40*/  @!P4 MOV R21, 0x1 ;  /* 0x000000010015c802 */ /* 0x000fca0000000f00 */
[----:B------:R-:W3:Y:S01]  /*11c50*/  @P4 LDC R10, c[0x0][0x454] ;  /* 0x00011500ff0a4b82 */ /* 0x000ee20000000800 */
[-C--:B--2---:R-:W-:Y:S02]  /*11c60*/  @P4 IMAD R19, R19, R12.reuse, RZ ;  /* 0x0000000c13134224 */ /* 0x084fe400078e02ff */
[----:B------:R-:W-:-:S07]  /*11c70*/  @!P4 IMAD R19, R5, R12, RZ ;  /* 0x0000000c0513c224 */ /* 0x000fce00078e02ff */
.L_x_1464:
[----:B------:R-:W-:Y:S01]  /*11c80*/  BAR.SYNC.DEFER_BLOCKING 0x0 ;  /* 0x0000000000007b1d */ /* 0x000fe20000010000 */
[----:B------:R-:W-:Y:S01]  /*11c90*/  @!P2 IMAD.WIDE.U32 R22, R16, R8, RZ ;  /* 0x000000081016a225 */ /* 0x000fe200078e00ff */
[----:B------:R-:W-:Y:S02]  /*11ca0*/  ISETP.NE.AND P4, PT, R210, -0x1, PT ;  /* 0xffffffffd200780c */ /* 0x000fe40003f85270 */
[----:B------:R-:W-:Y:S01]  /*11cb0*/  ISETP.NE.AND P3, PT, R18, RZ, !P3 ;  /* 0x000000ff1200720c */ /* 0x000fe20005f65270 */
[----:B------:R-:W-:-:S03]  /*11cc0*/  @!P2 IMAD R9, R16, R9, R23 ;  /* 0x000000091009a224 */ /* 0x000fc600078e0217 */
[----:B------:R-:W2:Y:S01]  /*11cd0*/  @P0 LDC R8, c[0x0][0x458] ;  /* 0x00011600ff080b82 */ /* 0x000ea20000000800 */
[----:B------:R-:W4:Y:S01]  /*11ce0*/  @P0 MUFU.LG2 R2, R2 ;  /* 0x0000000200020308 */ /* 0x000f220000000c00 */
[----:B------:R-:W-:Y:S01]  /*11cf0*/  @P2 IMAD.WIDE.U32 R24, R210, R6, RZ ;  /* 0x00000006d2182225 */ /* 0x000fe200078e00ff */
[----:B------:R-:W-:Y:S01]  /*11d00*/  LOP3.LUT P5, RZ, R182, 0x3, RZ, 0xc0, !PT ;  /* 0x00000003b6ff7812 */ /* 0x000fe200078ac0ff */
[----:B------:R-:W-:Y:S01]  /*11d10*/  BSSY.RECONVERGENT B0, `(.L_x_1465) ;  /* 0x000002b000007945 */ /* 0x000fe20003800200 */
[----:B------:R-:W-:Y:S01]  /*11d20*/  LOP3.LUT R27, R184, 0x30, RZ, 0xc0, !PT ;  /* 0x00000030b81b7812 */ /* 0x000fe200078ec0ff */
[----:B-1-3--:R-:W-:Y:S01]  /*11d30*/  IMAD R10, R11, R10, RZ ;  /* 0x0000000a0b0a7224 */ /* 0x00afe200078e02ff */
[----:B------:R-:W-:Y:S01]  /*11d40*/  SHF.R.U32.HI R18, RZ, 0x2, R182 ;  /* 0x00000002ff127819 */ /* 0x000fe200000116b6 */
[----:B------:R-:W1:Y:S01]  /*11d50*/  @P1 LDC R23, c[0x0][0x458] ;  /* 0x00011600ff171b82 */ /* 0x000e620000000800 */
[----:B------:R-:W-:Y:S01]  /*11d60*/  @P2 IMAD R9, R210, R7, R25 ;  /* 0x00000007d2092224 */ /* 0x000fe200078e0219 */
[----:B------:R-:W-:Y:S01]  /*11d70*/  MOV R7, 0x7f800000 ;  /* 0x7f80000000077802 */ /* 0x000fe20000000f00 */
[C---:B------:R-:W-:Y:S01]  /*11d80*/  @!P4 IMAD R210, R16.reuse, R5, RZ ;  /* 0x0000000510d2c224 */ /* 0x040fe200078e02ff */
[----:B------:R-:W-:Y:S01]  /*11d90*/  LOP3.LUT R6, R27, 0x7, R18, 0xf8, !PT ;  /* 0x000000071b067812 */ /* 0x000fe200078ef812 */
[----:B------:R-:W-:-:S02]  /*11da0*/  @!P3 IMAD R10, R16, R19, R10 ;  /* 0x00000013100ab224 */ /* 0x000fc400078e020a */
[----:B------:R-:W-:Y:S01]  /*11db0*/  @P1 FMUL.FTZ R27, R4, 0.69314718246459960938 ;  /* 0x3f317218041b1820 */ /* 0x000fe20000410000 */
[----:B------:R-:W-:Y:S01]  /*11dc0*/  IMAD R19, R0, R21, RZ ;  /* 0x0000001500137224 */ /* 0x000fe200078e02ff */
[----:B------:R-:W-:Y:S01]  /*11dd0*/  SHF.R.S32.HI R5, RZ, 0x1f, R210 ;  /* 0x0000001fff057819 */ /* 0x000fe200000114d2 */
[----:B------:R-:W-:Y:S01]  /*11de0*/  IMAD.MOV.U32 R16, RZ, RZ, 0x7f800000 ;  /* 0x7f800000ff107424 */ /* 0x000fe200078e00ff */
[----:B------:R3:W3:Y:S01]  /*11df0*/  LDS.128 R12, [R17+0x1800] ;  /* 0x00180000110c7984 */ /* 0x0006e20000000c00 */
[----:B------:R-:W-:Y:S01]  /*11e00*/  IMAD.SHL.U32 R19, R19, 0x40, RZ ;  /* 0x0000004013137824 */ /* 0x000fe200078e00ff */
[----:B------:R-:W-:Y:S01]  /*11e10*/  SEL R18, R210, RZ, P3 ;  /* 0x000000ffd2127207 */ /* 0x000fe20001800000 */
[----:B----4-:R-:W-:Y:S01]  /*11e20*/  @P0 FMUL.FTZ R2, R2, 0.69314718246459960938 ;  /* 0x3f31721802020820 */ /* 0x010fe20000410000 */
[----:B------:R-:W-:Y:S02]  /*11e30*/  SEL R5, R5, RZ, P3 ;  /* 0x000000ff05057207 */ /* 0x000fe40001800000 */
[----:B------:R-:W-:Y:S01]  /*11e40*/  IADD3 R18, P4, P3, R19, R18, R10 ;  /* 0x0000001213127210 */ /* 0x000fe20007b9e00a */
[----:B--2---:R-:W-:Y:S01]  /*11e50*/  @P0 FFMA.FTZ R7, R3, R8, R2 ;  /* 0x0000000803070223 */ /* 0x004fe20000010002 */
[----:B------:R-:W-:-:S02]  /*11e60*/  SHF.R.S32.HI R10, RZ, 0x1f, R10 ;  /* 0x0000001fff0a7819 */ /* 0x000fc4000001140a */
[----:B------:R-:W-:Y:S01]  /*11e70*/  SHF.R.S32.HI R19, RZ, 0x1f, R19 ;  /* 0x0000001fff137819 */ /* 0x000fe20000011413 */
[----:B-1----:R-:W-:-:S03]  /*11e80*/  @P1 FFMA.FTZ R16, R132, R23, R27 ;  /* 0x0000001784101223 */ /* 0x002fc6000001001b */
[----:B------:R-:W-:Y:S01]  /*11e90*/  IADD3.X R10, PT, PT, R19, R5, R10, P4, P3 ;  /* 0x00000005130a7210 */ /* 0x000fe200027e640a */
[----:B------:R-:W-:Y:S06]  /*11ea0*/  @P5 BRA `(.L_x_1466) ;  /* 0x0000000000445947 */ /* 0x000fec0003800000 */
[C---:B------:R-:W-:Y:S01]  /*11eb0*/  VIADD R8, R6.reuse, 0x8 ;  /* 0x0000000806087836 */ /* 0x040fe20000000000 */
[----:B------:R-:W-:-:S04]  /*11ec0*/  ISETP.GE.AND P4, PT, R6, UR8, PT ;  /* 0x0000000806007c0c */ /* 0x000fc8000bf86270 */
[----:B------:R-:W-:-:S09]  /*11ed0*/  ISETP.GE.AND P3, PT, R8, UR8, PT ;  /* 0x0000000808007c0c */ /* 0x000fd2000bf66270 */
        /* <DEDUP_REMOVED lines=14> */
.L_x_1466:
[----:B------:R-:W-:Y:S05]  /*11fc0*/  BSYNC.RECONVERGENT B0 ;  /* 0x0000000000007941 */ /* 0x000fea0003800200 */
.L_x_1465:
[----:B------:R-:W2:Y:S01]  /*11fd0*/  LDCU.64 UR4, c[0x0][0x410] ;  /* 0x00008200ff0477ac */ /* 0x000ea20008000a00 */
[----:B------:R-:W-:Y:S01]  /*11fe0*/  @P2 IMAD.MOV.U32 R22, RZ, RZ, R24 ;  /* 0x000000ffff162224 */ /* 0x000fe200078e0018 */
[----:B------:R-:W-:Y:S01]  /*11ff0*/  SHF.R.U32.HI R18, RZ, 0x3, R182 ;  /* 0x00000003ff127819 */ /* 0x000fe200000116b6 */
[----:B------:R-:W-:Y:S01]  /*12000*/  IMAD.MOV.U32 R19, RZ, RZ, RZ ;  /* 0x000000ffff137224 */ /* 0x000fe200078e00ff */
[----:B------:R-:W-:Y:S02]  /*12010*/  BSSY.RECONVERGENT B0, `(.L_x_1467) ;  /* 0x0000021000007945 */ /* 0x000fe40003800200 */
[----:B------:R-:W-:Y:S01]  /*12020*/  IADD3 R22, P0, PT, R181, R22, RZ ;  /* 0x00000016b5167210 */ /* 0x000fe20007f1e0ff */
[C---:B-1----:R-:W-:Y:S01]  /*12030*/  VIADD R2, R18.reuse, 0x30 ;  /* 0x0000003012027836 */ /* 0x042fe20000000000 */
[C---:B------:R-:W-:Y:S01]  /*12040*/  IADD3 R3, PT, PT, R18.reuse, 0x20, RZ ;  /* 0x0000002012037810 */ /* 0x040fe20007ffe0ff */
[----:B------:R-:W-:Y:S01]  /*12050*/  VIADD R4, R18, 0x10 ;  /* 0x0000001012047836 */ /* 0x000fe20000000000 */
[----:B------:R-:W-:-:S02]  /*12060*/  IADD3.X R23, PT, PT, RZ, R9, RZ, P0, !PT ;  /* 0x00000009ff177210 */ /* 0x000fc400007fe4ff */
[----:B------:R-:W-:Y:S02]  /*12070*/  ISETP.GE.AND P1, PT, R3, UR8, PT ;  /* 0x0000000803007c0c */ /* 0x000fe4000bf26270 */
[----:B------:R-:W-:Y:S02]  /*12080*/  ISETP.GE.AND P0, PT, R2, UR8, PT ;  /* 0x0000000802007c0c */ /* 0x000fe4000bf06270 */
[----:B------:R-:W-:Y:S01]  /*12090*/  ISETP.GE.AND P2, PT, R4, UR8, PT ;  /* 0x0000000804007c0c */ /* 0x000fe2000bf46270 */
[C---:B--2---:R-:W-:Y:S01]  /*120a0*/  IMAD.WIDE.U32 R2, R11.reuse, UR4, R22 ;  /* 0x000000040b027c25 */ /* 0x044fe2000f8e0016 */
[----:B------:R1:W2:Y:S01]  /*120b0*/  LDS.128 R4, [R17+0x4000] ;  /* 0x0040000011047984 */ /* 0x0002a20000000c00 */
[----:B------:R-:W-:Y:S02]  /*120c0*/  ISETP.GE.AND P3, PT, R18, UR8, PT ;  /* 0x0000000812007c0c */ /* 0x000fe4000bf66270 */
[----:B------:R-:W-:Y:S01]  /*120d0*/  IMAD R25, R11, UR5, R3 ;  /* 0x000000050b197c24 */ /* 0x000fe2000f8e0203 */
[----:B------:R1:W4:Y:S01]  /*120e0*/  LDS.128 R20, [R17] ;  /* 0x0000000011147984 */ /* 0x0003220000000c00 */
[----:B------:R-:W-:-:S03]  /*120f0*/  IMAD.WIDE.U32 R18, R0, 0x40, R18 ;  /* 0x0000004000127825 */ /* 0x000fc600078e0012 */
[----:B------:R1:W1:Y:S06]  /*12100*/  LDS.128 R8, [R17+0x2000] ;  /* 0x0020000011087984 */ /* 0x00026c0000000c00 */
[----:B------:R-:W-:Y:S05]  /*12110*/  @P3 BRA `(.L_x_1468) ;  /* 0x0000000000403947 */ /* 0x000fea0003800000 */
[----:B------:R-:W5:Y:S01]  /*12120*/  LDCU.64 UR6, c[0x0][0x408] ;  /* 0x00008100ff0677ac */ /* 0x000f620008000a00 */
[----:B------:R-:W-:Y:S01]  /*12130*/  IMAD.MOV.U32 R24, RZ, RZ, R2 ;  /* 0x000000ffff187224 */ /* 0x000fe200078e0002 */
[----:B------:R-:W3:Y:S01]  /*12140*/  LDCU UR9, c[0x0][0x440] ;  /* 0x00008800ff0977ac */ /* 0x000ee20008000800 */
[----:B------:R-:W2:Y:S01]  /*12150*/  LDCU.64 UR4, c[0x0][0x3f0] ;  /* 0x00007e00ff0477ac */ /* 0x000ea20008000a00 */
[----:B-----5:R-:W-:Y:S02]  /*12160*/  IMAD R27, R19, UR6, RZ ;  /* 0x00000006131b7c24 */ /* 0x020fe4000f8e02ff */
        /* <DEDUP_REMOVED lines=11> */
.L_x_1468:
[----:B------:R-:W-:Y:S05]  /*12220*/  BSYNC.RECONVERGENT B0 ;  /* 0x0000000000007941 */ /* 0x000fea0003800200 */
.L_x_1467:
        /* <DEDUP_REMOVED lines=24> */
.L_x_1470:
[----:B------:R-:W-:Y:S05]  /*123b0*/  BSYNC.RECONVERGENT B0 ;  /* 0x0000000000007941 */ /* 0x000fea0003800200 */
.L_x_1469:
        /* <DEDUP_REMOVED lines=24> */
.L_x_1472:
[----:B------:R-:W-:Y:S05]  /*12540*/  BSYNC.RECONVERGENT B0 ;  /* 0x0000000000007941 */ /* 0x000fea0003800200 */
.L_x_1471:
        /* <DEDUP_REMOVED lines=24> */
.L_x_1473:
        /* <DEDUP_REMOVED lines=11> */
.L_x_1825:


//--------------------- .text._ZN5flash16flash_fwd_kernelI23Flash_fwd_kernel_traitsILi192ELi64ELi64ELi4ELb0ELb0EN7cutlass6half_tE19Flash_kernel_traitsILi192ELi64ELi64ELi4ES3_EELb1ELb0ELb1ELb0ELb0ELb0ELb0ELb1EEEvNS_16Flash_fwd_paramsE --------------------------
	.section	.text._ZN5flash16flash_fwd_kernelI23Flash_fwd_kernel_traitsILi192ELi64ELi64ELi4ELb0ELb0EN7cutlass6half_tE19Flash_kernel_traitsILi192ELi64ELi64ELi4ES3_EELb1ELb0ELb1ELb0ELb0ELb0ELb0ELb1EEEvNS_16Flash_fwd_paramsE,"ax",@progbits
	.align	128
        .global         _ZN5flash16flash_fwd_kernelI23Flash_fwd_kernel_traitsILi192ELi64ELi64ELi4ELb0ELb0EN7cutlass6half_tE19Flash_kernel_traitsILi192ELi64ELi64ELi4ES3_EELb1ELb0ELb1ELb0ELb0ELb0ELb0ELb1EEEvNS_16Flash_fwd_paramsE
        .type           _ZN5flash16flash_fwd_kernelI23Flash_fwd_kernel_traitsILi192ELi64ELi64ELi4ELb0ELb0EN7cutlass6half_tE19Flash_kernel_traitsILi192ELi64ELi64ELi4ES3_EELb1ELb0ELb1ELb0ELb0ELb0ELb0ELb1EEEvNS_16Flash_fwd_paramsE,@function
        .size           _ZN5flash16flash_fwd_kernelI23Flash_fwd_kernel_traitsILi192ELi64ELi64ELi4ELb0ELb0EN7cutlass6half_tE19Flash_kernel_traitsILi192ELi64ELi64ELi4ES3_EELb1ELb0ELb1ELb0ELb0ELb0ELb0ELb1EEEvNS_16Flash_fwd_paramsE,(.L_x_1826 - _ZN5flash16flash_fwd_kernelI23Flash_fwd_kernel_traitsILi192ELi64ELi64ELi4ELb0ELb0EN7cutlass6half_tE19Flash_kernel_traitsILi192ELi64ELi64ELi4ES3_EELb1ELb0ELb1ELb0ELb0ELb0ELb0ELb1EEEvNS_16Flash_fwd_paramsE)
        .other          _ZN5flash16flash_fwd_kernelI23Flash_fwd_kernel_traitsILi192ELi64ELi64ELi4ELb0ELb0EN7cutlass6half_tE19Flash_kernel_traitsILi192ELi64ELi64ELi4ES3_EELb1ELb0ELb1ELb0ELb0ELb0ELb0ELb1EEEvNS_16Flash_fwd_paramsE,@"STO_CUDA_ENTRY STV_DEFAULT"
_ZN5flash16flash_fwd_kernelI23Flash_fwd_kernel_traitsILi192ELi64ELi64ELi4ELb0ELb0EN7cutlass6half_tE19Flash_kernel_traitsILi192ELi64ELi64ELi4ES3_EELb1ELb0ELb1ELb0ELb0ELb0ELb0ELb1EEEvNS_16Flash_fwd_paramsE:
.text._ZN5flash16flash_fwd_kernelI23Flash_fwd_kernel_traitsILi192ELi64ELi64ELi4ELb0ELb0EN7cutlass6half_tE19Flash_kernel_traitsILi192ELi64ELi64ELi4ES3_EELb1ELb0ELb1ELb0ELb0ELb0ELb0ELb1EEEvNS_16Flash_fwd_paramsE:
        /* <DEDUP_REMOVED lines=24> */
[----:B------:R-:W2:Y:S01]  /*0180*/  S2R R193, SR_TID.X ;  /* 0x0000000000c17919 */ /* 0x000ea20000002100 */
[----:B------:R-:W-:Y:S01]  /*0190*/  ISETP.NE.U32.AND P0, PT, RZ, UR6, PT ;  /* 0x00000006ff007c0c */ /* 0x000fe2000bf05070 */
[----:B------:R-:W-:Y:S01]  /*01a0*/  IMAD.WIDE.U32 R4, R24, 0x4, R4 ;  /* 0x0000000418047825 */ /* 0x000fe200078e0004 */
[----:B------:R-:W-:-:S02]  /*01b0*/  ISETP.NE.AND.EX P3, PT, RZ, UR9, PT, P3 ;  /* 0x00000009ff007c0c */ /* 0x000fc4000bf65330 */
[----:B------:R-:W-:Y:S02]  /*01c0*/  ISETP.NE.AND.EX P2, PT, RZ, UR9, PT, P2 ;  /* 0x00000009ff007c0c */ /* 0x000fe4000bf45320 */
[----:B------:R-:W-:Y:S02]  /*01d0*/  ISETP.NE.AND.EX P0, PT, RZ, UR7, PT, P0 ;  /* 0x00000007ff007c0c */ /* 0x000fe4000bf05300 */
[----:B-1----:R-:W-:-:S04]  /*01e0*/  LOP3.LUT R0, R25, R21, R24, 0xfe, !PT ;  /* 0x0000001519007212 */ /* 0x002fc800078efe18 */
[----:B--2---:R-:W-:Y:S02]  /*01f0*/  LOP3.LUT P5, RZ, R0, R193, RZ, 0xfc, !PT ;  /* 0x000000c100ff7212 */ /* 0x004fe400078afcff */
[----:B------:R-:W3:Y:S11]  /*0200*/  @P4 LDC R0, c[0x0][0x520] ;  /* 0x00014800ff004b82 */ /* 0x000ef60000000800 */
[----:B------:R-:W4:Y:S01]  /*0210*/  @!P5 LDC.64 R6, c[0x0][0x528] ;  /* 0x00014a00ff06db82 */ /* 0x000f220000000a00 */
[----:B------:R-:W-:-:S02]  /*0220*/  IMAD.MOV.U32 R10, RZ, RZ, RZ ;  /* 0x000000ffff0a7224 */ /* 0x000fc400078e00ff */
[----:B------:R-:W-:Y:S01]  /*0230*/  IMAD.MOV.U32 R11, RZ, RZ, -0x1 ;  /* 0xffffffffff0b7424 */ /* 0x000fe200078e00ff */
[----:B---3--:R-:W-:-:S05]  /*0240*/  @P4 IADD3 R18, P1, PT, R2, R0, RZ ;  /* 0x0000000002124210 */ /* 0x008fca0007f3e0ff */
[----:B------:R-:W-:Y:S01]  /*0250*/  @P4 IMAD.X R19, RZ, RZ, R3, P1 ;  /* 0x000000ffff134224 */ /* 0x000fe200008e0603 */
[----:B------:R-:W-:Y:S01]  /*0260*/  ISETP.NE.U32.AND P1, PT, RZ, UR4, PT ;  /* 0x00000004ff007c0c */ /* 0x000fe2000bf25070 */
[----:B------:R-:W-:Y:S02]  /*0270*/  @!P5 IMAD.MOV.U32 R2, RZ, RZ, R18 ;  /* 0x000000ffff02d224 */ /* 0x000fe400078e0012 */
[----:B------:R-:W-:Y:S01]  /*0280*/  @!P5 IMAD.MOV.U32 R3, RZ, RZ, R19 ;  /* 0x000000ffff03d224 */ /* 0x000fe200078e0013 */
[----:B----4-:R-:W-:Y:S01]  /*0290*/  @!P5 STG.E.64 desc[UR16][R6.64], R204 ;  /* 0x000000cc0600d986 */ /* 0x010fe2000c101b10 */
[----:B------:R-:W-:-:S03]  /*02a0*/  ISETP.NE.AND.EX P1, PT, RZ, UR5, PT, P1 ;  /* 0x00000005ff007c0c */ /* 0x000fc6000bf25310 */
[----:B------:R1:W-:Y:S04]  /*02b0*/  @!P5 STG.E.64 desc[UR16][R6.64+0x8], R2 ;  /* 0x000008020600d986 */ /* 0x0003e8000c101b10 */
[----:B------:R-:W2:Y:S04]  /*02c0*/  @P3 LDG.E R27, desc[UR16][R4.64] ;  /* 0x00000010041b3981 */ /* 0x000ea8000c1e1900 */
[----:B------:R3:W4:Y:S01]  /*02d0*/  @P2 LDG.E R0, desc[UR16][R4.64+0x4] ;  /* 0x0000041004002981 */ /* 0x000722000c1e1900 */
[----:B------:R-:W4:Y:S08]  /*02e0*/  @!P2 LDC R17, c[0x0][0x434] ;  /* 0x00010d00ff11ab82 */ /* 0x000f300000000800 */
[----:B------:R-:W2:Y:S01]  /*02f0*/  @!P1 LDC R9, c[0x0][0x43c] ;  /* 0x00010f00ff099b82 */ /* 0x000ea20000000800 */
[----:B-1----:R-:W-:Y:S01]  /*0300*/  IMAD.SHL.U32 R6, R24, 0x4, RZ ;  /* 0x0000000418067824 */ /* 0x002fe200078e00ff */
[----:B------:R-:W-:-:S04]  /*0310*/  SHF.R.U32.HI R7, RZ, 0x1e, R24 ;  /* 0x0000001eff077819 */ /* 0x000fc80000011618 */
[C---:B---3--:R-:W-:Y:S02]  /*0320*/  @P0 IADD3 R4, P4, PT, R6.reuse, UR6, RZ ;  /* 0x0000000606040c10 */ /* 0x048fe4000ff9e0ff */
[----:B------:R-:W-:Y:S02]  /*0330*/  @P1 IADD3 R2, P3, PT, R6, UR4, RZ ;  /* 0x0000000406021c10 */ /* 0x000fe4000ff7e0ff */
[C---:B------:R-:W-:Y:S01]  /*0340*/  @P0 IADD3.X R5, PT, PT, R7.reuse, UR7, RZ, P4, !PT ;  /* 0x0000000707050c10 */ /* 0x040fe2000a7fe4ff */
[----:B------:R-:W1:Y:S01]  /*0350*/  LDCU.U8 UR4, c[0x0][0x532] ;  /* 0x0000a640ff0477ac */ /* 0x000e620008000000 */
[----:B------:R-:W-:-:S03]  /*0360*/  @P1 IADD3.X R3, PT, PT, R7, UR5, RZ, P3, !PT ;  /* 0x0000000507031c10 */ /* 0x000fc60009ffe4ff */
[----:B------:R3:W5:Y:S04]  /*0370*/  @P0 LDG.E R10, desc[UR16][R4.64] ;  /* 0x00000010040a0981 */ /* 0x000768000c1e1900 */
[----:B------:R3:W5:Y:S01]  /*0380*/  @P1 LDG.E R8, desc[UR16][R2.64] ;  /* 0x0000001002081981 */ /* 0x000762000c1e1900 */
[----:B-1----:R-:W-:Y:S01]  /*0390*/  ISETP.NE.AND P3, PT, RZ, UR4, PT ;  /* 0x00000004ff007c0c */ /* 0x002fe2000bf65270 */
[----:B---3--:R-:W1:Y:S02]  /*03a0*/  LDC.64 R4, c[0x0][0x468] ;  /* 0x00011a00ff047b82 */ /* 0x008e640000000a00 */
[----:B-1----:R-:W-:Y:S02]  /*03b0*/  ISETP.EQ.U32.AND P4, PT, R4, RZ, PT ;  /* 0x000000ff0400720c */ /* 0x002fe40003f82070 */
[----:B------:R-:W-:-:S02]  /*03c0*/  IADD3 R2, P0, PT, R6, R4, RZ ;  /* 0x0000000406027210 */ /* 0x000fc40007f1e0ff */
[----:B------:R-:W-:-:S03]  /*03d0*/  ISETP.EQ.OR.EX P4, PT, R5, RZ, !P3, P4 ;  /* 0x000000ff0500720c */ /* 0x000fc60005f82740 */
[----:B------:R-:W-:Y:S02]  /*03e0*/  IMAD.X R3, R7, 0x1, R5, P0 ;  /* 0x0000000107037824 */ /* 0x000fe400000e0605 */
[----:B------:R-:W1:Y:S08]  /*03f0*/  @!P1 LDC.64 R6, c[0x0][0x488] ;  /* 0x00012200ff069b82 */ /* 0x000e700000000a00 */
[----:B------:R3:W5:Y:S01]  /*0400*/  @!P4 LDG.E R11, desc[UR16][R2.64] ;  /* 0x00000010020bc981 */ /* 0x000762000c1e1900 */
[----:B------:R-:W-:Y:S01]  /*0410*/  ISETP.NE.U32.AND P0, PT, R4, RZ, PT ;  /* 0x000000ff0400720c */ /* 0x000fe20003f05070 */
[----:B------:R-:W-:-:S03]  /*0420*/  IMAD.SHL.U32 R114, R21, 0x40, RZ ;  /* 0x0000004015727824 */ /* 0x000fc600078e00ff */
[----:B------:R-:W-:Y:S01]  /*0430*/  ISETP.NE.AND.EX P0, PT, R5, RZ, PT, P0 ;  /* 0x000000ff0500720c */ /* 0x000fe20003f05300 */
[----:B--2---:R3:W-:Y:S01]  /*0440*/  STL [R1+0x84], R27 ;  /* 0x0000841b01007387 */ /* 0x0047e20000100800 */
[----:B----4-:R-:W-:-:S11]  /*0450*/  @P2 IMAD.IADD R17, R0, 0x1, -R27 ;  /* 0x0000000100112824 */ /* 0x010fd600078e0a1b */
[----:B------:R-:W2:Y:S01]  /*0460*/  @!P0 LDC R0, c[0x0][0x438] ;  /* 0x00010e00ff008b82 */ /* 0x000ea20000000800 */
[----:B------:R-:W-:Y:S01]  /*0470*/  ISETP.GT.AND P2, PT, R17, R114, PT ;  /* 0x000000721100720c */ /* 0x000fe20003f44270 */
[----:B-1----:R-:W-:-:S12]  /*0480*/  @!P0 BRA `(.L_x_1474) ;  /* 0x00000000000c8947 */ /* 0x002fd80003800000 */
[----:B--2---:R-:W2:Y:S02]  /*0490*/  @P3 LDG.E R0, desc[UR16][R2.64+0x4] ;  /* 0x0000041002003981 */ /* 0x004ea4000c1e1900 */
[----:B--2--5:R-:W-:-:S06]  /*04a0*/  @P3 IADD3 R0, PT, PT, R0, -R11, RZ ;  /* 0x8000000b00003210 */ /* 0x024fcc0007ffe0ff */
[----:B------:R1:W5:Y:S02]  /*04b0*/  @!P3 LDG.E R0, desc[UR16][R2.64] ;  /* 0x000000100200b981 */ /* 0x000364000c1e1900 */
.L_x_1474:
[----:B------:R-:W-:Y:S05]  /*04c0*/  @!P2 EXIT ;  /* 0x000000000000a94d */ /* 0x000fea0003800000 */
[----:B------:R-:W4:Y:S01]  /*04d0*/  LDC R198, c[0x0][0x504] ;  /* 0x00014100ffc67b82 */ /* 0x000f220000000800 */
[----:B------:R-:W-:Y:S01]  /*04e0*/  @!P1 ISETP.NE.U32.AND P0, PT, R6, RZ, PT ;  /* 0x000000ff0600920c */ /* 0x000fe20003f05070 */
[----:B-----5:R-:W-:Y:S01]  /*04f0*/  @P1 IMAD.IADD R201, R8, 0x1, -R10 ;  /* 0x0000000108c91824 */ /* 0x020fe200078e0a0a */
[----:B------:R-:W2:Y:S02]  /*0500*/  LDCU UR4, c[0x0][0x3e0] ;  /* 0x00007c00ff0477ac */ /* 0x000ea40008000800 */
[----:B------:R-:W-:-:S03]  /*0510*/  @!P1 ISETP.NE.AND.EX P0, PT, R7, RZ, PT, P0 ;  /* 0x000000ff0700920c */ /* 0x000fc60003f05300 */
[----:B------:R-:W4:Y:S01]  /*0520*/  LDC R113, c[0x0][0x508] ;  /* 0x00014200ff717b82 */ /* 0x000f220000000800 */
[----:B-1-3--:R-:W-:-:S04]  /*0530*/  @!P1 SEL R2, R9, RZ, P0 ;  /* 0x000000ff09029207 */ /* 0x00afc80000000000 */
[----:B--2---:R-:W-:-:S05]  /*0540*/  @!P1 IADD3 R201, PT, PT, R2, R0, -R10 ;  /* 0x0000000002c99210 */ /* 0x004fca0007ffe80a */
[----:B------:R-:W-:Y:S02]  /*0550*/  VIADD R3, R201, 0x3f ;  /* 0x0000003fc9037836 */ /* 0x000fe40000000000 */
[----:B------:R-:W-:-:S03]  /*0560*/  IMAD R20, R24, UR4, R25 ;  /* 0x0000000418147c24 */ /* 0x000fc6000f8e0219 */
[----:B------:R-:W-:Y:S01]  /*0570*/  IADD3 R0, PT, PT, R3, R114, -R17 ;  /* 0x0000007203007210 */ /* 0x000fe20007ffe811 */
[----:B----4-:R-:W-:Y:S01]  /*0580*/  IMAD.IADD R198, R17, 0x1, R198 ;  /* 0x0000000111c67824 */ /* 0x010fe200078e02c6 */
[----:B------:R-:W-:-:S04]  /*0590*/  SHF.R.S32.HI R5, RZ, 0x1f, R3 ;  /* 0x0000001fff057819 */ /* 0x000fc80000011403 */
[----:B------:R-:W-:Y:S02]  /*05a0*/  IADD3 R2, PT, PT, -R198, R114, R201 ;  /* 0x00000072c6027210 */ /* 0x000fe40007ffe1c9 */
[----:B------:R-:W-:Y:S02]  /*05b0*/  LEA.HI R3, R5, R3, RZ, 0x6 ;  /* 0x0000000305037211 */ /* 0x000fe400078f30ff */
[----:B------:R-:W-:Y:S02]  /*05c0*/  IADD3 R0, PT, PT, R0, 0x40, R113 ;  /* 0x0000004000007810 */ /* 0x000fe40007ffe071 */
[----:B------:R-:W-:Y:S02]  /*05d0*/  SHF.R.S32.HI R6, RZ, 0x1f, R2 ;  /* 0x0000001fff067819 */ /* 0x000fe40000011402 */
[----:B------:R-:W-:Y:S02]  /*05e0*/  SHF.R.S32.HI R4, RZ, 0x1f, R0 ;  /* 0x0000001fff047819 */ /* 0x000fe40000011400 */
[----:B------:R-:W-:-:S02]  /*05f0*/  LEA.HI R2, R6, R2, RZ, 0x6 ;  /* 0x0000000206027211 */ /* 0x000fc400078f30ff */
[----:B------:R-:W-:Y:S02]  /*0600*/  LEA.HI R0, R4, R0, RZ, 0x6 ;  /* 0x0000000004007211 */ /* 0x000fe400078f30ff */
[----:B------:R-:W-:Y:S02]  /*0610*/  SHF.R.S32.HI R2, RZ, 0x6, R2 ;  /* 0x00000006ff027819 */ /* 0x000fe40000011402 */
[----:B------:R-:W-:Y:S02]  /*0620*/  SHF.R.S32.HI R3, RZ, 0x6, R3 ;  /* 0x00000006ff037819 */ /* 0x000fe40000011403 */
[----:B------:R-:W-:Y:S02]  /*0630*/  SHF.R.S32.HI R0, RZ, 0x6, R0 ;  /* 0x00000006ff007819 */ /* 0x000fe40000011400 */
[----:B------:R-:W-:Y:S02]  /*0640*/  VIMNMX R131, PT, PT, RZ, R2, !PT ;  /* 0x00000002ff837248 */ /* 0x000fe40007fe0100 */
[----:B------:R-:W-:-:S03]  /*0650*/  VIMNMX R125, PT, PT, R3, R0, PT ;  /* 0x00000000037d7248 */ /* 0x000fc60003fe0100 */
[----:B------:R1:W-:Y:S01]  /*0660*/  STL [R1+0x80], R131 ;  /* 0x0000808301007387 */ /* 0x0003e20000100800 */
[----:B------:R-:W-:-:S03]  /*0670*/  ISETP.GT.AND P0, PT, R125, R131, PT ;  /* 0x000000837d00720c */ /* 0x000fc60003f04270 */
[----:B------:R1:W-:Y:S10]  /*0680*/  STL [R1+0x28], R125 ;  /* 0x0000287d01007387 */ /* 0x0003f40000100800 */
        /* <DEDUP_REMOVED lines=8> */
[----:B------:R-:W5:Y:S01]  /*0710*/  @P6 LDC.64 R2, c[0x0][0x430] ;  /* 0x00010c00ff026b82 */ /* 0x000f620000000a00 */
[----:B------:R-:W-:Y:S01]  /*0720*/  @P6 MOV R15, 0x1 ;  /* 0x00000001000f6802 */ /* 0x000fe20000000f00 */
[----:B----4-:R-:W-:-:S06]  /*0730*/  @!P1 IMAD.WIDE.U32 R4, R24, R6, RZ ;  /* 0x0000000618049225 */ /* 0x010fcc00078e00ff */
[----:B------:R-:W4:Y:S01]  /*0740*/  @P6 LDC R14, c[0x0][0x430] ;  /* 0x00010c00ff0e6b82 */ /* 0x000f220000000800 */
[----:B------:R-:W-:Y:S01]  /*0750*/  @!P1 MOV R0, R4 ;  /* 0x0000000400009202 */ /* 0x000fe20000000f00 */
[----:B-----5:R-:W-:Y:S02]  /*0760*/  @P6 IMAD R16, R2, R3, RZ ;  /* 0x0000000302106224 */ /* 0x020fe400078e02ff */
[----:B--2---:R-:W-:Y:S01]  /*0770*/  @P1 IMAD.WIDE.U32 R2, R27, R8, RZ ;  /* 0x000000081b021225 */ /* 0x004fe200078e00ff */
[----:B---3--:R-:W-:Y:S06]  /*0780*/  @P6 BRA `(.L_x_1476) ;  /* 0x0000000000246947 */ /* 0x008fec0003800000 */
[----:B------:R-:W-:-:S13]  /*0790*/  ISETP.NE.AND P0, PT, R10, RZ, PT ;  /* 0x000000ff0a00720c */ /* 0x000fda0003f05270 */
[----:B------:R-:W2:Y:S01]  /*07a0*/  @P0 LDC R16, c[0x0][0x454] ;  /* 0x00011500ff100b82 */ /* 0x000ea20000000800 */
[----:B----4-:R-:W-:Y:S02]  /*07b0*/  @P0 MOV R14, 0x1 ;  /* 0x00000001000e0802 */ /* 0x010fe40000000f00 */
[----:B------:R-:W-:-:S05]  /*07c0*/  @!P0 MOV R14, 0x1 ;  /* 0x00000001000e8802 */ /* 0x000fca0000000f00 */
[----:B------:R-:W3:Y:S08]  /*07d0*/  @P0 LDC R8, c[0x0][0x454] ;  /* 0x00011500ff080b82 */ /* 0x000ef00000000800 */
[----:B------:R-:W4:Y:S08]  /*07e0*/  @!P0 LDC R6, c[0x0][0x434] ;  /* 0x00010d00ff068b82 */ /* 0x000f300000000800 */
[----:B------:R-:W1:Y:S01]  /*07f0*/  @!P0 LDC R16, c[0x0][0x434] ;  /* 0x00010d00ff108b82 */ /* 0x000e620000000800 */
[----:B---3--:R-:W-:-:S02]  /*0800*/  @P0 IMAD R15, R8, UR4, RZ ;  /* 0x00000004080f0c24 */ /* 0x008fc4000f8e02ff */
[----:B--2-4-:R-:W-:-:S07]  /*0810*/  @!P0 IMAD R15, R6, UR4, RZ ;  /* 0x00000004060f8c24 */ /* 0x014fce000f8e02ff */
.L_x_1476:
[----:B------:R-:W-:Y:S01]  /*0820*/  @P1 IMAD.MOV.U32 R0, RZ, RZ, R2 ;  /* 0x000000ffff001224 */ /* 0x000fe200078e0002 */
[----:B------:R-:W2:Y:S01]  /*0830*/  LDCU.64 UR4, c[0x0][0x410] ;  /* 0x00008200ff0477ac */ /* 0x000ea20008000a00 */
[----:B------:R-:W-:Y:S01]  /*0840*/  LOP3.LUT R20, R20, 0x38, RZ, 0xc0, !PT ;  /* 0x0000003814147812 */ /* 0x000fe200078ec0ff */
[----:B------:R-:W-:Y:S01]  /*0850*/  @!P1 IMAD R4, R24, R7, R5 ;  /* 0x0000000718049224 */ /* 0x000fe200078e0205 */
[----:B------:R-:W3:Y:S01]  /*0860*/  LDC R26, c[0x0][0x434] ;  /* 0x00010d00ff1a7b82 */ /* 0x000ee20000000800 */
        /* <DEDUP_REMOVED lines=13> */
[C---:B--2---:R-:W-:Y:S01]  /*0940*/  IMAD.WIDE.U32 R12, R25.reuse, UR4, R2 ;  /* 0x00000004190c7c25 */ /* 0x044fe2000f8e0002 */
[----:B------:R-:W-:Y:S02]  /*0950*/  IADD3 R19, PT, PT, R8, 0x20, RZ ;  /* 0x0000002008137810 */ /* 0x000fe40007ffe0ff */
[C---:B------:R-:W-:Y:S01]  /*0960*/  LOP3.LUT R23, R20.reuse, 0x40, RZ, 0xfc, !PT ;  /* 0x0000004014177812 */ /* 0x040fe200078efcff */
[----:B------:R-:W-:Y:S01]  /*0970*/  IMAD R11, R25, UR5, R13 ;  /* 0x00000005190b7c24 */ /* 0x000fe2000f8e020d */
[----:B------:R-:W-:Y:S01]  /*0980*/  LOP3.LUT R22, R20, 0x80, RZ, 0xfc, !PT ;  /* 0x0000008014167812 */ /* 0x000fe200078efcff */
[----:B------:R-:W-:Y:S06]  /*0990*/  @P0 BRA `(.L_x_1478) ;  /* 0x0000000000400947 */ /* 0x000fec0003800000 */
        /* <DEDUP_REMOVED lines=16> */
.L_x_1478:
[----:B------:R-:W-:Y:S05]  /*0aa0*/  BSYNC.RECONVERGENT B0 ;  /* 0x0000000000007941 */ /* 0x000fea0003800200 */
.L_x_1477:
[----:B------:R-:W-:Y:S01]  /*0ab0*/  BSSY.RECONVERGENT B0, `(.L_x_1479) ;  /* 0x0000016000007945 */ /* 0x000fe20003800200 */
[----:B------:R-:W-:-:S03]  /*0ac0*/  ISETP.GE.AND P0, PT, R19, R0, PT ;  /* 0x000000001300720c */ /* 0x000fc60003f06270 */
[----:B------:R-:W-:Y:S10]  /*0ad0*/  @P2 BRA `(.L_x_1480) ;  /* 0x00000000004c2947 */ /* 0x000ff40003800000 */
[----:B------:R-:W5:Y:S01]  /*0ae0*/  LDCU.64 UR6, c[0x0][0x408] ;  /* 0x00008100ff0677ac */ /* 0x000f620008000a00 */
[----:B--2---:R-:W-:Y:S01]  /*0af0*/  IADD3 R2, P2, PT, R4, 0x10, RZ ;  /* 0x0000001004027810 */ /* 0x004fe20007f5e0ff */
        /* <DEDUP_REMOVED lines=17> */
.L_x_1480:
[----:B------:R-:W-:Y:S05]  /*0c10*/  BSYNC.RECONVERGENT B0 ;  /* 0x0000000000007941 */ /* 0x000fea0003800200 */
.L_x_1479:
[----:B------:R-:W-:Y:S01]  /*0c20*/  BSSY.RECONVERGENT B0, `(.L_x_1481) ;  /* 0x0000018000007945 */ /* 0x000fe20003800200 */
[----:B------:R-:W-:Y:S01]  /*0c30*/  ISETP.NE.AND P2, PT, R20, RZ, PT ;  /* 0x000000ff1400720c */ /* 0x000fe20003f45270 */
[----:B---3--:R-:W-:Y:S01]  /*0c40*/  IMAD R21, R24, R26, RZ ;  /* 0x0000001a18157224 */ /* 0x008fe200078e02ff */
[----:B------:R-:W-:Y:S01]  /*0c50*/  IADD3 R17, PT, PT, R8, 0x30, RZ ;  /* 0x0000003008117810 */ /* 0x000fe20007ffe0ff */
        /* <DEDUP_REMOVED lines=20> */
.L_x_1482:
[----:B------:R-:W-:Y:S05]  /*0da0*/  BSYNC.RECONVERGENT B0 ;  /* 0x0000000000007941 */ /* 0x000fea0003800200 */
.L_x_1481:
[----:B------:R-:W-:Y:S01]  /*0db0*/  ISETP.GE.AND P0, PT, R17, R0, PT ;  /* 0x000000001100720c */ /* 0x000fe20003f06270 */
[----:B-1----:R-:W-:Y:S01]  /*0dc0*/  IMAD R6, R25, R16, RZ ;  /* 0x0000001019067224 */ /* 0x002fe200078e02ff */
[-C--:B------:R-:W-:Y:S01]  /*0dd0*/  ISETP.GE.OR P5, PT, R8, R0.reuse, P2 ;  /* 0x000000000800720c */ /* 0x080fe200017a6670 */
[----:B------:R-:W-:Y:S01]  /*0de0*/  BSSY.RECONVERGENT B0, `(.L_x_1483) ;  /* 0x000001d000007945 */ /* 0x000fe20003800200 */
[-C--:B------:R-:W-:Y:S01]  /*0df0*/  ISETP.GE.OR P4, PT, R18, R0.reuse, P2 ;  /* 0x000000001200720c */ /* 0x080fe20001786670 */
[----:B------:R-:W-:Y:S01]  /*0e00*/  @!P6 IMAD R6, R24, R15, R6 ;  /* 0x0000000f1806e224 */ /* 0x000fe200078e0206 */
[----:B------:R-:W-:Y:S01]  /*0e10*/  ISETP.GE.OR P3, PT, R19, R0, P2 ;  /* 0x000000001300720c */ /* 0x000fe20001766670 */
[----:B----4-:R-:W-:Y:S01]  /*0e20*/  IMAD R7, R114, R14, RZ ;  /* 0x0000000e72077224 */ /* 0x010fe200078e02ff */
[----:B------:R-:W-:Y:S02]  /*0e30*/  ISETP.GE.OR P2, PT, R17, R0, P2 ;  /* 0x000000001100720c */ /* 0x000fe40001746670 */
[----:B------:R-:W-:-:S04]  /*0e40*/  SEL R0, R21, R27, !P1 ;  /* 0x0000001b15007207 */ /* 0x000fc80004800000 */
[----:B------:R-:W-:Y:S02]  /*0e50*/  SHF.R.S32.HI R16, RZ, 0x1f, R0 ;  /* 0x0000001fff107819 */ /* 0x000fe40000011400 */
[----:B------:R-:W-:Y:S01]  /*0e60*/  SEL R15, R0, RZ, P6 ;  /* 0x000000ff000f7207 */ /* 0x000fe20003000000 */
[----:B------:R-:W-:Y:S06]  /*0e70*/  @P0 BRA `(.L_x_1484) ;  /* 0x00000000004c0947 */ /* 0x000fec0003800000 */
[----:B------:R-:W1:Y:S01]  /*0e80*/  LDCU.64 UR6, c[0x0][0x408] ;  /* 0x00008100ff0677ac */ /* 0x000e620008000a00 */
[----:B------:R-:W-:Y:S01]  /*0e90*/  IADD3 R0, P0, PT, R4, 0x30, RZ ;  /* 0x0000003004007810 */ /* 0x000fe20007f1e0ff */
[----:B--23--:R-:W-:Y:S01]  /*0ea0*/  IMAD.MOV.U32 R2, RZ, RZ, R12 ;  /* 0x000000ffff027224 */ /* 0x00cfe200078e000c */
        /* <DEDUP_REMOVED lines=8> */
[----:B---3--:R-:W-:-:S03]  /*0f30*/  LEA R2, P1, R4, UR4, 0x1 ;  /* 0x0000000404027c11 */ /* 0x008fc6000f8208ff */
[----:B------:R-:W-:-:S05]  /*0f40*/  IMAD.IADD R0, R5, 0x1, R0 ;  /* 0x0000000105007824 */ /* 0x000fca00078e0200 */
[----:B------:R-:W-:Y:S02]  /*0f50*/  LEA.HI.X R3, R4, UR5, R0, 0x1, P1 ;  /* 0x0000000504037c11 */ /* 0x000fe400088f0c00 */
[----:B------:R-:W-:-:S03]  /*0f60*/  ISETP.GE.AND P1, PT, R23, UR8, PT ;  /* 0x0000000817007c0c */ /* 0x000fc6000bf26270 */
[----:B------:R1:W-:Y:S01]  /*0f70*/  @!P0 STG.E.128 desc[UR16][R2.64], RZ ;  /* 0x000000ff02008986 */ /* 0x0003e2000c101d10 */
[----:B------:R-:W-:-:S09]  /*0f80*/  ISETP.GE.AND P0, PT, R22, UR8, PT ;  /* 0x0000000816007c0c */ /* 0x000fd2000bf06270 */
[----:B------:R1:W-:Y:S04]  /*0f90*/  @!P1 STG.E.128 desc[UR16][R2.64+0x80], RZ ;  /* 0x000080ff02009986 */ /* 0x0003e8000c101d10 */
[----:B------:R1:W-:Y:S02]  /*0fa0*/  @!P0 STG.E.128 desc[UR16][R2.64+0x100], RZ ;  /* 0x000100ff02008986 */ /* 0x0003e4000c101d10 */
.L_x_1484:
[----:B------:R-:W-:Y:S05]  /*0fb0*/  BSYNC.RECONVERGENT B0 ;  /* 0x0000000000007941 */ /* 0x000fea0003800200 */
.L_x_1483:
[----:B------:R-:W-:Y:S01]  /*0fc0*/  SEL R0, R16, RZ, P6 ;  /* 0x000000ff10007207 */ /* 0x000fe20003000000 */
[----:B------:R-:W-:Y:S01]  /*0fd0*/  BSSY.RECONVERGENT B0, `(.L_x_1485) ;  /* 0x000000e000007945 */ /* 0x000fe20003800200 */
[--C-:B------:R-:W-:Y:S02]  /*0fe0*/  IADD3 R5, P1, P0, R7, R15, R6.reuse ;  /* 0x0000000f07057210 */ /* 0x100fe4000783e006 */
[----:B-123--:R-:W-:Y:S02]  /*0ff0*/  SHF.R.S32.HI R2, RZ, 0x1f, R7 ;  /* 0x0000001fff027819 */ /* 0x00efe40000011407 */
        /* <DEDUP_REMOVED lines=11> */
.L_x_1486:
[----:B------:R-:W-:Y:S05]  /*10b0*/  BSYNC.RECONVERGENT B0 ;  /* 0x0000000000007941 */ /* 0x000fea0003800200 */
.L_x_1485:
        /* <DEDUP_REMOVED lines=10> */
.L_x_1488:
[----:B------:R-:W-:Y:S05]  /*1160*/  BSYNC.RECONVERGENT B0 ;  /* 0x0000000000007941 */ /* 0x000fea0003800200 */
.L_x_1487:
        /* <DEDUP_REMOVED lines=10> */
.L_x_1490:
[----:B------:R-:W-:Y:S05]  /*1210*/  BSYNC.RECONVERGENT B0 ;  /* 0x0000000000007941 */ /* 0x000fea0003800200 */
.L_x_1489:
        /* <DEDUP_REMOVED lines=10> */
.L_x_1475:
[----:B------:R-:W-:Y:S02]  /*12c0*/  ISETP.NE.AND P0, PT, R27, -0x1, PT ;  /* 0xffffffff1b00780c */ /* 0x000fe40003f05270 */
[----:B------:R-:W-:Y:S02]  /*12d0*/  ISETP.NE.AND P2, PT, R11, -0x1, PT ;  /* 0xffffffff0b00780c */ /* 0x000fe40003f45270 */
[----:B------:R-:W-:-:S04]  /*12e0*/  IADD3 R102, PT, PT, R125, -0x1, RZ ;  /* 0xffffffff7d667810 */ /* 0x000fc80007ffe0ff */
[----:B------:R-:W-:-:S05]  /*12f0*/  MOV R177, R102 ;  /* 0x0000006600b17202 */ /* 0x000fca0000000f00 */
[----:B------:R-:W2:Y:S08]  /*1300*/  @!P0 LDC.64 R6, c[0x0][0x398] ;  /* 0x0000e600ff068b82 */ /* 0x000eb00000000a00 */
[----:B------:R-:W3:Y:S01]  /*1310*/  @P0 LDC.64 R8, c[0x0][0x3b0] ;  /* 0x0000ec00ff080b82 */ /* 0x000ee20000000a00 */
[----:B--2---:R-:W-:-:S04]  /*1320*/  @!P0 IMAD.WIDE.U32 R4, R24, R6, RZ ;  /* 0x0000000618048225 */ /* 0x004fc800078e00ff */
[----:B------:R-:W-:Y:S01]  /*1330*/  @!P0 IMAD R13, R24, R7, R5 ;  /* 0x00000007180d8224 */ /* 0x000fe200078e0205 */
[----:B------:R-:W-:Y:S01]  /*1340*/  @!P0 MOV R12, R4 ;  /* 0x00000004000c8202 */ /* 0x000fe20000000f00 */
        /* <DEDUP_REMOVED lines=17> */
.L_x_1491:
[----:B------:R-:W2:Y:S01]  /*1460*/  LDC.64 R186, c[0x0][0x3b8] ;  /* 0x0000ee00ffba7b82 */ /* 0x000ea20000000a00 */
[----:B------:R-:W-:-:S05]  /*1470*/  IADD3 R2, PT, PT, R10, R11, RZ ;  /* 0x0000000b0a027210 */ /* 0x000fca0007ffe0ff */
[C---:B--2---:R-:W-:Y:S02]  /*1480*/  IMAD R0, R2.reuse, R187, RZ ;  /* 0x000000bb02007224 */ /* 0x044fe400078e02ff */
[----:B------:R-:W-:-:S05]  /*1490*/  IMAD.WIDE.U32 R2, R2, R186, RZ ;  /* 0x000000ba02027225 */ /* 0x000fca00078e00ff */
[----:B------:R-:W-:Y:S02]  /*14a0*/  IADD3 R5, PT, PT, R3, R0, RZ ;  /* 0x0000000003057210 */ /* 0x000fe40007ffe0ff */
[----:B------:R-:W-:-:S07]  /*14b0*/  MOV R6, R2 ;  /* 0x0000000200067202 */ /* 0x000fce0000000f00 */
.L_x_1492:
[----:B------:R-:W2:Y:S01]  /*14c0*/  LDC R7, c[0x0][0x3e8] ;  /* 0x0000fa00ff077b82 */ /* 0x000ea20000000800 */
[----:B------:R-:W-:Y:S01]  /*14d0*/  IABS R8, R25 ;  /* 0x0000001900087213 */ /* 0x000fe20000000000 */
[----:B------:R-:W3:Y:S01]  /*14e0*/  LDCU UR4, c[0x0][0x444] ;  /* 0x00008880ff0477ac */ /* 0x000ee20008000800 */
[----:B------:R-:W-:-:S05]  /*14f0*/  LOP3.LUT R121, R193, 0x1f, RZ, 0xc0, !PT ;  /* 0x0000001fc1797812 */ /* 0x000fca00078ec0ff */
[----:B------:R-:W4:Y:S01]  /*1500*/  LDC R9, c[0x0][0x448] ;  /* 0x00011200ff097b82 */ /* 0x000f220000000800 */
[----:B--2---:R-:W-:-:S04]  /*1510*/  IABS R4, R7 ;  /* 0x0000000700047213 */ /* 0x004fc80000000000 */
[----:B------:R-:W2:Y:S08]  /*1520*/  I2F.RP R2, R4 ;  /* 0x0000000400027306 */ /* 0x000eb00000209400 */
[----:B--2---:R-:W2:Y:S02]  /*1530*/  MUFU.RCP R2, R2 ;  /* 0x0000000200027308 */ /* 0x004ea40000001000 */
[----:B--2---:R-:W-:-:S06]  /*1540*/  VIADD R2, R2, 0xffffffe ;  /* 0x0ffffffe02027836 */ /* 0x004fcc0000000000 */
[----:B------:R-:W2:Y:S02]  /*1550*/  F2I.FTZ.U32.TRUNC.NTZ R3, R2 ;  /* 0x0000000200037305 */ /* 0x000ea4000021f000 */
[----:B--2---:R-:W-:Y:S01]  /*1560*/  IMAD.MOV R0, RZ, RZ, -R3 ;  /* 0x000000ffff007224 */ /* 0x004fe200078e0a03 */
        /* <DEDUP_REMOVED lines=13> */
[----:B------:R-:W-:Y:S01]  /*1640*/  ISETP.GE.AND P0, PT, R2, RZ, PT ;  /* 0x000000ff0200720c */ /* 0x000fe20003f06270 */
[----:B---3--:R-:W-:-:S06]  /*1650*/  IMAD R2, R20, UR4, R114 ;  /* 0x0000000414027c24 */ /* 0x008fcc000f8e0272 */
[----:B------:R-:W-:-:S05]  /*1660*/  @P3 VIADD R0, R0, 0x1 ;  /* 0x0000000100003836 */ /* 0x000fca0000000000 */
[----:B------:R-:W-:Y:S01]  /*1670*/  MOV R8, R0 ;  /* 0x0000000000087202 */ /* 0x000fe20000000f00 */
[----:B------:R-:W-:-:S03]  /*1680*/  IMAD.SHL.U32 R0, R102, 0x40, RZ ;  /* 0x0000004066007824 */ /* 0x000fc600078e00ff */
[----:B------:R-:W-:Y:S01]  /*1690*/  @!P0 IADD3 R8, PT, PT, -R8, RZ, RZ ;  /* 0x000000ff08088210 */ /* 0x000fe20007ffe1ff */
[----:B----4-:R-:W-:Y:S01]  /*16a0*/  IMAD R14, R2, R9, R0 ;  /* 0x00000009020e7224 */ /* 0x010fe200078e0200 */
[----:B------:R-:W-:Y:S01]  /*16b0*/  @!P1 LOP3.LUT R8, RZ, R7, RZ, 0x33, !PT ;  /* 0x00000007ff089212 */ /* 0x000fe200078e33ff */
        /* <DEDUP_REMOVED lines=13> */
.L_x_1493:
[----:B------:R-:W2:Y:S01]  /*1790*/  LDC.64 R140, c[0x0][0x3c0] ;  /* 0x0000f000ff8c7b82 */ /* 0x000ea20000000a00 */
[----:B------:R-:W-:-:S05]  /*17a0*/  IADD3 R0, PT, PT, R10, R11, RZ ;  /* 0x0000000b0a007210 */ /* 0x000fca0007ffe0ff */
[C---:B--2---:R-:W-:Y:S02]  /*17b0*/  IMAD R4, R0.reuse, R141, RZ ;  /* 0x0000008d00047224 */ /* 0x044fe400078e02ff */
[----:B------:R-:W-:-:S05]  /*17c0*/  IMAD.WIDE.U32 R2, R0, R140, RZ ;  /* 0x0000008c00027225 */ /* 0x000fca00078e00ff */
[----:B------:R-:W-:-:S07]  /*17d0*/  IADD3 R0, PT, PT, R3, R4, RZ ;  /* 0x0000000403007210 */ /* 0x000fce0007ffe0ff */
.L_x_1494:
[C---:B------:R-:W-:Y:S01]  /*17e0*/  IMAD.SHL.U32 R10, R193.reuse, 0x8, RZ ;  /* 0x00000008c10a7824 */ /* 0x040fe200078e00ff */
[----:B------:R-:W2:Y:S01]  /*17f0*/  LDCU.128 UR4, c[0x0][0x3d0] ;  /* 0x00007a00ff0477ac */ /* 0x000ea20008000c00 */
[--C-:B------:R-:W-:Y:S01]  /*1800*/  SHF.R.U32.HI R191, RZ, 0x1, R193.reuse ;  /* 0x00000001ffbf7819 */ /* 0x100fe200000116c1 */
[----:B------:R-:W-:Y:S01]  /*1810*/  IMAD.SHL.U32 R123, R193, 0x40, RZ ;  /* 0x00000040c17b7824 */ /* 0x000fe200078e00ff */
[----:B------:R-:W-:Y:S01]  /*1820*/  SHF.R.S32.HI R11, RZ, 0x1f, R14 ;  /* 0x0000001fff0b7819 */ /* 0x000fe2000001140e */
[----:B------:R3:W-:Y:S01]  /*1830*/  STL [R1+0x50], R10 ;  /* 0x0000500a01007387 */ /* 0x0007e20000100800 */
[C---:B------:R-:W-:Y:S01]  /*1840*/  LOP3.LUT R189, R10.reuse, 0x38, RZ, 0xc0, !PT ;  /* 0x000000380abd7812 */ /* 0x040fe200078ec0ff */
[----:B------:R-:W4:Y:S01]  /*1850*/  LDCU.64 UR14, c[0x0][0x388] ;  /* 0x00007100ff0e77ac */ /* 0x000f220008000a00 */
[C---:B------:R-:W-:Y:S01]  /*1860*/  LOP3.LUT R3, R10.reuse, 0x1e00, RZ, 0xc0, !PT ;  /* 0x00001e000a037812 */ /* 0x040fe200078ec0ff */
[----:B------:R-:W5:Y:S01]  /*1870*/  S2UR UR18, SR_CgaCtaId ;  /* 0x00000000001279c3 */ /* 0x000f620000008800 */
[C---:B------:R-:W-:Y:S01]  /*1880*/  IADD3 R6, P1, PT, R189.reuse, R6, RZ ;  /* 0x00000006bd067210 */ /* 0x040fe20007f3e0ff */
[----:B------:R-:W1:Y:S01]  /*1890*/  LDCU.64 UR12, c[0x0][0x390] ;  /* 0x00007200ff0c77ac */ /* 0x000e620008000a00 */
[----:B------:R-:W-:Y:S01]  /*18a0*/  IADD3 R4, P0, PT, R189, R2, RZ ;  /* 0x00000002bd047210 */ /* 0x000fe20007f1e0ff */
[----:B------:R-:W-:Y:S01]  /*18b0*/  IMAD.IADD R26, R17, 0x1, -R114 ;  /* 0x00000001111a7824 */ /* 0x000fe200078e0a72 */
[----:B------:R-:W-:Y:S01]  /*18c0*/  SHF.R.U32.HI R2, RZ, 0x3, R193 ;  /* 0x00000003ff027819 */ /* 0x000fe200000116c1 */
[----:B------:R-:W-:Y:S01]  /*18d0*/  IMAD.X R7, RZ, RZ, R5, P1 ;  /* 0x000000ffff077224 */ /* 0x000fe200008e0605 */
[----:B------:R-:W5:Y:S01]  /*18e0*/  LDCU.64 UR10, c[0x0][0x418] ;  /* 0x00008300ff0a77ac */ /* 0x000f620008000a00 */
[----:B------:R-:W-:Y:S01]  /*18f0*/  IMAD.X R5, RZ, RZ, R0, P0 ;  /* 0x000000ffff057224 */ /* 0x000fe200000e0600 */
[----:B------:R-:W-:Y:S01]  /*1900*/  LOP3.LUT R0, R10, 0x1f8, RZ, 0xc0, !PT ;  /* 0x000001f80a007812 */ /* 0x000fe200078ec0ff */
[----:B------:R-:W-:Y:S01]  /*1910*/  IMAD.WIDE.U32 R6, R2, R186, R6 ;  /* 0x000000ba02067225 */ /* 0x000fe200078e0006 */
[C---:B------:R-:W-:Y:S01]  /*1920*/  IADD3 R12, P0, PT, R189.reuse, R12, RZ ;  /* 0x0000000cbd0c7210 */ /* 0x040fe20007f1e0ff */
[----:B------:R-:W5:Y:S01]  /*1930*/  LDCU.64 UR8, c[0x0][0x3c8] ;  /* 0x00007900ff0877ac */ /* 0x000f620008000a00 */
[----:B------:R-:W-:Y:S01]  /*1940*/  LOP3.LUT R0, R0, 0x38, R193, 0x78, !PT ;  /* 0x0000003800007812 */ /* 0x000fe200078e78c1 */
[----:B------:R-:W-:Y:S01]  /*1950*/  IMAD.WIDE.U32 R4, R2, R140, R4 ;  /* 0x0000008c02047225 */ /* 0x000fe200078e0004 */
[----:B------:R-:W-:Y:S01]  /*1960*/  LOP3.LUT R22, R189, 0x1c0, R123, 0xf8, !PT ;  /* 0x000001c0bd167812 */ /* 0x000fe200078ef87b */
[----:B------:R-:W-:Y:S01]  /*1970*/  BSSY.RECONVERGENT B0, `(.L_x_1495) ;  /* 0x0000050000007945 */ /* 0x000fe20003800200 */
[----:B------:R-:W-:Y:S01]  /*1980*/  LOP3.LUT R197, R0, R3, RZ, 0xfc, !PT ;  /* 0x0000000300c57212 */ /* 0x000fe200078efcff */
[C---:B------:R-:W-:Y:S01]  /*1990*/  IMAD R7, R2.reuse, R187, R7 ;  /* 0x000000bb02077224 */ /* 0x040fe200078e0207 */
[----:B------:R-:W-:Y:S01]  /*19a0*/  LOP3.LUT R3, R191, 0x30, RZ, 0xc0, !PT ;  /* 0x00000030bf037812 */ /* 0x000fe200078ec0ff */
[----:B------:R-:W-:Y:S01]  /*19b0*/  IMAD R5, R2, R141, R5 ;  /* 0x0000008d02057224 */ /* 0x000fe200078e0205 */
[----:B------:R-:W-:Y:S01]  /*19c0*/  SHF.R.S32.HI R0, RZ, 0x1f, R8 ;  /* 0x0000001fff007819 */ /* 0x000fe20000011408 */
[----:B---3--:R-:W-:Y:S01]  /*19d0*/  IMAD.SHL.U32 R10, R193, 0x2, RZ ;  /* 0x00000002c10a7824 */ /* 0x008fe200078e00ff */
[----:B------:R-:W-:Y:S01]  /*19e0*/  LEA.HI R3, R121, R3, RZ, 0x1e ;  /* 0x0000000379037211 */ /* 0x000fe200078ff0ff */
[----:B------:R-:W-:Y:S01]  /*19f0*/  IMAD.X R13, RZ, RZ, R13, P0 ;  /* 0x000000ffff0d7224 */ /* 0x000fe200000e060d */
[C---:B------:R-:W-:Y:S01]  /*1a00*/  LOP3.LUT R119, R189.reuse, 0x40, RZ, 0xfc, !PT ;  /* 0x00000040bd777812 */ /* 0x040fe200078efcff */
[----:B--2---:R-:W-:Y:S01]  /*1a10*/  IMAD.WIDE.U32 R6, R8, UR4, R6 ;  /* 0x0000000408067c25 */ /* 0x004fe2000f8e0006 */
[----:B------:R-:W-:Y:S01]  /*1a20*/  LOP3.LUT R126, R10, 0x6, RZ, 0xc0, !PT ;  /* 0x000000060a7e7812 */ /* 0x000fe200078ec0ff */
[----:B------:R2:W-:Y:S01]  /*1a30*/  STL [R1+0x78], R10 ;  /* 0x0000780a01007387 */ /* 0x0005e20000100800 */
[----:B------:R-:W-:Y:S01]  /*1a40*/  LOP3.LUT R117, R189, 0x80, RZ, 0xfc, !PT ;  /* 0x00000080bd757812 */ /* 0x000fe200078efcff */
[----:B------:R-:W-:Y:S01]  /*1a50*/  IMAD.WIDE.U32 R4, R8, UR6, R4 ;  /* 0x0000000608047c25 */ /* 0x000fe2000f8e0004 */
[----:B----4-:R-:W-:Y:S01]  /*1a60*/  LEA R116, P2, R6, UR14, 0x1 ;  /* 0x0000000e06747c11 */ /* 0x010fe2000f8408ff */
[----:B------:R3:W-:Y:S02]  /*1a70*/  STL [R1+0x5c], R126 ;  /* 0x00005c7e01007387 */ /* 0x0007e40000100800 */
[----:B------:R-:W-:Y:S01]  /*1a80*/  IMAD R3, R3, R9, R126 ;  /* 0x0000000903037224 */ /* 0x000fe200078e027e */
[----:B-1----:R-:W-:Y:S01]  /*1a90*/  LEA R24, P1, R4, UR12, 0x1 ;  /* 0x0000000c04187c11 */ /* 0x002fe2000f8208ff */
[----:B------:R-:W-:Y:S01]  /*1aa0*/  IMAD R9, R0, UR6, RZ ;  /* 0x0000000600097c24 */ /* 0x000fe2000f8e02ff */
[----:B------:R3:W-:Y:S01]  /*1ab0*/  STL [R1+0x44], R116 ;  /* 0x0000447401007387 */ /* 0x0007e20000100800 */
[----:B-----5:R-:W-:Y:S01]  /*1ac0*/  IMAD.WIDE.U32 R12, R25, UR8, R12 ;  /* 0x00000008190c7c25 */ /* 0x020fe2000f8e000c */
[----:B------:R-:W-:-:S02]  /*1ad0*/  UMOV UR8, 0x400 ;  /* 0x0000040000087882 */ /* 0x000fc40000000000 */
[----:B------:R3:W-:Y:S01]  /*1ae0*/  STL [R1+0x4c], R24 ;  /* 0x00004c1801007387 */ /* 0x0007e20000100800 */
[----:B------:R-:W-:Y:S01]  /*1af0*/  IMAD R9, R8, UR7, R9 ;  /* 0x0000000708097c24 */ /* 0x000fe2000f8e0209 */
[----:B------:R-:W-:-:S03]  /*1b00*/  ULEA UR18, UR18, UR8, 0x18 ;  /* 0x0000000812127291 */ /* 0x000fc6000f8ec0ff */
[----:B------:R-:W-:-:S03]  /*1b10*/  IMAD.IADD R5, R5, 0x1, R9 ;  /* 0x0000000105057824 */ /* 0x000fc600078e0209 */
[----:B------:R-:W-:Y:S02]  /*1b20*/  LEA R197, R197, UR18, 0x1 ;  /* 0x00000012c5c57c11 */ /* 0x000fe4000f8e08ff */
[----:B------:R-:W-:Y:S01]  /*1b30*/  LEA.HI.X R23, R4, UR13, R5, 0x1, P1 ;  /* 0x0000000d04177c11 */ /* 0x000fe200088f0c05 */
[----:B--2---:R-:W-:Y:S01]  /*1b40*/  IMAD R10, R0, UR4, RZ ;  /* 0x00000004000a7c24 */ /* 0x004fe2000f8e02ff */
[----:B------:R-:W-:-:S03]  /*1b50*/  IADD3 R0, P0, PT, R3, R14, RZ ;  /* 0x0000000e03007210 */ /* 0x000fc60007f1e0ff */
[----:B------:R-:W-:Y:S01]  /*1b60*/  IMAD R10, R8, UR5, R10 ;  /* 0x00000005080a7c24 */ /* 0x000fe2000f8e020a */
[----:B------:R-:W-:Y:S02]  /*1b70*/  LEA.HI.X.SX32 R8, R3, R11, 0x1, P0 ;  /* 0x0000000b03087211 */ /* 0x000fe400000f0eff */
[C---:B------:R-:W-:Y:S01]  /*1b80*/  LEA R184, P0, R0.reuse, UR10, 0x1 ;  /* 0x0000000a00b87c11 */ /* 0x040fe2000f8008ff */
[----:B------:R-:W-:Y:S02]  /*1b90*/  IMAD.IADD R3, R7, 0x1, R10 ;  /* 0x0000000107037824 */ /* 0x000fe400078e020a */
[----:B------:R-:W-:Y:S01]  /*1ba0*/  IMAD R7, R25, UR9, R13 ;  /* 0x0000000919077c24 */ /* 0x000fe2000f8e020d */
[----:B------:R-:W-:Y:S02]  /*1bb0*/  LEA.HI.X R185, R0, UR11, R8, 0x1, P0 ;  /* 0x0000000b00b97c11 */ /* 0x000fe400080f0c08 */
[----:B------:R-:W-:Y:S01]  /*1bc0*/  LEA.HI.X R115, R6, UR15, R3, 0x1, P2 ;  /* 0x0000000f06737c11 */ /* 0x000fe200090f0c03 */
[----:B------:R-:W-:Y:S01]  /*1bd0*/  IMAD.MOV.U32 R3, RZ, RZ, RZ ;  /* 0x000000ffff037224 */ /* 0x000fe200078e00ff */
[----:B------:R-:W-:-:S02]  /*1be0*/  ISETP.GE.AND P0, PT, R2, R26, PT ;  /* 0x0000001a0200720c */ /* 0x000fc40003f06270 */
[----:B------:R-:W-:Y:S01]  /*1bf0*/  LOP3.LUT R0, R191, 0x8, RZ, 0xc0, !PT ;  /* 0x00000008bf007812 */ /* 0x000fe200078ec0ff */
[----:B------:R3:W-:Y:S01]  /*1c00*/  STL [R1+0x40], R115 ;  /* 0x0000407301007387 */ /* 0x0007e20000100800 */
[----:B------:R-:W-:Y:S02]  /*1c10*/  IMAD.WIDE.U32 R4, R21, 0x40, R2 ;  /* 0x0000004015047825 */ /* 0x000fe400078e0002 */
[----:B------:R-:W-:Y:S01]  /*1c20*/  LOP3.LUT R111, R22, R0, RZ, 0x3c, !PT ;  /* 0x00000000166f7212 */ /* 0x000fe200078e3cff */
[----:B------:R3:W-:Y:S04]  /*1c30*/  STL [R1+0x48], R23 ;  /* 0x0000481701007387 */ /* 0x0007e80000100800 */
[----:B------:R3:W-:Y:S04]  /*1c40*/  STL [R1+0xb4], R26 ;  /* 0x0000b41a01007387 */ /* 0x0007e80000100800 */
[----:B------:R3:W-:Y:S04]  /*1c50*/  STL [R1+0xbc], R22 ;  /* 0x0000bc1601007387 */ /* 0x0007e80000100800 */
[----:B------:R3:W-:Y:S04]  /*1c60*/  STL [R1+0x60], R119 ;  /* 0x0000607701007387 */ /* 0x0007e80000100800 */
[----:B------:R3:W-:Y:S01]  /*1c70*/  STL [R1+0x64], R117 ;  /* 0x0000647501007387 */ /* 0x0007e20000100800 */
[----:B------:R-:W-:Y:S05]  /*1c80*/  @P0 BRA `(.L_x_1496) ;  /* 0x0000000000780947 */ /* 0x000fea0003800000 */
        /* <DEDUP_REMOVED lines=29> */
.L_x_1497:
[----:B------:R2:W-:Y:S02]  /*1e60*/  STS.128 [R197+0x4000], RZ ;  /* 0x004000ffc5007388 */ /* 0x0005e40000000c00 */
.L_x_1496:
[----:B------:R-:W-:Y:S05]  /*1e70*/  BSYNC.RECONVERGENT B0 ;  /* 0x0000000000007941 */ /* 0x000fea0003800200 */
.L_x_1495:
        /* <DEDUP_REMOVED lines=8> */
[----:B------:R-:W2:Y:S02]  /*1f00*/  LDCU UR9, c[0x0][0x440] ;  /* 0x00008800ff0977ac */ /* 0x000ea40008000800 */
[----:B-1--4-:R-:W-:Y:S01]  /*1f10*/  IMAD.X R8, RZ, RZ, R5, P0 ;  /* 0x000000ffff087224 */ /* 0x012fe200000e0605 */
[----:B------:R-:W1:Y:S03]  /*1f20*/  LDCU.64 UR4, c[0x0][0x380] ;  /* 0x00007000ff0477ac */ /* 0x000e660008000a00 */
[----:B-----5:R-:W-:-:S02]  /*1f30*/  IMAD R8, R8, UR6, RZ ;  /* 0x0000000608087c24 */ /* 0x020fc4000f8e02ff */
[----:B------:R-:W-:Y:S01]  /*1f40*/  IMAD.WIDE.U32 R10, R0, UR6, R10 ;  /* 0x00000006000a7c25 */ /* 0x000fe2000f8e000a */
[----:B--2---:R-:W-:-:S03]  /*1f50*/  ISETP.GE.AND P1, PT, R189, UR9, PT ;  /* 0x00000009bd007c0c */ /* 0x004fc6000bf26270 */
        /* <DEDUP_REMOVED lines=22> */
.L_x_1500:
[----:B------:R2:W-:Y:S02]  /*20c0*/  STS.128 [R197+0x4800], RZ ;  /* 0x004800ffc5007388 */ /* 0x0005e40000000c00 */
.L_x_1499:
[----:B------:R-:W-:Y:S05]  /*20d0*/  BSYNC.RECONVERGENT B0 ;  /* 0x0000000000007941 */ /* 0x000fea0003800200 */
.L_x_1498:
        /* <DEDUP_REMOVED lines=36> */
.L_x_1503:
[----:B------:R2:W-:Y:S02]  /*2320*/  STS.128 [R197+0x5000], RZ ;  /* 0x005000ffc5007388 */ /* 0x0005e40000000c00 */
.L_x_1502:
[----:B------:R-:W-:Y:S05]  /*2330*/  BSYNC.RECONVERGENT B0 ;  /* 0x0000000000007941 */ /* 0x000fea0003800200 */
.L_x_1501:
        /* <DEDUP_REMOVED lines=37> */
.L_x_1506:
[----:B------:R2:W-:Y:S02]  /*2590*/  STS.128 [R197+0x5800], RZ ;  /* 0x005800ffc5007388 */ /* 0x0005e40000000c00 */
.L_x_1505:
[----:B------:R-:W-:Y:S05]  /*25a0*/  BSYNC.RECONVERGENT B0 ;  /* 0x0000000000007941 */ /* 0x000fea0003800200 */
.L_x_1504:
[----:B-12-4-:R-:W-:Y:S01]  /*25b0*/  IMAD R8, R102, -0x40, R201 ;  /* 0xffffffc066087824 */ /* 0x016fe200078e02c9 */
[----:B------:R-:W-:Y:S01]  /*25c0*/  BSSY.RECONVERGENT B0, `(.L_x_1507) ;  /* 0x000001d000007945 */ /* 0x000fe20003800200 */
[-C--:B------:R-:W-:Y:S02]  /*25d0*/  IMAD R6, R109, R177.reuse, RZ ;  /* 0x000000b16d067224 */ /* 0x080fe400078e02ff */
        /* <DEDUP_REMOVED lines=26> */
.L_x_1509:
[----:B------:R2:W-:Y:S02]  /*2780*/  STS.128 [R197+0xa000], RZ ;  /* 0x00a000ffc5007388 */ /* 0x0005e40000000c00 */
.L_x_1508:
[----:B------:R-:W-:Y:S05]  /*2790*/  BSYNC.RECONVERGENT B0 ;  /* 0x0000000000007941 */ /* 0x000fea0003800200 */
.L_x_1507:
[C---:B------:R-:W-:Y:S01]  /*27a0*/  SHF.L.U64.HI R118, R186.reuse, 0x4, R187 ;  /* 0x00000004ba767819 */ /* 0x040fe200000102bb */
[----:B------:R-:W-:Y:S01]  /*27b0*/  IMAD.SHL.U32 R124, R186, 0x10, RZ ;  /* 0x00000010ba7c7824 */ /* 0x000fe200078e00ff */
[----:B------:R-:W-:Y:S01]  /*27c0*/  ISETP.GE.AND P0, PT, R16, R8, PT ;  /* 0x000000081000720c */ /* 0x000fe20003f06270 */
[----:B------:R-:W-:Y:S02]  /*27d0*/  BSSY.RECONVERGENT B0, `(.L_x_1510) ;  /* 0x000001d000007945 */ /* 0x000fe40003800200 */
[----:B------:R1:W-:Y:S04]  /*27e0*/  STL [R1+0xb0], R118 ;  /* 0x0000b07601007387 */ /* 0x0003e80000100800 */
[----:B------:R1:W-:Y:S06]  /*27f0*/  STL [R1+0xac], R124 ;  /* 0x0000ac7c01007387 */ /* 0x0003ec0000100800 */
        /* <DEDUP_REMOVED lines=25> */
.L_x_1512:
[----:B------:R4:W-:Y:S02]  /*2990*/  STS.128 [R197+0xa800], RZ ;  /* 0x00a800ffc5007388 */ /* 0x0009e40000000c00 */
.L_x_1511:
[----:B------:R-:W-:Y:S05]  /*29a0*/  BSYNC.RECONVERGENT B0 ;  /* 0x0000000000007941 */ /* 0x000fea0003800200 */
.L_x_1510:
        /* <DEDUP_REMOVED lines=29> */
.L_x_1515:
[----:B------:R4:W-:Y:S02]  /*2b80*/  STS.128 [R197+0xb000], RZ ;  /* 0x00b000ffc5007388 */ /* 0x0009e40000000c00 */
.L_x_1514:
[----:B------:R-:W-:Y:S05]  /*2b90*/  BSYNC.RECONVERGENT B0 ;  /* 0x0000000000007941 */ /* 0x000fea0003800200 */
.L_x_1513:
[----:B------:R-:W-:Y:S01]  /*2ba0*/  ISETP.GE.AND P0, PT, R14, R8, PT ;  /* 0x000000080e00720c */ /* 0x000fe20003f06270 */
[----:B------:R-:W-:Y:S01]  /*2bb0*/  IMAD.SHL.U32 R192, R193, 0x20, RZ ;  /* 0x00000020c1c07824 */ /* 0x000fe200078e00ff */
[----:B------:R-:W-:Y:S01]  /*2bc0*/  BSSY.RECONVERGENT B0, `(.L_x_1516) ;  /* 0x0000022000007945 */ /* 0x000fe20003800200 */
[C---:B------:R-:W-:Y:S01]  /*2bd0*/  SHF.L.U64.HI R9, R140.reuse, 0x6, R141 ;  /* 0x000000068c097819 */ /* 0x040fe2000001028d */
[----:B------:R-:W-:Y:S01]  /*2be0*/  IMAD.SHL.U32 R10, R140, 0x40, RZ ;  /* 0x000000408c0a7824 */ /* 0x000fe200078e00ff */
[----:B------:R-:W-:Y:S02]  /*2bf0*/  SHF.R.U32.HI R120, RZ, 0x5, R193 ;  /* 0x00000005ff787819 */ /* 0x000fe400000116c1 */
[----:B------:R-:W-:-:S04]  /*2c00*/  LOP3.LUT R192, R192, 0x7c00, RZ, 0xc0, !PT ;  /* 0x00007c00c0c07812 */ /* 0x000fc800078ec0ff */
[----:B------:R-:W-:Y:S02]  /*2c10*/  LOP3.LUT R11, R192, 0x200, R123, 0xf8, !PT ;  /* 0x00000200c00b7812 */ /* 0x000fe400078ef87b */
        /* <DEDUP_REMOVED lines=27> */
.L_x_1518:
[----:B------:R4:W-:Y:S02]  /*2dd0*/  STS.128 [R197+0xb800], RZ ;  /* 0x00b800ffc5007388 */ /* 0x0009e40000000c00 */
.L_x_1517:
[----:B------:R-:W-:Y:S05]  /*2de0*/  BSYNC.RECONVERGENT B0 ;  /* 0x0000000000007941 */ /* 0x000fea0003800200 */
.L_x_1516:
[----:B------:R-:W0:Y:S01]  /*2df0*/  LDGDEPBAR ;  /* 0x00000000000079af */ /* 0x000e220000000000 */
[----:B------:R-:W-:Y:S01]  /*2e00*/  IMAD.SHL.U32 R0, R20, 0x20, RZ ;  /* 0x0000002014007824 */ /* 0x000fe200078e00ff */
[----:B------:R-:W-:Y:S01]  /*2e10*/  BSSY.RECONVERGENT B0, `(.L_x_1519) ;  /* 0x0000029000007945 */ /* 0x000fe20003800200 */
[----:B------:R-:W-:Y:S01]  /*2e20*/  IMAD R4, R9, R177, RZ ;  /* 0x000000b109047224 */ /* 0x000fe200078e02ff */
[----:B------:R-:W-:Y:S01]  /*2e30*/  IADD3 R113, PT, PT, R201, R113, -R17 ;  /* 0x00000071c9717210 */ /* 0x000fe20007ffe811 */
[----:B-1--4-:R-:W-:Y:S01]  /*2e40*/  IMAD.WIDE.U32 R2, R10, R177, RZ ;  /* 0x000000b10a027225 */ /* 0x012fe200078e00ff */
[----:B------:R-:W-:Y:S02]  /*2e50*/  IADD3 R121, P1, P0, R0, R18, R121 ;  /* 0x0000001200797210 */ /* 0x000fe4000783e079 */
[----:B------:R-:W-:Y:S01]  /*2e60*/  SHF.R.S32.HI R0, RZ, 0x1f, R0 ;  /* 0x0000001fff007819 */ /* 0x000fe20000011400 */
[----:B------:R-:W-:Y:S01]  /*2e70*/  IMAD R120, R21, 0x4, R120 ;  /* 0x0000000415787824 */ /* 0x000fe200078e0278 */
[----:B------:R-:W-:Y:S01]  /*2e80*/  IADD3 R11, PT, PT, R111, R11, RZ ;  /* 0x0000000b6f0b7210 */ /* 0x000fe20007ffe0ff */
[----:B------:R-:W-:Y:S01]  /*2e90*/  IMAD.IADD R5, R3, 0x1, R4 ;  /* 0x0000000103057824 */ /* 0x000fe200078e0204 */
[----:B------:R-:W-:-:S02]  /*2ea0*/  IADD3.X R122, PT, PT, R0, R19, RZ, P1, P0 ;  /* 0x00000013007a7210 */ /* 0x000fc40000fe04ff */
[----:B------:R-:W-:Y:S01]  /*2eb0*/  LOP3.LUT R112, R191, 0x1f0, RZ, 0xc0, !PT ;  /* 0x000001f0bf707812 */ /* 0x000fe200078ec0ff */
        /* <DEDUP_REMOVED lines=25> */
.L_x_1521:
[----:B------:R4:W-:Y:S01]  /*3050*/  STS.128 [R197+0x10000], RZ ;  /* 0x010000ffc5007388 */ /* 0x0009e20000000c00 */
[----:B------:R-:W-:Y:S05]  /*3060*/  BRA `(.L_x_1522) ;  /* 0x00000000000c7947 */ /* 0x000fea0003800000 */
.L_x_1520:
[----:B------:R1:W-:Y:S04]  /*3070*/  STS.128 [R197+0xc000], RZ ;  /* 0x00c000ffc5007388 */ /* 0x0003e80000000c00 */
[----:B------:R1:W-:Y:S04]  /*3080*/  STS.128 [R197+0xe000], RZ ;  /* 0x00e000ffc5007388 */ /* 0x0003e80000000c00 */
[----:B------:R1:W-:Y:S02]  /*3090*/  STS.128 [R197+0x10000], RZ ;  /* 0x010000ffc5007388 */ /* 0x0003e40000000c00 */
.L_x_1522:
[----:B------:R-:W-:Y:S05]  /*30a0*/  BSYNC.RECONVERGENT B0 ;  /* 0x0000000000007941 */ /* 0x000fea0003800200 */
.L_x_1519:
        /* <DEDUP_REMOVED lines=30> */
.L_x_1525:
[----:B------:R4:W-:Y:S02]  /*3290*/  STS.128 [R197+0x10800], RZ ;  /* 0x010800ffc5007388 */ /* 0x0009e40000000c00 */
.L_x_1524:
[----:B------:R-:W-:Y:S05]  /*32a0*/  BSYNC.RECONVERGENT B0 ;  /* 0x0000000000007941 */ /* 0x000fea0003800200 */
.L_x_1523:
        /* <DEDUP_REMOVED lines=32> */
.L_x_1528:
[----:B------:R4:W-:Y:S02]  /*34b0*/  STS.128 [R197+0x11000], RZ ;  /* 0x011000ffc5007388 */ /* 0x0009e40000000c00 */
.L_x_1527:
[----:B------:R-:W-:Y:S05]  /*34c0*/  BSYNC.RECONVERGENT B0 ;  /* 0x0000000000007941 */ /* 0x000fea0003800200 */
.L_x_1526:
[----:B------:R-:W-:Y:S01]  /*34d0*/  ISETP.GE.AND P0, PT, R14, R8, PT ;  /* 0x000000080e00720c */ /* 0x000fe20003f06270 */
[----:B------:R-:W-:Y:S01]  /*34e0*/  BSSY.RECONVERGENT B0, `(.L_x_1529) ;  /* 0x0000021000007945 */ /* 0x000fe20003800200 */
[----:B-1--4-:R-:W-:-:S11]  /*34f0*/  LOP3.LUT R6, R193, 0x8, RZ, 0xc0, !PT ;  /* 0x00000008c1067812 */ /* 0x012fd600078ec0ff */
[----:B------:R1:W-:Y:S04]  /*3500*/  @P0 STS.128 [R197+0xd800], RZ ;  /* 0x00d800ffc5000388 */ /* 0x0003e80000000c00 */
[----:B------:R1:W-:Y:S04]  /*3510*/  @P0 STS.128 [R197+0xf800], RZ ;  /* 0x00f800ffc5000388 */ /* 0x0003e80000000c00 */
[----:B------:R1:W-:Y:S01]  /*3520*/  @P0 STS.128 [R197+0x11800], RZ ;  /* 0x011800ffc5000388 */ /* 0x0003e20000000c00 */
[----:B------:R-:W-:Y:S05]  /*3530*/  @P0 BRA `(.L_x_1530) ;  /* 0x00000000006c0947 */ /* 0x000fea0003800000 */
[----:B------:R-:W4:Y:S01]  /*3540*/  LDCU UR4, c[0x0][0x440] ;  /* 0x00008800ff0477ac */ /* 0x000f220008000800 */
[----:B------:R-:W-:Y:S02]  /*3550*/  IMAD.MOV.U32 R4, RZ, RZ, R2 ;  /* 0x000000ffff047224 */ /* 0x000fe400078e0002 */
[----:B------:R-:W-:Y:S02]  /*3560*/  IMAD R0, R141, 0x30, RZ ;  /* 0x000000308d007824 */ /* 0x000fe400078e02ff */
[----:B------:R-:W-:-:S04]  /*3570*/  IMAD.WIDE.U32 R4, R140, 0x30, R4 ;  /* 0x000000308c047825 */ /* 0x000fc800078e0004 */
[----:B------:R-:W-:Y:S01]  /*3580*/  IMAD.IADD R0, R5, 0x1, R0 ;  /* 0x0000000105007824 */ /* 0x000fe200078e0200 */
[----:B------:R-:W-:-:S04]  /*3590*/  LEA R2, P2, R4, R24, 0x1 ;  /* 0x0000001804027211 */ /* 0x000fc800078408ff */
[----:B------:R-:W-:Y:S02]  /*35a0*/  LEA.HI.X R3, R4, R23, R0, 0x1, P2 ;  /* 0x0000001704037211 */ /* 0x000fe400010f0c00 */
[----:B----4-:R-:W-:Y:S02]  /*35b0*/  ISETP.GE.AND P1, PT, R189, UR4, PT ;  /* 0x00000004bd007c0c */ /* 0x010fe4000bf26270 */
        /* <DEDUP_REMOVED lines=18> */
.L_x_1531:
[----:B------:R1:W-:Y:S02]  /*36e0*/  STS.128 [R197+0x11800], RZ ;  /* 0x011800ffc5007388 */ /* 0x0003e40000000c00 */
.L_x_1530:
[----:B------:R-:W-:Y:S05]  /*36f0*/  BSYNC.RECONVERGENT B0 ;  /* 0x0000000000007941 */ /* 0x000fea0003800200 */
.L_x_1529:
[----:B------:R-:W-:Y:S01]  /*3700*/  LOP3.LUT R0, R22, R6, RZ, 0x3c, !PT ;  /* 0x0000000616007212 */ /* 0x000fe200078e3cff */
[----:B-1--4-:R-:W-:Y:S01]  /*3710*/  IMAD.MOV.U32 R3, RZ, RZ, 0x20 ;  /* 0x00000020ff037424 */ /* 0x012fe200078e00ff */
[----:B------:R-:W-:Y:S01]  /*3720*/  LOP3.LUT R101, R123, 0x400, RZ, 0xc0, !PT ;  /* 0x000004007b657812 */ /* 0x000fe200078ec0ff */
[----:B------:R-:W0:Y:S01]  /*3730*/  LDGDEPBAR ;  /* 0x00000000000079af */ /* 0x000e220000000000 */
[----:B------:R-:W-:Y:S01]  /*3740*/  LEA R68, R11, UR18, 0x1 ;  /* 0x000000120b447c11 */ /* 0x000fe2000f8e08ff */
[----:B------:R-:W1:Y:S01]  /*3750*/  LDCU.U8 UR6, c[0x0][0x4f8] ;  /* 0x00009f00ff0677ac */ /* 0x000e620008000000 */
[C---:B------:R-:W-:Y:S01]  /*3760*/  LOP3.LUT P0, RZ, R193.reuse, 0x2, RZ, 0xc0, !PT ;  /* 0x00000002c1ff7812 */ /* 0x040fe2000780c0ff */
[----:B------:R-:W-:Y:S01]  /*3770*/  IMAD R101, R0, 0x2, R101 ;  /* 0x0000000200657824 */ /* 0x000fe200078e0265 */
[----:B------:R-:W-:Y:S01]  /*3780*/  LOP3.LUT P2, RZ, R193, 0x4, RZ, 0xc0, !PT ;  /* 0x00000004c1ff7812 */ /* 0x000fe2000784c0ff */
[----:B------:R-:W-:Y:S01]  /*3790*/  LDSM.16.M88.4 R4, [R68] ;  /* 0x000000004404783b */ /* 0x000fe20000000200 */
[----:B------:R-:W-:Y:S01]  /*37a0*/  SEL R3, R3, 0xffffffe0, !P0 ;  /* 0xffffffe003037807 */ /* 0x000fe20004000000 */
[----:B------:R-:W-:Y:S01]  /*37b0*/  VIADD R2, R101, UR18 ;  /* 0x0000001265027c36 */ /* 0x000fe20008000000 */
[----:B------:R-:W-:Y:S01]  /*37c0*/  ISETP.GT.U32.AND P1, PT, R177, R131, PT ;  /* 0x00000083b100720c */ /* 0x000fe20003f24070 */
[----:B------:R-:W4:Y:S02]  /*37d0*/  LDSM.16.M88.4 R8, [R101+UR18+0x6000] ;  /* 0x006000126508783b */ /* 0x000f240008000200 */
[----:B------:R-:W-:-:S02]  /*37e0*/  IMAD.IADD R108, R68, 0x1, R3 ;  /* 0x00000001446c7824 */ /* 0x000fc400078e0203 */
[----:B---3--:R-:W3:Y:S01]  /*37f0*/  LDSM.16.M88.4 R20, [R101+UR18+0x7000] ;  /* 0x007000126514783b */ /* 0x008ee20008000200 */
[----:B------:R-:W-:-:S03]  /*3800*/  IMAD.IADD R0, R2, 0x1, R3 ;  /* 0x0000000102007824 */ /* 0x000fc600078e0203 */
[----:B------:R-:W5:Y:S04]  /*3810*/  LDSM.16.M88.4 R12, [R101+UR18+0x6800] ;  /* 0x00680012650c783b */ /* 0x000f680008000200 */
[----:B------:R-:W2:Y:S04]  /*3820*/  LDSM.16.M88.4 R32, [R101+UR18+0x7800] ;  /* 0x007800126520783b */ /* 0x000ea80008000200 */
[----:B------:R-:W-:Y:S04]  /*3830*/  LDSM.16.M88.4 R28, [R0+0x6000] ;  /* 0x00600000001c783b */ /* 0x000fe80000000200 */
[----:B------:R-:W-:Y:S04]  /*3840*/  LDSM.16.M88.4 R16, [R0+0x6800] ;  /* 0x006800000010783b */ /* 0x000fe80000000200 */
[----:B------:R-:W-:Y:S04]  /*3850*/  LDSM.16.M88.4 R64, [R0+0x7000] ;  /* 0x007000000040783b */ /* 0x000fe80000000200 */
[----:B------:R-:W-:Y:S01]  /*3860*/  LDSM.16.M88.4 R56, [R0+0x7800] ;  /* 0x007800000038783b */ /* 0x000fe20000000200 */
[C---:B----4-:R-:W-:Y:S08]  /*3870*/  HMMA.16816.F32 R40, R4.reuse, R8, RZ ;  /* 0x000000080428723c */ /* 0x050ff000000018ff */
[C---:B------:R-:W-:Y:S01]  /*3880*/  HMMA.16816.F32 R36, R4.reuse, R10, RZ ;  /* 0x0000000a0424723c */ /* 0x040fe200000018ff */
[----:B------:R-:W4:Y:S07]  /*3890*/  LDSM.16.M88.4 R8, [R108] ;  /* 0x000000006c08783b */ /* 0x000f2e0000000200 */
[----:B---3--:R-:W-:Y:S01]  /*38a0*/  HMMA.16816.F32 R60, R4, R20, RZ ;  /* 0x00000014043c723c */ /* 0x008fe200000018ff */
[----:B------:R-:W-:-:S05]  /*38b0*/  IMAD.MOV.U32 R20, RZ, RZ, 0x40 ;  /* 0x00000040ff147424 */ /* 0x000fca00078e00ff */
[----:B------:R-:W-:Y:S02]  /*38c0*/  SEL R44, R20, 0xffffffc0, !P2 ;  /* 0xffffffc0142c7807 */ /* 0x000fe40005000000 */
[C---:B-----5:R-:W-:Y:S03]  /*38d0*/  HMMA.16816.F32 R24, R4.reuse, R12, RZ ;  /* 0x0000000c0418723c */ /* 0x060fe600000018ff */
[--C-:B------:R-:W-:Y:S01]  /*38e0*/  IMAD.IADD R103, R68, 0x1, R44.reuse ;  /* 0x0000000144677824 */ /* 0x100fe200078e022c */
[----:B------:R3:W-:Y:S01]  /*38f0*/  STL [R1+0x2c], R44 ;  /* 0x00002c2c01007387 */ /* 0x0007e20000100800 */
[----:B------:R-:W-:Y:S02]  /*3900*/  IMAD.IADD R2, R2, 0x1, R44 ;  /* 0x0000000102027824 */ /* 0x000fe400078e022c */
[C---:B------:R-:W-:Y:S01]  /*3910*/  IMAD.IADD R100, R3.reuse, 0x1, R103 ;  /* 0x0000000103647824 */ /* 0x040fe200078e0267 */
[C---:B------:R-:W-:Y:S01]  /*3920*/  HMMA.16816.F32 R12, R4.reuse, R14, RZ ;  /* 0x0000000e040c723c */ /* 0x040fe200000018ff */
[----:B------:R-:W-:Y:S01]  /*3930*/  IMAD.IADD R3, R3, 0x1, R2 ;  /* 0x0000000103037824 */ /* 0x000fe200078e0202 */
[----:B------:R-:W-:Y:S04]  /*3940*/  LDSM.16.M88.4 R88, [R2+0x6000] ;  /* 0x006000000258783b */ /* 0x000fe80000000200 */
[----:B------:R-:W-:Y:S02]  /*3950*/  LDSM.16.M88.4 R92, [R2+0x6800] ;  /* 0x00680000025c783b */ /* 0x000fe40000000200 */
[C---:B------:R-:W-:Y:S02]  /*3960*/  HMMA.16816.F32 R76, R4.reuse, R22, RZ ;  /* 0x00000016044c723c */ /* 0x040fe400000018ff */
[----:B------:R-:W-:Y:S04]  /*3970*/  LDSM.16.M88.4 R84, [R2+0x7800] ;  /* 0x007800000254783b */ /* 0x000fe80000000200 */
[----:B------:R-:W-:Y:S02]  /*3980*/  LDSM.16.M88.4 R96, [R3+0x6000] ;  /* 0x006000000360783b */ /* 0x000fe40000000200 */
[C---:B--2---:R-:W-:Y:S02]  /*3990*/  HMMA.16816.F32 R80, R4.reuse, R32, RZ ;  /* 0x000000200450723c */ /* 0x044fe400000018ff */
[----:B------:R-:W-:Y:S06]  /*39a0*/  LDSM.16.M88.4 R104, [R3+0x6800] ;  /* 0x006800000368783b */ /* 0x000fec0000000200 */
[----:B------:R-:W-:Y:S01]  /*39b0*/  HMMA.16816.F32 R72, R4, R34, RZ ;  /* 0x000000220448723c */ /* 0x000fe200000018ff */
[----:B------:R-:W2:Y:S07]  /*39c0*/  LDSM.16.M88.4 R4, [R103] ;  /* 0x000000006704783b */ /* 0x000eae0000000200 */
[C---:B----4-:R-:W-:Y:S01]  /*39d0*/  HMMA.16816.F32 R20, R8.reuse, R28, R40 ;  /* 0x0000001c0814723c */ /* 0x050fe20000001828 */
[----:B------:R-:W4:Y:S07]  /*39e0*/  LDSM.16.M88.4 R40, [R2+0x7000] ;  /* 0x007000000228783b */ /* 0x000f2e0000000200 */
[C---:B------:R-:W-:Y:S08]  /*39f0*/  HMMA.16816.F32 R52, R8.reuse, R30, R36 ;  /* 0x0000001e0834723c */ /* 0x040ff00000001824 */
[C---:B------:R-:W-:Y:S08]  /*3a00*/  HMMA.16816.F32 R48, R8.reuse, R16, R24 ;  /* 0x000000100830723c */ /* 0x040ff00000001818 */
[C---:B---3--:R-:W-:Y:S01]  /*3a10*/  HMMA.16816.F32 R44, R8.reuse, R18, R12 ;  /* 0x00000012082c723c */ /* 0x048fe2000000180c */
[----:B------:R-:W3:Y:S07]  /*3a20*/  LDSM.16.M88.4 R16, [R100] ;  /* 0x000000006410783b */ /* 0x000eee0000000200 */
[C---:B------:R-:W-:Y:S08]  /*3a30*/  HMMA.16816.F32 R36, R8.reuse, R64, R60 ;  /* 0x000000400824723c */ /* 0x040ff0000000183c */
[C---:B------:R-:W-:Y:S01]  /*3a40*/  HMMA.16816.F32 R32, R8.reuse, R66, R76 ;  /* 0x000000420820723c */ /* 0x040fe2000000184c */
[----:B------:R-:W-:Y:S07]  /*3a50*/  LDSM.16.M88.4 R76, [R101+UR18+0x9800] ;  /* 0x00980012654c783b */ /* 0x000fee0008000200 */
[C---:B------:R-:W-:Y:S01]  /*3a60*/  HMMA.16816.F32 R28, R8.reuse, R56, R80 ;  /* 0x00000038081c723c */ /* 0x040fe20000001850 */
[----:B------:R-:W-:Y:S07]  /*3a70*/  LDSM.16.M88.4 R80, [R0+0x8000] ;  /* 0x008000000050783b */ /* 0x000fee0000000200 */
[----:B------:R-:W-:Y:S01]  /*3a80*/  HMMA.16816.F32 R24, R8, R58, R72 ;  /* 0x0000003a0818723c */ /* 0x000fe20000001848 */
[----:B------:R-:W5:Y:S07]  /*3a90*/  LDSM.16.M88.4 R72, [R3+0x7000] ;  /* 0x007000000348783b */ /* 0x000f6e0000000200 */
[C---:B--2---:R-:W-:Y:S08]  /*3aa0*/  HMMA.16816.F32 R12, R4.reuse, R90, R52 ;  /* 0x0000005a040c723c */ /* 0x044ff00000001834 */
[C---:B------:R-:W-:Y:S08]  /*3ab0*/  HMMA.16816.F32 R8, R4.reuse, R92, R48 ;  /* 0x0000005c0408723c */ /* 0x040ff00000001830 */
[C---:B------:R-:W-:Y:S01]  /*3ac0*/  HMMA.16816.F32 R56, R4.reuse, R94, R44 ;  /* 0x0000005e0438723c */ /* 0x040fe2000000182c */
[----:B------:R-:W2:Y:S07]  /*3ad0*/  LDSM.16.M88.4 R92, [R3+0x7800] ;  /* 0x00780000035c783b */ /* 0x000eae0000000200 */
[C---:B------:R-:W-:Y:S01]  /*3ae0*/  HMMA.16816.F32 R20, R4.reuse, R88, R20 ;  /* 0x000000580414723c */ /* 0x040fe20000001814 */
[----:B------:R-:W-:Y:S07]  /*3af0*/  LDSM.16.M88.4 R88, [R0+0x8800] ;  /* 0x008800000058783b */ /* 0x000fee0000000200 */
[C---:B----4-:R-:W-:Y:S01]  /*3b00*/  HMMA.16816.F32 R60, R4.reuse, R40, R36 ;  /* 0x00000028043c723c */ /* 0x050fe20000001824 */
[----:B------:R-:W-:Y:S07]  /*3b10*/  LDSM.16.M88.4 R36, [R101+UR18+0x8000] ;  /* 0x008000126524783b */ /* 0x000fee0008000200 */
[C---:B------:R-:W-:Y:S01]  /*3b20*/  HMMA.16816.F32 R44, R4.reuse, R42, R32 ;  /* 0x0000002a042c723c */ /* 0x040fe20000001820 */
[----:B------:R-:W-:Y:S07]  /*3b30*/  LDSM.16.M88.4 R32, [R101+UR18+0x8800] ;  /* 0x008800126520783b */ /* 0x000fee0008000200 */
[C---:B------:R-:W-:Y:S01]  /*3b40*/  HMMA.16816.F32 R64, R4.reuse, R84, R28 ;  /* 0x000000540440723c */ /* 0x040fe2000000181c */
[----:B------:R-:W-:Y:S07]  /*3b50*/  LDSM.16.M88.4 R28, [R101+UR18+0x9000] ;  /* 0x00900012651c783b */ /* 0x000fee0008000200 */
[----:B------:R-:W-:Y:S01]  /*3b60*/  HMMA.16816.F32 R52, R4, R86, R24 ;  /* 0x000000560434723c */ /* 0x000fe20000001818 */
[----:B------:R-:W4:Y:S04]  /*3b70*/  LDSM.16.M88.4 R4, [R68+0x2000] ;  /* 0x002000004404783b */ /* 0x000f280000000200 */
[----:B------:R-:W-:Y:S03]  /*3b80*/  LDSM.16.M88.4 R84, [R2+0x8800] ;  /* 0x008800000254783b */ /* 0x000fe60000000200 */
[C---:B---3--:R-:W-:Y:S08]  /*3b90*/  HMMA.16816.F32 R48, R16.reuse, R96, R20 ;  /* 0x000000601030723c */ /* 0x048ff00000001814 */
[C---:B------:R-:W-:Y:S01]  /*3ba0*/  HMMA.16816.F32 R40, R16.reuse, R98, R12 ;  /* 0x000000621028723c */ /* 0x040fe2000000180c */
[----:B------:R-:W3:Y:S04]  /*3bb0*/  LDSM.16.M88.4 R12, [R108+0x2000] ;  /* 0x002000006c0c783b */ /* 0x000ee80000000200 */
[----:B------:R-:W1:Y:S03]  /*3bc0*/  LDSM.16.M88.4 R96, [R0+0x9000] ;  /* 0x009000000060783b */ /* 0x000e660000000200 */
[C---:B------:R-:W-:Y:S08]  /*3bd0*/  HMMA.16816.F32 R24, R16.reuse, R104, R8 ;  /* 0x000000681018723c */ /* 0x040ff00000001808 */
[C---:B------:R-:W-:Y:S01]  /*3be0*/  HMMA.16816.F32 R20, R16.reuse, R106, R56 ;  /* 0x0000006a1014723c */ /* 0x040fe20000001838 */
[----:B------:R-:W-:Y:S07]  /*3bf0*/  LDSM.16.M88.4 R104, [R3+0x9000] ;  /* 0x009000000368783b */ /* 0x000fee0000000200 */
[C---:B-----5:R-:W-:Y:S08]  /*3c00*/  HMMA.16816.F32 R8, R16.reuse, R72, R60 ;  /* 0x000000481008723c */ /* 0x060ff0000000183c */
[----:B--2---:R-:W-:Y:S08]  /*3c10*/  HMMA.16816.F32 R60, R16, R94, R52 ;  /* 0x0000005e103c723c */ /* 0x004ff00000001834 */
[C---:B----4-:R-:W-:Y:S08]  /*3c20*/  HMMA.16816.F32 R56, R4.reuse, R36, R48 ;  /* 0x000000240438723c */ /* 0x050ff00000001830 */
[C---:B------:R-:W-:Y:S08]  /*3c30*/  HMMA.16816.F32 R52, R4.reuse, R38, R40 ;  /* 0x000000260434723c */ /* 0x040ff00000001828 */
[C---:B------:R-:W-:Y:S08]  /*3c40*/  HMMA.16816.F32 R48, R4.reuse, R32, R24 ;  /* 0x000000200430723c */ /* 0x040ff00000001818 */
[----:B------:R-:W-:Y:S01]  /*3c50*/  HMMA.16816.F32 R40, R4, R34, R20 ;  /* 0x000000220428723c */ /* 0x000fe20000001814 */
[----:B------:R-:W2:Y:S07]  /*3c60*/  LDSM.16.M88.4 R32, [R0+0x9800] ;  /* 0x009800000020783b */ /* 0x000eae0000000200 */
[C---:B------:R-:W-:Y:S01]  /*3c70*/  HMMA.16816.F32 R44, R16.reuse, R74, R44 ;  /* 0x0000004a102c723c */ /* 0x040fe2000000182c */
[----:B------:R-:W-:Y:S07]  /*3c80*/  LDSM.16.M88.4 R72, [R2+0x8000] ;  /* 0x008000000248783b */ /* 0x000fee0000000200 */
[----:B------:R-:W-:Y:S01]  /*3c90*/  HMMA.16816.F32 R64, R16, R92, R64 ;  /* 0x0000005c1040723c */ /* 0x000fe20000001840 */
[----:B------:R-:W4:Y:S04]  /*3ca0*/  LDSM.16.M88.4 R16, [R103+0x2000] ;  /* 0x002000006710783b */ /* 0x000f280000000200 */
[----:B------:R-:W5:Y:S03]  /*3cb0*/  LDSM.16.M88.4 R92, [R2+0x9000] ;  /* 0x00900000025c783b */ /* 0x000f660000000200 */
[C---:B------:R-:W-:Y:S01]  /*3cc0*/  HMMA.16816.F32 R36, R4.reuse, R28, R8 ;  /* 0x0000001c0424723c */ /* 0x040fe20000001808 */
[----:B------:R-:W-:Y:S07]  /*3cd0*/  LDSM.16.M88.4 R8, [R100+0x2000] ;  /* 0x002000006408783b */ /* 0x000fee0000000200 */
[C---:B------:R-:W-:Y:S08]  /*3ce0*/  HMMA.16816.F32 R28, R4.reuse, R30, R44 ;  /* 0x0000001e041c723c */ /* 0x040ff0000000182c */
[C---:B------:R-:W-:Y:S01]  /*3cf0*/  HMMA.16816.F32 R24, R4.reuse, R76, R64 ;  /* 0x0000004c0418723c */ /* 0x040fe20000001840 */
[----:B------:R-:W5:Y:S07]  /*3d00*/  LDSM.16.M88.4 R64, [R2+0x9800] ;  /* 0x009800000240783b */ /* 0x000f6e0000000200 */
[----:B------:R-:W-:Y:S01]  /*3d10*/  HMMA.16816.F32 R20, R4, R78, R60 ;  /* 0x0000004e0414723c */ /* 0x000fe2000000183c */
[----:B------:R-:W5:Y:S07]  /*3d20*/  LDSM.16.M88.4 R76, [R3+0x8000] ;  /* 0x00800000034c783b */ /* 0x000f6e0000000200 */
[C---:B---3--:R-:W-:Y:S08]  /*3d30*/  HMMA.16816.F32 R4, R12.reuse, R80, R56 ;  /* 0x000000500c04723c */ /* 0x048ff00000001838 */
[C---:B------:R-:W-:Y:S01]  /*3d40*/  HMMA.16816.F32 R52, R12.reuse, R82, R52 ;  /* 0x000000520c34723c */ /* 0x040fe20000001834 */
[----:B------:R-:W-:Y:S07]  /*3d50*/  LDSM.16.M88.4 R80, [R101+UR18+0xa000] ;  /* 0x00a000126550783b */ /* 0x000fee0008000200 */
[C---:B------:R-:W-:Y:S08]  /*3d60*/  HMMA.16816.F32 R48, R12.reuse, R88, R48 ;  /* 0x000000580c30723c */ /* 0x040ff00000001830 */
[C---:B------:R-:W-:Y:S01]  /*3d70*/  HMMA.16816.F32 R44, R12.reuse, R90, R40 ;  /* 0x0000005a0c2c723c */ /* 0x040fe20000001828 */
[----:B------:R-:W3:Y:S07]  /*3d80*/  LDSM.16.M88.4 R88, [R3+0x8800] ;  /* 0x008800000358783b */ /* 0x000eee0000000200 */
[C---:B-1----:R-:W-:Y:S08]  /*3d90*/  HMMA.16816.F32 R56, R12.reuse, R98, R28 ;  /* 0x000000620c38723c */ /* 0x042ff0000000181c */
[C---:B--2---:R-:W-:Y:S08]  /*3da0*/  HMMA.16816.F32 R40, R12.reuse, R32, R24 ;  /* 0x000000200c28723c */ /* 0x044ff00000001818 */
[C---:B------:R-:W-:Y:S01]  /*3db0*/  HMMA.16816.F32 R36, R12.reuse, R96, R36 ;  /* 0x000000600c24723c */ /* 0x040fe20000001824 */
[----:B------:R-:W-:Y:S07]  /*3dc0*/  LDSM.16.M88.4 R96, [R0+0xb800] ;  /* 0x00b800000060783b */ /* 0x000fee0000000200 */
[----:B------:R-:W-:Y:S08]  /*3dd0*/  HMMA.16816.F32 R32, R12, R34, R20 ;  /* 0x000000220c20723c */ /* 0x000ff00000001814 */
[C---:B----4-:R-:W-:Y:S01]  /*3de0*/  HMMA.16816.F32 R28, R16.reuse, R72, R4 ;  /* 0x00000048101c723c */ /* 0x050fe20000001804 */
[----:B------:R-:W-:Y:S04]  /*3df0*/  LDSM.16.M88.4 R4, [R68+0x4000] ;  /* 0x004000004404783b */ /* 0x000fe80000000200 */
[----:B------:R-:W-:Y:S03]  /*3e00*/  LDSM.16.M88.4 R68, [R101+UR18+0xb800] ;  /* 0x00b800126544783b */ /* 0x000fe60008000200 */
[C---:B------:R-:W-:Y:S01]  /*3e10*/  HMMA.16816.F32 R24, R16.reuse, R74, R52 ;  /* 0x0000004a1018723c */ /* 0x040fe20000001834 */
[----:B------:R-:W1:Y:S07]  /*3e20*/  LDSM.16.M88.4 R72, [R3+0x9800] ;  /* 0x009800000348783b */ /* 0x000e6e0000000200 */
[C---:B------:R-:W-:Y:S08]  /*3e30*/  HMMA.16816.F32 R20, R16.reuse, R84, R48 ;  /* 0x000000541014723c */ /* 0x040ff00000001830 */
[C---:B-----5:R-:W-:Y:S08]  /*3e40*/  HMMA.16816.F32 R36, R16.reuse, R92, R36 ;  /* 0x0000005c1024723c */ /* 0x060ff00000001824 */
[C---:B------:R-:W-:Y:S01]  /*3e50*/  HMMA.16816.F32 R52, R16.reuse, R66, R32 ;  /* 0x000000421034723c */ /* 0x040fe20000001820 */
[----:B------:R-:W2:Y:S07]  /*3e60*/  LDSM.16.M88.4 R32, [R101+UR18+0xa800] ;  /* 0x00a800126520783b */ /* 0x000eae0008000200 */
[C---:B------:R-:W-:Y:S01]  /*3e70*/  HMMA.16816.F32 R12, R16.reuse, R86, R44 ;  /* 0x00000056100c723c */ /* 0x040fe2000000182c */
[----:B------:R-:W-:Y:S07]  /*3e80*/  LDSM.16.M88.4 R84, [R2+0xb000] ;  /* 0x00b000000254783b */ /* 0x000fee0000000200 */
[C---:B------:R-:W-:Y:S01]  /*3e90*/  HMMA.16816.F32 R56, R16.reuse, R94, R56 ;  /* 0x0000005e1038723c */ /* 0x040fe20000001838 */
[----:B------:R-:W-:Y:S07]  /*3ea0*/  LDSM.16.M88.4 R92, [R2+0xb800] ;  /* 0x00b80000025c783b */ /* 0x000fee0000000200 */
[----:B------:R-:W-:Y:S08]  /*3eb0*/  HMMA.16816.F32 R60, R16, R64, R40 ;  /* 0x00000040103c723c */ /* 0x000ff00000001828 */
[C---:B------:R-:W-:Y:S01]  /*3ec0*/  HMMA.16816.F32 R48, R8.reuse, R76, R28 ;  /* 0x0000004c0830723c */ /* 0x040fe2000000181c */
[----:B------:R-:W4:Y:S07]  /*3ed0*/  LDSM.16.M88.4 R28, [R101+UR18+0xb000] ;  /* 0x00b00012651c783b */ /* 0x000f2e0008000200 */
[C---:B---3--:R-:W-:Y:S08]  /*3ee0*/  HMMA.16816.F32 R40, R8.reuse, R88, R20 ;  /* 0x000000580828723c */ /* 0x048ff00000001814 */
[C---:B------:R-:W-:Y:S01]  /*3ef0*/  HMMA.16816.F32 R44, R8.reuse, R78, R24 ;  /* 0x0000004e082c723c */ /* 0x040fe20000001818 */
[----:B------:R-:W-:Y:S07]  /*3f00*/  LDSM.16.M88.4 R76, [R0+0xb000] ;  /* 0x00b00000004c783b */ /* 0x000fee0000000200 */
[C---:B------:R-:W-:Y:S08]  /*3f10*/  HMMA.16816.F32 R20, R8.reuse, R104, R36 ;  /* 0x000000680814723c */ /* 0x040ff00000001824 */
[C---:B------:R-:W-:Y:S01]  /*3f20*/  HMMA.16816.F32 R24, R8.reuse, R90, R12 ;  /* 0x0000005a0818723c */ /* 0x040fe2000000180c */
[----:B------:R-:W-:Y:S04]  /*3f30*/  LDSM.16.M88.4 R12, [R108+0x4000] ;  /* 0x004000006c0c783b */ /* 0x000fe80000000200 */
[----:B------:R-:W-:Y:S03]  /*3f40*/  LDSM.16.M88.4 R88, [R0+0xa000] ;  /* 0x00a000000058783b */ /* 0x000fe60000000200 */
[C---:B------:R-:W-:Y:S01]  /*3f50*/  HMMA.16816.F32 R16, R8.reuse, R106, R56 ;  /* 0x0000006a0810723c */ /* 0x040fe20000001838 */
[----:B------:R-:W3:Y:S07]  /*3f60*/  LDSM.16.M88.4 R56, [R0+0xa800] ;  /* 0x00a800000038783b */ /* 0x000eee0000000200 */
[C---:B-1----:R-:W-:Y:S08]  /*3f70*/  HMMA.16816.F32 R36, R8.reuse, R72, R60 ;  /* 0x000000480824723c */ /* 0x042ff0000000183c */
[----:B------:R-:W-:Y:S01]  /*3f80*/  HMMA.16816.F32 R8, R8, R74, R52 ;  /* 0x0000004a0808723c */ /* 0x000fe20000001834 */
[----:B------:R-:W-:Y:S07]  /*3f90*/  LDSM.16.M88.4 R72, [R2+0xa800] ;  /* 0x00a800000248783b */ /* 0x000fee0000000200 */
[C---:B------:R-:W-:Y:S08]  /*3fa0*/  HMMA.16816.F32 R52, R4.reuse, R80, R48 ;  /* 0x000000500434723c */ /* 0x040ff00000001830 */
[C---:B------:R-:W-:Y:S01]  /*3fb0*/  HMMA.16816.F32 R64, R4.reuse, R82, R44 ;  /* 0x000000520440723c */ /* 0x040fe2000000182c */
[----:B------:R-:W-:Y:S07]  /*3fc0*/  LDSM.16.M88.4 R80, [R3+0xb000] ;  /* 0x00b000000350783b */ /* 0x000fee0000000200 */
[C---:B--2---:R-:W-:Y:S08]  /*3fd0*/  HMMA.16816.F32 R48, R4.reuse, R32, R40 ;  /* 0x000000200430723c */ /* 0x044ff00000001828 */
[C---:B------:R-:W-:Y:S08]  /*3fe0*/  HMMA.16816.F32 R44, R4.reuse, R34, R24 ;  /* 0x00000022042c723c */ /* 0x040ff00000001818 */
[C---:B----4-:R-:W-:Y:S01]  /*3ff0*/  HMMA.16816.F32 R40, R4.reuse, R28, R20 ;  /* 0x0000001c0428723c */ /* 0x050fe20000001814 */
[----:B------:R1:W-:Y:S07]  /*4000*/  LDSM.16.M88.4 R20, [R2+0xa000] ;  /* 0x00a000000214783b */ /* 0x0003ee0000000200 */
[C---:B------:R-:W-:Y:S01]  /*4010*/  HMMA.16816.F32 R24, R4.reuse, R70, R8 ;  /* 0x000000460418723c */ /* 0x040fe20000001808 */
[----:B------:R-:W2:Y:S07]  /*4020*/  LDSM.16.M88.4 R8, [R103+0x4000] ;  /* 0x004000006708783b */ /* 0x000eae0000000200 */
[C---:B------:R-:W-:Y:S08]  /*4030*/  HMMA.16816.F32 R28, R4.reuse, R30, R16 ;  /* 0x0000001e041c723c */ /* 0x040ff00000001810 */
[----:B------:R-:W-:Y:S01]  /*4040*/  HMMA.16816.F32 R32, R4, R68, R36 ;  /* 0x000000440420723c */ /* 0x000fe20000001824 */
[----:B------:R-:W-:Y:S01]  /*4050*/  LDSM.16.M88.4 R4, [R100+0x4000] ;  /* 0x004000006404783b */ /* 0x000fe20000000200 */
[----:B-1----:R-:W-:-:S03]  /*4060*/  SHF.R.U32.HI R2, RZ, 0x2, R193 ;  /* 0x00000002ff027819 */ /* 0x002fc600000116c1 */
[----:B------:R-:W1:Y:S01]  /*4070*/  LDSM.16.M88.4 R68, [R3+0xa000] ;  /* 0x00a000000344783b */ /* 0x000e620000000200 */
[----:B------:R-:W-:Y:S02]  /*4080*/  LOP3.LUT R2, R2, 0x7, RZ, 0xc0, !PT ;  /* 0x0000000702027812 */ /* 0x000fe400078ec0ff */
[----:B---3--:R-:W-:Y:S02]  /*4090*/  HMMA.16816.F32 R60, R12, R56, R48 ;  /* 0x000000380c3c723c */ /* 0x008fe40000001830 */
[----:B------:R-:W-:-:S04]  /*40a0*/  IADD3 R2, PT, PT, R2, R112, R114 ;  /* 0x0000007002027210 */ /* 0x000fc80007ffe072 */
[C---:B------:R-:W-:Y:S02]  /*40b0*/  IADD3 R0, PT, PT, R2.reuse, 0x1, R113 ;  /* 0x0000000102007810 */ /* 0x040fe40007ffe071 */
[C---:B------:R-:W-:Y:S01]  /*40c0*/  HMMA.16816.F32 R16, R12.reuse, R88, R52 ;  /* 0x000000580c10723c */ /* 0x040fe20000001834 */
[-C--:B------:R-:W-:Y:S02]  /*40d0*/  IADD3 R198, PT, PT, R2, R201.reuse, -R198 ;  /* 0x000000c902c67210 */ /* 0x080fe40007ffe8c6 */
[C---:B------:R-:W-:Y:S02]  /*40e0*/  VIMNMX R200, PT, PT, R0.reuse, R201, PT ;  /* 0x000000c900c87248 */ /* 0x040fe40003fe0100 */
[----:B------:R-:W-:Y:S01]  /*40f0*/  VIADDMNMX R201, R0, 0x8, R201, PT ;  /* 0x0000000800c97846 */ /* 0x000fe200038001c9 */
[----:B------:R-:W-:Y:S02]  /*4100*/  IMAD R0, R102, 0x40, R126 ;  /* 0x0000004066007824 */ /* 0x000fe400078e027e */
[----:B------:R-:W-:Y:S01]  /*4110*/  HMMA.16816.F32 R64, R12, R90, R64 ;  /* 0x0000005a0c40723c */ /* 0x000fe20000001840 */
[----:B------:R-:W-:Y:S01]  /*4120*/  LDSM.16.M88.4 R88, [R3+0xb800] ;  /* 0x00b800000358783b */ /* 0x000fe20000000200 */
[----:B------:R-:W-:-:S06]  /*4130*/  VIADD R2, R198, 0x8 ;  /* 0x00000008c6027836 */ /* 0x000fcc0000000000 */
[C---:B------:R-:W-:Y:S08]  /*4140*/  HMMA.16816.F32 R56, R12.reuse, R58, R44 ;  /* 0x0000003a0c38723c */ /* 0x040ff0000000182c */
[C---:B------:R-:W-:Y:S08]  /*4150*/  HMMA.16816.F32 R52, R12.reuse, R76, R40 ;  /* 0x0000004c0c34723c */ /* 0x040ff00000001828 */
[----:B------:R-:W-:Y:S01]  /*4160*/  HMMA.16816.F32 R48, R12, R78, R28 ;  /* 0x0000004e0c30723c */ /* 0x000fe2000000181c */
[----:B------:R-:W3:Y:S01]  /*4170*/  LDSM.16.M88.4 R76, [R3+0xa800] ;  /* 0x00a80000034c783b */ /* 0x000ee20000000200 */
[----:B------:R-:W-:-:S06]  /*4180*/  DEPBAR.LE SB0, 0x0 ;  /* 0x000080000000791a */ /* 0x000fcc0000000000 */
[C---:B------:R-:W-:Y:S08]  /*4190*/  HMMA.16816.F32 R44, R12.reuse, R96, R32 ;  /* 0x000000600c2c723c */ /* 0x040ff00000001820 */
[----:B------:R-:W-:Y:S08]  /*41a0*/  HMMA.16816.F32 R40, R12, R98, R24 ;  /* 0x000000620c28723c */ /* 0x000ff00000001818 */
[C---:B--2---:R-:W-:Y:S08]  /*41b0*/  HMMA.16816.F32 R36, R8.reuse, R20, R16 ;  /* 0x000000140824723c */ /* 0x044ff00000001810 */
[C---:B------:R-:W-:Y:S08]  /*41c0*/  HMMA.16816.F32 R32, R8.reuse, R22, R64 ;  /* 0x000000160820723c */ /* 0x040ff00000001840 */
[C---:B------:R-:W-:Y:S08]  /*41d0*/  HMMA.16816.F32 R28, R8.reuse, R72, R60 ;  /* 0x00000048081c723c */ /* 0x040ff0000000183c */
[C---:B------:R-:W-:Y:S08]  /*41e0*/  HMMA.16816.F32 R24, R8.reuse, R74, R56 ;  /* 0x0000004a0818723c */ /* 0x040ff00000001838 */
[C---:B------:R-:W-:Y:S08]  /*41f0*/  HMMA.16816.F32 R20, R8.reuse, R84, R52 ;  /* 0x000000540814723c */ /* 0x040ff00000001834 */
[C---:B------:R-:W-:Y:S08]  /*4200*/  HMMA.16816.F32 R16, R8.reuse, R86, R48 ;  /* 0x000000560810723c */ /* 0x040ff00000001830 */
[C---:B------:R-:W-:Y:S08]  /*4210*/  HMMA.16816.F32 R12, R8.reuse, R92, R44 ;  /* 0x0000005c080c723c */ /* 0x040ff0000000182c */
[----:B------:R-:W-:Y:S08]  /*4220*/  HMMA.16816.F32 R8, R8, R94, R40 ;  /* 0x0000005e0808723c */ /* 0x000ff00000001828 */
[C---:B-1----:R-:W-:Y:S08]  /*4230*/  HMMA.16816.F32 R52, R4.reuse, R68, R36 ;  /* 0x000000440434723c */ /* 0x042ff00000001824 */
[C---:B------:R-:W-:Y:S08]  /*4240*/  HMMA.16816.F32 R32, R4.reuse, R70, R32 ;  /* 0x000000460420723c */ /* 0x040ff00000001820 */
[C---:B---3--:R-:W-:Y:S08]  /*4250*/  HMMA.16816.F32 R28, R4.reuse, R76, R28 ;  /* 0x0000004c041c723c */ /* 0x048ff0000000181c */
[C---:B------:R-:W-:Y:S08]  /*4260*/  HMMA.16816.F32 R24, R4.reuse, R78, R24 ;  /* 0x0000004e0418723c */ /* 0x040ff00000001818 */
[C---:B------:R-:W-:Y:S08]  /*4270*/  HMMA.16816.F32 R36, R4.reuse, R80, R20 ;  /* 0x000000500424723c */ /* 0x040ff00000001814 */
[C---:B------:R-:W-:Y:S08]  /*4280*/  HMMA.16816.F32 R40, R4.reuse, R82, R16 ;  /* 0x000000520428723c */ /* 0x040ff00000001810 */
[C---:B------:R-:W-:Y:S08]  /*4290*/  HMMA.16816.F32 R44, R4.reuse, R88, R12 ;  /* 0x00000058042c723c */ /* 0x040ff0000000180c */
[----:B------:R-:W-:Y:S01]  /*42a0*/  HMMA.16816.F32 R48, R4, R90, R8 ;  /* 0x0000005a0430723c */ /* 0x000fe20000001808 */
[----:B------:R-:W-:Y:S06]  /*42b0*/  BAR.SYNC.DEFER_BLOCKING 0x0 ;  /* 0x0000000000007b1d */ /* 0x000fec0000010000 */
[----:B------:R-:W-:-:S13]  /*42c0*/  @!P1 BRA `(.L_x_1532) ;  /* 0x00000004005c9947 */ /* 0x000fda0003800000 */
        /* <DEDUP_REMOVED lines=13> */
[-C--:B------:R-:W-:Y:S01]  /*43a0*/  LEA R8, P5, R3, R116.reuse, 0x1 ;  /* 0x0000007403087211 */ /* 0x080fe200078a08ff */
        /* <DEDUP_REMOVED lines=70> */
.L_x_1534:
[----:B------:R3:W-:Y:S02]  /*4810*/  STS.128 [R197+0xb800], RZ ;  /* 0x00b800ffc5007388 */ /* 0x0007e40000000c00 */
.L_x_1535:
[----:B------:R-:W-:Y:S05]  /*4820*/  BSYNC.RECONVERGENT B0 ;  /* 0x0000000000007941 */ /* 0x000fea0003800200 */
.L_x_1533:
[----:B------:R-:W0:Y:S02]  /*4830*/  LDGDEPBAR ;  /* 0x00000000000079af */ /* 0x000e240000000000 */
.L_x_1532:
[C---:B------:R-:W-:Y:S01]  /*4840*/  VIADD R3, R0.reuse, 0x1 ;  /* 0x0000000100037836 */ /* 0x040fe20000000000 */
[----:B------:R-:W4:Y:S01]  /*4850*/  S2UR UR5, SR_CgaCtaId ;  /* 0x00000000000579c3 */ /* 0x000f220000008800 */
[----:B-12---:R-:W-:Y:S01]  /*4860*/  VIADD R4, R0, 0x8 ;  /* 0x0000000800047836 */ /* 0x006fe20000000000 */
[----:B------:R-:W1:Y:S01]  /*4870*/  LDCU UR4, c[0x0][0x45c] ;  /* 0x00008b80ff0477ac */ /* 0x000e620008000800 */
[----:B------:R-:W-:Y:S01]  /*4880*/  IMAD.WIDE.U32 R146, R121, -0x2daee0ad, RZ ;  /* 0xd2511f5379927825 */ /* 0x000fe200078e00ff */
[-C--:B------:R-:W-:Y:S02]  /*4890*/  ISETP.GT.AND P1, PT, R198, R3.reuse, PT ;  /* 0x00000003c600720c */ /* 0x080fe40003f24270 */
[----:B------:R-:W-:Y:S01]  /*48a0*/  ISETP.GT.AND P4, PT, R2, R3, PT ;  /* 0x000000030200720c */ /* 0x000fe20003f84270 */
[----:B------:R-:W-:Y:S01]  /*48b0*/  IMAD.WIDE.U32 R144, R120, -0x326172a9, RZ ;  /* 0xcd9e8d5778907825 */ /* 0x000fe200078e00ff */
[----:B------:R-:W-:Y:S01]  /*48c0*/  ISETP.GE.AND P5, PT, R3, R200, PT ;  /* 0x000000c80300720c */ /* 0x000fe20003fa6270 */
[----:B------:R-:W-:Y:S01]  /*48d0*/  STL.64 [R1+0x70], R146 ;  /* 0x0000709201007387 */ /* 0x000fe20000100a00 */
[----:B------:R-:W-:Y:S01]  /*48e0*/  FSEL R6, R53, -INF , !P1 ;  /* 0xff80000035067808 */ /* 0x000fe20004800000 */
[----:B------:R-:W-:Y:S01]  /*48f0*/  VIADD R64, R204, 0x9e3779b9 ;  /* 0x9e3779b9cc407836 */ /* 0x000fe20000000000 */
[----:B------:R-:W-:Y:S01]  /*4900*/  ISETP.GE.AND P3, PT, R3, R201, PT ;  /* 0x000000c90300720c */ /* 0x000fe20003f66270 */
[----:B------:R-:W-:Y:S01]  /*4910*/  VIADD R3, R0, 0x9 ;  /* 0x0000000900037836 */ /* 0x000fe20000000000 */
[----:B------:R-:W-:Y:S01]  /*4920*/  FSEL R5, R55, -INF , !P4 ;  /* 0xff80000037057808 */ /* 0x000fe20006000000 */
[C---:B------:R-:W-:Y:S01]  /*4930*/  VIADD R65, R205.reuse, 0x76cf5d0a ;  /* 0x76cf5d0acd417836 */ /* 0x040fe20000000000 */
[----:B------:R-:W-:Y:S01]  /*4940*/  FSEL R53, R6, -INF , !P5 ;  /* 0xff80000006357808 */ /* 0x000fe20006800000 */
[----:B------:R-:W-:Y:S01]  /*4950*/  VIADD R66, R204, 0xdaa66d2b ;  /* 0xdaa66d2bcc427836 */ /* 0x000fe20000000000 */
[-C--:B------:R-:W-:Y:S01]  /*4960*/  ISETP.GT.AND P5, PT, R2, R4.reuse, PT ;  /* 0x000000040200720c */ /* 0x080fe20003fa4270 */
[----:B------:R-:W-:Y:S01]  /*4970*/  VIADD R67, R205, 0xed9eba14 ;  /* 0xed9eba14cd437836 */ /* 0x000fe20000000000 */
[----:B------:R-:W-:Y:S01]  /*4980*/  FSEL R55, R5, -INF , !P3 ;  /* 0xff80000005377808 */ /* 0x000fe20005800000 */
[----:B------:R-:W-:Y:S01]  /*4990*/  VIADD R91, R204, 0x1715609d ;  /* 0x1715609dcc5b7836 */ /* 0x000fe20000000000 */
[C---:B------:R-:W-:Y:S01]  /*49a0*/  ISETP.GT.AND P1, PT, R198.reuse, R4, PT ;  /* 0x00000004c600720c */ /* 0x040fe20003f24270 */
[----:B------:R-:W-:Y:S01]  /*49b0*/  VIADD R88, R205, 0x646e171e ;  /* 0x646e171ecd587836 */ /* 0x000fe20000000000 */
[----:B------:R-:W-:Y:S01]  /*49c0*/  ISETP.GT.AND P3, PT, R198, R3, PT ;  /* 0x00000003c600720c */ /* 0x000fe20003f64270 */
[----:B----4-:R-:W-:Y:S01]  /*49d0*/  ULEA UR5, UR5, UR8, 0x18 ;  /* 0x0000000805057291 */ /* 0x010fe2000f8ec0ff */
[----:B------:R-:W-:-:S02]  /*49e0*/  FSEL R6, R34, -INF , !P5 ;  /* 0xff80000022067808 */ /* 0x000fc40006800000 */
[----:B------:R-:W-:Y:S02]  /*49f0*/  ISETP.GT.AND P5, PT, R2, R3, PT ;  /* 0x000000030200720c */ /* 0x000fe40003fa4270 */
[----:B------:R-:W-:Y:S02]  /*4a00*/  FSEL R8, R32, -INF , !P1 ;  /* 0xff80000020087808 */ /* 0x000fe40004800000 */
[----:B------:R-:W-:Y:S02]  /*4a10*/  FSEL R7, R33, -INF , !P3 ;  /* 0xff80000021077808 */ /* 0x000fe40005800000 */
[CC--:B------:R-:W-:Y:S02]  /*4a20*/  ISETP.GE.AND P6, PT, R4.reuse, R200.reuse, PT ;  /* 0x000000c80400720c */ /* 0x0c0fe40003fc6270 */
        /* <DEDUP_REMOVED lines=8> */
[-C--:B------:R-:W-:Y:S02]  /*4ab0*/  ISETP.GT.AND P5, PT, R198, R4.reuse, PT ;  /* 0x00000004c600720c */ /* 0x080fe40003fa4270 */
[----:B------:R-:W-:-:S02]  /*4ac0*/  ISETP.GT.AND P4, PT, R2, R4, PT ;  /* 0x000000040200720c */ /* 0x000fc40003f84270 */
[----:B------:R-:W-:Y:S02]  /*4ad0*/  ISETP.GT.AND P3, PT, R198, R3, PT ;  /* 0x00000003c600720c */ /* 0x000fe40003f64270 */
[----:B------:R-:W-:Y:S02]  /*4ae0*/  FSEL R32, R8, -INF , !P6 ;  /* 0xff80000008207808 */ /* 0x000fe40007000000 */
[----:B------:R-:W-:Y:S01]  /*4af0*/  FSEL R21, R7, -INF , !P1 ;  /* 0xff80000007157808 */ /* 0x000fe20004800000 */
[----:B------:R-:W-:Y:S01]  /*4b00*/  VIADD R7, R0, 0x21 ;  /* 0x0000002100077836 */ /* 0x000fe20000000000 */
[----:B------:R-:W-:Y:S02]  /*4b10*/  FSEL R6, R28, -INF , !P5 ;  /* 0xff8000001c067808 */ /* 0x000fe40006800000 */
[----:B------:R-:W-:Y:S02]  /*4b20*/  FSEL R5, R30, -INF , !P4 ;  /* 0xff8000001e057808 */ /* 0x000fe40006000000 */
[----:B------:R-:W-:-:S02]  /*4b30*/  FSEL R11, R29, -INF , !P3 ;  /* 0xff8000001d0b7808 */ /* 0x000fc40005800000 */
[CC--:B------:R-:W-:Y:S02]  /*4b40*/  ISETP.GE.AND P6, PT, R4.reuse, R200.reuse, PT ;  /* 0x000000c80400720c */ /* 0x0c0fe40003fc6270 */
[----:B------:R-:W-:Y:S01]  /*4b50*/  ISETP.GE.AND P1, PT, R4, R201, PT ;  /* 0x000000c90400720c */ /* 0x000fe20003f26270 */
[----:B------:R-:W-:Y:S01]  /*4b60*/  VIADD R4, R0, 0x19 ;  /* 0x0000001900047836 */ /* 0x000fe20000000000 */
[C---:B------:R-:W-:Y:S02]  /*4b70*/  ISETP.GE.AND P5, PT, R3.reuse, R200, PT ;  /* 0x000000c80300720c */ /* 0x040fe40003fa6270 */
[----:B------:R-:W-:Y:S02]  /*4b80*/  ISETP.GT.AND P4, PT, R2, R3, PT ;  /* 0x000000030200720c */ /* 0x000fe40003f84270 */
[----:B------:R-:W-:Y:S01]  /*4b90*/  ISETP.GE.AND P3, PT, R3, R201, PT ;  /* 0x000000c90300720c */ /* 0x000fe20003f66270 */
[----:B------:R-:W-:Y:S01]  /*4ba0*/  VIADD R3, R0, 0x18 ;  /* 0x0000001800037836 */ /* 0x000fe20000000000 */
[----:B------:R-:W-:-:S02]  /*4bb0*/  FSEL R9, R31, -INF , !P4 ;  /* 0xff8000001f097808 */ /* 0x000fc40006000000 */
[----:B------:R-:W-:Y:S01]  /*4bc0*/  FSEL R31, R6, -INF , !P6 ;  /* 0xff800000061f7808 */ /* 0x000fe20007000000 */
[C---:B------:R-:W-:Y:S01]  /*4bd0*/  VIADD R6, R0.reuse, 0x28 ;  /* 0x0000002800067836 */ /* 0x040fe20000000000 */
[----:B------:R-:W-:Y:S01]  /*4be0*/  FSEL R35, R5, -INF , !P1 ;  /* 0xff80000005237808 */ /* 0x000fe20004800000 */
[----:B------:R-:W-:Y:S01]  /*4bf0*/  VIADD R5, R0, 0x29 ;  /* 0x0000002900057836 */ /* 0x000fe20000000000 */
[CC--:B------:R-:W-:Y:S02]  /*4c00*/  ISETP.GT.AND P6, PT, R198.reuse, R3.reuse, PT ;  /* 0x00000003c600720c */ /* 0x0c0fe40003fc4270 */
[----:B------:R-:W-:Y:S02]  /*4c10*/  ISETP.GT.AND P1, PT, R198, R4, PT ;  /* 0x00000004c600720c */ /* 0x000fe40003f24270 */
[----:B------:R-:W-:Y:S02]  /*4c20*/  ISETP.GT.AND P4, PT, R2, R3, PT ;  /* 0x000000030200720c */ /* 0x000fe40003f84270 */
[----:B------:R-:W-:-:S02]  /*4c30*/  FSEL R10, R24, -INF , !P6 ;  /* 0xff800000180a7808 */ /* 0x000fc40007000000 */
[----:B------:R-:W-:Y:S02]  /*4c40*/  FSEL R19, R25, -INF , !P1 ;  /* 0xff80000019137808 */ /* 0x000fe40004800000 */
[C---:B------:R-:W-:Y:S02]  /*4c50*/  ISETP.GE.AND P6, PT, R3.reuse, R200, PT ;  /* 0x000000c80300720c */ /* 0x040fe40003fc6270 */
[----:B------:R-:W-:Y:S02]  /*4c60*/  FSEL R8, R26, -INF , !P4 ;  /* 0xff8000001a087808 */ /* 0x000fe40006000000 */
[----:B------:R-:W-:Y:S01]  /*4c70*/  ISETP.GE.AND P1, PT, R3, R201, PT ;  /* 0x000000c90300720c */ /* 0x000fe20003f26270 */
[----:B------:R-:W-:Y:S01]  /*4c80*/  VIADD R3, R0, 0x20 ;  /* 0x0000002000037836 */ /* 0x000fe20000000000 */
[----:B------:R-:W-:Y:S02]  /*4c90*/  ISETP.GT.AND P4, PT, R2, R4, PT ;  /* 0x000000040200720c */ /* 0x000fe40003f84270 */
[----:B------:R-:W-:-:S02]  /*4ca0*/  FSEL R22, R11, -INF , !P5 ;  /* 0xff8000000b167808 */ /* 0x000fc40006800000 */
[----:B------:R-:W-:Y:S02]  /*4cb0*/  FSEL R12, R27, -INF , !P4 ;  /* 0xff8000001b0c7808 */ /* 0x000fe40006000000 */
[----:B------:R-:W-:Y:S02]  /*4cc0*/  ISETP.GT.AND P4, PT, R2, R3, PT ;  /* 0x000000030200720c */ /* 0x000fe40003f84270 */
[----:B------:R-:W-:Y:S02]  /*4cd0*/  FSEL R24, R9, -INF , !P3 ;  /* 0xff80000009187808 */ /* 0x000fe40005800000 */
[----:B------:R-:W-:Y:S02]  /*4ce0*/  FSEL R16, R38, -INF , !P4 ;  /* 0xff80000026107808 */ /* 0x000fe40006000000 */
[----:B------:R-:W-:Y:S02]  /*4cf0*/  FSEL R28, R10, -INF , !P6 ;  /* 0xff8000000a1c7808 */ /* 0x000fe40007000000 */
[----:B------:R-:W-:-:S02]  /*4d00*/  FSEL R30, R8, -INF , !P1 ;  /* 0xff800000081e7808 */ /* 0x000fc40004800000 */
[C---:B------:R-:W-:Y:S02]  /*4d10*/  ISETP.GT.AND P5, PT, R198.reuse, R3, PT ;  /* 0x00000003c600720c */ /* 0x040fe40003fa4270 */
[-C--:B------:R-:W-:Y:S02]  /*4d20*/  ISETP.GT.AND P3, PT, R198, R7.reuse, PT ;  /* 0x00000007c600720c */ /* 0x080fe40003f64270 */
[----:B------:R-:W-:Y:S02]  /*4d30*/  ISETP.GT.AND P4, PT, R2, R7, PT ;  /* 0x000000070200720c */ /* 0x000fe40003f84270 */
[C---:B------:R-:W-:Y:S02]  /*4d40*/  ISETP.GT.AND P6, PT, R198.reuse, R6, PT ;  /* 0x00000006c600720c */ /* 0x040fe40003fc4270 */
[----:B------:R-:W-:Y:S02]  /*4d50*/  ISETP.GT.AND P1, PT, R198, R5, PT ;  /* 0x00000005c600720c */ /* 0x000fe40003f24270 */
[----:B------:R-:W-:-:S02]  /*4d60*/  FSEL R18, R36, -INF , !P5 ;  /* 0xff80000024127808 */ /* 0x000fc40006800000 */
[----:B------:R-:W-:Y:S02]  /*4d70*/  FSEL R17, R37, -INF , !P3 ;  /* 0xff80000025117808 */ /* 0x000fe40005800000 */
[----:B------:R-:W-:Y:S02]  /*4d80*/  FSEL R15, R39, -INF , !P4 ;  /* 0xff800000270f7808 */ /* 0x000fe40006000000 */
[----:B------:R-:W-:Y:S02]  /*4d90*/  FSEL R14, R40, -INF , !P6 ;  /* 0xff800000280e7808 */ /* 0x000fe40007000000 */
[----:B------:R-:W-:Y:S02]  /*4da0*/  FSEL R13, R41, -INF , !P1 ;  /* 0xff800000290d7808 */ /* 0x000fe40004800000 */
[C---:B------:R-:W-:Y:S02]  /*4db0*/  ISETP.GE.AND P5, PT, R4.reuse, R200, PT ;  /* 0x000000c80400720c */ /* 0x040fe40003fa6270 */
[----:B------:R-:W-:Y:S01]  /*4dc0*/  ISETP.GE.AND P3, PT, R4, R201, PT ;  /* 0x000000c90400720c */ /* 0x000fe20003f66270 */
[----:B------:R-:W-:Y:S01]  /*4dd0*/  VIADD R4, R0, 0x30 ;  /* 0x0000003000047836 */ /* 0x000fe20000000000 */
[----:B------:R-:W-:-:S02]  /*4de0*/  ISETP.GT.AND P4, PT, R2, R6, PT ;  /* 0x000000060200720c */ /* 0x000fc40003f84270 */
[C---:B------:R-:W-:Y:S02]  /*4df0*/  ISETP.GE.AND P6, PT, R3.reuse, R200, PT ;  /* 0x000000c80300720c */ /* 0x040fe40003fc6270 */
[----:B------:R-:W-:Y:S01]  /*4e00*/  ISETP.GE.AND P1, PT, R3, R201, PT ;  /* 0x000000c90300720c */ /* 0x000fe20003f26270 */
[----:B------:R-:W-:Y:S01]  /*4e10*/  VIADD R3, R0, 0x31 ;  /* 0x0000003100037836 */ /* 0x000fe20000000000 */
[----:B------:R-:W-:Y:S01]  /*4e20*/  FSEL R9, R42, -INF , !P4 ;  /* 0xff8000002a097808 */ /* 0x000fe20006000000 */
[----:B------:R-:W-:Y:S01]  /*4e30*/  IMAD.SHL.U32 R42, R177, 0x2, RZ ;  /* 0x00000002b12a7824 */ /* 0x000fe200078e00ff */
[----:B------:R-:W-:Y:S02]  /*4e40*/  ISETP.GT.AND P4, PT, R2, R5, PT ;  /* 0x000000050200720c */ /* 0x000fe40003f84270 */
[----:B------:R-:W-:Y:S02]  /*4e50*/  FSEL R23, R19, -INF , !P5 ;  /* 0xff80000013177808 */ /* 0x000fe40006800000 */
[----:B------:R-:W-:-:S02]  /*4e60*/  FSEL R29, R12, -INF , !P3 ;  /* 0xff8000000c1d7808 */ /* 0x000fc40005800000 */
[-C--:B------:R-:W-:Y:S02]  /*4e70*/  ISETP.GT.AND P5, PT, R2, R4.reuse, PT ;  /* 0x000000040200720c */ /* 0x080fe40003fa4270 */
[C---:B------:R-:W-:Y:S02]  /*4e80*/  ISETP.GT.AND P3, PT, R198.reuse, R3, PT ;  /* 0x00000003c600720c */ /* 0x040fe40003f64270 */
[----:B------:R-:W-:Y:S01]  /*4e90*/  FSEL R8, R43, -INF , !P4 ;  /* 0xff8000002b087808 */ /* 0x000fe20006000000 */
[----:B------:R-:W-:Y:S01]  /*4ea0*/  VIADD R43, R205, 0xa9066899 ;  /* 0xa9066899cd2b7836 */ /* 0x000fe20000000000 */
[----:B------:R-:W-:Y:S02]  /*4eb0*/  ISETP.GT.AND P4, PT, R198, R4, PT ;  /* 0x00000004c600720c */ /* 0x000fe40003f84270 */
[----:B------:R-:W-:Y:S02]  /*4ec0*/  FSEL R11, R46, -INF , !P5 ;  /* 0xff8000002e0b7808 */ /* 0x000fe40006800000 */
[----:B------:R-:W-:-:S02]  /*4ed0*/  FSEL R19, R45, -INF , !P3 ;  /* 0xff8000002d137808 */ /* 0x000fc40005800000 */
[C---:B------:R-:W-:Y:S02]  /*4ee0*/  ISETP.GE.AND P5, PT, R7.reuse, R200, PT ;  /* 0x000000c80700720c */ /* 0x040fe40003fa6270 */
[----:B------:R-:W-:Y:S01]  /*4ef0*/  ISETP.GE.AND P3, PT, R7, R201, PT ;  /* 0x000000c90700720c */ /* 0x000fe20003f66270 */
[----:B------:R-:W-:Y:S01]  /*4f00*/  VIADD R7, R0, 0x38 ;  /* 0x0000003800077836 */ /* 0x000fe20000000000 */
[----:B------:R-:W-:Y:S02]  /*4f10*/  FSEL R10, R44, -INF , !P4 ;  /* 0xff8000002c0a7808 */ /* 0x000fe40006000000 */
[----:B------:R-:W-:Y:S02]  /*4f20*/  ISETP.GT.AND P4, PT, R2, R3, PT ;  /* 0x000000030200720c */ /* 0x000fe40003f84270 */
[----:B------:R-:W-:Y:S02]  /*4f30*/  FSEL R73, R18, -INF , !P6 ;  /* 0xff80000012497808 */ /* 0x000fe40007000000 */
[----:B------:R-:W-:-:S02]  /*4f40*/  FSEL R79, R16, -INF , !P1 ;  /* 0xff800000104f7808 */ /* 0x000fc40004800000 */
[-C--:B------:R-:W-:Y:S02]  /*4f50*/  ISETP.GT.AND P6, PT, R2, R7.reuse, PT ;  /* 0x000000070200720c */ /* 0x080fe40003fc4270 */
[----:B------:R-:W-:Y:S02]  /*4f60*/  ISETP.GT.AND P1, PT, R198, R7, PT ;  /* 0x00000007c600720c */ /* 0x000fe40003f24270 */
[----:B------:R-:W-:Y:S02]  /*4f70*/  FSEL R20, R47, -INF , !P4 ;  /* 0xff8000002f147808 */ /* 0x000fe40006000000 */
[----:B------:R-:W-:Y:S02]  /*4f80*/  ISETP.GT.AND P4, PT, R2, R0, PT ;  /* 0x000000000200720c */ /* 0x000fe40003f84270 */
[----:B------:R-:W-:Y:S01]  /*4f90*/  FSEL R16, R50, -INF , !P6 ;  /* 0xff80000032107808 */ /* 0x000fe20007000000 */
[----:B------:R-:W-:Y:S01]  /*4fa0*/  VIADD R50, R204, 0x3c6ef372 ;  /* 0x3c6ef372cc327836 */ /* 0x000fe20000000000 */
[----:B------:R-:W-:-:S02]  /*4fb0*/  FSEL R75, R17, -INF , !P5 ;  /* 0xff800000114b7808 */ /* 0x000fc40006800000 */
[----:B------:R-:W-:Y:S02]  /*4fc0*/  FSEL R12, R48, -INF , !P1 ;  /* 0xff800000300c7808 */ /* 0x000fe40004800000 */
[----:B------:R-:W-:Y:S02]  /*4fd0*/  ISETP.GT.AND P6, PT, R198, R0, PT ;  /* 0x00000000c600720c */ /* 0x000fe40003fc4270 */
[C---:B------:R-:W-:Y:S02]  /*4fe0*/  ISETP.GE.AND P5, PT, R6.reuse, R200, PT ;  /* 0x000000c80600720c */ /* 0x040fe40003fa6270 */
[----:B------:R-:W-:Y:S02]  /*4ff0*/  ISETP.GE.AND P1, PT, R6, R201, PT ;  /* 0x000000c90600720c */ /* 0x000fe40003f26270 */
[----:B------:R-:W-:Y:S01]  /*5000*/  FSEL R6, R54, -INF , !P4 ;  /* 0xff80000036067808 */ /* 0x000fe20006000000 */
[----:B------:R-:W-:Y:S01]  /*5010*/  VIADD R54, R204, 0x78dde6e4 ;  /* 0x78dde6e4cc367836 */ /* 0x000fe20000000000 */
[----:B------:R-:W-:-:S02]  /*5020*/  FSEL R77, R15, -INF , !P3 ;  /* 0xff8000000f4d7808 */ /* 0x000fc40005800000 */
[CC--:B------:R-:W-:Y:S02]  /*5030*/  ISETP.GE.AND P4, PT, R5.reuse, R200.reuse, PT ;  /* 0x000000c80500720c */ /* 0x0c0fe40003f86270 */
[----:B------:R-:W-:Y:S02]  /*5040*/  ISETP.GE.AND P3, PT, R5, R201, PT ;  /* 0x000000c90500720c */ /* 0x000fe40003f66270 */
[----:B------:R-:W-:Y:S02]  /*5050*/  FSEL R5, R52, -INF , !P6 ;  /* 0xff80000034057808 */ /* 0x000fe40007000000 */
[----:B------:R-:W-:Y:S02]  /*5060*/  ISETP.GE.AND P6, PT, R0, R200, PT ;  /* 0x000000c80000720c */ /* 0x000fe40003fc6270 */
[----:B------:R-:W-:Y:S02]  /*5070*/  FSEL R72, R14, -INF , !P5 ;  /* 0xff8000000e487808 */ /* 0x000fe40006800000 */
[----:B------:R-:W-:-:S02]  /*5080*/  FSEL R78, R9, -INF , !P1 ;  /* 0xff800000094e7808 */ /* 0x000fc40004800000 */
[----:B------:R-:W-:Y:S02]  /*5090*/  FSEL R74, R13, -INF , !P4 ;  /* 0xff8000000d4a7808 */ /* 0x000fe40006000000 */
[----:B------:R-:W-:Y:S02]  /*50a0*/  FSEL R14, R5, -INF , !P6 ;  /* 0xff800000050e7808 */ /* 0x000fe40007000000 */
[C---:B------:R-:W-:Y:S02]  /*50b0*/  ISETP.GE.AND P1, PT, R4.reuse, R200, PT ;  /* 0x000000c80400720c */ /* 0x040fe40003f26270 */
[-C--:B------:R-:W-:Y:S01]  /*50c0*/  ISETP.GE.AND P4, PT, R4, R201.reuse, PT ;  /* 0x000000c90400720c */ /* 0x080fe20003f86270 */
[C---:B------:R-:W-:Y:S01]  /*50d0*/  VIADD R4, R0.reuse, 0x39 ;  /* 0x0000003900047836 */ /* 0x040fe20000000000 */
[----:B------:R-:W-:Y:S02]  /*50e0*/  ISETP.GE.AND P5, PT, R0, R201, PT ;  /* 0x000000c90000720c */ /* 0x000fe40003fa6270 */
[----:B------:R-:W-:-:S02]  /*50f0*/  FMNMX3.FTZ R0, R14, R53, R32, !PT ;  /* 0x000000350e007276 */ /* 0x000fc40007810020 */
[----:B------:R-:W-:Y:S02]  /*5100*/  FSEL R117, R10, -INF , !P1 ;  /* 0xff8000000a757808 */ /* 0x000fe40004800000 */
[----:B------:R-:W-:Y:S02]  /*5110*/  ISETP.GT.AND P1, PT, R2, R4, PT ;  /* 0x000000040200720c */ /* 0x000fe40003f24270 */
[----:B------:R-:W-:Y:S02]  /*5120*/  FSEL R15, R6, -INF , !P5 ;  /* 0xff800000060f7808 */ /* 0x000fe40006800000 */
[----:B------:R-:W-:Y:S02]  /*5130*/  FMNMX3.FTZ R2, R0, R21, R31, !PT ;  /* 0x0000001500027276 */ /* 0x000fe4000781001f */
[----:B------:R-:W-:Y:S02]  /*5140*/  FMNMX3.FTZ R0, R15, R55, R34, !PT ;  /* 0x000000370f007276 */ /* 0x000fe40007810022 */
[----:B------:R-:W-:-:S02]  /*5150*/  FMNMX3.FTZ R2, R2, R22, R28, !PT ;  /* 0x0000001602027276 */ /* 0x000fc4000781001c */
[----:B------:R-:W-:Y:S02]  /*5160*/  FMNMX3.FTZ R0, R0, R33, R35, !PT ;  /* 0x0000002100007276 */ /* 0x000fe40007810023 */
[----:B------:R-:W-:Y:S02]  /*5170*/  FMNMX3.FTZ R2, R2, R23, R73, !PT ;  /* 0x0000001702027276 */ /* 0x000fe40007810049 */
[----:B------:R-:W-:Y:S02]  /*5180*/  FSEL R118, R11, -INF , !P4 ;  /* 0xff8000000b767808 */ /* 0x000fe40006000000 */
[----:B------:R-:W-:Y:S02]  /*5190*/  ISETP.GT.AND P4, PT, R198, R4, PT ;  /* 0x00000004c600720c */ /* 0x000fe40003f84270 */
[----:B------:R-:W-:Y:S02]  /*51a0*/  FMNMX3.FTZ R0, R0, R24, R30, !PT ;  /* 0x0000001800007276 */ /* 0x000fe4000781001e */
[----:B------:R-:W-:-:S02]  /*51b0*/  ISETP.GE.AND P6, PT, R3, R200, PT ;  /* 0x000000c80300720c */ /* 0x000fc40003fc6270 */
[----:B------:R-:W-:Y:S02]  /*51c0*/  ISETP.GE.AND P5, PT, R7, R200, PT ;  /* 0x000000c80700720c */ /* 0x000fe40003fa6270 */
[----:B------:R-:W-:Y:S02]  /*51d0*/  FMNMX3.FTZ R2, R2, R75, R72, !PT ;  /* 0x0000004b02027276 */ /* 0x000fe40007810048 */
[----:B------:R-:W-:Y:S02]  /*51e0*/  FSEL R76, R8, -INF , !P3 ;  /* 0xff800000084c7808 */ /* 0x000fe40005800000 */
[----:B------:R-:W-:Y:S02]  /*51f0*/  ISETP.GE.AND P3, PT, R3, R201, PT ;  /* 0x000000c90300720c */ /* 0x000fe40003f66270 */
[----:B------:R-:W-:Y:S02]  /*5200*/  FSEL R3, R49, -INF , !P4 ;  /* 0xff80000031037808 */ /* 0x000fe40006000000 */
[----:B------:R-:W-:-:S02]  /*5210*/  FMNMX3.FTZ R0, R0, R29, R79, !PT ;  /* 0x0000001d00007276 */ /* 0x000fc4000781004f */
[----:B------:R-:W-:Y:S02]  /*5220*/  FSEL R115, R19, -INF , !P6 ;  /* 0xff80000013737808 */ /* 0x000fe40007000000 */
[----:B------:R-:W-:Y:S02]  /*5230*/  ISETP.GE.AND P4, PT, R4, R200, PT ;  /* 0x000000c80400720c */ /* 0x000fe40003f86270 */
[----:B------:R-:W-:Y:S02]  /*5240*/  FSEL R116, R12, -INF , !P5 ;  /* 0xff8000000c747808 */ /* 0x000fe40006800000 */
[----:B------:R-:W-:Y:S02]  /*5250*/  FMNMX3.FTZ R2, R2, R74, R117, !PT ;  /* 0x0000004a02027276 */ /* 0x000fe40007810075 */
[----:B------:R-:W-:Y:S02]  /*5260*/  FMNMX3.FTZ R0, R0, R77, R78, !PT ;  /* 0x0000004d00007276 */ /* 0x000fe4000781004e */
[----:B------:R-:W-:-:S02]  /*5270*/  FSEL R113, R3, -INF , !P4 ;  /* 0xff80000003717808 */ /* 0x000fc40006000000 */
[----:B------:R-:W-:Y:S02]  /*5280*/  FMNMX3.FTZ R2, R2, R115, R116, !PT ;  /* 0x0000007302027276 */ /* 0x000fe40007810074 */
[-C--:B------:R-:W-:Y:S02]  /*5290*/  ISETP.GE.AND P5, PT, R4, R201.reuse, PT ;  /* 0x000000c90400720c */ /* 0x080fe40003fa6270 */
[----:B------:R-:W-:Y:S01]  /*52a0*/  FSEL R5, R51, -INF , !P1 ;  /* 0xff80000033057808 */ /* 0x000fe20004800000 */
[----:B------:R-:W-:Y:S01]  /*52b0*/  VIADD R51, R205, 0x32370b8f ;  /* 0x32370b8fcd337836 */ /* 0x000fe20000000000 */
[----:B------:R-:W-:Y:S02]  /*52c0*/  FMNMX3.FTZ R4, R0, R76, R118, !PT ;  /* 0x0000004c00047276 */ /* 0x000fe40007810076 */
[----:B------:R-:W-:Y:S02]  /*52d0*/  ISETP.GE.AND P1, PT, R7, R201, PT ;  /* 0x000000c90700720c */ /* 0x000fe40003f26270 */
[----:B------:R-:W-:-:S02]  /*52e0*/  FMNMX.FTZ R0, R113, R2, !PT ;  /* 0x0000000271007209 */ /* 0x000fc40007810000 */
[----:B------:R-:W-:Y:S02]  /*52f0*/  FSEL R112, R20, -INF , !P3 ;  /* 0xff80000014707808 */ /* 0x000fe40005800000 */
[----:B------:R-:W-:Y:S01]  /*5300*/  FSEL R114, R16, -INF , !P1 ;  /* 0xff80000010727808 */ /* 0x000fe20004800000 */
[----:B------:R-:W2:Y:S01]  /*5310*/  SHFL.BFLY PT, R2, R0, 0x2, 0x1f ;  /* 0x0c401f0000027f89 */ /* 0x000ea200000e0000 */
[----:B------:R-:W-:Y:S02]  /*5320*/  FSEL R119, R5, -INF , !P5 ;  /* 0xff80000005777808 */ /* 0x000fe40006800000 */
[----:B------:R-:W-:Y:S02]  /*5330*/  FMNMX3.FTZ R4, R4, R112, R114, !PT ;  /* 0x0000007004047276 */ /* 0x000fe40007810072 */
[----:B------:R-:W-:Y:S02]  /*5340*/  LOP3.LUT R56, R111, 0x200, R123, 0xf8, !PT ;  /* 0x000002006f387812 */ /* 0x000fe400078ef87b */
[----:B------:R-:W-:-:S02]  /*5350*/  FMNMX.FTZ R4, R119, R4, !PT ;  /* 0x0000000477047209 */ /* 0x000fc40007810000 */
[----:B------:R-:W-:-:S03]  /*5360*/  LEA R124, R56, UR5, 0x1 ;  /* 0x00000005387c7c11 */ /* 0x000fc6000f8e08ff */
[----:B------:R-:W4:Y:S02]  /*5370*/  SHFL.BFLY PT, R5, R4, 0x2, 0x1f ;  /* 0x0c401f0004057f89 */ /* 0x000f2400000e0000 */
[----:B------:R-:W-:Y:S02]  /*5380*/  VIADD R52, R124, 0xc040 ;  /* 0x0000c0407c347836 */ /* 0x000fe40000000000 */
[----:B------:R-:W-:Y:S01]  /*5390*/  LDSM.16.MT88.4 R36, [R124+0xc000] ;  /* 0x00c000007c24783b */ /* 0x000fe20000004200 */
[----:B--2---:R-:W-:Y:S02]  /*53a0*/  FMNMX.FTZ R100, R0, R2, !PT ;  /* 0x0000000200647209 */ /* 0x004fe40007810000 */
[----:B------:R-:W-:Y:S02]  /*53b0*/  LOP3.LUT R2, R205, R42, R147, 0x96, !PT ;  /* 0x0000002acd027212 */ /* 0x000fe400078e9693 */
[----:B------:R-:W-:Y:S01]  /*53c0*/  LOP3.LUT R0, R204, R122, R145, 0x96, !PT ;  /* 0x0000007acc007212 */ /* 0x000fe200078e9691 */
[----:B------:R-:W2:Y:S02]  /*53d0*/  SHFL.BFLY PT, R7, R100, 0x1, 0x1f ;  /* 0x0c201f0064077f89 */ /* 0x000ea400000e0000 */
[----:B------:R-:W-:-:S04]  /*53e0*/  IMAD.WIDE.U32 R2, R2, -0x326172a9, RZ ;  /* 0xcd9e8d5702027825 */ /* 0x000fc800078e00ff */
[----:B------:R-:W-:Y:S01]  /*53f0*/  IMAD.WIDE.U32 R134, R0, -0x2daee0ad, RZ ;  /* 0xd2511f5300867825 */ /* 0x000fe200078e00ff */
[----:B----4-:R-:W-:Y:S02]  /*5400*/  FMNMX.FTZ R6, R4, R5, !PT ;  /* 0x0000000504067209 */ /* 0x010fe40007810000 */
[----:B------:R-:W-:Y:S01]  /*5410*/  LOP3.LUT R4, R64, R144, R3, 0x96, !PT ;  /* 0x0000009040047212 */ /* 0x000fe200078e9603 */
[----:B------:R-:W-:Y:S01]  /*5420*/  VIADD R0, R205, 0xbb67ae85 ;  /* 0xbb67ae85cd007836 */ /* 0x000fe20000000000 */
[----:B------:R-:W-:Y:S03]  /*5430*/  STL.64 [R1+0x68], R134 ;  /* 0x0000688601007387 */ /* 0x000fe60000100a00 */
[----:B------:R-:W-:Y:S01]  /*5440*/  IMAD.WIDE.U32 R4, R4, -0x2daee0ad, RZ ;  /* 0xd2511f5304047825 */ /* 0x000fe200078e00ff */
[----:B------:R-:W4:Y:S01]  /*5450*/  SHFL.BFLY PT, R13, R6, 0x1, 0x1f ;  /* 0x0c201f00060d7f89 */ /* 0x000f2200000e0000 */
[----:B------:R-:W-:-:S03]  /*5460*/  LOP3.LUT R0, R0, R146, R135, 0x96, !PT ;  /* 0x0000009200007212 */ /* 0x000fc600078e9687 */
[----:B------:R-:W-:Y:S01]  /*5470*/  LOP3.LUT R8, R65, R134, R5, 0x96, !PT ;  /* 0x0000008641087212 */ /* 0x000fe200078e9605 */
[----:B------:R-:W-:Y:S01]  /*5480*/  STL [R1+0xb8], R56 ;  /* 0x0000b83801007387 */ /* 0x000fe20000100800 */
[----:B------:R-:W-:Y:S01]  /*5490*/  IMAD.WIDE.U32 R226, R0, -0x326172a9, RZ ;  /* 0xcd9e8d5700e27825 */ /* 0x000fe200078e00ff */
[----:B--2---:R-:W-:-:S03]  /*54a0*/  FMNMX.FTZ R100, R100, R7, !PT ;  /* 0x0000000764647209 */ /* 0x004fc60007810000 */
[----:B------:R-:W-:Y:S01]  /*54b0*/  IMAD.WIDE.U32 R8, R8, -0x326172a9, RZ ;  /* 0xcd9e8d5708087825 */ /* 0x000fe200078e00ff */
[----:B------:R-:W-:Y:S01]  /*54c0*/  LOP3.LUT R2, R50, R2, R227, 0x96, !PT ;  /* 0x0000000232027212 */ /* 0x000fe200078e96e3 */
[----:B------:R-:W-:Y:S01]  /*54d0*/  LDSM.16.MT88.4 R56, [R124+0xc800] ;  /* 0x00c800007c38783b */ /* 0x000fe20000004200 */
[C---:B------:R-:W-:Y:S01]  /*54e0*/  FSETP.NEU.FTZ.AND P1, PT, R100.reuse, -INF , PT ;  /* 0xff8000006400780b */ /* 0x040fe20003f3d000 */
[----:B-1----:R-:W-:Y:S01]  /*54f0*/  FMUL.FTZ R12, R100, UR4 ;  /* 0x00000004640c7c20 */ /* 0x002fe20008410000 */
[----:B------:R-:W-:Y:S01]  /*5500*/  LOP3.LUT R10, R66, R226, R9, 0x96, !PT ;  /* 0x000000e2420a7212 */ /* 0x000fe200078e9609 */
[----:B------:R-:W-:-:S03]  /*5510*/  IMAD.WIDE.U32 R2, R2, -0x2daee0ad, RZ ;  /* 0xd2511f5302027825 */ /* 0x000fc600078e00ff */
[----:B------:R-:W-:Y:S01]  /*5520*/  FSEL R12, R12, RZ, P1 ;  /* 0x000000ff0c0c7208 */ /* 0x000fe20000800000 */
[----:B------:R-:W-:Y:S01]  /*5530*/  IMAD.WIDE.U32 R10, R10, -0x2daee0ad, RZ ;  /* 0xd2511f530a0a7825 */ /* 0x000fe200078e00ff */
[----:B------:R-:W-:-:S03]  /*5540*/  LOP3.LUT R4, R51, R4, R3, 0x96, !PT ;  /* 0x0000000433047212 */ /* 0x000fc600078e9603 */
[----:B------:R-:W-:Y:S01]  /*5550*/  VIADD R0, R124, 0xc000 ;  /* 0x0000c0007c007836 */ /* 0x000fe20000000000 */
[----:B------:R-:W-:Y:S01]  /*5560*/  LOP3.LUT R7, R67, R2, R11, 0x96, !PT ;  /* 0x0000000243077212 */ /* 0x000fe200078e960b */
[--C-:B------:R-:W-:Y:S01]  /*5570*/  FFMA.FTZ R2, R14, UR4, -R12.reuse ;  /* 0x000000040e027c23 */ /* 0x100fe2000801080c */
[----:B----4-:R-:W-:Y:S01]  /*5580*/  FMNMX.FTZ R3, R6, R13, !PT ;  /* 0x0000000d06037209 */ /* 0x010fe20007810000 */
[----:B------:R-:W-:Y:S02]  /*5590*/  @P2 VIADD R52, R0, 0xffffffc0 ;  /* 0xffffffc000342836 */ /* 0x000fe40000000000 */
[----:B------:R-:W-:Y:S01]  /*55a0*/  FFMA.FTZ R0, R53, UR4, -R12 ;  /* 0x0000000435007c23 */ /* 0x000fe2000801080c */
[----:B------:R1:W-:Y:S01]  /*55b0*/  MUFU.EX2 R130, R2 ;  /* 0x0000000200827308 */ /* 0x0003e20000000800 */
[----:B------:R-:W-:Y:S01]  /*55c0*/  IMAD.WIDE.U32 R4, R4, -0x326172a9, RZ ;  /* 0xcd9e8d5704047825 */ /* 0x000fe200078e00ff */
[----:B------:R-:W-:-:S03]  /*55d0*/  FSETP.NEU.FTZ.AND P1, PT, R3, -INF , PT ;  /* 0xff8000000300780b */ /* 0x000fc60003f3d000 */
[--C-:B------:R-:W-:Y:S01]  /*55e0*/  FFMA.FTZ R9, R32, UR4, -R12.reuse ;  /* 0x0000000420097c23 */ /* 0x100fe2000801080c */
[----:B------:R2:W4:Y:S01]  /*55f0*/  MUFU.EX2 R129, R0 ;  /* 0x0000000000817308 */ /* 0x0005220000000800 */
[----:B------:R-:W-:Y:S01]  /*5600*/  IMAD.WIDE.U32 R6, R7, -0x326172a9, RZ ;  /* 0xcd9e8d5707067825 */ /* 0x000fe200078e00ff */
[----:B------:R-:W-:Y:S01]  /*5610*/  LOP3.LUT R5, R54, R8, R5, 0x96, !PT ;  /* 0x0000000836057212 */ /* 0x000fe200078e9605 */
[----:B------:R-:W-:Y:S01]  /*5620*/  LDSM.16.MT88.4 R60, [R52] ;  /* 0x00000000343c783b */ /* 0x000fe20000004200 */
[----:B------:R-:W-:Y:S01]  /*5630*/  MUFU.EX2 R128, R9 ;  /* 0x0000000900807308 */ /* 0x000fe20000000800 */
[----:B-1----:R-:W-:Y:S01]  /*5640*/  FMUL.FTZ R2, R3, UR4 ;  /* 0x0000000403027c20 */ /* 0x002fe20008410000 */
[----:B--2---:R-:W-:-:S04]  /*5650*/  FFMA.FTZ R0, R21, UR4, -R12 ;  /* 0x0000000415007c23 */ /* 0x004fc8000801080c */
[----:B------:R-:W-:Y:S01]  /*5660*/  FSEL R2, R2, RZ, P1 ;  /* 0x000000ff02027208 */ /* 0x000fe20000800000 */
[----:B------:R1:W2:Y:S04]  /*5670*/  MUFU.EX2 R132, R0 ;  /* 0x0000000000847308 */ /* 0x0002a80000000800 */
[----:B------:R-:W-:Y:S01]  /*5680*/  FFMA.FTZ R8, R15, UR4, -R2 ;  /* 0x000000040f087c23 */ /* 0x000fe20008010802 */
[----:B------:R-:W-:-:S03]  /*5690*/  IMAD.MOV.U32 R15, RZ, RZ, 0x20 ;  /* 0x00000020ff0f7424 */ /* 0x000fc600078e00ff */
[----:B------:R5:W-:Y:S02]  /*56a0*/  MUFU.EX2 R249, R8 ;  /* 0x0000000800f97308 */ /* 0x000be40000000800 */
[----:B------:R-:W-:-:S05]  /*56b0*/  SEL R15, R15, 0xffffffe0, !P0 ;  /* 0xffffffe00f0f7807 */ /* 0x000fca0004000000 */
[----:B------:R-:W-:Y:S01]  /*56c0*/  IMAD.IADD R92, R15, 0x1, R52 ;  /* 0x000000010f5c7824 */ /* 0x000fe200078e0234 */
[----:B-1----:R-:W-:Y:S01]  /*56d0*/  LOP3.LUT R0, R91, R4, R7, 0x96, !PT ;  /* 0x000000045b007212 */ /* 0x002fe200078e9607 */
[----:B------:R-:W-:-:S04]  /*56e0*/  IMAD.WIDE.U32 R4, R5, -0x2daee0ad, RZ ;  /* 0xd2511f5305047825 */ /* 0x000fc800078e00ff */
[----:B------:R-:W-:Y:S01]  /*56f0*/  FFMA.FTZ R7, R55, UR4, -R2 ;  /* 0x0000000437077c23 */ /* 0x000fe20008010802 */
[----:B------:R-:W-:-:S04]  /*5700*/  IMAD.WIDE.U32 R48, R0, -0x2daee0ad, RZ ;  /* 0xd2511f5300307825 */ /* 0x000fc800078e00ff */
[--C-:B------:R-:W-:Y:S01]  /*5710*/  FFMA.FTZ R0, R34, UR4, -R2.reuse ;  /* 0x0000000422007c23 */ /* 0x100fe20008010802 */
[----:B------:R-:W-:Y:S01]  /*5720*/  LOP3.LUT R10, R43, R10, R5, 0x96, !PT ;  /* 0x0000000a2b0a7212 */ /* 0x000fe200078e9605 */
[----:B-----5:R-:W1:Y:S01]  /*5730*/  LDC R8, c[0x0][0x4f8] ;  /* 0x00013e00ff087b82 */ /* 0x020e620000000800 */
[----:B------:R-:W-:Y:S01]  /*5740*/  FFMA.FTZ R5, R33, UR4, -R2 ;  /* 0x0000000421057c23 */ /* 0x000fe20008010802 */
[----:B------:R5:W-:Y:S01]  /*5750*/  MUFU.EX2 R250, R0 ;  /* 0x0000000000fa7308 */ /* 0x000be20000000800 */
[----:B------:R-:W-:Y:S01]  /*5760*/  LOP3.LUT R13, R88, R4, R49, 0x96, !PT ;  /* 0x00000004580d7212 */ /* 0x000fe200078e9631 */
[----:B------:R-:W-:Y:S01]  /*5770*/  IMAD.WIDE.U32 R40, R10, -0x326172a9, RZ ;  /* 0xcd9e8d570a287825 */ /* 0x000fe200078e00ff */
[----:B------:R-:W-:Y:S01]  /*5780*/  PRMT R97, R48, 0x7772, RZ ;  /* 0x0000777230617816 */ /* 0x000fe200000000ff */
[----:B------:R3:W-:Y:S01]  /*5790*/  MUFU.EX2 R248, R5 ;  /* 0x0000000500f87308 */ /* 0x0007e20000000800 */
[----:B------:R-:W-:Y:S01]  /*57a0*/  LOP3.LUT R87, R13, 0xff, RZ, 0xc0, !PT ;  /* 0x000000ff0d577812 */ /* 0x000fe200078ec0ff */
[----:B------:R-:W-:Y:S01]  /*57b0*/  VIADD R49, R204, 0xb54cda56 ;  /* 0xb54cda56cc317836 */ /* 0x000fe20000000000 */
[C---:B------:R-:W-:Y:S01]  /*57c0*/  PRMT R104, R40.reuse, 0x7772, RZ ;  /* 0x0000777228687816 */ /* 0x040fe200000000ff */
[----:B------:R4:W2:Y:S01]  /*57d0*/  MUFU.EX2 R224, R7 ;  /* 0x0000000700e07308 */ /* 0x0008a20000000800 */
[----:B------:R-:W-:-:S02]  /*57e0*/  PRMT R106, R40, 0x7773, RZ ;  /* 0x00007773286a7816 */ /* 0x000fc400000000ff */
[----:B------:R-:W-:Y:S01]  /*57f0*/  LOP3.LUT R4, R49, R6, R41, 0x96, !PT ;  /* 0x0000000631047212 */ /* 0x000fe200078e9629 */
[----:B------:R-:W-:Y:S01]  /*5800*/  FFMA.FTZ R6, R24, UR4, -R2 ;  /* 0x0000000418067c23 */ /* 0x000fe20008010802 */
[----:B------:R-:W-:Y:S01]  /*5810*/  PRMT R99, R40, 0x7771, RZ ;  /* 0x0000777128637816 */ /* 0x000fe200000000ff */
[----:B-----5:R-:W-:Y:S01]  /*5820*/  FFMA.FTZ R0, R31, UR4, -R12 ;  /* 0x000000041f007c23 */ /* 0x020fe2000801080c */
[----:B------:R-:W-:Y:S01]  /*5830*/  LOP3.LUT R85, R4, 0xff, RZ, 0xc0, !PT ;  /* 0x000000ff04557812 */ /* 0x000fe200078ec0ff */
[----:B------:R5:W-:Y:S01]  /*5840*/  MUFU.EX2 R252, R6 ;  /* 0x0000000600fc7308 */ /* 0x000be20000000800 */
[----:B------:R-:W-:Y:S01]  /*5850*/  SHF.R.U32.HI R105, RZ, 0x18, R4 ;  /* 0x00000018ff697819 */ /* 0x000fe20000011604 */
[----:B---3--:R-:W-:Y:S01]  /*5860*/  FFMA.FTZ R5, R35, UR4, -R2 ;  /* 0x0000000423057c23 */ /* 0x008fe20008010802 */
[----:B------:R-:W-:Y:S01]  /*5870*/  IMAD.IADD R41, R15, 0x1, R124 ;  /* 0x000000010f297824 */ /* 0x000fe200078e027c */
[----:B------:R3:W-:Y:S01]  /*5880*/  MUFU.EX2 R251, R0 ;  /* 0x0000000000fb7308 */ /* 0x0007e20000000800 */
[----:B------:R-:W-:Y:S01]  /*5890*/  PRMT R96, R48, 0x7773, RZ ;  /* 0x0000777330607816 */ /* 0x000fe200000000ff */
[----:B----4-:R-:W-:Y:S01]  /*58a0*/  FFMA.FTZ R7, R22, UR4, -R12 ;  /* 0x0000000416077c23 */ /* 0x010fe2000801080c */
[----:B------:R-:W-:Y:S01]  /*58b0*/  SHF.R.U32.HI R89, RZ, 0x18, R13 ;  /* 0x00000018ff597819 */ /* 0x000fe2000001160d */
[----:B------:R4:W-:Y:S01]  /*58c0*/  MUFU.EX2 R207, R5 ;  /* 0x0000000500cf7308 */ /* 0x0009e20000000800 */
[----:B------:R-:W1:Y:S01]  /*58d0*/  LDSM.16.MT88.4 R24, [R41+0xc000] ;  /* 0x00c000002918783b */ /* 0x000e620000004200 */
[----:B------:R-:W-:-:S02]  /*58e0*/  PRMT R98, R48, 0x7771, RZ ;  /* 0x0000777130627816 */ /* 0x000fc400000000ff */
[----:B------:R-:W1:Y:S01]  /*58f0*/  MUFU.EX2 R133, R7 ;  /* 0x0000000700857308 */ /* 0x000e620000000800 */
[----:B------:R-:W-:Y:S01]  /*5900*/  LDSM.16.MT88.4 R44, [R41+0xe800] ;  /* 0x00e80000292c783b */ /* 0x000fe20000004200 */
[----:B-----5:R-:W-:-:S03]  /*5910*/  LOP3.LUT R6, R4, 0xffff, RZ, 0xc0, !PT ;  /* 0x0000ffff04067812 */ /* 0x020fc600078ec0ff */
[----:B------:R-:W-:Y:S01]  /*5920*/  LDSM.16.MT88.4 R32, [R41+0xc800] ;  /* 0x00c800002920783b */ /* 0x000fe20000004200 */
[----:B---3--:R-:W-:Y:S02]  /*5930*/  F2FP.F16.F32.PACK_AB R0, R129, R130 ;  /* 0x000000828100723e */ /* 0x008fe400000000ff */
[----:B------:R-:W-:Y:S01]  /*5940*/  SHF.R.U32.HI R107, RZ, 0x8, R6 ;  /* 0x00000008ff6b7819 */ /* 0x000fe20000011606 */
[----:B------:R-:W-:Y:S01]  /*5950*/  FFMA.FTZ R6, R28, UR4, -R12 ;  /* 0x000000041c067c23 */ /* 0x000fe2000801080c */
[C---:B------:R-:W-:Y:S02]  /*5960*/  PRMT R167, R0.reuse, 0x7610, R167 ;  /* 0x0000761000a77816 */ /* 0x040fe400000000a7 */
[----:B------:R-:W-:Y:S01]  /*5970*/  PRMT R166, R0, 0x7632, R166 ;  /* 0x0000763200a67816 */ /* 0x000fe200000000a6 */
[----:B------:R3:W-:Y:S01]  /*5980*/  MUFU.EX2 R206, R6 ;  /* 0x0000000600ce7308 */ /* 0x0007e20000000800 */
[----:B--2---:R-:W-:Y:S02]  /*5990*/  F2FP.F16.F32.PACK_AB R0, R132, R128 ;  /* 0x000000808400723e */ /* 0x004fe400000000ff */
[----:B----4-:R-:W-:-:S02]  /*59a0*/  F2FP.F16.F32.PACK_AB R5, R224, R249 ;  /* 0x000000f9e005723e */ /* 0x010fc400000000ff */
[C---:B------:R-:W-:Y:S02]  /*59b0*/  PRMT R173, R0.reuse, 0x7610, R173 ;  /* 0x0000761000ad7816 */ /* 0x040fe400000000ad */
[----:B------:R-:W-:Y:S02]  /*59c0*/  PRMT R170, R0, 0x7632, R170 ;  /* 0x0000763200aa7816 */ /* 0x000fe400000000aa */
[----:B------:R-:W-:Y:S02]  /*59d0*/  F2FP.F16.F32.PACK_AB R0, R248, R250 ;  /* 0x000000faf800723e */ /* 0x000fe400000000ff */
[----:B------:R-:W-:Y:S02]  /*59e0*/  PRMT R165, R5, 0x7610, R165 ;  /* 0x0000761005a57816 */ /* 0x000fe400000000a5 */
[----:B------:R-:W-:Y:S01]  /*59f0*/  PRMT R174, R0, 0x7610, R174 ;  /* 0x0000761000ae7816 */ /* 0x000fe200000000ae */
[----:B---3--:R-:W-:Y:S01]  /*5a00*/  FFMA.FTZ R6, R30, UR4, -R2 ;  /* 0x000000041e067c23 */ /* 0x008fe20008010802 */
[----:B------:R-:W-:-:S02]  /*5a10*/  PRMT R172, R0, 0x7632, R172 ;  /* 0x0000763200ac7816 */ /* 0x000fc400000000ac */
[----:B------:R-:W-:Y:S01]  /*5a20*/  PRMT R168, R5, 0x7632, R168 ;  /* 0x0000763205a87816 */ /* 0x000fe200000000a8 */
[----:B------:R2:W-:Y:S01]  /*5a30*/  MUFU.EX2 R202, R6 ;  /* 0x0000000600ca7308 */ /* 0x0005e20000000800 */
[----:B-1----:R-:W-:Y:S02]  /*5a40*/  LOP3.LUT R0, R8, 0xff, RZ, 0xc0, !PT ;  /* 0x000000ff08007812 */ /* 0x002fe400078ec0ff */
[----:B------:R-:W-:Y:S02]  /*5a50*/  F2FP.F16.F32.PACK_AB R5, R133, R251 ;  /* 0x000000fb8505723e */ /* 0x000fe400000000ff */
[----:B------:R-:W-:Y:S01]  /*5a60*/  PRMT R8, R85, 0x5410, R107 ;  /* 0x0000541055087816 */ /* 0x000fe2000000006b */
[----:B------:R-:W-:Y:S01]  /*5a70*/  IMAD R0, R0, 0x10000, R0 ;  /* 0x0001000000007824 */ /* 0x000fe200078e0200 */
[C---:B------:R-:W-:Y:S02]  /*5a80*/  PRMT R171, R5.reuse, 0x7610, R171 ;  /* 0x0000761005ab7816 */ /* 0x040fe400000000ab */
[----:B------:R-:W-:-:S02]  /*5a90*/  PRMT R169, R5, 0x7632, R169 ;  /* 0x0000763205a97816 */ /* 0x000fc400000000a9 */
[----:B------:R-:W-:Y:S02]  /*5aa0*/  F2FP.F16.F32.PACK_AB R5, R252, R207 ;  /* 0x000000cffc05723e */ /* 0x000fe400000000ff */
[----:B------:R-:W-:Y:S02]  /*5ab0*/  HSET2.LE.AND R8, R8, R0, PT ;  /* 0x0000000008087233 */ /* 0x000fe40003803000 */
[C---:B------:R-:W-:Y:S02]  /*5ac0*/  PRMT R176, R5.reuse, 0x7610, R176 ;  /* 0x0000761005b07816 */ /* 0x040fe400000000b0 */
[----:B------:R-:W-:Y:S02]  /*5ad0*/  PRMT R175, R5, 0x7632, R175 ;  /* 0x0000763205af7816 */ /* 0x000fe400000000af */
[----:B------:R-:W-:Y:S02]  /*5ae0*/  PRMT R5, R167, 0x5410, R166 ;  /* 0x00005410a7057816 */ /* 0x000fe400000000a6 */
[----:B------:R-:W-:-:S02]  /*5af0*/  PRMT R7, R4, 0x7632, R7 ;  /* 0x0000763204077816 */ /* 0x000fc40000000007 */
[----:B------:R-:W-:Y:S01]  /*5b00*/  LOP3.LUT R8, R5, R8, RZ, 0xc0, !PT ;  /* 0x0000000805087212 */ /* 0x000fe200078ec0ff */
[----:B------:R-:W-:Y:S01]  /*5b10*/  IMAD.MOV.U32 R5, RZ, RZ, R40 ;  /* 0x000000ffff057224 */ /* 0x000fe200078e0028 */
[----:B------:R-:W-:Y:S02]  /*5b20*/  PRMT R4, R104, 0x5410, R106 ;  /* 0x0000541068047816 */ /* 0x000fe4000000006a */
[----:B------:R-:W-:Y:S01]  /*5b30*/  LOP3.LUT R90, R7, 0xff, RZ, 0xc0, !PT ;  /* 0x000000ff075a7812 */ /* 0x000fe200078ec0ff */
[----:B------:R-:W-:Y:S01]  /*5b40*/  FFMA.FTZ R7, R23, UR4, -R12 ;  /* 0x0000000417077c23 */ /* 0x000fe2000801080c */
[----:B------:R-:W-:Y:S01]  /*5b50*/  LOP3.LUT R10, R4, 0xff00ff, RZ, 0xc0, !PT ;  /* 0x00ff00ff040a7812 */ /* 0x000fe200078ec0ff */
[----:B------:R-:W1:Y:S01]  /*5b60*/  LDSM.16.MT88.4 R20, [R41+0xe000] ;  /* 0x00e000002914783b */ /* 0x000e620000004200 */
[----:B------:R-:W-:Y:S01]  /*5b70*/  PRMT R4, R90, 0x5410, R105 ;  /* 0x000054105a047816 */ /* 0x000fe20000000069 */
[----:B------:R3:W4:Y:S01]  /*5b80*/  MUFU.EX2 R225, R7 ;  /* 0x0000000700e17308 */ /* 0x0007220000000800 */
[----:B------:R-:W-:-:S02]  /*5b90*/  LOP3.LUT R5, R5, 0xff, RZ, 0xc0, !PT ;  /* 0x000000ff05057812 */ /* 0x000fc400078ec0ff */
[----:B--2---:R-:W-:Y:S02]  /*5ba0*/  PRMT R6, R165, 0x5410, R168 ;  /* 0x00005410a5067816 */ /* 0x004fe400000000a8 */
[----:B------:R-:W-:Y:S02]  /*5bb0*/  PRMT R5, R5, 0x5410, R99 ;  /* 0x0000541005057816 */ /* 0x000fe40000000063 */
[----:B------:R-:W-:-:S03]  /*5bc0*/  HSET2.LE.AND R4, R4, R0, PT ;  /* 0x0000000004047233 */ /* 0x000fc60003803000 */
[--C-:B------:R-:W-:Y:S02]  /*5bd0*/  HSET2.LE.AND R5, R5, R0.reuse, PT ;  /* 0x0000000005057233 */ /* 0x100fe40003803000 */
[----:B------:R-:W-:Y:S01]  /*5be0*/  LOP3.LUT R9, R6, R4, RZ, 0xc0, !PT ;  /* 0x0000000406097212 */ /* 0x000fe200078ec0ff */
[----:B---3--:R-:W-:Y:S01]  /*5bf0*/  FFMA.FTZ R7, R29, UR4, -R2 ;  /* 0x000000041d077c23 */ /* 0x008fe20008010802 */
[----:B------:R-:W-:Y:S02]  /*5c00*/  PRMT R6, R173, 0x5410, R170 ;  /* 0x00005410ad067816 */ /* 0x000fe400000000aa */
[----:B------:R-:W-:Y:S01]  /*5c10*/  HSET2.LE.AND R4, R10, R0, PT ;  /* 0x000000000a047233 */ /* 0x000fe20003803000 */
[----:B------:R2:W3:Y:S01]  /*5c20*/  MUFU.EX2 R203, R7 ;  /* 0x0000000700cb7308 */ /* 0x0004e20000000800 */
[----:B------:R-:W-:Y:S02]  /*5c30*/  LOP3.LUT R10, R6, R5, RZ, 0xc0, !PT ;  /* 0x00000005060a7212 */ /* 0x000fe400078ec0ff */
[----:B------:R-:W-:-:S02]  /*5c40*/  PRMT R5, R174, 0x5410, R172 ;  /* 0x00005410ae057816 */ /* 0x000fc400000000ac */
[----:B----4-:R-:W-:Y:S02]  /*5c50*/  F2FP.F16.F32.PACK_AB R6, R225, R206 ;  /* 0x000000cee106723e */ /* 0x010fe400000000ff */
[----:B------:R-:W-:Y:S02]  /*5c60*/  LOP3.LUT R11, R5, R4, RZ, 0xc0, !PT ;  /* 0x00000004050b7212 */ /* 0x000fe400078ec0ff */
[C---:B------:R-:W-:Y:S02]  /*5c70*/  PRMT R164, R6.reuse, 0x7610, R164 ;  /* 0x0000761006a47816 */ /* 0x040fe400000000a4 */
[----:B------:R-:W-:Y:S02]  /*5c80*/  PRMT R163, R6, 0x7632, R163 ;  /* 0x0000763206a37816 */ /* 0x000fe400000000a3 */
[----:B--2---:R-:W-:Y:S01]  /*5c90*/  LOP3.LUT R7, R13, 0xffff, RZ, 0xc0, !PT ;  /* 0x0000ffff0d077812 */ /* 0x004fe200078ec0ff */
[----:B------:R-:W-:Y:S01]  /*5ca0*/  HMMA.16816.F32 R28, R8, R24, RZ ;  /* 0x00000018081c723c */ /* 0x000fe200000018ff */
[----:B---3--:R-:W-:-:S02]  /*5cb0*/  F2FP.F16.F32.PACK_AB R5, R203, R202 ;  /* 0x000000cacb05723e */ /* 0x008fc400000000ff */
[----:B------:R-:W-:Y:S02]  /*5cc0*/  SHF.R.U32.HI R86, RZ, 0x8, R7 ;  /* 0x00000008ff567819 */ /* 0x000fe40000011607 */
[----:B------:R-:W-:Y:S02]  /*5cd0*/  PRMT R162, R5, 0x7610, R162 ;  /* 0x0000761005a27816 */ /* 0x000fe400000000a2 */
[----:B------:R-:W-:Y:S01]  /*5ce0*/  PRMT R4, R87, 0x5410, R86 ;  /* 0x0000541057047816 */ /* 0x000fe20000000056 */
[----:B-1----:R-:W-:Y:S01]  /*5cf0*/  HMMA.16816.F32 R16, R8, R20, RZ ;  /* 0x000000140810723c */ /* 0x002fe200000018ff */
[----:B------:R-:W-:Y:S02]  /*5d00*/  PRMT R161, R5, 0x7632, R161 ;  /* 0x0000763205a17816 */ /* 0x000fe400000000a1 */
[----:B------:R-:W-:Y:S02]  /*5d10*/  PRMT R5, R171, 0x5410, R169 ;  /* 0x00005410ab057816 */ /* 0x000fe400000000a9 */
[----:B------:R-:W-:-:S02]  /*5d20*/  HSET2.LE.AND R4, R4, R0, PT ;  /* 0x0000000004047233 */ /* 0x000fc40003803000 */
[----:B------:R-:W-:Y:S01]  /*5d30*/  PRMT R7, R13, 0x7632, R7 ;  /* 0x000076320d077816 */ /* 0x000fe20000000007 */
[----:B------:R-:W-:Y:S01]  /*5d40*/  HMMA.16816.F32 R20, R8, R22, RZ ;  /* 0x000000160814723c */ /* 0x000fe200000018ff */
[----:B------:R-:W-:Y:S02]  /*5d50*/  PRMT R13, R176, 0x5410, R175 ;  /* 0x00005410b00d7816 */ /* 0x000fe400000000af */
[----:B------:R-:W-:Y:S01]  /*5d60*/  LOP3.LUT R4, R5, R4, RZ, 0xc0, !PT ;  /* 0x0000000405047212 */ /* 0x000fe200078ec0ff */
[----:B------:R-:W-:Y:S01]  /*5d70*/  IMAD.MOV.U32 R5, RZ, RZ, R48 ;  /* 0x000000ffff057224 */ /* 0x000fe200078e0030 */
[----:B------:R-:W-:-:S03]  /*5d80*/  LOP3.LUT R84, R7, 0xff, RZ, 0xc0, !PT ;  /* 0x000000ff07547812 */ /* 0x000fc600078ec0ff */
[----:B------:R-:W-:Y:S01]  /*5d90*/  HMMA.16816.F32 R24, R8, R26, RZ ;  /* 0x0000001a0818723c */ /* 0x000fe200000018ff */
[----:B------:R-:W-:Y:S02]  /*5da0*/  LOP3.LUT R6, R5, 0xff, RZ, 0xc0, !PT ;  /* 0x000000ff05067812 */ /* 0x000fe400078ec0ff */
[----:B------:R-:W-:Y:S02]  /*5db0*/  PRMT R5, R97, 0x5410, R96 ;  /* 0x0000541061057816 */ /* 0x000fe40000000060 */
[----:B------:R-:W-:Y:S02]  /*5dc0*/  PRMT R6, R6, 0x5410, R98 ;  /* 0x0000541006067816 */ /* 0x000fe40000000062 */
[----:B------:R-:W-:Y:S02]  /*5dd0*/  LOP3.LUT R7, R5, 0xff00ff, RZ, 0xc0, !PT ;  /* 0x00ff00ff05077812 */ /* 0x000fe400078ec0ff */
[----:B------:R-:W-:Y:S02]  /*5de0*/  PRMT R5, R84, 0x5410, R89 ;  /* 0x0000541054057816 */ /* 0x000fe40000000059 */
[----:B------:R-:W-:-:S02]  /*5df0*/  HSET2.LE.AND R6, R6, R0, PT ;  /* 0x0000000006067233 */ /* 0x000fc40003803000 */
[--C-:B------:R-:W-:Y:S02]  /*5e00*/  HSET2.LE.AND R7, R7, R0.reuse, PT ;  /* 0x0000000007077233 */ /* 0x100fe40003803000 */
[----:B------:R-:W-:-:S05]  /*5e10*/  HSET2.LE.AND R5, R5, R0, PT ;  /* 0x0000000005057233 */ /* 0x000fca0003803000 */
[----:B------:R-:W-:Y:S02]  /*5e20*/  LOP3.LUT R5, R13, R5, RZ, 0xc0, !PT ;  /* 0x000000050d057212 */ /* 0x000fe400078ec0ff */
[----:B------:R-:W-:-:S04]  /*5e30*/  PRMT R13, R164, 0x5410, R163 ;  /* 0x00005410a40d7816 */ /* 0x000fc800000000a3 */
[----:B------:R-:W-:Y:S02]  /*5e40*/  LOP3.LUT R6, R13, R6, RZ, 0xc0, !PT ;  /* 0x000000060d067212 */ /* 0x000fe400078ec0ff */
[----:B------:R-:W-:-:S04]  /*5e50*/  PRMT R13, R162, 0x5410, R161 ;  /* 0x00005410a20d7816 */ /* 0x000fc800000000a1 */
[----:B------:R-:W-:Y:S01]  /*5e60*/  LOP3.LUT R7, R13, R7, RZ, 0xc0, !PT ;  /* 0x000000070d077212 */ /* 0x000fe200078ec0ff */
[----:B------:R-:W-:-:S05]  /*5e70*/  VIADD R13, R42, 0x1 ;  /* 0x000000012a0d7836 */ /* 0x000fca0000000000 */
[----:B------:R-:W-:Y:S01]  /*5e80*/  LOP3.LUT R13, R205, R13, R147, 0x96, !PT ;  /* 0x0000000dcd0d7212 */ /* 0x000fe200078e9693 */
[----:B------:R-:W-:Y:S08]  /*5e90*/  HMMA.16816.F32 R108, R4, R44, R16 ;  /* 0x0000002c046c723c */ /* 0x000ff00000001810 */
[----:B------:R-:W-:Y:S08]  /*5ea0*/  HMMA.16816.F32 R16, R8, R36, RZ ;  /* 0x000000240810723c */ /* 0x000ff000000018ff */
[----:B------:R-:W-:Y:S01]  /*5eb0*/  HMMA.16816.F32 R80, R4, R32, R28 ;  /* 0x000000200450723c */ /* 0x000fe2000000181c */
[----:B------:R-:W-:-:S05]  /*5ec0*/  IMAD.WIDE.U32 R28, R13, -0x326172a9, RZ ;  /* 0xcd9e8d570d1c7825 */ /* 0x000fca00078e00ff */
[----:B------:R-:W-:Y:S01]  /*5ed0*/  LOP3.LUT R14, R64, R144, R29, 0x96, !PT ;  /* 0x00000090400e7212 */ /* 0x000fe200078e961d */
[----:B------:R-:W-:Y:S01]  /*5ee0*/  IMAD.MOV.U32 R64, RZ, RZ, R133 ;  /* 0x000000ffff407224 */ /* 0x000fe200078e0085 */
[----:B------:R-:W-:Y:S01]  /*5ef0*/  HMMA.16816.F32 R120, R4, R46, R20 ;  /* 0x0000002e0478723c */ /* 0x000fe20000001814 */
[----:B------:R-:W-:Y:S01]  /*5f00*/  LOP3.LUT R13, R50, R28, R227, 0x96, !PT ;  /* 0x0000001c320d7212 */ /* 0x000fe200078e96e3 */
[----:B------:R-:W-:Y:S01]  /*5f10*/  LDSM.16.MT88.4 R44, [R52+0x2000] ;  /* 0x00200000342c783b */ /* 0x000fe20000004200 */
[----:B------:R-:W-:-:S03]  /*5f20*/  IMAD.WIDE.U32 R14, R14, -0x2daee0ad, RZ ;  /* 0xd2511f530e0e7825 */ /* 0x000fc600078e00ff */
[----:B------:R-:W1:Y:S02]  /*5f30*/  LDSM.16.MT88.4 R28, [R92] ;  /* 0x000000005c1c783b */ /* 0x000e640000004200 */
[----:B------:R-:W-:Y:S01]  /*5f40*/  HMMA.16816.F32 R68, R4, R34, R24 ;  /* 0x000000220444723c */ /* 0x000fe20000001818 */
[----:B------:R-:W-:Y:S01]  /*5f50*/  LOP3.LUT R15, R65, R134, R15, 0x96, !PT ;  /* 0x00000086410f7212 */ /* 0x000fe200078e960f */
[----:B------:R-:W2:Y:S06]  /*5f60*/  LDSM.16.MT88.4 R32, [R52+0x800] ;  /* 0x000800003420783b */ /* 0x000eac0000004200 */
[----:B------:R-:W-:Y:S01]  /*5f70*/  HMMA.16816.F32 R20, R8, R38, RZ ;  /* 0x000000260814723c */ /* 0x000fe200000018ff */
[----:B------:R-:W-:Y:S07]  /*5f80*/  LDSM.16.MT88.4 R36, [R124+0xe800] ;  /* 0x00e800007c24783b */ /* 0x000fee0000004200 */
[----:B------:R-:W-:Y:S01]  /*5f90*/  HMMA.16816.F32 R244, R4, R56, R16 ;  /* 0x0000003804f4723c */ /* 0x000fe20000001810 */
[----:B------:R-:W-:-:S05]  /*5fa0*/  IMAD.WIDE.U32 R16, R13, -0x2daee0ad, RZ ;  /* 0xd2511f530d107825 */ /* 0x000fca00078e00ff */
[----:B------:R-:W-:Y:S01]  /*5fb0*/  LOP3.LUT R13, R51, R14, R17, 0x96, !PT ;  /* 0x0000000e330d7212 */ /* 0x000fe200078e9611 */
[----:B------:R-:W-:Y:S01]  /*5fc0*/  IMAD.WIDE.U32 R14, R15, -0x326172a9, RZ ;  /* 0xcd9e8d570f0e7825 */ /* 0x000fe200078e00ff */
[----:B------:R-:W-:Y:S03]  /*5fd0*/  HMMA.16816.F32 R24, R8, R60, RZ ;  /* 0x0000003c0818723c */ /* 0x000fe600000018ff */
[----:B------:R-:W-:Y:S01]  /*5fe0*/  IMAD.WIDE.U32 R50, R13, -0x326172a9, RZ ;  /* 0xcd9e8d570d327825 */ /* 0x000fe200078e00ff */
[----:B------:R-:W-:-:S03]  /*5ff0*/  LOP3.LUT R15, R66, R226, R15, 0x96, !PT ;  /* 0x000000e2420f7212 */ /* 0x000fc600078e960f */
[----:B------:R-:W-:Y:S01]  /*6000*/  FFMA.FTZ R13, R73, UR4, -R12 ;  /* 0x00000004490d7c23 */ /* 0x000fe2000801080c */
[----:B------:R-:W-:Y:S01]  /*6010*/  IMAD.MOV.U32 R73, RZ, RZ, R131 ;  /* 0x000000ffff497224 */ /* 0x000fe200078e0083 */
[----:B------:R-:W-:Y:S01]  /*6020*/  HMMA.16816.F32 R240, R4, R58, R20 ;  /* 0x0000003a04f0723c */ /* 0x000fe20000001814 */
[----:B------:R-:W3:Y:S01]  /*6030*/  LDSM.16.MT88.4 R56, [R92+0x800] ;  /* 0x000800005c38783b */ /* 0x000ee20000004200 */
[----:B------:R-:W-:Y:S01]  /*6040*/  LOP3.LUT R17, R54, R14, R51, 0x96, !PT ;  /* 0x0000000e36117212 */ /* 0x000fe200078e9633 */
[----:B------:R-:W-:Y:S01]  /*6050*/  IMAD.WIDE.U32 R14, R15, -0x2daee0ad, RZ ;  /* 0xd2511f530f0e7825 */ /* 0x000fe200078e00ff */
[----:B------:R4:W-:Y:S03]  /*6060*/  MUFU.EX2 R199, R13 ;  /* 0x0000000d00c77308 */ /* 0x0009e60000000800 */
[----:B------:R-:W-:-:S04]  /*6070*/  IMAD.WIDE.U32 R54, R17, -0x2daee0ad, RZ ;  /* 0xd2511f5311367825 */ /* 0x000fc800078e00ff */
[--C-:B------:R-:W-:Y:S01]  /*6080*/  FFMA.FTZ R17, R75, UR4, -R12.reuse ;  /* 0x000000044b117c23 */ /* 0x100fe2000801080c */
[----:B------:R-:W-:Y:S01]  /*6090*/  LOP3.LUT R15, R67, R16, R15, 0x96, !PT ;  /* 0x00000010430f7212 */ /* 0x000fe200078e960f */
[----:B------:R-:W-:Y:S01]  /*60a0*/  FFMA.FTZ R16, R74, UR4, -R12 ;  /* 0x000000044a107c23 */ /* 0x000fe2000801080c */
[----:B-1----:R-:W-:Y:S01]  /*60b0*/  HMMA.16816.F32 R20, R8, R28, RZ ;  /* 0x0000001c0814723c */ /* 0x002fe200000018ff */
[----:B------:R-:W-:Y:S01]  /*60c0*/  LOP3.LUT R14, R43, R14, R55, 0x96, !PT ;  /* 0x0000000e2b0e7212 */ /* 0x000fe200078e9637 */
[----:B------:R1:W-:Y:S01]  /*60d0*/  MUFU.EX2 R196, R17 ;  /* 0x0000001100c47308 */ /* 0x0003e20000000800 */
[----:B------:R-:W-:-:S03]  /*60e0*/  IMAD.WIDE.U32 R42, R15, -0x326172a9, RZ ;  /* 0xcd9e8d570f2a7825 */ /* 0x000fc600078e00ff */
[----:B------:R5:W-:Y:S01]  /*60f0*/  MUFU.EX2 R195, R16 ;  /* 0x0000001000c37308 */ /* 0x000be20000000800 */
[----:B----4-:R-:W-:Y:S01]  /*6100*/  FFMA.FTZ R13, R72, UR4, -R12 ;  /* 0x00000004480d7c23 */ /* 0x010fe2000801080c */
[----:B------:R-:W-:Y:S01]  /*6110*/  IMAD.WIDE.U32 R14, R14, -0x326172a9, RZ ;  /* 0xcd9e8d570e0e7825 */ /* 0x000fe200078e00ff */
[----:B--2---:R-:W-:Y:S02]  /*6120*/  HMMA.16816.F32 R236, R4, R32, R24 ;  /* 0x0000002004ec723c */ /* 0x004fe40000001818 */
[----:B------:R2:W4:Y:S01]  /*6130*/  MUFU.EX2 R194, R13 ;  /* 0x0000000d00c27308 */ /* 0x0005220000000800 */
[----:B------:R-:W-:Y:S01]  /*6140*/  IMAD.MOV.U32 R75, RZ, RZ, R130 ;  /* 0x000000ffff4b7224 */ /* 0x000fe200078e0082 */
[C---:B------:R-:W-:Y:S01]  /*6150*/  PRMT R66, R14.reuse, 0x7772, RZ ;  /* 0x000077720e427816 */ /* 0x040fe200000000ff */
[----:B------:R-:W-:Y:S01]  /*6160*/  IMAD.MOV.U32 R72, RZ, RZ, R129 ;  /* 0x000000ffff487224 */ /* 0x000fe200078e0081 */
[----:B------:R-:W-:Y:S01]  /*6170*/  PRMT R67, R14, 0x7773, RZ ;  /* 0x000077730e437816 */ /* 0x000fe200000000ff */
[----:B-1----:R-:W-:Y:S01]  /*6180*/  FFMA.FTZ R17, R76, UR4, -R2 ;  /* 0x000000044c117c23 */ /* 0x002fe20008010802 */
[----:B------:R-:W-:Y:S01]  /*6190*/  HMMA.16816.F32 R24, R8, R62, RZ ;  /* 0x0000003e0818723c */ /* 0x000fe200000018ff */
[----:B------:R-:W-:Y:S01]  /*61a0*/  PRMT R65, R14, 0x7771, RZ ;  /* 0x000077710e417816 */ /* 0x000fe200000000ff */
[----:B------:R-:W-:-:S02]  /*61b0*/  IMAD.MOV.U32 R74, RZ, RZ, R128 ;  /* 0x000000ffff4a7224 */ /* 0x000fc400078e0080 */
[--C-:B-----5:R-:W-:Y:S01]  /*61c0*/  FFMA.FTZ R16, R77, UR4, -R2.reuse ;  /* 0x000000044d107c23 */ /* 0x120fe20008010802 */
[----:B------:R4:W-:Y:S01]  /*61d0*/  MUFU.EX2 R178, R17 ;  /* 0x0000001100b27308 */ /* 0x0009e20000000800 */
[----:B--2---:R-:W-:-:S03]  /*61e0*/  FFMA.FTZ R13, R79, UR4, -R2 ;  /* 0x000000044f0d7c23 */ /* 0x004fc60008010802 */
[----:B------:R-:W-:Y:S01]  /*61f0*/  MUFU.EX2 R188, R16 ;  /* 0x0000001000bc7308 */ /* 0x000fe20000000800 */
[----:B------:R-:W-:Y:S03]  /*6200*/  HMMA.16816.F32 R28, R8, R30, RZ ;  /* 0x0000001e081c723c */ /* 0x000fe600000018ff */
[----:B------:R1:W2:Y:S05]  /*6210*/  MUFU.EX2 R179, R13 ;  /* 0x0000000d00b37308 */ /* 0x0002aa0000000800 */
[----:B---3--:R-:W-:Y:S01]  /*6220*/  HMMA.16816.F32 R208, R4, R56, R20 ;  /* 0x0000003804d0723c */ /* 0x008fe20000001814 */
[----:B------:R-:W-:Y:S01]  /*6230*/  LDSM.16.MT88.4 R20, [R41+0xd000] ;  /* 0x00d000002914783b */ /* 0x000fe20000004200 */
[----:B----4-:R-:W-:-:S04]  /*6240*/  F2FP.F16.F32.PACK_AB R17, R195, R194 ;  /* 0x000000c2c311723e */ /* 0x010fc800000000ff */
[----:B------:R-:W-:Y:S02]  /*6250*/  PRMT R93, R17, 0x7610, R93 ;  /* 0x00007610115d7816 */ /* 0x000fe4000000005d */
[C---:B------:R-:W-:Y:S01]  /*6260*/  HMMA.16816.F32 R232, R4.reuse, R34, R24 ;  /* 0x0000002204e8723c */ /* 0x040fe20000001818 */
[----:B-1----:R-:W-:Y:S01]  /*6270*/  LOP3.LUT R13, R49, R42, R15, 0x96, !PT ;  /* 0x0000002a310d7212 */ /* 0x002fe200078e960f */
[----:B------:R-:W-:Y:S01]  /*6280*/  FFMA.FTZ R15, R78, UR4, -R2 ;  /* 0x000000044e0f7c23 */ /* 0x000fe20008010802 */
[----:B------:R-:W1:Y:S01]  /*6290*/  LDSM.16.MT88.4 R32, [R124+0xe000] ;  /* 0x00e000007c20783b */ /* 0x000e620000004200 */
[----:B------:R-:W-:Y:S02]  /*62a0*/  PRMT R136, R17, 0x7632, R136 ;  /* 0x0000763211887816 */ /* 0x000fe40000000088 */
[C---:B------:R-:W-:Y:S01]  /*62b0*/  LOP3.LUT R16, R13.reuse, 0xffff, RZ, 0xc0, !PT ;  /* 0x0000ffff0d107812 */ /* 0x040fe200078ec0ff */
[----:B------:R3:W4:Y:S01]  /*62c0*/  MUFU.EX2 R190, R15 ;  /* 0x0000000f00be7308 */ /* 0x0007220000000800 */
[C---:B------:R-:W-:Y:S01]  /*62d0*/  LOP3.LUT R53, R13.reuse, 0xff, RZ, 0xc0, !PT ;  /* 0x000000ff0d357812 */ /* 0x040fe200078ec0ff */
[----:B------:R-:W-:Y:S01]  /*62e0*/  HMMA.16816.F32 R220, R4, R58, R28 ;  /* 0x0000003a04dc723c */ /* 0x000fe2000000181c */
[----:B------:R-:W-:Y:S01]  /*62f0*/  SHF.R.U32.HI R51, RZ, 0x8, R16 ;  /* 0x00000008ff337819 */ /* 0x000fe20000011610 */
[----:B------:R-:W-:Y:S01]  /*6300*/  LDSM.16.MT88.4 R28, [R124+0x10800] ;  /* 0x010800007c1c783b */ /* 0x000fe20000004200 */
[----:B------:R-:W-:-:S02]  /*6310*/  PRMT R17, R13, 0x7632, R17 ;  /* 0x000076320d117816 */ /* 0x000fc40000000011 */
[----:B------:R-:W-:Y:S02]  /*6320*/  SHF.R.U32.HI R42, RZ, 0x18, R13 ;  /* 0x00000018ff2a7819 */ /* 0x000fe4000001160d */
[----:B------:R-:W-:Y:S02]  /*6330*/  PRMT R13, R66, 0x5410, R67 ;  /* 0x00005410420d7816 */ /* 0x000fe40000000043 */
[----:B------:R-:W-:Y:S02]  /*6340*/  LOP3.LUT R49, R17, 0xff, RZ, 0xc0, !PT ;  /* 0x000000ff11317812 */ /* 0x000fe400078ec0ff */
[----:B--2---:R-:W-:Y:S02]  /*6350*/  F2FP.F16.F32.PACK_AB R18, R188, R179 ;  /* 0x000000b3bc12723e */ /* 0x004fe400000000ff */
[----:B---3--:R-:W-:Y:S02]  /*6360*/  F2FP.F16.F32.PACK_AB R15, R196, R199 ;  /* 0x000000c7c40f723e */ /* 0x008fe400000000ff */
[----:B------:R-:W-:-:S02]  /*6370*/  LOP3.LUT R19, R13, 0xff00ff, RZ, 0xc0, !PT ;  /* 0x00ff00ff0d137812 */ /* 0x000fc400078ec0ff */
[C---:B------:R-:W-:Y:S02]  /*6380*/  PRMT R138, R15.reuse, 0x7610, R138 ;  /* 0x000076100f8a7816 */ /* 0x040fe4000000008a */
[----:B------:R-:W-:Y:S02]  /*6390*/  PRMT R137, R15, 0x7632, R137 ;  /* 0x000076320f897816 */ /* 0x000fe40000000089 */
[----:B------:R-:W-:Y:S02]  /*63a0*/  PRMT R15, R53, 0x5410, R51 ;  /* 0x00005410350f7816 */ /* 0x000fe40000000033 */
[----:B------:R-:W-:Y:S02]  /*63b0*/  PRMT R16, R138, 0x5410, R137 ;  /* 0x000054108a107816 */ /* 0x000fe40000000089 */
[----:B------:R-:W-:Y:S02]  /*63c0*/  PRMT R13, R49, 0x5410, R42 ;  /* 0x00005410310d7816 */ /* 0x000fe4000000002a */
[----:B------:R-:W-:-:S02]  /*63d0*/  HSET2.LE.AND R15, R15, R0, PT ;  /* 0x000000000f0f7233 */ /* 0x000fc40003803000 */
[C---:B------:R-:W-:Y:S02]  /*63e0*/  PRMT R103, R18.reuse, 0x7610, R103 ;  /* 0x0000761012677816 */ /* 0x040fe40000000067 */
[----:B------:R-:W-:Y:S02]  /*63f0*/  PRMT R95, R18, 0x7632, R95 ;  /* 0x00007632125f7816 */ /* 0x000fe4000000005f */
[----:B------:R-:W-:Y:S01]  /*6400*/  LOP3.LUT R16, R16, R15, RZ, 0xc0, !PT ;  /* 0x0000000f10107212 */ /* 0x000fe200078ec0ff */
[----:B-1----:R-:W-:Y:S01]  /*6410*/  HMMA.16816.F32 R24, R8, R32, RZ ;  /* 0x000000200818723c */ /* 0x002fe200000018ff */
[----:B----4-:R-:W-:Y:S02]  /*6420*/  F2FP.F16.F32.PACK_AB R15, R178, R190 ;  /* 0x000000beb20f723e */ /* 0x010fe400000000ff */
[----:B------:R-:W-:Y:S02]  /*6430*/  HSET2.LE.AND R13, R13, R0, PT ;  /* 0x000000000d0d7233 */ /* 0x000fe40003803000 */
[----:B------:R-:W-:-:S02]  /*6440*/  PRMT R102, R15, 0x7610, R102 ;  /* 0x000076100f667816 */ /* 0x000fc40000000066 */
[----:B------:R-:W-:Y:S01]  /*6450*/  PRMT R94, R15, 0x7632, R94 ;  /* 0x000076320f5e7816 */ /* 0x000fe2000000005e */
[----:B------:R-:W-:Y:S01]  /*6460*/  IMAD.MOV.U32 R15, RZ, RZ, R14 ;  /* 0x000000ffff0f7224 */ /* 0x000fe200078e000e */
[----:B------:R-:W-:Y:S02]  /*6470*/  PRMT R17, R103, 0x5410, R95 ;  /* 0x0000541067117816 */ /* 0x000fe4000000005f */
[----:B------:R-:W-:Y:S02]  /*6480*/  HSET2.LE.AND R19, R19, R0, PT ;  /* 0x0000000013137233 */ /* 0x000fe40003803000 */
[----:B------:R-:W-:Y:S02]  /*6490*/  LOP3.LUT R15, R15, 0xff, RZ, 0xc0, !PT ;  /* 0x000000ff0f0f7812 */ /* 0x000fe400078ec0ff */
[----:B------:R-:W-:Y:S02]  /*64a0*/  LOP3.LUT R17, R17, R13, RZ, 0xc0, !PT ;  /* 0x0000000d11117212 */ /* 0x000fe400078ec0ff */
[----:B------:R-:W-:-:S02]  /*64b0*/  PRMT R15, R15, 0x5410, R65 ;  /* 0x000054100f0f7816 */ /* 0x000fc40000000041 */
[----:B------:R-:W-:Y:S01]  /*64c0*/  PRMT R13, R93, 0x5410, R136 ;  /* 0x000054105d0d7816 */ /* 0x000fe20000000088 */
[----:B------:R-:W-:Y:S01]  /*64d0*/  HMMA.16816.F32 R228, R4, R36, R24 ;  /* 0x0000002404e4723c */ /* 0x000fe20000001818 */
[----:B------:R-:W-:Y:S01]  /*64e0*/  LDSM.16.MT88.4 R24, [R92+0x2000] ;  /* 0x002000005c18783b */ /* 0x000fe20000004200 */
[----:B------:R-:W-:-:S05]  /*64f0*/  HSET2.LE.AND R15, R15, R0, PT ;  /* 0x000000000f0f7233 */ /* 0x000fca0003803000 */
[----:B------:R-:W-:Y:S02]  /*6500*/  LOP3.LUT R18, R13, R15, RZ, 0xc0, !PT ;  /* 0x0000000f0d127212 */ /* 0x000fe400078ec0ff */
[----:B------:R-:W-:-:S04]  /*6510*/  PRMT R13, R102, 0x5410, R94 ;  /* 0x00005410660d7816 */ /* 0x000fc8000000005e */
[----:B------:R-:W-:Y:S02]  /*6520*/  LOP3.LUT R19, R13, R19, RZ, 0xc0, !PT ;  /* 0x000000130d137212 */ /* 0x000fe400078ec0ff */
[----:B------:R-:W-:Y:S01]  /*6530*/  LOP3.LUT R13, R91, R50, R43, 0x96, !PT ;  /* 0x000000325b0d7212 */ /* 0x000fe200078e962b */
[----:B------:R-:W-:Y:S01]  /*6540*/  IMAD.MOV.U32 R43, RZ, RZ, R132 ;  /* 0x000000ffff2b7224 */ /* 0x000fe200078e0084 */
[----:B------:R1:W2:Y:S03]  /*6550*/  LDL.LU.S16 R91, [R1+0x20] ;  /* 0x00002000015b7983 */ /* 0x0002a60000300600 */
[C---:B------:R-:W-:Y:S01]  /*6560*/  HMMA.16816.F32 R80, R16.reuse, R20, R80 ;  /* 0x000000141050723c */ /* 0x040fe20000001850 */
[----:B------:R1:W3:Y:S07]  /*6570*/  LDL.LU.S16 R50, [R1+0x18] ;  /* 0x0000180001327983 */ /* 0x0002ee0000300600 */
[----:B------:R-:W-:Y:S08]  /*6580*/  HMMA.16816.F32 R68, R16, R22, R68 ;  /* 0x000000161044723c */ /* 0x000ff00000001844 */
[----:B------:R-:W-:Y:S01]  /*6590*/  HMMA.16816.F32 R20, R8, R34, RZ ;  /* 0x000000220814723c */ /* 0x000fe200000018ff */
[----:B------:R-:W4:-:S15]  /*65a0*/  LDSM.16.MT88.4 R32, [R52+0x2800] ;  /* 0x002800003420783b */ /* 0x000f1e0000004200 */
[----:B------:R-:W-:-:S04]  /*65b0*/  NOP ;  /* 0x0000000000007918 */ /* 0x000fc80000000000 */
[----:B------:R-:W-:Y:S01]  /*65c0*/  HMMA.16816.F32 R180, R4, R38, R20 ;  /* 0x0000002604b4723c */ /* 0x000fe20000001814 */
[----:B------:R-:W5:Y:S07]  /*65d0*/  LDSM.16.MT88.4 R36, [R92+0x2800] ;  /* 0x002800005c24783b */ /* 0x000f6e0000004200 */
[----:B------:R-:W-:-:S15]  /*65e0*/  HMMA.16816.F32 R20, R8, R44, RZ ;  /* 0x0000002c0814723c */ /* 0x000fde00000018ff */
[----:B------:R-:W-:-:S05]  /*65f0*/  NOP ;  /* 0x0000000000007918 */ /* 0x000fca0000000000 */
[----:B----4-:R-:W-:Y:S08]  /*6600*/  HMMA.16816.F32 R128, R4, R32, R20 ;  /* 0x000000200480723c */ /* 0x010ff00000001814 */
[----:B------:R-:W-:-:S15]  /*6610*/  HMMA.16816.F32 R20, R8, R46, RZ ;  /* 0x0000002e0814723c */ /* 0x000fde00000018ff */
[----:B------:R-:W-:-:S05]  /*6620*/  NOP ;  /* 0x0000000000007918 */ /* 0x000fca0000000000 */
[----:B------:R-:W-:Y:S01]  /*6630*/  HMMA.16816.F32 R148, R4, R34, R20 ;  /* 0x000000220494723c */ /* 0x000fe20000001814 */
[----:B------:R-:W4:Y:S07]  /*6640*/  LDSM.16.MT88.4 R32, [R124+0x10000] ;  /* 0x010000007c20783b */ /* 0x000f2e0000004200 */
[----:B------:R-:W-:-:S15]  /*6650*/  HMMA.16816.F32 R20, R8, R24, RZ ;  /* 0x000000180814723c */ /* 0x000fde00000018ff */
[----:B------:R-:W-:-:S05]  /*6660*/  NOP ;  /* 0x0000000000007918 */ /* 0x000fca0000000000 */
[----:B-----5:R-:W-:Y:S08]  /*6670*/  HMMA.16816.F32 R212, R4, R36, R20 ;  /* 0x0000002404d4723c */ /* 0x020ff00000001814 */
[----:B----4-:R-:W-:Y:S01]  /*6680*/  HMMA.16816.F32 R20, R8, R32, RZ ;  /* 0x000000200814723c */ /* 0x010fe200000018ff */
[----:B------:R-:W-:-:S05]  /*6690*/  IMAD.WIDE.U32 R32, R13, -0x2daee0ad, RZ ;  /* 0xd2511f530d207825 */ /* 0x000fca00078e00ff */
[----:B------:R-:W-:Y:S02]  /*66a0*/  LOP3.LUT R13, R88, R54, R33, 0x96, !PT ;  /* 0x00000036580d7212 */ /* 0x000fe400078e9621 */
[----:B------:R1:W4:Y:S04]  /*66b0*/  LDL.LU.S16 R88, [R1+0x1c] ;  /* 0x00001c0001587983 */ /* 0x0003280000300600 */
[----:B------:R1:W5:Y:S04]  /*66c0*/  LDL.LU.S16 R54, [R1+0x14] ;  /* 0x0000140001367983 */ /* 0x0003680000300600 */
[----:B------:R1:W3:Y:S01]  /*66d0*/  LDL.LU.S16 R55, [R1+0x24] ;  /* 0x0000240001377983 */ /* 0x0002e20000300600 */
[----:B------:R-:W-:Y:S08]  /*66e0*/  HMMA.16816.F32 R24, R8, R26, RZ ;  /* 0x0000001a0818723c */ /* 0x000ff000000018ff */
[----:B------:R-:W-:Y:S08]  /*66f0*/  HMMA.16816.F32 R132, R4, R28, R20 ;  /* 0x0000001c0484723c */ /* 0x000ff00000001814 */
[----:B------:R-:W-:Y:S08]  /*6700*/  HMMA.16816.F32 R20, R8, R34, RZ ;  /* 0x000000220814723c */ /* 0x000ff000000018ff */
[----:B------:R-:W-:Y:S01]  /*6710*/  HMMA.16816.F32 R216, R4, R38, R24 ;  /* 0x0000002604d8723c */ /* 0x000fe20000001818 */
[----:B------:R-:W1:Y:S01]  /*6720*/  LDSM.16.MT88.4 R24, [R41+0x10000] ;  /* 0x010000002918783b */ /* 0x000e620000004200 */
[----:B------:R-:W-:-:S02]  /*6730*/  PRMT R15, R40, 0x7770, RZ ;  /* 0x00007770280f7816 */ /* 0x000fc400000000ff */
[----:B------:R-:W-:Y:S01]  /*6740*/  ISETP.LE.U32.AND P6, PT, R85, UR6, PT ;  /* 0x0000000655007c0c */ /* 0x000fe2000bfc3070 */
[----:B------:R-:W-:Y:S07]  /*6750*/  LDSM.16.MT88.4 R36, [R41+0xf000] ;  /* 0x00f000002924783b */ /* 0x000fee0000004200 */
[----:B------:R-:W-:Y:S01]  /*6760*/  HMMA.16816.F32 R60, R4, R30, R20 ;  /* 0x0000001e043c723c */ /* 0x000fe20000001814 */
[----:B------:R-:W1:Y:S07]  /*6770*/  LDSM.16.MT88.4 R28, [R41+0x10800] ;  /* 0x01080000291c783b */ /* 0x000e6e0000004200 */
[----:B-1----:R-:W-:-:S15]  /*6780*/  HMMA.16816.F32 R20, R8, R24, RZ ;  /* 0x000000180814723c */ /* 0x002fde00000018ff */
[----:B------:R-:W-:-:S05]  /*6790*/  NOP ;  /* 0x0000000000007918 */ /* 0x000fca0000000000 */
[----:B------:R-:W-:Y:S08]  /*67a0*/  HMMA.16816.F32 R76, R4, R28, R20 ;  /* 0x0000001c044c723c */ /* 0x000ff00000001814 */
[----:B------:R-:W-:Y:S01]  /*67b0*/  HMMA.16816.F32 R20, R8, R26, RZ ;  /* 0x0000001a0814723c */ /* 0x000fe200000018ff */
[----:B------:R-:W1:-:S15]  /*67c0*/  LDSM.16.MT88.4 R24, [R52+0x4000] ;  /* 0x004000003418783b */ /* 0x000e5e0000004200 */
[----:B------:R-:W-:-:S04]  /*67d0*/  NOP ;  /* 0x0000000000007918 */ /* 0x000fc80000000000 */
[----:B------:R-:W-:Y:S01]  /*67e0*/  HMMA.16816.F32 R44, R4, R30, R20 ;  /* 0x0000001e042c723c */ /* 0x000fe20000001814 */
[----:B------:R-:W2:Y:S07]  /*67f0*/  LDSM.16.MT88.4 R28, [R52+0x4800] ;  /* 0x00480000341c783b */ /* 0x000eae0000004200 */
[----:B-1----:R-:W-:-:S15]  /*6800*/  HMMA.16816.F32 R20, R8, R24, RZ ;  /* 0x000000180814723c */ /* 0x002fde00000018ff */
[----:B------:R-:W-:-:S05]  /*6810*/  NOP ;  /* 0x0000000000007918 */ /* 0x000fca0000000000 */
[----:B--2---:R-:W-:Y:S08]  /*6820*/  HMMA.16816.F32 R144, R4, R28, R20 ;  /* 0x0000001c0490723c */ /* 0x004ff00000001814 */
[----:B------:R-:W-:Y:S01]  /*6830*/  HMMA.16816.F32 R20, R8, R26, RZ ;  /* 0x0000001a0814723c */ /* 0x000fe200000018ff */
[----:B------:R-:W-:Y:S02]  /*6840*/  ISETP.LE.U32.AND P3, PT, R15, UR6, PT ;  /* 0x000000060f007c0c */ /* 0x000fe4000bf63070 */
[----:B------:R-:W-:-:S04]  /*6850*/  LOP3.LUT R15, R107, 0xffff, RZ, 0xc0, !PT ;  /* 0x0000ffff6b0f7812 */ /* 0x000fc800078ec0ff */
[----:B------:R-:W-:-:S13]  /*6860*/  ISETP.LE.U32.AND P1, PT, R15, UR6, PT ;  /* 0x000000060f007c0c */ /* 0x000fda000bf23070 */
[----:B------:R-:W-:Y:S01]  /*6870*/  HMMA.16816.F32 R152, R4, R30, R20 ;  /* 0x0000001e0498723c */ /* 0x000fe20000001814 */
[----:B------:R-:W1:Y:S01]  /*6880*/  LDSM.16.MT88.4 R20, [R92+0x4000] ;  /* 0x004000005c14783b */ /* 0x000e620000004200 */
[----:B------:R-:W-:Y:S01]  /*6890*/  @!P3 HADD2 R126, -R173.H0_H0, -RZ.H0_H0 ;  /* 0xa00000ffad7eb230 */ /* 0x000fe20000000900 */
[----:B------:R-:W-:Y:S01]  /*68a0*/  ISETP.GT.U32.AND P5, PT, R99, UR6, PT ;  /* 0x0000000663007c0c */ /* 0x000fe2000bfa4070 */
[----:B------:R-:W-:Y:S01]  /*68b0*/  @!P1 HADD2 R139, -R166.H0_H0, -RZ.H0_H0 ;  /* 0xa00000ffa68b9230 */ /* 0x000fe20000000900 */
[----:B------:R-:W-:Y:S02]  /*68c0*/  ISETP.GT.U32.AND P4, PT, R104, UR6, PT ;  /* 0x0000000668007c0c */ /* 0x000fe4000bf84070 */
[----:B------:R-:W-:Y:S02]  /*68d0*/  @!P3 PRMT R173, R126, 0x5410, RZ ;  /* 0x000054107eadb816 */ /* 0x000fe400000000ff */
[----:B------:R-:W-:Y:S02]  /*68e0*/  ISETP.LE.U32.AND P3, PT, R105, UR6, PT ;  /* 0x0000000669007c0c */ /* 0x000fe4000bf63070 */
[----:B------:R-:W-:-:S02]  /*68f0*/  @!P1 PRMT R166, R139, 0x5410, RZ ;  /* 0x000054108ba69816 */ /* 0x000fc400000000ff */
[----:B------:R-:W-:Y:S01]  /*6900*/  ISETP.GT.U32.AND P1, PT, R106, UR6, PT ;  /* 0x000000066a007c0c */ /* 0x000fe2000bf24070 */
[----:B------:R-:W-:Y:S02]  /*6910*/  @!P6 HADD2 R125, -R167.H0_H0, -RZ.H0_H0 ;  /* 0xa00000ffa77de230 */ /* 0x000fe40000000900 */
[----:B------:R-:W-:Y:S01]  /*6920*/  @P5 HADD2 R143, -R170.H0_H0, -RZ.H0_H0 ;  /* 0xa00000ffaa8f5230 */ /* 0x000fe20000000900 */
[----:B------:R-:W-:Y:S01]  /*6930*/  LOP3.LUT R15, R86, 0xffff, RZ, 0xc0, !PT ;  /* 0x0000ffff560f7812 */ /* 0x000fe200078ec0ff */
[----:B------:R-:W-:Y:S01]  /*6940*/  @P4 HADD2 R142, -R174.H0_H0, -RZ.H0_H0 ;  /* 0xa00000ffae8e4230 */ /* 0x000fe20000000900 */
[----:B------:R-:W-:Y:S02]  /*6950*/  @!P6 PRMT R167, R125, 0x5410, RZ ;  /* 0x000054107da7e816 */ /* 0x000fe400000000ff */
[----:B------:R-:W-:Y:S01]  /*6960*/  ISETP.LE.U32.AND P6, PT, R90, UR6, PT ;  /* 0x000000065a007c0c */ /* 0x000fe2000bfc3070 */
[----:B------:R-:W-:Y:S01]  /*6970*/  HMMA.16816.F32 R56, R16, R36, R108 ;  /* 0x000000241038723c */ /* 0x000fe2000000186c */
[----:B------:R-:W-:Y:S01]  /*6980*/  @P5 PRMT R170, R143, 0x5410, RZ ;  /* 0x000054108faa5816 */ /* 0x000fe200000000ff */
[----:B------:R2:W2:Y:S01]  /*6990*/  LDL.LU.S16 R125, [R1+0x38] ;  /* 0x00003800017d7983 */ /* 0x0004a20000300600 */
[----:B------:R-:W-:-:S02]  /*69a0*/  ISETP.LE.U32.AND P5, PT, R15, UR6, PT ;  /* 0x000000060f007c0c */ /* 0x000fc4000bfa3070 */
[----:B------:R-:W-:-:S03]  /*69b0*/  @P4 PRMT R174, R142, 0x5410, RZ ;  /* 0x000054108eae4816 */ /* 0x000fc600000000ff */
[----:B-1----:R-:W-:Y:S01]  /*69c0*/  HMMA.16816.F32 R28, R8, R20, RZ ;  /* 0x00000014081c723c */ /* 0x002fe200000018ff */
[----:B------:R-:W-:-:S07]  /*69d0*/  ISETP.LE.U32.AND P4, PT, R84, UR6, PT ;  /* 0x0000000654007c0c */ /* 0x000fce000bf83070 */
[----:B------:R-:W-:Y:S01]  /*69e0*/  HMMA.16816.F32 R24, R8, R22, RZ ;  /* 0x000000160818723c */ /* 0x000fe200000018ff */
[----:B------:R-:W-:Y:S01]  /*69f0*/  PRMT R8, R48, 0x7770, RZ ;  /* 0x0000777030087816 */ /* 0x000fe200000000ff */
[----:B------:R-:W-:Y:S02]  /*6a00*/  @!P6 HADD2 R127, -R165.H0_H0, -RZ.H0_H0 ;  /* 0xa00000ffa57fe230 */ /* 0x000fe40000000900 */
[----:B----4-:R-:W-:Y:S02]  /*6a10*/  @!P3 HADD2 R88, -R168.H0_H0, -RZ.H0_H0 ;  /* 0xa00000ffa858b230 */ /* 0x010fe40000000900 */
[----:B-----5:R-:W-:-:S03]  /*6a20*/  @P1 HADD2 R54, -R172.H0_H0, -RZ.H0_H0 ;  /* 0xa00000ffac361230 */ /* 0x020fc60000000900 */
[----:B------:R-:W-:Y:S01]  /*6a30*/  PRMT R35, R88, 0x7610, R35 ;  /* 0x0000761058237816 */ /* 0x000fe20000000023 */
[----:B------:R-:W-:Y:S01]  /*6a40*/  IMAD.MOV.U32 R90, RZ, RZ, R72 ;  /* 0x000000ffff5a7224 */ /* 0x000fe200078e0048 */
[----:B------:R-:W-:Y:S02]  /*6a50*/  LDSM.16.MT88.4 R108, [R124+0xd800] ;  /* 0x00d800007c6c783b */ /* 0x000fe40000004200 */
[----:B------:R-:W-:Y:S02]  /*6a60*/  @!P3 PRMT R168, R35, 0x5410, RZ ;  /* 0x0000541023a8b816 */ /* 0x000fe400000000ff */
[----:B------:R-:W-:Y:S02]  /*6a70*/  PRMT R34, R54, 0x7610, R34 ;  /* 0x0000761036227816 */ /* 0x000fe40000000022 */
[----:B------:R-:W-:Y:S02]  /*6a80*/  ISETP.LE.U32.AND P3, PT, R8, UR6, PT ;  /* 0x0000000608007c0c */ /* 0x000fe4000bf63070 */
[----:B------:R-:W-:-:S02]  /*6a90*/  @P1 PRMT R172, R34, 0x5410, RZ ;  /* 0x0000541022ac1816 */ /* 0x000fc400000000ff */
[----:B------:R-:W-:Y:S01]  /*6aa0*/  ISETP.GT.U32.AND P1, PT, R98, UR6, PT ;  /* 0x0000000662007c0c */ /* 0x000fe2000bf24070 */
[----:B------:R-:W-:Y:S01]  /*6ab0*/  @!P5 HADD2 R91, -R169.H0_H0, -RZ.H0_H0 ;  /* 0xa00000ffa95bd230 */ /* 0x000fe20000000900 */
[----:B------:R-:W-:Y:S01]  /*6ac0*/  @!P6 PRMT R165, R127, 0x5410, RZ ;  /* 0x000054107fa5e816 */ /* 0x000fe200000000ff */
[----:B---3--:R-:W-:Y:S01]  /*6ad0*/  @!P4 HADD2 R50, -R176.H0_H0, -RZ.H0_H0 ;  /* 0xa00000ffb032c230 */ /* 0x008fe20000000900 */
[----:B------:R-:W-:Y:S02]  /*6ae0*/  ISETP.LE.U32.AND P6, PT, R87, UR6, PT ;  /* 0x0000000657007c0c */ /* 0x000fe4000bfc3070 */
[----:B------:R-:W-:-:S03]  /*6af0*/  PRMT R10, R91, 0x7610, R10 ;  /* 0x000076105b0a7816 */ /* 0x000fc6000000000a */
[----:B------:R-:W-:Y:S01]  /*6b00*/  @!P3 HADD2 R160, -R164.H0_H0, -RZ.H0_H0 ;  /* 0xa00000ffa4a0b230 */ /* 0x000fe20000000900 */
[----:B------:R-:W-:Y:S02]  /*6b10*/  PRMT R9, R50, 0x7610, R9 ;  /* 0x0000761032097816 */ /* 0x000fe40000000009 */
[----:B------:R-:W-:Y:S01]  /*6b20*/  PRMT R8, R14, 0x7770, RZ ;  /* 0x000077700e087816 */ /* 0x000fe200000000ff */
[----:B------:R-:W-:Y:S01]  /*6b30*/  @P1 HADD2 R159, -R163.H0_H0, -RZ.H0_H0 ;  /* 0xa00000ffa39f1230 */ /* 0x000fe20000000900 */
[----:B------:R-:W-:Y:S02]  /*6b40*/  @!P5 PRMT R169, R10, 0x5410, RZ ;  /* 0x000054100aa9d816 */ /* 0x000fe400000000ff */
[----:B------:R-:W-:Y:S02]  /*6b50*/  ISETP.GT.U32.AND P5, PT, R96, UR6, PT ;  /* 0x0000000660007c0c */ /* 0x000fe4000bfa4070 */
[----:B------:R-:W-:Y:S02]  /*6b60*/  @!P3 PRMT R164, R160, 0x5410, RZ ;  /* 0x00005410a0a4b816 */ /* 0x000fe400000000ff */
[----:B------:R-:W-:Y:S01]  /*6b70*/  @!P4 PRMT R176, R9, 0x5410, RZ ;  /* 0x0000541009b0c816 */ /* 0x000fe200000000ff */
[--C-:B------:R-:W-:Y:S01]  /*6b80*/  FFMA.FTZ R9, R117, UR4, -R12.reuse ;  /* 0x0000000475097c23 */ /* 0x100fe2000801080c */
[----:B------:R-:W-:Y:S01]  /*6b90*/  ISETP.LE.U32.AND P3, PT, R8, UR6, PT ;  /* 0x0000000608007c0c */ /* 0x000fe2000bf63070 */
[----:B------:R-:W-:Y:S01]  /*6ba0*/  FFMA.FTZ R8, R115, UR4, -R12 ;  /* 0x0000000473087c23 */ /* 0x000fe2000801080c */
[----:B------:R-:W-:Y:S01]  /*6bb0*/  @P1 PRMT R163, R159, 0x5410, RZ ;  /* 0x000054109fa31816 */ /* 0x000fe200000000ff */
[----:B------:R-:W-:Y:S01]  /*6bc0*/  @!P6 HADD2 R55, -R171.H0_H0, -RZ.H0_H0 ;  /* 0xa00000ffab37e230 */ /* 0x000fe20000000900 */
[----:B------:R-:W-:Y:S04]  /*6bd0*/  MUFU.EX2 R159, R9 ;  /* 0x00000009009f7308 */ /* 0x000fe80000000800 */
[----:B------:R1:W3:Y:S01]  /*6be0*/  MUFU.EX2 R160, R8 ;  /* 0x0000000800a07308 */ /* 0x0002e20000000800 */
[----:B------:R-:W-:Y:S01]  /*6bf0*/  PRMT R11, R55, 0x7610, R11 ;  /* 0x00007610370b7816 */ /* 0x000fe2000000000b */
[----:B------:R-:W-:-:S03]  /*6c00*/  @P5 HADD2 R158, -R161.H0_H0, -RZ.H0_H0 ;  /* 0xa00000ffa19e5230 */ /* 0x000fc60000000900 */
[----:B------:R-:W-:Y:S02]  /*6c10*/  @!P6 PRMT R171, R11, 0x5410, RZ ;  /* 0x000054100babe816 */ /* 0x000fe400000000ff */
[----:B------:R-:W-:Y:S01]  /*6c20*/  ISETP.GT.U32.AND P6, PT, R97, UR6, PT ;  /* 0x0000000661007c0c */ /* 0x000fe2000bfc4070 */
[--C-:B------:R-:W-:Y:S01]  /*6c30*/  FFMA.FTZ R11, R118, UR4, -R2.reuse ;  /* 0x00000004760b7c23 */ /* 0x100fe20008010802 */
[----:B------:R-:W-:Y:S01]  /*6c40*/  @P5 PRMT R161, R158, 0x5410, RZ ;  /* 0x000054109ea15816 */ /* 0x000fe200000000ff */
[--C-:B------:R-:W-:Y:S01]  /*6c50*/  FFMA.FTZ R14, R112, UR4, -R2.reuse ;  /* 0x00000004700e7c23 */ /* 0x100fe20008010802 */
[----:B-1----:R-:W-:Y:S01]  /*6c60*/  LOP3.LUT R8, R51, 0xffff, RZ, 0xc0, !PT ;  /* 0x0000ffff33087812 */ /* 0x002fe200078ec0ff */
[--C-:B------:R-:W-:Y:S01]  /*6c70*/  FFMA.FTZ R15, R114, UR4, -R2.reuse ;  /* 0x00000004720f7c23 */ /* 0x100fe20008010802 */
[----:B------:R-:W-:Y:S01]  /*6c80*/  FFMA.FTZ R20, R119, UR4, -R2 ;  /* 0x0000000477147c23 */ /* 0x000fe20008010802 */
[----:B------:R-:W-:Y:S01]  /*6c90*/  IMAD.MOV.U32 R2, RZ, RZ, R32 ;  /* 0x000000ffff027224 */ /* 0x000fe200078e0020 */
[----:B------:R-:W-:Y:S01]  /*6ca0*/  ISETP.LE.U32.AND P5, PT, R8, UR6, PT ;  /* 0x0000000608007c0c */ /* 0x000fe2000bfa3070 */
[----:B------:R-:W-:Y:S01]  /*6cb0*/  IMAD.MOV.U32 R127, RZ, RZ, R64 ;  /* 0x000000ffff7f7224 */ /* 0x000fe200078e0040 */
[----:B---3--:R-:W-:-:S02]  /*6cc0*/  F2FP.F16.F32.PACK_AB R8, R160, R159 ;  /* 0x0000009fa008723e */ /* 0x008fc400000000ff */
[C---:B------:R-:W-:Y:S02]  /*6cd0*/  PRMT R55, R32.reuse, 0x7772, RZ ;  /* 0x0000777220377816 */ /* 0x040fe400000000ff */
[----:B------:R-:W-:Y:S02]  /*6ce0*/  PRMT R64, R32, 0x7773, RZ ;  /* 0x0000777320407816 */ /* 0x000fe400000000ff */
[----:B------:R-:W-:Y:S01]  /*6cf0*/  ISETP.LE.U32.AND P4, PT, R89, UR6, PT ;  /* 0x0000000659007c0c */ /* 0x000fe2000bf83070 */
[----:B------:R-:W-:Y:S01]  /*6d00*/  FFMA.FTZ R10, R116, UR4, -R12 ;  /* 0x00000004740a7c23 */ /* 0x000fe2000801080c */
[C---:B------:R-:W-:Y:S02]  /*6d10*/  PRMT R23, R8.reuse, 0x7610, R23 ;  /* 0x0000761008177816 */ /* 0x040fe40000000017 */
[----:B------:R-:W-:Y:S02]  /*6d20*/  PRMT R22, R8, 0x7632, R22 ;  /* 0x0000763208167816 */ /* 0x000fe40000000016 */
[----:B------:R-:W-:-:S02]  /*6d30*/  LOP3.LUT R9, R13, 0xffff, RZ, 0xc0, !PT ;  /* 0x0000ffff0d097812 */ /* 0x000fc400078ec0ff */
[----:B------:R-:W-:Y:S02]  /*6d40*/  LOP3.LUT R8, R2, 0xff, RZ, 0xc0, !PT ;  /* 0x000000ff02087812 */ /* 0x000fe400078ec0ff */
[----:B------:R-:W-:Y:S02]  /*6d50*/  PRMT R2, R55, 0x5410, R64 ;  /* 0x0000541037027816 */ /* 0x000fe40000000040 */
[----:B------:R-:W-:Y:S01]  /*6d60*/  PRMT R35, R32, 0x7771, RZ ;  /* 0x0000777120237816 */ /* 0x000fe200000000ff */
[----:B------:R-:W-:Y:S01]  /*6d70*/  @P6 HADD2 R156, -R162.H0_H0, -RZ.H0_H0 ;  /* 0xa00000ffa29c6230 */ /* 0x000fe20000000900 */
[----:B------:R1:W-:Y:S01]  /*6d80*/  MUFU.EX2 R158, R10 ;  /* 0x0000000a009e7308 */ /* 0x0003e20000000800 */
[----:B------:R-:W-:Y:S02]  /*6d90*/  SHF.R.U32.HI R33, RZ, 0x8, R9 ;  /* 0x00000008ff217819 */ /* 0x000fe40000011609 */
[----:B------:R-:W-:Y:S02]  /*6da0*/  LOP3.LUT R9, R2, 0xff00ff, RZ, 0xc0, !PT ;  /* 0x00ff00ff02097812 */ /* 0x000fe400078ec0ff */
[----:B------:R-:W-:-:S02]  /*6db0*/  PRMT R2, R8, 0x5410, R35 ;  /* 0x0000541008027816 */ /* 0x000fc40000000023 */
[----:B------:R-:W-:Y:S02]  /*6dc0*/  ISETP.LE.U32.AND P1, PT, R53, UR6, PT ;  /* 0x0000000635007c0c */ /* 0x000fe4000bf23070 */
[C---:B------:R-:W-:Y:S02]  /*6dd0*/  LOP3.LUT R53, R13.reuse, 0xff, RZ, 0xc0, !PT ;  /* 0x000000ff0d357812 */ /* 0x040fe400078ec0ff */
[----:B-1----:R-:W-:Y:S01]  /*6de0*/  PRMT R10, R13, 0x7632, R10 ;  /* 0x000076320d0a7816 */ /* 0x002fe2000000000a */
[----:B------:R-:W-:Y:S01]  /*6df0*/  MUFU.EX2 R139, R11 ;  /* 0x0000000b008b7308 */ /* 0x000fe20000000800 */
[----:B------:R-:W-:Y:S02]  /*6e00*/  @P6 PRMT R162, R156, 0x5410, RZ ;  /* 0x000054109ca26816 */ /* 0x000fe400000000ff */
[----:B------:R-:W-:Y:S01]  /*6e10*/  SHF.R.U32.HI R54, RZ, 0x18, R13 ;  /* 0x00000018ff367819 */ /* 0x000fe2000001160d */
[----:B------:R-:W1:Y:S01]  /*6e20*/  MUFU.EX2 R156, R14 ;  /* 0x0000000e009c7308 */ /* 0x000e620000000800 */
[----:B------:R-:W-:Y:S01]  /*6e30*/  LOP3.LUT R34, R10, 0xff, RZ, 0xc0, !PT ;  /* 0x000000ff0a227812 */ /* 0x000fe200078ec0ff */
[----:B------:R-:W-:Y:S01]  /*6e40*/  @!P4 HADD2 R157, -R175.H0_H0, -RZ.H0_H0 ;  /* 0xa00000ffaf9dc230 */ /* 0x000fe20000000900 */
[----:B------:R-:W-:Y:S01]  /*6e50*/  HSET2.LE.AND R8, R2, R0, PT ;  /* 0x0000000002087233 */ /* 0x000fe20003803000 */
[----:B------:R-:W-:Y:S01]  /*6e60*/  FFMA.FTZ R12, R113, UR4, -R12 ;  /* 0x00000004710c7c23 */ /* 0x000fe2000801080c */
[----:B------:R-:W-:-:S02]  /*6e70*/  PRMT R2, R53, 0x5410, R33 ;  /* 0x0000541035027816 */ /* 0x000fc40000000021 */
[----:B------:R-:W-:Y:S01]  /*6e80*/  PRMT R10, R34, 0x5410, R54 ;  /* 0x00005410220a7816 */ /* 0x000fe20000000036 */
[----:B------:R3:W-:Y:S01]  /*6e90*/  MUFU.EX2 R143, R15 ;  /* 0x0000000f008f7308 */ /* 0x0007e20000000800 */
[----:B------:R-:W-:-:S03]  /*6ea0*/  @!P4 PRMT R175, R157, 0x5410, RZ ;  /* 0x000054109dafc816 */ /* 0x000fc600000000ff */
[----:B------:R-:W4:Y:S01]  /*6eb0*/  MUFU.EX2 R142, R20 ;  /* 0x00000014008e7308 */ /* 0x000f220000000800 */
[--C-:B------:R-:W-:Y:S02]  /*6ec0*/  HSET2.LE.AND R2, R2, R0.reuse, PT ;  /* 0x0000000002027233 */ /* 0x100fe40003803000 */
[--C-:B------:R-:W-:Y:S01]  /*6ed0*/  HSET2.LE.AND R9, R9, R0.reuse, PT ;  /* 0x0000000009097233 */ /* 0x100fe20003803000 */
[----:B------:R-:W5:Y:S01]  /*6ee0*/  MUFU.EX2 R157, R12 ;  /* 0x0000000c009d7308 */ /* 0x000f620000000800 */
[----:B------:R-:W-:Y:S02]  /*6ef0*/  HSET2.LE.AND R0, R10, R0, PT ;  /* 0x000000000a007233 */ /* 0x000fe40003803000 */
[----:B------:R-:W-:-:S04]  /*6f00*/  PRMT R10, R23, 0x5410, R22 ;  /* 0x00005410170a7816 */ /* 0x000fc80000000016 */
[----:B------:R-:W-:Y:S02]  /*6f10*/  LOP3.LUT R96, R10, R2, RZ, 0xc0, !PT ;  /* 0x000000020a607212 */ /* 0x000fe400078ec0ff */
[----:B-1----:R-:W-:-:S04]  /*6f20*/  F2FP.F16.F32.PACK_AB R2, R156, R139 ;  /* 0x0000008b9c02723e */ /* 0x002fc800000000ff */
[C---:B---3--:R-:W-:Y:S02]  /*6f30*/  PRMT R15, R2.reuse, 0x7610, R15 ;  /* 0x00007610020f7816 */ /* 0x048fe4000000000f */
[----:B------:R-:W-:Y:S02]  /*6f40*/  PRMT R13, R2, 0x7632, R13 ;  /* 0x00007632020d7816 */ /* 0x000fe4000000000d */
[----:B----4-:R-:W-:Y:S02]  /*6f50*/  F2FP.F16.F32.PACK_AB R2, R142, R143 ;  /* 0x0000008f8e02723e */ /* 0x010fe400000000ff */
[----:B-----5:R-:W-:Y:S02]  /*6f60*/  F2FP.F16.F32.PACK_AB R10, R157, R158 ;  /* 0x0000009e9d0a723e */ /* 0x020fe400000000ff */
[C---:B------:R-:W-:Y:S02]  /*6f70*/  PRMT R14, R2.reuse, 0x7610, R14 ;  /* 0x00007610020e7816 */ /* 0x040fe4000000000e */
[----:B------:R-:W-:-:S02]  /*6f80*/  PRMT R12, R2, 0x7632, R12 ;  /* 0x00007632020c7816 */ /* 0x000fc4000000000c */
[----:B------:R-:W-:Y:S02]  /*6f90*/  PRMT R2, R15, 0x5410, R13 ;  /* 0x000054100f027816 */ /* 0x000fe4000000000d */
[C---:B------:R-:W-:Y:S02]  /*6fa0*/  PRMT R21, R10.reuse, 0x7610, R21 ;  /* 0x000076100a157816 */ /* 0x040fe40000000015 */
[----:B------:R-:W-:Y:S02]  /*6fb0*/  PRMT R20, R10, 0x7632, R20 ;  /* 0x000076320a147816 */ /* 0x000fe40000000014 */
[----:B------:R-:W-:Y:S02]  /*6fc0*/  LOP3.LUT R97, R2, R0, RZ, 0xc0, !PT ;  /* 0x0000000002617212 */ /* 0x000fe400078ec0ff */
[----:B------:R-:W-:-:S04]  /*6fd0*/  PRMT R0, R21, 0x5410, R20 ;  /* 0x0000541015007816 */ /* 0x000fc80000000014 */
[----:B------:R-:W-:Y:S02]  /*6fe0*/  LOP3.LUT R98, R0, R8, RZ, 0xc0, !PT ;  /* 0x0000000800627212 */ /* 0x000fe400078ec0ff */
[----:B------:R-:W-:-:S04]  /*6ff0*/  PRMT R0, R14, 0x5410, R12 ;  /* 0x000054100e007816 */ /* 0x000fc8000000000c */
[----:B------:R-:W-:Y:S02]  /*7000*/  LOP3.LUT R99, R0, R9, RZ, 0xc0, !PT ;  /* 0x0000000900637212 */ /* 0x000fe400078ec0ff */
[----:B------:R-:W1:Y:S01]  /*7010*/  LDSM.16.MT88.4 R8, [R92+0x4800] ;  /* 0x004800005c08783b */ /* 0x000e620000004200 */
[----:B------:R-:W-:-:S05]  /*7020*/  IMAD.MOV.U32 R0, RZ, RZ, 0x20 ;  /* 0x00000020ff007424 */ /* 0x000fca00078e00ff */
[----:B------:R-:W-:Y:S01]  /*7030*/  SEL R0, R0, 0xffffffe0, !P0 ;  /* 0xffffffe000007807 */ /* 0x000fe20004000000 */
[----:B------:R-:W-:Y:S01]  /*7040*/  IMAD.MOV.U32 R91, RZ, RZ, R43 ;  /* 0x000000ffff5b7224 */ /* 0x000fe200078e002b */
[----:B------:R-:W-:-:S03]  /*7050*/  ISETP.LE.U32.AND P6, PT, R42, UR6, PT ;  /* 0x000000062a007c0c */ /* 0x000fc6000bfc3070 */
[----:B------:R-:W-:Y:S01]  /*7060*/  IMAD.IADD R0, R0, 0x1, R124 ;  /* 0x0000000100007824 */ /* 0x000fe200078e027c */
[----:B------:R-:W-:-:S04]  /*7070*/  ISETP.LE.U32.AND P4, PT, R49, UR6, PT ;  /* 0x0000000631007c0c */ /* 0x000fc8000bf83070 */
[----:B------:R-:W-:Y:S04]  /*7080*/  LDSM.16.MT88.4 R48, [R0+0xf800] ;  /* 0x00f800000030783b */ /* 0x000fe80000004200 */
[----:B------:R-:W-:Y:S01]  /*7090*/  LDSM.16.MT88.4 R116, [R0+0xd800] ;  /* 0x00d800000074783b */ /* 0x000fe20000004200 */
[C---:B-1----:R-:W-:Y:S08]  /*70a0*/  HMMA.16816.F32 R40, R4.reuse, R8, R28 ;  /* 0x000000080428723c */ /* 0x042ff0000000181c */
[----:B------:R-:W-:Y:S01]  /*70b0*/  HMMA.16816.F32 R24, R4, R10, R24 ;  /* 0x0000000a0418723c */ /* 0x000fe20000001818 */
[----:B------:R-:W1:Y:S07]  /*70c0*/  LDSM.16.MT88.4 R4, [R0+0x11000] ;  /* 0x011000000004783b */ /* 0x000e6e0000004200 */
[C---:B-1----:R-:W-:Y:S08]  /*70d0*/  HMMA.16816.F32 R76, R16.reuse, R4, R76 ;  /* 0x00000004104c723c */ /* 0x042ff0000000184c */
[----:B------:R-:W-:Y:S01]  /*70e0*/  HMMA.16816.F32 R8, R16, R6, R44 ;  /* 0x000000061008723c */ /* 0x000fe2000000182c */
[----:B------:R-:W1:Y:S07]  /*70f0*/  LDSM.16.MT88.4 R4, [R124+0xd000] ;  /* 0x00d000007c04783b */ /* 0x000e6e0000004200 */
[----:B------:R-:W-:Y:S08]  /*7100*/  HMMA.16816.F32 R44, R96, R48, R56 ;  /* 0x00000030602c723c */ /* 0x000ff00000001838 */
[C---:B-1----:R-:W-:Y:S01]  /*7110*/  HMMA.16816.F32 R104, R16.reuse, R4, R244 ;  /* 0x000000041068723c */ /* 0x042fe200000018f4 */
[----:B------:R1:W3:Y:S04]  /*7120*/  LDL.LU.S16 R244, [R1+0x34] ;  /* 0x0000340001f47983 */ /* 0x0002e80000300600 */
[----:B------:R1:W4:Y:S03]  /*7130*/  LDL.LU.S16 R246, [R1+0x30] ;  /* 0x0000300001f67983 */ /* 0x0003260000300600 */
[----:B------:R-:W-:Y:S01]  /*7140*/  HMMA.16816.F32 R56, R16, R6, R240 ;  /* 0x000000061038723c */ /* 0x000fe200000018f0 */
[----:B------:R1:W5:Y:S04]  /*7150*/  LDL.LU.S16 R247, [R1+0x3c] ;  /* 0x00003c0001f77983 */ /* 0x0003680000300600 */
[----:B------:R1:W2:Y:S04]  /*7160*/  LDL.LU.S16 R245, [R1+0x58] ;  /* 0x0000580001f57983 */ /* 0x0002a80000300600 */
[----:B------:R1:W3:Y:S04]  /*7170*/  LDL.LU.S16 R243, [R1+0x54] ;  /* 0x0000540001f37983 */ /* 0x0002e80000300600 */
[----:B------:R-:W1:Y:S01]  /*7180*/  LDSM.16.MT88.4 R4, [R52+0x1000] ;  /* 0x001000003404783b */ /* 0x000e620000004200 */
[----:B------:R-:W-:-:S02]  /*7190*/  IMAD.MOV.U32 R88, RZ, RZ, R74 ;  /* 0x000000ffff587224 */ /* 0x000fc400078e004a */
[----:B------:R-:W-:Y:S02]  /*71a0*/  IMAD.MOV.U32 R89, RZ, RZ, R75 ;  /* 0x000000ffff597224 */ /* 0x000fe400078e004b */
[----:B------:R-:W-:Y:S02]  /*71b0*/  IMAD.MOV.U32 R126, RZ, RZ, R73 ;  /* 0x000000ffff7e7224 */ /* 0x000fe400078e0049 */
[----:B------:R-:W-:Y:S08]  /*71c0*/  HMMA.16816.F32 R72, R16, R38, R120 ;  /* 0x000000261048723c */ /* 0x000ff00000001878 */
[----:B------:R-:W-:Y:S01]  /*71d0*/  HMMA.16816.F32 R112, R96, R116, R80 ;  /* 0x000000746070723c */ /* 0x000fe20000001850 */
[----:B------:R-:W1:Y:S07]  /*71e0*/  LDSM.16.MT88.4 R80, [R0+0x11800] ;  /* 0x011800000050783b */ /* 0x000e6e0000004200 */
[C---:B-1----:R-:W-:Y:S08]  /*71f0*/  HMMA.16816.F32 R120, R16.reuse, R4, R236 ;  /* 0x000000041078723c */ /* 0x042ff000000018ec */
[----:B------:R-:W-:Y:S01]  /*7200*/  HMMA.16816.F32 R84, R16, R6, R232 ;  /* 0x000000061054723c */ /* 0x000fe200000018e8 */
[----:B------:R-:W1:Y:S07]  /*7210*/  LDSM.16.MT88.4 R4, [R92+0x1000] ;  /* 0x001000005c04783b */ /* 0x000e6e0000004200 */
[C---:B------:R-:W-:Y:S08]  /*7220*/  HMMA.16816.F32 R76, R96.reuse, R80, R76 ;  /* 0x00000050604c723c */ /* 0x040ff0000000184c */
[----:B------:R-:W-:Y:S01]  /*7230*/  HMMA.16816.F32 R80, R96, R82, R8 ;  /* 0x000000526050723c */ /* 0x000fe20000001808 */
[----:B------:R1:W2:Y:S07]  /*7240*/  LDL.LU.S16 R11, [R1+0x88] ;  /* 0x00008800010b7983 */ /* 0x0002ae0000300600 */
        /* <DEDUP_REMOVED lines=8> */
[----:B------:R-:W1:Y:S01]  /*72d0*/  LDSM.16.MT88.4 R4, [R92+0x3000] ;  /* 0x003000005c04783b */ /* 0x000e620000004200 */
[----:B---3--:R-:W-:-:S05]  /*72e0*/  @!P1 HADD2 R243, -R138.H0_H0, -RZ.H0_H0 ;  /* 0xa00000ff8af39230 */ /* 0x008fca0000000900 */
[----:B------:R-:W-:-:S04]  /*72f0*/  PRMT R10, R243, 0x7610, R10 ;  /* 0x00007610f30a7816 */ /* 0x000fc8000000000a */
[----:B------:R-:W-:Y:S02]  /*7300*/  @!P1 PRMT R138, R10, 0x5410, RZ ;  /* 0x000054100a8a9816 */ /* 0x000fe400000000ff */
[----:B------:R3:W3:Y:S01]  /*7310*/  LDL.LU.S16 R10, [R1+0x7c] ;  /* 0x00007c00010a7983 */ /* 0x0006e20000300600 */
[C---:B-1----:R-:W-:Y:S08]  /*7320*/  HMMA.16816.F32 R212, R16.reuse, R4, R212 ;  /* 0x0000000410d4723c */ /* 0x042ff000000018d4 */
[----:B------:R-:W-:Y:S01]  /*7330*/  HMMA.16816.F32 R216, R16, R6, R216 ;  /* 0x0000000610d8723c */ /* 0x000fe200000018d8 */
[----:B------:R-:W1:Y:S07]  /*7340*/  LDSM.16.MT88.4 R4, [R124+0x11000] ;  /* 0x011000007c04783b */ /* 0x000e6e0000004200 */
[----:B------:R-:W-:Y:S08]  /*7350*/  HMMA.16816.F32 R116, R96, R118, R68 ;  /* 0x000000766074723c */ /* 0x000ff00000001844 */
[----:B-1----:R-:W-:Y:S01]  /*7360*/  HMMA.16816.F32 R68, R16, R4, R132 ;  /* 0x000000041044723c */ /* 0x002fe20000001884 */
[----:B------:R-:W-:-:S02]  /*7370*/  @!P5 HADD2 R244, -R137.H0_H0, -RZ.H0_H0 ;  /* 0xa00000ff89f4d230 */ /* 0x000fc40000000900 */
[----:B----4-:R-:W-:Y:S01]  /*7380*/  @!P4 HADD2 R246, -R103.H0_H0, -RZ.H0_H0 ;  /* 0xa00000ff67f6c230 */ /* 0x010fe20000000900 */
[----:B------:R-:W-:Y:S01]  /*7390*/  ISETP.GT.U32.AND P1, PT, R65, UR6, PT ;  /* 0x0000000641007c0c */ /* 0x000fe2000bf24070 */
[----:B-----5:R-:W-:Y:S02]  /*73a0*/  @!P6 HADD2 R247, -R95.H0_H0, -RZ.H0_H0 ;  /* 0xa00000ff5ff7e230 */ /* 0x020fe40000000900 */
[----:B--2---:R-:W-:Y:S01]  /*73b0*/  @!P3 HADD2 R125, -R93.H0_H0, -RZ.H0_H0 ;  /* 0xa00000ff5d7db230 */ /* 0x004fe20000000900 */
[----:B------:R-:W-:Y:S01]  /*73c0*/  HMMA.16816.F32 R60, R16, R6, R60 ;  /* 0x00000006103c723c */ /* 0x000fe2000000183c */
[----:B------:R-:W1:Y:S01]  /*73d0*/  LDSM.16.MT88.4 R4, [R52+0x5000] ;  /* 0x005000003404783b */ /* 0x000e620000004200 */
[----:B------:R-:W-:Y:S02]  /*73e0*/  IMAD.MOV.U32 R243, RZ, RZ, R89 ;  /* 0x000000fffff37224 */ /* 0x000fe400078e0059 */
[----:B------:R-:W-:Y:S01]  /*73f0*/  IMAD.MOV.U32 R242, RZ, RZ, R90 ;  /* 0x000000fffff27224 */ /* 0x000fe200078e005a */
[----:B------:R-:W-:Y:S03]  /*7400*/  STG.E.U16 desc[UR16][R184.64], R167 ;  /* 0x000000a7b8007986 */ /* 0x000fe6000c101510 */
[C---:B------:R-:W-:Y:S01]  /*7410*/  HMMA.16816.F32 R48, R96.reuse, R50, R72 ;  /* 0x000000326030723c */ /* 0x040fe20000001848 */
[----:B------:R-:W-:Y:S01]  /*7420*/  PRMT R2, R246, 0x7610, R2 ;  /* 0x00007610f6027816 */ /* 0x000fe20000000002 */
[----:B------:R-:W-:Y:S01]  /*7430*/  @P1 HADD2 R245, -R136.H0_H0, -RZ.H0_H0 ;  /* 0xa00000ff88f51230 */ /* 0x000fe20000000900 */
[----:B------:R-:W-:Y:S01]  /*7440*/  PRMT R0, R247, 0x7610, R0 ;  /* 0x00007610f7007816 */ /* 0x000fe20000000000 */
[----:B------:R-:W-:Y:S04]  /*7450*/  LDSM.16.MT88.4 R72, [R124+0x11800] ;  /* 0x011800007c48783b */ /* 0x000fe80000004200 */
[----:B------:R-:W-:Y:S01]  /*7460*/  HMMA.16816.F32 R104, R96, R108, R104 ;  /* 0x0000006c6068723c */ /* 0x000fe20000001868 */
[----:B------:R-:W-:Y:S04]  /*7470*/  STG.E.U16 desc[UR16][R184.64+0x2], R166 ;  /* 0x000002a6b8007986 */ /* 0x000fe8000c101510 */
[----:B------:R-:W-:Y:S03]  /*7480*/  LDSM.16.MT88.4 R132, [R92+0x1800] ;  /* 0x001800005c84783b */ /* 0x000fe60000004200 */
[C---:B-1----:R-:W-:Y:S08]  /*7490*/  HMMA.16816.F32 R144, R16.reuse, R4, R144 ;  /* 0x000000041090723c */ /* 0x042ff00000001890 */
[C---:B------:R-:W-:Y:S01]  /*74a0*/  HMMA.16816.F32 R152, R16.reuse, R6, R152 ;  /* 0x000000061098723c */ /* 0x040fe20000001898 */
[----:B------:R-:W1:Y:S07]  /*74b0*/  LDSM.16.MT88.4 R4, [R92+0x5000] ;  /* 0x005000005c04783b */ /* 0x000e6e0000004200 */
[----:B-1----:R-:W-:Y:S01]  /*74c0*/  HMMA.16816.F32 R180, R16, R4, R40 ;  /* 0x0000000410b4723c */ /* 0x002fe20000001828 */
[----:B------:R-:W1:Y:S01]  /*74d0*/  LDSM.16.MT88.4 R40, [R124+0xf800] ;  /* 0x00f800007c28783b */ /* 0x000e620000004200 */
[----:B------:R-:W-:-:S06]  /*74e0*/  PRMT R4, R244, 0x7610, R4 ;  /* 0x00007610f4047816 */ /* 0x000fcc0000000004 */
[----:B------:R-:W-:Y:S01]  /*74f0*/  HMMA.16816.F32 R24, R16, R6, R24 ;  /* 0x000000061018723c */ /* 0x000fe20000001818 */
[----:B------:R-:W-:Y:S02]  /*7500*/  @!P5 PRMT R137, R4, 0x5410, RZ ;  /* 0x000054100489d816 */ /* 0x000fe400000000ff */
[----:B------:R-:W-:Y:S02]  /*7510*/  ISETP.GT.U32.AND P5, PT, R66, UR6, PT ;  /* 0x0000000642007c0c */ /* 0x000fe4000bfa4070 */
[----:B------:R-:W-:Y:S02]  /*7520*/  @!P4 PRMT R103, R2, 0x5410, RZ ;  /* 0x000054100267c816 */ /* 0x000fe400000000ff */
[----:B------:R-:W-:Y:S01]  /*7530*/  ISETP.GT.U32.AND P4, PT, R67, UR6, PT ;  /* 0x0000000643007c0c */ /* 0x000fe2000bf84070 */
[C---:B-1----:R-:W-:Y:S08]  /*7540*/  HMMA.16816.F32 R36, R96.reuse, R40, R36 ;  /* 0x000000286024723c */ /* 0x042ff00000001824 */
[----:B------:R-:W-:Y:S01]  /*7550*/  HMMA.16816.F32 R40, R96, R42, R28 ;  /* 0x0000002a6028723c */ /* 0x000fe2000000181c */
[----:B------:R1:W2:Y:S04]  /*7560*/  LDL.LU.S16 R28, [R1+0x8c] ;  /* 0x00008c00011c7983 */ /* 0x0002a80000300600 */
[----:B------:R1:W4:Y:S04]  /*7570*/  LDL.LU.S16 R19, [R1+0x94] ;  /* 0x0000940001137983 */ /* 0x0003280000300600 */
[----:B------:R1:W5:Y:S01]  /*7580*/  LDL.LU.S16 R4, [R1+0x90] ;  /* 0x0000900001047983 */ /* 0x0003620000300600 */
[----:B------:R-:W-:Y:S01]  /*7590*/  @P5 HADD2 R11, -R102.H0_H0, -RZ.H0_H0 ;  /* 0xa00000ff660b5230 */ /* 0x000fe20000000900 */
[----:B------:R-:W-:-:S04]  /*75a0*/  PRMT R17, R245, 0x7610, R17 ;  /* 0x00007610f5117816 */ /* 0x000fc80000000011 */
[----:B------:R-:W-:Y:S02]  /*75b0*/  PRMT R9, R11, 0x7610, R9 ;  /* 0x000076100b097816 */ /* 0x000fe40000000009 */
[----:B------:R-:W-:Y:S02]  /*75c0*/  @P1 PRMT R136, R17, 0x5410, RZ ;  /* 0x0000541011881816 */ /* 0x000fe400000000ff */
[----:B------:R1:W2:Y:S01]  /*75d0*/  LDL.LU.S16 R17, [R1+0x98] ;  /* 0x0000980001117983 */ /* 0x0002a20000300600 */
[----:B------:R-:W-:-:S03]  /*75e0*/  @P5 PRMT R102, R9, 0x5410, RZ ;  /* 0x0000541009665816 */ /* 0x000fc600000000ff */
[----:B------:R1:W2:Y:S01]  /*75f0*/  LDL.LU.S16 R11, [R1+0xa8] ;  /* 0x0000a800010b7983 */ /* 0x0002a20000300600 */
[----:B---3--:R-:W-:-:S05]  /*7600*/  @P4 HADD2 R10, -R94.H0_H0, -RZ.H0_H0 ;  /* 0xa00000ff5e0a4230 */ /* 0x008fca0000000900 */
[----:B------:R-:W-:Y:S02]  /*7610*/  PRMT R8, R10, 0x7610, R8 ;  /* 0x000076100a087816 */ /* 0x000fe40000000008 */
[----:B------:R1:W3:Y:S04]  /*7620*/  LDL.LU.S16 R10, [R1+0xa4] ;  /* 0x0000a400010a7983 */ /* 0x0002e80000300600 */
[----:B------:R1:W3:Y:S01]  /*7630*/  LDL.LU.S16 R9, [R1+0xa0] ;  /* 0x0000a00001097983 */ /* 0x0002e20000300600 */
[----:B------:R-:W-:-:S03]  /*7640*/  @P4 PRMT R94, R8, 0x5410, RZ ;  /* 0x00005410085e4816 */ /* 0x000fc600000000ff */
[----:B------:R1:W3:Y:S01]  /*7650*/  LDL.LU.S16 R8, [R1+0x9c] ;  /* 0x00009c0001087983 */ /* 0x0002e20000300600 */
[----:B------:R-:W-:Y:S02]  /*7660*/  @!P6 PRMT R95, R0, 0x5410, RZ ;  /* 0x00005410005fe816 */ /* 0x000fe400000000ff */
[----:B------:R-:W-:Y:S02]  /*7670*/  PRMT R29, R125, 0x7610, R29 ;  /* 0x000076107d1d7816 */ /* 0x000fe4000000001d */
[----:B------:R-:W-:Y:S02]  /*7680*/  LOP3.LUT R0, R33, 0xffff, RZ, 0xc0, !PT ;  /* 0x0000ffff21007812 */ /* 0x000fe400078ec0ff */
[----:B------:R-:W-:Y:S02]  /*7690*/  @!P3 PRMT R93, R29, 0x5410, RZ ;  /* 0x000054101d5db816 */ /* 0x000fe400000000ff */
[----:B------:R-:W-:Y:S02]  /*76a0*/  ISETP.LE.U32.AND P3, PT, R0, UR6, PT ;  /* 0x0000000600007c0c */ /* 0x000fe4000bf63070 */
[----:B------:R-:W-:-:S02]  /*76b0*/  ISETP.LE.U32.AND P1, PT, R34, UR6, PT ;  /* 0x0000000622007c0c */ /* 0x000fc4000bf23070 */
[----:B------:R-:W-:Y:S01]  /*76c0*/  PRMT R2, R32, 0x7770, RZ ;  /* 0x0000777020027816 */ /* 0x000fe200000000ff */
[----:B------:R-:W-:-:S03]  /*76d0*/  IMAD.MOV.U32 R244, RZ, RZ, R88 ;  /* 0x000000fffff47224 */ /* 0x000fc600078e0058 */
[----:B------:R-:W-:Y:S01]  /*76e0*/  ISETP.LE.U32.AND P5, PT, R2, UR6, PT ;  /* 0x0000000602007c0c */ /* 0x000fe2000bfa3070 */
[----:B------:R-:W-:Y:S01]  /*76f0*/  IMAD.MOV.U32 R245, RZ, RZ, R91 ;  /* 0x000000fffff57224 */ /* 0x000fe200078e005b */
[----:B------:R-:W-:Y:S01]  /*7700*/  ISETP.LE.U32.AND P6, PT, R53, UR6, PT ;  /* 0x0000000635007c0c */ /* 0x000fe2000bfc3070 */
[----:B------:R-:W-:Y:S01]  /*7710*/  IMAD.MOV.U32 R246, RZ, RZ, R127 ;  /* 0x000000fffff67224 */ /* 0x000fe200078e007f */
[----:B------:R-:W-:Y:S01]  /*7720*/  ISETP.GT.U32.AND P4, PT, R35, UR6, PT ;  /* 0x0000000623007c0c */ /* 0x000fe2000bf84070 */
[----:B------:R-:W-:Y:S01]  /*7730*/  IMAD.MOV.U32 R247, RZ, RZ, R126 ;  /* 0x000000fffff77224 */ /* 0x000fe200078e007e */
[C---:B------:R-:W-:Y:S01]  /*7740*/  HMMA.16816.F32 R108, R96.reuse, R110, R56 ;  /* 0x0000006e606c723c */ /* 0x040fe20000001838 */
[----:B------:R-:W1:Y:S04]  /*7750*/  LDSM.16.MT88.4 R124, [R52+0x1800] ;  /* 0x00180000347c783b */ /* 0x000e680000004200 */
[----:B------:R-:W-:Y:S04]  /*7760*/  LDSM.16.MT88.4 R56, [R52+0x3800] ;  /* 0x003800003438783b */ /* 0x000fe80000004200 */
[----:B------:R-:W1:Y:S01]  /*7770*/  LDSM.16.MT88.4 R88, [R52+0x5800] ;  /* 0x005800003458783b */ /* 0x000e620000004200 */
[C---:B------:R-:W-:Y:S08]  /*7780*/  HMMA.16816.F32 R68, R96.reuse, R72, R68 ;  /* 0x000000486044723c */ /* 0x040ff00000001844 */
[C---:B------:R-:W-:Y:S08]  /*7790*/  HMMA.16816.F32 R72, R96.reuse, R74, R60 ;  /* 0x0000004a6048723c */ /* 0x040ff0000000183c */
[C---:B-1----:R-:W-:Y:S08]  /*77a0*/  HMMA.16816.F32 R120, R96.reuse, R124, R120 ;  /* 0x0000007c6078723c */ /* 0x042ff00000001878 */
[C---:B------:R-:W-:Y:S08]  /*77b0*/  HMMA.16816.F32 R124, R96.reuse, R126, R84 ;  /* 0x0000007e607c723c */ /* 0x040ff00000001854 */
[C---:B------:R-:W-:Y:S08]  /*77c0*/  HMMA.16816.F32 R84, R96.reuse, R88, R144 ;  /* 0x000000586054723c */ /* 0x040ff00000001890 */
[----:B------:R-:W-:Y:S01]  /*77d0*/  HMMA.16816.F32 R88, R96, R90, R152 ;  /* 0x0000005a6058723c */ /* 0x000fe20000001898 */
[----:B----4-:R-:W-:-:S02]  /*77e0*/  @!P3 HADD2 R19, -R22.H0_H0, -RZ.H0_H0 ;  /* 0xa00000ff1613b230 */ /* 0x010fc40000000900 */
[----:B-----5:R-:W-:-:S03]  /*77f0*/  @!P1 HADD2 R4, -R15.H0_H0, -RZ.H0_H0 ;  /* 0xa00000ff0f049230 */ /* 0x020fc60000000900 */
[----:B------:R-:W-:Y:S02]  /*7800*/  PRMT R0, R19, 0x7610, R0 ;  /* 0x0000761013007816 */ /* 0x000fe40000000000 */
[----:B------:R-:W-:Y:S02]  /*7810*/  PRMT R2, R4, 0x7610, R2 ;  /* 0x0000761004027816 */ /* 0x000fe40000000002 */
[----:B------:R-:W-:Y:S01]  /*7820*/  @!P3 PRMT R22, R0, 0x5410, RZ ;  /* 0x000054100016b816 */ /* 0x000fe200000000ff */
[----:B------:R-:W-:Y:S01]  /*7830*/  FADD.FTZ R0, R243, R242 ;  /* 0x000000f2f3007221 */ /* 0x000fe20000010000 */
[----:B------:R-:W-:Y:S01]  /*7840*/  @!P1 PRMT R15, R2, 0x5410, RZ ;  /* 0x00005410020f9816 */ /* 0x000fe200000000ff */
[----:B------:R-:W-:Y:S02]  /*7850*/  FADD.FTZ R2, R249, R224 ;  /* 0x000000e0f9027221 */ /* 0x000fe40000010000 */
[----:B------:R-:W-:Y:S02]  /*7860*/  FADD.FTZ R4, R244, R0 ;  /* 0x00000000f4047221 */ /* 0x000fe40000010000 */
[----:B------:R-:W-:-:S02]  /*7870*/  FADD.FTZ R0, R250, R2 ;  /* 0x00000002fa007221 */ /* 0x000fc40000010000 */
[----:B------:R-:W-:Y:S01]  /*7880*/  FADD.FTZ R2, R245, R4 ;  /* 0x00000004f5027221 */ /* 0x000fe20000010000 */
[----:B------:R-:W-:Y:S01]  /*7890*/  ISETP.GT.U32.AND P3, PT, R55, UR6, PT ;  /* 0x0000000637007c0c */ /* 0x000fe2000bf64070 */
[----:B------:R-:W1:Y:S01]  /*78a0*/  LDC R245, c[0x0][0x448] ;  /* 0x00011200fff57b82 */ /* 0x000e620000000800 */
[----:B------:R-:W-:Y:S01]  /*78b0*/  ISETP.GT.U32.AND P1, PT, R64, UR6, PT ;  /* 0x0000000640007c0c */ /* 0x000fe2000bf24070 */
[----:B------:R-:W-:Y:S01]  /*78c0*/  FADD.FTZ R0, R248, R0 ;  /* 0x00000000f8007221 */ /* 0x000fe20000010000 */
[----:B--2---:R-:W-:Y:S02]  /*78d0*/  @!P6 HADD2 R28, -R23.H0_H0, -RZ.H0_H0 ;  /* 0xa00000ff171ce230 */ /* 0x004fe40000000900 */
[----:B------:R-:W-:Y:S01]  /*78e0*/  FADD.FTZ R2, R251, R2 ;  /* 0x00000002fb027221 */ /* 0x000fe20000010000 */
[----:B------:R-:W-:Y:S02]  /*78f0*/  @!P5 HADD2 R11, -R21.H0_H0, -RZ.H0_H0 ;  /* 0xa00000ff150bd230 */ /* 0x000fe40000000900 */
[----:B------:R-:W-:Y:S01]  /*7900*/  FADD.FTZ R0, R207, R0 ;  /* 0x00000000cf007221 */ /* 0x000fe20000010000 */
[----:B------:R-:W2:Y:S01]  /*7910*/  LDSM.16.MT88.4 R64, [R92+0x3800] ;  /* 0x003800005c40783b */ /* 0x000ea20000004200 */
[----:B------:R-:W-:Y:S01]  /*7920*/  FADD.FTZ R2, R246, R2 ;  /* 0x00000002f6027221 */ /* 0x000fe20000010000 */
[----:B------:R-:W-:Y:S01]  /*7930*/  PRMT R18, R28, 0x7610, R18 ;  /* 0x000076101c127816 */ /* 0x000fe20000000012 */
[----:B------:R-:W-:-:S02]  /*7940*/  FADD.FTZ R0, R252, R0 ;  /* 0x00000000fc007221 */ /* 0x000fc40000010000 */
[----:B------:R-:W-:Y:S01]  /*7950*/  FADD.FTZ R2, R206, R2 ;  /* 0x00000002ce027221 */ /* 0x000fe20000010000 */
[----:B------:R-:W-:Y:S01]  /*7960*/  @!P6 PRMT R23, R18, 0x5410, RZ ;  /* 0x000054101217e816 */ /* 0x000fe200000000ff */
[----:B------:R-:W-:Y:S01]  /*7970*/  FADD.FTZ R0, R202, R0 ;  /* 0x00000000ca007221 */ /* 0x000fe20000010000 */
[----:B------:R-:W-:Y:S01]  /*7980*/  ISETP.LE.U32.AND P6, PT, R54, UR6, PT ;  /* 0x0000000636007c0c */ /* 0x000fe2000bfc3070 */
[----:B------:R-:W-:Y:S02]  /*7990*/  FADD.FTZ R2, R225, R2 ;  /* 0x00000002e1027221 */ /* 0x000fe40000010000 */
[----:B------:R-:W-:Y:S02]  /*79a0*/  FADD.FTZ R0, R203, R0 ;  /* 0x00000000cb007221 */ /* 0x000fe40000010000 */
[----:B------:R-:W-:Y:S02]  /*79b0*/  FADD.FTZ R2, R199, R2 ;  /* 0x00000002c7027221 */ /* 0x000fe40000010000 */
[----:B------:R-:W-:-:S02]  /*79c0*/  FADD.FTZ R0, R179, R0 ;  /* 0x00000000b3007221 */ /* 0x000fc40000010000 */
[----:B------:R-:W-:Y:S02]  /*79d0*/  FADD.FTZ R2, R196, R2 ;  /* 0x00000002c4027221 */ /* 0x000fe40000010000 */
[----:B------:R-:W-:Y:S02]  /*79e0*/  FADD.FTZ R0, R188, R0 ;  /* 0x00000000bc007221 */ /* 0x000fe40000010000 */
[----:B------:R-:W-:Y:S02]  /*79f0*/  @!P6 HADD2 R17, -R13.H0_H0, -RZ.H0_H0 ;  /* 0xa00000ff0d11e230 */ /* 0x000fe40000000900 */
[----:B------:R-:W-:Y:S01]  /*7a00*/  FADD.FTZ R2, R194, R2 ;  /* 0x00000002c2027221 */ /* 0x000fe20000010000 */
[----:B------:R-:W-:Y:S01]  /*7a10*/  FADD.FTZ R0, R190, R0 ;  /* 0x00000000be007221 */ /* 0x000fe20000010000 */
[----:B------:R-:W-:Y:S02]  /*7a20*/  PRMT R7, R11, 0x7610, R7 ;  /* 0x000076100b077816 */ /* 0x000fe40000000007 */
[----:B------:R-:W-:-:S02]  /*7a30*/  PRMT R16, R17, 0x7610, R16 ;  /* 0x0000761011107816 */ /* 0x000fc40000000010 */
[----:B------:R-:W-:Y:S02]  /*7a40*/  @!P5 PRMT R21, R7, 0x5410, RZ ;  /* 0x000054100715d816 */ /* 0x000fe400000000ff */
[----:B------:R-:W-:Y:S01]  /*7a50*/  @!P6 PRMT R13, R16, 0x5410, RZ ;  /* 0x00005410100de816 */ /* 0x000fe200000000ff */
[----:B------:R-:W-:Y:S02]  /*7a60*/  IMAD.MOV.U32 R243, RZ, RZ, R247 ;  /* 0x000000fffff37224 */ /* 0x000fe400078e00f7 */
[----:B---3--:R-:W-:Y:S02]  /*7a70*/  @P3 HADD2 R9, -R14.H0_H0, -RZ.H0_H0 ;  /* 0xa00000ff0e093230 */ /* 0x008fe40000000900 */
[----:B------:R-:W-:-:S03]  /*7a80*/  @P1 HADD2 R8, -R12.H0_H0, -RZ.H0_H0 ;  /* 0xa00000ff0c081230 */ /* 0x000fc60000000900 */
[----:B------:R-:W-:Y:S01]  /*7a90*/  PRMT R4, R9, 0x7610, R4 ;  /* 0x0000761009047816 */ /* 0x000fe20000000004 */
[----:B------:R-:W-:Y:S01]  /*7aa0*/  @P4 HADD2 R10, -R20.H0_H0, -RZ.H0_H0 ;  /* 0xa00000ff140a4230 */ /* 0x000fe20000000900 */
[----:B------:R-:W-:Y:S02]  /*7ab0*/  PRMT R5, R8, 0x7610, R5 ;  /* 0x0000761008057816 */ /* 0x000fe40000000005 */
[----:B------:R-:W-:Y:S01]  /*7ac0*/  @P3 PRMT R14, R4, 0x5410, RZ ;  /* 0x00005410040e3816 */ /* 0x000fe200000000ff */
[----:B-1----:R-:W-:Y:S01]  /*7ad0*/  IMAD.SHL.U32 R4, R245, 0x8, RZ ;  /* 0x00000008f5047824 */ /* 0x002fe200078e00ff */
[----:B------:R-:W-:-:S03]  /*7ae0*/  @P1 PRMT R12, R5, 0x5410, RZ ;  /* 0x00005410050c1816 */ /* 0x000fc600000000ff */
[----:B------:R-:W-:Y:S01]  /*7af0*/  IMAD.WIDE R4, R4, 0x2, R184 ;  /* 0x0000000204047825 */ /* 0x000fe200078e02b8 */
[----:B------:R-:W-:Y:S02]  /*7b00*/  PRMT R6, R10, 0x7610, R6 ;  /* 0x000076100a067816 */ /* 0x000fe40000000006 */
[----:B------:R-:W1:Y:S02]  /*7b10*/  LDSM.16.MT88.4 R8, [R92+0x5800] ;  /* 0x005800005c08783b */ /* 0x000e640000004200 */
[----:B------:R-:W-:Y:S02]  /*7b20*/  @P4 PRMT R20, R6, 0x5410, RZ ;  /* 0x0000541006144816 */ /* 0x000fe400000000ff */
[----:B------:R-:W-:Y:S01]  /*7b30*/  STG.E.U16 desc[UR16][R4.64], R165 ;  /* 0x000000a504007986 */ /* 0x000fe2000c101510 */
[----:B------:R-:W-:-:S03]  /*7b40*/  FADD.FTZ R6, R195, R2 ;  /* 0x00000002c3067221 */ /* 0x000fc60000010000 */
[----:B------:R-:W-:Y:S01]  /*7b50*/  STG.E.U16 desc[UR16][R4.64+0x2], R168 ;  /* 0x000002a804007986 */ /* 0x000fe2000c101510 */
[----:B------:R-:W-:-:S03]  /*7b60*/  FADD.FTZ R2, R178, R0 ;  /* 0x00000000b2027221 */ /* 0x000fc60000010000 */
[----:B------:R-:W-:Y:S04]  /*7b70*/  STG.E.U16 desc[UR16][R184.64+0x10], R173 ;  /* 0x000010adb8007986 */ /* 0x000fe8000c101510 */
[----:B------:R-:W-:Y:S04]  /*7b80*/  STG.E.U16 desc[UR16][R184.64+0x12], R170 ;  /* 0x000012aab8007986 */ /* 0x000fe8000c101510 */
[----:B------:R-:W-:Y:S04]  /*7b90*/  STG.E.U16 desc[UR16][R4.64+0x10], R174 ;  /* 0x000010ae04007986 */ /* 0x000fe8000c101510 */
[----:B------:R-:W-:Y:S04]  /*7ba0*/  STG.E.U16 desc[UR16][R4.64+0x12], R172 ;  /* 0x000012ac04007986 */ /* 0x000fe8000c101510 */
[----:B------:R-:W-:Y:S04]  /*7bb0*/  STG.E.U16 desc[UR16][R184.64+0x20], R171 ;  /* 0x000020abb8007986 */ /* 0x000fe8000c101510 */
[----:B------:R-:W-:Y:S01]  /*7bc0*/  STG.E.U16 desc[UR16][R184.64+0x22], R169 ;  /* 0x000022a9b8007986 */ /* 0x000fe2000c101510 */
[----:B------:R-:W-:-:S03]  /*7bd0*/  FADD.FTZ R0, R159, R6 ;  /* 0x000000069f007221 */ /* 0x000fc60000010000 */
[----:B------:R-:W-:Y:S04]  /*7be0*/  STG.E.U16 desc[UR16][R4.64+0x20], R176 ;  /* 0x000020b004007986 */ /* 0x000fe8000c101510 */
        /* <DEDUP_REMOVED lines=23> */
[----:B------:R3:W-:Y:S01]  /*7d60*/  STG.E.U16 desc[UR16][R4.64+0x72], R12 ;  /* 0x0000720c04007986 */ /* 0x0007e2000c101510 */
[----:B------:R-:W-:Y:S01]  /*7d70*/  ISETP.GT.U32.AND P3, PT, R177, R243, PT ;  /* 0x000000f3b100720c */ /* 0x000fe20003f64070 */
[----:B------:R-:W-:Y:S01]  /*7d80*/  HMMA.16816.F32 R52, R96, R56, R128 ;  /* 0x000000386034723c */ /* 0x000fe20000001880 */
[----:B---3--:R-:W-:Y:S01]  /*7d90*/  FADD.FTZ R4, R158, R0 ;  /* 0x000000009e047221 */ /* 0x008fe20000010000 */
[----:B------:R-:W-:-:S03]  /*7da0*/  FADD.FTZ R0, R143, R2 ;  /* 0x000000028f007221 */ /* 0x000fc60000010000 */
[----:B------:R-:W-:Y:S01]  /*7db0*/  FADD.FTZ R240, R157, R4 ;  /* 0x000000049df07221 */ /* 0x000fe20000010000 */
[----:B------:R-:W-:-:S05]  /*7dc0*/  FADD.FTZ R241, R142, R0 ;  /* 0x000000008ef17221 */ /* 0x000fca0000010000 */
[----:B------:R3:W-:Y:S04]  /*7dd0*/  STL [R1+0x58], R241 ;  /* 0x000058f101007387 */ /* 0x0007e80000100800 */
[----:B------:R3:W-:Y:S01]  /*7de0*/  STL [R1+0x54], R240 ;  /* 0x000054f001007387 */ /* 0x0007e20000100800 */
[----:B------:R-:W-:Y:S01]  /*7df0*/  HMMA.16816.F32 R128, R96, R132, R208 ;  /* 0x000000846080723c */ /* 0x000fe200000018d0 */
[----:B------:R-:W-:-:S07]  /*7e00*/  IADD3 R251, P1, PT, R184, -0x80, RZ ;  /* 0xffffff80b8fb7810 */ /* 0x000fce0007f3e0ff */
[C---:B--2---:R-:W-:Y:S08]  /*7e10*/  HMMA.16816.F32 R60, R96.reuse, R64, R212 ;  /* 0x00000040603c723c */ /* 0x044ff000000018d4 */
[C---:B------:R-:W-:Y:S08]  /*7e20*/  HMMA.16816.F32 R56, R96.reuse, R58, R148 ;  /* 0x0000003a6038723c */ /* 0x040ff00000001894 */
[----:B------:R-:W-:Y:S01]  /*7e30*/  HMMA.16816.F32 R132, R96, R134, R220 ;  /* 0x000000866084723c */ /* 0x000fe200000018dc */
[----:B------:R-:W-:-:S07]  /*7e40*/  IADD3.X R223, PT, PT, R185, -0x1, RZ, P1, !PT ;  /* 0xffffffffb9df7810 */ /* 0x000fce0000ffe4ff */
[C---:B------:R-:W-:Y:S08]  /*7e50*/  HMMA.16816.F32 R64, R96.reuse, R66, R216 ;  /* 0x000000426040723c */ /* 0x040ff000000018d8 */
[C---:B-1----:R-:W-:Y:S08]  /*7e60*/  HMMA.16816.F32 R92, R96.reuse, R8, R180 ;  /* 0x00000008605c723c */ /* 0x042ff000000018b4 */
[----:B------:R-:W-:Y:S01]  /*7e70*/  HMMA.16816.F32 R96, R96, R10, R24 ;  /* 0x0000000a6060723c */ /* 0x000fe20000001818 */
[----:B------:R-:W-:-:S04]  /*7e80*/  NOP ;  /* 0x0000000000007918 */ /* 0x000fc80000000000 */
[----:B---3--:R-:W-:-:S15]  /*7e90*/  @!P3 BRA `(.L_x_1536) ;  /* 0x000000580098b947 */ /* 0x008fde0003800000 */
[----:B------:R-:W2:Y:S04]  /*7ea0*/  LDL R242, [R1+0x28] ;  /* 0x0000280001f27983 */ /* 0x000ea80000100800 */
[----:B------:R-:W3:Y:S04]  /*7eb0*/  LDL R244, [R1+0x4c] ;  /* 0x00004c0001f47983 */ /* 0x000ee80000100800 */
[----:B------:R-:W4:Y:S04]  /*7ec0*/  LDL R247, [R1+0x48] ;  /* 0x0000480001f77983 */ /* 0x000f280000100800 */
[----:B------:R-:W5:Y:S04]  /*7ed0*/  LDL R238, [R1+0x60] ;  /* 0x0000600001ee7983 */ /* 0x000f680000100800 */
[----:B------:R-:W5:Y:S04]  /*7ee0*/  LDL R245, [R1+0x64] ;  /* 0x0000640001f57983 */ /* 0x000f680000100800 */
[----:B------:R-:W5:Y:S01]  /*7ef0*/  LDL R246, [R1+0xbc] ;  /* 0x0000bc0001f67983 */ /* 0x000f620000100800 */
[C---:B------:R-:W-:Y:S01]  /*7f00*/  IMAD.SHL.U32 R7, R140.reuse, 0x10, RZ ;  /* 0x000000108c077824 */ /* 0x040fe200078e00ff */
[----:B------:R-:W-:Y:S01]  /*7f10*/  SHF.L.U64.HI R6, R140, 0x4, R141 ;  /* 0x000000048c067819 */ /* 0x000fe2000001028d */
[----:B------:R-:W1:Y:S01]  /*7f20*/  LDCU UR7, c[0x0][0x440] ;  /* 0x00008800ff0777ac */ /* 0x000e620008000800 */
[----:B------:R-:W-:-:S04]  /*7f30*/  DEPBAR.LE SB0, 0x0 ;  /* 0x000080000000791a */ /* 0x000fc80000000000 */
[C---:B------:R-:W-:Y:S01]  /*7f40*/  IMAD.SHL.U32 R192, R193.reuse, 0x20, RZ ;  /* 0x00000020c1c07824 */ /* 0x040fe200078e00ff */
[----:B------:R-:W-:Y:S01]  /*7f50*/  SHF.R.U32.HI R191, RZ, 0x1, R193 ;  /* 0x00000001ffbf7819 */ /* 0x000fe200000116c1 */
[----:B------:R-:W-:-:S03]  /*7f60*/  IMAD.SHL.U32 R239, R193, 0x40, RZ ;  /* 0x00000040c1ef7824 */ /* 0x000fc600078e00ff */
[----:B------:R-:W-:Y:S02]  /*7f70*/  LOP3.LUT R192, R192, 0x7c00, RZ, 0xc0, !PT ;  /* 0x00007c00c0c07812 */ /* 0x000fe400078ec0ff */
[----:B------:R-:W-:Y:S01]  /*7f80*/  LOP3.LUT R28, R191, 0x8, RZ, 0xc0, !PT ;  /* 0x00000008bf1c7812 */ /* 0x000fe200078ec0ff */
[----:B------:R-:W-:Y:S02]  /*7f90*/  IMAD.MOV.U32 R30, RZ, RZ, 0x20 ;  /* 0x00000020ff1e7424 */ /* 0x000fe400078e00ff */
[----:B--2---:R-:W-:-:S04]  /*7fa0*/  VIADD R4, R242, 0xfffffffe ;  /* 0xfffffffef2047836 */ /* 0x004fc80000000000 */
[C---:B------:R-:W-:Y:S02]  /*7fb0*/  IMAD R2, R4.reuse, R141, RZ ;  /* 0x0000008d04027224 */ /* 0x040fe400078e02ff */
[----:B------:R-:W-:-:S04]  /*7fc0*/  IMAD.WIDE.U32 R4, R4, R140, RZ ;  /* 0x0000008c04047225 */ /* 0x000fc800078e00ff */
[----:B------:R-:W-:Y:S01]  /*7fd0*/  IMAD.IADD R8, R2, 0x1, R5 ;  /* 0x0000000102087824 */ /* 0x000fe200078e0205 */
[----:B------:R-:W-:Y:S01]  /*7fe0*/  BAR.SYNC.DEFER_BLOCKING 0x0 ;  /* 0x0000000000007b1d */ /* 0x000fe20000010000 */
[----:B------:R-:W-:Y:S01]  /*7ff0*/  IMAD.IADD R9, R5, 0x1, R2 ;  /* 0x0000000105097824 */ /* 0x000fe200078e0202 */
[C---:B------:R-:W-:Y:S02]  /*8000*/  LEA R0, P1, R4.reuse, R7, 0x6 ;  /* 0x0000000704007211 */ /* 0x040fe400078230ff */
[C---:B---3--:R-:W-:Y:S02]  /*8010*/  LEA R10, P3, R4.reuse, R244, 0x7 ;  /* 0x000000f4040a7211 */ /* 0x048fe400078638ff */
[C---:B------:R-:W-:Y:S02]  /*8020*/  LEA.HI.X R2, R4.reuse, R6, R8, 0x6, P1 ;  /* 0x0000000604027211 */ /* 0x040fe400008f3408 */
[----:B----4-:R-:W-:Y:S02]  /*8030*/  LEA.HI.X R11, R4, R247, R9, 0x7, P3 ;  /* 0x000000f7040b7211 */ /* 0x010fe400018f3c09 */
[----:B------:R-:W-:-:S02]  /*8040*/  LEA R5, P1, R140, R0, 0x5 ;  /* 0x000000008c057211 */ /* 0x000fc400078228ff */
[C---:B------:R-:W-:Y:S02]  /*8050*/  LEA R8, P4, R0.reuse, R244, 0x1 ;  /* 0x000000f400087211 */ /* 0x040fe400078808ff */
[----:B------:R-:W-:Y:S02]  /*8060*/  IADD3 R7, P3, PT, R0, R7, RZ ;  /* 0x0000000700077210 */ /* 0x000fe40007f7e0ff */
[----:B------:R-:W-:Y:S02]  /*8070*/  LEA.HI.X R12, R140, R2, R141, 0x5, P1 ;  /* 0x000000028c0c7211 */ /* 0x000fe400008f2c8d */
[----:B------:R-:W-:Y:S01]  /*8080*/  LEA.HI.X R9, R0, R247, R2, 0x1, P4 ;  /* 0x000000f700097211 */ /* 0x000fe200020f0c02 */
[----:B------:R-:W-:Y:S01]  /*8090*/  IMAD.X R2, R2, 0x1, R6, P3 ;  /* 0x0000000102027824 */ /* 0x000fe200018e0606 */
[-C--:B------:R-:W-:Y:S02]  /*80a0*/  LEA R6, P1, R7, R244.reuse, 0x1 ;  /* 0x000000f407067211 */ /* 0x080fe400078208ff */
[----:B------:R-:W-:-:S02]  /*80b0*/  LEA R4, P5, R5, R244, 0x1 ;  /* 0x000000f405047211 */ /* 0x000fc400078a08ff */
[-C--:B------:R-:W-:Y:S02]  /*80c0*/  LEA.HI.X R7, R7, R247.reuse, R2, 0x1, P1 ;  /* 0x000000f707077211 */ /* 0x080fe400008f0c02 */
[----:B------:R-:W-:Y:S02]  /*80d0*/  LEA.HI.X R5, R5, R247, R12, 0x1, P5 ;  /* 0x000000f705057211 */ /* 0x000fe400028f0c0c */
[----:B------:R-:W2:Y:S01]  /*80e0*/  LDL.LU R247, [R1+0x2c] ;  /* 0x00002c0001f77983 */ /* 0x000ea20000300800 */
[----:B-1----:R-:W-:Y:S02]  /*80f0*/  ISETP.GE.AND P4, PT, R189, UR7, PT ;  /* 0x00000007bd007c0c */ /* 0x002fe4000bf86270 */
[----:B-----5:R-:W-:Y:S02]  /*8100*/  ISETP.GE.AND P3, PT, R238, UR7, PT ;  /* 0x00000007ee007c0c */ /* 0x020fe4000bf66270 */
[----:B------:R-:W-:-:S09]  /*8110*/  ISETP.GE.AND P1, PT, R245, UR7, PT ;  /* 0x00000007f5007c0c */ /* 0x000fd2000bf26270 */
        /* <DEDUP_REMOVED lines=19> */
[----:B------:R-:W-:Y:S01]  /*8250*/  @P4 STS.128 [R197+0xc800], RZ ;  /* 0x00c800ffc5004388 */ /* 0x000fe20000000c00 */
[----:B------:R-:W-:-:S03]  /*8260*/  LOP3.LUT R0, R192, 0x200, R239, 0xf8, !PT ;  /* 0x00000200c0007812 */ /* 0x000fc600078ef8ef */
        /* <DEDUP_REMOVED lines=9> */
[----:B------:R-:W-:Y:S01]  /*8300*/  @P1 STS.128 [R197+0x10800], RZ ;  /* 0x010800ffc5001388 */ /* 0x000fe20000000c00 */
[----:B------:R-:W-:-:S03]  /*8310*/  LOP3.LUT R28, R0, R246, R28, 0xf6, !PT ;  /* 0x000000f6001c7212 */ /* 0x000fc600078ef61c */
        /* <DEDUP_REMOVED lines=10> */
[----:B------:R-:W-:-:S03]  /*83c0*/  LEA R28, R28, UR5, 0x1 ;  /* 0x000000051c1c7c11 */ /* 0x000fc6000f8e08ff */
        /* <DEDUP_REMOVED lines=20> */
[----:B------:R-:W-:Y:S01]  /*8510*/  LDSM.16.M88.4 R16, [R101+UR5+0x6000] ;  /* 0x006000056510783b */ /* 0x000fe20008000200 */
[----:B------:R-:W-:Y:S01]  /*8520*/  SEL R30, R30, 0xffffffe0, !P0 ;  /* 0xffffffe01e1e7807 */ /* 0x000fe20004000000 */
[----:B------:R-:W-:-:S02]  /*8530*/  VIADD R0, R101, UR5 ;  /* 0x0000000565007c36 */ /* 0x000fc40008000000 */
[----:B------:R-:W-:Y:S04]  /*8540*/  LDSM.16.M88.4 R24, [R101+UR5+0x7000] ;  /* 0x007000056518783b */ /* 0x000fe80008000200 */
[----:B-1----:R-:W-:Y:S04]  /*8550*/  LDSM.16.M88.4 R8, [R101+UR5+0x6800] ;  /* 0x006800056508783b */ /* 0x002fe80008000200 */
[----:B------:R-:W-:Y:S04]  /*8560*/  LDSM.16.M88.4 R136, [R101+UR5+0x7800] ;  /* 0x007800056588783b */ /* 0x000fe80008000200 */
[----:B------:R-:W-:Y:S04]  /*8570*/  LDSM.16.M88.4 R232, [R101+UR5+0xb800] ;  /* 0x00b8000565e8783b */ /* 0x000fe80008000200 */
[----:B---3--:R-:W1:Y:S01]  /*8580*/  LDSM.16.M88.4 R4, [R28] ;  /* 0x000000001c04783b */ /* 0x008e620000000200 */
[----:B------:R-:W-:-:S02]  /*8590*/  IMAD.IADD R29, R30, 0x1, R28 ;  /* 0x000000011e1d7824 */ /* 0x000fc400078e021c */
[C---:B------:R-:W-:Y:S01]  /*85a0*/  IMAD.IADD R2, R0.reuse, 0x1, R30 ;  /* 0x0000000100027824 */ /* 0x040fe200078e021e */
[----:B------:R-:W0:Y:S04]  /*85b0*/  LDGDEPBAR ;  /* 0x00000000000079af */ /* 0x000e280000000000 */
[----:B------:R-:W-:Y:S04]  /*85c0*/  LDSM.16.M88.4 R12, [R29] ;  /* 0x000000001d0c783b */ /* 0x000fe80000000200 */
[----:B------:R-:W3:Y:S04]  /*85d0*/  LDSM.16.M88.4 R148, [R2+0x6000] ;  /* 0x006000000294783b */ /* 0x000ee80000000200 */
[----:B------:R-:W4:Y:S04]  /*85e0*/  LDSM.16.M88.4 R156, [R2+0x6800] ;  /* 0x00680000029c783b */ /* 0x000f280000000200 */
[----:B------:R-:W5:Y:S04]  /*85f0*/  LDSM.16.M88.4 R176, [R2+0x7000] ;  /* 0x0070000002b0783b */ /* 0x000f680000000200 */
[----:B------:R-:W2:Y:S04]  /*8600*/  LDSM.16.M88.4 R164, [R2+0x7800] ;  /* 0x0078000002a4783b */ /* 0x000ea80000000200 */
[----:B------:R-:W-:Y:S01]  /*8610*/  LDSM.16.M88.4 R220, [R2+0x8000] ;  /* 0x0080000002dc783b */ /* 0x000fe20000000200 */
[C---:B-1----:R-:W-:Y:S08]  /*8620*/  HMMA.16816.F32 R144, R4.reuse, R16, RZ ;  /* 0x000000100490723c */ /* 0x042ff000000018ff */
[C---:B------:R-:W-:Y:S08]  /*8630*/  HMMA.16816.F32 R140, R4.reuse, R18, RZ ;  /* 0x00000012048c723c */ /* 0x040ff000000018ff */
[C---:B------:R-:W-:Y:S08]  /*8640*/  HMMA.16816.F32 R16, R4.reuse, R24, RZ ;  /* 0x000000180410723c */ /* 0x040ff000000018ff */
[C---:B------:R-:W-:Y:S08]  /*8650*/  HMMA.16816.F32 R32, R4.reuse, R8, RZ ;  /* 0x000000080420723c */ /* 0x040ff000000018ff */
[C---:B------:R-:W-:Y:S08]  /*8660*/  HMMA.16816.F32 R20, R4.reuse, R10, RZ ;  /* 0x0000000a0414723c */ /* 0x040ff000000018ff */
[C---:B------:R-:W-:Y:S08]  /*8670*/  HMMA.16816.F32 R24, R4.reuse, R26, RZ ;  /* 0x0000001a0418723c */ /* 0x040ff000000018ff */
[C---:B------:R-:W-:Y:S08]  /*8680*/  HMMA.16816.F32 R172, R4.reuse, R136, RZ ;  /* 0x0000008804ac723c */ /* 0x040ff000000018ff */
[----:B------:R-:W-:Y:S08]  /*8690*/  HMMA.16816.F32 R168, R4, R138, RZ ;  /* 0x0000008a04a8723c */ /* 0x000ff000000018ff */
[C---:B---3--:R-:W-:Y:S08]  /*86a0*/  HMMA.16816.F32 R160, R12.reuse, R148, R144 ;  /* 0x000000940ca0723c */ /* 0x048ff00000001890 */
[C---:B------:R-:W-:Y:S08]  /*86b0*/  HMMA.16816.F32 R152, R12.reuse, R150, R140 ;  /* 0x000000960c98723c */ /* 0x040ff0000000188c */
[C---:B----4-:R-:W-:Y:S08]  /*86c0*/  HMMA.16816.F32 R144, R12.reuse, R156, R32 ;  /* 0x0000009c0c90723c */ /* 0x050ff00000001820 */
[C---:B------:R-:W-:Y:S08]  /*86d0*/  HMMA.16816.F32 R140, R12.reuse, R158, R20 ;  /* 0x0000009e0c8c723c */ /* 0x040ff00000001814 */
[C---:B-----5:R-:W-:Y:S08]  /*86e0*/  HMMA.16816.F32 R136, R12.reuse, R176, R16 ;  /* 0x000000b00c88723c */ /* 0x060ff00000001810 */
[----:B------:R-:W-:Y:S01]  /*86f0*/  HMMA.16816.F32 R32, R12, R178, R24 ;  /* 0x000000b20c20723c */ /* 0x000fe20000001818 */
[----:B--2---:R-:W-:-:S02]  /*8700*/  IMAD.IADD R0, R0, 0x1, R247 ;  /* 0x0000000100007824 */ /* 0x004fc400078e02f7 */
[----:B------:R-:W-:-:S03]  /*8710*/  IMAD.IADD R5, R247, 0x1, R28 ;  /* 0x00000001f7057824 */ /* 0x000fc600078e021c */
[----:B------:R-:W-:Y:S04]  /*8720*/  LDSM.16.M88.4 R208, [R0+0x6800] ;  /* 0x0068000000d0783b */ /* 0x000fe80000000200 */
[----:B------:R-:W1:Y:S04]  /*8730*/  LDSM.16.M88.4 R8, [R5] ;  /* 0x000000000508783b */ /* 0x000e680000000200 */
[----:B------:R-:W2:Y:S04]  /*8740*/  LDSM.16.M88.4 R180, [R0+0x6000] ;  /* 0x0060000000b4783b */ /* 0x000ea80000000200 */
[----:B------:R-:W3:Y:S04]  /*8750*/  LDSM.16.M88.4 R212, [R0+0x7000] ;  /* 0x0070000000d4783b */ /* 0x000ee80000000200 */
[----:B------:R-:W4:Y:S01]  /*8760*/  LDSM.16.M88.4 R148, [R0+0x7800] ;  /* 0x007800000094783b */ /* 0x000f220000000200 */
[----:B------:R-:W-:-:S02]  /*8770*/  IMAD.IADD R6, R30, 0x1, R5 ;  /* 0x000000011e067824 */ /* 0x000fc400078e0205 */
[----:B------:R-:W-:-:S03]  /*8780*/  IMAD.IADD R4, R30, 0x1, R0 ;  /* 0x000000011e047824 */ /* 0x000fc600078e0200 */
[----:B------:R-:W-:Y:S01]  /*8790*/  LDSM.16.M88.4 R20, [R6] ;  /* 0x000000000614783b */ /* 0x000fe20000000200 */
[C---:B------:R-:W-:Y:S03]  /*87a0*/  HMMA.16816.F32 R16, R12.reuse, R164, R172 ;  /* 0x000000a40c10723c */ /* 0x040fe600000018ac */
[----:B------:R-:W5:Y:S04]  /*87b0*/  LDSM.16.M88.4 R216, [R4+0x6800] ;  /* 0x0068000004d8783b */ /* 0x000f680000000200 */
[----:B------:R-:W5:Y:S01]  /*87c0*/  LDSM.16.M88.4 R176, [R4+0x6000] ;  /* 0x0060000004b0783b */ /* 0x000f620000000200 */
[----:B------:R-:W-:Y:S03]  /*87d0*/  HMMA.16816.F32 R24, R12, R166, R168 ;  /* 0x000000a60c18723c */ /* 0x000fe600000018a8 */
[----:B------:R-:W5:Y:S05]  /*87e0*/  LDSM.16.M88.4 R172, [R4+0x7000] ;  /* 0x0070000004ac783b */ /* 0x000f6a0000000200 */
[C---:B-1----:R-:W-:Y:S08]  /*87f0*/  HMMA.16816.F32 R144, R8.reuse, R208, R144 ;  /* 0x000000d00890723c */ /* 0x042ff00000001890 */
[C---:B--2---:R-:W-:Y:S08]  /*8800*/  HMMA.16816.F32 R12, R8.reuse, R180, R160 ;  /* 0x000000b4080c723c */ /* 0x044ff000000018a0 */
[C---:B------:R-:W-:Y:S01]  /*8810*/  HMMA.16816.F32 R152, R8.reuse, R182, R152 ;  /* 0x000000b60898723c */ /* 0x040fe20000001898 */
[----:B------:R-:W1:Y:S07]  /*8820*/  LDSM.16.M88.4 R180, [R4+0x7800] ;  /* 0x0078000004b4783b */ /* 0x000e6e0000000200 */
[C---:B---3--:R-:W-:Y:S08]  /*8830*/  HMMA.16816.F32 R168, R8.reuse, R212, R136 ;  /* 0x000000d408a8723c */ /* 0x048ff00000001888 */
[C---:B------:R-:W-:Y:S01]  /*8840*/  HMMA.16816.F32 R164, R8.reuse, R214, R32 ;  /* 0x000000d608a4723c */ /* 0x040fe20000001820 */
[----:B------:R-:W-:Y:S07]  /*8850*/  LDSM.16.M88.4 R212, [R101+UR5+0x8000] ;  /* 0x0080000565d4783b */ /* 0x000fee0008000200 */
[C---:B----4-:R-:W-:Y:S01]  /*8860*/  HMMA.16816.F32 R160, R8.reuse, R148, R16 ;  /* 0x0000009408a0723c */ /* 0x050fe20000001810 */
[----:B------:R-:W2:Y:S07]  /*8870*/  LDSM.16.M88.4 R16, [R28+0x2000] ;  /* 0x002000001c10783b */ /* 0x000eae0000000200 */
[----:B------:R-:W-:Y:S01]  /*8880*/  HMMA.16816.F32 R156, R8, R210, R140 ;  /* 0x000000d2089c723c */ /* 0x000fe2000000188c */
[----:B------:R-:W-:Y:S07]  /*8890*/  LDSM.16.M88.4 R208, [R101+UR5+0x9800] ;  /* 0x0098000565d0783b */ /* 0x000fee0008000200 */
[C---:B-----5:R-:W-:Y:S01]  /*88a0*/  HMMA.16816.F32 R32, R20.reuse, R216, R144 ;  /* 0x000000d81420723c */ /* 0x060fe20000001890 */
[----:B------:R-:W3:Y:S07]  /*88b0*/  LDSM.16.M88.4 R144, [R101+UR5+0x8800] ;  /* 0x008800056590783b */ /* 0x000eee0008000200 */
[C---:B------:R-:W-:Y:S01]  /*88c0*/  HMMA.16816.F32 R140, R20.reuse, R176, R12 ;  /* 0x000000b0148c723c */ /* 0x040fe2000000180c */
[----:B------:R-:W-:Y:S07]  /*88d0*/  LDSM.16.M88.4 R12, [R29+0x2000] ;  /* 0x002000001d0c783b */ /* 0x000fee0000000200 */
[----:B------:R-:W-:Y:S01]  /*88e0*/  HMMA.16816.F32 R136, R20, R178, R152 ;  /* 0x000000b21488723c */ /* 0x000fe20000001898 */
[----:B------:R-:W4:Y:S07]  /*88f0*/  LDSM.16.M88.4 R176, [R101+UR5+0x9000] ;  /* 0x0090000565b0783b */ /* 0x000f2e0008000200 */
[----:B------:R-:W-:Y:S08]  /*8900*/  HMMA.16816.F32 R148, R8, R150, R24 ;  /* 0x000000960894723c */ /* 0x000ff00000001818 */
[C---:B------:R-:W-:Y:S01]  /*8910*/  HMMA.16816.F32 R24, R20.reuse, R218, R156 ;  /* 0x000000da1418723c */ /* 0x040fe2000000189c */
[----:B------:R-:W-:Y:S07]  /*8920*/  LDSM.16.M88.4 R216, [R2+0x9000] ;  /* 0x0090000002d8783b */ /* 0x000fee0000000200 */
[C---:B------:R-:W-:Y:S01]  /*8930*/  HMMA.16816.F32 R8, R20.reuse, R172, R168 ;  /* 0x000000ac1408723c */ /* 0x040fe200000018a8 */
[----:B------:R-:W5:Y:S07]  /*8940*/  LDSM.16.M88.4 R168, [R2+0x8800] ;  /* 0x0088000002a8783b */ /* 0x000f6e0000000200 */
[C---:B------:R-:W-:Y:S08]  /*8950*/  HMMA.16816.F32 R152, R20.reuse, R174, R164 ;  /* 0x000000ae1498723c */ /* 0x040ff000000018a4 */
[C---:B-1----:R-:W-:Y:S08]  /*8960*/  HMMA.16816.F32 R156, R20.reuse, R180, R160 ;  /* 0x000000b4149c723c */ /* 0x042ff000000018a0 */
[----:B------:R-:W-:Y:S01]  /*8970*/  HMMA.16816.F32 R148, R20, R182, R148 ;  /* 0x000000b61494723c */ /* 0x000fe20000001894 */
[----:B------:R-:W-:Y:S07]  /*8980*/  LDSM.16.M88.4 R180, [R0+0x8800] ;  /* 0x0088000000b4783b */ /* 0x000fee0000000200 */
[C---:B--2---:R-:W-:Y:S01]  /*8990*/  HMMA.16816.F32 R20, R16.reuse, R212, R140 ;  /* 0x000000d41014723c */ /* 0x044fe2000000188c */
[----:B------:R-:W-:Y:S07]  /*89a0*/  LDSM.16.M88.4 R140, [R0+0x8000] ;  /* 0x00800000008c783b */ /* 0x000fee0000000200 */
[C---:B------:R-:W-:Y:S01]  /*89b0*/  HMMA.16816.F32 R160, R16.reuse, R214, R136 ;  /* 0x000000d610a0723c */ /* 0x040fe20000001888 */
[----:B------:R-:W1:Y:S07]  /*89c0*/  LDSM.16.M88.4 R212, [R2+0x9800] ;  /* 0x0098000002d4783b */ /* 0x000e6e0000000200 */
[C---:B---3--:R-:W-:Y:S08]  /*89d0*/  HMMA.16816.F32 R164, R16.reuse, R144, R32 ;  /* 0x0000009010a4723c */ /* 0x048ff00000001820 */
[C---:B------:R-:W-:Y:S08]  /*89e0*/  HMMA.16816.F32 R144, R16.reuse, R146, R24 ;  /* 0x000000921090723c */ /* 0x040ff00000001818 */
[C---:B----4-:R-:W-:Y:S01]  /*89f0*/  HMMA.16816.F32 R136, R16.reuse, R176, R8 ;  /* 0x000000b01088723c */ /* 0x050fe20000001808 */
[----:B------:R-:W2:Y:S07]  /*8a00*/  LDSM.16.M88.4 R8, [R5+0x2000] ;  /* 0x002000000508783b */ /* 0x000eae0000000200 */
[C---:B------:R-:W-:Y:S01]  /*8a10*/  HMMA.16816.F32 R32, R16.reuse, R178, R152 ;  /* 0x000000b21020723c */ /* 0x040fe20000001898 */
[----:B------:R-:W-:Y:S07]  /*8a20*/  LDSM.16.M88.4 R176, [R0+0x9800] ;  /* 0x0098000000b0783b */ /* 0x000fee0000000200 */
[C---:B------:R-:W-:Y:S08]  /*8a30*/  HMMA.16816.F32 R24, R16.reuse, R208, R156 ;  /* 0x000000d01018723c */ /* 0x040ff0000000189c */
[----:B------:R-:W-:Y:S01]  /*8a40*/  HMMA.16816.F32 R16, R16, R210, R148 ;  /* 0x000000d21010723c */ /* 0x000fe20000001894 */
[----:B------:R-:W3:Y:S04]  /*8a50*/  LDSM.16.M88.4 R208, [R0+0x9000] ;  /* 0x0090000000d0783b */ /* 0x000ee80000000200 */
[----:B------:R-:W-:Y:S03]  /*8a60*/  LDSM.16.M88.4 R148, [R4+0x8000] ;  /* 0x008000000494783b */ /* 0x000fe60000000200 */
[C---:B------:R-:W-:Y:S08]  /*8a70*/  HMMA.16816.F32 R20, R12.reuse, R220, R20 ;  /* 0x000000dc0c14723c */ /* 0x040ff00000001814 */
[C---:B------:R-:W-:Y:S08]  /*8a80*/  HMMA.16816.F32 R152, R12.reuse, R222, R160 ;  /* 0x000000de0c98723c */ /* 0x040ff000000018a0 */
[C---:B-----5:R-:W-:Y:S08]  /*8a90*/  HMMA.16816.F32 R164, R12.reuse, R168, R164 ;  /* 0x000000a80ca4723c */ /* 0x060ff000000018a4 */
[C---:B------:R-:W-:Y:S08]  /*8aa0*/  HMMA.16816.F32 R144, R12.reuse, R170, R144 ;  /* 0x000000aa0c90723c */ /* 0x040ff00000001890 */
[C---:B------:R-:W-:Y:S08]  /*8ab0*/  HMMA.16816.F32 R172, R12.reuse, R216, R136 ;  /* 0x000000d80cac723c */ /* 0x040ff00000001888 */
[C---:B-1----:R-:W-:Y:S01]  /*8ac0*/  HMMA.16816.F32 R160, R12.reuse, R212, R24 ;  /* 0x000000d40ca0723c */ /* 0x042fe20000001818 */
[----:B------:R-:W1:Y:S07]  /*8ad0*/  LDSM.16.M88.4 R24, [R6+0x2000] ;  /* 0x002000000618783b */ /* 0x000e6e0000000200 */
[C---:B------:R-:W-:Y:S01]  /*8ae0*/  HMMA.16816.F32 R168, R12.reuse, R218, R32 ;  /* 0x000000da0ca8723c */ /* 0x040fe20000001820 */
[----:B------:R-:W-:Y:S07]  /*8af0*/  LDSM.16.M88.4 R216, [R2+0xa000] ;  /* 0x00a0000002d8783b */ /* 0x000fee0000000200 */
[----:B------:R-:W-:Y:S01]  /*8b00*/  HMMA.16816.F32 R156, R12, R214, R16 ;  /* 0x000000d60c9c723c */ /* 0x000fe20000001810 */
[----:B------:R-:W-:Y:S04]  /*8b10*/  LDSM.16.M88.4 R16, [R29+0x4000] ;  /* 0x004000001d10783b */ /* 0x000fe80000000200 */
[----:B------:R-:W-:Y:S03]  /*8b20*/  LDSM.16.M88.4 R212, [R4+0xa000] ;  /* 0x00a0000004d4783b */ /* 0x000fe60000000200 */
[C---:B--2---:R-:W-:Y:S01]  /*8b30*/  HMMA.16816.F32 R12, R8.reuse, R140, R20 ;  /* 0x0000008c080c723c */ /* 0x044fe20000001814 */
[----:B------:R-:W-:Y:S07]  /*8b40*/  LDSM.16.M88.4 R20, [R28+0x4000] ;  /* 0x004000001c14783b */ /* 0x000fee0000000200 */
[C---:B------:R-:W-:Y:S08]  /*8b50*/  HMMA.16816.F32 R32, R8.reuse, R142, R152 ;  /* 0x0000008e0820723c */ /* 0x040ff00000001898 */
[C---:B------:R-:W-:Y:S01]  /*8b60*/  HMMA.16816.F32 R140, R8.reuse, R180, R164 ;  /* 0x000000b4088c723c */ /* 0x040fe200000018a4 */
[----:B------:R-:W-:Y:S07]  /*8b70*/  LDSM.16.M88.4 R164, [R101+UR5+0xb000] ;  /* 0x00b0000565a4783b */ /* 0x000fee0008000200 */
[C---:B------:R-:W-:Y:S01]  /*8b80*/  HMMA.16816.F32 R136, R8.reuse, R182, R144 ;  /* 0x000000b60888723c */ /* 0x040fe20000001890 */
[----:B------:R-:W-:Y:S07]  /*8b90*/  LDSM.16.M88.4 R144, [R4+0x8800] ;  /* 0x008800000490783b */ /* 0x000fee0000000200 */
[----:B---3--:R-:W-:Y:S01]  /*8ba0*/  HMMA.16816.F32 R180, R8, R208, R172 ;  /* 0x000000d008b4723c */ /* 0x008fe200000018ac */
[----:B------:R-:W2:Y:S07]  /*8bb0*/  LDSM.16.M88.4 R172, [R101+UR5+0xa000] ;  /* 0x00a0000565ac783b */ /* 0x000eae0008000200 */
[----:B-1----:R-:W-:Y:S08]  /*8bc0*/  HMMA.16816.F32 R12, R24, R148, R12 ;  /* 0x00000094180c723c */ /* 0x002ff0000000180c */
[C---:B------:R-:W-:Y:S01]  /*8bd0*/  HMMA.16816.F32 R228, R8.reuse, R210, R168 ;  /* 0x000000d208e4723c */ /* 0x040fe200000018a8 */
[----:B------:R-:W1:Y:S04]  /*8be0*/  LDSM.16.M88.4 R168, [R4+0x9000] ;  /* 0x0090000004a8783b */ /* 0x000e680000000200 */
[----:B------:R-:W-:Y:S03]  /*8bf0*/  LDSM.16.M88.4 R208, [R0+0xa000] ;  /* 0x00a0000000d0783b */ /* 0x000fe60000000200 */
[C---:B------:R-:W-:Y:S08]  /*8c00*/  HMMA.16816.F32 R220, R8.reuse, R176, R160 ;  /* 0x000000b008dc723c */ /* 0x040ff000000018a0 */
[----:B------:R-:W-:Y:S01]  /*8c10*/  HMMA.16816.F32 R176, R8, R178, R156 ;  /* 0x000000b208b0723c */ /* 0x000fe2000000189c */
[----:B------:R-:W3:Y:S07]  /*8c20*/  LDSM.16.M88.4 R156, [R4+0x9800] ;  /* 0x00980000049c783b */ /* 0x000eee0000000200 */
[----:B--2---:R-:W-:Y:S01]  /*8c30*/  HMMA.16816.F32 R8, R20, R172, R12 ;  /* 0x000000ac1408723c */ /* 0x004fe2000000180c */
[----:B------:R-:W2:Y:S07]  /*8c40*/  LDSM.16.M88.4 R12, [R5+0x4000] ;  /* 0x00400000050c783b */ /* 0x000eae0000000200 */
[----:B------:R-:W-:Y:S01]  /*8c50*/  HMMA.16816.F32 R28, R24, R150, R32 ;  /* 0x00000096181c723c */ /* 0x000fe20000001820 */
[----:B------:R-:W4:Y:S11]  /*8c60*/  LDSM.16.M88.4 R148, [R101+UR5+0xa800] ;  /* 0x00a800056594783b */ /* 0x000f360008000200 */
[----:B------:R-:W-:Y:S01]  /*8c70*/  HMMA.16816.F32 R32, R16, R216, R8 ;  /* 0x000000d81020723c */ /* 0x000fe20000001808 */
[----:B------:R-:W5:Y:S07]  /*8c80*/  LDSM.16.M88.4 R8, [R6+0x4000] ;  /* 0x004000000608783b */ /* 0x000f6e0000000200 */
[C---:B------:R-:W-:Y:S08]  /*8c90*/  HMMA.16816.F32 R152, R24.reuse, R146, R136 ;  /* 0x000000921898723c */ /* 0x040ff00000001888 */
[C---:B-1----:R-:W-:Y:S01]  /*8ca0*/  HMMA.16816.F32 R136, R24.reuse, R168, R180 ;  /* 0x000000a81888723c */ /* 0x042fe200000018b4 */
[----:B------:R-:W1:Y:S07]  /*8cb0*/  LDSM.16.M88.4 R180, [R2+0xa800] ;  /* 0x00a8000002b4783b */ /* 0x000e6e0000000200 */
[----:B------:R-:W-:Y:S08]  /*8cc0*/  HMMA.16816.F32 R160, R24, R144, R140 ;  /* 0x0000009018a0723c */ /* 0x000ff0000000188c */
[----:B------:R-:W-:Y:S08]  /*8cd0*/  HMMA.16816.F32 R28, R20, R174, R28 ;  /* 0x000000ae141c723c */ /* 0x000ff0000000181c */
[----:B---3--:R-:W-:Y:S08]  /*8ce0*/  HMMA.16816.F32 R140, R24, R156, R220 ;  /* 0x0000009c188c723c */ /* 0x008ff000000018dc */
[----:B--2---:R-:W-:Y:S08]  /*8cf0*/  HMMA.16816.F32 R32, R12, R208, R32 ;  /* 0x000000d00c20723c */ /* 0x004ff00000001820 */
[----:B------:R-:W-:Y:S08]  /*8d00*/  HMMA.16816.F32 R172, R20, R164, R136 ;  /* 0x000000a414ac723c */ /* 0x000ff00000001888 */
[----:B------:R-:W-:Y:S08]  /*8d10*/  HMMA.16816.F32 R136, R16, R218, R28 ;  /* 0x000000da1088723c */ /* 0x000ff0000000181c */
[C---:B------:R-:W-:Y:S01]  /*8d20*/  HMMA.16816.F32 R144, R24.reuse, R170, R228 ;  /* 0x000000aa1890723c */ /* 0x040fe200000018e4 */
[----:B------:R-:W2:Y:S07]  /*8d30*/  LDSM.16.M88.4 R168, [R0+0xa800] ;  /* 0x00a8000000a8783b */ /* 0x000eae0000000200 */
[----:B------:R-:W-:Y:S01]  /*8d40*/  HMMA.16816.F32 R220, R24, R158, R176 ;  /* 0x0000009e18dc723c */ /* 0x000fe200000018b0 */
[----:B------:R-:W-:Y:S01]  /*8d50*/  IMAD.SHL.U32 R7, R193, 0x2, RZ ;  /* 0x00000002c1077824 */ /* 0x000fe200078e00ff */
[----:B------:R-:W-:Y:S06]  /*8d60*/  LDSM.16.M88.4 R156, [R4+0xa800] ;  /* 0x00a80000049c783b */ /* 0x000fec0000000200 */
[C---:B------:R-:W-:Y:S01]  /*8d70*/  HMMA.16816.F32 R216, R20.reuse, R232, R140 ;  /* 0x000000e814d8723c */ /* 0x040fe2000000188c */
[----:B------:R-:W3:Y:S07]  /*8d80*/  LDSM.16.M88.4 R140, [R2+0xb000] ;  /* 0x00b00000028c783b */ /* 0x000eee0000000200 */
[----:B----4-:R-:W-:Y:S01]  /*8d90*/  HMMA.16816.F32 R24, R20, R148, R160 ;  /* 0x000000941418723c */ /* 0x010fe200000018a0 */
[----:B------:R-:W-:Y:S01]  /*8da0*/  LOP3.LUT R5, R7, 0x6, RZ, 0xc0, !PT ;  /* 0x0000000607057812 */ /* 0x000fe200078ec0ff */
[----:B------:R-:W-:Y:S06]  /*8db0*/  STL [R1+0x78], R7 ;  /* 0x0000780701007387 */ /* 0x000fec0000100800 */
[----:B-----5:R-:W-:Y:S01]  /*8dc0*/  HMMA.16816.F32 R32, R8, R212, R32 ;  /* 0x000000d40820723c */ /* 0x020fe20000001820 */
[----:B------:R4:W-:Y:S07]  /*8dd0*/  STL [R1+0x5c], R5 ;  /* 0x00005c0501007387 */ /* 0x0009ee0000100800 */
[----:B------:R-:W-:Y:S08]  /*8de0*/  HMMA.16816.F32 R136, R12, R210, R136 ;  /* 0x000000d20c88723c */ /* 0x000ff00000001888 */
[----:B-1----:R-:W-:Y:S01]  /*8df0*/  HMMA.16816.F32 R28, R16, R180, R24 ;  /* 0x000000b4101c723c */ /* 0x002fe20000001818 */
[----:B----4-:R-:W-:-:S07]  /*8e00*/  IMAD R5, R242, 0x40, R5 ;  /* 0x00000040f2057824 */ /* 0x010fce00078e0205 */
[----:B------:R-:W-:Y:S01]  /*8e10*/  HMMA.16816.F32 R148, R20, R150, R152 ;  /* 0x000000961494723c */ /* 0x000fe20000001898 */
[----:B------:R-:W-:Y:S01]  /*8e20*/  VIADD R6, R198, 0x8 ;  /* 0x00000008c6067836 */ /* 0x000fe20000000000 */
[----:B------:R-:W1:Y:S01]  /*8e30*/  LDSM.16.M88.4 R152, [R0+0xb000] ;  /* 0x00b000000098783b */ /* 0x000e620000000200 */
[----:B------:R-:W-:-:S05]  /*8e40*/  VIADD R24, R5, 0xffffff80 ;  /* 0xffffff8005187836 */ /* 0x000fca0000000000 */
[----:B------:R-:W-:Y:S02]  /*8e50*/  ISETP.GT.AND P5, PT, R198, R24, PT ;  /* 0x00000018c600720c */ /* 0x000fe40003fa4270 */
[----:B------:R-:W-:Y:S02]  /*8e60*/  ISETP.GE.AND P6, PT, R24, R200, PT ;  /* 0x000000c81800720c */ /* 0x000fe40003fc6270 */
[----:B------:R-:W-:Y:S01]  /*8e70*/  FSEL R25, R32, -INF , !P5 ;  /* 0xff80000020197808 */ /* 0x000fe20006800000 */
[----:B------:R-:W-:Y:S01]  /*8e80*/  VIADD R7, R5, 0xffffff81 ;  /* 0xffffff8105077836 */ /* 0x000fe20000000000 */
[----:B------:R-:W-:Y:S02]  /*8e90*/  ISETP.GT.AND P5, PT, R6, R24, PT ;  /* 0x000000180600720c */ /* 0x000fe40003fa4270 */
[----:B------:R-:W-:Y:S02]  /*8ea0*/  FSEL R176, R25, -INF , !P6 ;  /* 0xff80000019b07808 */ /* 0x000fe40007000000 */
[----:B------:R-:W-:Y:S01]  /*8eb0*/  ISETP.GE.AND P6, PT, R24, R201, PT ;  /* 0x000000c91800720c */ /* 0x000fe20003fc6270 */
[----:B------:R-:W-:Y:S01]  /*8ec0*/  HMMA.16816.F32 R136, R8, R214, R136 ;  /* 0x000000d60888723c */ /* 0x000fe20000001888 */
[----:B------:R-:W-:-:S02]  /*8ed0*/  FSEL R24, R34, -INF , !P5 ;  /* 0xff80000022187808 */ /* 0x000fc40006800000 */
[----:B------:R-:W-:-:S05]  /*8ee0*/  ISETP.GT.AND P5, PT, R198, R7, PT ;  /* 0x00000007c600720c */ /* 0x000fca0003fa4270 */
[----:B------:R-:W-:Y:S01]  /*8ef0*/  HMMA.16816.F32 R160, R20, R166, R144 ;  /* 0x000000a614a0723c */ /* 0x000fe20000001890 */
[----:B------:R4:W5:Y:S07]  /*8f00*/  LDSM.16.M88.4 R164, [R2+0xb800] ;  /* 0x00b8000002a4783b */ /* 0x00096e0000000200 */
[----:B--2---:R-:W-:Y:S08]  /*8f10*/  HMMA.16816.F32 R28, R12, R168, R28 ;  /* 0x000000a80c1c723c */ /* 0x004ff0000000181c */
[----:B---3--:R-:W-:Y:S01]  /*8f20*/  HMMA.16816.F32 R144, R16, R140, R172 ;  /* 0x0000008c1090723c */ /* 0x008fe200000018ac */
[----:B------:R-:W-:-:S02]  /*8f30*/  FSEL R172, R24, -INF , !P6 ;  /* 0xff80000018ac7808 */ /* 0x000fc40007000000 */
[----:B------:R-:W-:Y:S02]  /*8f40*/  ISETP.GE.AND P6, PT, R7, R200, PT ;  /* 0x000000c80700720c */ /* 0x000fe40003fc6270 */
[----:B------:R-:W-:-:S03]  /*8f50*/  FSEL R24, R33, -INF , !P5 ;  /* 0xff80000021187808 */ /* 0x000fc60006800000 */
[----:B------:R-:W-:Y:S01]  /*8f60*/  HMMA.16816.F32 R148, R16, R182, R148 ;  /* 0x000000b61094723c */ /* 0x000fe20000001894 */
[----:B------:R-:W-:Y:S02]  /*8f70*/  FSEL R169, R24, -INF , !P6 ;  /* 0xff80000018a97808 */ /* 0x000fe40007000000 */
[----:B------:R-:W-:Y:S02]  /*8f80*/  ISETP.GT.AND P5, PT, R6, R7, PT ;  /* 0x000000070600720c */ /* 0x000fe40003fa4270 */
[----:B------:R-:W-:Y:S01]  /*8f90*/  ISETP.GE.AND P6, PT, R7, R201, PT ;  /* 0x000000c90700720c */ /* 0x000fe20003fc6270 */
[----:B------:R-:W-:Y:S01]  /*8fa0*/  VIADD R7, R5, 0xffffff88 ;  /* 0xffffff8805077836 */ /* 0x000fe20000000000 */
[----:B------:R-:W-:-:S04]  /*8fb0*/  FSEL R24, R35, -INF , !P5 ;  /* 0xff80000023187808 */ /* 0x000fc80006800000 */
[-C--:B------:R-:W-:Y:S02]  /*8fc0*/  ISETP.GT.AND P5, PT, R198, R7.reuse, PT ;  /* 0x00000007c600720c */ /* 0x080fe40003fa4270 */
[----:B------:R-:W-:Y:S02]  /*8fd0*/  FSEL R168, R24, -INF , !P6 ;  /* 0xff80000018a87808 */ /* 0x000fe40007000000 */
[----:B------:R-:W-:Y:S02]  /*8fe0*/  ISETP.GE.AND P6, PT, R7, R200, PT ;  /* 0x000000c80700720c */ /* 0x000fe40003fc6270 */
[----:B------:R-:W-:Y:S01]  /*8ff0*/  FSEL R24, R136, -INF , !P5 ;  /* 0xff80000088187808 */ /* 0x000fe20006800000 */
[----:B------:R-:W-:Y:S01]  /*9000*/  HMMA.16816.F32 R160, R16, R142, R160 ;  /* 0x0000008e10a0723c */ /* 0x000fe200000018a0 */
[----:B------:R-:W-:Y:S01]  /*9010*/  ISETP.GT.AND P5, PT, R6, R7, PT ;  /* 0x000000070600720c */ /* 0x000fe20003fa4270 */
[----:B----4-:R-:W-:Y:S01]  /*9020*/  VIADD R2, R5, 0xffffff89 ;  /* 0xffffff8905027836 */ /* 0x010fe20000000000 */
[----:B------:R-:W-:-:S02]  /*9030*/  FSEL R103, R24, -INF , !P6 ;  /* 0xff80000018677808 */ /* 0x000fc40007000000 */
[----:B------:R-:W-:-:S03]  /*9040*/  ISETP.GE.AND P6, PT, R7, R201, PT ;  /* 0x000000c90700720c */ /* 0x000fc60003fc6270 */
[----:B------:R-:W-:Y:S01]  /*9050*/  HMMA.16816.F32 R140, R8, R156, R28 ;  /* 0x0000009c088c723c */ /* 0x000fe2000000181c */
[----:B------:R-:W-:Y:S02]  /*9060*/  FSEL R7, R138, -INF , !P5 ;  /* 0xff8000008a077808 */ /* 0x000fe40006800000 */
[----:B------:R-:W-:-:S05]  /*9070*/  ISETP.GT.AND P5, PT, R198, R2, PT ;  /* 0x00000002c600720c */ /* 0x000fca0003fa4270 */
[----:B------:R-:W-:Y:S01]  /*9080*/  HMMA.16816.F32 R28, R12, R170, R148 ;  /* 0x000000aa0c1c723c */ /* 0x000fe20000001894 */
[----:B------:R-:W2:Y:S01]  /*9090*/  LDSM.16.M88.4 R148, [R4+0xb000] ;  /* 0x00b000000494783b */ /* 0x000ea20000000200 */
[----:B------:R-:W-:Y:S02]  /*90a0*/  FSEL R156, R7, -INF , !P6 ;  /* 0xff800000079c7808 */ /* 0x000fe40007000000 */
[----:B------:R-:W-:Y:S02]  /*90b0*/  ISETP.GE.AND P6, PT, R2, R200, PT ;  /* 0x000000c80200720c */ /* 0x000fe40003fc6270 */
[----:B------:R-:W-:Y:S01]  /*90c0*/  FSEL R24, R137, -INF , !P5 ;  /* 0xff80000089187808 */ /* 0x000fe20006800000 */
[----:B------:R-:W-:Y:S01]  /*90d0*/  VIADD R7, R5, 0xffffff90 ;  /* 0xffffff9005077836 */ /* 0x000fe20000000000 */
[----:B------:R-:W-:Y:S02]  /*90e0*/  ISETP.GT.AND P5, PT, R6, R2, PT ;  /* 0x000000020600720c */ /* 0x000fe40003fa4270 */
[----:B------:R-:W-:-:S02]  /*90f0*/  FSEL R102, R24, -INF , !P6 ;  /* 0xff80000018667808 */ /* 0x000fc40007000000 */
[----:B------:R-:W-:Y:S02]  /*9100*/  ISETP.GE.AND P6, PT, R2, R201, PT ;  /* 0x000000c90200720c */ /* 0x000fe40003fc6270 */
[----:B------:R-:W-:Y:S02]  /*9110*/  FSEL R2, R139, -INF , !P5 ;  /* 0xff8000008b027808 */ /* 0x000fe40006800000 */
[-C--:B------:R-:W-:Y:S02]  /*9120*/  ISETP.GT.AND P5, PT, R198, R7.reuse, PT ;  /* 0x00000007c600720c */ /* 0x080fe40003fa4270 */
[----:B------:R-:W-:Y:S02]  /*9130*/  FSEL R101, R2, -INF , !P6 ;  /* 0xff80000002657808 */ /* 0x000fe40007000000 */
[----:B------:R-:W-:Y:S02]  /*9140*/  ISETP.GE.AND P6, PT, R7, R200, PT ;  /* 0x000000c80700720c */ /* 0x000fe40003fc6270 */
[----:B------:R-:W-:Y:S01]  /*9150*/  FSEL R24, R140, -INF , !P5 ;  /* 0xff8000008c187808 */ /* 0x000fe20006800000 */
[----:B------:R-:W-:Y:S01]  /*9160*/  VIADD R2, R5, 0xffffff91 ;  /* 0xffffff9105027836 */ /* 0x000fe20000000000 */
        /* <DEDUP_REMOVED lines=8> */
[----:B------:R1:W3:Y:S01]  /*91f0*/  LDSM.16.M88.4 R144, [R0+0xb800] ;  /* 0x00b800000090783b */ /* 0x0002e20000000200 */
[----:B------:R-:W-:Y:S02]  /*9200*/  ISETP.GE.AND P6, PT, R2, R200, PT ;  /* 0x000000c80200720c */ /* 0x000fe40003fc6270 */
[----:B------:R-:W-:-:S02]  /*9210*/  FSEL R7, R141, -INF , !P5 ;  /* 0xff8000008d077808 */ /* 0x000fc40006800000 */
[----:B------:R-:W-:Y:S02]  /*9220*/  ISETP.GT.AND P5, PT, R6, R2, PT ;  /* 0x000000020600720c */ /* 0x000fe40003fa4270 */
[----:B------:R-:W-:Y:S02]  /*9230*/  FSEL R175, R7, -INF , !P6 ;  /* 0xff80000007af7808 */ /* 0x000fe40007000000 */
[----:B------:R-:W-:Y:S02]  /*9240*/  ISETP.GE.AND P6, PT, R2, R201, PT ;  /* 0x000000c90200720c */ /* 0x000fe40003fc6270 */
[----:B------:R-:W-:Y:S01]  /*9250*/  FSEL R2, R143, -INF , !P5 ;  /* 0xff8000008f027808 */ /* 0x000fe20006800000 */
[----:B-----5:R-:W-:Y:S01]  /*9260*/  HMMA.16816.F32 R24, R16, R164, R216 ;  /* 0x000000a41018723c */ /* 0x020fe200000018d8 */
[----:B------:R4:W5:Y:S07]  /*9270*/  LDSM.16.M88.4 R140, [R4+0xb800] ;  /* 0x00b80000048c783b */ /* 0x00096e0000000200 */
[----:B------:R-:W-:Y:S01]  /*9280*/  HMMA.16816.F32 R20, R20, R234, R220 ;  /* 0x000000ea1414723c */ /* 0x000fe200000018dc */
[----:B-1----:R-:W-:Y:S01]  /*9290*/  VIADD R0, R5, 0xffffff98 ;  /* 0xffffff9805007836 */ /* 0x002fe20000000000 */
[----:B------:R-:W-:Y:S01]  /*92a0*/  FSEL R174, R2, -INF , !P6 ;  /* 0xff80000002ae7808 */ /* 0x000fe20007000000 */
[----:B------:R-:W-:Y:S01]  /*92b0*/  VIADD R182, R242, 0xfffffffe ;  /* 0xfffffffef2b67836 */ /* 0x000fe20000000000 */
[----:B------:R-:W-:-:S04]  /*92c0*/  DEPBAR.LE SB0, 0x0 ;  /* 0x000080000000791a */ /* 0x000fc80000000000 */
[----:B------:R-:W-:Y:S01]  /*92d0*/  BAR.SYNC.DEFER_BLOCKING 0x0 ;  /* 0x0000000000007b1d */ /* 0x000fe20000010000 */
[----:B------:R-:W-:Y:S02]  /*92e0*/  ISETP.GT.AND P5, PT, R198, R0, PT ;  /* 0x00000000c600720c */ /* 0x000fe40003fa4270 */
[----:B------:R-:W-:Y:S02]  /*92f0*/  ISETP.GE.AND P6, PT, R0, R200, PT ;  /* 0x000000c80000720c */ /* 0x000fe40003fc6270 */
[----:B------:R-:W-:Y:S01]  /*9300*/  FSEL R2, R28, -INF , !P5 ;  /* 0xff8000001c027808 */ /* 0x000fe20006800000 */
[----:B--2---:R-:W-:Y:S01]  /*9310*/  HMMA.16816.F32 R32, R8, R148, R32 ;  /* 0x000000940820723c */ /* 0x004fe20000001820 */
[----:B------:R-:W-:Y:S02]  /*9320*/  ISETP.GT.AND P5, PT, R6, R0, PT ;  /* 0x000000000600720c */ /* 0x000fe40003fa4270 */
[----:B------:R-:W-:Y:S01]  /*9330*/  FSEL R173, R2, -INF , !P6 ;  /* 0xff80000002ad7808 */ /* 0x000fe20007000000 */
[----:B------:R-:W-:Y:S01]  /*9340*/  VIADD R2, R5, 0xffffff99 ;  /* 0xffffff9905027836 */ /* 0x000fe20000000000 */
[----:B------:R-:W-:-:S02]  /*9350*/  ISETP.GE.AND P6, PT, R0, R201, PT ;  /* 0x000000c90000720c */ /* 0x000fc40003fc6270 */
[----:B------:R-:W-:Y:S01]  /*9360*/  FSEL R0, R30, -INF , !P5 ;  /* 0xff8000001e007808 */ /* 0x000fe20006800000 */
[----:B------:R-:W-:Y:S01]  /*9370*/  HMMA.16816.F32 R136, R12, R154, R160 ;  /* 0x0000009a0c88723c */ /* 0x000fe200000018a0 */
[----:B------:R-:W-:Y:S02]  /*9380*/  ISETP.GT.AND P5, PT, R198, R2, PT ;  /* 0x00000002c600720c */ /* 0x000fe40003fa4270 */
[----:B------:R-:W-:Y:S01]  /*9390*/  FSEL R181, R0, -INF , !P6 ;  /* 0xff80000000b57808 */ /* 0x000fe20007000000 */
[----:B------:R-:W-:Y:S01]  /*93a0*/  VIADD R0, R5, 0xffffffa0 ;  /* 0xffffffa005007836 */ /* 0x000fe20000000000 */
[----:B------:R-:W-:Y:S02]  /*93b0*/  ISETP.GE.AND P6, PT, R2, R200, PT ;  /* 0x000000c80200720c */ /* 0x000fe40003fc6270 */
[----:B----4-:R-:W-:Y:S02]  /*93c0*/  FSEL R4, R29, -INF , !P5 ;  /* 0xff8000001d047808 */ /* 0x010fe40006800000 */
[----:B------:R-:W-:-:S02]  /*93d0*/  ISETP.GT.AND P5, PT, R6, R2, PT ;  /* 0x000000020600720c */ /* 0x000fc40003fa4270 */
[----:B------:R-:W-:Y:S02]  /*93e0*/  FSEL R148, R4, -INF , !P6 ;  /* 0xff80000004947808 */ /* 0x000fe40007000000 */
[----:B------:R-:W-:Y:S02]  /*93f0*/  ISETP.GE.AND P6, PT, R2, R201, PT ;  /* 0x000000c90200720c */ /* 0x000fe40003fc6270 */
[----:B------:R-:W-:Y:S02]  /*9400*/  FSEL R31, R31, -INF , !P5 ;  /* 0xff8000001f1f7808 */ /* 0x000fe40006800000 */
[----:B------:R-:W-:Y:S02]  /*9410*/  ISETP.GT.AND P5, PT, R198, R0, PT ;  /* 0x00000000c600720c */ /* 0x000fe40003fa4270 */
[----:B------:R-:W-:Y:S02]  /*9420*/  FSEL R149, R31, -INF , !P6 ;  /* 0xff8000001f957808 */ /* 0x000fe40007000000 */
[----:B------:R-:W-:-:S02]  /*9430*/  ISETP.GE.AND P6, PT, R0, R200, PT ;  /* 0x000000c80000720c */ /* 0x000fc40003fc6270 */
[----:B------:R-:W-:Y:S01]  /*9440*/  FSEL R2, R32, -INF , !P5 ;  /* 0xff80000020027808 */ /* 0x000fe20006800000 */
[----:B---3--:R-:W-:Y:S01]  /*9450*/  HMMA.16816.F32 R24, R12, R144, R24 ;  /* 0x000000900c18723c */ /* 0x008fe20000001818 */
[----:B------:R-:W-:Y:S02]  /*9460*/  ISETP.GT.AND P5, PT, R6, R0, PT ;  /* 0x000000000600720c */ /* 0x000fe40003fa4270 */
[----:B------:R-:W-:Y:S01]  /*9470*/  FSEL R239, R2, -INF , !P6 ;  /* 0xff80000002ef7808 */ /* 0x000fe20007000000 */
[----:B------:R-:W-:Y:S01]  /*9480*/  VIADD R2, R5, 0xffffffa1 ;  /* 0xffffffa105027836 */ /* 0x000fe20000000000 */
[----:B------:R-:W-:-:S03]  /*9490*/  ISETP.GE.AND P6, PT, R0, R201, PT ;  /* 0x000000c90000720c */ /* 0x000fc60003fc6270 */
[----:B------:R-:W-:Y:S01]  /*94a0*/  HMMA.16816.F32 R28, R8, R150, R136 ;  /* 0x00000096081c723c */ /* 0x000fe20000001888 */
[----:B------:R-:W-:Y:S02]  /*94b0*/  FSEL R34, R34, -INF , !P5 ;  /* 0xff80000022227808 */ /* 0x000fe40006800000 */
[----:B------:R-:W-:Y:S02]  /*94c0*/  ISETP.GT.AND P5, PT, R198, R2, PT ;  /* 0x00000002c600720c */ /* 0x000fe40003fa4270 */
[----:B------:R-:W-:-:S03]  /*94d0*/  FSEL R238, R34, -INF , !P6 ;  /* 0xff80000022ee7808 */ /* 0x000fc60007000000 */
[----:B------:R-:W-:Y:S01]  /*94e0*/  HMMA.16816.F32 R16, R16, R166, R20 ;  /* 0x000000a61010723c */ /* 0x000fe20000001814 */
[----:B------:R-:W-:Y:S02]  /*94f0*/  ISETP.GE.AND P6, PT, R2, R200, PT ;  /* 0x000000c80200720c */ /* 0x000fe40003fc6270 */
[----:B------:R-:W-:Y:S01]  /*9500*/  FSEL R4, R33, -INF , !P5 ;  /* 0xff80000021047808 */ /* 0x000fe20006800000 */
[----:B------:R-:W-:Y:S01]  /*9510*/  VIADD R0, R5, 0xffffffa8 ;  /* 0xffffffa805007836 */ /* 0x000fe20000000000 */
[----:B------:R-:W-:Y:S02]  /*9520*/  ISETP.GT.AND P5, PT, R6, R2, PT ;  /* 0x000000020600720c */ /* 0x000fe40003fa4270 */
[----:B------:R-:W-:Y:S02]  /*9530*/  FSEL R225, R4, -INF , !P6 ;  /* 0xff80000004e17808 */ /* 0x000fe40007000000 */
[----:B------:R-:W-:Y:S02]  /*9540*/  ISETP.GE.AND P6, PT, R2, R201, PT ;  /* 0x000000c90200720c */ /* 0x000fe40003fc6270 */
[----:B------:R-:W-:-:S02]  /*9550*/  FSEL R2, R35, -INF , !P5 ;  /* 0xff80000023027808 */ /* 0x000fc40006800000 */
[----:B------:R-:W-:Y:S02]  /*9560*/  ISETP.GT.AND P5, PT, R198, R0, PT ;  /* 0x00000000c600720c */ /* 0x000fe40003fa4270 */
[----:B------:R-:W-:Y:S01]  /*9570*/  FSEL R236, R2, -INF , !P6 ;  /* 0xff80000002ec7808 */ /* 0x000fe20007000000 */
[----:B-----5:R-:W-:Y:S01]  /*9580*/  HMMA.16816.F32 R20, R8, R140, R24 ;  /* 0x0000008c0814723c */ /* 0x020fe20000001818 */
[----:B------:R-:W-:Y:S01]  /*9590*/  ISETP.GE.AND P6, PT, R0, R200, PT ;  /* 0x000000c80000720c */ /* 0x000fe20003fc6270 */
[----:B------:R-:W-:Y:S01]  /*95a0*/  VIADD R4, R5, 0xffffffa9 ;  /* 0xffffffa905047836 */ /* 0x000fe20000000000 */
[----:B------:R-:W-:Y:S02]  /*95b0*/  FSEL R2, R28, -INF , !P5 ;  /* 0xff8000001c027808 */ /* 0x000fe40006800000 */
[----:B------:R-:W-:Y:S02]  /*95c0*/  ISETP.GT.AND P5, PT, R6, R0, PT ;  /* 0x000000000600720c */ /* 0x000fe40003fa4270 */
[----:B------:R-:W-:Y:S01]  /*95d0*/  FSEL R237, R2, -INF , !P6 ;  /* 0xff80000002ed7808 */ /* 0x000fe20007000000 */
[----:B------:R-:W-:Y:S01]  /*95e0*/  HMMA.16816.F32 R12, R12, R146, R16 ;  /* 0x000000920c0c723c */ /* 0x000fe20000001810 */
[----:B------:R-:W-:-:S02]  /*95f0*/  ISETP.GE.AND P6, PT, R0, R201, PT ;  /* 0x000000c90000720c */ /* 0x000fc40003fc6270 */
[----:B------:R-:W-:Y:S02]  /*9600*/  FSEL R30, R30, -INF , !P5 ;  /* 0xff8000001e1e7808 */ /* 0x000fe40006800000 */
[----:B------:R-:W-:Y:S02]  /*9610*/  ISETP.GT.AND P5, PT, R198, R4, PT ;  /* 0x00000004c600720c */ /* 0x000fe40003fa4270 */
[----:B------:R-:W-:Y:S01]  /*9620*/  FSEL R224, R30, -INF , !P6 ;  /* 0xff8000001ee07808 */ /* 0x000fe20007000000 */
[----:B------:R-:W-:Y:S01]  /*9630*/  VIADD R0, R5, 0xffffffb0 ;  /* 0xffffffb005007836 */ /* 0x000fe20000000000 */
        /* <DEDUP_REMOVED lines=10> */
[----:B------:R-:W-:Y:S01]  /*96e0*/  HMMA.16816.F32 R8, R8, R142, R12 ;  /* 0x0000008e0808723c */ /* 0x000fe2000000180c */
[----:B------:R-:W-:Y:S02]  /*96f0*/  ISETP.GT.AND P5, PT, R6, R0, PT ;  /* 0x000000000600720c */ /* 0x000fe40003fa4270 */
[----:B------:R-:W-:Y:S02]  /*9700*/  FSEL R251, R2, -INF , !P6 ;  /* 0xff80000002fb7808 */ /* 0x000fe40007000000 */
[----:B------:R-:W-:Y:S01]  /*9710*/  ISETP.GE.AND P6, PT, R0, R201, PT ;  /* 0x000000c90000720c */ /* 0x000fe20003fc6270 */
[----:B------:R-:W-:Y:S01]  /*9720*/  VIADD R0, R5, 0xffffffb1 ;  /* 0xffffffb105007836 */ /* 0x000fe20000000000 */
[----:B------:R-:W-:-:S04]  /*9730*/  FSEL R22, R22, -INF , !P5 ;  /* 0xff80000016167808 */ /* 0x000fc80006800000 */
[----:B------:R-:W-:Y:S01]  /*9740*/  ISETP.GT.AND P5, PT, R198, R0, PT ;  /* 0x00000000c600720c */ /* 0x000fe20003fa4270 */
[----:B------:R-:W-:-:S03]  /*9750*/  VIADD R2, R5, 0xffffffb8 ;  /* 0xffffffb805027836 */ /* 0x000fc60000000000 */
[----:B------:R-:W-:Y:S02]  /*9760*/  FSEL R4, R21, -INF , !P5 ;  /* 0xff80000015047808 */ /* 0x000fe40006800000 */
[----:B------:R-:W-:Y:S02]  /*9770*/  ISETP.GT.AND P5, PT, R6, R0, PT ;  /* 0x000000000600720c */ /* 0x000fe40003fa4270 */
[----:B------:R-:W-:Y:S02]  /*9780*/  FSEL R250, R22, -INF , !P6 ;  /* 0xff80000016fa7808 */ /* 0x000fe40007000000 */
[----:B------:R-:W-:Y:S02]  /*9790*/  ISETP.GE.AND P6, PT, R0, R200, PT ;  /* 0x000000c80000720c */ /* 0x000fe40003fc6270 */
[----:B------:R-:W-:Y:S02]  /*97a0*/  FSEL R23, R23, -INF , !P5 ;  /* 0xff80000017177808 */ /* 0x000fe40006800000 */
[----:B------:R-:W-:-:S02]  /*97b0*/  ISETP.GT.AND P5, PT, R198, R2, PT ;  /* 0x00000002c600720c */ /* 0x000fc40003fa4270 */
        /* <DEDUP_REMOVED lines=8> */
[-C--:B------:R-:W-:Y:S02]  /*9840*/  ISETP.GT.AND P5, PT, R198, R5.reuse, PT ;  /* 0x00000005c600720c */ /* 0x080fe40003fa4270 */
[----:B------:R-:W-:Y:S02]  /*9850*/  FSEL R246, R0, -INF , !P6 ;  /* 0xff80000000f67808 */ /* 0x000fe40007000000 */
[----:B------:R-:W-:Y:S02]  /*9860*/  FSEL R0, R9, -INF , !P5 ;  /* 0xff80000009007808 */ /* 0x000fe40006800000 */
[----:B------:R-:W-:Y:S02]  /*9870*/  ISETP.GT.AND P5, PT, R6, R5, PT ;  /* 0x000000050600720c */ /* 0x000fe40003fa4270 */
[----:B------:R-:W-:-:S02]  /*9880*/  ISETP.GE.AND P6, PT, R2, R201, PT ;  /* 0x000000c90200720c */ /* 0x000fc40003fc6270 */
[----:B------:R-:W-:Y:S02]  /*9890*/  FSEL R11, R11, -INF , !P5 ;  /* 0xff8000000b0b7808 */ /* 0x000fe40006800000 */
[----:B------:R-:W-:Y:S02]  /*98a0*/  ISETP.GT.U32.AND P5, PT, R182, R243, PT ;  /* 0x000000f3b600720c */ /* 0x000fe40003fa4070 */
[----:B------:R-:W-:Y:S02]  /*98b0*/  FSEL R247, R10, -INF , !P6 ;  /* 0xff8000000af77808 */ /* 0x000fe40007000000 */
[----:B------:R-:W-:-:S04]  /*98c0*/  ISETP.GE.AND P6, PT, R5, R200, PT ;  /* 0x000000c80500720c */ /* 0x000fc80003fc6270 */
[----:B------:R-:W-:Y:S02]  /*98d0*/  FSEL R244, R0, -INF , !P6 ;  /* 0xff80000000f47808 */ /* 0x000fe40007000000 */
[----:B------:R-:W-:-:S04]  /*98e0*/  ISETP.GE.AND P6, PT, R5, R201, PT ;  /* 0x000000c90500720c */ /* 0x000fc80003fc6270 */
[----:B------:R-:W-:Y:S01]  /*98f0*/  FSEL R245, R11, -INF , !P6 ;  /* 0xff8000000bf57808 */ /* 0x000fe20007000000 */
[----:B------:R-:W-:Y:S08]  /*9900*/  @!P5 BRA `(.L_x_1537) ;  /* 0x000000040060d947 */ /* 0x000ff00003800000 */
[----:B------:R-:W2:Y:S04]  /*9910*/  LDL.LU R199, [R1+0xac] ;  /* 0x0000ac0001c77983 */ /* 0x000ea80000300800 */
[----:B------:R-:W3:Y:S04]  /*9920*/  LDL.LU R203, [R1+0xb0] ;  /* 0x0000b00001cb7983 */ /* 0x000ee80000300800 */
[----:B------:R-:W4:Y:S04]  /*9930*/  LDL R202, [R1+0x44] ;  /* 0x0000440001ca7983 */ /* 0x000f280000100800 */
[----:B------:R-:W5:Y:S01]  /*9940*/  LDL R252, [R1+0x40] ;  /* 0x0000400001fc7983 */ /* 0x000f620000100800 */
[----:B------:R-:W-:Y:S01]  /*9950*/  VIADD R4, R242, 0xfffffffd ;  /* 0xfffffffdf2047836 */ /* 0x000fe20000000000 */
[----:B------:R-:W-:Y:S03]  /*9960*/  BSSY.RECONVERGENT B0, `(.L_x_1538) ;  /* 0x0000051000007945 */ /* 0x000fe60003800200 */
[----:B------:R-:W-:-:S02]  /*9970*/  IMAD R0, R4, R187, RZ ;  /* 0x000000bb04007224 */ /* 0x000fc400078e02ff */
[----:B------:R-:W-:-:S04]  /*9980*/  IMAD.WIDE.U32 R4, R4, R186, RZ ;  /* 0x000000ba04047225 */ /* 0x000fc800078e00ff */
[----:B------:R-:W-:Y:S02]  /*9990*/  IMAD.IADD R6, R5, 0x1, R0 ;  /* 0x0000000105067824 */ /* 0x000fe400078e0200 */
[----:B------:R-:W-:Y:S01]  /*99a0*/  IMAD.IADD R2, R0, 0x1, R5 ;  /* 0x0000000100027824 */ /* 0x000fe200078e0205 */
[C---:B--2---:R-:W-:Y:S02]  /*99b0*/  LEA R0, P5, R4.reuse, R199, 0x6 ;  /* 0x000000c704007211 */ /* 0x044fe400078a30ff */
[----:B----4-:R-:W-:-:S04]  /*99c0*/  LEA R10, P6, R4, R202, 0x7 ;  /* 0x000000ca040a7211 */ /* 0x010fc800078c38ff */
[C---:B-----5:R-:W-:Y:S02]  /*99d0*/  LEA.HI.X R11, R4.reuse, R252, R6, 0x7, P6 ;  /* 0x000000fc040b7211 */ /* 0x060fe400030f3c06 */
[----:B---3--:R-:W-:Y:S02]  /*99e0*/  LEA.HI.X R4, R4, R203, R2, 0x6, P5 ;  /* 0x000000cb04047211 */ /* 0x008fe400028f3402 */
[----:B------:R-:W-:Y:S01]  /*99f0*/  IADD3 R2, P5, PT, R199, R0, RZ ;  /* 0x00000000c7027210 */ /* 0x000fe20007fbe0ff */
[----:B------:R-:W-:Y:S01]  /*9a00*/  @!PT LDS RZ, [RZ] ;  /* 0x00000000fffff984 */ /* 0x000fe20000000800 */
[----:B------:R-:W-:Y:S01]  /*9a10*/  @!PT LDS RZ, [RZ] ;  /* 0x00000000fffff984 */ /* 0x000fe20000000800 */
[----:B------:R-:W-:Y:S01]  /*9a20*/  @!PT LDS RZ, [RZ] ;  /* 0x00000000fffff984 */ /* 0x000fe20000000800 */
[----:B------:R1:W-:Y:S01]  /*9a30*/  @!P4 LDGSTS.E.BYPASS.LTC128B.128 [R197+0x6000], desc[UR16][R10.64] ;  /* 0x060000000ac5cfae */ /* 0x0003e2000b981a10 */
[----:B------:R-:W-:-:S03]  /*9a40*/  LEA R8, P6, R0, R202, 0x1 ;  /* 0x000000ca00087211 */ /* 0x000fc600078c08ff */
[----:B------:R1:W-:Y:S01]  /*9a50*/  @P4 STS.128 [R197+0x6000], RZ ;  /* 0x006000ffc5004388 */ /* 0x0003e20000000c00 */
[--C-:B------:R-:W-:Y:S01]  /*9a60*/  LEA.HI.X R9, R0, R252, R4.reuse, 0x1, P6 ;  /* 0x000000fc00097211 */ /* 0x100fe200030f0c04 */
[----:B------:R-:W-:Y:S01]  /*9a70*/  IMAD.X R7, R203, 0x1, R4, P5 ;  /* 0x00000001cb077824 */ /* 0x000fe200028e0604 */
[----:B------:R-:W-:Y:S01]  /*9a80*/  LEA R6, P6, R2, R202, 0x1 ;  /* 0x000000ca02067211 */ /* 0x000fe200078c08ff */
[----:B------:R-:W-:Y:S01]  /*9a90*/  @!PT LDS RZ, [RZ] ;  /* 0x00000000fffff984 */ /* 0x000fe20000000800 */
[----:B------:R-:W-:Y:S01]  /*9aa0*/  @!PT LDS RZ, [RZ] ;  /* 0x00000000fffff984 */ /* 0x000fe20000000800 */
[----:B------:R-:W-:Y:S01]  /*9ab0*/  @!PT LDS RZ, [RZ] ;  /* 0x00000000fffff984 */ /* 0x000fe20000000800 */
[----:B------:R1:W-:Y:S01]  /*9ac0*/  @!P3 LDGSTS.E.BYPASS.LTC128B.128 [R197+0x8000], desc[UR16][R10.64+0x80] ;  /* 0x080000800ac5bfae */ /* 0x0003e2000b981a10 */
[----:B------:R-:W-:Y:S02]  /*9ad0*/  LEA R5, P5, R186, R0, 0x5 ;  /* 0x00000000ba057211 */ /* 0x000fe400078a28ff */
[----:B------:R-:W-:Y:S01]  /*9ae0*/  LEA.HI.X R7, R2, R252, R7, 0x1, P6 ;  /* 0x000000fc02077211 */ /* 0x000fe200030f0c07 */
[----:B------:R1:W-:Y:S01]  /*9af0*/  @P3 STS.128 [R197+0x8000], RZ ;  /* 0x008000ffc5003388 */ /* 0x0003e20000000c00 */
[----:B------:R-:W-:Y:S02]  /*9b00*/  LEA.HI.X R0, R186, R4, R187, 0x5, P5 ;  /* 0x00000004ba007211 */ /* 0x000fe400028f2cbb */
        /* <DEDUP_REMOVED lines=53> */
.L_x_1539:
[----:B------:R2:W-:Y:S02]  /*9e60*/  STS.128 [R197+0xb800], RZ ;  /* 0x00b800ffc5007388 */ /* 0x0005e40000000c00 */
.L_x_1540:
[----:B------:R-:W-:Y:S05]  /*9e70*/  BSYNC.RECONVERGENT B0 ;  /* 0x0000000000007941 */ /* 0x000fea0003800200 */
.L_x_1538:
[----:B------:R-:W0:Y:S02]  /*9e80*/  LDGDEPBAR ;  /* 0x00000000000079af */ /* 0x000e240000000000 */
.L_x_1537:
[----:B------:R-:W4:Y:S04]  /*9e90*/  LDL.64 R34, [R1+0x70] ;  /* 0x0000700001227983 */ /* 0x000f280000100a00 */
[----:B------:R-:W5:Y:S01]  /*9ea0*/  LDL.64 R150, [R1+0x68] ;  /* 0x0000680001967983 */ /* 0x000f620000100a00 */
[----:B------:R-:W-:Y:S01]  /*9eb0*/  FMNMX3.FTZ R0, R100, R176, R169, !PT ;  /* 0x000000b064007276 */ /* 0x000fe200078100a9 */
[----:B-1----:R-:W-:Y:S01]  /*9ec0*/  IMAD.MOV.U32 R11, RZ, RZ, R240 ;  /* 0x000000ffff0b7224 */ /* 0x002fe200078e00f0 */
[----:B------:R-:W-:Y:S01]  /*9ed0*/  SHF.R.U32.HI R153, RZ, 0x5, R193 ;  /* 0x00000005ff997819 */ /* 0x000fe200000116c1 */
[----:B------:R-:W2:Y:S01]  /*9ee0*/  LDL.LU R12, [R1+0xb8] ;  /* 0x0000b800010c7983 */ /* 0x000ea20000300800 */
[----:B------:R-:W-:Y:S01]  /*9ef0*/  FMNMX3.FTZ R0, R0, R103, R102, !PT ;  /* 0x0000006700007276 */ /* 0x000fe20007810066 */
[----:B------:R-:W-:Y:S01]  /*9f00*/  VIADD R183, R204, 0x9e3779b9 ;  /* 0x9e3779b9ccb77836 */ /* 0x000fe20000000000 */
[----:B------:R-:W1:Y:S01]  /*9f10*/  LDC R28, c[0x0][0x4f8] ;  /* 0x00013e00ff1c7b82 */ /* 0x000e620000000800 */
[----:B------:R-:W1:Y:S01]  /*9f20*/  S2R R154, SR_CTAID.X ;  /* 0x00000000009a7919 */ /* 0x000e620000002500 */
        /* <DEDUP_REMOVED lines=13> */
[----:B------:R-:W-:Y:S01]  /*a000*/  IMAD.MOV.U32 R31, RZ, RZ, R11 ;  /* 0x000000ffff1f7224 */ /* 0x000fe200078e000b */
[----:B------:R-:W-:-:S02]  /*a010*/  FMNMX3.FTZ R0, R0, R181, R149, !PT ;  /* 0x000000b500007276 */ /* 0x000fc40007810095 */
[----:B------:R-:W-:Y:S02]  /*a020*/  FMNMX3.FTZ R2, R2, R251, R248, !PT ;  /* 0x000000fb02027276 */ /* 0x000fe400078100f8 */
[----:B---3--:R-:W-:Y:S02]  /*a030*/  FMNMX3.FTZ R4, R0, R238, R236, !PT ;  /* 0x000000ee00047276 */ /* 0x008fe400078100ec */
[----:B------:R-:W-:Y:S01]  /*a040*/  FMNMX3.FTZ R0, R2, R246, R244, !PT ;  /* 0x000000f602007276 */ /* 0x000fe200078100f4 */
[----:B------:R-:W-:Y:S01]  /*a050*/  IMAD.SHL.U32 R2, R182, 0x2, RZ ;  /* 0x00000002b6027824 */ /* 0x000fe200078e00ff */
[----:B------:R-:W-:Y:S02]  /*a060*/  FMNMX3.FTZ R4, R4, R224, R207, !PT ;  /* 0x000000e004047276 */ /* 0x000fe400078100cf */
[----:B------:R-:W-:Y:S01]  /*a070*/  IADD3 R187, PT, PT, R204, -0x4ab325aa, RZ ;  /* 0xb54cda56ccbb7810 */ /* 0x000fe20007ffe0ff */
[----:B------:R-:W3:Y:S01]  /*a080*/  SHFL.BFLY PT, R9, R0, 0x2, 0x1f ;  /* 0x0c401f0000097f89 */ /* 0x000ee200000e0000 */
[----:B-1----:R-:W-:Y:S01]  /*a090*/  LOP3.LUT R28, R28, 0xff, RZ, 0xc0, !PT ;  /* 0x000000ff1c1c7812 */ /* 0x002fe200078ec0ff */
[----:B------:R-:W-:-:S04]  /*a0a0*/  IMAD R154, R154, 0x4, R153 ;  /* 0x000000049a9a7824 */ /* 0x000fc800078e0299 */
[----:B------:R-:W-:Y:S02]  /*a0b0*/  IMAD R28, R28, 0x10000, R28 ;  /* 0x000100001c1c7824 */ /* 0x000fe400078e021c */
[----:B------:R-:W-:Y:S01]  /*a0c0*/  IMAD.WIDE.U32 R154, R154, -0x326172a9, RZ ;  /* 0xcd9e8d579a9a7825 */ /* 0x000fe200078e00ff */
[----:B----4-:R-:W-:Y:S02]  /*a0d0*/  LOP3.LUT R5, R205, R2, R35, 0x96, !PT ;  /* 0x00000002cd057212 */ /* 0x010fe400078e9623 */
[----:B------:R-:W-:-:S03]  /*a0e0*/  FMNMX3.FTZ R2, R4, R250, R249, !PT ;  /* 0x000000fa04027276 */ /* 0x000fc600078100f9 */
[----:B------:R-:W-:Y:S01]  /*a0f0*/  IMAD.WIDE.U32 R6, R5, -0x326172a9, RZ ;  /* 0xcd9e8d5705067825 */ /* 0x000fe200078e00ff */
[----:B------:R-:W-:Y:S02]  /*a100*/  FMNMX3.FTZ R2, R2, R247, R245, !PT ;  /* 0x000000f702027276 */ /* 0x000fe400078100f5 */
[----:B--2---:R-:W-:Y:S02]  /*a110*/  LEA R199, R12, UR5, 0x1 ;  /* 0x000000050cc77c11 */ /* 0x004fe4000f8e08ff */
[----:B------:R-:W-:Y:S01]  /*a120*/  LOP3.LUT R4, R183, R154, R7, 0x96, !PT ;  /* 0x0000009ab7047212 */ /* 0x000fe200078e9607 */
[----:B------:R-:W1:Y:S01]  /*a130*/  SHFL.BFLY PT, R10, R2, 0x2, 0x1f ;  /* 0x0c401f00020a7f89 */ /* 0x000e6200000e0000 */
[----:B------:R-:W-:-:S03]  /*a140*/  LOP3.LUT R6, R186, R6, R227, 0x96, !PT ;  /* 0x00000006ba067212 */ /* 0x000fc600078e96e3 */
[----:B------:R-:W-:Y:S01]  /*a150*/  IMAD.WIDE.U32 R4, R4, -0x2daee0ad, RZ ;  /* 0xd2511f5304047825 */ /* 0x000fe200078e00ff */
[----:B------:R-:W-:Y:S03]  /*a160*/  LDSM.16.MT88.4 R12, [R199+0xc000] ;  /* 0x00c00000c70c783b */ /* 0x000fe60000004200 */
[----:B------:R-:W-:Y:S01]  /*a170*/  IMAD.WIDE.U32 R6, R6, -0x2daee0ad, RZ ;  /* 0xd2511f5306067825 */ /* 0x000fe200078e00ff */
[----:B-----5:R-:W-:-:S04]  /*a180*/  LOP3.LUT R5, R195, R150, R5, 0x96, !PT ;  /* 0x00000096c3057212 */ /* 0x020fc800078e9605 */
[----:B------:R-:W-:Y:S01]  /*a190*/  LOP3.LUT R8, R194, R4, R7, 0x96, !PT ;  /* 0x00000004c2087212 */ /* 0x000fe200078e9607 */
[----:B------:R-:W-:Y:S01]  /*a1a0*/  IMAD.WIDE.U32 R4, R5, -0x326172a9, RZ ;  /* 0xcd9e8d5705047825 */ /* 0x000fe200078e00ff */
[----:B---3--:R-:W-:-:S03]  /*a1b0*/  FMNMX.FTZ R7, R0, R9, !PT ;  /* 0x0000000900077209 */ /* 0x008fc60007810000 */
[----:B------:R-:W-:Y:S01]  /*a1c0*/  IMAD.WIDE.U32 R22, R8, -0x326172a9, RZ ;  /* 0xcd9e8d5708167825 */ /* 0x000fe200078e00ff */
[----:B------:R-:W-:Y:S01]  /*a1d0*/  LOP3.LUT R5, R196, R226, R5, 0x96, !PT ;  /* 0x000000e2c4057212 */ /* 0x000fe200078e9605 */
[----:B------:R-:W2:Y:S03]  /*a1e0*/  SHFL.BFLY PT, R9, R7, 0x1, 0x1f ;  /* 0x0c201f0007097f89 */ /* 0x000ea600000e0000 */
[----:B------:R-:W-:Y:S01]  /*a1f0*/  LOP3.LUT R8, R202, R4, R23, 0x96, !PT ;  /* 0x00000004ca087212 */ /* 0x000fe200078e9617 */
[----:B------:R-:W-:Y:S01]  /*a200*/  IMAD.WIDE.U32 R4, R5, -0x2daee0ad, RZ ;  /* 0xd2511f5305047825 */ /* 0x000fe200078e00ff */
[----:B-1----:R-:W-:-:S03]  /*a210*/  FMNMX.FTZ R0, R2, R10, !PT ;  /* 0x0000000a02007209 */ /* 0x002fc60007810000 */
[----:B------:R-:W-:Y:S02]  /*a220*/  IMAD.WIDE.U32 R24, R8, -0x2daee0ad, RZ ;  /* 0xd2511f5308187825 */ /* 0x000fe400078e00ff */
[----:B------:R-:W1:Y:S03]  /*a230*/  SHFL.BFLY PT, R10, R0, 0x1, 0x1f ;  /* 0x0c201f00000a7f89 */ /* 0x000e6600000e0000 */
[----:B------:R-:W-:Y:S01]  /*a240*/  LOP3.LUT R136, R203, R4, R25, 0x96, !PT ;  /* 0x00000004cb887212 */ /* 0x000fe200078e9619 */
[----:B------:R-:W-:-:S04]  /*a250*/  VIADD R25, R205, 0xed9eba14 ;  /* 0xed9eba14cd197836 */ /* 0x000fc80000000000 */
[----:B------:R-:W-:Y:S01]  /*a260*/  IMAD.WIDE.U32 R136, R136, -0x326172a9, RZ ;  /* 0xcd9e8d5788887825 */ /* 0x000fe200078e00ff */
[----:B------:R-:W-:-:S03]  /*a270*/  LOP3.LUT R5, R25, R6, R5, 0x96, !PT ;  /* 0x0000000619057212 */ /* 0x000fc600078e9605 */
[----:B------:R-:W-:Y:S01]  /*a280*/  IMAD.MOV.U32 R2, RZ, RZ, R136 ;  /* 0x000000ffff027224 */ /* 0x000fe200078e0088 */
[----:B------:R-:W-:Y:S01]  /*a290*/  PRMT R8, R136, 0x7771, RZ ;  /* 0x0000777188087816 */ /* 0x000fe200000000ff */
[----:B------:R-:W-:Y:S01]  /*a2a0*/  IMAD.WIDE.U32 R20, R5, -0x326172a9, RZ ;  /* 0xcd9e8d5705147825 */ /* 0x000fe200078e00ff */
[----:B--2---:R-:W-:Y:S02]  /*a2b0*/  FMNMX.FTZ R144, R7, R9, !PT ;  /* 0x0000000907907209 */ /* 0x004fe40007810000 */
[----:B------:R-:W-:Y:S02]  /*a2c0*/  LOP3.LUT R2, R2, 0xff, RZ, 0xc0, !PT ;  /* 0x000000ff02027812 */ /* 0x000fe400078ec0ff */
[C---:B------:R-:W-:Y:S01]  /*a2d0*/  FSETP.NEU.FTZ.AND P1, PT, R144.reuse, -INF , PT ;  /* 0xff8000009000780b */ /* 0x040fe20003f3d000 */
[----:B------:R-:W-:Y:S01]  /*a2e0*/  FMUL.FTZ R27, R144, UR4 ;  /* 0x00000004901b7c20 */ /* 0x000fe20008410000 */
[----:B------:R-:W-:Y:S02]  /*a2f0*/  PRMT R16, R2, 0x5410, R8 ;  /* 0x0000541002107816 */ /* 0x000fe40000000008 */
[----:B------:R-:W-:-:S02]  /*a300*/  FSEL R2, R144, RZ, P1 ;  /* 0x000000ff90027208 */ /* 0x000fc40000800000 */
[----:B------:R-:W-:Y:S02]  /*a310*/  FSEL R27, R27, RZ, P1 ;  /* 0x000000ff1b1b7208 */ /* 0x000fe40000800000 */
[----:B-1----:R-:W-:Y:S01]  /*a320*/  FMNMX.FTZ R143, R0, R10, !PT ;  /* 0x0000000a008f7209 */ /* 0x002fe20007810000 */
[----:B------:R-:W-:Y:S01]  /*a330*/  FADD.FTZ R8, R100, -R2 ;  /* 0x8000000264087221 */ /* 0x000fe20000010000 */
[----:B------:R-:W-:Y:S01]  /*a340*/  PRMT R7, R136, 0x7773, RZ ;  /* 0x0000777388077816 */ /* 0x000fe200000000ff */
[----:B------:R-:W-:Y:S01]  /*a350*/  FFMA.FTZ R0, R176, UR4, -R27 ;  /* 0x00000004b0007c23 */ /* 0x000fe2000801081b */
[----:B------:R-:W-:Y:S01]  /*a360*/  PRMT R4, R136, 0x7772, RZ ;  /* 0x0000777288047816 */ /* 0x000fe200000000ff */
[C---:B------:R-:W-:Y:S01]  /*a370*/  FMUL.FTZ R26, R143.reuse, UR4 ;  /* 0x000000048f1a7c20 */ /* 0x040fe20008410000 */
[----:B------:R-:W-:Y:S01]  /*a380*/  FSETP.NEU.FTZ.AND P1, PT, R143, -INF , PT ;  /* 0xff8000008f00780b */ /* 0x000fe20003f3d000 */
[----:B------:R1:W-:Y:S01]  /*a390*/  MUFU.EX2 R29, R0 ;  /* 0x00000000001d7308 */ /* 0x0003e20000000800 */
[----:B------:R-:W-:Y:S01]  /*a3a0*/  PRMT R9, R4, 0x5410, R7 ;  /* 0x0000541004097816 */ /* 0x000fe20000000007 */
[----:B------:R-:W-:Y:S01]  /*a3b0*/  FFMA.FTZ R4, R169, UR4, -R27 ;  /* 0x00000004a9047c23 */ /* 0x000fe2000801081b */
[----:B------:R-:W-:Y:S01]  /*a3c0*/  FSEL R26, R26, RZ, P1 ;  /* 0x000000ff1a1a7208 */ /* 0x000fe20000800000 */
[----:B------:R-:W-:Y:S01]  /*a3d0*/  FMUL.FTZ R8, R8, UR4 ;  /* 0x0000000408087c20 */ /* 0x000fe20008410000 */
[----:B------:R-:W-:Y:S01]  /*a3e0*/  FSEL R2, R143, RZ, P1 ;  /* 0x000000ff8f027208 */ /* 0x000fe20000800000 */
[----:B------:R2:W-:Y:S01]  /*a3f0*/  MUFU.EX2 R240, R4 ;  /* 0x0000000400f07308 */ /* 0x0005e20000000800 */
[----:B------:R-:W-:-:S03]  /*a400*/  VIADD R100, R199, 0xc040 ;  /* 0x0000c040c7647836 */ /* 0x000fc60000000000 */
[----:B------:R-:W-:Y:S01]  /*a410*/  FADD.FTZ R7, R3, -R2 ;  /* 0x8000000203077221 */ /* 0x000fe20000010000 */
[--C-:B------:R-:W-:Y:S02]  /*a420*/  FFMA.FTZ R2, R102, UR4, -R27.reuse ;  /* 0x0000000466027c23 */ /* 0x100fe4000801081b */
[----:B------:R-:W3:Y:S01]  /*a430*/  MUFU.EX2 R102, R8 ;  /* 0x0000000800667308 */ /* 0x000ee20000000800 */
[----:B-1----:R-:W-:Y:S01]  /*a440*/  FFMA.FTZ R0, R103, UR4, -R27 ;  /* 0x0000000467007c23 */ /* 0x002fe2000801081b */
[----:B------:R-:W-:Y:S01]  /*a450*/  LOP3.LUT R103, R187, R20, R137, 0x96, !PT ;  /* 0x00000014bb677212 */ /* 0x000fe200078e9689 */
[----:B------:R-:W-:Y:S01]  /*a460*/  IMAD.MOV.U32 R20, RZ, RZ, 0x20 ;  /* 0x00000020ff147424 */ /* 0x000fe200078e00ff */
[----:B------:R1:W-:Y:S01]  /*a470*/  MUFU.EX2 R157, R2 ;  /* 0x00000002009d7308 */ /* 0x0003e20000000800 */
[----:B------:R-:W-:Y:S01]  /*a480*/  FMUL.FTZ R7, R7, UR4 ;  /* 0x0000000407077c20 */ /* 0x000fe20008410000 */
[C---:B------:R-:W-:Y:S01]  /*a490*/  LOP3.LUT R5, R103.reuse, 0xff, RZ, 0xc0, !PT ;  /* 0x000000ff67057812 */ /* 0x040fe200078ec0ff */
[----:B--2---:R-:W-:Y:S01]  /*a4a0*/  FFMA.FTZ R4, R172, UR4, -R26 ;  /* 0x00000004ac047c23 */ /* 0x004fe2000801081a */
[----:B------:R2:W-:Y:S01]  /*a4b0*/  MUFU.EX2 R30, R0 ;  /* 0x00000000001e7308 */ /* 0x0005e20000000800 */
[----:B------:R-:W-:-:S02]  /*a4c0*/  PRMT R3, R103, 0x7632, R3 ;  /* 0x0000763267037816 */ /* 0x000fc40000000003 */
[----:B------:R-:W-:Y:S01]  /*a4d0*/  SEL R20, R20, 0xffffffe0, !P0 ;  /* 0xffffffe014147807 */ /* 0x000fe20004000000 */
[----:B------:R4:W-:Y:S01]  /*a4e0*/  MUFU.EX2 R152, R4 ;  /* 0x0000000400987308 */ /* 0x0009e20000000800 */
[----:B------:R-:W-:Y:S01]  /*a4f0*/  LOP3.LUT R3, R3, 0xff, RZ, 0xc0, !PT ;  /* 0x000000ff03037812 */ /* 0x000fe200078ec0ff */
[-C--:B---3--:R-:W-:Y:S01]  /*a500*/  FMUL.FTZ R104, R104, R102.reuse ;  /* 0x0000006668687220 */ /* 0x088fe20000410000 */
[-C--:B------:R-:W-:Y:S01]  /*a510*/  FMUL.FTZ R105, R105, R102.reuse ;  /* 0x0000006669697220 */ /* 0x080fe20000410000 */
[----:B------:R-:W-:Y:S02]  /*a520*/  IMAD.IADD R137, R20, 0x1, R199 ;  /* 0x0000000114897824 */ /* 0x000fe400078e02c7 */
[-C--:B------:R-:W-:Y:S01]  /*a530*/  FMUL.FTZ R108, R108, R102.reuse ;  /* 0x000000666c6c7220 */ /* 0x080fe20000410000 */
[--C-:B-1----:R-:W-:Y:S01]  /*a540*/  FFMA.FTZ R2, R101, UR4, -R26.reuse ;  /* 0x0000000465027c23 */ /* 0x102fe2000801081a */
[-C--:B------:R-:W-:Y:S01]  /*a550*/  FMUL.FTZ R109, R109, R102.reuse ;  /* 0x000000666d6d7220 */ /* 0x080fe20000410000 */
[----:B------:R-:W1:Y:S01]  /*a560*/  MUFU.EX2 R101, R7 ;  /* 0x0000000700657308 */ /* 0x000e620000000800 */
[-C--:B------:R-:W-:Y:S01]  /*a570*/  FMUL.FTZ R112, R112, R102.reuse ;  /* 0x0000006670707220 */ /* 0x080fe20000410000 */
[--C-:B--2---:R-:W-:Y:S01]  /*a580*/  FFMA.FTZ R0, R168, UR4, -R26.reuse ;  /* 0x00000004a8007c23 */ /* 0x104fe2000801081a */
[-C--:B------:R-:W-:Y:S01]  /*a590*/  FMUL.FTZ R113, R113, R102.reuse ;  /* 0x0000006671717220 */ /* 0x080fe20000410000 */
[----:B------:R-:W-:Y:S01]  /*a5a0*/  MUFU.EX2 R33, R2 ;  /* 0x0000000200217308 */ /* 0x000fe20000000800 */
[-C--:B------:R-:W-:Y:S01]  /*a5b0*/  FMUL.FTZ R116, R116, R102.reuse ;  /* 0x0000006674747220 */ /* 0x080fe20000410000 */
[----:B----4-:R-:W-:Y:S01]  /*a5c0*/  FFMA.FTZ R4, R156, UR4, -R26 ;  /* 0x000000049c047c23 */ /* 0x010fe2000801081a */
[-C--:B------:R-:W-:Y:S01]  /*a5d0*/  FMUL.FTZ R117, R117, R102.reuse ;  /* 0x0000006675757220 */ /* 0x080fe20000410000 */
[----:B------:R2:W3:Y:S01]  /*a5e0*/  MUFU.EX2 R158, R0 ;  /* 0x00000000009e7308 */ /* 0x0004e20000000800 */
[-C--:B------:R-:W-:Y:S01]  /*a5f0*/  FMUL.FTZ R120, R120, R102.reuse ;  /* 0x0000006678787220 */ /* 0x080fe20000410000 */
[-C--:B------:R-:W-:Y:S01]  /*a600*/  FMUL.FTZ R121, R121, R102.reuse ;  /* 0x0000006679797220 */ /* 0x080fe20000410000 */
[-C--:B------:R-:W-:Y:S01]  /*a610*/  FMUL.FTZ R124, R124, R102.reuse ;  /* 0x000000667c7c7220 */ /* 0x080fe20000410000 */
[----:B------:R4:W5:Y:S01]  /*a620*/  MUFU.EX2 R32, R4 ;  /* 0x0000000400207308 */ /* 0x0009620000000800 */
[----:B------:R-:W-:Y:S01]  /*a630*/  FMUL.FTZ R125, R125, R102 ;  /* 0x000000667d7d7220 */ /* 0x000fe20000410000 */
[-C--:B-1----:R-:W-:Y:S01]  /*a640*/  FMUL.FTZ R106, R106, R101.reuse ;  /* 0x000000656a6a7220 */ /* 0x082fe20000410000 */
[-C--:B------:R-:W-:Y:S01]  /*a650*/  FMUL.FTZ R107, R107, R101.reuse ;  /* 0x000000656b6b7220 */ /* 0x080fe20000410000 */
[-C--:B------:R-:W-:Y:S01]  /*a660*/  FMUL.FTZ R110, R110, R101.reuse ;  /* 0x000000656e6e7220 */ /* 0x080fe20000410000 */
[-C--:B------:R-:W-:Y:S01]  /*a670*/  FMUL.FTZ R111, R111, R101.reuse ;  /* 0x000000656f6f7220 */ /* 0x080fe20000410000 */
[-C--:B------:R-:W-:Y:S01]  /*a680*/  FMUL.FTZ R114, R114, R101.reuse ;  /* 0x0000006572727220 */ /* 0x080fe20000410000 */
[-C--:B------:R-:W-:Y:S01]  /*a690*/  FMUL.FTZ R115, R115, R101.reuse ;  /* 0x0000006573737220 */ /* 0x080fe20000410000 */
[-C--:B------:R-:W-:Y:S01]  /*a6a0*/  FMUL.FTZ R118, R118, R101.reuse ;  /* 0x0000006576767220 */ /* 0x080fe20000410000 */
[-C--:B------:R-:W-:Y:S01]  /*a6b0*/  FMUL.FTZ R119, R119, R101.reuse ;  /* 0x0000006577777220 */ /* 0x080fe20000410000 */
[----:B--2---:R-:W-:Y:S01]  /*a6c0*/  LOP3.LUT R0, R103, 0xffff, RZ, 0xc0, !PT ;  /* 0x0000ffff67007812 */ /* 0x004fe200078ec0ff */
[-C--:B------:R-:W-:Y:S01]  /*a6d0*/  FMUL.FTZ R122, R122, R101.reuse ;  /* 0x000000657a7a7220 */ /* 0x080fe20000410000 */
[----:B---3--:R-:W-:Y:S01]  /*a6e0*/  F2FP.F16.F32.PACK_AB R2, R158, R152 ;  /* 0x000000989e02723e */ /* 0x008fe200000000ff */
[-C--:B------:R-:W-:Y:S01]  /*a6f0*/  FMUL.FTZ R123, R123, R101.reuse ;  /* 0x000000657b7b7220 */ /* 0x080fe20000410000 */
[----:B------:R-:W-:Y:S01]  /*a700*/  SHF.R.U32.HI R0, RZ, 0x8, R0 ;  /* 0x00000008ff007819 */ /* 0x000fe20000011600 */
[-C--:B------:R-:W-:Y:S01]  /*a710*/  FMUL.FTZ R126, R126, R101.reuse ;  /* 0x000000657e7e7220 */ /* 0x080fe20000410000 */
[----:B----4-:R-:W-:Y:S01]  /*a720*/  SHF.R.U32.HI R4, RZ, 0x18, R103 ;  /* 0x00000018ff047819 */ /* 0x010fe20000011667 */
[----:B------:R-:W-:Y:S01]  /*a730*/  FMUL.FTZ R127, R127, R101 ;  /* 0x000000657f7f7220 */ /* 0x000fe20000410000 */
[----:B------:R-:W-:Y:S01]  /*a740*/  PRMT R5, R5, 0x5410, R0 ;  /* 0x0000541005057816 */ /* 0x000fe20000000000 */
[-C--:B------:R-:W-:Y:S01]  /*a750*/  FMUL.FTZ R132, R132, R102.reuse ;  /* 0x0000006684847220 */ /* 0x080fe20000410000 */
[----:B------:R-:W-:Y:S01]  /*a760*/  F2FP.F16.F32.PACK_AB R0, R240, R29 ;  /* 0x0000001df000723e */ /* 0x000fe200000000ff */
[-C--:B------:R-:W-:Y:S01]  /*a770*/  FMUL.FTZ R133, R133, R102.reuse ;  /* 0x0000006685857220 */ /* 0x080fe20000410000 */
[----:B------:R-:W-:Y:S01]  /*a780*/  PRMT R180, R2, 0x7610, R180 ;  /* 0x0000761002b47816 */ /* 0x000fe200000000b4 */
[-C--:B------:R-:W-:Y:S01]  /*a790*/  FMUL.FTZ R134, R134, R101.reuse ;  /* 0x0000006586867220 */ /* 0x080fe20000410000 */
[C---:B------:R-:W-:Y:S01]  /*a7a0*/  PRMT R147, R0.reuse, 0x7610, R147 ;  /* 0x0000761000937816 */ /* 0x040fe20000000093 */
[-C--:B------:R-:W-:Y:S01]  /*a7b0*/  FMUL.FTZ R135, R135, R101.reuse ;  /* 0x0000006587877220 */ /* 0x080fe20000410000 */
[----:B------:R-:W-:Y:S01]  /*a7c0*/  PRMT R179, R0, 0x7632, R179 ;  /* 0x0000763200b37816 */ /* 0x000fe200000000b3 */
[----:B------:R-:W-:Y:S01]  /*a7d0*/  FMUL.FTZ R36, R36, R102 ;  /* 0x0000006624247220 */ /* 0x000fe20000410000 */
        /* <DEDUP_REMOVED lines=8> */
[----:B-----5:R-:W-:Y:S01]  /*a860*/  F2FP.F16.F32.PACK_AB R0, R33, R32 ;  /* 0x000000202100723e */ /* 0x020fe200000000ff */
[-C--:B------:R-:W-:Y:S01]  /*a870*/  FMUL.FTZ R41, R41, R102.reuse ;  /* 0x0000006629297220 */ /* 0x080fe20000410000 */
[----:B------:R-:W-:Y:S01]  /*a880*/  PRMT R6, R3, 0x5410, R4 ;  /* 0x0000541003067816 */ /* 0x000fe20000000004 */
[-C--:B------:R-:W-:Y:S01]  /*a890*/  FMUL.FTZ R42, R42, R101.reuse ;  /* 0x000000652a2a7220 */ /* 0x080fe20000410000 */
[C---:B------:R-:W-:Y:S01]  /*a8a0*/  PRMT R146, R0.reuse, 0x7610, R146 ;  /* 0x0000761000927816 */ /* 0x040fe20000000092 */
[-C--:B------:R-:W-:Y:S01]  /*a8b0*/  FMUL.FTZ R43, R43, R101.reuse ;  /* 0x000000652b2b7220 */ /* 0x080fe20000410000 */
[----:B------:R-:W-:Y:S01]  /*a8c0*/  PRMT R145, R0, 0x7632, R145 ;  /* 0x0000763200917816 */ /* 0x000fe20000000091 */
[-C--:B------:R-:W-:Y:S01]  /*a8d0*/  FMUL.FTZ R128, R128, R102.reuse ;  /* 0x0000006680807220 */ /* 0x080fe20000410000 */
[--C-:B------:R-:W-:Y:S01]  /*a8e0*/  HSET2.LE.AND R0, R5, R28.reuse, PT ;  /* 0x0000001c05007233 */ /* 0x100fe20003803000 */
[----:B------:R-:W-:Y:S01]  /*a8f0*/  FMUL.FTZ R129, R129, R102 ;  /* 0x0000006681817220 */ /* 0x000fe20000410000 */
[----:B------:R-:W-:Y:S01]  /*a900*/  PRMT R2, R147, 0x5410, R179 ;  /* 0x0000541093027816 */ /* 0x000fe200000000b3 */
[-C--:B------:R-:W-:Y:S01]  /*a910*/  FMUL.FTZ R130, R130, R101.reuse ;  /* 0x0000006582827220 */ /* 0x080fe20000410000 */
[----:B------:R-:W-:Y:S01]  /*a920*/  LOP3.LUT R3, R9, 0xff00ff, RZ, 0xc0, !PT ;  /* 0x00ff00ff09037812 */ /* 0x000fe200078ec0ff */
[-C--:B------:R-:W-:Y:S01]  /*a930*/  FMUL.FTZ R131, R131, R101.reuse ;  /* 0x0000006583837220 */ /* 0x080fe20000410000 */
[----:B------:R-:W-:Y:S01]  /*a940*/  LOP3.LUT R4, R2, R0, RZ, 0xc0, !PT ;  /* 0x0000000002047212 */ /* 0x000fe200078ec0ff */
[----:B------:R-:W1:Y:S01]  /*a950*/  LDSM.16.MT88.4 R8, [R137+0xc000] ;  /* 0x00c000008908783b */ /* 0x000e620000004200 */
[--C-:B------:R-:W-:Y:S01]  /*a960*/  HSET2.LE.AND R0, R6, R28.reuse, PT ;  /* 0x0000001c06007233 */ /* 0x100fe20003803000 */
[-C--:B------:R-:W-:Y:S01]  /*a970*/  FMUL.FTZ R44, R44, R102.reuse ;  /* 0x000000662c2c7220 */ /* 0x080fe20000410000 */
[----:B------:R-:W-:Y:S01]  /*a980*/  PRMT R5, R180, 0x5410, R178 ;  /* 0x00005410b4057816 */ /* 0x000fe200000000b2 */
[----:B------:R-:W-:Y:S01]  /*a990*/  FMUL.FTZ R45, R45, R102 ;  /* 0x000000662d2d7220 */ /* 0x000fe20000410000 */
[--C-:B------:R-:W-:Y:S01]  /*a9a0*/  HSET2.LE.AND R2, R16, R28.reuse, PT ;  /* 0x0000001c10027233 */ /* 0x100fe20003803000 */
[-C--:B------:R-:W-:Y:S01]  /*a9b0*/  FMUL.FTZ R46, R46, R101.reuse ;  /* 0x000000652e2e7220 */ /* 0x080fe20000410000 */
[----:B------:R-:W-:Y:S01]  /*a9c0*/  LOP3.LUT R5, R5, R0, RZ, 0xc0, !PT ;  /* 0x0000000005057212 */ /* 0x000fe200078ec0ff */
[-C--:B------:R-:W-:Y:S01]  /*a9d0*/  FMUL.FTZ R47, R47, R101.reuse ;  /* 0x000000652f2f7220 */ /* 0x080fe20000410000 */
[----:B------:R-:W-:Y:S01]  /*a9e0*/  PRMT R0, R177, 0x5410, R176 ;  /* 0x00005410b1007816 */ /* 0x000fe200000000b0 */
[-C--:B------:R-:W-:Y:S01]  /*a9f0*/  FMUL.FTZ R48, R48, R102.reuse ;  /* 0x0000006630307220 */ /* 0x080fe20000410000 */
[----:B------:R-:W-:Y:S01]  /*aa00*/  HSET2.LE.AND R3, R3, R28, PT ;  /* 0x0000001c03037233 */ /* 0x000fe20003803000 */
[----:B------:R-:W-:Y:S01]  /*aa10*/  FMUL.FTZ R49, R49, R102 ;  /* 0x0000006631317220 */ /* 0x000fe20000410000 */
[----:B------:R-:W-:Y:S01]  /*aa20*/  LOP3.LUT R6, R0, R2, RZ, 0xc0, !PT ;  /* 0x0000000200067212 */ /* 0x000fe200078ec0ff */
[-C--:B------:R-:W-:Y:S01]  /*aa30*/  FMUL.FTZ R50, R50, R101.reuse ;  /* 0x0000006532327220 */ /* 0x080fe20000410000 */
[----:B------:R-:W-:Y:S01]  /*aa40*/  PRMT R0, R146, 0x5410, R145 ;  /* 0x0000541092007816 */ /* 0x000fe20000000091 */
[----:B------:R-:W-:Y:S01]  /*aa50*/  FMUL.FTZ R51, R51, R101 ;  /* 0x0000006533337220 */ /* 0x000fe20000410000 */
[-C--:B------:R-:W-:Y:S01]  /*aa60*/  FMUL.FTZ R60, R60, R102.reuse ;  /* 0x000000663c3c7220 */ /* 0x080fe20000410000 */
[----:B------:R-:W-:Y:S01]  /*aa70*/  FMUL.FTZ R61, R61, R102 ;  /* 0x000000663d3d7220 */ /* 0x000fe20000410000 */
[----:B------:R-:W-:Y:S01]  /*aa80*/  LOP3.LUT R7, R0, R3, RZ, 0xc0, !PT ;  /* 0x0000000300077212 */ /* 0x000fe200078ec0ff */
[----:B------:R-:W-:-:S02]  /*aa90*/  VIADD R0, R199, 0xc000 ;  /* 0x0000c000c7007836 */ /* 0x000fc40000000000 */
[-C--:B------:R-:W-:Y:S01]  /*aaa0*/  FMUL.FTZ R62, R62, R101.reuse ;  /* 0x000000653e3e7220 */ /* 0x080fe20000410000 */
[-C--:B------:R-:W-:Y:S01]  /*aab0*/  FMUL.FTZ R63, R63, R101.reuse ;  /* 0x000000653f3f7220 */ /* 0x080fe20000410000 */
[-C--:B------:R-:W-:Y:S01]  /*aac0*/  FMUL.FTZ R64, R64, R102.reuse ;  /* 0x0000006640407220 */ /* 0x080fe20000410000 */
[----:B------:R-:W-:Y:S02]  /*aad0*/  @P2 VIADD R100, R0, 0xffffffc0 ;  /* 0xffffffc000642836 */ /* 0x000fe40000000000 */
[-C--:B------:R-:W-:Y:S01]  /*aae0*/  FMUL.FTZ R65, R65, R102.reuse ;  /* 0x0000006641417220 */ /* 0x080fe20000410000 */
[C---:B------:R-:W-:Y:S01]  /*aaf0*/  HMMA.16816.F32 R232, R4.reuse, R12, R104 ;  /* 0x0000000c04e8723c */ /* 0x040fe20000001868 */
[-C--:B------:R-:W-:Y:S01]  /*ab00*/  FMUL.FTZ R66, R66, R101.reuse ;  /* 0x0000006542427220 */ /* 0x080fe20000410000 */
[----:B------:R-:W-:Y:S01]  /*ab10*/  IMAD.IADD R142, R20, 0x1, R100 ;  /* 0x00000001148e7824 */ /* 0x000fe200078e0264 */
[----:B------:R-:W2:Y:S01]  /*ab20*/  LDSM.16.MT88.4 R16, [R100] ;  /* 0x000000006410783b */ /* 0x000ea20000004200 */
[-C--:B------:R-:W-:Y:S01]  /*ab30*/  FMUL.FTZ R67, R67, R101.reuse ;  /* 0x0000006543437220 */ /* 0x080fe20000410000 */
[-C--:B------:R-:W-:Y:S01]  /*ab40*/  FMUL.FTZ R68, R68, R102.reuse ;  /* 0x0000006644447220 */ /* 0x080fe20000410000 */
[-C--:B------:R-:W-:Y:S01]  /*ab50*/  FMUL.FTZ R69, R69, R102.reuse ;  /* 0x0000006645457220 */ /* 0x080fe20000410000 */
[-C--:B------:R-:W-:Y:S01]  /*ab60*/  FMUL.FTZ R70, R70, R101.reuse ;  /* 0x0000006546467220 */ /* 0x080fe20000410000 */
[C---:B------:R-:W-:Y:S01]  /*ab70*/  HMMA.16816.F32 R228, R4.reuse, R14, R108 ;  /* 0x0000000e04e4723c */ /* 0x040fe2000000186c */
[----:B------:R-:W3:Y:S01]  /*ab80*/  LDSM.16.MT88.4 R12, [R142] ;  /* 0x000000008e0c783b */ /* 0x000ee20000004200 */
        /* <DEDUP_REMOVED lines=23> */
[-C--:B------:R-:W-:Y:S01]  /*ad00*/  FMUL.FTZ R91, R91, R101.reuse ;  /* 0x000000655b5b7220 */ /* 0x080fe20000410000 */
[----:B------:R-:W-:Y:S01]  /*ad10*/  FFMA.FTZ R2, R190, UR4, -R27 ;  /* 0x00000004be027c23 */ /* 0x000fe2000801081b */
        /* <DEDUP_REMOVED lines=10> */
[-C--:B------:R-:W-:Y:S01]  /*adc0*/  FMUL.FTZ R77, R77, R102.reuse ;  /* 0x000000664d4d7220 */ /* 0x080fe20000410000 */
[-C--:B------:R-:W-:Y:S01]  /*add0*/  FMUL.FTZ R78, R78, R101.reuse ;  /* 0x000000654e4e7220 */ /* 0x080fe20000410000 */
[-C--:B------:R-:W-:Y:S01]  /*ade0*/  FMUL.FTZ R79, R79, R101.reuse ;  /* 0x000000654f4f7220 */ /* 0x080fe20000410000 */
[-C--:B------:R-:W-:Y:S01]  /*adf0*/  FMUL.FTZ R80, R80, R102.reuse ;  /* 0x0000006650507220 */ /* 0x080fe20000410000 */
[----:B------:R-:W-:Y:S01]  /*ae00*/  FMUL.FTZ R81, R81, R102 ;  /* 0x0000006651517220 */ /* 0x000fe20000410000 */
[----:B------:R-:W-:Y:S01]  /*ae10*/  FMUL.FTZ R82, R82, R101 ;  /* 0x0000006552527220 */ /* 0x000fe20000410000 */
[----:B------:R-:W-:Y:S01]  /*ae20*/  HMMA.16816.F32 R216, R4, R18, R124 ;  /* 0x0000001204d8723c */ /* 0x000fe2000000187c */
[----:B------:R-:W2:Y:S01]  /*ae30*/  LDSM.16.MT88.4 R16, [R137+0xe000] ;  /* 0x00e000008910783b */ /* 0x000ea20000004200 */
[----:B------:R-:W-:Y:S01]  /*ae40*/  IMAD.MOV.U32 R124, RZ, RZ, R154 ;  /* 0x000000ffff7c7224 */ /* 0x000fe200078e009a */
[----:B------:R-:W-:Y:S01]  /*ae50*/  MOV R125, R155 ;  /* 0x0000009b007d7202 */ /* 0x000fe20000000f00 */
[----:B------:R-:W-:-:S02]  /*ae60*/  IMAD.MOV.U32 R127, RZ, RZ, R158 ;  /* 0x000000ffff7f7224 */ /* 0x000fc400078e009e */
[----:B------:R-:W-:Y:S01]  /*ae70*/  FMUL.FTZ R83, R83, R101 ;  /* 0x0000006553537220 */ /* 0x000fe20000410000 */
[----:B------:R-:W-:Y:S01]  /*ae80*/  IMAD.MOV.U32 R126, RZ, RZ, R157 ;  /* 0x000000ffff7e7224 */ /* 0x000fe200078e009d */
[C---:B---3--:R-:W-:Y:S08]  /*ae90*/  HMMA.16816.F32 R160, R4.reuse, R14, R132 ;  /* 0x0000000e04a0723c */ /* 0x048ff00000001884 */
[----:B-1----:R-:W-:Y:S01]  /*aea0*/  HMMA.16816.F32 R120, R4, R8, R36 ;  /* 0x000000080478723c */ /* 0x002fe20000001824 */
[----:B------:R-:W-:Y:S01]  /*aeb0*/  VIADD R36, R204, 0x1715609d ;  /* 0x1715609dcc247836 */ /* 0x000fe20000000000 */
[----:B------:R1:W-:Y:S01]  /*aec0*/  MUFU.EX2 R38, R2 ;  /* 0x0000000200267308 */ /* 0x0003e20000000800 */
[----:B------:R-:W-:-:S03]  /*aed0*/  IMAD.MOV.U32 R39, RZ, RZ, R29 ;  /* 0x000000ffff277224 */ /* 0x000fc600078e001d */
[----:B------:R-:W-:Y:S02]  /*aee0*/  LOP3.LUT R0, R36, R22, R21, 0x96, !PT ;  /* 0x0000001624007212 */ /* 0x000fe400078e9615 */
[C---:B------:R-:W-:Y:S01]  /*aef0*/  HMMA.16816.F32 R132, R4.reuse, R10, R40 ;  /* 0x0000000a0484723c */ /* 0x040fe20000001828 */
[----:B------:R-:W3:Y:S01]  /*af00*/  LDSM.16.MT88.4 R8, [R142+0x2000] ;  /* 0x002000008e08783b */ /* 0x000ee20000004200 */
[----:B------:R-:W-:Y:S02]  /*af10*/  IMAD.MOV.U32 R43, RZ, RZ, R152 ;  /* 0x000000ffff2b7224 */ /* 0x000fe400078e0098 */
[----:B------:R-:W-:Y:S02]  /*af20*/  IMAD.MOV.U32 R40, RZ, RZ, R34 ;  /* 0x000000ffff287224 */ /* 0x000fe400078e0022 */
[----:B------:R-:W-:Y:S02]  /*af30*/  IMAD.MOV.U32 R41, RZ, RZ, R35 ;  /* 0x000000ffff297224 */ /* 0x000fe400078e0023 */
[----:B------:R-:W-:Y:S01]  /*af40*/  HMMA.16816.F32 R208, R4, R12, R128 ;  /* 0x0000000c04d0723c */ /* 0x000fe20000001880 */
[----:B------:R-:W4:Y:S01]  /*af50*/  LDSM.16.MT88.4 R12, [R100+0x2000] ;  /* 0x00200000640c783b */ /* 0x000f220000004200 */
[----:B------:R-:W-:-:S06]  /*af60*/  IMAD.MOV.U32 R42, RZ, RZ, R33 ;  /* 0x000000ffff2a7224 */ /* 0x000fcc00078e0021 */
[C---:B--2---:R-:W-:Y:S08]  /*af70*/  HMMA.16816.F32 R164, R4.reuse, R16, R44 ;  /* 0x0000001004a4723c */ /* 0x044ff0000000182c */
[----:B------:R-:W-:Y:S01]  /*af80*/  HMMA.16816.F32 R128, R4, R18, R48 ;  /* 0x000000120480723c */ /* 0x000fe20000001830 */
[----:B------:R-:W2:Y:S01]  /*af90*/  LDSM.16.MT88.4 R16, [R199+0x10000] ;  /* 0x01000000c710783b */ /* 0x000ea20000004200 */
[----:B------:R-:W-:-:S02]  /*afa0*/  IMAD.MOV.U32 R49, RZ, RZ, R31 ;  /* 0x000000ffff317224 */ /* 0x000fc400078e001f */
[----:B------:R-:W-:Y:S02]  /*afb0*/  IMAD.MOV.U32 R48, RZ, RZ, R30 ;  /* 0x000000ffff307224 */ /* 0x000fe400078e001e */
[----:B------:R-:W-:-:S04]  /*afc0*/  IMAD.WIDE.U32 R30, R0, -0x2daee0ad, RZ ;  /* 0xd2511f53001e7825 */ /* 0x000fc800078e00ff */
[----:B------:R-:W-:Y:S01]  /*afd0*/  IMAD.MOV.U32 R50, RZ, RZ, R32 ;  /* 0x000000ffff327224 */ /* 0x000fe200078e0020 */
[----:B------:R-:W-:Y:S01]  /*afe0*/  MOV R0, R30 ;  /* 0x0000001e00007202 */ /* 0x000fe20000000f00 */
[----:B------:R-:W-:Y:S01]  /*aff0*/  LDSM.16.MT88.4 R32, [R100+0x800] ;  /* 0x000800006420783b */ /* 0x000fe20000004200 */
[----:B------:R-:W-:Y:S02]  /*b000*/  PRMT R3, R30, 0x7772, RZ ;  /* 0x000077721e037816 */ /* 0x000fe400000000ff */
[----:B------:R-:W-:Y:S01]  /*b010*/  LOP3.LUT R0, R0, 0xff, RZ, 0xc0, !PT ;  /* 0x000000ff00007812 */ /* 0x000fe200078ec0ff */
[C---:B---3--:R-:W-:Y:S08]  /*b020*/  HMMA.16816.F32 R112, R4.reuse, R8, R60 ;  /* 0x000000080470723c */ /* 0x048ff0000000183c */
[C---:B------:R-:W-:Y:S01]  /*b030*/  HMMA.16816.F32 R152, R4.reuse, R10, R64 ;  /* 0x0000000a0498723c */ /* 0x040fe20000001840 */
[----:B------:R-:W3:Y:S07]  /*b040*/  LDSM.16.MT88.4 R8, [R100+0x4000] ;  /* 0x004000006408783b */ /* 0x000eee0000004200 */
[----:B----4-:R-:W-:Y:S01]  /*b050*/  HMMA.16816.F32 R116, R4, R12, R52 ;  /* 0x0000000c0474723c */ /* 0x010fe20000001834 */
[----:B------:R-:W-:-:S07]  /*b060*/  IMAD.MOV.U32 R55, RZ, RZ, R242 ;  /* 0x000000ffff377224 */ /* 0x000fce00078e00f2 */
[C---:B------:R-:W-:Y:S01]  /*b070*/  HMMA.16816.F32 R156, R4.reuse, R14, R56 ;  /* 0x0000000e049c723c */ /* 0x040fe20000001838 */
[----:B------:R-:W4:Y:S07]  /*b080*/  LDSM.16.MT88.4 R12, [R137+0x10000] ;  /* 0x01000000890c783b */ /* 0x000f2e0000004200 */
[C---:B--2---:R-:W-:Y:S08]  /*b090*/  HMMA.16816.F32 R108, R4.reuse, R16, R68 ;  /* 0x00000010046c723c */ /* 0x044ff00000001844 */
[----:B------:R-:W-:Y:S01]  /*b0a0*/  HMMA.16816.F32 R68, R4, R18, R72 ;  /* 0x000000120444723c */ /* 0x000fe20000001848 */
[----:B------:R-:W2:Y:S01]  /*b0b0*/  LDSM.16.MT88.4 R16, [R142+0x4000] ;  /* 0x004000008e10783b */ /* 0x000ea20000004200 */
[----:B------:R-:W-:-:S02]  /*b0c0*/  VIADD R72, R205, 0x646e171e ;  /* 0x646e171ecd487836 */ /* 0x000fc40000000000 */
[----:B------:R-:W-:Y:S02]  /*b0d0*/  IMAD.MOV.U32 R73, RZ, RZ, R42 ;  /* 0x000000ffff497224 */ /* 0x000fe400078e002a */
[----:B------:R-:W-:Y:S01]  /*b0e0*/  IMAD.MOV.U32 R74, RZ, RZ, R43 ;  /* 0x000000ffff4a7224 */ /* 0x000fe200078e002b */
[----:B------:R-:W-:Y:S01]  /*b0f0*/  LOP3.LUT R29, R72, R24, R31, 0x96, !PT ;  /* 0x00000018481d7212 */ /* 0x000fe200078e961f */
[----:B------:R-:W-:Y:S01]  /*b100*/  IMAD.MOV.U32 R75, RZ, RZ, R48 ;  /* 0x000000ffff4b7224 */ /* 0x000fe200078e0030 */
[C---:B---3--:R-:W-:Y:S01]  /*b110*/  HMMA.16816.F32 R104, R4.reuse, R8, R84 ;  /* 0x000000080468723c */ /* 0x048fe20000001854 */
[C---:B------:R-:W-:Y:S02]  /*b120*/  PRMT R9, R30.reuse, 0x7771, RZ ;  /* 0x000077711e097816 */ /* 0x040fe400000000ff */
[----:B------:R-:W-:Y:S02]  /*b130*/  PRMT R8, R30, 0x7773, RZ ;  /* 0x000077731e087816 */ /* 0x000fe400000000ff */
[----:B------:R-:W-:Y:S01]  /*b140*/  PRMT R21, R0, 0x5410, R9 ;  /* 0x0000541000157816 */ /* 0x000fe20000000009 */
[--C-:B------:R-:W-:Y:S01]  /*b150*/  FFMA.FTZ R0, R175, UR4, -R27.reuse ;  /* 0x00000004af007c23 */ /* 0x100fe2000801081b */
[----:B------:R-:W-:Y:S01]  /*b160*/  PRMT R20, R3, 0x5410, R8 ;  /* 0x0000541003147816 */ /* 0x000fe20000000008 */
[C---:B------:R-:W-:Y:S01]  /*b170*/  HMMA.16816.F32 R88, R4.reuse, R10, R88 ;  /* 0x0000000a0458723c */ /* 0x040fe20000001858 */
[--C-:B------:R-:W-:Y:S01]  /*b180*/  FFMA.FTZ R3, R188, UR4, -R26.reuse ;  /* 0x00000004bc037c23 */ /* 0x100fe2000801081a */
[----:B------:R3:W5:Y:S01]  /*b190*/  MUFU.EX2 R51, R0 ;  /* 0x0000000000337308 */ /* 0x0007620000000800 */
[----:B------:R-:W-:Y:S01]  /*b1a0*/  FFMA.FTZ R10, R174, UR4, -R26 ;  /* 0x00000004ae0a7c23 */ /* 0x000fe2000801081a */
[----:B-1----:R-:W-:Y:S01]  /*b1b0*/  LOP3.LUT R2, R29, 0xffff, RZ, 0xc0, !PT ;  /* 0x0000ffff1d027812 */ /* 0x002fe200078ec0ff */
[--C-:B------:R-:W-:Y:S01]  /*b1c0*/  FFMA.FTZ R8, R173, UR4, -R27.reuse ;  /* 0x00000004ad087c23 */ /* 0x100fe2000801081b */
[----:B------:R1:W-:Y:S01]  /*b1d0*/  MUFU.EX2 R37, R3 ;  /* 0x0000000300257308 */ /* 0x0003e20000000800 */
[----:B------:R-:W-:Y:S01]  /*b1e0*/  LOP3.LUT R9, R29, 0xff, RZ, 0xc0, !PT ;  /* 0x000000ff1d097812 */ /* 0x000fe200078ec0ff */
[----:B------:R-:W-:Y:S01]  /*b1f0*/  FFMA.FTZ R11, R148, UR4, -R27 ;  /* 0x00000004940b7c23 */ /* 0x000fe2000801081b */
[----:B------:R-:W-:Y:S01]  /*b200*/  SHF.R.U32.HI R2, RZ, 0x8, R2 ;  /* 0x00000008ff027819 */ /* 0x000fe20000011602 */
[----:B------:R-:W2:Y:S01]  /*b210*/  MUFU.EX2 R242, R10 ;  /* 0x0000000a00f27308 */ /* 0x000ea20000000800 */
[----:B----4-:R-:W-:Y:S01]  /*b220*/  HMMA.16816.F32 R76, R4, R12, R76 ;  /* 0x0000000c044c723c */ /* 0x010fe2000000184c */
[----:B------:R-:W-:Y:S01]  /*b230*/  IMAD.MOV.U32 R175, RZ, RZ, R49 ;  /* 0x000000ffffaf7224 */ /* 0x000fe200078e0031 */
[----:B------:R-:W-:Y:S01]  /*b240*/  PRMT R9, R9, 0x5410, R2 ;  /* 0x0000541009097816 */ /* 0x000fe20000000002 */
[----:B------:R4:W-:Y:S01]  /*b250*/  MUFU.EX2 R174, R8 ;  /* 0x0000000800ae7308 */ /* 0x0009e20000000800 */
[----:B------:R-:W-:Y:S01]  /*b260*/  IMAD.MOV.U32 R173, RZ, RZ, R50 ;  /* 0x000000ffffad7224 */ /* 0x000fe200078e0032 */
[----:B---3--:R-:W-:-:S02]  /*b270*/  PRMT R0, R29, 0x7632, R0 ;  /* 0x000076321d007816 */ /* 0x008fc40000000000 */
[----:B-----5:R-:W-:Y:S01]  /*b280*/  F2FP.F16.F32.PACK_AB R2, R51, R38 ;  /* 0x000000263302723e */ /* 0x020fe200000000ff */
[C---:B------:R-:W-:Y:S01]  /*b290*/  HMMA.16816.F32 R64, R4.reuse, R14, R80 ;  /* 0x0000000e0440723c */ /* 0x040fe20000001850 */
[----:B------:R-:W-:Y:S01]  /*b2a0*/  LOP3.LUT R0, R0, 0xff, RZ, 0xc0, !PT ;  /* 0x000000ff00007812 */ /* 0x000fe200078ec0ff */
[----:B-1----:R-:W-:Y:S01]  /*b2b0*/  FFMA.FTZ R3, R181, UR4, -R26 ;  /* 0x00000004b5037c23 */ /* 0x002fe2000801081a */
[----:B------:R-:W1:Y:S01]  /*b2c0*/  MUFU.EX2 R24, R11 ;  /* 0x0000000b00187308 */ /* 0x000e620000000800 */
[C---:B------:R-:W-:Y:S01]  /*b2d0*/  PRMT R141, R2.reuse, 0x7610, R141 ;  /* 0x00007610028d7816 */ /* 0x040fe2000000008d */
[----:B------:R-:W-:Y:S01]  /*b2e0*/  LDSM.16.MT88.4 R12, [R137+0xc800] ;  /* 0x00c80000890c783b */ /* 0x000fe20000004200 */
[----:B------:R-:W-:Y:S01]  /*b2f0*/  PRMT R140, R2, 0x7632, R140 ;  /* 0x00007632028c7816 */ /* 0x000fe2000000008c */
[----:B------:R3:W-:Y:S01]  /*b300*/  MUFU.EX2 R172, R3 ;  /* 0x0000000300ac7308 */ /* 0x0007e20000000800 */
[C---:B--2---:R-:W-:Y:S01]  /*b310*/  HMMA.16816.F32 R92, R4.reuse, R16, R92 ;  /* 0x00000010045c723c */ /* 0x044fe2000000185c */
[----:B----4-:R-:W-:Y:S01]  /*b320*/  SHF.R.U32.HI R8, RZ, 0x18, R29 ;  /* 0x00000018ff087819 */ /* 0x010fe2000001161d */
[----:B------:R-:W-:Y:S01]  /*b330*/  IMAD.MOV.U32 R82, RZ, RZ, R124 ;  /* 0x000000ffff527224 */ /* 0x000fe200078e007c */
[----:B------:R-:W-:Y:S01]  /*b340*/  F2FP.F16.F32.PACK_AB R2, R242, R37 ;  /* 0x00000025f202723e */ /* 0x000fe200000000ff */
[----:B------:R-:W-:Y:S01]  /*b350*/  IMAD.MOV.U32 R83, RZ, RZ, R125 ;  /* 0x000000ffff537224 */ /* 0x000fe200078e007d */
[----:B------:R-:W-:Y:S01]  /*b360*/  PRMT R8, R0, 0x5410, R8 ;  /* 0x0000541000087816 */ /* 0x000fe20000000008 */
[----:B------:R-:W-:Y:S01]  /*b370*/  FFMA.FTZ R0, R149, UR4, -R26 ;  /* 0x0000000495007c23 */ /* 0x000fe2000801081a */
[C---:B------:R-:W-:Y:S01]  /*b380*/  PRMT R139, R2.reuse, 0x7610, R139 ;  /* 0x00007610028b7816 */ /* 0x040fe2000000008b */
[----:B------:R-:W-:Y:S01]  /*b390*/  HMMA.16816.F32 R96, R4, R18, R96 ;  /* 0x000000120460723c */ /* 0x000fe20000001860 */
[----:B------:R-:W2:Y:S01]  /*b3a0*/  LDSM.16.MT88.4 R16, [R199+0xc800] ;  /* 0x00c80000c710783b */ /* 0x000ea20000004200 */
[----:B------:R4:W5:Y:S01]  /*b3b0*/  MUFU.EX2 R31, R0 ;  /* 0x00000000001f7308 */ /* 0x0009620000000800 */
[----:B------:R-:W-:Y:S01]  /*b3c0*/  PRMT R63, R2, 0x7632, R63 ;  /* 0x00007632023f7816 */ /* 0x000fe2000000003f */
[----:B------:R-:W-:Y:S01]  /*b3d0*/  IMAD.MOV.U32 R80, RZ, RZ, R40 ;  /* 0x000000ffff507224 */ /* 0x000fe200078e0028 */
[----:B---3--:R-:W-:Y:S01]  /*b3e0*/  PRMT R3, R141, 0x5410, R140 ;  /* 0x000054108d037816 */ /* 0x008fe2000000008c */
[----:B------:R-:W-:Y:S01]  /*b3f0*/  IMAD.MOV.U32 R81, RZ, RZ, R41 ;  /* 0x000000ffff517224 */ /* 0x000fe200078e0029 */
[----:B------:R-:W-:-:S02]  /*b400*/  HSET2.LE.AND R2, R8, R28, PT ;  /* 0x0000001c08027233 */ /* 0x000fc40003803000 */
[----:B----4-:R-:W-:Y:S02]  /*b410*/  HSET2.LE.AND R0, R9, R28, PT ;  /* 0x0000001c09007233 */ /* 0x010fe40003803000 */
[----:B------:R-:W3:Y:S03]  /*b420*/  LDSM.16.MT88.4 R8, [R137+0xe800] ;  /* 0x00e800008908783b */ /* 0x000ee60000004200 */
[----:B------:R-:W-:Y:S02]  /*b430*/  LOP3.LUT R4, R3, R0, RZ, 0xc0, !PT ;  /* 0x0000000003047212 */ /* 0x000fe400078ec0ff */
[----:B------:R-:W-:Y:S02]  /*b440*/  PRMT R0, R139, 0x5410, R63 ;  /* 0x000054108b007816 */ /* 0x000fe4000000003f */
[----:B------:R-:W-:Y:S02]  /*b450*/  LOP3.LUT R3, R20, 0xff00ff, RZ, 0xc0, !PT ;  /* 0x00ff00ff14037812 */ /* 0x000fe400078ec0ff */
[----:B------:R-:W-:-:S02]  /*b460*/  LOP3.LUT R5, R0, R2, RZ, 0xc0, !PT ;  /* 0x0000000200057212 */ /* 0x000fc400078ec0ff */
[----:B-1----:R-:W-:Y:S02]  /*b470*/  F2FP.F16.F32.PACK_AB R0, R24, R174 ;  /* 0x000000ae1800723e */ /* 0x002fe400000000ff */
[----:B-----5:R-:W-:Y:S02]  /*b480*/  F2FP.F16.F32.PACK_AB R2, R31, R172 ;  /* 0x000000ac1f02723e */ /* 0x020fe400000000ff */
[C---:B------:R-:W-:Y:S02]  /*b490*/  PRMT R62, R0.reuse, 0x7610, R62 ;  /* 0x00007610003e7816 */ /* 0x040fe4000000003e */
[----:B------:R-:W-:Y:S02]  /*b4a0*/  PRMT R61, R0, 0x7632, R61 ;  /* 0x00007632003d7816 */ /* 0x000fe4000000003d */
[C---:B------:R-:W-:Y:S02]  /*b4b0*/  PRMT R60, R2.reuse, 0x7610, R60 ;  /* 0x00007610023c7816 */ /* 0x040fe4000000003c */
[----:B------:R-:W-:-:S02]  /*b4c0*/  PRMT R138, R2, 0x7632, R138 ;  /* 0x00007632028a7816 */ /* 0x000fc4000000008a */
[--C-:B------:R-:W-:Y:S02]  /*b4d0*/  HSET2.LE.AND R0, R21, R28.reuse, PT ;  /* 0x0000001c15007233 */ /* 0x100fe40003803000 */
[----:B------:R-:W-:Y:S01]  /*b4e0*/  HSET2.LE.AND R2, R3, R28, PT ;  /* 0x0000001c03027233 */ /* 0x000fe20003803000 */
[----:B------:R-:W1:Y:S01]  /*b4f0*/  LDSM.16.MT88.4 R20, [R100+0x2800] ;  /* 0x002800006414783b */ /* 0x000e620000004200 */
[----:B------:R-:W-:-:S04]  /*b500*/  PRMT R3, R62, 0x5410, R61 ;  /* 0x000054103e037816 */ /* 0x000fc8000000003d */
[----:B------:R-:W-:Y:S02]  /*b510*/  LOP3.LUT R6, R3, R0, RZ, 0xc0, !PT ;  /* 0x0000000003067212 */ /* 0x000fe400078ec0ff */
[----:B------:R-:W-:-:S04]  /*b520*/  PRMT R0, R60, 0x5410, R138 ;  /* 0x000054103c007816 */ /* 0x000fc8000000008a */
[----:B------:R-:W-:-:S07]  /*b530*/  LOP3.LUT R7, R0, R2, RZ, 0xc0, !PT ;  /* 0x0000000200077212 */ /* 0x000fce00078ec0ff */
[C---:B--2---:R-:W-:Y:S01]  /*b540*/  HMMA.16816.F32 R44, R4.reuse, R16, R232 ;  /* 0x00000010042c723c */ /* 0x044fe200000018e8 */
[----:B------:R-:W-:Y:S01]  /*b550*/  MOV R234, R126 ;  /* 0x0000007e00ea7202 */ /* 0x000fe20000000f00 */
[----:B------:R-:W-:Y:S02]  /*b560*/  IMAD.MOV.U32 R233, RZ, RZ, R127 ;  /* 0x000000ffffe97224 */ /* 0x000fe400078e007f */
[----:B------:R-:W-:Y:S02]  /*b570*/  IMAD.MOV.U32 R232, RZ, RZ, R55 ;  /* 0x000000ffffe87224 */ /* 0x000fe400078e0037 */
[----:B------:R-:W-:Y:S02]  /*b580*/  IMAD.MOV.U32 R235, RZ, RZ, R51 ;  /* 0x000000ffffeb7224 */ /* 0x000fe400078e0033 */
[----:B------:R-:W-:Y:S01]  /*b590*/  HMMA.16816.F32 R124, R4, R12, R220 ;  /* 0x0000000c047c723c */ /* 0x000fe200000018dc */
[----:B------:R-:W-:-:S04]  /*b5a0*/  LEA R0, R232, 0xfffffffd, 0x1 ;  /* 0xfffffffde8007811 */ /* 0x000fc800078e08ff */
[----:B------:R-:W-:-:S03]  /*b5b0*/  LOP3.LUT R0, R205, R0, R81, 0x96, !PT ;  /* 0x00000000cd007212 */ /* 0x000fc600078e9651 */
[C---:B------:R-:W-:Y:S01]  /*b5c0*/  HMMA.16816.F32 R56, R4.reuse, R14, R212 ;  /* 0x0000000e0438723c */ /* 0x040fe200000018d4 */
[----:B------:R-:W2:Y:S07]  /*b5d0*/  LDSM.16.MT88.4 R12, [R199+0xe800] ;  /* 0x00e80000c70c783b */ /* 0x000eae0000004200 */
[----:B------:R-:W-:Y:S01]  /*b5e0*/  HMMA.16816.F32 R84, R4, R18, R228 ;  /* 0x000000120454723c */ /* 0x000fe200000018e4 */
[----:B------:R-:W4:Y:S01]  /*b5f0*/  LDSM.16.MT88.4 R16, [R142+0x800] ;  /* 0x000800008e10783b */ /* 0x000f220000004200 */
[----:B------:R-:W-:-:S02]  /*b600*/  IMAD.MOV.U32 R230, RZ, RZ, R150 ;  /* 0x000000ffffe67224 */ /* 0x000fc400078e0096 */
[----:B------:R-:W-:Y:S02]  /*b610*/  IMAD.MOV.U32 R231, RZ, RZ, R151 ;  /* 0x000000ffffe77224 */ /* 0x000fe400078e0097 */
[----:B------:R-:W-:Y:S02]  /*b620*/  IMAD.MOV.U32 R229, RZ, RZ, R31 ;  /* 0x000000ffffe57224 */ /* 0x000fe400078e001f */
[----:B---3--:R-:W-:Y:S01]  /*b630*/  HMMA.16816.F32 R164, R4, R8, R164 ;  /* 0x0000000804a4723c */ /* 0x008fe200000018a4 */
[----:B------:R-:W-:Y:S02]  /*b640*/  IMAD.MOV.U32 R231, RZ, RZ, R175 ;  /* 0x000000ffffe77224 */ /* 0x000fe400078e00af */
[----:B------:R-:W-:-:S05]  /*b650*/  IMAD.MOV.U32 R228, RZ, RZ, R172 ;  /* 0x000000ffffe47224 */ /* 0x000fca00078e00ac */
[C---:B------:R-:W-:Y:S01]  /*b660*/  HMMA.16816.F32 R128, R4.reuse, R10, R128 ;  /* 0x0000000a0480723c */ /* 0x040fe20000001880 */
[----:B------:R-:W-:Y:S07]  /*b670*/  LDSM.16.MT88.4 R8, [R199+0x10800] ;  /* 0x01080000c708783b */ /* 0x000fee0000004200 */
[C---:B------:R-:W-:Y:S08]  /*b680*/  HMMA.16816.F32 R52, R4.reuse, R32, R168 ;  /* 0x000000200434723c */ /* 0x040ff000000018a8 */
[C---:B-1----:R-:W-:Y:S08]  /*b690*/  HMMA.16816.F32 R168, R4.reuse, R22, R156 ;  /* 0x0000001604a8723c */ /* 0x042ff0000000189c */
[C---:B--2---:R-:W-:Y:S08]  /*b6a0*/  HMMA.16816.F32 R120, R4.reuse, R12, R120 ;  /* 0x0000000c0478723c */ /* 0x044ff00000001878 */
[C---:B------:R-:W-:Y:S01]  /*b6b0*/  HMMA.16816.F32 R132, R4.reuse, R14, R132 ;  /* 0x0000000e0484723c */ /* 0x040fe20000001884 */
[----:B------:R-:W1:Y:S07]  /*b6c0*/  LDSM.16.MT88.4 R12, [R142+0x2800] ;  /* 0x002800008e0c783b */ /* 0x000e6e0000004200 */
[C---:B----4-:R-:W-:Y:S08]  /*b6d0*/  HMMA.16816.F32 R40, R4.reuse, R16, R208 ;  /* 0x000000100428723c */ /* 0x050ff000000018d0 */
[C---:B------:R-:W-:Y:S01]  /*b6e0*/  HMMA.16816.F32 R148, R4.reuse, R18, R160 ;  /* 0x000000120494723c */ /* 0x040fe200000018a0 */
[----:B------:R-:W2:Y:S07]  /*b6f0*/  LDSM.16.MT88.4 R16, [R137+0x10800] ;  /* 0x010800008910783b */ /* 0x000eae0000004200 */
[----:B------:R-:W-:Y:S01]  /*b700*/  HMMA.16816.F32 R48, R4, R34, R216 ;  /* 0x000000220430723c */ /* 0x000fe200000018d8 */
[----:B------:R-:W-:-:S02]  /*b710*/  IMAD.MOV.U32 R218, RZ, RZ, R235 ;  /* 0x000000ffffda7224 */ /* 0x000fc400078e00eb */
[----:B------:R-:W-:Y:S01]  /*b720*/  IMAD.MOV.U32 R219, RZ, RZ, R73 ;  /* 0x000000ffffdb7224 */ /* 0x000fe200078e0049 */
[----:B------:R-:W-:Y:S01]  /*b730*/  MOV R73, R240 ;  /* 0x000000f000497202 */ /* 0x000fe20000000f00 */
[----:B------:R-:W-:-:S03]  /*b740*/  IMAD.MOV.U32 R235, RZ, RZ, R241 ;  /* 0x000000ffffeb7224 */ /* 0x000fc600078e00f1 */
[C---:B------:R-:W-:Y:S01]  /*b750*/  HMMA.16816.F32 R116, R4.reuse, R20, R116 ;  /* 0x000000140474723c */ /* 0x040fe20000001874 */
[----:B------:R-:W-:Y:S07]  /*b760*/  LDSM.16.MT88.4 R20, [R199+0xd000] ;  /* 0x00d00000c714783b */ /* 0x000fee0000004200 */
[C---:B-1----:R-:W-:Y:S08]  /*b770*/  HMMA.16816.F32 R160, R4.reuse, R12, R112 ;  /* 0x0000000c04a0723c */ /* 0x042ff00000001870 */
[----:B------:R-:W-:Y:S01]  /*b780*/  HMMA.16816.F32 R112, R4, R8, R108 ;  /* 0x000000080470723c */ /* 0x000fe2000000186c */
[----:B------:R-:W-:-:S05]  /*b790*/  IMAD.WIDE.U32 R8, R0, -0x326172a9, RZ ;  /* 0xcd9e8d5700087825 */ /* 0x000fca00078e00ff */
[----:B------:R-:W-:Y:S02]  /*b7a0*/  LOP3.LUT R2, R183, R82, R9, 0x96, !PT ;  /* 0x00000052b7027212 */ /* 0x000fe400078e9609 */
[----:B------:R-:W-:Y:S01]  /*b7b0*/  LOP3.LUT R0, R186, R8, R227, 0x96, !PT ;  /* 0x00000008ba007212 */ /* 0x000fe200078e96e3 */
[----:B------:R-:W-:Y:S01]  /*b7c0*/  HMMA.16816.F32 R108, R4, R10, R68 ;  /* 0x0000000a046c723c */ /* 0x000fe20000001844 */
[----:B------:R-:W-:Y:S02]  /*b7d0*/  IMAD.MOV.U32 R70, RZ, RZ, R233 ;  /* 0x000000ffff467224 */ /* 0x000fe400078e00e9 */
[----:B------:R-:W-:-:S04]  /*b7e0*/  IMAD.WIDE.U32 R2, R2, -0x2daee0ad, RZ ;  /* 0xd2511f5302027825 */ /* 0x000fc800078e00ff */
[----:B------:R-:W-:Y:S01]  /*b7f0*/  IMAD.WIDE.U32 R10, R0, -0x2daee0ad, RZ ;  /* 0xd2511f53000a7825 */ /* 0x000fe200078e00ff */
[C---:B--2---:R-:W-:Y:S01]  /*b800*/  HMMA.16816.F32 R80, R4.reuse, R16, R76 ;  /* 0x000000100450723c */ /* 0x044fe2000000184c */
[----:B------:R-:W-:Y:S02]  /*b810*/  LOP3.LUT R3, R195, R230, R3, 0x96, !PT ;  /* 0x000000e6c3037212 */ /* 0x000fe400078e9603 */
[----:B------:R-:W-:Y:S01]  /*b820*/  IMAD.MOV.U32 R230, RZ, RZ, R24 ;  /* 0x000000ffffe67224 */ /* 0x000fe200078e0018 */
[----:B------:R-:W-:Y:S01]  /*b830*/  LOP3.LUT R0, R194, R2, R11, 0x96, !PT ;  /* 0x00000002c2007212 */ /* 0x000fe200078e960b */
[----:B------:R-:W-:Y:S02]  /*b840*/  IMAD.MOV.U32 R69, RZ, RZ, R234 ;  /* 0x000000ffff457224 */ /* 0x000fe400078e00ea */
[----:B------:R-:W-:Y:S01]  /*b850*/  IMAD.WIDE.U32 R2, R3, -0x326172a9, RZ ;  /* 0xcd9e8d5703027825 */ /* 0x000fe200078e00ff */
[----:B------:R-:W-:Y:S01]  /*b860*/  HMMA.16816.F32 R76, R4, R18, R64 ;  /* 0x00000012044c723c */ /* 0x000fe20000001840 */
[----:B------:R-:W1:Y:S02]  /*b870*/  LDSM.16.MT88.4 R16, [R142+0x4800] ;  /* 0x004800008e10783b */ /* 0x000e640000004200 */
[----:B------:R-:W-:Y:S01]  /*b880*/  IMAD.WIDE.U32 R8, R0, -0x326172a9, RZ ;  /* 0xcd9e8d5700087825 */ /* 0x000fe200078e00ff */
[----:B------:R-:W-:-:S03]  /*b890*/  LOP3.LUT R3, R196, R226, R3, 0x96, !PT ;  /* 0x000000e2c4037212 */ /* 0x000fc600078e9603 */
[----:B------:R-:W-:Y:S01]  /*b8a0*/  IMAD.MOV.U32 R234, RZ, RZ, R174 ;  /* 0x000000ffffea7224 */ /* 0x000fe200078e00ae */
[----:B------:R-:W-:Y:S01]  /*b8b0*/  HMMA.16816.F32 R152, R4, R14, R152 ;  /* 0x0000000e0498723c */ /* 0x000fe20000001898 */
[----:B------:R-:W2:Y:S01]  /*b8c0*/  LDSM.16.MT88.4 R12, [R100+0x4800] ;  /* 0x00480000640c783b */ /* 0x000ea20000004200 */
[----:B------:R-:W-:Y:S01]  /*b8d0*/  LOP3.LUT R0, R202, R2, R9, 0x96, !PT ;  /* 0x00000002ca007212 */ /* 0x000fe200078e9609 */
[----:B------:R-:W-:-:S04]  /*b8e0*/  IMAD.WIDE.U32 R2, R3, -0x2daee0ad, RZ ;  /* 0xd2511f5303027825 */ /* 0x000fc800078e00ff */
[----:B------:R-:W-:Y:S01]  /*b8f0*/  IMAD.WIDE.U32 R32, R0, -0x2daee0ad, RZ ;  /* 0xd2511f5300207825 */ /* 0x000fe200078e00ff */
[----:B------:R-:W-:-:S03]  /*b900*/  LOP3.LUT R3, R25, R10, R3, 0x96, !PT ;  /* 0x0000000a19037212 */ /* 0x000fc600078e9603 */
[----:B------:R-:W-:Y:S01]  /*b910*/  FFMA.FTZ R10, R225, UR4, -R27 ;  /* 0x00000004e10a7c23 */ /* 0x000fe2000801081b */
[----:B------:R-:W-:Y:S01]  /*b920*/  IMAD.MOV.U32 R233, RZ, RZ, R173 ;  /* 0x000000ffffe97224 */ /* 0x000fe200078e00ad */
[----:B------:R-:W-:Y:S01]  /*b930*/  LOP3.LUT R0, R203, R2, R33, 0x96, !PT ;  /* 0x00000002cb007212 */ /* 0x000fe200078e9621 */
[----:B------:R-:W-:Y:S01]  /*b940*/  IMAD.WIDE.U32 R2, R3, -0x326172a9, RZ ;  /* 0xcd9e8d5703027825 */ /* 0x000fe200078e00ff */
[----:B------:R-:W-:Y:S03]  /*b950*/  MUFU.EX2 R195, R10 ;  /* 0x0000000a00c37308 */ /* 0x000fe60000000800 */
[----:B------:R-:W-:Y:S01]  /*b960*/  IMAD.WIDE.U32 R24, R0, -0x326172a9, RZ ;  /* 0xcd9e8d5700187825 */ /* 0x000fe200078e00ff */
[----:B------:R-:W-:-:S03]  /*b970*/  LOP3.LUT R31, R36, R8, R3, 0x96, !PT ;  /* 0x00000008241f7212 */ /* 0x000fc600078e9603 */
[----:B------:R-:W-:Y:S01]  /*b980*/  IMAD.MOV.U32 R71, RZ, RZ, R231 ;  /* 0x000000ffff477224 */ /* 0x000fe200078e00e7 */
[----:B------:R-:W-:Y:S01]  /*b990*/  MOV R0, R24 ;  /* 0x0000001800007202 */ /* 0x000fe20000000f00 */
[----:B------:R-:W-:Y:S01]  /*b9a0*/  IMAD.MOV.U32 R216, RZ, RZ, R233 ;  /* 0x000000ffffd87224 */ /* 0x000fe200078e00e9 */
[----:B------:R-:W-:Y:S01]  /*b9b0*/  LOP3.LUT R25, R187, R2, R25, 0x96, !PT ;  /* 0x00000002bb197212 */ /* 0x000fe200078e9619 */
[----:B------:R-:W-:Y:S01]  /*b9c0*/  FFMA.FTZ R2, R239, UR4, -R27 ;  /* 0x00000004ef027c23 */ /* 0x000fe2000801081b */
[----:B------:R-:W-:Y:S01]  /*b9d0*/  PRMT R9, R24, 0x7771, RZ ;  /* 0x0000777118097816 */ /* 0x000fe200000000ff */
[----:B------:R-:W-:Y:S01]  /*b9e0*/  IMAD.MOV.U32 R217, RZ, RZ, R234 ;  /* 0x000000ffffd97224 */ /* 0x000fe200078e00ea */
[----:B------:R-:W-:Y:S01]  /*b9f0*/  LOP3.LUT R0, R0, 0xff, RZ, 0xc0, !PT ;  /* 0x000000ff00007812 */ /* 0x000fe200078ec0ff */
[----:B------:R3:W4:Y:S01]  /*ba00*/  MUFU.EX2 R196, R2 ;  /* 0x0000000200c47308 */ /* 0x0007220000000800 */
[----:B------:R-:W-:Y:S01]  /*ba10*/  PRMT R8, R24, 0x7773, RZ ;  /* 0x0000777318087816 */ /* 0x000fe200000000ff */
[----:B------:R-:W-:Y:S01]  /*ba20*/  IMAD.MOV.U32 R233, RZ, RZ, R242 ;  /* 0x000000ffffe97224 */ /* 0x000fe200078e00f2 */
[----:B------:R-:W-:Y:S01]  /*ba30*/  PRMT R9, R0, 0x5410, R9 ;  /* 0x0000541000097816 */ /* 0x000fe20000000009 */
[----:B------:R-:W-:Y:S01]  /*ba40*/  FFMA.FTZ R0, R236, UR4, -R26 ;  /* 0x00000004ec007c23 */ /* 0x000fe2000801081a */
[----:B-1----:R-:W-:Y:S01]  /*ba50*/  HMMA.16816.F32 R208, R4, R16, R92 ;  /* 0x0000001004d0723c */ /* 0x002fe2000000185c */
[----:B------:R-:W-:Y:S01]  /*ba60*/  PRMT R3, R24, 0x7772, RZ ;  /* 0x0000777218037816 */ /* 0x000fe200000000ff */
[----:B------:R-:W-:Y:S01]  /*ba70*/  IMAD.MOV.U32 R234, RZ, RZ, R243 ;  /* 0x000000ffffea7224 */ /* 0x000fe200078e00f3 */
[----:B------:R1:W-:Y:S02]  /*ba80*/  MUFU.EX2 R94, R0 ;  /* 0x00000000005e7308 */ /* 0x0003e40000000800 */
[----:B------:R-:W-:-:S02]  /*ba90*/  PRMT R8, R3, 0x5410, R8 ;  /* 0x0000541003087816 */ /* 0x000fc40000000008 */
[----:B------:R-:W-:Y:S01]  /*baa0*/  PRMT R3, R25, 0x7632, R3 ;  /* 0x0000763219037816 */ /* 0x000fe20000000003 */
[C---:B--2---:R-:W-:Y:S01]  /*bab0*/  HMMA.16816.F32 R156, R4.reuse, R12, R104 ;  /* 0x0000000c049c723c */ /* 0x044fe20000001868 */
[----:B---3--:R-:W-:Y:S02]  /*bac0*/  FFMA.FTZ R2, R238, UR4, -R26 ;  /* 0x00000004ee027c23 */ /* 0x008fe4000801081a */
[----:B------:R-:W-:Y:S02]  /*bad0*/  LOP3.LUT R3, R3, 0xff, RZ, 0xc0, !PT ;  /* 0x000000ff03037812 */ /* 0x000fe400078ec0ff */
[----:B------:R2:W3:Y:S03]  /*bae0*/  MUFU.EX2 R187, R2 ;  /* 0x0000000200bb7308 */ /* 0x0004e60000000800 */
[----:B------:R-:W-:Y:S01]  /*baf0*/  HMMA.16816.F32 R172, R4, R14, R88 ;  /* 0x0000000e04ac723c */ /* 0x000fe20000001858 */
[----:B-1----:R-:W-:Y:S01]  /*bb00*/  LOP3.LUT R0, R25, 0xffff, RZ, 0xc0, !PT ;  /* 0x0000ffff19007812 */ /* 0x002fe200078ec0ff */
[----:B------:R-:W-:Y:S03]  /*bb10*/  LDSM.16.MT88.4 R12, [R137+0xd000] ;  /* 0x00d00000890c783b */ /* 0x000fe60000004200 */
[----:B------:R-:W-:-:S03]  /*bb20*/  SHF.R.U32.HI R0, RZ, 0x8, R0 ;  /* 0x00000008ff007819 */ /* 0x000fc60000011600 */
[----:B------:R-:W-:Y:S01]  /*bb30*/  HMMA.16816.F32 R96, R4, R18, R96 ;  /* 0x000000120460723c */ /* 0x000fe20000001860 */
[--C-:B------:R-:W-:Y:S01]  /*bb40*/  FFMA.FTZ R4, R206, UR4, -R27.reuse ;  /* 0x00000004ce047c23 */ /* 0x100fe2000801081b */
[----:B------:R-:W-:Y:S01]  /*bb50*/  LOP3.LUT R5, R25, 0xff, RZ, 0xc0, !PT ;  /* 0x000000ff19057812 */ /* 0x000fe200078ec0ff */
[----:B--2---:R-:W-:Y:S01]  /*bb60*/  FFMA.FTZ R2, R237, UR4, -R27 ;  /* 0x00000004ed027c23 */ /* 0x004fe2000801081b */
[----:B------:R-:W-:Y:S01]  /*bb70*/  FFMA.FTZ R6, R207, UR4, -R26 ;  /* 0x00000004cf067c23 */ /* 0x000fe2000801081a */
[----:B------:R1:W-:Y:S01]  /*bb80*/  MUFU.EX2 R194, R4 ;  /* 0x0000000400c27308 */ /* 0x0003e20000000800 */
[----:B------:R-:W-:Y:S01]  /*bb90*/  PRMT R5, R5, 0x5410, R0 ;  /* 0x0000541005057816 */ /* 0x000fe20000000000 */
[----:B------:R-:W-:Y:S01]  /*bba0*/  LDSM.16.MT88.4 R16, [R142+0x1000] ;  /* 0x001000008e10783b */ /* 0x000fe20000004200 */
[----:B----4-:R-:W-:Y:S01]  /*bbb0*/  F2FP.F16.F32.PACK_AB R0, R195, R196 ;  /* 0x000000c4c300723e */ /* 0x010fe200000000ff */
[----:B------:R2:W4:Y:S03]  /*bbc0*/  MUFU.EX2 R186, R2 ;  /* 0x0000000200ba7308 */ /* 0x0005260000000800 */
[C---:B------:R-:W-:Y:S01]  /*bbd0*/  PRMT R93, R0.reuse, 0x7610, R93 ;  /* 0x00007610005d7816 */ /* 0x040fe2000000005d */
[----:B------:R-:W-:Y:S01]  /*bbe0*/  MUFU.EX2 R183, R6 ;  /* 0x0000000600b77308 */ /* 0x000fe20000000800 */
[----:B------:R-:W-:-:S02]  /*bbf0*/  PRMT R67, R0, 0x7632, R67 ;  /* 0x0000763200437816 */ /* 0x000fc40000000043 */
[----:B------:R-:W-:Y:S02]  /*bc00*/  HSET2.LE.AND R0, R5, R28, PT ;  /* 0x0000001c05007233 */ /* 0x000fe40003803000 */
[----:B-1----:R-:W-:Y:S01]  /*bc10*/  SHF.R.U32.HI R4, RZ, 0x18, R25 ;  /* 0x00000018ff047819 */ /* 0x002fe20000011619 */
[----:B--2---:R-:W-:-:S03]  /*bc20*/  FFMA.FTZ R2, R224, UR4, -R26 ;  /* 0x00000004e0027c23 */ /* 0x004fc6000801081a */
[----:B------:R-:W-:Y:S01]  /*bc30*/  PRMT R3, R3, 0x5410, R4 ;  /* 0x0000541003037816 */ /* 0x000fe20000000004 */
[----:B------:R3:W1:Y:S02]  /*bc40*/  MUFU.EX2 R95, R2 ;  /* 0x00000002005f7308 */ /* 0x0006640000000800 */
[----:B---3--:R-:W-:-:S04]  /*bc50*/  F2FP.F16.F32.PACK_AB R2, R94, R187 ;  /* 0x000000bb5e02723e */ /* 0x008fc800000000ff */
[C---:B------:R-:W-:Y:S02]  /*bc60*/  PRMT R66, R2.reuse, 0x7610, R66 ;  /* 0x0000761002427816 */ /* 0x040fe40000000042 */
[----:B------:R-:W-:Y:S02]  /*bc70*/  PRMT R65, R2, 0x7632, R65 ;  /* 0x0000763202417816 */ /* 0x000fe40000000041 */
[----:B------:R-:W-:Y:S02]  /*bc80*/  HSET2.LE.AND R2, R3, R28, PT ;  /* 0x0000001c03027233 */ /* 0x000fe40003803000 */
[----:B------:R-:W-:-:S04]  /*bc90*/  PRMT R3, R93, 0x5410, R67 ;  /* 0x000054105d037816 */ /* 0x000fc80000000043 */
[----:B------:R-:W-:Y:S02]  /*bca0*/  LOP3.LUT R4, R3, R0, RZ, 0xc0, !PT ;  /* 0x0000000003047212 */ /* 0x000fe400078ec0ff */
[----:B------:R-:W-:Y:S02]  /*bcb0*/  PRMT R0, R66, 0x5410, R65 ;  /* 0x0000541042007816 */ /* 0x000fe40000000041 */
[----:B------:R-:W-:Y:S02]  /*bcc0*/  LOP3.LUT R3, R8, 0xff00ff, RZ, 0xc0, !PT ;  /* 0x00ff00ff08037812 */ /* 0x000fe400078ec0ff */
[----:B------:R-:W-:Y:S02]  /*bcd0*/  LOP3.LUT R5, R0, R2, RZ, 0xc0, !PT ;  /* 0x0000000200057212 */ /* 0x000fe400078ec0ff */
[----:B----4-:R-:W-:Y:S02]  /*bce0*/  F2FP.F16.F32.PACK_AB R0, R194, R186 ;  /* 0x000000bac200723e */ /* 0x010fe400000000ff */
[----:B-1----:R-:W-:-:S02]  /*bcf0*/  F2FP.F16.F32.PACK_AB R2, R183, R95 ;  /* 0x0000005fb702723e */ /* 0x002fc400000000ff */
[C---:B------:R-:W-:Y:S02]  /*bd00*/  PRMT R64, R0.reuse, 0x7610, R64 ;  /* 0x0000761000407816 */ /* 0x040fe40000000040 */
[----:B------:R-:W-:Y:S02]  /*bd10*/  PRMT R34, R0, 0x7632, R34 ;  /* 0x0000763200227816 */ /* 0x000fe40000000022 */
[--C-:B------:R-:W-:Y:S02]  /*bd20*/  HSET2.LE.AND R0, R9, R28.reuse, PT ;  /* 0x0000001c09007233 */ /* 0x100fe40003803000 */
[----:B------:R-:W1:Y:S01]  /*bd30*/  LDSM.16.MT88.4 R8, [R100+0x1000] ;  /* 0x001000006408783b */ /* 0x000e620000004200 */
[C---:B------:R-:W-:Y:S02]  /*bd40*/  PRMT R92, R2.reuse, 0x7610, R92 ;  /* 0x00007610025c7816 */ /* 0x040fe4000000005c */
[----:B------:R-:W-:Y:S02]  /*bd50*/  PRMT R35, R2, 0x7632, R35 ;  /* 0x0000763202237816 */ /* 0x000fe40000000023 */
[----:B------:R-:W-:-:S02]  /*bd60*/  HSET2.LE.AND R2, R3, R28, PT ;  /* 0x0000001c03027233 */ /* 0x000fc40003803000 */
[----:B------:R-:W-:-:S04]  /*bd70*/  PRMT R3, R64, 0x5410, R34 ;  /* 0x0000541040037816 */ /* 0x000fc80000000022 */
[----:B------:R-:W-:Y:S02]  /*bd80*/  LOP3.LUT R6, R3, R0, RZ, 0xc0, !PT ;  /* 0x0000000003067212 */ /* 0x000fe400078ec0ff */
[----:B------:R-:W-:-:S04]  /*bd90*/  PRMT R0, R92, 0x5410, R35 ;  /* 0x000054105c007816 */ /* 0x000fc80000000023 */
[----:B------:R-:W-:-:S07]  /*bda0*/  LOP3.LUT R7, R0, R2, RZ, 0xc0, !PT ;  /* 0x0000000200077212 */ /* 0x000fce00078ec0ff */
[----:B------:R-:W-:Y:S01]  /*bdb0*/  HMMA.16816.F32 R104, R4, R20, R44 ;  /* 0x000000140468723c */ /* 0x000fe2000000182c */
[----:B------:R-:W-:Y:S01]  /*bdc0*/  IMAD.MOV.U32 R46, RZ, RZ, R228 ;  /* 0x000000ffff2e7224 */ /* 0x000fe200078e00e4 */
[----:B------:R2:W3:Y:S01]  /*bdd0*/  LDL.LU.S16 R47, [R1+0xc] ;  /* 0x00000c00012f7983 */ /* 0x0004e20000300600 */
[----:B------:R-:W-:Y:S02]  /*bde0*/  IMAD.MOV.U32 R45, RZ, RZ, R229 ;  /* 0x000000ffff2d7224 */ /* 0x000fe400078e00e5 */
[----:B------:R-:W-:-:S03]  /*bdf0*/  IMAD.MOV.U32 R44, RZ, RZ, R230 ;  /* 0x000000ffff2c7224 */ /* 0x000fc600078e00e6 */
[C---:B-1----:R-:W-:Y:S08]  /*be00*/  HMMA.16816.F32 R220, R4.reuse, R8, R52 ;  /* 0x0000000804dc723c */ /* 0x042ff00000001834 */
[C---:B------:R-:W-:Y:S01]  /*be10*/  HMMA.16816.F32 R228, R4.reuse, R10, R48 ;  /* 0x0000000a04e4723c */ /* 0x040fe20000001830 */
[----:B------:R-:W1:Y:S07]  /*be20*/  LDSM.16.MT88.4 R8, [R137+0xf000] ;  /* 0x00f000008908783b */ /* 0x000e6e0000004200 */
[C---:B------:R-:W-:Y:S08]  /*be30*/  HMMA.16816.F32 R124, R4.reuse, R12, R124 ;  /* 0x0000000c047c723c */ /* 0x040ff0000000187c */
[C---:B------:R-:W-:Y:S01]  /*be40*/  HMMA.16816.F32 R212, R4.reuse, R14, R56 ;  /* 0x0000000e04d4723c */ /* 0x040fe20000001838 */
[----:B------:R-:W4:Y:S07]  /*be50*/  LDSM.16.MT88.4 R12, [R199+0xf000] ;  /* 0x00f00000c70c783b */ /* 0x000f2e0000004200 */
[C---:B-1----:R-:W-:Y:S08]  /*be60*/  HMMA.16816.F32 R164, R4.reuse, R8, R164 ;  /* 0x0000000804a4723c */ /* 0x042ff000000018a4 */
[C---:B------:R-:W-:Y:S01]  /*be70*/  HMMA.16816.F32 R56, R4.reuse, R10, R128 ;  /* 0x0000000a0438723c */ /* 0x040fe20000001880 */
[----:B------:R-:W1:Y:S07]  /*be80*/  LDSM.16.MT88.4 R8, [R199+0x11000] ;  /* 0x01100000c708783b */ /* 0x000e6e0000004200 */
[----:B------:R-:W-:Y:S01]  /*be90*/  HMMA.16816.F32 R240, R4, R16, R40 ;  /* 0x0000001004f0723c */ /* 0x000fe20000001828 */
[----:B------:R-:W-:-:S02]  /*bea0*/  IMAD.MOV.U32 R43, RZ, RZ, R69 ;  /* 0x000000ffff2b7224 */ /* 0x000fc400078e0045 */
[----:B------:R-:W-:-:S05]  /*beb0*/  IMAD.MOV.U32 R42, RZ, RZ, R70 ;  /* 0x000000ffff2a7224 */ /* 0x000fca00078e0046 */
[----:B----4-:R-:W-:Y:S01]  /*bec0*/  HMMA.16816.F32 R52, R4, R14, R132 ;  /* 0x0000000e0434723c */ /* 0x010fe20000001884 */
[----:B------:R-:W-:-:S07]  /*bed0*/  IMAD.MOV.U32 R135, RZ, RZ, R71 ;  /* 0x000000ffff877224 */ /* 0x000fce00078e0047 */
[C---:B-1----:R-:W-:Y:S01]  /*bee0*/  HMMA.16816.F32 R68, R4.reuse, R8, R112 ;  /* 0x000000080444723c */ /* 0x042fe20000001870 */
[----:B------:R2:W4:Y:S04]  /*bef0*/  LDL.LU.S16 R114, [R1+0x8] ;  /* 0x0000080001727983 */ /* 0x0005280000300600 */
[----:B------:R2:W5:Y:S01]  /*bf00*/  LDL.LU.S16 R113, [R1+0x4] ;  /* 0x0000040001717983 */ /* 0x0005620000300600 */
[C---:B------:R-:W-:Y:S01]  /*bf10*/  LOP3.LUT R0, R103.reuse, 0xff, RZ, 0xc0, !PT ;  /* 0x000000ff67007812 */ /* 0x040fe200078ec0ff */
[----:B------:R-:W-:Y:S01]  /*bf20*/  IMAD.MOV.U32 R41, RZ, RZ, R37 ;  /* 0x000000ffff297224 */ /* 0x000fe200078e0025 */
[C---:B------:R-:W-:Y:S01]  /*bf30*/  HMMA.16816.F32 R236, R4.reuse, R18, R148 ;  /* 0x0000001204ec723c */ /* 0x040fe20000001894 */
[----:B------:R-:W-:Y:S01]  /*bf40*/  IMAD.MOV.U32 R40, RZ, RZ, R38 ;  /* 0x000000ffff287224 */ /* 0x000fe200078e0026 */
[----:B------:R-:W-:Y:S01]  /*bf50*/  ISETP.LE.U32.AND P5, PT, R0, UR6, PT ;  /* 0x0000000600007c0c */ /* 0x000fe2000bfa3070 */
[----:B------:R-:W-:Y:S01]  /*bf60*/  IMAD.MOV.U32 R148, RZ, RZ, R39 ;  /* 0x000000ffff947224 */ /* 0x000fe200078e0027 */
[----:B------:R-:W-:Y:S01]  /*bf70*/  LOP3.LUT R0, R103, 0xffff, RZ, 0xc0, !PT ;  /* 0x0000ffff67007812 */ /* 0x000fe200078ec0ff */
[----:B------:R-:W-:Y:S03]  /*bf80*/  LDSM.16.MT88.4 R16, [R137+0x11000] ;  /* 0x011000008910783b */ /* 0x000fe60000004200 */
[----:B------:R-:W-:Y:S01]  /*bf90*/  HMMA.16816.F32 R36, R4, R12, R120 ;  /* 0x0000000c0424723c */ /* 0x000fe20000001878 */
[----:B------:R-:W1:Y:S01]  /*bfa0*/  LDSM.16.MT88.4 R12, [R142+0x3000] ;  /* 0x003000008e0c783b */ /* 0x000e620000004200 */
[----:B------:R-:W-:-:S06]  /*bfb0*/  SHF.R.U32.HI R0, RZ, 0x8, R0 ;  /* 0x00000008ff007819 */ /* 0x000fcc0000011600 */
[----:B------:R-:W-:Y:S01]  /*bfc0*/  HMMA.16816.F32 R84, R4, R22, R84 ;  /* 0x000000160454723c */ /* 0x000fe20000001854 */
[----:B------:R-:W-:Y:S01]  /*bfd0*/  LOP3.LUT R0, R0, 0xffff, RZ, 0xc0, !PT ;  /* 0x0000ffff00007812 */ /* 0x000fe200078ec0ff */
[----:B------:R-:W2:Y:S03]  /*bfe0*/  LDSM.16.MT88.4 R20, [R100+0x3000] ;  /* 0x003000006414783b */ /* 0x000ea60000004200 */
[----:B------:R-:W-:-:S03]  /*bff0*/  ISETP.LE.U32.AND P1, PT, R0, UR6, PT ;  /* 0x0000000600007c0c */ /* 0x000fc6000bf23070 */
[----:B------:R-:W-:Y:S01]  /*c000*/  HMMA.16816.F32 R48, R4, R10, R108 ;  /* 0x0000000a0430723c */ /* 0x000fe2000000186c */
[----:B------:R-:W-:Y:S01]  /*c010*/  PRMT R0, R103, 0x7632, R0 ;  /* 0x0000763267007816 */ /* 0x000fe20000000000 */
[----:B------:R-:W-:Y:S01]  /*c020*/  IMAD.MOV.U32 R10, RZ, RZ, R136 ;  /* 0x000000ffff0a7224 */ /* 0x000fe200078e0088 */
[----:B------:R-:W-:Y:S01]  /*c030*/  MOV R202, R232 ;  /* 0x000000e800ca7202 */ /* 0x000fe20000000f00 */
[----:B------:R-:W-:Y:S01]  /*c040*/  IMAD.MOV.U32 R151, RZ, RZ, R233 ;  /* 0x000000ffff977224 */ /* 0x000fe200078e00e9 */
[----:B------:R-:W-:Y:S01]  /*c050*/  LOP3.LUT R0, R0, 0xff, RZ, 0xc0, !PT ;  /* 0x000000ff00007812 */ /* 0x000fe200078ec0ff */
[----:B------:R-:W-:Y:S02]  /*c060*/  IMAD.MOV.U32 R203, RZ, RZ, R234 ;  /* 0x000000ffffcb7224 */ /* 0x000fe400078e00ea */
[----:B------:R-:W-:Y:S01]  /*c070*/  IMAD.MOV.U32 R132, RZ, RZ, R235 ;  /* 0x000000ffff847224 */ /* 0x000fe200078e00eb */
[----:B------:R-:W-:Y:S01]  /*c080*/  ISETP.LE.U32.AND P3, PT, R0, UR6, PT ;  /* 0x0000000600007c0c */ /* 0x000fe2000bf63070 */
[----:B------:R-:W-:Y:S01]  /*c090*/  @!P1 HADD2 R188, -R179.H0_H0, -RZ.H0_H0 ;  /* 0xa00000ffb3bc9230 */ /* 0x000fe20000000900 */
[----:B------:R-:W-:Y:S01]  /*c0a0*/  SHF.R.U32.HI R0, RZ, 0x18, R103 ;  /* 0x00000018ff007819 */ /* 0x000fe20000011667 */
[----:B------:R-:W-:-:S04]  /*c0b0*/  IMAD.WIDE.U32 R8, R31, -0x2daee0ad, RZ ;  /* 0xd2511f531f087825 */ /* 0x000fc800078e00ff */
[----:B------:R-:W-:Y:S01]  /*c0c0*/  @!P5 HADD2 R181, -R147.H0_H0, -RZ.H0_H0 ;  /* 0xa00000ff93b5d230 */ /* 0x000fe20000000900 */
[----:B------:R-:W-:Y:S01]  /*c0d0*/  PRMT R2, R136, 0x7773, RZ ;  /* 0x0000777388027816 */ /* 0x000fe200000000ff */
[----:B------:R-:W-:Y:S01]  /*c0e0*/  FFMA.FTZ R33, R247, UR4, -R26 ;  /* 0x00000004f7217c23 */ /* 0x000fe2000801081a */
[----:B------:R-:W-:Y:S01]  /*c0f0*/  @!P1 PRMT R179, R188, 0x5410, RZ ;  /* 0x00005410bcb39816 */ /* 0x000fe200000000ff */
[----:B------:R-:W-:Y:S01]  /*c100*/  IMAD.MOV.U32 R134, RZ, RZ, R216 ;  /* 0x000000ffff867224 */ /* 0x000fe200078e00d8 */
[----:B------:R-:W-:Y:S01]  /*c110*/  ISETP.LE.U32.AND P1, PT, R0, UR6, PT ;  /* 0x0000000600007c0c */ /* 0x000fe2000bf23070 */
[----:B------:R-:W-:Y:S01]  /*c120*/  IMAD.MOV.U32 R133, RZ, RZ, R217 ;  /* 0x000000ffff857224 */ /* 0x000fe200078e00d9 */
[----:B------:R-:W-:Y:S01]  /*c130*/  LOP3.LUT R0, R10, 0xff, RZ, 0xc0, !PT ;  /* 0x000000ff0a007812 */ /* 0x000fe200078ec0ff */
[----:B------:R-:W-:Y:S02]  /*c140*/  IMAD.MOV.U32 R149, RZ, RZ, R218 ;  /* 0x000000ffff957224 */ /* 0x000fe400078e00da */
[----:B------:R-:W-:-:S02]  /*c150*/  @!P3 HADD2 R190, -R180.H0_H0, -RZ.H0_H0 ;  /* 0xa00000ffb4beb230 */ /* 0x000fc40000000900 */
[----:B------:R-:W-:Y:S01]  /*c160*/  IMAD.MOV.U32 R150, RZ, RZ, R219 ;  /* 0x000000ffff967224 */ /* 0x000fe200078e00db */
[----:B------:R-:W-:Y:S01]  /*c170*/  PRMT R3, R136, 0x7772, RZ ;  /* 0x0000777288037816 */ /* 0x000fe200000000ff */
[C---:B-1----:R-:W-:Y:S01]  /*c180*/  HMMA.16816.F32 R232, R4.reuse, R12, R160 ;  /* 0x0000000c04e8723c */ /* 0x042fe200000018a0 */
[----:B------:R1:W3:Y:S01]  /*c190*/  LDL.LU.S16 R112, [R1] ;  /* 0x0000000001707983 */ /* 0x0002e20000300600 */
[----:B------:R-:W-:Y:S02]  /*c1a0*/  @!P3 PRMT R180, R190, 0x5410, RZ ;  /* 0x00005410beb4b816 */ /* 0x000fe400000000ff */
[----:B------:R-:W-:Y:S01]  /*c1b0*/  ISETP.LE.U32.AND P3, PT, R0, UR6, PT ;  /* 0x0000000600007c0c */ /* 0x000fe2000bf63070 */
[----:B------:R-:W-:Y:S03]  /*c1c0*/  LDSM.16.MT88.4 R108, [R199+0xd800] ;  /* 0x00d80000c76c783b */ /* 0x000fe60000004200 */
[----:B------:R-:W-:Y:S01]  /*c1d0*/  HMMA.16816.F32 R160, R4, R14, R152 ;  /* 0x0000000e04a0723c */ /* 0x000fe20000001898 */
[----:B------:R-:W1:Y:S01]  /*c1e0*/  LDSM.16.MT88.4 R12, [R100+0x5000] ;  /* 0x00500000640c783b */ /* 0x000e620000004200 */
[----:B------:R-:W-:-:S02]  /*c1f0*/  LOP3.LUT R11, R72, R32, R9, 0x96, !PT ;  /* 0x00000020480b7212 */ /* 0x000fc400078e9609 */
[----:B------:R-:W-:Y:S01]  /*c200*/  PRMT R9, R136, 0x7771, RZ ;  /* 0x0000777188097816 */ /* 0x000fe200000000ff */
[----:B------:R-:W-:-:S03]  /*c210*/  IMAD.MOV.U32 R0, RZ, RZ, R30 ;  /* 0x000000ffff007224 */ /* 0x000fc600078e001e */
[----:B------:R-:W-:Y:S01]  /*c220*/  ISETP.GT.U32.AND P4, PT, R9, UR6, PT ;  /* 0x0000000609007c0c */ /* 0x000fe2000bf84070 */
[----:B------:R-:W-:Y:S01]  /*c230*/  @!P1 HADD2 R224, -R178.H0_H0, -RZ.H0_H0 ;  /* 0xa00000ffb2e09230 */ /* 0x000fe20000000900 */
[----:B------:R-:W-:Y:S01]  /*c240*/  @!P5 PRMT R147, R181, 0x5410, RZ ;  /* 0x00005410b593d816 */ /* 0x000fe200000000ff */
[----:B------:R-:W-:Y:S01]  /*c250*/  @!P3 HADD2 R207, -R177.H0_H0, -RZ.H0_H0 ;  /* 0xa00000ffb1cfb230 */ /* 0x000fe20000000900 */
[----:B------:R-:W-:Y:S02]  /*c260*/  ISETP.GT.U32.AND P5, PT, R2, UR6, PT ;  /* 0x0000000602007c0c */ /* 0x000fe4000bfa4070 */
[----:B------:R-:W-:Y:S02]  /*c270*/  PRMT R2, R30, 0x7771, RZ ;  /* 0x000077711e027816 */ /* 0x000fe400000000ff */
[----:B------:R-:W-:Y:S01]  /*c280*/  LOP3.LUT R0, R0, 0xff, RZ, 0xc0, !PT ;  /* 0x000000ff00007812 */ /* 0x000fe200078ec0ff */
[----:B--2---:R-:W-:Y:S01]  /*c290*/  HMMA.16816.F32 R216, R4, R20, R116 ;  /* 0x0000001404d8723c */ /* 0x004fe20000001874 */
[----:B------:R-:W-:-:S02]  /*c2a0*/  @!P1 PRMT R178, R224, 0x5410, RZ ;  /* 0x00005410e0b29816 */ /* 0x000fc400000000ff */
[----:B------:R-:W-:-:S05]  /*c2b0*/  ISETP.GT.U32.AND P6, PT, R3, UR6, PT ;  /* 0x0000000603007c0c */ /* 0x000fca000bfc4070 */
[C---:B------:R-:W-:Y:S01]  /*c2c0*/  HMMA.16816.F32 R168, R4.reuse, R22, R168 ;  /* 0x0000001604a8723c */ /* 0x040fe200000018a8 */
[----:B------:R-:W-:Y:S01]  /*c2d0*/  @!P3 PRMT R177, R207, 0x5410, RZ ;  /* 0x00005410cfb1b816 */ /* 0x000fe200000000ff */
[----:B------:R-:W2:Y:S01]  /*c2e0*/  LDSM.16.MT88.4 R20, [R142+0x5000] ;  /* 0x005000008e14783b */ /* 0x000ea20000004200 */
[----:B------:R-:W-:Y:S02]  /*c2f0*/  ISETP.GT.U32.AND P1, PT, R2, UR6, PT ;  /* 0x0000000602007c0c */ /* 0x000fe4000bf24070 */
[----:B------:R-:W-:Y:S01]  /*c300*/  ISETP.LE.U32.AND P3, PT, R0, UR6, PT ;  /* 0x0000000600007c0c */ /* 0x000fe2000bf63070 */
[----:B------:R-:W-:Y:S01]  /*c310*/  @P4 HADD2 R206, -R176.H0_H0, -RZ.H0_H0 ;  /* 0xa00000ffb0ce4230 */ /* 0x000fe20000000900 */
[C---:B------:R-:W-:Y:S01]  /*c320*/  PRMT R2, R8.reuse, 0x7773, RZ ;  /* 0x0000777308027816 */ /* 0x040fe200000000ff */
[C---:B------:R-:W-:Y:S01]  /*c330*/  HMMA.16816.F32 R120, R4.reuse, R16, R80 ;  /* 0x000000100478723c */ /* 0x040fe20000001850 */
[----:B------:R-:W-:Y:S01]  /*c340*/  PRMT R0, R8, 0x7772, RZ ;  /* 0x0000777208007816 */ /* 0x000fe200000000ff */
[----:B------:R-:W-:Y:S01]  /*c350*/  IMAD.MOV.U32 R190, RZ, RZ, R132 ;  /* 0x000000ffffbe7224 */ /* 0x000fe200078e0084 */
[----:B------:R-:W-:Y:S01]  /*c360*/  LOP3.LUT R3, R29, 0xff, RZ, 0xc0, !PT ;  /* 0x000000ff1d037812 */ /* 0x000fe200078ec0ff */
[----:B------:R-:W-:Y:S01]  /*c370*/  IMAD.MOV.U32 R131, RZ, RZ, R133 ;  /* 0x000000ffff837224 */ /* 0x000fe200078e0085 */
[----:B------:R-:W-:Y:S01]  /*c380*/  PRMT R17, R0, 0x5410, R2 ;  /* 0x0000541000117816 */ /* 0x000fe20000000002 */
[----:B------:R-:W-:Y:S01]  /*c390*/  IMAD.MOV.U32 R0, RZ, RZ, R8 ;  /* 0x000000ffff007224 */ /* 0x000fe200078e0008 */
[----:B------:R-:W-:Y:S01]  /*c3a0*/  @P4 PRMT R176, R206, 0x5410, RZ ;  /* 0x00005410ceb04816 */ /* 0x000fe200000000ff */
[----:B------:R-:W-:Y:S01]  /*c3b0*/  FFMA.FTZ R32, R244, UR4, -R27 ;  /* 0x00000004f4207c23 */ /* 0x000fe2000801081b */
[----:B------:R-:W-:Y:S01]  /*c3c0*/  ISETP.LE.U32.AND P4, PT, R3, UR6, PT ;  /* 0x0000000603007c0c */ /* 0x000fe2000bf83070 */
[----:B------:R-:W-:Y:S01]  /*c3d0*/  HMMA.16816.F32 R88, R4, R18, R76 ;  /* 0x000000120458723c */ /* 0x000fe2000000184c */
[----:B------:R-:W-:Y:S01]  /*c3e0*/  LOP3.LUT R3, R0, 0xff, RZ, 0xc0, !PT ;  /* 0x000000ff00037812 */ /* 0x000fe200078ec0ff */
[----:B------:R-:W-:Y:S01]  /*c3f0*/  IMAD.MOV.U32 R132, RZ, RZ, R134 ;  /* 0x000000ffff847224 */ /* 0x000fe200078e0086 */
[----:B------:R-:W-:Y:S01]  /*c400*/  PRMT R0, R29, 0x7632, R0 ;  /* 0x000076321d007816 */ /* 0x000fe20000000000 */
[----:B------:R-:W-:-:S02]  /*c410*/  IMAD.MOV.U32 R133, RZ, RZ, R135 ;  /* 0x000000ffff857224 */ /* 0x000fc400078e0087 */
[----:B------:R-:W-:Y:S02]  /*c420*/  @P5 HADD2 R244, -R145.H0_H0, -RZ.H0_H0 ;  /* 0xa00000ff91f45230 */ /* 0x000fe40000000900 */
[----:B------:R-:W-:Y:S01]  /*c430*/  IMAD.MOV.U32 R134, RZ, RZ, R148 ;  /* 0x000000ffff867224 */ /* 0x000fe200078e0094 */
[----:B------:R-:W-:Y:S01]  /*c440*/  MOV R148, R45 ;  /* 0x0000002d00947202 */ /* 0x000fe20000000f00 */
[----:B------:R-:W-:Y:S01]  /*c450*/  IMAD.MOV.U32 R135, RZ, RZ, R44 ;  /* 0x000000ffff877224 */ /* 0x000fe200078e002c */
[----:B------:R-:W-:Y:S01]  /*c460*/  PRMT R2, R8, 0x7771, RZ ;  /* 0x0000777108027816 */ /* 0x000fe200000000ff */
[----:B------:R-:W-:Y:S01]  /*c470*/  @P6 HADD2 R225, -R146.H0_H0, -RZ.H0_H0 ;  /* 0xa00000ff92e16230 */ /* 0x000fe20000000900 */
[----:B------:R-:W-:Y:S01]  /*c480*/  LOP3.LUT R0, R0, 0xff, RZ, 0xc0, !PT ;  /* 0x000000ff00007812 */ /* 0x000fe200078ec0ff */
[--C-:B------:R-:W-:Y:S01]  /*c490*/  FFMA.FTZ R18, R251, UR4, -R27.reuse ;  /* 0x00000004fb127c23 */ /* 0x100fe2000801081b */
[----:B------:R-:W-:Y:S01]  /*c4a0*/  FFMA.FTZ R19, R248, UR4, -R27 ;  /* 0x00000004f8137c23 */ /* 0x000fe2000801081b */
[----:B------:R-:W-:Y:S01]  /*c4b0*/  IMAD.MOV.U32 R224, RZ, RZ, R131 ;  /* 0x000000ffffe07224 */ /* 0x000fe200078e0083 */
[----:B------:R-:W-:Y:S01]  /*c4c0*/  @P5 PRMT R145, R244, 0x5410, RZ ;  /* 0x00005410f4915816 */ /* 0x000fe200000000ff */
[----:B------:R-:W-:Y:S01]  /*c4d0*/  IMAD.MOV.U32 R181, RZ, RZ, R132 ;  /* 0x000000ffffb57224 */ /* 0x000fe200078e0084 */
[----:B------:R-:W-:Y:S01]  /*c4e0*/  SHF.R.U32.HI R9, RZ, 0x18, R29 ;  /* 0x00000018ff097819 */ /* 0x000fe2000001161d */
[----:B------:R-:W-:Y:S01]  /*c4f0*/  IMAD.MOV.U32 R131, RZ, RZ, R133 ;  /* 0x000000ffff837224 */ /* 0x000fe200078e0085 */
[----:B------:R-:W-:Y:S01]  /*c500*/  PRMT R16, R3, 0x5410, R2 ;  /* 0x0000541003107816 */ /* 0x000fe20000000002 */
[----:B------:R-:W-:Y:S01]  /*c510*/  IMAD.MOV.U32 R132, RZ, RZ, R135 ;  /* 0x000000ffff847224 */ /* 0x000fe200078e0087 */
[----:B------:R-:W-:Y:S01]  /*c520*/  ISETP.LE.U32.AND P5, PT, R0, UR6, PT ;  /* 0x0000000600007c0c */ /* 0x000fe2000bfa3070 */
[----:B------:R-:W-:Y:S01]  /*c530*/  IMAD.MOV.U32 R133, RZ, RZ, R148 ;  /* 0x000000ffff857224 */ /* 0x000fe200078e0094 */
[C---:B------:R-:W-:Y:S01]  /*c540*/  LOP3.LUT R2, R11.reuse, 0xffff, RZ, 0xc0, !PT ;  /* 0x0000ffff0b027812 */ /* 0x040fe200078ec0ff */
[----:B------:R-:W-:Y:S01]  /*c550*/  IMAD.MOV.U32 R206, RZ, RZ, R149 ;  /* 0x000000ffffce7224 */ /* 0x000fe200078e0095 */
[----:B------:R-:W-:Y:S01]  /*c560*/  PRMT R0, R11, 0x7632, R0 ;  /* 0x000076320b007816 */ /* 0x000fe20000000000 */
[----:B------:R-:W-:-:S02]  /*c570*/  IMAD.MOV.U32 R135, RZ, RZ, R150 ;  /* 0x000000ffff877224 */ /* 0x000fc400078e0096 */
[----:B------:R-:W-:Y:S01]  /*c580*/  FFMA.FTZ R31, R246, UR4, -R27 ;  /* 0x00000004f61f7c23 */ /* 0x000fe2000801081b */
[----:B------:R-:W-:Y:S01]  /*c590*/  IMAD.MOV.U32 R207, RZ, RZ, R151 ;  /* 0x000000ffffcf7224 */ /* 0x000fe200078e0097 */
[C---:B------:R-:W-:Y:S01]  /*c5a0*/  PRMT R44, R30.reuse, 0x7772, RZ ;  /* 0x000077721e2c7816 */ /* 0x040fe200000000ff */
[----:B-1----:R-:W-:Y:S01]  /*c5b0*/  HMMA.16816.F32 R148, R4, R12, R156 ;  /* 0x0000000c0494723c */ /* 0x002fe2000000189c */
[----:B------:R-:W-:Y:S01]  /*c5c0*/  PRMT R45, R30, 0x7773, RZ ;  /* 0x000077731e2d7816 */ /* 0x000fe200000000ff */
[----:B------:R-:W-:Y:S01]  /*c5d0*/  MUFU.EX2 R156, R18 ;  /* 0x00000012009c7308 */ /* 0x000fe20000000800 */
[----:B------:R-:W-:Y:S01]  /*c5e0*/  @P6 PRMT R146, R225, 0x5410, RZ ;  /* 0x00005410e1926816 */ /* 0x000fe200000000ff */
[--C-:B------:R-:W-:Y:S01]  /*c5f0*/  FFMA.FTZ R27, R250, UR4, -R26.reuse ;  /* 0x00000004fa1b7c23 */ /* 0x100fe2000801081a */
[----:B------:R-:W-:Y:S01]  /*c600*/  FFMA.FTZ R30, R249, UR4, -R26 ;  /* 0x00000004f91e7c23 */ /* 0x000fe2000801081a */
[----:B------:R-:W1:Y:S01]  /*c610*/  MUFU.EX2 R157, R19 ;  /* 0x00000013009d7308 */ /* 0x000e620000000800 */
[----:B------:R-:W-:-:S02]  /*c620*/  ISETP.LE.U32.AND P6, PT, R9, UR6, PT ;  /* 0x0000000609007c0c */ /* 0x000fc4000bfc3070 */
[----:B------:R-:W-:Y:S01]  /*c630*/  LOP3.LUT R10, R11, 0xff, RZ, 0xc0, !PT ;  /* 0x000000ff0b0a7812 */ /* 0x000fe200078ec0ff */
[----:B--2---:R-:W-:Y:S01]  /*c640*/  HMMA.16816.F32 R152, R4, R20, R208 ;  /* 0x000000140498723c */ /* 0x004fe200000018d0 */
[----:B------:R-:W-:Y:S01]  /*c650*/  LOP3.LUT R3, R29, 0xffff, RZ, 0xc0, !PT ;  /* 0x0000ffff1d037812 */ /* 0x000fe200078ec0ff */
[----:B------:R-:W-:Y:S01]  /*c660*/  MUFU.EX2 R33, R33 ;  /* 0x0000002100217308 */ /* 0x000fe20000000800 */
[----:B------:R-:W-:Y:S01]  /*c670*/  SHF.R.U32.HI R9, RZ, 0x8, R2 ;  /* 0x00000008ff097819 */ /* 0x000fe20000011602 */
[----:B------:R-:W-:Y:S01]  /*c680*/  IMAD.MOV.U32 R188, RZ, RZ, R75 ;  /* 0x000000ffffbc7224 */ /* 0x000fe200078e004b */
[----:B------:R-:W-:Y:S01]  /*c690*/  LOP3.LUT R2, R0, 0xff, RZ, 0xc0, !PT ;  /* 0x000000ff00027812 */ /* 0x000fe200078ec0ff */
[----:B------:R-:W-:Y:S01]  /*c6a0*/  MUFU.EX2 R103, R27 ;  /* 0x0000001b00677308 */ /* 0x000fe20000000800 */
[----:B------:R-:W-:Y:S01]  /*c6b0*/  SHF.R.U32.HI R0, RZ, 0x18, R11 ;  /* 0x00000018ff007819 */ /* 0x000fe2000001160b */
[----:B------:R-:W-:Y:S01]  /*c6c0*/  FFMA.FTZ R26, R245, UR4, -R26 ;  /* 0x00000004f51a7c23 */ /* 0x000fe2000801081a */
[----:B------:R-:W-:Y:S01]  /*c6d0*/  SHF.R.U32.HI R3, RZ, 0x8, R3 ;  /* 0x00000008ff037819 */ /* 0x000fe20000011603 */
[----:B------:R-:W2:Y:S01]  /*c6e0*/  MUFU.EX2 R136, R30 ;  /* 0x0000001e00887308 */ /* 0x000ea20000000800 */
[----:B------:R-:W-:Y:S01]  /*c6f0*/  @!P4 HADD2 R245, -R141.H0_H0, -RZ.H0_H0 ;  /* 0xa00000ff8df5c230 */ /* 0x000fe20000000900 */
[----:B------:R-:W-:Y:S01]  /*c700*/  PRMT R12, R2, 0x5410, R0 ;  /* 0x00005410020c7816 */ /* 0x000fe20000000000 */
[----:B------:R-:W-:Y:S01]  /*c710*/  LDSM.16.MT88.4 R80, [R137+0x11800] ;  /* 0x011800008950783b */ /* 0x000fe20000004200 */
[----:B------:R-:W-:-:S02]  /*c720*/  LOP3.LUT R0, R3, 0xffff, RZ, 0xc0, !PT ;  /* 0x0000ffff03007812 */ /* 0x000fc400078ec0ff */
[----:B------:R-:W-:Y:S01]  /*c730*/  LOP3.LUT R2, R17, 0xff00ff, RZ, 0xc0, !PT ;  /* 0x00ff00ff11027812 */ /* 0x000fe200078ec0ff */
[----:B------:R-:W3:Y:S01]  /*c740*/  LDSM.16.MT88.4 R116, [R137+0xd800] ;  /* 0x00d800008974783b */ /* 0x000ee20000004200 */
[----:B------:R-:W-:Y:S02]  /*c750*/  PRMT R13, R10, 0x5410, R9 ;  /* 0x000054100a0d7816 */ /* 0x000fe40000000009 */
[----:B------:R-:W-:Y:S02]  /*c760*/  @!P4 PRMT R141, R245, 0x5410, RZ ;  /* 0x00005410f58dc816 */ /* 0x000fe400000000ff */
[----:B------:R-:W-:Y:S01]  /*c770*/  ISETP.LE.U32.AND P4, PT, R0, UR6, PT ;  /* 0x0000000600007c0c */ /* 0x000fe2000bf83070 */
[----:B------:R2:W-:Y:S01]  /*c780*/  MUFU.EX2 R19, R31 ;  /* 0x0000001f00137308 */ /* 0x0005e20000000800 */
[----:B-1----:R-:W-:Y:S02]  /*c790*/  F2FP.F16.F32.PACK_AB R0, R157, R156 ;  /* 0x0000009c9d00723e */ /* 0x002fe400000000ff */
[----:B------:R-:W-:Y:S01]  /*c7a0*/  HSET2.LE.AND R10, R2, R28, PT ;  /* 0x0000001c020a7233 */ /* 0x000fe20003803000 */
[----:B------:R-:W1:Y:S01]  /*c7b0*/  MUFU.EX2 R32, R32 ;  /* 0x0000002000207308 */ /* 0x000e620000000800 */
[----:B------:R-:W-:-:S02]  /*c7c0*/  MOV R225, R131 ;  /* 0x0000008300e17202 */ /* 0x000fc40000000f00 */
[--C-:B------:R-:W-:Y:S01]  /*c7d0*/  HSET2.LE.AND R9, R16, R28.reuse, PT ;  /* 0x0000001c10097233 */ /* 0x100fe20003803000 */
[C---:B------:R-:W-:Y:S01]  /*c7e0*/  HMMA.16816.F32 R128, R4.reuse, R14, R172 ;  /* 0x0000000e0480723c */ /* 0x040fe200000018ac */
[--C-:B------:R-:W-:Y:S01]  /*c7f0*/  HSET2.LE.AND R2, R13, R28.reuse, PT ;  /* 0x0000001c0d027233 */ /* 0x100fe20003803000 */
[----:B------:R-:W1:Y:S01]  /*c800*/  MUFU.EX2 R18, R26 ;  /* 0x0000001a00127308 */ /* 0x000e620000000800 */
[----:B------:R-:W-:Y:S02]  /*c810*/  HSET2.LE.AND R3, R12, R28, PT ;  /* 0x0000001c0c037233 */ /* 0x000fe40003803000 */
[C---:B------:R-:W-:Y:S02]  /*c820*/  PRMT R17, R0.reuse, 0x7610, R17 ;  /* 0x0000761000117816 */ /* 0x040fe40000000011 */
[----:B------:R-:W-:Y:S01]  /*c830*/  PRMT R16, R0, 0x7632, R16 ;  /* 0x0000763200107816 */ /* 0x000fe20000000010 */
[----:B--2---:R-:W-:Y:S01]  /*c840*/  HMMA.16816.F32 R28, R4, R22, R96 ;  /* 0x00000016041c723c */ /* 0x004fe20000001860 */
[----:B------:R-:W-:-:S02]  /*c850*/  F2FP.F16.F32.PACK_AB R4, R136, R103 ;  /* 0x000000678804723e */ /* 0x000fc400000000ff */
[----:B------:R-:W-:Y:S02]  /*c860*/  PRMT R0, R17, 0x5410, R16 ;  /* 0x0000541011007816 */ /* 0x000fe40000000010 */
[C---:B------:R-:W-:Y:S02]  /*c870*/  PRMT R15, R4.reuse, 0x7610, R15 ;  /* 0x00007610040f7816 */ /* 0x040fe4000000000f */
[----:B------:R-:W-:Y:S02]  /*c880*/  PRMT R13, R4, 0x7632, R13 ;  /* 0x00007632040d7816 */ /* 0x000fe4000000000d */
[----:B------:R-:W-:Y:S02]  /*c890*/  LOP3.LUT R96, R0, R2, RZ, 0xc0, !PT ;  /* 0x0000000200607212 */ /* 0x000fe400078ec0ff */
[----:B------:R-:W-:Y:S02]  /*c8a0*/  PRMT R0, R15, 0x5410, R13 ;  /* 0x000054100f007816 */ /* 0x000fe4000000000d */
[----:B-1----:R-:W-:-:S02]  /*c8b0*/  F2FP.F16.F32.PACK_AB R2, R32, R19 ;  /* 0x000000132002723e */ /* 0x002fc400000000ff */
[----:B------:R-:W-:Y:S02]  /*c8c0*/  LOP3.LUT R97, R0, R3, RZ, 0xc0, !PT ;  /* 0x0000000300617212 */ /* 0x000fe400078ec0ff */
[----:B------:R-:W-:Y:S02]  /*c8d0*/  F2FP.F16.F32.PACK_AB R0, R18, R33 ;  /* 0x000000211200723e */ /* 0x000fe400000000ff */
[C---:B------:R-:W-:Y:S02]  /*c8e0*/  PRMT R14, R2.reuse, 0x7610, R14 ;  /* 0x00007610020e7816 */ /* 0x040fe4000000000e */
[----:B------:R-:W-:Y:S02]  /*c8f0*/  PRMT R12, R2, 0x7632, R12 ;  /* 0x00007632020c7816 */ /* 0x000fe4000000000c */
[C---:B------:R-:W-:Y:S02]  /*c900*/  PRMT R7, R0.reuse, 0x7610, R7 ;  /* 0x0000761000077816 */ /* 0x040fe40000000007 */
[----:B------:R-:W-:-:S02]  /*c910*/  PRMT R6, R0, 0x7632, R6 ;  /* 0x0000763200067816 */ /* 0x000fc40000000006 */
[----:B------:R-:W-:-:S04]  /*c920*/  PRMT R0, R14, 0x5410, R12 ;  /* 0x000054100e007816 */ /* 0x000fc8000000000c */
[----:B------:R-:W-:Y:S02]  /*c930*/  LOP3.LUT R98, R0, R9, RZ, 0xc0, !PT ;  /* 0x0000000900627212 */ /* 0x000fe400078ec0ff */
[----:B------:R-:W-:Y:S01]  /*c940*/  PRMT R0, R7, 0x5410, R6 ;  /* 0x0000541007007816 */ /* 0x000fe20000000006 */
[----:B------:R-:W-:-:S03]  /*c950*/  @!P6 HADD2 R248, -R63.H0_H0, -RZ.H0_H0 ;  /* 0xa00000ff3ff8e230 */ /* 0x000fc60000000900 */
[----:B------:R-:W-:Y:S02]  /*c960*/  LOP3.LUT R99, R0, R10, RZ, 0xc0, !PT ;  /* 0x0000000a00637212 */ /* 0x000fe400078ec0ff */
[----:B------:R-:W-:Y:S01]  /*c970*/  PRMT R0, R25, 0x7632, R0 ;  /* 0x0000763219007816 */ /* 0x000fe20000000000 */
[----:B------:R-:W-:-:S03]  /*c980*/  @!P3 HADD2 R250, -R62.H0_H0, -RZ.H0_H0 ;  /* 0xa00000ff3efab230 */ /* 0x000fc60000000900 */
[----:B------:R-:W-:Y:S02]  /*c990*/  LOP3.LUT R2, R0, 0xff, RZ, 0xc0, !PT ;  /* 0x000000ff00027812 */ /* 0x000fe400078ec0ff */
[----:B------:R-:W-:Y:S02]  /*c9a0*/  @!P6 PRMT R63, R248, 0x5410, RZ ;  /* 0x00005410f83fe816 */ /* 0x000fe400000000ff */
[----:B------:R-:W-:Y:S02]  /*c9b0*/  ISETP.LE.U32.AND P6, PT, R2, UR6, PT ;  /* 0x0000000602007c0c */ /* 0x000fe4000bfc3070 */
[----:B------:R-:W-:Y:S01]  /*c9c0*/  LOP3.LUT R2, R25, 0xff, RZ, 0xc0, !PT ;  /* 0x000000ff19027812 */ /* 0x000fe200078ec0ff */
[----:B------:R-:W-:Y:S01]  /*c9d0*/  @!P4 HADD2 R246, -R140.H0_H0, -RZ.H0_H0 ;  /* 0xa00000ff8cf6c230 */ /* 0x000fe20000000900 */
[----:B------:R-:W-:Y:S02]  /*c9e0*/  @!P3 PRMT R62, R250, 0x5410, RZ ;  /* 0x00005410fa3eb816 */ /* 0x000fe400000000ff */
[----:B------:R-:W-:-:S02]  /*c9f0*/  ISETP.LE.U32.AND P3, PT, R2, UR6, PT ;  /* 0x0000000602007c0c */ /* 0x000fc4000bf63070 */
[----:B------:R-:W-:Y:S02]  /*ca00*/  LOP3.LUT R0, R25, 0xffff, RZ, 0xc0, !PT ;  /* 0x0000ffff19007812 */ /* 0x000fe400078ec0ff */
[----:B------:R-:W-:Y:S02]  /*ca10*/  @!P4 PRMT R140, R246, 0x5410, RZ ;  /* 0x00005410f68cc816 */ /* 0x000fe400000000ff */
[----:B------:R-:W-:Y:S01]  /*ca20*/  SHF.R.U32.HI R0, RZ, 0x8, R0 ;  /* 0x00000008ff007819 */ /* 0x000fe20000011600 */
[----:B------:R-:W-:Y:S01]  /*ca30*/  @P1 HADD2 R249, -R61.H0_H0, -RZ.H0_H0 ;  /* 0xa00000ff3df91230 */ /* 0x000fe20000000900 */
[----:B------:R-:W-:Y:S02]  /*ca40*/  ISETP.GT.U32.AND P4, PT, R44, UR6, PT ;  /* 0x000000062c007c0c */ /* 0x000fe4000bf84070 */
[----:B------:R-:W-:Y:S02]  /*ca50*/  LOP3.LUT R0, R0, 0xffff, RZ, 0xc0, !PT ;  /* 0x0000ffff00007812 */ /* 0x000fe400078ec0ff */
[----:B------:R-:W-:-:S02]  /*ca60*/  @P1 PRMT R61, R249, 0x5410, RZ ;  /* 0x00005410f93d1816 */ /* 0x000fc400000000ff */
[----:B------:R-:W-:Y:S01]  /*ca70*/  ISETP.LE.U32.AND P1, PT, R0, UR6, PT ;  /* 0x0000000600007c0c */ /* 0x000fe2000bf23070 */
[----:B------:R-:W-:Y:S01]  /*ca80*/  @!P5 HADD2 R247, -R139.H0_H0, -RZ.H0_H0 ;  /* 0xa00000ff8bf7d230 */ /* 0x000fe20000000900 */
[----:B------:R-:W-:-:S05]  /*ca90*/  SHF.R.U32.HI R2, RZ, 0x18, R25 ;  /* 0x00000018ff027819 */ /* 0x000fca0000011619 */
[----:B------:R-:W-:Y:S01]  /*caa0*/  @P4 HADD2 R251, -R60.H0_H0, -RZ.H0_H0 ;  /* 0xa00000ff3cfb4230 */ /* 0x000fe20000000900 */
[----:B------:R-:W-:Y:S02]  /*cab0*/  @!P5 PRMT R139, R247, 0x5410, RZ ;  /* 0x00005410f78bd816 */ /* 0x000fe400000000ff */
[----:B------:R-:W-:Y:S02]  /*cac0*/  ISETP.GT.U32.AND P5, PT, R45, UR6, PT ;  /* 0x000000062d007c0c */ /* 0x000fe4000bfa4070 */
[----:B------:R-:W-:Y:S02]  /*cad0*/  @P4 PRMT R60, R251, 0x5410, RZ ;  /* 0x00005410fb3c4816 */ /* 0x000fe400000000ff */
[----:B------:R-:W-:Y:S01]  /*cae0*/  ISETP.LE.U32.AND P4, PT, R2, UR6, PT ;  /* 0x0000000602007c0c */ /* 0x000fe2000bf83070 */
[----:B------:R-:W-:Y:S01]  /*caf0*/  IMAD.MOV.U32 R0, RZ, RZ, R24 ;  /* 0x000000ffff007224 */ /* 0x000fe200078e0018 */
[----:B------:R-:W-:-:S04]  /*cb00*/  PRMT R2, R24, 0x7772, RZ ;  /* 0x0000777218027816 */ /* 0x000fc800000000ff */
[----:B------:R-:W-:-:S03]  /*cb10*/  LOP3.LUT R0, R0, 0xff, RZ, 0xc0, !PT ;  /* 0x000000ff00007812 */ /* 0x000fc600078ec0ff */
[----:B------:R-:W-:Y:S02]  /*cb20*/  @P5 HADD2 R252, -R138.H0_H0, -RZ.H0_H0 ;  /* 0xa00000ff8afc5230 */ /* 0x000fe40000000900 */
[----:B----4-:R-:W-:-:S05]  /*cb30*/  @!P3 HADD2 R114, -R93.H0_H0, -RZ.H0_H0 ;  /* 0xa00000ff5d72b230 */ /* 0x010fca0000000900 */
[----:B------:R-:W-:Y:S01]  /*cb40*/  PRMT R4, R114, 0x7610, R4 ;  /* 0x0000761072047816 */ /* 0x000fe20000000004 */
[----:B-----5:R-:W-:-:S03]  /*cb50*/  @!P1 HADD2 R113, -R67.H0_H0, -RZ.H0_H0 ;  /* 0xa00000ff43719230 */ /* 0x020fc60000000900 */
[----:B------:R-:W-:Y:S02]  /*cb60*/  @!P3 PRMT R93, R4, 0x5410, RZ ;  /* 0x00005410045db816 */ /* 0x000fe400000000ff */
[----:B------:R1:W2:Y:S01]  /*cb70*/  LDL.LU.S16 R4, [R1+0x10] ;  /* 0x0000100001047983 */ /* 0x0002a20000300600 */
[----:B------:R-:W-:Y:S01]  /*cb80*/  PRMT R26, R113, 0x7610, R26 ;  /* 0x00007610711a7816 */ /* 0x000fe2000000001a */
[----:B---3--:R-:W-:-:S03]  /*cb90*/  @!P4 HADD2 R47, -R65.H0_H0, -RZ.H0_H0 ;  /* 0xa00000ff412fc230 */ /* 0x008fc60000000900 */
[----:B------:R-:W-:Y:S02]  /*cba0*/  @!P1 PRMT R67, R26, 0x5410, RZ ;  /* 0x000054101a439816 */ /* 0x000fe400000000ff */
[----:B------:R-:W-:Y:S02]  /*cbb0*/  ISETP.GT.U32.AND P1, PT, R2, UR6, PT ;  /* 0x0000000602007c0c */ /* 0x000fe4000bf24070 */
[----:B------:R1:W3:Y:S01]  /*cbc0*/  LDL.LU.S16 R2, [R1+0x14] ;  /* 0x0000140001027983 */ /* 0x0002e20000300600 */
[----:B------:R-:W-:Y:S02]  /*cbd0*/  @P5 PRMT R138, R252, 0x5410, RZ ;  /* 0x00005410fc8a5816 */ /* 0x000fe400000000ff */
[----:B------:R-:W-:Y:S02]  /*cbe0*/  ISETP.LE.U32.AND P5, PT, R0, UR6, PT ;  /* 0x0000000600007c0c */ /* 0x000fe4000bfa3070 */
[C---:B------:R-:W-:Y:S02]  /*cbf0*/  PRMT R3, R24.reuse, 0x7771, RZ ;  /* 0x0000777118037816 */ /* 0x040fe400000000ff */
[----:B------:R-:W-:-:S02]  /*cc00*/  PRMT R0, R24, 0x7773, RZ ;  /* 0x0000777318007816 */ /* 0x000fc400000000ff */
[----:B------:R-:W-:-:S04]  /*cc10*/  PRMT R24, R47, 0x7610, R24 ;  /* 0x000076102f187816 */ /* 0x000fc80000000018 */
[----:B------:R-:W-:Y:S02]  /*cc20*/  @!P4 PRMT R65, R24, 0x5410, RZ ;  /* 0x000054101841c816 */ /* 0x000fe400000000ff */
[----:B------:R1:W4:Y:S01]  /*cc30*/  LDL.LU.S16 R24, [R1+0x18] ;  /* 0x0000180001187983 */ /* 0x0003220000300600 */
[----:B------:R-:W-:Y:S01]  /*cc40*/  ISETP.GT.U32.AND P3, PT, R3, UR6, PT ;  /* 0x0000000603007c0c */ /* 0x000fe2000bf64070 */
[----:B--2---:R-:W-:-:S05]  /*cc50*/  @!P5 HADD2 R4, -R64.H0_H0, -RZ.H0_H0 ;  /* 0xa00000ff4004d230 */ /* 0x004fca0000000900 */
[----:B------:R-:W-:-:S04]  /*cc60*/  PRMT R23, R4, 0x7610, R23 ;  /* 0x0000761004177816 */ /* 0x000fc80000000017 */
[----:B------:R-:W-:Y:S02]  /*cc70*/  @!P5 PRMT R64, R23, 0x5410, RZ ;  /* 0x000054101740d816 */ /* 0x000fe400000000ff */
[----:B------:R1:W2:Y:S01]  /*cc80*/  LDL.LU.S16 R23, [R1+0x1c] ;  /* 0x00001c0001177983 */ /* 0x0002a20000300600 */
[----:B---3--:R-:W-:-:S05]  /*cc90*/  @P3 HADD2 R2, -R34.H0_H0, -RZ.H0_H0 ;  /* 0xa00000ff22023230 */ /* 0x008fca0000000900 */
[----:B------:R-:W-:-:S04]  /*cca0*/  PRMT R21, R2, 0x7610, R21 ;  /* 0x0000761002157816 */ /* 0x000fc80000000015 */
[----:B------:R-:W-:Y:S02]  /*ccb0*/  @P3 PRMT R34, R21, 0x5410, RZ ;  /* 0x0000541015223816 */ /* 0x000fe400000000ff */
[----:B------:R1:W3:Y:S01]  /*ccc0*/  LDL.LU.S16 R21, [R1+0x20] ;  /* 0x0000200001157983 */ /* 0x0002e20000300600 */
[----:B----4-:R-:W-:-:S05]  /*ccd0*/  @P1 HADD2 R24, -R92.H0_H0, -RZ.H0_H0 ;  /* 0xa00000ff5c181230 */ /* 0x010fca0000000900 */
[----:B------:R-:W-:Y:S02]  /*cce0*/  PRMT R3, R24, 0x7610, R3 ;  /* 0x0000761018037816 */ /* 0x000fe40000000003 */
[----:B------:R1:W4:Y:S01]  /*ccf0*/  LDL.LU.S16 R24, [R1+0x24] ;  /* 0x0000240001187983 */ /* 0x0003220000300600 */
[----:B------:R-:W-:-:S05]  /*cd00*/  @!P6 HADD2 R112, -R66.H0_H0, -RZ.H0_H0 ;  /* 0xa00000ff4270e230 */ /* 0x000fca0000000900 */
[----:B------:R-:W-:-:S04]  /*cd10*/  PRMT R5, R112, 0x7610, R5 ;  /* 0x0000761070057816 */ /* 0x000fc80000000005 */
[----:B------:R-:W-:Y:S02]  /*cd20*/  @!P6 PRMT R66, R5, 0x5410, RZ ;  /* 0x000054100542e816 */ /* 0x000fe400000000ff */
[----:B------:R-:W-:Y:S02]  /*cd30*/  ISETP.GT.U32.AND P6, PT, R0, UR6, PT ;  /* 0x0000000600007c0c */ /* 0x000fe4000bfc4070 */
[----:B------:R-:W-:Y:S02]  /*cd40*/  PRMT R0, R8, 0x7771, RZ ;  /* 0x0000777108007816 */ /* 0x000fe400000000ff */
[C---:B------:R-:W-:Y:S02]  /*cd50*/  LOP3.LUT R2, R11.reuse, 0xffff, RZ, 0xc0, !PT ;  /* 0x0000ffff0b027812 */ /* 0x040fe400078ec0ff */
[----:B------:R-:W-:Y:S02]  /*cd60*/  ISETP.GT.U32.AND P4, PT, R0, UR6, PT ;  /* 0x0000000600007c0c */ /* 0x000fe4000bf84070 */
[----:B------:R-:W-:-:S02]  /*cd70*/  LOP3.LUT R0, R11, 0xff, RZ, 0xc0, !PT ;  /* 0x000000ff0b007812 */ /* 0x000fc400078ec0ff */
[----:B------:R-:W-:Y:S02]  /*cd80*/  SHF.R.U32.HI R2, RZ, 0x8, R2 ;  /* 0x00000008ff027819 */ /* 0x000fe40000011602 */
[----:B------:R-:W-:Y:S02]  /*cd90*/  ISETP.LE.U32.AND P5, PT, R0, UR6, PT ;  /* 0x0000000600007c0c */ /* 0x000fe4000bfa3070 */
[----:B------:R-:W-:-:S04]  /*cda0*/  LOP3.LUT R2, R2, 0xffff, RZ, 0xc0, !PT ;  /* 0x0000ffff02027812 */ /* 0x000fc800078ec0ff */
[----:B------:R-:W-:Y:S02]  /*cdb0*/  ISETP.LE.U32.AND P3, PT, R2, UR6, PT ;  /* 0x0000000602007c0c */ /* 0x000fe4000bf63070 */
[----:B------:R-:W-:-:S04]  /*cdc0*/  PRMT R0, R11, 0x7632, R0 ;  /* 0x000076320b007816 */ /* 0x000fc80000000000 */
[----:B------:R-:W-:Y:S02]  /*cdd0*/  LOP3.LUT R0, R0, 0xff, RZ, 0xc0, !PT ;  /* 0x000000ff00007812 */ /* 0x000fe400078ec0ff */
[----:B------:R-:W-:Y:S02]  /*cde0*/  @P1 PRMT R92, R3, 0x5410, RZ ;  /* 0x00005410035c1816 */ /* 0x000fe400000000ff */
[----:B------:R-:W-:Y:S02]  /*cdf0*/  ISETP.LE.U32.AND P1, PT, R0, UR6, PT ;  /* 0x0000000600007c0c */ /* 0x000fe4000bf23070 */
[----:B------:R-:W-:Y:S01]  /*ce00*/  SHF.R.U32.HI R0, RZ, 0x18, R11 ;  /* 0x00000018ff007819 */ /* 0x000fe2000001160b */
[----:B--2---:R-:W-:-:S05]  /*ce10*/  @P6 HADD2 R23, -R35.H0_H0, -RZ.H0_H0 ;  /* 0xa00000ff23176230 */ /* 0x004fca0000000900 */
[----:B------:R-:W-:Y:S02]  /*ce20*/  PRMT R22, R23, 0x7610, R22 ;  /* 0x0000761017167816 */ /* 0x000fe40000000016 */
[----:B------:R1:W2:Y:S01]  /*ce30*/  LDL.LU.S16 R23, [R1+0x2c] ;  /* 0x00002c0001177983 */ /* 0x0002a20000300600 */
[----:B---3--:R-:W-:Y:S01]  /*ce40*/  @!P5 HADD2 R21, -R17.H0_H0, -RZ.H0_H0 ;  /* 0xa00000ff1115d230 */ /* 0x008fe20000000900 */
[----:B------:R-:W-:Y:S02]  /*ce50*/  @P6 PRMT R35, R22, 0x5410, RZ ;  /* 0x0000541016236816 */ /* 0x000fe400000000ff */
[----:B------:R1:W3:Y:S02]  /*ce60*/  LDL.LU.S16 R22, [R1+0x30] ;  /* 0x0000300001167983 */ /* 0x0002e40000300600 */
[----:B------:R-:W-:Y:S02]  /*ce70*/  PRMT R10, R21, 0x7610, R10 ;  /* 0x00007610150a7816 */ /* 0x000fe4000000000a */
[----:B------:R1:W5:Y:S01]  /*ce80*/  LDL.LU.S16 R21, [R1+0x34] ;  /* 0x0000340001157983 */ /* 0x0003620000300600 */
[----:B----4-:R-:W-:Y:S01]  /*ce90*/  @!P3 HADD2 R24, -R16.H0_H0, -RZ.H0_H0 ;  /* 0xa00000ff1018b230 */ /* 0x010fe20000000900 */
[----:B------:R-:W-:-:S02]  /*cea0*/  @!P5 PRMT R17, R10, 0x5410, RZ ;  /* 0x000054100a11d816 */ /* 0x000fc400000000ff */
[----:B------:R1:W4:Y:S02]  /*ceb0*/  LDL.LU.S16 R11, [R1+0x38] ;  /* 0x00003800010b7983 */ /* 0x0003240000300600 */
[----:B------:R-:W-:Y:S02]  /*cec0*/  PRMT R9, R24, 0x7610, R9 ;  /* 0x0000761018097816 */ /* 0x000fe40000000009 */
[----:B------:R1:W3:Y:S02]  /*ced0*/  LDL.LU.S16 R10, [R1+0x54] ;  /* 0x00005400010a7983 */ /* 0x0002e40000300600 */
[----:B------:R-:W-:Y:S02]  /*cee0*/  @!P3 PRMT R16, R9, 0x5410, RZ ;  /* 0x000054100910b816 */ /* 0x000fe400000000ff */
[----:B------:R1:W4:Y:S01]  /*cef0*/  LDL.LU.S16 R9, [R1+0x3c] ;  /* 0x00003c0001097983 */ /* 0x0003220000300600 */
[----:B------:R-:W-:Y:S02]  /*cf00*/  IMAD.MOV.U32 R79, RZ, RZ, R73 ;  /* 0x000000ffff4f7224 */ /* 0x000fe400078e0049 */
[----:B------:R-:W-:-:S02]  /*cf10*/  IMAD.MOV.U32 R159, RZ, RZ, R74 ;  /* 0x000000ffff9f7224 */ /* 0x000fc400078e004a */
[----:B------:R-:W-:Y:S01]  /*cf20*/  IMAD.MOV.U32 R158, RZ, RZ, R134 ;  /* 0x000000ffff9e7224 */ /* 0x000fe200078e0086 */
[----:B------:R-:W1:Y:S01]  /*cf30*/  LDSM.16.MT88.4 R72, [R199+0x11800] ;  /* 0x01180000c748783b */ /* 0x000e620000004200 */
[----:B------:R-:W-:Y:S01]  /*cf40*/  IMAD.MOV.U32 R4, RZ, RZ, R8 ;  /* 0x000000ffff047224 */ /* 0x000fe200078e0008 */
[----:B------:R-:W-:Y:S01]  /*cf50*/  ISETP.LE.U32.AND P6, PT, R0, UR6, PT ;  /* 0x0000000600007c0c */ /* 0x000fe2000bfc3070 */
[----:B------:R-:W-:Y:S02]  /*cf60*/  IMAD.MOV.U32 R244, RZ, RZ, R190 ;  /* 0x000000fffff47224 */ /* 0x000fe400078e00be */
[----:B------:R-:W-:Y:S01]  /*cf70*/  IMAD.MOV.U32 R173, RZ, RZ, R225 ;  /* 0x000000ffffad7224 */ /* 0x000fe200078e00e1 */
[----:B------:R-:W-:Y:S01]  /*cf80*/  LOP3.LUT R0, R4, 0xff, RZ, 0xc0, !PT ;  /* 0x000000ff04007812 */ /* 0x000fe200078ec0ff */
[----:B------:R-:W-:Y:S02]  /*cf90*/  IMAD.MOV.U32 R172, RZ, RZ, R158 ;  /* 0x000000ffffac7224 */ /* 0x000fe400078e009e */
[----:B------:R-:W-:Y:S01]  /*cfa0*/  IMAD.MOV.U32 R76, RZ, RZ, R42 ;  /* 0x000000ffff4c7224 */ /* 0x000fe200078e002a */
[----:B------:R-:W-:Y:S01]  /*cfb0*/  PRMT R5, R8, 0x7772, RZ ;  /* 0x0000777208057816 */ /* 0x000fe200000000ff */
[----:B------:R-:W-:-:S02]  /*cfc0*/  IMAD.MOV.U32 R175, RZ, RZ, R244 ;  /* 0x000000ffffaf7224 */ /* 0x000fc400078e00f4 */
[----:B------:R-:W-:Y:S01]  /*cfd0*/  FFMA.FTZ R3, R173, R102, R172 ;  /* 0x00000066ad037223 */ /* 0x000fe200000100ac */
[----:B------:R-:W-:Y:S01]  /*cfe0*/  IMAD.MOV.U32 R174, RZ, RZ, R159 ;  /* 0x000000ffffae7224 */ /* 0x000fe200078e009f */
[----:B------:R-:W-:Y:S01]  /*cff0*/  ISETP.LE.U32.AND P5, PT, R0, UR6, PT ;  /* 0x0000000600007c0c */ /* 0x000fe2000bfa3070 */
[----:B------:R-:W-:Y:S02]  /*d000*/  IMAD.MOV.U32 R244, RZ, RZ, R79 ;  /* 0x000000fffff47224 */ /* 0x000fe400078e004f */
[----:B------:R-:W-:Y:S02]  /*d010*/  IMAD.MOV.U32 R78, RZ, RZ, R40 ;  /* 0x000000ffff4e7224 */ /* 0x000fe400078e0028 */
[----:B------:R-:W-:Y:S01]  /*d020*/  FFMA.FTZ R2, R175, R101, R174 ;  /* 0x00000065af027223 */ /* 0x000fe200000100ae */
[----:B------:R-:W-:Y:S02]  /*d030*/  IMAD.MOV.U32 R225, RZ, RZ, R76 ;  /* 0x000000ffffe17224 */ /* 0x000fe400078e004c */
[----:B------:R-:W-:Y:S01]  /*d040*/  FADD.FTZ R3, R244, R3 ;  /* 0x00000003f4037221 */ /* 0x000fe20000010000 */
[----:B------:R-:W-:-:S02]  /*d050*/  IMAD.MOV.U32 R134, RZ, RZ, R43 ;  /* 0x000000ffff867224 */ /* 0x000fc400078e002b */
[----:B------:R-:W-:Y:S02]  /*d060*/  IMAD.MOV.U32 R77, RZ, RZ, R41 ;  /* 0x000000ffff4d7224 */ /* 0x000fe400078e0029 */
[----:B------:R-:W-:Y:S01]  /*d070*/  FADD.FTZ R2, R225, R2 ;  /* 0x00000002e1027221 */ /* 0x000fe20000010000 */
[----:B------:R-:W-:Y:S01]  /*d080*/  FADD.FTZ R0, R188, R3 ;  /* 0x00000003bc007221 */ /* 0x000fe20000010000 */
[----:B------:R-:W-:Y:S01]  /*d090*/  PRMT R8, R8, 0x7773, RZ ;  /* 0x0000777308087816 */ /* 0x000fe200000000ff */
[----:B------:R-:W-:Y:S02]  /*d0a0*/  IMAD.MOV.U32 R158, RZ, RZ, R78 ;  /* 0x000000ffff9e7224 */ /* 0x000fe400078e004e */
[----:B------:R-:W-:Y:S01]  /*d0b0*/  FADD.FTZ R2, R181, R2 ;  /* 0x00000002b5027221 */ /* 0x000fe20000010000 */
[----:B------:R-:W-:Y:S01]  /*d0c0*/  FADD.FTZ R0, R134, R0 ;  /* 0x0000000086007221 */ /* 0x000fe20000010000 */
[----:B------:R-:W-:Y:S01]  /*d0d0*/  ISETP.GT.U32.AND P3, PT, R5, UR6, PT ;  /* 0x0000000605007c0c */ /* 0x000fe2000bf64070 */
[----:B------:R-:W-:-:S02]  /*d0e0*/  IMAD.MOV.U32 R159, RZ, RZ, R77 ;  /* 0x000000ffff9f7224 */ /* 0x000fc400078e004d */
[----:B------:R-:W-:Y:S01]  /*d0f0*/  FADD.FTZ R2, R135, R2 ;  /* 0x0000000287027221 */ /* 0x000fe20000010000 */
[----:B------:R-:W-:Y:S01]  /*d100*/  FADD.FTZ R0, R158, R0 ;  /* 0x000000009e007221 */ /* 0x000fe20000010000 */
[C---:B------:R-:W-:Y:S01]  /*d110*/  HMMA.16816.F32 R112, R96.reuse, R116, R124 ;  /* 0x000000746070723c */ /* 0x040fe2000000187c */
[----:B------:R-:W-:Y:S07]  /*d120*/  LDSM.16.MT88.4 R24, [R142+0x3800] ;  /* 0x003800008e18783b */ /* 0x000fee0000004200 */
[C---:B-1----:R-:W-:Y:S01]  /*d130*/  HMMA.16816.F32 R68, R96.reuse, R72, R68 ;  /* 0x000000486044723c */ /* 0x042fe20000001844 */
[----:B------:R-:W-:Y:S01]  /*d140*/  FADD.FTZ R2, R159, R2 ;  /* 0x000000029f027221 */ /* 0x000fe20000010000 */
[----:B------:R-:W-:Y:S01]  /*d150*/  FADD.FTZ R0, R206, R0 ;  /* 0x00000000ce007221 */ /* 0x000fe20000010000 */
[----:B------:R-:W-:Y:S01]  /*d160*/  MOV R190, R46 ;  /* 0x0000002e00be7202 */ /* 0x000fe20000000f00 */
[----:B------:R-:W-:Y:S01]  /*d170*/  IMAD.MOV.U32 R188, RZ, RZ, R132 ;  /* 0x000000ffffbc7224 */ /* 0x000fe200078e0084 */
[----:B------:R-:W-:Y:S01]  /*d180*/  MOV R181, R133 ;  /* 0x0000008500b57202 */ /* 0x000fe20000000f00 */
[----:B------:R-:W-:Y:S02]  /*d190*/  LDSM.16.MT88.4 R40, [R199+0xf800] ;  /* 0x00f80000c728783b */ /* 0x000fe40000004200 */
[----:B------:R-:W-:Y:S02]  /*d1a0*/  HMMA.16816.F32 R72, R96, R74, R48 ;  /* 0x0000004a6048723c */ /* 0x000fe40000001830 */
[----:B------:R-:W1:Y:S01]  /*d1b0*/  LDSM.16.MT88.4 R48, [R137+0xf800] ;  /* 0x00f800008930783b */ /* 0x000e620000004200 */
[----:B------:R-:W-:-:S03]  /*d1c0*/  FADD.FTZ R2, R207, R2 ;  /* 0x00000002cf027221 */ /* 0x000fc60000010000 */
[----:B------:R-:W-:Y:S02]  /*d1d0*/  LDSM.16.MT88.4 R124, [R100+0x1800] ;  /* 0x00180000647c783b */ /* 0x000fe40000004200 */
[C---:B------:R-:W-:Y:S02]  /*d1e0*/  HMMA.16816.F32 R76, R96.reuse, R80, R120 ;  /* 0x00000050604c723c */ /* 0x040fe40000001878 */
[----:B------:R-:W-:Y:S06]  /*d1f0*/  LDSM.16.MT88.4 R132, [R142+0x1800] ;  /* 0x001800008e84783b */ /* 0x000fec0000004200 */
[C---:B------:R-:W-:Y:S01]  /*d200*/  HMMA.16816.F32 R80, R96.reuse, R82, R88 ;  /* 0x000000526050723c */ /* 0x040fe20000001858 */
[----:B------:R-:W1:Y:S07]  /*d210*/  LDSM.16.MT88.4 R88, [R100+0x5800] ;  /* 0x005800006458783b */ /* 0x000e6e0000004200 */
[C---:B-1----:R-:W-:Y:S08]  /*d220*/  HMMA.16816.F32 R44, R96.reuse, R48, R164 ;  /* 0x00000030602c723c */ /* 0x042ff000000018a4 */
[C---:B------:R-:W-:Y:S01]  /*d230*/  HMMA.16816.F32 R48, R96.reuse, R50, R56 ;  /* 0x000000326030723c */ /* 0x040fe20000001838 */
[----:B------:R1:W1:Y:S07]  /*d240*/  LDSM.16.MT88.4 R56, [R100+0x3800] ;  /* 0x003800006438783b */ /* 0x00026e0000004200 */
[C---:B------:R-:W-:Y:S08]  /*d250*/  HMMA.16816.F32 R104, R96.reuse, R108, R104 ;  /* 0x0000006c6068723c */ /* 0x040ff00000001868 */
[C---:B------:R-:W-:Y:S08]  /*d260*/  HMMA.16816.F32 R108, R96.reuse, R110, R84 ;  /* 0x0000006e606c723c */ /* 0x040ff00000001854 */
[----:B------:R-:W-:Y:S01]  /*d270*/  HMMA.16816.F32 R36, R96, R40, R36 ;  /* 0x000000286024723c */ /* 0x000fe20000001824 */
[----:B-1----:R-:W-:-:S07]  /*d280*/  IMAD.MOV.U32 R100, RZ, RZ, R144 ;  /* 0x000000ffff647224 */ /* 0x002fce00078e0090 */
[C---:B------:R-:W-:Y:S08]  /*d290*/  HMMA.16816.F32 R84, R96.reuse, R88, R148 ;  /* 0x000000586054723c */ /* 0x040ff00000001894 */
[C---:B------:R-:W-:Y:S08]  /*d2a0*/  HMMA.16816.F32 R40, R96.reuse, R42, R52 ;  /* 0x0000002a6028723c */ /* 0x040ff00000001834 */
[C---:B------:R-:W-:Y:S08]  /*d2b0*/  HMMA.16816.F32 R88, R96.reuse, R90, R128 ;  /* 0x0000005a6058723c */ /* 0x040ff00000001880 */
[C---:B------:R-:W-:Y:S08]  /*d2c0*/  HMMA.16816.F32 R120, R96.reuse, R124, R220 ;  /* 0x0000007c6078723c */ /* 0x040ff000000018dc */
[C---:B------:R-:W-:Y:S08]  /*d2d0*/  HMMA.16816.F32 R52, R96.reuse, R56, R216 ;  /* 0x000000386034723c */ /* 0x040ff000000018d8 */
[----:B------:R-:W-:Y:S01]  /*d2e0*/  HMMA.16816.F32 R128, R96, R132, R240 ;  /* 0x000000846080723c */ /* 0x000fe200000018f0 */
[----:B--2---:R-:W-:-:S05]  /*d2f0*/  @!P1 HADD2 R23, -R15.H0_H0, -RZ.H0_H0 ;  /* 0xa00000ff0f179230 */ /* 0x004fca0000000900 */
[----:B------:R-:W-:-:S04]  /*d300*/  PRMT R4, R23, 0x7610, R4 ;  /* 0x0000761017047816 */ /* 0x000fc80000000004 */
[----:B------:R-:W-:Y:S02]  /*d310*/  @!P1 PRMT R15, R4, 0x5410, RZ ;  /* 0x00005410040f9816 */ /* 0x000fe400000000ff */
[----:B------:R-:W1:Y:S01]  /*d320*/  LDC R4, c[0x0][0x448] ;  /* 0x00011200ff047b82 */ /* 0x000e620000000800 */
[----:B------:R-:W-:Y:S01]  /*d330*/  ISETP.GT.U32.AND P1, PT, R8, UR6, PT ;  /* 0x0000000608007c0c */ /* 0x000fe2000bf24070 */
[----:B-----5:R-:W-:-:S05]  /*d340*/  @!P5 HADD2 R21, -R14.H0_H0, -RZ.H0_H0 ;  /* 0xa00000ff0e15d230 */ /* 0x020fca0000000900 */
[----:B------:R-:W-:-:S04]  /*d350*/  PRMT R3, R21, 0x7610, R3 ;  /* 0x0000761015037816 */ /* 0x000fc80000000003 */
[----:B------:R-:W-:Y:S01]  /*d360*/  @!P5 PRMT R14, R3, 0x5410, RZ ;  /* 0x00005410030ed816 */ /* 0x000fe200000000ff */
[----:B------:R-:W-:Y:S01]  /*d370*/  FADD.FTZ R3, R224, R0 ;  /* 0x00000000e0037221 */ /* 0x000fe20000010000 */
[----:B------:R-:W-:Y:S01]  /*d380*/  FADD.FTZ R0, R190, R2 ;  /* 0x00000002be007221 */ /* 0x000fe20000010000 */
[----:B----4-:R-:W-:Y:S02]  /*d390*/  @P1 HADD2 R9, -R6.H0_H0, -RZ.H0_H0 ;  /* 0xa00000ff06091230 */ /* 0x010fe40000000900 */
[----:B---3--:R-:W-:Y:S02]  /*d3a0*/  @P3 HADD2 R10, -R7.H0_H0, -RZ.H0_H0 ;  /* 0xa00000ff070a3230 */ /* 0x008fe40000000900 */
[--C-:B------:R-:W-:Y:S01]  /*d3b0*/  FADD.FTZ R2, R188, R3.reuse ;  /* 0x00000003bc027221 */ /* 0x100fe20000010000 */
[----:B------:R-:W-:Y:S01]  /*d3c0*/  @P4 HADD2 R11, -R12.H0_H0, -RZ.H0_H0 ;  /* 0xa00000ff0c0b4230 */ /* 0x000fe20000000900 */
[----:B------:R-:W-:Y:S02]  /*d3d0*/  PRMT R3, R9, 0x7610, R3 ;  /* 0x0000761009037816 */ /* 0x000fe40000000003 */
[----:B------:R-:W-:Y:S01]  /*d3e0*/  PRMT R5, R10, 0x7610, R5 ;  /* 0x000076100a057816 */ /* 0x000fe20000000005 */
[----:B------:R-:W-:Y:S01]  /*d3f0*/  FADD.FTZ R2, R196, R2 ;  /* 0x00000002c4027221 */ /* 0x000fe20000010000 */
[----:B------:R-:W-:-:S02]  /*d400*/  PRMT R8, R11, 0x7610, R8 ;  /* 0x000076100b087816 */ /* 0x000fc40000000008 */
[----:B------:R-:W-:Y:S01]  /*d410*/  @P1 PRMT R6, R3, 0x5410, RZ ;  /* 0x0000541003061816 */ /* 0x000fe200000000ff */
[----:B------:R-:W-:Y:S01]  /*d420*/  FADD.FTZ R2, R195, R2 ;  /* 0x00000002c3027221 */ /* 0x000fe20000010000 */
[----:B------:R-:W-:Y:S01]  /*d430*/  @P3 PRMT R7, R5, 0x5410, RZ ;  /* 0x0000541005073816 */ /* 0x000fe200000000ff */
[----:B-1----:R-:W-:Y:S02]  /*d440*/  IMAD.SHL.U32 R3, R4, 0x8, RZ ;  /* 0x0000000804037824 */ /* 0x002fe400078e00ff */
[----:B------:R-:W-:Y:S02]  /*d450*/  IMAD.MOV.U32 R4, RZ, RZ, R184 ;  /* 0x000000ffff047224 */ /* 0x000fe400078e00b8 */
[----:B------:R-:W-:Y:S01]  /*d460*/  IMAD.MOV.U32 R5, RZ, RZ, R185 ;  /* 0x000000ffff057224 */ /* 0x000fe200078e00b9 */
[----:B------:R-:W-:Y:S01]  /*d470*/  @P4 PRMT R12, R8, 0x5410, RZ ;  /* 0x00005410080c4816 */ /* 0x000fe200000000ff */
[----:B------:R-:W-:Y:S01]  /*d480*/  FADD.FTZ R8, R186, R2 ;  /* 0x00000002ba087221 */ /* 0x000fe20000010000 */
[----:B------:R-:W-:Y:S01]  /*d490*/  FADD.FTZ R0, R181, R0 ;  /* 0x00000000b5007221 */ /* 0x000fe20000010000 */
[----:B------:R-:W-:-:S04]  /*d4a0*/  IMAD.WIDE R2, R3, 0x2, R4 ;  /* 0x0000000203027825 */ /* 0x000fc800078e0204 */
[----:B------:R-:W-:Y:S01]  /*d4b0*/  @!P6 HADD2 R22, -R13.H0_H0, -RZ.H0_H0 ;  /* 0xa00000ff0d16e230 */ /* 0x000fe20000000900 */
[----:B------:R-:W-:Y:S01]  /*d4c0*/  STG.E.U16 desc[UR16][R4.64+-0x80], R147 ;  /* 0xffff809304007986 */ /* 0x000fe2000c101510 */
[----:B------:R-:W-:-:S03]  /*d4d0*/  FADD.FTZ R0, R187, R0 ;  /* 0x00000000bb007221 */ /* 0x000fc60000010000 */
[----:B------:R-:W-:Y:S01]  /*d4e0*/  STG.E.U16 desc[UR16][R4.64+-0x7e], R179 ;  /* 0xffff82b304007986 */ /* 0x000fe2000c101510 */
[----:B------:R-:W-:-:S03]  /*d4f0*/  PRMT R20, R22, 0x7610, R20 ;  /* 0x0000761016147816 */ /* 0x000fc60000000014 */
        /* <DEDUP_REMOVED lines=23> */
[----:B------:R-:W1:Y:S04]  /*d670*/  LDSM.16.MT88.4 R20, [R142+0x5800] ;  /* 0x005800008e14783b */ /* 0x000e680000004200 */
[----:B------:R-:W-:Y:S04]  /*d680*/  STG.E.U16 desc[UR16][R4.64+-0x30], R64 ;  /* 0xffffd04004007986 */ /* 0x000fe8000c101510 */
[----:B------:R-:W-:Y:S04]  /*d690*/  STG.E.U16 desc[UR16][R4.64+-0x2e], R34 ;  /* 0xffffd22204007986 */ /* 0x000fe8000c101510 */
        /* <DEDUP_REMOVED lines=8> */
[----:B------:R-:W-:Y:S04]  /*d720*/  STG.E.U16 desc[UR16][R4.64+-0xe], R12 ;  /* 0xfffff20c04007986 */ /* 0x000fe8000c101510 */
[----:B------:R-:W-:Y:S04]  /*d730*/  STG.E.U16 desc[UR16][R2.64+-0x10], R7 ;  /* 0xfffff00702007986 */ /* 0x000fe8000c101510 */
[----:B------:R2:W-:Y:S01]  /*d740*/  STG.E.U16 desc[UR16][R2.64+-0xe], R6 ;  /* 0xfffff20602007986 */ /* 0x0005e2000c101510 */
[----:B------:R-:W-:-:S04]  /*d750*/  FADD.FTZ R0, R136, R0 ;  /* 0x0000000088007221 */ /* 0x000fc80000010000 */
[----:B------:R-:W-:-:S04]  /*d760*/  FADD.FTZ R0, R33, R0 ;  /* 0x0000000021007221 */ /* 0x000fc80000010000 */
[----:B------:R-:W-:Y:S01]  /*d770*/  FADD.FTZ R0, R18, R0 ;  /* 0x0000000012007221 */ /* 0x000fe20000010000 */
[----:B--2---:R-:W-:-:S04]  /*d780*/  FADD.FTZ R2, R156, R8 ;  /* 0x000000089c027221 */ /* 0x004fc80000010000 */
[----:B------:R-:W-:-:S04]  /*d790*/  FADD.FTZ R2, R157, R2 ;  /* 0x000000029d027221 */ /* 0x000fc80000010000 */
[----:B------:R-:W-:-:S04]  /*d7a0*/  FADD.FTZ R2, R19, R2 ;  /* 0x0000000213027221 */ /* 0x000fc80000010000 */
[----:B------:R-:W-:-:S05]  /*d7b0*/  FADD.FTZ R2, R32, R2 ;  /* 0x0000000220027221 */ /* 0x000fca0000010000 */
[----:B------:R2:W-:Y:S04]  /*d7c0*/  STL [R1+0x54], R2 ;  /* 0x0000540201007387 */ /* 0x0005e80000100800 */
[----:B------:R2:W-:Y:S01]  /*d7d0*/  STL [R1+0x58], R0 ;  /* 0x0000580001007387 */ /* 0x0005e20000100800 */
[----:B------:R-:W-:Y:S01]  /*d7e0*/  ISETP.GT.U32.AND P3, PT, R182, R203, PT ;  /* 0x000000cbb600720c */ /* 0x000fe20003f64070 */
[----:B------:R-:W-:Y:S01]  /*d7f0*/  HMMA.16816.F32 R116, R96, R118, R212 ;  /* 0x000000766074723c */ /* 0x000fe200000018d4 */
[----:B------:R-:W-:Y:S01]  /*d800*/  IADD3 R251, P1, PT, R184, -0x100, RZ ;  /* 0xffffff00b8fb7810 */ /* 0x000fe20007f3e0ff */
[----:B------:R-:W-:Y:S02]  /*d810*/  IMAD.MOV.U32 R3, RZ, RZ, R143 ;  /* 0x000000ffff037224 */ /* 0x000fe400078e008f */
[----:B------:R-:W-:-:S04]  /*d820*/  IMAD.MOV.U32 R177, RZ, RZ, R182 ;  /* 0x000000ffffb17224 */ /* 0x000fc800078e00b6 */
[----:B------:R-:W-:Y:S01]  /*d830*/  HMMA.16816.F32 R124, R96, R126, R228 ;  /* 0x0000007e607c723c */ /* 0x000fe200000018e4 */
[----:B------:R-:W-:-:S03]  /*d840*/  IADD3.X R223, PT, PT, R185, -0x1, RZ, P1, !PT ;  /* 0xffffffffb9df7810 */ /* 0x000fc60000ffe4ff */
[----:B------:R-:W-:-:S04]  /*d850*/  @P3 IMAD.MOV.U32 R3, RZ, RZ, R143 ;  /* 0x000000ffff033224 */ /* 0x000fc800078e008f */
[----:B------:R-:W-:Y:S01]  /*d860*/  HMMA.16816.F32 R56, R96, R58, R168 ;  /* 0x0000003a6038723c */ /* 0x000fe200000018a8 */
[----:B------:R-:W-:Y:S02]  /*d870*/  @P3 IMAD.MOV.U32 R100, RZ, RZ, R144 ;  /* 0x000000ffff643224 */ /* 0x000fe400078e0090 */
[----:B------:R-:W-:-:S05]  /*d880*/  @P3 VIADD R203, R202, 0xfffffffd ;  /* 0xfffffffdcacb3836 */ /* 0x000fca0000000000 */
[C---:B------:R-:W-:Y:S08]  /*d890*/  HMMA.16816.F32 R132, R96.reuse, R134, R236 ;  /* 0x000000866084723c */ /* 0x040ff000000018ec */
[C---:B------:R-:W-:Y:S08]  /*d8a0*/  HMMA.16816.F32 R60, R96.reuse, R24, R232 ;  /* 0x00000018603c723c */ /* 0x040ff000000018e8 */
[C---:B------:R-:W-:Y:S08]  /*d8b0*/  HMMA.16816.F32 R64, R96.reuse, R26, R160 ;  /* 0x0000001a6040723c */ /* 0x040ff000000018a0 */
[C---:B-1----:R-:W-:Y:S08]  /*d8c0*/  HMMA.16816.F32 R92, R96.reuse, R20, R152 ;  /* 0x00000014605c723c */ /* 0x042ff00000001898 */
[----:B------:R-:W-:Y:S01]  /*d8d0*/  HMMA.16816.F32 R96, R96, R22, R28 ;  /* 0x000000166060723c */ /* 0x000fe2000000181c */
[----:B------:R-:W-:-:S04]  /*d8e0*/  NOP ;  /* 0x0000000000007918 */ /* 0x000fc80000000000 */
[----:B--2---:R-:W-:-:S15]  /*d8f0*/  @P3 BRA `(.L_x_1541) ;  /* 0x0000000000043947 */ /* 0x004fde0003800000 */
.L_x_1536:
[----:B------:R-:W-:-:S07]  /*d900*/  IADD3 R203, PT, PT, R177, -0x1, RZ ;  /* 0xffffffffb1cb7810 */ /* 0x000fce0007ffe0ff */
.L_x_1541:
[----:B------:R-:W2:Y:S02]  /*d910*/  LDL R0, [R1+0x80] ;  /* 0x0000800001007983 */ /* 0x000ea40000100800 */
[----:B--2---:R-:W-:-:S13]  /*d920*/  ISETP.GE.AND P1, PT, R203, R0, PT ;  /* 0x00000000cb00720c */ /* 0x004fda0003f26270 */
[----:B------:R-:W-:Y:S05]  /*d930*/  @!P1 BRA `(.L_x_1542) ;  /* 0x0000005000dc9947 */ /* 0x000fea0003800000 */
[----:B------:R-:W2:Y:S01]  /*d940*/  LDL.LU R4, [R1+0xbc] ;  /* 0x0000bc0001047983 */ /* 0x000ea20000300800 */
[----:B------:R-:W-:Y:S01]  /*d950*/  SHF.R.U32.HI R184, RZ, 0x1, R193 ;  /* 0x00000001ffb87819 */ /* 0x000fe200000116c1 */
[----:B------:R-:W1:Y:S01]  /*d960*/  LDC.64 R234, c[0x0][0x3c0] ;  /* 0x0000f000ffea7b82 */ /* 0x000e620000000a00 */
[----:B------:R-:W3:Y:S01]  /*d970*/  LDCU UR4, c[0x0][0x440] ;  /* 0x00008800ff0477ac */ /* 0x000ee20008000800 */
[----:B------:R-:W4:Y:S01]  /*d980*/  S2R R193, SR_TID.X ;  /* 0x0000000000c17919 */ /* 0x000f220000002100 */
[----:B------:R-:W-:Y:S01]  /*d990*/  IMAD.MOV.U32 R186, RZ, RZ, 0x20 ;  /* 0x00000020ffba7424 */ /* 0x000fe200078e00ff */
[----:B------:R-:W-:Y:S01]  /*d9a0*/  IADD3 R199, PT, PT, R198, 0x8, RZ ;  /* 0x00000008c6c77810 */ /* 0x000fe20007ffe0ff */
[----:B------:R-:W-:Y:S01]  /*d9b0*/  IMAD.MOV.U32 R190, RZ, RZ, 0x20 ;  /* 0x00000020ffbe7424 */ /* 0x000fe200078e00ff */
[----:B------:R-:W-:Y:S01]  /*d9c0*/  UMOV UR8, 0x400 ;  /* 0x0000040000087882 */ /* 0x000fe20000000000 */
[----:B------:R-:W-:Y:S01]  /*d9d0*/  IMAD.MOV.U32 R102, RZ, RZ, R3 ;  /* 0x000000ffff667224 */ /* 0x000fe200078e0003 */
[----:B------:R-:W5:Y:S01]  /*d9e0*/  LDC R202, c[0x0][0x4f8] ;  /* 0x00013e00ffca7b82 */ /* 0x000f620000000800 */
[----:B------:R-:W-:Y:S01]  /*d9f0*/  SEL R186, R186, 0xffffffe0, !P0 ;  /* 0xffffffe0baba7807 */ /* 0x000fe20004000000 */
[----:B------:R-:W-:Y:S01]  /*da00*/  IMAD.MOV.U32 R101, RZ, RZ, R100 ;  /* 0x000000ffff657224 */ /* 0x000fe200078e0064 */
[----:B------:R-:W1:Y:S01]  /*da10*/  LDCU UR9, c[0x0][0x440] ;  /* 0x00008800ff0977ac */ /* 0x000e620008000800 */
[----:B------:R-:W-:Y:S01]  /*da20*/  IMAD.MOV.U32 R196, RZ, RZ, 0x40 ;  /* 0x00000040ffc47424 */ /* 0x000fe200078e00ff */
[----:B------:R-:W1:Y:S03]  /*da30*/  LDCU.U8 UR6, c[0x0][0x4f8] ;  /* 0x00009f00ff0677ac */ /* 0x000e660008000000 */
[----:B------:R-:W4:Y:S01]  /*da40*/  S2UR UR7, SR_CgaCtaId ;  /* 0x00000000000779c3 */ /* 0x000f220000008800 */
[----:B---3--:R-:W-:Y:S01]  /*da50*/  ISETP.GE.AND P3, PT, R189, UR4, PT ;  /* 0x00000004bd007c0c */ /* 0x008fe2000bf66270 */
[----:B------:R-:W3:Y:S01]  /*da60*/  LDCU UR4, c[0x0][0x45c] ;  /* 0x00008b80ff0477ac */ /* 0x000ee20008000800 */
[----:B-1----:R-:W-:Y:S01]  /*da70*/  IMAD.SHL.U32 R0, R234, 0x10, RZ ;  /* 0x00000010ea007824 */ /* 0x002fe200078e00ff */
[----:B-----5:R-:W-:Y:S01]  /*da80*/  LOP3.LUT R202, R202, 0xff, RZ, 0xc0, !PT ;  /* 0x000000ffcaca7812 */ /* 0x020fe200078ec0ff */
[C---:B----4-:R-:W-:Y:S01]  /*da90*/  IMAD.SHL.U32 R2, R193.reuse, 0x40, RZ ;  /* 0x00000040c1027824 */ /* 0x050fe200078e00ff */
[C---:B------:R-:W-:Y:S01]  /*daa0*/  LOP3.LUT P0, RZ, R193.reuse, 0x2, RZ, 0xc0, !PT ;  /* 0x00000002c1ff7812 */ /* 0x040fe2000780c0ff */
[----:B------:R-:W-:-:S02]  /*dab0*/  IMAD.SHL.U32 R194, R193, 0x40, RZ ;  /* 0x00000040c1c27824 */ /* 0x000fc400078e00ff */
[----:B------:R-:W-:Y:S01]  /*dac0*/  IMAD R202, R202, 0x10000, R202 ;  /* 0x00010000caca7824 */ /* 0x000fe200078e02ca */
[----:B------:R-:W-:Y:S01]  /*dad0*/  SEL R190, R190, 0xffffffe0, !P0 ;  /* 0xffffffe0bebe7807 */ /* 0x000fe20004000000 */
[----:B------:R-:W-:Y:S01]  /*dae0*/  ULEA UR7, UR7, UR8, 0x18 ;  /* 0x0000000807077291 */ /* 0x000fe2000f8ec0ff */
[----:B------:R-:W-:Y:S02]  /*daf0*/  LOP3.LUT R195, R194, 0x400, RZ, 0xc0, !PT ;  /* 0x00000400c2c37812 */ /* 0x000fe400078ec0ff */
[----:B--2---:R-:W-:-:S04]  /*db00*/  LOP3.LUT R184, R4, 0x8, R184, 0x78, !PT ;  /* 0x0000000804b87812 */ /* 0x004fc800078e78b8 */
[----:B------:R-:W-:Y:S02]  /*db10*/  LOP3.LUT R184, R184, 0x200, R2, 0xf8, !PT ;  /* 0x00000200b8b87812 */ /* 0x000fe400078ef802 */
[----:B------:R-:W-:Y:S02]  /*db20*/  SHF.L.U64.HI R2, R234, 0x4, R235 ;  /* 0x00000004ea027819 */ /* 0x000fe400000102eb */
[----:B------:R-:W-:-:S04]  /*db30*/  LEA R184, R184, UR5, 0x1 ;  /* 0x00000005b8b87c11 */ /* 0x000fc8000f8e08ff */
[----:B------:R-:W-:Y:S01]  /*db40*/  IADD3 R186, PT, PT, R186, R184, RZ ;  /* 0x000000b8baba7210 */ /* 0x000fe20007ffe0ff */
[----:B------:R-:W-:-:S05]  /*db50*/  VIADD R0, R184, 0xc000 ;  /* 0x0000c000b8007836 */ /* 0x000fca0000000000 */
[----:B------:R1:W-:Y:S01]  /*db60*/  STL [R1+0x7c], R0 ;  /* 0x00007c0001007387 */ /* 0x0003e20000100800 */
[----:B---3--:R-:W-:Y:S05]  /*db70*/  BRA `(.L_x_1543) ;  /* 0x0000000400607947 */ /* 0x008fea0003800000 */
.L_x_1545:
[----:B------:R-:W2:Y:S01]  /*db80*/  LDL R166, [R1+0x44] ;  /* 0x0000440001a67983 */ /* 0x000ea20000100800 */
[----:B------:R-:W1:Y:S01]  /*db90*/  LDC.64 R4, c[0x0][0x3b8] ;  /* 0x0000ee00ff047b82 */ /* 0x000e620000000a00 */
[----:B------:R-:W-:Y:S01]  /*dba0*/  VIADD R0, R203, 0xffffffff ;  /* 0xffffffffcb007836 */ /* 0x000fe20000000000 */
[----:B------:R-:W-:Y:S01]  /*dbb0*/  LOP3.LUT R6, R215, 0x1f8, RZ, 0xc0, !PT ;  /* 0x000001f8d7067812 */ /* 0x000fe200078ec0ff */
[----:B------:R-:W3:Y:S03]  /*dbc0*/  LDL R165, [R1+0x40] ;  /* 0x0000400001a57983 */ /* 0x000ee60000100800 */
[----:B------:R-:W-:Y:S04]  /*dbd0*/  LOP3.LUT R6, R6, 0x38, R193, 0x78, !PT ;  /* 0x0000003806067812 */ /* 0x000fe800078e78c1 */
[----:B------:R-:W-:Y:S04]  /*dbe0*/  LOP3.LUT R197, R6, 0x1e00, R215, 0xf8, !PT ;  /* 0x00001e0006c57812 */ /* 0x000fe800078ef8d7 */
[----:B------:R-:W-:Y:S01]  /*dbf0*/  LEA R197, R197, UR5, 0x1 ;  /* 0x00000005c5c57c11 */ /* 0x000fe2000f8e08ff */
[----:B-1----:R-:W-:Y:S01]  /*dc00*/  IMAD.WIDE.U32 R2, R0, R4, RZ ;  /* 0x0000000400027225 */ /* 0x002fe200078e00ff */
[----:B------:R-:W-:Y:S03]  /*dc10*/  SHF.L.U64.HI R19, R4, 0x4, R5 ;  /* 0x0000000404137819 */ /* 0x000fe60000010205 */
[----:B------:R-:W-:Y:S02]  /*dc20*/  IMAD R3, R0, R5, R3 ;  /* 0x0000000500037224 */ /* 0x000fe400078e0203 */
[----:B------:R-:W-:Y:S05]  /*dc30*/  IMAD.SHL.U32 R20, R4, 0x10, RZ ;  /* 0x0000001004147824 */ /* 0x000fea00078e00ff */
[C---:B------:R-:W-:Y:S04]  /*dc40*/  LEA R0, P5, R2.reuse, R20, 0x6 ;  /* 0x0000001402007211 */ /* 0x040fe800078a30ff */
[--C-:B------:R-:W-:Y:S02]  /*dc50*/  LEA.HI.X R7, R2, R19, R3.reuse, 0x6, P5 ;  /* 0x0000001302077211 */ /* 0x100fe400028f3403 */
[----:B------:R-:W-:Y:S02]  /*dc60*/  LEA R10, P5, R4, R0, 0x5 ;  /* 0x00000000040a7211 */ /* 0x000fe400078a28ff */
[-C--:B--2---:R-:W-:Y:S02]  /*dc70*/  LEA R8, P4, R2, R166.reuse, 0x7 ;  /* 0x000000a602087211 */ /* 0x084fe400078838ff */
[----:B------:R-:W-:Y:S02]  /*dc80*/  LEA R6, P6, R0, R166, 0x1 ;  /* 0x000000a600067211 */ /* 0x000fe400078c08ff */
[----:B---3--:R-:W-:Y:S02]  /*dc90*/  LEA.HI.X R9, R2, R165, R3, 0x7, P4 ;  /* 0x000000a502097211 */ /* 0x008fe400020f3c03 */
[----:B------:R-:W-:Y:S02]  /*dca0*/  IADD3 R3, P4, PT, R20, R0, RZ ;  /* 0x0000000014037210 */ /* 0x000fe40007f9e0ff */
[----:B------:R-:W-:Y:S01]  /*dcb0*/  LEA.HI.X R20, R4, R7, R5, 0x5, P5 ;  /* 0x0000000704147211 */ /* 0x000fe200028f2c05 */
[----:B------:R-:W-:Y:S01]  /*dcc0*/  @!PT LDS RZ, [RZ] ;  /* 0x00000000fffff984 */ /* 0x000fe20000000800 */
[----:B------:R-:W-:Y:S01]  /*dcd0*/  @!PT LDS RZ, [RZ] ;  /* 0x00000000fffff984 */ /* 0x000fe20000000800 */
[----:B------:R-:W-:Y:S01]  /*dce0*/  @!PT LDS RZ, [RZ] ;  /* 0x00000000fffff984 */ /* 0x000fe20000000800 */
[----:B------:R1:W-:Y:S01]  /*dcf0*/  @!P3 LDGSTS.E.BYPASS.LTC128B.128 [R197+0x6000], desc[UR16][R8.64] ;  /* 0x0600000008c5bfae */ /* 0x0003e2000b981a10 */
[-C--:B------:R-:W-:Y:S01]  /*dd00*/  LEA R4, P5, R3, R166.reuse, 0x1 ;  /* 0x000000a603047211 */ /* 0x080fe200078a08ff */
[--C-:B------:R-:W-:Y:S01]  /*dd10*/  IMAD.X R5, R19, 0x1, R7.reuse, P4 ;  /* 0x0000000113057824 */ /* 0x100fe200020e0607 */
[-C--:B------:R-:W-:Y:S01]  /*dd20*/  LEA.HI.X R7, R0, R165.reuse, R7, 0x1, P6 ;  /* 0x000000a500077211 */ /* 0x080fe200030f0c07 */
[----:B------:R1:W-:Y:S01]  /*dd30*/  @P3 STS.128 [R197+0x6000], RZ ;  /* 0x006000ffc5003388 */ /* 0x0003e20000000c00 */
[C---:B------:R-:W-:Y:S02]  /*dd40*/  LEA R2, P4, R10.reuse, R166, 0x1 ;  /* 0x000000a60a027211 */ /* 0x040fe400078808ff */
[-C--:B------:R-:W-:Y:S01]  /*dd50*/  LEA.HI.X R5, R3, R165.reuse, R5, 0x1, P5 ;  /* 0x000000a503057211 */ /* 0x080fe200028f0c05 */
        /* <DEDUP_REMOVED lines=58> */
.L_x_1543:
[----:B--2---:R-:W2:Y:S01]  /*e100*/  LDL R10, [R1+0x4c] ;  /* 0x00004c00010a7983 */ /* 0x004ea20000100800 */
[----:B------:R-:W-:Y:S04]  /*e110*/  DEPBAR.LE SB0, 0x0 ;  /* 0x000080000000791a */ /* 0x000fe80000000000 */
[----:B------:R-:W3:Y:S01]  /*e120*/  LDL R15, [R1+0x48] ;  /* 0x00004800010f7983 */ /* 0x000ee20000100800 */
[----:B------:R-:W-:Y:S01]  /*e130*/  IMAD.SHL.U32 R215, R193, 0x8, RZ ;  /* 0x00000008c1d77824 */ /* 0x000fe200078e00ff */
[C---:B------:R-:W-:Y:S01]  /*e140*/  SHF.L.U64.HI R13, R234.reuse, 0x4, R235 ;  /* 0x00000004ea0d7819 */ /* 0x040fe200000102eb */
[----:B------:R-:W-:Y:S01]  /*e150*/  IMAD.WIDE.U32 R8, R203, R234, RZ ;  /* 0x000000eacb087225 */ /* 0x000fe200078e00ff */
[----:B------:R-:W-:Y:S02]  /*e160*/  BAR.SYNC.DEFER_BLOCKING 0x0 ;  /* 0x0000000000007b1d */ /* 0x000fe40000010000 */
[----:B------:R-:W-:Y:S01]  /*e170*/  LOP3.LUT R189, R215, 0x38, RZ, 0xc0, !PT ;  /* 0x00000038d7bd7812 */ /* 0x000fe200078ec0ff */
[----:B------:R-:W-:Y:S01]  /*e180*/  IMAD R9, R203, R235, R9 ;  /* 0x000000ebcb097224 */ /* 0x000fe200078e0209 */
[--C-:B------:R-:W-:Y:S01]  /*e190*/  SHF.R.U32.HI R191, RZ, 0x1, R193.reuse ;  /* 0x00000001ffbf7819 */ /* 0x100fe200000116c1 */
[----:B-1----:R-:W-:Y:S01]  /*e1a0*/  IMAD.SHL.U32 R0, R234, 0x10, RZ ;  /* 0x00000010ea007824 */ /* 0x002fe200078e00ff */
[----:B------:R-:W-:Y:S01]  /*e1b0*/  LOP3.LUT R14, R189, 0x40, RZ, 0xfc, !PT ;  /* 0x00000040bd0e7812 */ /* 0x000fe200078efcff */
[C---:B------:R-:W-:Y:S01]  /*e1c0*/  IMAD.SHL.U32 R2, R193.reuse, 0x20, RZ ;  /* 0x00000020c1027824 */ /* 0x040fe200078e00ff */
[----:B------:R-:W-:Y:S01]  /*e1d0*/  STL [R1+0x50], R215 ;  /* 0x000050d701007387 */ /* 0x000fe20000100800 */
[----:B------:R-:W-:Y:S01]  /*e1e0*/  UMOV UR5, UR7 ;  /* 0x0000000700057c82 */ /* 0x000fe20008000000 */
[-C--:B------:R-:W-:Y:S01]  /*e1f0*/  LEA R5, P0, R8, R0.reuse, 0x6 ;  /* 0x0000000008057211 */ /* 0x080fe200078030ff */
[----:B------:R-:W-:Y:S02]  /*e200*/  IMAD.SHL.U32 R206, R193, 0x2, RZ ;  /* 0x00000002c1ce7824 */ /* 0x000fe400078e00ff */
[----:B------:R1:W-:Y:S01]  /*e210*/  STL [R1+0x60], R14 ;  /* 0x0000600e01007387 */ /* 0x0003e20000100800 */
[----:B------:R-:W-:Y:S02]  /*e220*/  LOP3.LUT R192, R2, 0x7c00, RZ, 0xc0, !PT ;  /* 0x00007c0002c07812 */ /* 0x000fe400078ec0ff */
[----:B------:R-:W-:Y:S02]  /*e230*/  IADD3 R11, P4, PT, R5, R0, RZ ;  /* 0x00000000050b7210 */ /* 0x000fe40007f9e0ff */
[----:B------:R-:W-:Y:S02]  /*e240*/  LEA R12, P2, R234, R5, 0x5 ;  /* 0x00000005ea0c7211 */ /* 0x000fe400078428ff */
[--C-:B------:R-:W-:Y:S02]  /*e250*/  LOP3.LUT R3, R192, 0x200, R194.reuse, 0xf8, !PT ;  /* 0x00000200c0037812 */ /* 0x100fe400078ef8c2 */
[----:B------:R-:W-:Y:S02]  /*e260*/  LOP3.LUT R2, R191, 0x8, RZ, 0xc0, !PT ;  /* 0x00000008bf027812 */ /* 0x000fe400078ec0ff */
[----:B------:R-:W-:Y:S04]  /*e270*/  LOP3.LUT R0, R189, 0x1c0, R194, 0xf8, !PT ;  /* 0x000001c0bd007812 */ /* 0x000fe800078ef8c2 */
[----:B------:R-:W-:Y:S02]  /*e280*/  LOP3.LUT R2, R3, R0, R2, 0xf6, !PT ;  /* 0x0000000003027212 */ /* 0x000fe400078ef602 */
[----:B------:R-:W-:Y:S02]  /*e290*/  LOP3.LUT R0, R0, 0x8, R193, 0x78, !PT ;  /* 0x0000000800007812 */ /* 0x000fe400078e78c1 */
[----:B------:R-:W-:Y:S03]  /*e2a0*/  LEA R103, R2, UR5, 0x1 ;  /* 0x0000000502677c11 */ /* 0x000fe6000f8e08ff */
[----:B------:R-:W-:Y:S02]  /*e2b0*/  IMAD R0, R0, 0x2, R195 ;  /* 0x0000000200007824 */ /* 0x000fe400078e02c3 */
[----:B------:R-:W-:Y:S02]  /*e2c0*/  IMAD.IADD R187, R190, 0x1, R103 ;  /* 0x00000001bebb7824 */ /* 0x000fe400078e0267 */
[----:B------:R-:W-:Y:S04]  /*e2d0*/  VIADD R28, R0, UR5 ;  /* 0x00000005001c7c36 */ /* 0x000fe80008000000 */
[----:B------:R-:W-:Y:S01]  /*e2e0*/  IMAD.IADD R3, R28, 0x1, R190 ;  /* 0x000000011c037824 */ /* 0x000fe200078e02be */
[CC--:B--2---:R-:W-:Y:S02]  /*e2f0*/  LEA R6, P1, R8.reuse, R10.reuse, 0x7 ;  /* 0x0000000a08067211 */ /* 0x0c4fe400078238ff */
[-C--:B------:R-:W-:Y:S02]  /*e300*/  LEA R4, P5, R5, R10.reuse, 0x1 ;  /* 0x0000000a05047211 */ /* 0x080fe400078a08ff */
[--C-:B---3--:R-:W-:Y:S02]  /*e310*/  LEA.HI.X R7, R8, R15, R9.reuse, 0x7, P1 ;  /* 0x0000000f08077211 */ /* 0x108fe400008f3c09 */
[----:B------:R-:W-:Y:S02]  /*e320*/  ISETP.GE.AND P1, PT, R14, UR9, PT ;  /* 0x000000090e007c0c */ /* 0x000fe4000bf26270 */
[----:B------:R-:W-:Y:S01]  /*e330*/  LEA.HI.X R9, R8, R13, R9, 0x6, P0 ;  /* 0x0000000d08097211 */ /* 0x000fe200000f3409 */
[----:B------:R-:W-:Y:S01]  /*e340*/  @!PT LDS RZ, [RZ] ;  /* 0x00000000fffff984 */ /* 0x000fe20000000800 */
[----:B------:R-:W-:Y:S01]  /*e350*/  @!PT LDS RZ, [RZ] ;  /* 0x00000000fffff984 */ /* 0x000fe20000000800 */
[----:B------:R-:W-:Y:S01]  /*e360*/  @!PT LDS RZ, [RZ] ;  /* 0x00000000fffff984 */ /* 0x000fe20000000800 */
[----:B------:R-:W-:Y:S01]  /*e370*/  @!P3 LDGSTS.E.BYPASS.LTC128B.128 [R197+0xc000], desc[UR16][R6.64] ;  /* 0x0c00000006c5bfae */ /* 0x000fe2000b981a10 */
[----:B------:R-:W-:Y:S02]  /*e380*/  LOP3.LUT R8, R189, 0x80, RZ, 0xfc, !PT ;  /* 0x00000080bd087812 */ /* 0x000fe400078efcff */
[----:B------:R-:W-:Y:S02]  /*e390*/  LEA.HI.X R5, R5, R15, R9, 0x1, P5 ;  /* 0x0000000f05057211 */ /* 0x000fe400028f0c09 */
[----:B------:R-:W-:Y:S01]  /*e3a0*/  @P3 STS.128 [R197+0xc000], RZ ;  /* 0x00c000ffc5003388 */ /* 0x000fe20000000c00 */
[----:B------:R-:W-:Y:S01]  /*e3b0*/  ISETP.GE.AND P0, PT, R8, UR9, PT ;  /* 0x0000000908007c0c */ /* 0x000fe2000bf06270 */
[----:B------:R-:W-:Y:S01]  /*e3c0*/  IMAD.X R13, R9, 0x1, R13, P4 ;  /* 0x00000001090d7824 */ /* 0x000fe200020e060d */
[----:B------:R-:W-:Y:S02]  /*e3d0*/  ISETP.GE.AND P3, PT, R189, UR9, PT ;  /* 0x00000009bd007c0c */ /* 0x000fe4000bf66270 */
[----:B------:R2:W-:Y:S01]  /*e3e0*/  STL [R1+0x64], R8 ;  /* 0x0000640801007387 */ /* 0x0005e20000100800 */
[----:B-1----:R-:W-:Y:S04]  /*e3f0*/  LEA.HI.X R14, R234, R9, R235, 0x5, P2 ;  /* 0x00000009ea0e7211 */ /* 0x002fe800010f2ceb */
        /* <DEDUP_REMOVED lines=14> */
[----:B------:R-:W-:Y:S01]  /*e4e0*/  @P3 STS.128 [R197+0xc800], RZ ;  /* 0x00c800ffc5003388 */ /* 0x000fe20000000c00 */
[CC--:B--2---:R-:W-:Y:S02]  /*e4f0*/  LEA R8, P4, R11.reuse, R10.reuse, 0x1 ;  /* 0x0000000a0b087211 */ /* 0x0c4fe400078808ff */
[C---:B------:R-:W-:Y:S02]  /*e500*/  LEA R10, P2, R12.reuse, R10, 0x1 ;  /* 0x0000000a0c0a7211 */ /* 0x040fe400078408ff */
[----:B------:R-:W-:Y:S01]  /*e510*/  @!PT LDS RZ, [RZ] ;  /* 0x00000000fffff984 */ /* 0x000fe20000000800 */
[----:B------:R-:W-:Y:S01]  /*e520*/  @!PT LDS RZ, [RZ] ;  /* 0x00000000fffff984 */ /* 0x000fe20000000800 */
[----:B------:R-:W-:Y:S01]  /*e530*/  @!PT LDS RZ, [RZ] ;  /* 0x00000000fffff984 */ /* 0x000fe20000000800 */
[----:B------:R-:W-:Y:S01]  /*e540*/  @!P1 LDGSTS.E.BYPASS.LTC128B.128 [R197+0xe800], desc[UR16][R4.64+0x80] ;  /* 0x0e80008004c59fae */ /* 0x000fe2000b981a10 */
[-C--:B------:R-:W-:Y:S02]  /*e550*/  LEA.HI.X R9, R11, R15.reuse, R13, 0x1, P4 ;  /* 0x0000000f0b097211 */ /* 0x080fe400020f0c0d */
[----:B------:R-:W-:Y:S02]  /*e560*/  LEA.HI.X R11, R12, R15, R14, 0x1, P2 ;  /* 0x0000000f0c0b7211 */ /* 0x000fe400010f0c0e */
[----:B------:R-:W-:Y:S01]  /*e570*/  @P1 STS.128 [R197+0xe800], RZ ;  /* 0x00e800ffc5001388 */ /* 0x000fe20000000c00 */
[----:B------:R-:W-:Y:S04]  /*e580*/  LOP3.LUT P2, RZ, R193, 0x4, RZ, 0xc0, !PT ;  /* 0x00000004c1ff7812 */ /* 0x000fe8000784c0ff */
[----:B------:R-:W-:Y:S01]  /*e590*/  @!PT LDS RZ, [RZ] ;  /* 0x00000000fffff984 */ /* 0x000fe20000000800 */
[----:B------:R-:W-:Y:S01]  /*e5a0*/  @!PT LDS RZ, [RZ] ;  /* 0x00000000fffff984 */ /* 0x000fe20000000800 */
[----:B------:R-:W-:Y:S01]  /*e5b0*/  @!PT LDS RZ, [RZ] ;  /* 0x00000000fffff984 */ /* 0x000fe20000000800 */
[----:B------:R-:W-:Y:S01]  /*e5c0*/  @!P0 LDGSTS.E.BYPASS.LTC128B.128 [R197+0x10800], desc[UR16][R4.64+0x100] ;  /* 0x1080010004c58fae */ /* 0x000fe2000b981a10 */
[----:B------:R-:W-:Y:S04]  /*e5d0*/  SEL R2, R196, 0xffffffc0, !P2 ;  /* 0xffffffc0c4027807 */ /* 0x000fe80005000000 */
[----:B------:R-:W-:Y:S01]  /*e5e0*/  @P0 STS.128 [R197+0x10800], RZ ;  /* 0x010800ffc5000388 */ /* 0x000fe20000000c00 */
[----:B------:R-:W-:Y:S04]  /*e5f0*/  IMAD.IADD R185, R2, 0x1, R103 ;  /* 0x0000000102b97824 */ /* 0x000fe800078e0267 */
        /* <DEDUP_REMOVED lines=34> */
[----:B------:R-:W-:Y:S05]  /*e820*/  LDSM.16.M88.4 R16, [R0+UR5+0x6800] ;  /* 0x006800050010783b */ /* 0x000fea0008000200 */
[----:B------:R-:W-:Y:S05]  /*e830*/  LDSM.16.M88.4 R24, [R0+UR5+0x7000] ;  /* 0x007000050018783b */ /* 0x000fea0008000200 */
[----:B------:R-:W-:Y:S05]  /*e840*/  LDSM.16.M88.4 R136, [R0+UR5+0x7800] ;  /* 0x007800050088783b */ /* 0x000fea0008000200 */
[----:B-1----:R-:W1:Y:S05]  /*e850*/  LDSM.16.M88.4 R8, [R0+UR5+0x6000] ;  /* 0x006000050008783b */ /* 0x002e6a0008000200 */
[----:B------:R-:W0:Y:S05]  /*e860*/  LDGDEPBAR ;  /* 0x00000000000079af */ /* 0x000e2a0000000000 */
[----:B------:R-:W-:Y:S05]  /*e870*/  LDSM.16.M88.4 R140, [R187] ;  /* 0x00000000bb8c783b */ /* 0x000fea0000000200 */
[----:B------:R-:W2:Y:S05]  /*e880*/  LDSM.16.M88.4 R144, [R3+0x6000] ;  /* 0x006000000390783b */ /* 0x000eaa0000000200 */
[----:B------:R-:W3:Y:S05]  /*e890*/  LDSM.16.M88.4 R148, [R3+0x6800] ;  /* 0x006800000394783b */ /* 0x000eea0000000200 */
[----:B------:R-:W4:Y:S05]  /*e8a0*/  LDSM.16.M88.4 R152, [R3+0x7000] ;  /* 0x007000000398783b */ /* 0x000f2a0000000200 */
[----:B------:R-:W5:Y:S05]  /*e8b0*/  LDSM.16.M88.4 R156, [R3+0x7800] ;  /* 0x00780000039c783b */ /* 0x000f6a0000000200 */
[----:B------:R-:W-:Y:S05]  /*e8c0*/  LDSM.16.M88.4 R160, [R185] ;  /* 0x00000000b9a0783b */ /* 0x000fea0000000200 */
[----:B------:R-:W5:Y:S01]  /*e8d0*/  LDSM.16.M88.4 R164, [R2+0x6000] ;  /* 0x0060000002a4783b */ /* 0x000f620000000200 */
[C---:B-1----:R-:W-:Y:S04]  /*e8e0*/  HMMA.16816.F32 R4, R32.reuse, R8, RZ ;  /* 0x000000082004723c */ /* 0x042fe800000018ff */
[----:B------:R-:W1:Y:S04]  /*e8f0*/  LDSM.16.M88.4 R168, [R2+0x6800] ;  /* 0x0068000002a8783b */ /* 0x000e680000000200 */
[C---:B------:R-:W-:Y:S01]  /*e900*/  HMMA.16816.F32 R8, R32.reuse, R10, RZ ;  /* 0x0000000a2008723c */ /* 0x040fe200000018ff */
[----:B------:R-:W-:Y:S05]  /*e910*/  LDSM.16.M88.4 R172, [R0+UR5+0x8000] ;  /* 0x0080000500ac783b */ /* 0x000fea0008000200 */
[----:B------:R-:W-:Y:S02]  /*e920*/  LDSM.16.M88.4 R176, [R2+0x8800] ;  /* 0x0088000002b0783b */ /* 0x000fe40000000200 */
[C---:B------:R-:W-:Y:S03]  /*e930*/  HMMA.16816.F32 R12, R32.reuse, R16, RZ ;  /* 0x00000010200c723c */ /* 0x040fe600000018ff */
[----:B------:R-:W-:Y:S05]  /*e940*/  LDSM.16.M88.4 R180, [R100+0x9000] ;  /* 0x0090000064b4783b */ /* 0x000fea0000000200 */
[C---:B------:R-:W-:Y:S01]  /*e950*/  HMMA.16816.F32 R16, R32.reuse, R18, RZ ;  /* 0x000000122010723c */ /* 0x040fe200000018ff */
[----:B------:R-:W-:Y:S07]  /*e960*/  STL [R1+0x78], R206 ;  /* 0x000078ce01007387 */ /* 0x000fee0000100800 */
[C---:B------:R-:W-:Y:S08]  /*e970*/  HMMA.16816.F32 R20, R32.reuse, R24, RZ ;  /* 0x000000182014723c */ /* 0x040ff000000018ff */
[C---:B------:R-:W-:Y:S08]  /*e980*/  HMMA.16816.F32 R24, R32.reuse, R26, RZ ;  /* 0x0000001a2018723c */ /* 0x040ff000000018ff */
[C---:B------:R-:W-:Y:S08]  /*e990*/  HMMA.16816.F32 R28, R32.reuse, R136, RZ ;  /* 0x00000088201c723c */ /* 0x040ff000000018ff */
[----:B------:R-:W-:Y:S01]  /*e9a0*/  HMMA.16816.F32 R32, R32, R138, RZ ;  /* 0x0000008a2020723c */ /* 0x000fe200000018ff */
[----:B------:R-:W1:Y:S07]  /*e9b0*/  LDSM.16.M88.4 R136, [R2+0x7000] ;  /* 0x007000000288783b */ /* 0x000e6e0000000200 */
[C---:B--2---:R-:W-:Y:S08]  /*e9c0*/  HMMA.16816.F32 R4, R140.reuse, R144, R4 ;  /* 0x000000908c04723c */ /* 0x044ff00000001804 */
[C---:B------:R-:W-:Y:S01]  /*e9d0*/  HMMA.16816.F32 R8, R140.reuse, R146, R8 ;  /* 0x000000928c08723c */ /* 0x040fe20000001808 */
[----:B------:R-:W2:Y:S07]  /*e9e0*/  LDSM.16.M88.4 R144, [R2+0x7800] ;  /* 0x007800000290783b */ /* 0x000eae0000000200 */
[C---:B---3--:R-:W-:Y:S08]  /*e9f0*/  HMMA.16816.F32 R12, R140.reuse, R148, R12 ;  /* 0x000000948c0c723c */ /* 0x048ff0000000180c */
[C---:B------:R-:W-:Y:S01]  /*ea00*/  HMMA.16816.F32 R16, R140.reuse, R150, R16 ;  /* 0x000000968c10723c */ /* 0x040fe20000001810 */
[----:B------:R-:W-:Y:S07]  /*ea10*/  LDSM.16.M88.4 R148, [R188] ;  /* 0x00000000bc94783b */ /* 0x000fee0000000200 */
[C---:B----4-:R-:W-:Y:S08]  /*ea20*/  HMMA.16816.F32 R20, R140.reuse, R152, R20 ;  /* 0x000000988c14723c */ /* 0x050ff00000001814 */
[C---:B------:R-:W-:Y:S01]  /*ea30*/  HMMA.16816.F32 R24, R140.reuse, R154, R24 ;  /* 0x0000009a8c18723c */ /* 0x040fe20000001818 */
[----:B------:R-:W3:Y:S07]  /*ea40*/  LDSM.16.M88.4 R152, [R100+0x6000] ;  /* 0x006000006498783b */ /* 0x000eee0000000200 */
[C---:B-----5:R-:W-:Y:S08]  /*ea50*/  HMMA.16816.F32 R28, R140.reuse, R156, R28 ;  /* 0x0000009c8c1c723c */ /* 0x060ff0000000181c */
[----:B------:R-:W-:Y:S01]  /*ea60*/  HMMA.16816.F32 R32, R140, R158, R32 ;  /* 0x0000009e8c20723c */ /* 0x000fe20000001820 */
[----:B------:R-:W4:Y:S05]  /*ea70*/  LDSM.16.M88.4 R140, [R100+0x6800] ;  /* 0x00680000648c783b */ /* 0x000f2a0000000200 */
[----:B------:R-:W5:Y:S02]  /*ea80*/  LDSM.16.M88.4 R156, [R100+0x7000] ;  /* 0x00700000649c783b */ /* 0x000f640000000200 */
[C---:B------:R-:W-:Y:S08]  /*ea90*/  HMMA.16816.F32 R4, R160.reuse, R164, R4 ;  /* 0x000000a4a004723c */ /* 0x040ff00000001804 */
[C---:B------:R-:W-:Y:S01]  /*eaa0*/  HMMA.16816.F32 R8, R160.reuse, R166, R8 ;  /* 0x000000a6a008723c */ /* 0x040fe20000001808 */
[----:B------:R-:W5:Y:S07]  /*eab0*/  LDSM.16.M88.4 R164, [R100+0x7800] ;  /* 0x0078000064a4783b */ /* 0x000f6e0000000200 */
[C---:B-1----:R-:W-:Y:S08]  /*eac0*/  HMMA.16816.F32 R12, R160.reuse, R168, R12 ;  /* 0x000000a8a00c723c */ /* 0x042ff0000000180c */
[C---:B------:R-:W-:Y:S01]  /*ead0*/  HMMA.16816.F32 R16, R160.reuse, R170, R16 ;  /* 0x000000aaa010723c */ /* 0x040fe20000001810 */
[----:B------:R-:W1:Y:S07]  /*eae0*/  LDSM.16.M88.4 R168, [R103+0x2000] ;  /* 0x0020000067a8783b */ /* 0x000e6e0000000200 */
[C---:B------:R-:W-:Y:S08]  /*eaf0*/  HMMA.16816.F32 R20, R160.reuse, R136, R20 ;  /* 0x00000088a014723c */ /* 0x040ff00000001814 */
[C---:B------:R-:W-:Y:S01]  /*eb00*/  HMMA.16816.F32 R24, R160.reuse, R138, R24 ;  /* 0x0000008aa018723c */ /* 0x040fe20000001818 */
[----:B------:R-:W1:Y:S07]  /*eb10*/  LDSM.16.M88.4 R136, [R0+UR5+0x8800] ;  /* 0x008800050088783b */ /* 0x000e6e0008000200 */
[C---:B--2---:R-:W-:Y:S08]  /*eb20*/  HMMA.16816.F32 R28, R160.reuse, R144, R28 ;  /* 0x00000090a01c723c */ /* 0x044ff0000000181c */
[----:B------:R-:W-:Y:S01]  /*eb30*/  HMMA.16816.F32 R32, R160, R146, R32 ;  /* 0x00000092a020723c */ /* 0x000fe20000001820 */
[----:B------:R-:W2:Y:S05]  /*eb40*/  LDSM.16.M88.4 R144, [R0+UR5+0x9000] ;  /* 0x009000050090783b */ /* 0x000eaa0008000200 */
[----:B------:R-:W-:Y:S02]  /*eb50*/  LDSM.16.M88.4 R160, [R3+0x9000] ;  /* 0x0090000003a0783b */ /* 0x000fe40000000200 */
[C---:B---3--:R-:W-:Y:S08]  /*eb60*/  HMMA.16816.F32 R4, R148.reuse, R152, R4 ;  /* 0x000000989404723c */ /* 0x048ff00000001804 */
[C---:B------:R-:W-:Y:S01]  /*eb70*/  HMMA.16816.F32 R8, R148.reuse, R154, R8 ;  /* 0x0000009a9408723c */ /* 0x040fe20000001808 */
[----:B------:R-:W-:Y:S07]  /*eb80*/  LDSM.16.M88.4 R152, [R3+0x8000] ;  /* 0x008000000398783b */ /* 0x000fee0000000200 */
[C---:B----4-:R-:W-:Y:S08]  /*eb90*/  HMMA.16816.F32 R12, R148.reuse, R140, R12 ;  /* 0x0000008c940c723c */ /* 0x050ff0000000180c */
[C---:B------:R-:W-:Y:S01]  /*eba0*/  HMMA.16816.F32 R16, R148.reuse, R142, R16 ;  /* 0x0000008e9410723c */ /* 0x040fe20000001810 */
[----:B------:R-:W3:Y:S07]  /*ebb0*/  LDSM.16.M88.4 R140, [R0+UR5+0x9800] ;  /* 0x00980005008c783b */ /* 0x000eee0008000200 */
[C---:B-----5:R-:W-:Y:S08]  /*ebc0*/  HMMA.16816.F32 R20, R148.reuse, R156, R20 ;  /* 0x0000009c9414723c */ /* 0x060ff00000001814 */
[C---:B------:R-:W-:Y:S01]  /*ebd0*/  HMMA.16816.F32 R24, R148.reuse, R158, R24 ;  /* 0x0000009e9418723c */ /* 0x040fe20000001818 */
[----:B------:R-:W-:Y:S07]  /*ebe0*/  LDSM.16.M88.4 R156, [R3+0x8800] ;  /* 0x00880000039c783b */ /* 0x000fee0000000200 */
[C---:B------:R-:W-:Y:S08]  /*ebf0*/  HMMA.16816.F32 R28, R148.reuse, R164, R28 ;  /* 0x000000a4941c723c */ /* 0x040ff0000000181c */
[----:B------:R-:W-:Y:S01]  /*ec00*/  HMMA.16816.F32 R32, R148, R166, R32 ;  /* 0x000000a69420723c */ /* 0x000fe20000001820 */
[----:B------:R-:W4:Y:S05]  /*ec10*/  LDSM.16.M88.4 R148, [R187+0x2000] ;  /* 0x00200000bb94783b */ /* 0x000f2a0000000200 */
[----:B------:R-:W-:Y:S02]  /*ec20*/  LDSM.16.M88.4 R164, [R185+0x2000] ;  /* 0x00200000b9a4783b */ /* 0x000fe40000000200 */
[C---:B-1----:R-:W-:Y:S08]  /*ec30*/  HMMA.16816.F32 R4, R168.reuse, R172, R4 ;  /* 0x000000aca804723c */ /* 0x042ff00000001804 */
[C---:B------:R-:W-:Y:S01]  /*ec40*/  HMMA.16816.F32 R8, R168.reuse, R174, R8 ;  /* 0x000000aea808723c */ /* 0x040fe20000001808 */
[----:B------:R-:W-:Y:S07]  /*ec50*/  LDSM.16.M88.4 R172, [R2+0x8000] ;  /* 0x0080000002ac783b */ /* 0x000fee0000000200 */
[C---:B------:R-:W-:Y:S08]  /*ec60*/  HMMA.16816.F32 R12, R168.reuse, R136, R12 ;  /* 0x00000088a80c723c */ /* 0x040ff0000000180c */
        /* <DEDUP_REMOVED lines=8> */
[----:B------:R-:W-:Y:S02]  /*ecf0*/  LDSM.16.M88.4 R168, [R100+0x8800] ;  /* 0x0088000064a8783b */ /* 0x000fe40000000200 */
[C---:B----4-:R-:W-:Y:S08]  /*ed00*/  HMMA.16816.F32 R4, R148.reuse, R152, R4 ;  /* 0x000000989404723c */ /* 0x050ff00000001804 */
[C---:B------:R-:W-:Y:S01]  /*ed10*/  HMMA.16816.F32 R8, R148.reuse, R154, R8 ;  /* 0x0000009a9408723c */ /* 0x040fe20000001808 */
[----:B------:R-:W-:Y:S07]  /*ed20*/  LDSM.16.M88.4 R152, [R188+0x2000] ;  /* 0x00200000bc98783b */ /* 0x000fee0000000200 */
[C---:B------:R-:W-:Y:S08]  /*ed30*/  HMMA.16816.F32 R12, R148.reuse, R156, R12 ;  /* 0x0000009c940c723c */ /* 0x040ff0000000180c */
[C---:B------:R-:W-:Y:S01]  /*ed40*/  HMMA.16816.F32 R16, R148.reuse, R158, R16 ;  /* 0x0000009e9410723c */ /* 0x040fe20000001810 */
[----:B------:R-:W4:Y:S07]  /*ed50*/  LDSM.16.M88.4 R156, [R100+0x8000] ;  /* 0x00800000649c783b */ /* 0x000f2e0000000200 */
[C---:B------:R-:W-:Y:S08]  /*ed60*/  HMMA.16816.F32 R20, R148.reuse, R160, R20 ;  /* 0x000000a09414723c */ /* 0x040ff00000001814 */
[C---:B------:R-:W-:Y:S01]  /*ed70*/  HMMA.16816.F32 R24, R148.reuse, R162, R24 ;  /* 0x000000a29418723c */ /* 0x040fe20000001818 */
[----:B------:R-:W-:Y:S07]  /*ed80*/  LDSM.16.M88.4 R160, [R0+UR5+0xa000] ;  /* 0x00a0000500a0783b */ /* 0x000fee0008000200 */
[C---:B-1----:R-:W-:Y:S08]  /*ed90*/  HMMA.16816.F32 R28, R148.reuse, R136, R28 ;  /* 0x00000088941c723c */ /* 0x042ff0000000181c */
[----:B------:R-:W-:Y:S01]  /*eda0*/  HMMA.16816.F32 R32, R148, R138, R32 ;  /* 0x0000008a9420723c */ /* 0x000fe20000001820 */
[----:B------:R-:W1:Y:S05]  /*edb0*/  LDSM.16.M88.4 R136, [R100+0x9800] ;  /* 0x009800006488783b */ /* 0x000e6a0000000200 */
        /* <DEDUP_REMOVED lines=9> */
[----:B------:R-:W-:Y:S07]  /*ee50*/  LDSM.16.M88.4 R144, [R187+0x4000] ;  /* 0x00400000bb90783b */ /* 0x000fee0000000200 */
[C---:B---3--:R-:W-:Y:S08]  /*ee60*/  HMMA.16816.F32 R28, R164.reuse, R140, R28 ;  /* 0x0000008ca41c723c */ /* 0x048ff0000000181c */
[----:B------:R-:W-:Y:S01]  /*ee70*/  HMMA.16816.F32 R32, R164, R142, R32 ;  /* 0x0000008ea420723c */ /* 0x000fe20000001820 */
[----:B------:R2:W3:Y:S05]  /*ee80*/  LDSM.16.M88.4 R140, [R0+UR5+0xb800] ;  /* 0x00b80005008c783b */ /* 0x0004ea0008000200 */
[----:B------:R-:W-:Y:S02]  /*ee90*/  LDSM.16.M88.4 R164, [R185+0x4000] ;  /* 0x00400000b9a4783b */ /* 0x000fe40000000200 */
[C---:B----4-:R-:W-:Y:S08]  /*eea0*/  HMMA.16816.F32 R4, R152.reuse, R156, R4 ;  /* 0x0000009c9804723c */ /* 0x050ff00000001804 */
[C---:B------:R-:W-:Y:S01]  /*eeb0*/  HMMA.16816.F32 R8, R152.reuse, R158, R8 ;  /* 0x0000009e9808723c */ /* 0x040fe20000001808 */
[----:B------:R-:W4:Y:S07]  /*eec0*/  LDSM.16.M88.4 R156, [R3+0xa000] ;  /* 0x00a00000039c783b */ /* 0x000f2e0000000200 */
[C---:B------:R-:W-:Y:S03]  /*eed0*/  HMMA.16816.F32 R12, R152.reuse, R168, R12 ;  /* 0x000000a8980c723c */ /* 0x040fe6000000180c */
[----:B--2---:R-:W-:Y:S05]  /*eee0*/  LOP3.LUT R0, R206, 0x6, RZ, 0xc0, !PT ;  /* 0x00000006ce007812 */ /* 0x004fea00078ec0ff */
[C---:B------:R-:W-:Y:S01]  /*eef0*/  HMMA.16816.F32 R16, R152.reuse, R170, R16 ;  /* 0x000000aa9810723c */ /* 0x040fe20000001810 */
[----:B------:R-:W-:Y:S05]  /*ef00*/  LDSM.16.M88.4 R168, [R2+0xa000] ;  /* 0x00a0000002a8783b */ /* 0x000fea0000000200 */
[----:B------:R2:W-:Y:S02]  /*ef10*/  STL [R1+0x5c], R0 ;  /* 0x00005c0001007387 */ /* 0x0005e40000100800 */
[C---:B------:R-:W-:Y:S03]  /*ef20*/  HMMA.16816.F32 R20, R152.reuse, R180, R20 ;  /* 0x000000b49814723c */ /* 0x040fe60000001814 */
[----:B------:R-:W4:Y:S05]  /*ef30*/  LDL R181, [R1+0x80] ;  /* 0x0000800001b57983 */ /* 0x000f2a0000100800 */
[C---:B------:R-:W-:Y:S08]  /*ef40*/  HMMA.16816.F32 R24, R152.reuse, R182, R24 ;  /* 0x000000b69818723c */ /* 0x040ff00000001818 */
[C---:B-1----:R-:W-:Y:S03]  /*ef50*/  HMMA.16816.F32 R28, R152.reuse, R136, R28 ;  /* 0x00000088981c723c */ /* 0x042fe6000000181c */
[----:B--2---:R-:W-:Y:S05]  /*ef60*/  IMAD R0, R203, 0x40, R0 ;  /* 0x00000040cb007824 */ /* 0x004fea00078e0200 */
[----:B------:R-:W-:Y:S01]  /*ef70*/  HMMA.16816.F32 R32, R152, R138, R32 ;  /* 0x0000008a9820723c */ /* 0x000fe20000001820 */
[----:B------:R-:W1:Y:S02]  /*ef80*/  LDSM.16.M88.4 R136, [R3+0xa800] ;  /* 0x00a800000388783b */ /* 0x000e640000000200 */
[-C--:B------:R-:W-:Y:S02]  /*ef90*/  ISETP.GT.AND P4, PT, R198, R0.reuse, PT ;  /* 0x00000000c600720c */ /* 0x080fe40003f84270 */
[C---:B------:R-:W-:Y:S01]  /*efa0*/  ISETP.GT.AND P5, PT, R199.reuse, R0, PT ;  /* 0x00000000c700720c */ /* 0x040fe20003fa4270 */
[----:B------:R-:W2:Y:S02]  /*efb0*/  LDSM.16.M88.4 R152, [R3+0xb000] ;  /* 0x00b000000398783b */ /* 0x000ea40000000200 */
[C---:B-----5:R-:W-:Y:S08]  /*efc0*/  HMMA.16816.F32 R4, R148.reuse, R160, R4 ;  /* 0x000000a09404723c */ /* 0x060ff00000001804 */
[C---:B------:R-:W-:Y:S01]  /*efd0*/  HMMA.16816.F32 R8, R148.reuse, R162, R8 ;  /* 0x000000a29408723c */ /* 0x040fe20000001808 */
[----:B------:R5:W2:Y:S07]  /*efe0*/  LDSM.16.M88.4 R160, [R3+0xb800] ;  /* 0x00b8000003a0783b */ /* 0x000aae0000000200 */
[C---:B------:R-:W-:Y:S08]  /*eff0*/  HMMA.16816.F32 R12, R148.reuse, R172, R12 ;  /* 0x000000ac940c723c */ /* 0x040ff0000000180c */
[C---:B------:R-:W-:Y:S01]  /*f000*/  HMMA.16816.F32 R16, R148.reuse, R174, R16 ;  /* 0x000000ae9410723c */ /* 0x040fe20000001810 */
[----:B------:R-:W-:Y:S07]  /*f010*/  LDSM.16.M88.4 R172, [R2+0xb800] ;  /* 0x00b8000002ac783b */ /* 0x000fee0000000200 */
[C---:B------:R-:W-:Y:S03]  /*f020*/  HMMA.16816.F32 R20, R148.reuse, R176, R20 ;  /* 0x000000b09414723c */ /* 0x040fe60000001814 */
[C---:B-----5:R-:W-:Y:S05]  /*f030*/  VIADD R3, R0.reuse, 0x38 ;  /* 0x0000003800037836 */ /* 0x060fea0000000000 */
[C---:B------:R-:W-:Y:S01]  /*f040*/  HMMA.16816.F32 R24, R148.reuse, R178, R24 ;  /* 0x000000b29418723c */ /* 0x040fe20000001818 */
[----:B------:R-:W-:Y:S07]  /*f050*/  LDSM.16.M88.4 R176, [R100+0xa000] ;  /* 0x00a0000064b0783b */ /* 0x000fee0000000200 */
[C---:B---3--:R-:W-:Y:S08]  /*f060*/  HMMA.16816.F32 R28, R148.reuse, R140, R28 ;  /* 0x0000008c941c723c */ /* 0x048ff0000000181c */
[----:B------:R-:W-:Y:S01]  /*f070*/  HMMA.16816.F32 R32, R148, R142, R32 ;  /* 0x0000008e9420723c */ /* 0x000fe20000001820 */
[----:B------:R-:W3:Y:S05]  /*f080*/  LDSM.16.M88.4 R140, [R2+0xa800] ;  /* 0x00a80000028c783b */ /* 0x000eea0000000200 */
[----:B------:R5:W3:Y:S02]  /*f090*/  LDSM.16.M88.4 R148, [R2+0xb000] ;  /* 0x00b000000294783b */ /* 0x000ae40000000200 */
[C---:B----4-:R-:W-:Y:S08]  /*f0a0*/  HMMA.16816.F32 R4, R144.reuse, R156, R4 ;  /* 0x0000009c9004723c */ /* 0x050ff00000001804 */
[C---:B------:R-:W-:Y:S01]  /*f0b0*/  HMMA.16816.F32 R8, R144.reuse, R158, R8 ;  /* 0x0000009e9008723c */ /* 0x040fe20000001808 */
[----:B------:R-:W4:Y:S07]  /*f0c0*/  LDSM.16.M88.4 R156, [R188+0x4000] ;  /* 0x00400000bc9c783b */ /* 0x000f2e0000000200 */
[C---:B-1----:R-:W-:Y:S03]  /*f0d0*/  HMMA.16816.F32 R12, R144.reuse, R136, R12 ;  /* 0x00000088900c723c */ /* 0x042fe6000000180c */
[C---:B-----5:R-:W-:Y:S05]  /*f0e0*/  VIADD R2, R0.reuse, 0x31 ;  /* 0x0000003100027836 */ /* 0x060fea0000000000 */
[C---:B------:R-:W-:Y:S01]  /*f0f0*/  HMMA.16816.F32 R16, R144.reuse, R138, R16 ;  /* 0x0000008a9010723c */ /* 0x040fe20000001810 */
[----:B------:R-:W1:Y:S07]  /*f100*/  LDSM.16.M88.4 R136, [R100+0xa800] ;  /* 0x00a800006488783b */ /* 0x000e6e0000000200 */
[C---:B--2---:R-:W-:Y:S08]  /*f110*/  HMMA.16816.F32 R20, R144.reuse, R152, R20 ;  /* 0x000000989014723c */ /* 0x044ff00000001814 */
[C---:B------:R-:W-:Y:S03]  /*f120*/  HMMA.16816.F32 R24, R144.reuse, R154, R24 ;  /* 0x0000009a9018723c */ /* 0x040fe60000001818 */
[C---:B------:R-:W-:Y:S02]  /*f130*/  VIADD R155, R0.reuse, 0x8 ;  /* 0x00000008009b7836 */ /* 0x040fe40000000000 */
[C---:B------:R-:W-:Y:S03]  /*f140*/  VIADD R154, R0.reuse, 0x9 ;  /* 0x00000009009a7836 */ /* 0x040fe60000000000 */
[C---:B------:R-:W-:Y:S08]  /*f150*/  HMMA.16816.F32 R28, R144.reuse, R160, R28 ;  /* 0x000000a0901c723c */ /* 0x040ff0000000181c */
[----:B------:R-:W-:Y:S01]  /*f160*/  HMMA.16816.F32 R32, R144, R162, R32 ;  /* 0x000000a29020723c */ /* 0x000fe20000001820 */
[----:B------:R-:W-:Y:S07]  /*f170*/  LDSM.16.M88.4 R144, [R100+0xb800] ;  /* 0x00b800006490783b */ /* 0x000fee0000000200 */
[C---:B------:R-:W-:Y:S08]  /*f180*/  HMMA.16816.F32 R4, R164.reuse, R168, R4 ;  /* 0x000000a8a404723c */ /* 0x040ff00000001804 */
[C---:B------:R-:W-:Y:S08]  /*f190*/  HMMA.16816.F32 R8, R164.reuse, R170, R8 ;  /* 0x000000aaa408723c */ /* 0x040ff00000001808 */
[C---:B---3--:R-:W-:Y:S08]  /*f1a0*/  HMMA.16816.F32 R12, R164.reuse, R140, R12 ;  /* 0x0000008ca40c723c */ /* 0x048ff0000000180c */
[C---:B------:R-:W-:Y:S01]  /*f1b0*/  HMMA.16816.F32 R16, R164.reuse, R142, R16 ;  /* 0x0000008ea410723c */ /* 0x040fe20000001810 */
[----:B------:R-:W2:Y:S01]  /*f1c0*/  LDSM.16.M88.4 R140, [R100+0xb000] ;  /* 0x00b00000648c783b */ /* 0x000ea20000000200 */
[----:B------:R-:W-:Y:S04]  /*f1d0*/  DEPBAR.LE SB0, 0x0 ;  /* 0x000080000000791a */ /* 0x000fe80000000000 */
[----:B------:R-:W-:Y:S02]  /*f1e0*/  BAR.SYNC.DEFER_BLOCKING 0x0 ;  /* 0x0000000000007b1d */ /* 0x000fe40000010000 */
[C---:B------:R-:W-:Y:S05]  /*f1f0*/  HMMA.16816.F32 R20, R164.reuse, R148, R20 ;  /* 0x00000094a414723c */ /* 0x040fea0000001814 */
[C---:B------:R-:W-:Y:S02]  /*f200*/  VIADD R149, R0.reuse, 0x10 ;  /* 0x0000001000957836 */ /* 0x040fe40000000000 */
[C---:B------:R-:W-:Y:S01]  /*f210*/  VIADD R148, R0.reuse, 0x11 ;  /* 0x0000001100947836 */ /* 0x040fe20000000000 */
[C---:B------:R-:W-:Y:S08]  /*f220*/  HMMA.16816.F32 R24, R164.reuse, R150, R24 ;  /* 0x00000096a418723c */ /* 0x040ff00000001818 */
[C---:B------:R-:W-:Y:S08]  /*f230*/  HMMA.16816.F32 R28, R164.reuse, R172, R28 ;  /* 0x000000aca41c723c */ /* 0x040ff0000000181c */
[----:B------:R-:W-:Y:S03]  /*f240*/  HMMA.16816.F32 R32, R164, R174, R32 ;  /* 0x000000aea420723c */ /* 0x000fe60000001820 */
[----:B------:R-:W-:Y:S05]  /*f250*/  VIADD R164, R0, 0x1 ;  /* 0x0000000100a47836 */ /* 0x000fea0000000000 */
[-C--:B------:R-:W-:Y:S01]  /*f260*/  ISETP.GT.AND P6, PT, R198, R164.reuse, PT ;  /* 0x000000a4c600720c */ /* 0x080fe20003fc4270 */
[C---:B----4-:R-:W-:Y:S08]  /*f270*/  HMMA.16816.F32 R4, R156.reuse, R176, R4 ;  /* 0x000000b09c04723c */ /* 0x050ff00000001804 */
[C---:B------:R-:W-:Y:S08]  /*f280*/  HMMA.16816.F32 R8, R156.reuse, R178, R8 ;  /* 0x000000b29c08723c */ /* 0x040ff00000001808 */
[C---:B-1----:R-:W-:Y:S03]  /*f290*/  HMMA.16816.F32 R12, R156.reuse, R136, R12 ;  /* 0x000000889c0c723c */ /* 0x042fe6000000180c */
[----:B------:R-:W-:Y:S01]  /*f2a0*/  FSEL R163, R4, -INF , !P4 ;  /* 0xff80000004a37808 */ /* 0x000fe20006000000 */
[C---:B------:R-:W-:Y:S01]  /*f2b0*/  VIADD R137, R0.reuse, 0x18 ;  /* 0x0000001800897836 */ /* 0x040fe20000000000 */
[----:B------:R-:W-:Y:S01]  /*f2c0*/  ISETP.GT.AND P4, PT, R199, R164, PT ;  /* 0x000000a4c700720c */ /* 0x000fe20003f84270 */
[C---:B------:R-:W-:Y:S01]  /*f2d0*/  VIADD R136, R0.reuse, 0x19 ;  /* 0x0000001900887836 */ /* 0x040fe20000000000 */
[----:B------:R-:W-:Y:S01]  /*f2e0*/  FSEL R162, R5, -INF , !P6 ;  /* 0xff80000005a27808 */ /* 0x000fe20007000000 */
[C---:B------:R-:W-:Y:S03]  /*f2f0*/  HMMA.16816.F32 R16, R156.reuse, R138, R16 ;  /* 0x0000008a9c10723c */ /* 0x040fe60000001810 */
[----:B------:R-:W-:Y:S01]  /*f300*/  FSEL R160, R7, -INF , !P4 ;  /* 0xff80000007a07808 */ /* 0x000fe20006000000 */
[----:B------:R-:W-:Y:S01]  /*f310*/  VIADD R7, R0, 0x28 ;  /* 0x0000002800077836 */ /* 0x000fe20000000000 */
[----:B------:R-:W-:Y:S01]  /*f320*/  ISETP.GT.AND P4, PT, R198, R155, PT ;  /* 0x0000009bc600720c */ /* 0x000fe20003f84270 */
[----:B------:R-:W-:Y:S01]  /*f330*/  VIADD R4, R0, 0x30 ;  /* 0x0000003000047836 */ /* 0x000fe20000000000 */
[-C--:B------:R-:W-:Y:S01]  /*f340*/  ISETP.GT.AND P6, PT, R198, R154.reuse, PT ;  /* 0x0000009ac600720c */ /* 0x080fe20003fc4270 */
[C---:B--2---:R-:W-:Y:S03]  /*f350*/  HMMA.16816.F32 R20, R156.reuse, R140, R20 ;  /* 0x0000008c9c14723c */ /* 0x044fe60000001814 */
        /* <DEDUP_REMOVED lines=8> */
[----:B------:R-:W-:Y:S02]  /*f3e0*/  ISETP.GT.AND P4, PT, R198, R149, PT ;  /* 0x00000095c600720c */ /* 0x000fe40003f84270 */
[----:B------:R-:W-:Y:S01]  /*f3f0*/  FSEL R161, R6, -INF , !P5 ;  /* 0xff80000006a17808 */ /* 0x000fe20006800000 */
[C---:B------:R-:W-:Y:S03]  /*f400*/  HMMA.16816.F32 R28, R156.reuse, R144, R28 ;  /* 0x000000909c1c723c */ /* 0x040fe6000000181c */
[----:B------:R-:W-:Y:S01]  /*f410*/  FSEL R141, R12, -INF , !P4 ;  /* 0xff8000000c8d7808 */ /* 0x000fe20006000000 */
[----:B------:R-:W-:Y:S01]  /*f420*/  VIADD R6, R0, 0x29 ;  /* 0x0000002900067836 */ /* 0x000fe20000000000 */
[C---:B------:R-:W-:Y:S02]  /*f430*/  ISETP.GT.AND P4, PT, R199.reuse, R148, PT ;  /* 0x00000094c700720c */ /* 0x040fe40003f84270 */
[----:B------:R-:W-:Y:S01]  /*f440*/  ISETP.GT.AND P5, PT, R199, R155, PT ;  /* 0x0000009bc700720c */ /* 0x000fe20003fa4270 */
[----:B------:R-:W-:Y:S03]  /*f450*/  HMMA.16816.F32 R32, R156, R146, R32 ;  /* 0x000000929c20723c */ /* 0x000fe60000001820 */
[----:B------:R-:W-:Y:S02]  /*f460*/  FSEL R138, R15, -INF , !P4 ;  /* 0xff8000000f8a7808 */ /* 0x000fe40006000000 */
        /* <DEDUP_REMOVED lines=18> */
[----:B------:R-:W-:Y:S02]  /*f590*/  FSEL R27, R27, -INF , !P4 ;  /* 0xff8000001b1b7808 */ /* 0x000fe40006000000 */
[C---:B------:R-:W-:Y:S02]  /*f5a0*/  ISETP.GT.AND P5, PT, R199.reuse, R7, PT ;  /* 0x00000007c700720c */ /* 0x040fe40003fa4270 */
[----:B------:R-:W-:Y:S02]  /*f5b0*/  ISETP.GT.AND P4, PT, R198, R4, PT ;  /* 0x00000004c600720c */ /* 0x000fe40003f84270 */
[----:B------:R-:W-:Y:S02]  /*f5c0*/  FSEL R26, R26, -INF , !P5 ;  /* 0xff8000001a1a7808 */ /* 0x000fe40006800000 */
[----:B------:R-:W-:Y:S02]  /*f5d0*/  FSEL R28, R28, -INF , !P4 ;  /* 0xff8000001c1c7808 */ /* 0x000fe40006000000 */
[CC--:B------:R-:W-:Y:S02]  /*f5e0*/  ISETP.GT.AND P5, PT, R198.reuse, R2.reuse, PT ;  /* 0x00000002c600720c */ /* 0x0c0fe40003fa4270 */
[----:B------:R-:W-:Y:S02]  /*f5f0*/  ISETP.GT.AND P4, PT, R199, R2, PT ;  /* 0x00000002c700720c */ /* 0x000fe40003f84270 */
[----:B------:R-:W-:Y:S02]  /*f600*/  FSEL R29, R29, -INF , !P5 ;  /* 0xff8000001d1d7808 */ /* 0x000fe40006800000 */
[----:B------:R-:W-:Y:S02]  /*f610*/  FSEL R31, R31, -INF , !P4 ;  /* 0xff8000001f1f7808 */ /* 0x000fe40006000000 */
[C---:B------:R-:W-:Y:S02]  /*f620*/  ISETP.GT.AND P6, PT, R198.reuse, R148, PT ;  /* 0x00000094c600720c */ /* 0x040fe40003fc4270 */
[C---:B------:R-:W-:Y:S02]  /*f630*/  ISETP.GT.AND P5, PT, R198.reuse, R3, PT ;  /* 0x00000003c600720c */ /* 0x040fe40003fa4270 */
[-C--:B------:R-:W-:Y:S02]  /*f640*/  ISETP.GT.AND P4, PT, R198, R5.reuse, PT ;  /* 0x00000005c600720c */ /* 0x080fe40003f84270 */
[----:B------:R-:W-:Y:S02]  /*f650*/  FSEL R140, R13, -INF , !P6 ;  /* 0xff8000000d8c7808 */ /* 0x000fe40007000000 */
[----:B------:R-:W-:Y:S02]  /*f660*/  FSEL R32, R32, -INF , !P5 ;  /* 0xff80000020207808 */ /* 0x000fe40006800000 */
[----:B------:R-:W-:Y:S02]  /*f670*/  FSEL R33, R33, -INF , !P4 ;  /* 0xff80000021217808 */ /* 0x000fe40006000000 */
[----:B------:R-:W-:Y:S02]  /*f680*/  ISETP.GT.AND P6, PT, R198, R136, PT ;  /* 0x00000088c600720c */ /* 0x000fe40003fc4270 */
[----:B------:R-:W-:Y:S02]  /*f690*/  ISETP.GT.AND P5, PT, R199, R5, PT ;  /* 0x00000005c700720c */ /* 0x000fe40003fa4270 */
[----:B------:R-:W-:Y:S02]  /*f6a0*/  ISETP.GE.AND P4, PT, R0, R200, PT ;  /* 0x000000c80000720c */ /* 0x000fe40003f86270 */
[----:B------:R-:W-:Y:S02]  /*f6b0*/  FSEL R100, R17, -INF , !P6 ;  /* 0xff80000011647808 */ /* 0x000fe40007000000 */
[----:B------:R-:W-:Y:S02]  /*f6c0*/  FSEL R35, R35, -INF , !P5 ;  /* 0xff80000023237808 */ /* 0x000fe40006800000 */
[----:B------:R-:W-:Y:S02]  /*f6d0*/  FSEL R11, R163, -INF , !P4 ;  /* 0xff800000a30b7808 */ /* 0x000fe40006000000 */
[----:B------:R-:W-:Y:S02]  /*f6e0*/  ISETP.GT.AND P6, PT, R198, R8, PT ;  /* 0x00000008c600720c */ /* 0x000fe40003fc4270 */
[-C--:B------:R-:W-:Y:S02]  /*f6f0*/  ISETP.GE.AND P5, PT, R0, R201.reuse, PT ;  /* 0x000000c90000720c */ /* 0x080fe40003fa6270 */
[-C--:B------:R-:W-:Y:S02]  /*f700*/  ISETP.GE.AND P4, PT, R164, R201.reuse, PT ;  /* 0x000000c9a400720c */ /* 0x080fe40003f86270 */
[----:B------:R-:W-:Y:S02]  /*f710*/  FSEL R21, R21, -INF , !P6 ;  /* 0xff80000015157808 */ /* 0x000fe40007000000 */
[----:B------:R-:W-:Y:S02]  /*f720*/  FSEL R14, R161, -INF , !P5 ;  /* 0xff800000a10e7808 */ /* 0x000fe40006800000 */
[----:B------:R-:W-:Y:S02]  /*f730*/  FSEL R13, R160, -INF , !P4 ;  /* 0xff800000a00d7808 */ /* 0x000fe40006000000 */
[----:B------:R-:W-:Y:S02]  /*f740*/  ISETP.GT.AND P6, PT, R198, R6, PT ;  /* 0x00000006c600720c */ /* 0x000fe40003fc4270 */
[----:B------:R-:W-:Y:S02]  /*f750*/  ISETP.GE.AND P5, PT, R154, R200, PT ;  /* 0x000000c89a00720c */ /* 0x000fe40003fa6270 */
        /* <DEDUP_REMOVED lines=16> */
[-C--:B------:R-:W-:Y:S02]  /*f860*/  ISETP.GE.AND P6, PT, R164, R200.reuse, PT ;  /* 0x000000c8a400720c */ /* 0x080fe40003fc6270 */
        /* <DEDUP_REMOVED lines=24> */
[CC--:B------:R-:W-:Y:S02]  /*f9f0*/  ISETP.GE.AND P5, PT, R2.reuse, R200.reuse, PT ;  /* 0x000000c80200720c */ /* 0x0c0fe40003fa6270 */
[----:B------:R-:W-:Y:S02]  /*fa00*/  ISETP.GE.AND P4, PT, R2, R201, PT ;  /* 0x000000c90200720c */ /* 0x000fe40003f86270 */
[----:B------:R-:W-:Y:S02]  /*fa10*/  FMNMX3.FTZ R2, R101, R11, R12, !PT ;  /* 0x0000000b65027276 */ /* 0x000fe4000781000c */
[----:B------:R-:W-:Y:S02]  /*fa20*/  FSEL R172, R100, -INF , !P6 ;  /* 0xff80000064ac7808 */ /* 0x000fe40007000000 */
[----:B------:R-:W-:Y:S02]  /*fa30*/  ISETP.GE.AND P6, PT, R9, R200, PT ;  /* 0x000000c80900720c */ /* 0x000fe40003fc6270 */
[----:B------:R-:W-:Y:S02]  /*fa40*/  FMNMX3.FTZ R0, R102, R14, R13, !PT ;  /* 0x0000000e66007276 */ /* 0x000fe4000781000d */
[----:B------:R-:W-:Y:S02]  /*fa50*/  FMNMX3.FTZ R2, R2, R15, R18, !PT ;  /* 0x0000000f02027276 */ /* 0x000fe40007810012 */
[----:B------:R-:W-:Y:S02]  /*fa60*/  FSEL R210, R31, -INF , !P4 ;  /* 0xff8000001fd27808 */ /* 0x000fe40006000000 */
[----:B------:R-:W-:Y:S02]  /*fa70*/  FSEL R206, R20, -INF , !P6 ;  /* 0xff80000014ce7808 */ /* 0x000fe40007000000 */
[----:B------:R-:W-:Y:S02]  /*fa80*/  FMNMX3.FTZ R0, R0, R17, R16, !PT ;  /* 0x0000001100007276 */ /* 0x000fe40007810010 */
[----:B------:R-:W-:Y:S02]  /*fa90*/  FMNMX3.FTZ R100, R2, R168, R169, !PT ;  /* 0x000000a802647276 */ /* 0x000fe400078100a9 */
[----:B------:R-:W-:Y:S02]  /*faa0*/  ISETP.GE.AND P4, PT, R5, R200, PT ;  /* 0x000000c80500720c */ /* 0x000fe40003f86270 */
[----:B------:R-:W-:Y:S02]  /*fab0*/  ISETP.GE.AND P6, PT, R8, R201, PT ;  /* 0x000000c90800720c */ /* 0x000fe40003fc6270 */
[----:B------:R-:W-:Y:S02]  /*fac0*/  FMNMX3.FTZ R0, R0, R170, R174, !PT ;  /* 0x000000aa00007276 */ /* 0x000fe400078100ae */
[----:B------:R-:W-:Y:S02]  /*fad0*/  FMNMX3.FTZ R100, R100, R173, R172, !PT ;  /* 0x000000ad64647276 */ /* 0x000fe400078100ac */
[----:B------:R-:W-:Y:S02]  /*fae0*/  FSEL R177, R33, -INF , !P4 ;  /* 0xff80000021b17808 */ /* 0x000fe40006000000 */
[----:B------:R-:W-:Y:S02]  /*faf0*/  FSEL R211, R23, -INF , !P6 ;  /* 0xff80000017d37808 */ /* 0x000fe40007000000 */
[----:B------:R-:W-:Y:S02]  /*fb00*/  ISETP.GT.AND P4, PT, R203, R181, PT ;  /* 0x000000b5cb00720c */ /* 0x000fe40003f84270 */
[----:B------:R-:W-:Y:S02]  /*fb10*/  ISETP.GE.AND P6, PT, R7, R201, PT ;  /* 0x000000c90700720c */ /* 0x000fe40003fc6270 */
[----:B------:R-:W-:Y:S02]  /*fb20*/  FMNMX3.FTZ R0, R0, R171, R175, !PT ;  /* 0x000000ab00007276 */ /* 0x000fe400078100af */
[----:B------:R-:W-:Y:S02]  /*fb30*/  FMNMX3.FTZ R100, R100, R206, R188, !PT ;  /* 0x000000ce64647276 */ /* 0x000fe400078100bc */
[----:B------:R-:W-:Y:S02]  /*fb40*/  FSEL R214, R26, -INF , !P6 ;  /* 0xff8000001ad67808 */ /* 0x000fe40007000000 */
[----:B------:R-:W-:Y:S02]  /*fb50*/  FSEL R179, R29, -INF , !P5 ;  /* 0xff8000001db37808 */ /* 0x000fe40006800000 */
[----:B------:R-:W-:Y:S02]  /*fb60*/  ISETP.GE.AND P6, PT, R4, R201, PT ;  /* 0x000000c90400720c */ /* 0x000fe40003fc6270 */
[C---:B------:R-:W-:Y:S02]  /*fb70*/  ISETP.GE.AND P5, PT, R3.reuse, R200, PT ;  /* 0x000000c80300720c */ /* 0x040fe40003fa6270 */
[----:B------:R-:W-:Y:S02]  /*fb80*/  FMNMX3.FTZ R0, R0, R209, R211, !PT ;  /* 0x000000d100007276 */ /* 0x000fe400078100d3 */
[----:B------:R-:W-:Y:S02]  /*fb90*/  FMNMX3.FTZ R100, R100, R187, R185, !PT ;  /* 0x000000bb64647276 */ /* 0x000fe400078100b9 */
[----:B------:R-:W-:Y:S02]  /*fba0*/  FSEL R212, R30, -INF , !P6 ;  /* 0xff8000001ed47808 */ /* 0x000fe40007000000 */
        /* <DEDUP_REMOVED lines=8> */
[----:B------:R-:W-:Y:S01]  /*fc30*/  FMNMX3.FTZ R100, R100, R178, R177, !PT ;  /* 0x000000b264647276 */ /* 0x000fe200078100b1 */
[----:B------:R-:W-:Y:S06]  /*fc40*/  @P4 BRA `(.L_x_1545) ;  /* 0xffffffdc00cc4947 */ /* 0x000fec000383ffff */
.L_x_1544:
[----:B------:R-:W2:Y:S01]  /*fc50*/  LDL.64 R224, [R1+0x70] ;  /* 0x0000700001e07983 */ /* 0x000ea20000100a00 */
[----:B------:R-:W-:Y:S01]  /*fc60*/  FMNMX3.FTZ R0, R21, R208, R207, !PT ;  /* 0x000000d015007276 */ /* 0x000fe200078100cf */
[----:B------:R-:W-:Y:S01]  /*fc70*/  IMAD.SHL.U32 R140, R203, 0x2, RZ ;  /* 0x00000002cb8c7824 */ /* 0x000fe200078e00ff */
[----:B------:R-:W-:Y:S01]  /*fc80*/  SHF.R.U32.HI R219, RZ, 0x5, R193 ;  /* 0x00000005ffdb7819 */ /* 0x000fe200000116c1 */
[C---:B------:R-:W-:Y:S02]  /*fc90*/  VIADD R149, R204.reuse, 0x9e3779b9 ;  /* 0x9e3779b9cc957836 */ /* 0x040fe40000000000 */
[----:B------:R-:W3:Y:S01]  /*fca0*/  LDL.64 R182, [R1+0x68] ;  /* 0x0000680001b67983 */ /* 0x000ee20000100a00 */
[C---:B------:R-:W-:Y:S02]  /*fcb0*/  VIADD R152, R204.reuse, 0x3c6ef372 ;  /* 0x3c6ef372cc987836 */ /* 0x040fe40000000000 */
[C---:B------:R-:W-:Y:S02]  /*fcc0*/  VIADD R156, R205.reuse, 0x76cf5d0a ;  /* 0x76cf5d0acd9c7836 */ /* 0x040fe40000000000 */
[C---:B------:R-:W-:Y:S01]  /*fcd0*/  VIADD R153, R205.reuse, 0x32370b8f ;  /* 0x32370b8fcd997836 */ /* 0x040fe20000000000 */
[----:B------:R-:W4:Y:S01]  /*fce0*/  LDL R10, [R1+0x7c] ;  /* 0x00007c00010a7983 */ /* 0x000f220000100800 */
[C---:B------:R-:W-:Y:S02]  /*fcf0*/  VIADD R158, R204.reuse, 0xdaa66d2b ;  /* 0xdaa66d2bcc9e7836 */ /* 0x040fe40000000000 */
[C---:B------:R-:W-:Y:S01]  /*fd00*/  VIADD R157, R204.reuse, 0x78dde6e4 ;  /* 0x78dde6e4cc9d7836 */ /* 0x040fe20000000000 */
[----:B-1----:R-:W1:Y:S01]  /*fd10*/  SHFL.BFLY PT, R2, R100, 0x2, 0x1f ;  /* 0x0c401f0064027f89 */ /* 0x002e6200000e0000 */
[C---:B------:R-:W-:Y:S02]  /*fd20*/  VIADD R163, R205.reuse, 0xed9eba14 ;  /* 0xed9eba14cda37836 */ /* 0x040fe40000000000 */
[----:B------:R-:W-:Y:S01]  /*fd30*/  VIADD R159, R205, 0xa9066899 ;  /* 0xa9066899cd9f7836 */ /* 0x000fe20000000000 */
[----:B------:R-:W5:Y:S01]  /*fd40*/  S2R R220, SR_CTAID.X ;  /* 0x0000000000dc7919 */ /* 0x000f620000002500 */
[----:B------:R-:W-:Y:S03]  /*fd50*/  VIADD R162, R204, 0xb54cda56 ;  /* 0xb54cda56cca27836 */ /* 0x000fe60000000000 */
[----:B------:R-:W5:Y:S08]  /*fd60*/  SHFL.BFLY PT, R3, R0, 0x2, 0x1f ;  /* 0x0c401f0000037f89 */ /* 0x000f7000000e0000 */
[----:B------:R-:W-:Y:S01]  /*fd70*/  LDSM.16.MT88.4 R20, [R186+0xc000] ;  /* 0x00c00000ba14783b */ /* 0x000fe20000004200 */
[----:B-1----:R-:W-:Y:S07]  /*fd80*/  FMNMX.FTZ R100, R100, R2, !PT ;  /* 0x0000000264647209 */ /* 0x002fee0007810000 */
        /* <DEDUP_REMOVED lines=12> */
[----:B------:R-:W-:Y:S01]  /*fe50*/  FFMA.FTZ R18, R18, UR4, -R147 ;  /* 0x0000000412127c23 */ /* 0x000fe20008010893 */
[----:B------:R-:W-:Y:S10]  /*fe60*/  MUFU.EX2 R229, R12 ;  /* 0x0000000c00e57308 */ /* 0x000ff40000000800 */
[----:B------:R-:W-:Y:S10]  /*fe70*/  MUFU.EX2 R232, R15 ;  /* 0x0000000f00e87308 */ /* 0x000ff40000000800 */
[----:B------:R-:W1:Y:S10]  /*fe80*/  MUFU.EX2 R218, R11 ;  /* 0x0000000b00da7308 */ /* 0x000e740000000800 */
[----:B------:R-:W5:Y:S01]  /*fe90*/  MUFU.EX2 R231, R18 ;  /* 0x0000001200e77308 */ /* 0x000f620000000800 */
[----:B-1----:R-:W-:Y:S04]  /*fea0*/  F2FP.F16.F32.PACK_AB R141, R229, R218 ;  /* 0x000000dae58d723e */ /* 0x002fe800000000ff */
[----:B------:R-:W-:Y:S02]  /*feb0*/  PRMT R103, R141, 0x7632, R103 ;  /* 0x000076328d677816 */ /* 0x000fe40000000067 */
[----:B-----5:R-:W-:Y:S04]  /*fec0*/  F2FP.F16.F32.PACK_AB R145, R231, R232 ;  /* 0x000000e8e791723e */ /* 0x020fe800000000ff */
[----:B------:R-:W-:Y:S02]  /*fed0*/  PRMT R144, R145, 0x7632, R144 ;  /* 0x0000763291907816 */ /* 0x000fe40000000090 */
[----:B--2---:R-:W-:Y:S05]  /*fee0*/  LOP3.LUT R2, R140, R225, R205, 0x96, !PT ;  /* 0x000000e18c027212 */ /* 0x004fea00078e96cd */
[----:B------:R-:W-:Y:S05]  /*fef0*/  IMAD.WIDE.U32 R2, R2, -0x326172a9, RZ ;  /* 0xcd9e8d5702027825 */ /* 0x000fea00078e00ff */
[----:B------:R-:W-:Y:S02]  /*ff00*/  LOP3.LUT R6, R220, R149, R3, 0x96, !PT ;  /* 0x00000095dc067212 */ /* 0x000fe400078e9603 */
[----:B------:R-:W-:Y:S02]  /*ff10*/  LOP3.LUT R2, R227, R152, R2, 0x96, !PT ;  /* 0x00000098e3027212 */ /* 0x000fe400078e9602 */
[----:B------:R-:W-:Y:S01]  /*ff20*/  FMNMX.FTZ R3, R5, R0, !PT ;  /* 0x0000000005037209 */ /* 0x000fe20007810000 */
[----:B------:R-:W-:Y:S03]  /*ff30*/  IMAD.WIDE.U32 R6, R6, -0x2daee0ad, RZ ;  /* 0xd2511f5306067825 */ /* 0x000fe600078e00ff */
[C---:B------:R-:W-:Y:S01]  /*ff40*/  FSETP.NEU.FTZ.AND P0, PT, R3.reuse, -INF , PT ;  /* 0xff8000000300780b */ /* 0x040fe20003f1d000 */
[----:B------:R-:W-:Y:S01]  /*ff50*/  IMAD.WIDE.U32 R8, R2, -0x2daee0ad, RZ ;  /* 0xd2511f5302087825 */ /* 0x000fe200078e00ff */
[----:B---3--:R-:W-:Y:S03]  /*ff60*/  LOP3.LUT R4, R182, R156, R7, 0x96, !PT ;  /* 0x0000009cb6047212 */ /* 0x008fe600078e9607 */
[----:B------:R-:W-:Y:S01]  /*ff70*/  FMUL.FTZ R148, R3, UR4 ;  /* 0x0000000403947c20 */ /* 0x000fe20008410000 */
[----:B------:R-:W-:Y:S02]  /*ff80*/  FSEL R2, R100, RZ, P1 ;  /* 0x000000ff64027208 */ /* 0x000fe40000800000 */
[----:B------:R-:W-:Y:S01]  /*ff90*/  LOP3.LUT R7, R153, R6, R9, 0x96, !PT ;  /* 0x0000000699077212 */ /* 0x000fe200078e9609 */
[----:B------:R-:W-:Y:S01]  /*ffa0*/  IMAD.WIDE.U32 R4, R4, -0x326172a9, RZ ;  /* 0xcd9e8d5704047825 */ /* 0x000fe200078e00ff */
[----:B------:R-:W-:Y:S02]  /*ffb0*/  FSEL R148, R148, RZ, P0 ;  /* 0x000000ff94947208 */ /* 0x000fe40000000000 */
[----:B------:R-:W-:Y:S01]  /*ffc0*/  FSEL R0, R3, RZ, P0 ;  /* 0x000000ff03007208 */ /* 0x000fe20000000000 */
[----:B------:R-:W-:Y:S01]  /*ffd0*/  IMAD.WIDE.U32 R164, R7, -0x326172a9, RZ ;  /* 0xcd9e8d5707a47825 */ /* 0x000fe200078e00ff */
[----:B------:R-:W-:Y:S03]  /*ffe0*/  LOP3.LUT R6, R226, R158, R5, 0x96, !PT ;  /* 0x0000009ee2067212 */ /* 0x000fe600078e9605 */
[--C-:B------:R-:W-:Y:S01]  /*fff0*/  FFMA.FTZ R14, R14, UR4, -R148.reuse ;  /* 0x000000040e0e7c23 */ /* 0x100fe20008010894 */
[--C-:B------:R-:W-:Y:S01]  /*10000*/  FFMA.FTZ R13, R13, UR4, -R148.reuse ;  /* 0x000000040d0d7c23 */ /* 0x100fe20008010894 */
[----:B------:R-:W-:Y:S01]  /*10010*/  LOP3.LUT R4, R157, R4, R165, 0x96, !PT ;  /* 0x000000049d047212 */ /* 0x000fe200078e96a5 */
[----:B------:R-:W-:Y:S01]  /*10020*/  IMAD.WIDE.U32 R6, R6, -0x2daee0ad, RZ ;  /* 0xd2511f5306067825 */ /* 0x000fe200078e00ff */
[----:B------:R-:W-:Y:S03]  /*10030*/  MUFU.EX2 R222, R14 ;  /* 0x0000000e00de7308 */ /* 0x000fe60000000800 */
[--C-:B------:R-:W-:Y:S01]  /*10040*/  FFMA.FTZ R17, R17, UR4, -R148.reuse ;  /* 0x0000000411117c23 */ /* 0x100fe20008010894 */
[----:B------:R-:W-:Y:S01]  /*10050*/  IMAD.WIDE.U32 R166, R4, -0x2daee0ad, RZ ;  /* 0xd2511f5304a67825 */ /* 0x000fe200078e00ff */
[----:B------:R-:W-:Y:S05]  /*10060*/  LOP3.LUT R5, R163, R8, R7, 0x96, !PT ;  /* 0x00000008a3057212 */ /* 0x000fea00078e9607 */
[----:B------:R1:W2:Y:S01]  /*10070*/  MUFU.EX2 R228, R13 ;  /* 0x0000000d00e47308 */ /* 0x0002a20000000800 */
[----:B------:R-:W-:Y:S01]  /*10080*/  FFMA.FTZ R16, R16, UR4, -R148 ;  /* 0x0000000410107c23 */ /* 0x000fe20008010894 */
[----:B------:R-:W-:Y:S01]  /*10090*/  FADD.FTZ R2, -R2, R101 ;  /* 0x0000006502027221 */ /* 0x000fe20000010100 */
[----:B------:R-:W-:Y:S01]  /*100a0*/  LOP3.LUT R150, R159, R6, R167, 0x96, !PT ;  /* 0x000000069f967212 */ /* 0x000fe200078e96a7 */
[----:B------:R-:W-:Y:S06]  /*100b0*/  IMAD.WIDE.U32 R154, R5, -0x326172a9, RZ ;  /* 0xcd9e8d57059a7825 */ /* 0x000fec00078e00ff */
[----:B------:R-:W-:Y:S01]  /*100c0*/  MUFU.EX2 R230, R17 ;  /* 0x0000001100e67308 */ /* 0x000fe20000000800 */
[----:B------:R-:W-:Y:S01]  /*100d0*/  FADD.FTZ R0, -R0, R102 ;  /* 0x0000006600007221 */ /* 0x000fe20000010100 */
[----:B------:R-:W-:Y:S08]  /*100e0*/  IMAD.WIDE.U32 R150, R150, -0x326172a9, RZ ;  /* 0xcd9e8d5796967825 */ /* 0x000ff000078e00ff */
[----:B------:R-:W-:Y:S01]  /*100f0*/  MUFU.EX2 R233, R16 ;  /* 0x0000001000e97308 */ /* 0x000fe20000000800 */
[----:B------:R-:W-:Y:S01]  /*10100*/  FMUL.FTZ R2, R2, UR4 ;  /* 0x0000000402027c20 */ /* 0x000fe20008410000 */
[----:B------:R-:W-:Y:S01]  /*10110*/  IMAD.MOV.U32 R6, RZ, RZ, R150 ;  /* 0x000000ffff067224 */ /* 0x000fe200078e0096 */
[----:B------:R-:W-:Y:S01]  /*10120*/  LOP3.LUT R4, R162, R154, R151, 0x96, !PT ;  /* 0x0000009aa2047212 */ /* 0x000fe200078e9697 */
[----:B-1----:R-:W1:Y:S01]  /*10130*/  LDSM.16.MT88.4 R12, [R184+0xc000] ;  /* 0x00c00000b80c783b */ /* 0x002e620000004200 */
[----:B--2---:R-:W-:Y:S01]  /*10140*/  F2FP.F16.F32.PACK_AB R142, R228, R222 ;  /* 0x000000dee48e723e */ /* 0x004fe200000000ff */
[----:B------:R-:W-:Y:S01]  /*10150*/  FMUL.FTZ R0, R0, UR4 ;  /* 0x0000000400007c20 */ /* 0x000fe20008410000 */
[C---:B------:R-:W-:Y:S03]  /*10160*/  LOP3.LUT R5, R4.reuse, 0xffff, RZ, 0xc0, !PT ;  /* 0x0000ffff04057812 */ /* 0x040fe600078ec0ff */
[----:B------:R-:W2:Y:S01]  /*10170*/  MUFU.EX2 R2, R2 ;  /* 0x0000000200027308 */ /* 0x000ea20000000800 */
[----:B------:R-:W-:Y:S01]  /*10180*/  LOP3.LUT R154, R4, 0xff, RZ, 0xc0, !PT ;  /* 0x000000ff049a7812 */ /* 0x000fe200078ec0ff */
[----:B------:R-:W-:Y:S01]  /*10190*/  VIADD R101, R184, 0xc040 ;  /* 0x0000c040b8657836 */ /* 0x000fe20000000000 */
[--C-:B------:R-:W-:Y:S07]  /*101a0*/  SHF.R.U32.HI R151, RZ, 0x8, R5.reuse ;  /* 0x00000008ff977819 */ /* 0x100fee0000011605 */
[----:B------:R-:W3:Y:S01]  /*101b0*/  MUFU.EX2 R0, R0 ;  /* 0x0000000000007308 */ /* 0x000ee20000000800 */
[----:B------:R-:W-:Y:S01]  /*101c0*/  PRMT R5, R4, 0x7632, R5 ;  /* 0x0000763204057816 */ /* 0x000fe20000000005 */
[----:B----4-:R-:W-:Y:S01]  /*101d0*/  @P2 VIADD R101, R10, 0xffffffc0 ;  /* 0xffffffc00a652836 */ /* 0x010fe20000000000 */
[----:B------:R-:W-:Y:S01]  /*101e0*/  PRMT R136, R154, 0x5410, R151 ;  /* 0x000054109a887816 */ /* 0x000fe20000000097 */
[----:B------:R-:W-:Y:S01]  /*101f0*/  VIADD R102, R140, 0x1 ;  /* 0x000000018c667836 */ /* 0x000fe20000000000 */
[----:B------:R-:W-:Y:S01]  /*10200*/  SHF.R.U32.HI R176, RZ, 0x18, R4 ;  /* 0x00000018ffb07819 */ /* 0x000fe20000011604 */
[----:B------:R-:W-:Y:S01]  /*10210*/  IMAD.IADD R160, R190, 0x1, R101 ;  /* 0x00000001bea07824 */ /* 0x000fe200078e0265 */
[----:B------:R-:W-:Y:S01]  /*10220*/  LOP3.LUT R167, R5, 0xff, RZ, 0xc0, !PT ;  /* 0x000000ff05a77812 */ /* 0x000fe200078ec0ff */
[----:B------:R-:W4:Y:S01]  /*10230*/  LDSM.16.MT88.4 R28, [R101] ;  /* 0x00000000651c783b */ /* 0x000f220000004200 */
[--C-:B------:R-:W-:Y:S01]  /*10240*/  HSET2.LE.AND R136, R136, R202.reuse, PT ;  /* 0x000000ca88887233 */ /* 0x100fe20003803000 */
[C---:B--2---:R-:W-:Y:S01]  /*10250*/  FMUL.FTZ R5, R2.reuse, R105 ;  /* 0x0000006902057220 */ /* 0x044fe20000410000 */
[----:B------:R-:W-:Y:S01]  /*10260*/  PRMT R137, R167, 0x5410, R176 ;  /* 0x00005410a7897816 */ /* 0x000fe200000000b0 */
[----:B------:R-:W-:Y:S01]  /*10270*/  FMUL.FTZ R8, R2, R108 ;  /* 0x0000006c02087220 */ /* 0x000fe20000410000 */
[----:B------:R-:W-:Y:S01]  /*10280*/  PRMT R215, R150, 0x7771, RZ ;  /* 0x0000777196d77816 */ /* 0x000fe200000000ff */
[----:B---3--:R-:W-:Y:S01]  /*10290*/  FMUL.FTZ R7, R0, R107 ;  /* 0x0000006b00077220 */ /* 0x008fe20000410000 */
[----:B------:R-:W-:Y:S01]  /*102a0*/  LOP3.LUT R138, R6, 0xff, RZ, 0xc0, !PT ;  /* 0x000000ff068a7812 */ /* 0x000fe200078ec0ff */
[----:B------:R-:W-:Y:S01]  /*102b0*/  FMUL.FTZ R9, R2, R109 ;  /* 0x0000006d02097220 */ /* 0x000fe20000410000 */
[----:B------:R-:W-:Y:S01]  /*102c0*/  PRMT R4, R141, 0x5410, R103 ;  /* 0x000054108d047816 */ /* 0x000fe20000000067 */
[----:B------:R-:W-:Y:S01]  /*102d0*/  FMUL.FTZ R10, R0, R110 ;  /* 0x0000006e000a7220 */ /* 0x000fe20000410000 */
[----:B------:R-:W-:Y:S01]  /*102e0*/  PRMT R216, R150, 0x7773, RZ ;  /* 0x0000777396d87816 */ /* 0x000fe200000000ff */
[----:B------:R-:W-:Y:S01]  /*102f0*/  FMUL.FTZ R11, R0, R111 ;  /* 0x0000006f000b7220 */ /* 0x000fe20000410000 */
[----:B------:R-:W-:Y:S01]  /*10300*/  PRMT R217, R150, 0x7772, RZ ;  /* 0x0000777296d97816 */ /* 0x000fe200000000ff */
[----:B------:R-:W-:Y:S01]  /*10310*/  FMUL.FTZ R16, R2, R116 ;  /* 0x0000007402107220 */ /* 0x000fe20000410000 */
[----:B------:R-:W-:Y:S01]  /*10320*/  PRMT R143, R142, 0x7632, R143 ;  /* 0x000076328e8f7816 */ /* 0x000fe2000000008f */
[----:B------:R-:W-:Y:S01]  /*10330*/  FMUL.FTZ R17, R2, R117 ;  /* 0x0000007502117220 */ /* 0x000fe20000410000 */
[----:B------:R-:W-:Y:S01]  /*10340*/  LOP3.LUT R136, R4, R136, RZ, 0xc0, !PT ;  /* 0x0000008804887212 */ /* 0x000fe200078ec0ff */
[----:B------:R-:W-:Y:S01]  /*10350*/  FMUL.FTZ R18, R0, R118 ;  /* 0x0000007600127220 */ /* 0x000fe20000410000 */
[----:B------:R-:W-:Y:S01]  /*10360*/  PRMT R138, R138, 0x5410, R215 ;  /* 0x000054108a8a7816 */ /* 0x000fe200000000d7 */
[C---:B------:R-:W-:Y:S01]  /*10370*/  FMUL.FTZ R19, R0.reuse, R119 ;  /* 0x0000007700137220 */ /* 0x040fe20000410000 */
[--C-:B------:R-:W-:Y:S01]  /*10380*/  HSET2.LE.AND R137, R137, R202.reuse, PT ;  /* 0x000000ca89897233 */ /* 0x100fe20003803000 */
[----:B------:R-:W-:Y:S01]  /*10390*/  LDSM.16.MT88.4 R108, [R184+0xe000] ;  /* 0x00e00000b86c783b */ /* 0x000fe20000004200 */
[----:B------:R-:W-:Y:S01]  /*103a0*/  PRMT R6, R217, 0x5410, R216 ;  /* 0x00005410d9067816 */ /* 0x000fe200000000d8 */
[----:B------:R-:W-:Y:S01]  /*103b0*/  FMUL.FTZ R27, R0, R127 ;  /* 0x0000007f001b7220 */ /* 0x000fe20000410000 */
[----:B------:R-:W-:Y:S01]  /*103c0*/  PRMT R4, R142, 0x5410, R143 ;  /* 0x000054108e047816 */ /* 0x000fe2000000008f */
[C---:B------:R-:W-:Y:S01]  /*103d0*/  FMUL.FTZ R24, R2.reuse, R124 ;  /* 0x0000007c02187220 */ /* 0x040fe20000410000 */
[----:B------:R-:W-:Y:S01]  /*103e0*/  F2FP.F16.F32.PACK_AB R161, R233, R230 ;  /* 0x000000e6e9a1723e */ /* 0x000fe200000000ff */
[----:B------:R-:W-:Y:S01]  /*103f0*/  FMUL.FTZ R25, R2, R125 ;  /* 0x0000007d02197220 */ /* 0x000fe20000410000 */
[----:B------:R-:W-:Y:S01]  /*10400*/  LOP3.LUT R6, R6, 0xff00ff, RZ, 0xc0, !PT ;  /* 0x00ff00ff06067812 */ /* 0x000fe200078ec0ff */
[----:B------:R-:W-:Y:S01]  /*10410*/  FMUL.FTZ R26, R0, R126 ;  /* 0x0000007e001a7220 */ /* 0x000fe20000410000 */
[----:B------:R-:W-:Y:S01]  /*10420*/  LOP3.LUT R137, R4, R137, RZ, 0xc0, !PT ;  /* 0x0000008904897212 */ /* 0x000fe200078ec0ff */
[C---:B------:R-:W-:Y:S01]  /*10430*/  FMUL.FTZ R32, R2.reuse, R132 ;  /* 0x0000008402207220 */ /* 0x040fe20000410000 */
[--C-:B------:R-:W-:Y:S01]  /*10440*/  HSET2.LE.AND R138, R138, R202.reuse, PT ;  /* 0x000000ca8a8a7233 */ /* 0x100fe20003803000 */
[----:B------:R-:W-:Y:S01]  /*10450*/  FMUL.FTZ R33, R2, R133 ;  /* 0x0000008502217220 */ /* 0x000fe20000410000 */
[----:B------:R-:W-:Y:S01]  /*10460*/  PRMT R4, R145, 0x5410, R144 ;  /* 0x0000541091047816 */ /* 0x000fe20000000090 */
[C---:B------:R-:W-:Y:S01]  /*10470*/  FMUL.FTZ R34, R0.reuse, R134 ;  /* 0x0000008600227220 */ /* 0x040fe20000410000 */
[C---:B------:R-:W-:Y:S01]  /*10480*/  PRMT R146, R161.reuse, 0x7632, R146 ;  /* 0x00007632a1927816 */ /* 0x040fe20000000092 */
[C---:B------:R-:W-:Y:S01]  /*10490*/  FMUL.FTZ R35, R0.reuse, R135 ;  /* 0x0000008700237220 */ /* 0x040fe20000410000 */
[--C-:B------:R-:W-:Y:S01]  /*104a0*/  HSET2.LE.AND R139, R6, R202.reuse, PT ;  /* 0x000000ca068b7233 */ /* 0x100fe20003803000 */
        /* <DEDUP_REMOVED lines=8> */
[----:B------:R-:W-:Y:S01]  /*10530*/  FMUL.FTZ R4, R2, R104 ;  /* 0x0000006802047220 */ /* 0x000fe20000410000 */
[----:B------:R-:W2:Y:S01]  /*10540*/  LDL.LU R127, [R1+0x54] ;  /* 0x00005400017f7983 */ /* 0x000ea20000300800 */
[----:B------:R-:W-:Y:S01]  /*10550*/  ISETP.LE.U32.AND P6, PT, R154, UR6, PT ;  /* 0x000000069a007c0c */ /* 0x000fe2000bfc3070 */
[C---:B------:R-:W-:Y:S01]  /*10560*/  FMUL.FTZ R40, R2.reuse, R40 ;  /* 0x0000002802287220 */ /* 0x040fe20000410000 */
[----:B------:R-:W-:Y:S01]  /*10570*/  FMUL.FTZ R41, R2, R41 ;  /* 0x0000002902297220 */ /* 0x000fe20000410000 */
[----:B------:R-:W3:Y:S01]  /*10580*/  LDSM.16.MT88.4 R104, [R160] ;  /* 0x00000000a068783b */ /* 0x000ee20000004200 */
[----:B------:R-:W-:Y:S01]  /*10590*/  FMUL.FTZ R42, R0, R42 ;  /* 0x0000002a002a7220 */ /* 0x000fe20000410000 */
[C---:B-1----:R-:W-:Y:S05]  /*105a0*/  HMMA.16816.F32 R4, R136.reuse, R12, R4 ;  /* 0x0000000c8804723c */ /* 0x042fea0000001804 */
[C---:B------:R-:W-:Y:S01]  /*105b0*/  FMUL.FTZ R12, R2.reuse, R112 ;  /* 0x00000070020c7220 */ /* 0x040fe20000410000 */
[----:B------:R-:W-:Y:S01]  /*105c0*/  FMUL.FTZ R13, R2, R113 ;  /* 0x00000071020d7220 */ /* 0x000fe20000410000 */
[C---:B------:R-:W-:Y:S01]  /*105d0*/  FMUL.FTZ R43, R0.reuse, R43 ;  /* 0x0000002b002b7220 */ /* 0x040fe20000410000 */
[C---:B------:R-:W-:Y:S03]  /*105e0*/  HMMA.16816.F32 R8, R136.reuse, R14, R8 ;  /* 0x0000000e8808723c */ /* 0x040fe60000001808 */
        /* <DEDUP_REMOVED lines=8> */
[C---:B------:R-:W-:Y:S03]  /*10670*/  HMMA.16816.F32 R12, R136.reuse, R20, R12 ;  /* 0x00000014880c723c */ /* 0x040fe6000000180c */
[C---:B------:R-:W-:Y:S01]  /*10680*/  FMUL.FTZ R20, R2.reuse, R120 ;  /* 0x0000007802147220 */ /* 0x040fe20000410000 */
[C---:B------:R-:W-:Y:S01]  /*10690*/  FMUL.FTZ R21, R2.reuse, R121 ;  /* 0x0000007902157220 */ /* 0x040fe20000410000 */
[----:B------:R-:W-:Y:S01]  /*106a0*/  FMUL.FTZ R49, R2, R49 ;  /* 0x0000003102317220 */ /* 0x000fe20000410000 */
[C---:B------:R-:W-:Y:S01]  /*106b0*/  FMUL.FTZ R50, R0.reuse, R50 ;  /* 0x0000003200327220 */ /* 0x040fe20000410000 */
[C---:B------:R-:W-:Y:S01]  /*106c0*/  FMUL.FTZ R51, R0.reuse, R51 ;  /* 0x0000003300337220 */ /* 0x040fe20000410000 */
[C---:B------:R-:W-:Y:S03]  /*106d0*/  HMMA.16816.F32 R16, R136.reuse, R22, R16 ;  /* 0x000000168810723c */ /* 0x040fe60000001810 */
[C---:B------:R-:W-:Y:S01]  /*106e0*/  FMUL.FTZ R23, R0.reuse, R123 ;  /* 0x0000007b00177220 */ /* 0x040fe20000410000 */
[----:B------:R-:W-:Y:S01]  /*106f0*/  FMUL.FTZ R22, R0, R122 ;  /* 0x0000007a00167220 */ /* 0x000fe20000410000 */
[----:B------:R1:W5:Y:S01]  /*10700*/  LDL.S16 R123, [R1+0x30] ;  /* 0x00003000017b7983 */ /* 0x0003620000100600 */
[C---:B------:R-:W-:Y:S01]  /*10710*/  FMUL.FTZ R52, R2.reuse, R52 ;  /* 0x0000003402347220 */ /* 0x040fe20000410000 */
[----:B------:R-:W-:Y:S01]  /*10720*/  FMUL.FTZ R53, R2, R53 ;  /* 0x0000003502357220 */ /* 0x000fe20000410000 */
[C---:B------:R-:W-:Y:S01]  /*10730*/  FMUL.FTZ R54, R0.reuse, R54 ;  /* 0x0000003600367220 */ /* 0x040fe20000410000 */
[----:B------:R-:W-:Y:S01]  /*10740*/  FMUL.FTZ R55, R0, R55 ;  /* 0x0000003700377220 */ /* 0x000fe20000410000 */
[C---:B------:R-:W-:Y:S01]  /*10750*/  FMUL.FTZ R56, R2.reuse, R56 ;  /* 0x0000003802387220 */ /* 0x040fe20000410000 */
[C---:B----4-:R-:W-:Y:S03]  /*10760*/  HMMA.16816.F32 R20, R136.reuse, R28, R20 ;  /* 0x0000001c8814723c */ /* 0x050fe60000001814 */
        /* <DEDUP_REMOVED lines=8> */
[----:B------:R-:W-:Y:S01]  /*107f0*/  LOP3.LUT R102, R225, R205, R102, 0x96, !PT ;  /* 0x000000cde1667212 */ /* 0x000fe200078e9666 */
        /* <DEDUP_REMOVED lines=44> */
[----:B------:R-:W-:Y:S01]  /*10ac0*/  FMUL.FTZ R95, R0, R95 ;  /* 0x0000005f005f7220 */ /* 0x000fe20000410000 */
[C---:B---3--:R-:W-:Y:S03]  /*10ad0*/  HMMA.16816.F32 R52, R136.reuse, R104, R52 ;  /* 0x000000688834723c */ /* 0x048fe60000001834 */
[----:B------:R-:W-:Y:S04]  /*10ae0*/  IMAD.WIDE.U32 R104, R102, -0x326172a9, RZ ;  /* 0xcd9e8d5766687825 */ /* 0x000fe800078e00ff */
[C---:B------:R-:W-:Y:S01]  /*10af0*/  FMUL.FTZ R96, R2.reuse, R96 ;  /* 0x0000006002607220 */ /* 0x040fe20000410000 */
[----:B------:R-:W-:Y:S01]  /*10b00*/  FMUL.FTZ R97, R2, R97 ;  /* 0x0000006102617220 */ /* 0x000fe20000410000 */
[C---:B------:R-:W-:Y:S01]  /*10b10*/  FMUL.FTZ R98, R0.reuse, R98 ;  /* 0x0000006200627220 */ /* 0x040fe20000410000 */
[C---:B------:R-:W-:Y:S03]  /*10b20*/  HMMA.16816.F32 R56, R136.reuse, R106, R56 ;  /* 0x0000006a8838723c */ /* 0x040fe60000001838 */
[----:B------:R-:W-:Y:S01]  /*10b30*/  LOP3.LUT R102, R227, R152, R104, 0x96, !PT ;  /* 0x00000098e3667212 */ /* 0x000fe200078e9668 */
[----:B------:R-:W-:Y:S01]  /*10b40*/  FMUL.FTZ R99, R0, R99 ;  /* 0x0000006300637220 */ /* 0x000fe20000410000 */
[----:B------:R-:W-:Y:S01]  /*10b50*/  IMAD.MOV.U32 R134, RZ, RZ, R181 ;  /* 0x000000ffff867224 */ /* 0x000fe200078e00b5 */
[----:B------:R-:W-:Y:S02]  /*10b60*/  PRMT R150, R150, 0x7770, RZ ;  /* 0x0000777096967816 */ /* 0x000fe400000000ff */
[C---:B----4-:R-:W-:Y:S03]  /*10b70*/  HMMA.16816.F32 R60, R136.reuse, R108, R60 ;  /* 0x0000006c883c723c */ /* 0x050fe6000000183c */
[----:B------:R-:W-:Y:S01]  /*10b80*/  LOP3.LUT R108, R220, R149, R105, 0x96, !PT ;  /* 0x00000095dc6c7212 */ /* 0x000fe200078e9669 */
[----:B------:R-:W-:Y:S01]  /*10b90*/  IMAD.WIDE.U32 R118, R102, -0x2daee0ad, RZ ;  /* 0xd2511f5366767825 */ /* 0x000fe200078e00ff */
[----:B------:R-:W3:Y:S01]  /*10ba0*/  LDSM.16.MT88.4 R104, [R186+0x10000] ;  /* 0x01000000ba68783b */ /* 0x000ee20000004200 */
[----:B------:R-:W-:Y:S02]  /*10bb0*/  ISETP.LE.U32.AND P4, PT, R150, UR6, PT ;  /* 0x0000000696007c0c */ /* 0x000fe4000bf83070 */
[C---:B------:R-:W-:Y:S03]  /*10bc0*/  HMMA.16816.F32 R64, R136.reuse, R110, R64 ;  /* 0x0000006e8840723c */ /* 0x040fe60000001840 */
[----:B------:R-:W-:Y:S05]  /*10bd0*/  IMAD.WIDE.U32 R108, R108, -0x2daee0ad, RZ ;  /* 0xd2511f536c6c7825 */ /* 0x000fea00078e00ff */
[C---:B-1----:R-:W-:Y:S03]  /*10be0*/  HMMA.16816.F32 R68, R136.reuse, R112, R68 ;  /* 0x000000708844723c */ /* 0x042fe60000001844 */
[----:B------:R-:W-:Y:S02]  /*10bf0*/  LOP3.LUT R102, R182, R156, R109, 0x96, !PT ;  /* 0x0000009cb6667212 */ /* 0x000fe400078e966d */
[----:B------:R-:W-:Y:S02]  /*10c00*/  LOP3.LUT R108, R153, R108, R119, 0x96, !PT ;  /* 0x0000006c996c7212 */ /* 0x000fe400078e9677 */
[----:B------:R4:W4:Y:S01]  /*10c10*/  LDL.S16 R119, [R1+0x34] ;  /* 0x0000340001777983 */ /* 0x0009220000100600 */
[C---:B------:R-:W-:Y:S03]  /*10c20*/  HMMA.16816.F32 R72, R136.reuse, R114, R72 ;  /* 0x000000728848723c */ /* 0x040fe60000001848 */
[----:B------:R-:W-:Y:S04]  /*10c30*/  IMAD.WIDE.U32 R112, R108, -0x326172a9, RZ ;  /* 0xcd9e8d576c707825 */ /* 0x000fe800078e00ff */
[----:B------:R-:W-:Y:S01]  /*10c40*/  FFMA.FTZ R115, R169, UR4, -R147 ;  /* 0x00000004a9737c23 */ /* 0x000fe20008010893 */
[----:B------:R-:W1:Y:S01]  /*10c50*/  LDSM.16.MT88.4 R108, [R101+0x4000] ;  /* 0x00400000656c783b */ /* 0x000e620000004200 */
[----:B------:R-:W-:Y:S02]  /*10c60*/  IMAD.WIDE.U32 R116, R102, -0x326172a9, RZ ;  /* 0xcd9e8d5766747825 */ /* 0x000fe400078e00ff */
[----:B------:R1:W-:Y:S02]  /*10c70*/  MUFU.EX2 R219, R115 ;  /* 0x0000007300db7308 */ /* 0x0003e40000000800 */
[----:B------:R-:W-:Y:S01]  /*10c80*/  VIADD R114, R205, 0x646e171e ;  /* 0x646e171ecd727836 */ /* 0x000fe20000000000 */
[----:B------:R-:W-:Y:S02]  /*10c90*/  LOP3.LUT R102, R226, R158, R117, 0x96, !PT ;  /* 0x0000009ee2667212 */ /* 0x000fe400078e9675 */
[----:B------:R-:W-:Y:S03]  /*10ca0*/  LOP3.LUT R116, R157, R116, R113, 0x96, !PT ;  /* 0x000000749d747212 */ /* 0x000fe600078e9671 */
[----:B------:R-:W-:Y:S01]  /*10cb0*/  IMAD.WIDE.U32 R120, R102, -0x2daee0ad, RZ ;  /* 0xd2511f5366787825 */ /* 0x000fe200078e00ff */
[C---:B---3--:R-:W-:Y:S03]  /*10cc0*/  HMMA.16816.F32 R76, R136.reuse, R104, R76 ;  /* 0x00000068884c723c */ /* 0x048fe6000000184c */
[----:B------:R-:W-:Y:S01]  /*10cd0*/  IMAD.WIDE.U32 R116, R116, -0x2daee0ad, RZ ;  /* 0xd2511f5374747825 */ /* 0x000fe200078e00ff */
[----:B------:R-:W-:Y:S03]  /*10ce0*/  LOP3.LUT R113, R163, R118, R121, 0x96, !PT ;  /* 0x00000076a3717212 */ /* 0x000fe600078e9679 */
[----:B------:R-:W-:Y:S01]  /*10cf0*/  VIADD R102, R204, 0x1715609d ;  /* 0x1715609dcc667836 */ /* 0x000fe20000000000 */
[C---:B------:R-:W-:Y:S03]  /*10d00*/  HMMA.16816.F32 R80, R136.reuse, R106, R80 ;  /* 0x0000006a8850723c */ /* 0x040fe60000001850 */
[----:B------:R-:W-:Y:S01]  /*10d10*/  LOP3.LUT R120, R159, R120, R117, 0x96, !PT ;  /* 0x000000789f787212 */ /* 0x000fe200078e9675 */
[----:B------:R-:W-:Y:S01]  /*10d20*/  IMAD.WIDE.U32 R104, R113, -0x326172a9, RZ ;  /* 0xcd9e8d5771687825 */ /* 0x000fe200078e00ff */
[----:B------:R-:W-:Y:S03]  /*10d30*/  LOP3.LUT R113, R102, R164, R155, 0x96, !PT ;  /* 0x000000a466717212 */ /* 0x000fe600078e969b */
[----:B------:R-:W-:Y:S01]  /*10d40*/  IMAD.WIDE.U32 R120, R120, -0x326172a9, RZ ;  /* 0xcd9e8d5778787825 */ /* 0x000fe200078e00ff */
[----:B------:R-:W-:Y:S03]  /*10d50*/  LOP3.LUT R117, R102, R112, R105, 0x96, !PT ;  /* 0x0000007066757212 */ /* 0x000fe600078e9669 */
[----:B------:R-:W-:Y:S01]  /*10d60*/  FFMA.FTZ R102, R168, UR4, -R147 ;  /* 0x00000004a8667c23 */ /* 0x000fe20008010893 */
[----:B------:R-:W-:Y:S01]  /*10d70*/  IMAD.WIDE.U32 R112, R113, -0x2daee0ad, RZ ;  /* 0xd2511f5371707825 */ /* 0x000fe200078e00ff */
[----:B------:R-:W-:Y:S02]  /*10d80*/  LOP3.LUT R126, R162, R104, R121, 0x96, !PT ;  /* 0x00000068a27e7212 */ /* 0x000fe400078e9679 */
[----:B------:R-:W3:Y:S01]  /*10d90*/  LDSM.16.MT88.4 R104, [R160+0x4000] ;  /* 0x00400000a068783b */ /* 0x000ee20000004200 */
[C---:B-1----:R-:W-:Y:S01]  /*10da0*/  HMMA.16816.F32 R84, R136.reuse, R108, R84 ;  /* 0x0000006c8854723c */ /* 0x042fe20000001854 */
[----:B------:R1:W3:Y:S02]  /*10db0*/  MUFU.EX2 R169, R102 ;  /* 0x0000006600a97308 */ /* 0x0002e40000000800 */
[----:B------:R-:W-:Y:S04]  /*10dc0*/  IMAD.WIDE.U32 R128, R117, -0x2daee0ad, RZ ;  /* 0xd2511f5375807825 */ /* 0x000fe800078e00ff */
[----:B------:R-:W-:Y:S02]  /*10dd0*/  FFMA.FTZ R108, R174, UR4, -R148 ;  /* 0x00000004ae6c7c23 */ /* 0x000fe40008010894 */
[----:B------:R-:W3:Y:S01]  /*10de0*/  LDC R174, c[0x0][0x448] ;  /* 0x00011200ffae7b82 */ /* 0x000ee20000000800 */
[----:B------:R-:W-:Y:S01]  /*10df0*/  PRMT R182, R112, 0x7773, RZ ;  /* 0x0000777370b67816 */ /* 0x000fe200000000ff */
[C---:B------:R-:W-:Y:S03]  /*10e00*/  HMMA.16816.F32 R88, R136.reuse, R110, R88 ;  /* 0x0000006e8858723c */ /* 0x040fe60000001858 */
[----:B------:R-:W-:Y:S01]  /*10e10*/  LOP3.LUT R168, R114, R116, R129, 0x96, !PT ;  /* 0x0000007472a87212 */ /* 0x000fe200078e9681 */
[----:B------:R-:W-:Y:S01]  /*10e20*/  IMAD.MOV.U32 R115, RZ, RZ, R112 ;  /* 0x000000ffff737224 */ /* 0x000fe200078e0070 */
[----:B------:R-:W-:Y:S01]  /*10e30*/  PRMT R183, R112, 0x7772, RZ ;  /* 0x0000777270b77816 */ /* 0x000fe200000000ff */
[----:B------:R-:W-:Y:S01]  /*10e40*/  IMAD.MOV.U32 R162, RZ, RZ, R251 ;  /* 0x000000ffffa27224 */ /* 0x000fe200078e00fb */
[----:B-1----:R-:W-:Y:S01]  /*10e50*/  LOP3.LUT R102, R114, R166, R113, 0x96, !PT ;  /* 0x000000a672667212 */ /* 0x002fe200078e9671 */
[----:B------:R-:W-:Y:S01]  /*10e60*/  IMAD.MOV.U32 R163, RZ, RZ, R223 ;  /* 0x000000ffffa37224 */ /* 0x000fe200078e00df */
[----:B------:R-:W-:Y:S01]  /*10e70*/  PRMT R181, R112, 0x7771, RZ ;  /* 0x0000777170b57816 */ /* 0x000fe200000000ff */
[----:B------:R-:W-:Y:S01]  /*10e80*/  FFMA.FTZ R113, R170, UR4, -R148 ;  /* 0x00000004aa717c23 */ /* 0x000fe20008010894 */
[----:B------:R-:W-:Y:S01]  /*10e90*/  LOP3.LUT R130, R102, 0xff, RZ, 0xc0, !PT ;  /* 0x000000ff66827812 */ /* 0x000fe200078ec0ff */
[----:B------:R1:W-:Y:S01]  /*10ea0*/  MUFU.EX2 R170, R108 ;  /* 0x0000006c00aa7308 */ /* 0x0003e20000000800 */
[----:B------:R-:W-:Y:S01]  /*10eb0*/  SHF.R.U32.HI R131, RZ, 0x18, R102 ;  /* 0x00000018ff837819 */ /* 0x000fe20000011666 */
[--C-:B------:R-:W-:Y:S01]  /*10ec0*/  FFMA.FTZ R109, R173, UR4, -R147.reuse ;  /* 0x00000004ad6d7c23 */ /* 0x100fe20008010893 */
[----:B------:R-:W-:Y:S07]  /*10ed0*/  PRMT R122, R112, 0x7770, RZ ;  /* 0x00007770707a7816 */ /* 0x000fee00000000ff */
[----:B------:R1:W1:Y:S01]  /*10ee0*/  MUFU.EX2 R166, R113 ;  /* 0x0000007100a67308 */ /* 0x0002620000000800 */
[----:B------:R-:W-:Y:S02]  /*10ef0*/  LOP3.LUT R173, R126, 0xff, RZ, 0xc0, !PT ;  /* 0x000000ff7ead7812 */ /* 0x000fe400078ec0ff */
[----:B------:R-:W-:Y:S01]  /*10f00*/  ISETP.LE.U32.AND P1, PT, R122, UR6, PT ;  /* 0x000000067a007c0c */ /* 0x000fe2000bf23070 */
[--C-:B------:R-:W-:Y:S06]  /*10f10*/  FFMA.FTZ R122, R187, UR4, -R147.reuse ;  /* 0x00000004bb7a7c23 */ /* 0x100fec0008010893 */
[----:B------:R1:W-:Y:S01]  /*10f20*/  MUFU.EX2 R221, R109 ;  /* 0x0000006d00dd7308 */ /* 0x0003e20000000800 */
[----:B---3--:R-:W-:Y:S01]  /*10f30*/  IMAD.SHL.U32 R174, R174, 0x8, RZ ;  /* 0x00000008aeae7824 */ /* 0x008fe200078e00ff */
[----:B------:R-:W-:Y:S01]  /*10f40*/  F2FP.F16.F32.PACK_AB R124, R219, R169 ;  /* 0x000000a9db7c723e */ /* 0x000fe200000000ff */
[----:B-1----:R-:W-:Y:S03]  /*10f50*/  FFMA.FTZ R108, R172, UR4, -R147 ;  /* 0x00000004ac6c7c23 */ /* 0x002fe60008010893 */
[----:B------:R-:W-:Y:S02]  /*10f60*/  LEA R164, P0, R174, R162, 0x1 ;  /* 0x000000a2aea47211 */ /* 0x000fe400078008ff */
[----:B------:R-:W-:Y:S01]  /*10f70*/  PRMT R125, R124, 0x7632, R125 ;  /* 0x000076327c7d7816 */ /* 0x000fe2000000007d */
[--C-:B------:R-:W-:Y:S01]  /*10f80*/  FFMA.FTZ R113, R171, UR4, -R148.reuse ;  /* 0x00000004ab717c23 */ /* 0x100fe20008010894 */
[C---:B------:R-:W-:Y:S01]  /*10f90*/  HMMA.16816.F32 R92, R136.reuse, R104, R92 ;  /* 0x00000068885c723c */ /* 0x040fe2000000185c */
[----:B------:R-:W1:Y:S02]  /*10fa0*/  MUFU.EX2 R225, R108 ;  /* 0x0000006c00e17308 */ /* 0x000e640000000800 */
[----:B------:R-:W-:Y:S01]  /*10fb0*/  LEA.HI.X.SX32 R165, R174, R163, 0x1, P0 ;  /* 0x000000a3aea57211 */ /* 0x000fe200000f0eff */
[----:B------:R-:W-:Y:S07]  /*10fc0*/  FFMA.FTZ R109, R175, UR4, -R148 ;  /* 0x00000004af6d7c23 */ /* 0x000fee0008010894 */
[----:B------:R3:W-:Y:S01]  /*10fd0*/  MUFU.EX2 R220, R113 ;  /* 0x0000007100dc7308 */ /* 0x0007e20000000800 */
[----:B------:R-:W-:Y:S01]  /*10fe0*/  LOP3.LUT R104, R102, 0xffff, RZ, 0xc0, !PT ;  /* 0x0000ffff66687812 */ /* 0x000fe200078ec0ff */
[----:B------:R-:W-:Y:S01]  /*10ff0*/  IMAD.MOV.U32 R171, RZ, RZ, R134 ;  /* 0x000000ffffab7224 */ /* 0x000fe200078e0086 */
[----:B------:R-:W-:Y:S01]  /*11000*/  HMMA.16816.F32 R96, R136, R106, R96 ;  /* 0x0000006a8860723c */ /* 0x000fe20000001860 */
[----:B------:R-:W4:Y:S06]  /*11010*/  LDL.LU R136, [R1+0x58] ;  /* 0x0000580001887983 */ /* 0x000f2c0000300800 */
[----:B------:R-:W2:Y:S01]  /*11020*/  MUFU.EX2 R224, R109 ;  /* 0x0000006d00e07308 */ /* 0x000ea20000000800 */
[----:B------:R-:W-:Y:S01]  /*11030*/  SHF.R.U32.HI R121, RZ, 0x8, R104 ;  /* 0x00000008ff797819 */ /* 0x000fe20000011668 */
[--C-:B------:R-:W-:Y:S01]  /*11040*/  FFMA.FTZ R139, R180, UR4, -R147.reuse ;  /* 0x00000004b48b7c23 */ /* 0x100fe20008010893 */
[----:B------:R1:W4:Y:S01]  /*11050*/  LDL.S16 R129, [R1+0x2c] ;  /* 0x00002c0001817983 */ /* 0x0003220000100600 */
[----:B------:R-:W-:Y:S01]  /*11060*/  PRMT R106, R102, 0x7632, R106 ;  /* 0x00007632666a7816 */ /* 0x000fe2000000006a */
[----:B------:R-:W-:Y:S01]  /*11070*/  FFMA.FTZ R138, R179, UR4, -R147 ;  /* 0x00000004b38a7c23 */ /* 0x000fe20008010893 */
[----:B------:R-:W-:Y:S01]  /*11080*/  PRMT R104, R130, 0x5410, R121 ;  /* 0x0000541082687816 */ /* 0x000fe20000000079 */
[----:B------:R-:W-:Y:S01]  /*11090*/  FFMA.FTZ R134, R212, UR4, -R148 ;  /* 0x00000004d4867c23 */ /* 0x000fe20008010894 */
[----:B------:R-:W-:Y:S01]  /*110a0*/  PRMT R105, R183, 0x5410, R182 ;  /* 0x00005410b7697816 */ /* 0x000fe200000000b6 */
[----:B------:R-:W-:Y:S01]  /*110b0*/  FFMA.FTZ R137, R207, UR4, -R148 ;  /* 0x00000004cf897c23 */ /* 0x000fe20008010894 */
[----:B------:R-:W-:Y:S01]  /*110c0*/  LOP3.LUT R133, R106, 0xff, RZ, 0xc0, !PT ;  /* 0x000000ff6a857812 */ /* 0x000fe200078ec0ff */
[----:B------:R-:W-:Y:S01]  /*110d0*/  IMAD.MOV.U32 R251, RZ, RZ, R171 ;  /* 0x000000fffffb7224 */ /* 0x000fe200078e00ab */
[----:B------:R-:W-:Y:S02]  /*110e0*/  F2FP.F16.F32.PACK_AB R132, R170, R166 ;  /* 0x000000a6aa84723e */ /* 0x000fe400000000ff */
[----:B------:R-:W-:Y:S02]  /*110f0*/  LOP3.LUT R107, R105, 0xff00ff, RZ, 0xc0, !PT ;  /* 0x00ff00ff696b7812 */ /* 0x000fe400078ec0ff */
[----:B------:R-:W-:Y:S02]  /*11100*/  PRMT R105, R133, 0x5410, R131 ;  /* 0x0000541085697816 */ /* 0x000fe40000000083 */
[--C-:B------:R-:W-:Y:S02]  /*11110*/  HSET2.LE.AND R104, R104, R202.reuse, PT ;  /* 0x000000ca68687233 */ /* 0x100fe40003803000 */
[----:B------:R-:W-:Y:S02]  /*11120*/  LOP3.LUT R106, R115, 0xff, RZ, 0xc0, !PT ;  /* 0x000000ff736a7812 */ /* 0x000fe400078ec0ff */
[----:B------:R-:W-:Y:S01]  /*11130*/  PRMT R102, R124, 0x5410, R125 ;  /* 0x000054107c667816 */ /* 0x000fe2000000007d */
[----:B---3--:R-:W-:Y:S01]  /*11140*/  LDSM.16.MT88.4 R112, [R186+0xc800] ;  /* 0x00c80000ba70783b */ /* 0x008fe20000004200 */
[----:B------:R-:W-:Y:S02]  /*11150*/  PRMT R140, R132, 0x7632, R140 ;  /* 0x00007632848c7816 */ /* 0x000fe4000000008c */
[----:B-1----:R-:W-:Y:S02]  /*11160*/  F2FP.F16.F32.PACK_AB R157, R225, R221 ;  /* 0x000000dde19d723e */ /* 0x002fe400000000ff */
[----:B------:R-:W-:Y:S02]  /*11170*/  LOP3.LUT R104, R102, R104, RZ, 0xc0, !PT ;  /* 0x0000006866687212 */ /* 0x000fe400078ec0ff */
[--C-:B------:R-:W-:Y:S02]  /*11180*/  HSET2.LE.AND R105, R105, R202.reuse, PT ;  /* 0x000000ca69697233 */ /* 0x100fe40003803000 */
[----:B------:R-:W-:Y:S02]  /*11190*/  PRMT R106, R106, 0x5410, R181 ;  /* 0x000054106a6a7816 */ /* 0x000fe400000000b5 */
[----:B------:R-:W-:Y:S02]  /*111a0*/  PRMT R102, R132, 0x5410, R140 ;  /* 0x0000541084667816 */ /* 0x000fe4000000008c */
[C---:B------:R-:W-:Y:S02]  /*111b0*/  PRMT R156, R157.reuse, 0x7632, R156 ;  /* 0x000076329d9c7816 */ /* 0x040fe4000000009c */
[----:B--2---:R-:W-:Y:S02]  /*111c0*/  F2FP.F16.F32.PACK_AB R159, R224, R220 ;  /* 0x000000dce09f723e */ /* 0x004fe400000000ff */
[----:B------:R-:W-:Y:S02]  /*111d0*/  LOP3.LUT R105, R102, R105, RZ, 0xc0, !PT ;  /* 0x0000006966697212 */ /* 0x000fe400078ec0ff */
[--C-:B------:R-:W-:Y:S02]  /*111e0*/  HSET2.LE.AND R106, R106, R202.reuse, PT ;  /* 0x000000ca6a6a7233 */ /* 0x100fe40003803000 */
[----:B------:R-:W-:Y:S02]  /*111f0*/  PRMT R102, R157, 0x5410, R156 ;  /* 0x000054109d667816 */ /* 0x000fe4000000009c */
[C---:B------:R-:W-:Y:S02]  /*11200*/  PRMT R158, R159.reuse, 0x7632, R158 ;  /* 0x000076329f9e7816 */ /* 0x040fe4000000009e */
[----:B------:R-:W-:Y:S02]  /*11210*/  LOP3.LUT R106, R102, R106, RZ, 0xc0, !PT ;  /* 0x0000006a666a7212 */ /* 0x000fe400078ec0ff */
[--C-:B------:R-:W-:Y:S02]  /*11220*/  HSET2.LE.AND R107, R107, R202.reuse, PT ;  /* 0x000000ca6b6b7233 */ /* 0x100fe40003803000 */
[----:B------:R-:W-:Y:S02]  /*11230*/  PRMT R102, R159, 0x5410, R158 ;  /* 0x000054109f667816 */ /* 0x000fe4000000009e */
[----:B------:R-:W-:Y:S01]  /*11240*/  LOP3.LUT R108, R151, 0xffff, RZ, 0xc0, !PT ;  /* 0x0000ffff976c7812 */ /* 0x000fe200078ec0ff */
[----:B------:R-:W-:Y:S01]  /*11250*/  FFMA.FTZ R127, R2, R127, R218 ;  /* 0x0000007f027f7223 */ /* 0x000fe200000100da */
[----:B------:R-:W-:Y:S02]  /*11260*/  LOP3.LUT R107, R102, R107, RZ, 0xc0, !PT ;  /* 0x0000006b666b7212 */ /* 0x000fe400078ec0ff */
[----:B------:R-:W-:Y:S02]  /*11270*/  ISETP.LE.U32.AND P5, PT, R108, UR6, PT ;  /* 0x000000066c007c0c */ /* 0x000fe4000bfa3070 */
[----:B------:R-:W1:Y:S01]  /*11280*/  LDSM.16.MT88.4 R108, [R184+0xc800] ;  /* 0x00c80000b86c783b */ /* 0x000e620000004200 */
[----:B------:R-:W-:Y:S02]  /*11290*/  PRMT R171, R128, 0x7772, RZ ;  /* 0x0000777280ab7816 */ /* 0x000fe400000000ff */
[----:B------:R-:W-:Y:S02]  /*112a0*/  LOP3.LUT R2, R121, 0xffff, RZ, 0xc0, !PT ;  /* 0x0000ffff79027812 */ /* 0x000fe400078ec0ff */
[----:B------:R-:W-:Y:S02]  /*112b0*/  PRMT R179, R120, 0x7772, RZ ;  /* 0x0000777278b37816 */ /* 0x000fe400000000ff */
[----:B------:R-:W-:Y:S02]  /*112c0*/  ISETP.LE.U32.AND P0, PT, R2, UR6, PT ;  /* 0x0000000602007c0c */ /* 0x000fe4000bf03070 */
[----:B------:R-:W-:Y:S02]  /*112d0*/  LOP3.LUT R2, R126, 0xffff, RZ, 0xc0, !PT ;  /* 0x0000ffff7e027812 */ /* 0x000fe400078ec0ff */
[----:B------:R-:W-:Y:S02]  /*112e0*/  PRMT R180, R120, 0x7773, RZ ;  /* 0x0000777378b47816 */ /* 0x000fe400000000ff */
[----:B------:R-:W-:Y:S01]  /*112f0*/  SHF.R.U32.HI R2, RZ, 0x8, R2 ;  /* 0x00000008ff027819 */ /* 0x000fe20000011602 */
[----:B-----5:R-:W-:Y:S05]  /*11300*/  @!P5 HADD2 R123, -R103.H0_H0, -RZ.H0_H0 ;  /* 0xa00000ff677bd230 */ /* 0x020fea0000000900 */
[----:B------:R-:W-:Y:S01]  /*11310*/  PRMT R121, R123, 0x7610, R121 ;  /* 0x000076107b797816 */ /* 0x000fe20000000079 */
[C---:B-1----:R-:W-:Y:S05]  /*11320*/  HMMA.16816.F32 R4, R104.reuse, R108, R4 ;  /* 0x0000006c6804723c */ /* 0x042fea0000001804 */
[----:B------:R-:W-:Y:S03]  /*11330*/  @!P5 PRMT R103, R121, 0x5410, RZ ;  /* 0x000054107967d816 */ /* 0x000fe600000000ff */
[C---:B------:R-:W-:Y:S01]  /*11340*/  HMMA.16816.F32 R8, R104.reuse, R110, R8 ;  /* 0x0000006e6808723c */ /* 0x040fe20000001808 */
[----:B------:R-:W1:Y:S07]  /*11350*/  LDSM.16.MT88.4 R108, [R101+0x800] ;  /* 0x00080000656c783b */ /* 0x000e6e0000004200 */
[C---:B------:R-:W-:Y:S01]  /*11360*/  HMMA.16816.F32 R12, R104.reuse, R112, R12 ;  /* 0x00000070680c723c */ /* 0x040fe2000000180c */
[----:B------:R-:W-:Y:S07]  /*11370*/  STG.E.U16 desc[UR16][R162.64+0x2], R103 ;  /* 0x00000267a2007986 */ /* 0x000fee000c101510 */
        /* <DEDUP_REMOVED lines=8> */
[C---:B-1----:R-:W-:Y:S03]  /*11400*/  HMMA.16816.F32 R36, R104.reuse, R108, R36 ;  /* 0x0000006c6824723c */ /* 0x042fe60000001824 */
[----:B----4-:R-:W-:Y:S05]  /*11410*/  @!P6 HADD2 R119, -R141.H0_H0, -RZ.H0_H0 ;  /* 0xa00000ff8d77e230 */ /* 0x010fea0000000900 */
[C---:B------:R-:W-:Y:S01]  /*11420*/  HMMA.16816.F32 R40, R104.reuse, R110, R40 ;  /* 0x0000006e6828723c */ /* 0x040fe20000001828 */
[----:B------:R-:W1:Y:S02]  /*11430*/  LDSM.16.MT88.4 R108, [R101+0x2800] ;  /* 0x00280000656c783b */ /* 0x000e640000004200 */
[----:B------:R-:W-:Y:S05]  /*11440*/  PRMT R102, R119, 0x7610, R102 ;  /* 0x0000761077667816 */ /* 0x000fea0000000066 */
[C---:B--2---:R-:W-:Y:S01]  /*11450*/  HMMA.16816.F32 R44, R104.reuse, R112, R44 ;  /* 0x00000070682c723c */ /* 0x044fe2000000182c */
[----:B------:R-:W-:Y:S02]  /*11460*/  @!P6 STL.S16 [R1+0x34], R119 ;  /* 0x000034770100e387 */ /* 0x000fe40000100600 */
[----:B------:R-:W-:Y:S02]  /*11470*/  @!P6 PRMT R141, R102, 0x5410, RZ ;  /* 0x00005410668de816 */ /* 0x000fe400000000ff */
[----:B------:R-:W-:Y:S01]  /*11480*/  ISETP.LE.U32.AND P6, PT, R167, UR6, PT ;  /* 0x00000006a7007c0c */ /* 0x000fe2000bfc3070 */
[----:B------:R2:W-:Y:S01]  /*11490*/  @!P5 STL.S16 [R1+0x30], R123 ;  /* 0x0000307b0100d387 */ /* 0x0005e20000100600 */
[----:B------:R-:W-:Y:S01]  /*114a0*/  LOP3.LUT R102, R2, 0xffff, RZ, 0xc0, !PT ;  /* 0x0000ffff02667812 */ /* 0x000fe200078ec0ff */
[C---:B------:R-:W-:Y:S02]  /*114b0*/  HMMA.16816.F32 R48, R104.reuse, R114, R48 ;  /* 0x000000726830723c */ /* 0x040fe40000001830 */
[----:B------:R-:W3:Y:S01]  /*114c0*/  LDSM.16.MT88.4 R112, [R160+0x2800] ;  /* 0x00280000a070783b */ /* 0x000ee20000004200 */
[----:B------:R-:W-:Y:S01]  /*114d0*/  ISETP.LE.U32.AND P5, PT, R102, UR6, PT ;  /* 0x0000000666007c0c */ /* 0x000fe2000bfa3070 */
[--C-:B------:R-:W-:Y:S01]  /*114e0*/  FFMA.FTZ R102, R209, UR4, -R148.reuse ;  /* 0x00000004d1667c23 */ /* 0x100fe20008010894 */
[--C-:B------:R-:W-:Y:S01]  /*114f0*/  FFMA.FTZ R167, R178, UR4, -R147.reuse ;  /* 0x00000004b2a77c23 */ /* 0x100fe20008010893 */
[----:B------:R-:W-:Y:S01]  /*11500*/  PRMT R178, R120, 0x7771, RZ ;  /* 0x0000777178b27816 */ /* 0x000fe200000000ff */
[----:B------:R-:W-:Y:S03]  /*11510*/  MUFU.EX2 R209, R139 ;  /* 0x0000008b00d17308 */ /* 0x000fe60000000800 */
[----:B------:R-:W4:Y:S07]  /*11520*/  LDSM.16.MT88.4 R116, [R184+0x10800] ;  /* 0x01080000b874783b */ /* 0x000f2e0000004200 */
[----:B------:R5:W-:Y:S01]  /*11530*/  MUFU.EX2 R207, R167 ;  /* 0x000000a700cf7308 */ /* 0x000be20000000800 */
[----:B------:R-:W-:Y:S01]  /*11540*/  STG.E.U16 desc[UR16][R162.64], R141 ;  /* 0x0000008da2007986 */ /* 0x000fe2000c101510 */
[--C-:B--2---:R-:W-:Y:S01]  /*11550*/  FFMA.FTZ R123, R185, UR4, -R147.reuse ;  /* 0x00000004b97b7c23 */ /* 0x104fe20008010893 */
[C---:B-1----:R-:W-:Y:S03]  /*11560*/  HMMA.16816.F32 R52, R104.reuse, R108, R52 ;  /* 0x0000006c6834723c */ /* 0x042fe60000001834 */
[----:B-----5:R-:W-:Y:S05]  /*11570*/  LOP3.LUT R167, R168, 0xff, RZ, 0xc0, !PT ;  /* 0x000000ffa8a77812 */ /* 0x020fea00078ec0ff */
[C---:B------:R-:W-:Y:S01]  /*11580*/  HMMA.16816.F32 R56, R104.reuse, R110, R56 ;  /* 0x0000006e6838723c */ /* 0x040fe20000001838 */
[----:B------:R-:W1:Y:S07]  /*11590*/  LDSM.16.MT88.4 R108, [R186+0x10800] ;  /* 0x01080000ba6c783b */ /* 0x000e6e0000004200 */
[C---:B---3--:R-:W-:Y:S03]  /*115a0*/  HMMA.16816.F32 R60, R104.reuse, R112, R60 ;  /* 0x00000070683c723c */ /* 0x048fe6000000183c */
[--C-:B------:R-:W-:Y:S01]  /*115b0*/  FFMA.FTZ R112, R206, UR4, -R147.reuse ;  /* 0x00000004ce707c23 */ /* 0x100fe20008010893 */
[--C-:B------:R-:W-:Y:S01]  /*115c0*/  FFMA.FTZ R113, R188, UR4, -R147.reuse ;  /* 0x00000004bc717c23 */ /* 0x100fe20008010893 */
[----:B------:R-:W-:Y:S01]  /*115d0*/  FFMA.FTZ R147, R177, UR4, -R147 ;  /* 0x00000004b1937c23 */ /* 0x000fe20008010893 */
[----:B------:R-:W-:Y:S02]  /*115e0*/  MUFU.EX2 R206, R134 ;  /* 0x0000008600ce7308 */ /* 0x000fe40000000800 */
[C---:B------:R-:W-:Y:S08]  /*115f0*/  HMMA.16816.F32 R64, R104.reuse, R114, R64 ;  /* 0x000000726840723c */ /* 0x040ff00000001840 */
[----:B------:R2:W-:Y:S10]  /*11600*/  MUFU.EX2 R177, R102 ;  /* 0x0000006600b17308 */ /* 0x0005f40000000800 */
[----:B------:R-:W-:Y:S01]  /*11610*/  MUFU.EX2 R172, R112 ;  /* 0x0000007000ac7308 */ /* 0x000fe20000000800 */
[C---:B----4-:R-:W-:Y:S09]  /*11620*/  HMMA.16816.F32 R68, R104.reuse, R116, R68 ;  /* 0x000000746844723c */ /* 0x050ff20000001844 */
[----:B------:R-:W3:Y:S10]  /*11630*/  MUFU.EX2 R218, R113 ;  /* 0x0000007100da7308 */ /* 0x000ef40000000800 */
[----:B------:R-:W-:Y:S01]  /*11640*/  MUFU.EX2 R188, R147 ;  /* 0x0000009300bc7308 */ /* 0x000fe20000000800 */
[----:B--2---:R-:W-:Y:S01]  /*11650*/  FFMA.FTZ R102, R214, UR4, -R148 ;  /* 0x00000004d6667c23 */ /* 0x004fe20008010894 */
[C---:B------:R-:W-:Y:S01]  /*11660*/  HMMA.16816.F32 R72, R104.reuse, R118, R72 ;  /* 0x000000766848723c */ /* 0x040fe20000001848 */
[----:B------:R-:W-:Y:S02]  /*11670*/  LDSM.16.MT88.4 R116, [R160+0x4800] ;  /* 0x00480000a074783b */ /* 0x000fe40000004200 */
[----:B---3--:R-:W-:Y:S05]  /*11680*/  F2FP.F16.F32.PACK_AB R154, R218, R172 ;  /* 0x000000acda9a723e */ /* 0x008fea00000000ff */
[C---:B-1----:R-:W-:Y:S01]  /*11690*/  HMMA.16816.F32 R76, R104.reuse, R108, R76 ;  /* 0x0000006c684c723c */ /* 0x042fe2000000184c */
[----:B------:R-:W1:Y:S02]  /*116a0*/  LDSM.16.MT88.4 R112, [R101+0x4800] ;  /* 0x004800006570783b */ /* 0x000e640000004200 */
[----:B------:R-:W-:Y:S01]  /*116b0*/  FFMA.FTZ R121, R0, R136, R222 ;  /* 0x0000008800797223 */ /* 0x000fe200000100de */
[--C-:B------:R-:W-:Y:S01]  /*116c0*/  FFMA.FTZ R0, R211, UR4, -R148.reuse ;  /* 0x00000004d3007c23 */ /* 0x100fe20008010894 */
[----:B------:R-:W-:Y:S01]  /*116d0*/  MUFU.EX2 R222, R122 ;  /* 0x0000007a00de7308 */ /* 0x000fe20000000800 */
[----:B------:R-:W-:Y:S01]  /*116e0*/  @!P6 HADD2 R129, -R142.H0_H0, -RZ.H0_H0 ;  /* 0xa00000ff8e81e230 */ /* 0x000fe20000000900 */
[----:B------:R-:W-:Y:S01]  /*116f0*/  PRMT R153, R154, 0x7632, R153 ;  /* 0x000076329a997816 */ /* 0x000fe20000000099 */
[C---:B------:R-:W-:Y:S07]  /*11700*/  HMMA.16816.F32 R80, R104.reuse, R110, R80 ;  /* 0x0000006e6850723c */ /* 0x040fee0000001850 */
[----:B------:R2:W3:Y:S01]  /*11710*/  MUFU.EX2 R223, R0 ;  /* 0x0000000000df7308 */ /* 0x0004e20000000800 */
[----:B------:R4:W-:Y:S01]  /*11720*/  @!P6 STL.S16 [R1+0x2c], R129 ;  /* 0x00002c810100e387 */ /* 0x0009e20000100600 */
[----:B------:R-:W-:Y:S01]  /*11730*/  PRMT R135, R129, 0x7610, R135 ;  /* 0x0000761081877816 */ /* 0x000fe20000000087 */
[--C-:B------:R-:W-:Y:S01]  /*11740*/  FFMA.FTZ R136, R208, UR4, -R148.reuse ;  /* 0x00000004d0887c23 */ /* 0x100fe20008010894 */
[----:B------:R-:W-:Y:S01]  /*11750*/  @!P5 HADD2 R250, -R153.H0_H0, -RZ.H0_H0 ;  /* 0xa00000ff99fad230 */ /* 0x000fe20000000900 */
[----:B------:R1:W5:Y:S05]  /*11760*/  LDL.S16 R174, [R1+0x3c] ;  /* 0x00003c0001ae7983 */ /* 0x00036a0000100600 */
[----:B------:R4:W-:Y:S01]  /*11770*/  MUFU.EX2 R211, R102 ;  /* 0x0000006600d37308 */ /* 0x0009e20000000800 */
[----:B------:R-:W-:Y:S01]  /*11780*/  @!P6 PRMT R142, R135, 0x5410, RZ ;  /* 0x00005410878ee816 */ /* 0x000fe200000000ff */
[----:B------:R-:W-:Y:S01]  /*11790*/  FFMA.FTZ R135, R210, UR4, -R148 ;  /* 0x00000004d2877c23 */ /* 0x000fe20008010894 */
[----:B------:R1:W5:Y:S01]  /*117a0*/  LDL.S16 R187, [R1+0x38] ;  /* 0x0000380001bb7983 */ /* 0x0003620000100600 */
[----:B------:R-:W-:Y:S06]  /*117b0*/  ISETP.LE.U32.AND P6, PT, R176, UR6, PT ;  /* 0x00000006b0007c0c */ /* 0x000fec000bfc3070 */
[----:B------:R-:W-:Y:S01]  /*117c0*/  MUFU.EX2 R210, R138 ;  /* 0x0000008a00d27308 */ /* 0x000fe20000000800 */
[----:B------:R-:W-:Y:S01]  /*117d0*/  SHF.R.U32.HI R176, RZ, 0x18, R126 ;  /* 0x00000018ffb07819 */ /* 0x000fe2000001167e */
[----:B--2---:R-:W-:Y:S01]  /*117e0*/  FFMA.FTZ R0, R213, UR4, -R148 ;  /* 0x00000004d5007c23 */ /* 0x004fe20008010894 */
[----:B------:R2:W2:Y:S07]  /*117f0*/  LDL.S16 R185, [R1+0x24] ;  /* 0x0000240001b97983 */ /* 0x0004ae0000100600 */
[----:B------:R-:W1:Y:S01]  /*11800*/  MUFU.EX2 R213, R123 ;  /* 0x0000007b00d57308 */ /* 0x000e620000000800 */
[----:B---3--:R-:W-:Y:S01]  /*11810*/  F2FP.F16.F32.PACK_AB R152, R223, R177 ;  /* 0x000000b1df98723e */ /* 0x008fe200000000ff */
[----:B------:R-:W-:Y:S08]  /*11820*/  STG.E.U16 desc[UR16][R164.64], R142 ;  /* 0x0000008ea4007986 */ /* 0x000ff0000c101510 */
[----:B------:R3:W3:Y:S01]  /*11830*/  MUFU.EX2 R212, R0 ;  /* 0x0000000000d47308 */ /* 0x0006e20000000800 */
[----:B----4-:R-:W-:Y:S01]  /*11840*/  FADD.FTZ R102, R229, R127 ;  /* 0x0000007fe5667221 */ /* 0x010fe20000010000 */
[----:B------:R-:W-:Y:S08]  /*11850*/  PRMT R155, R152, 0x7632, R155 ;  /* 0x00007632989b7816 */ /* 0x000ff0000000009b */
[----:B------:R-:W4:Y:S01]  /*11860*/  MUFU.EX2 R208, R135 ;  /* 0x0000008700d07308 */ /* 0x000f220000000800 */
[----:B------:R-:W-:Y:S02]  /*11870*/  IMAD.MOV.U32 R129, RZ, RZ, R120 ;  /* 0x000000ffff817224 */ /* 0x000fe400078e0078 */
[----:B------:R-:W-:Y:S01]  /*11880*/  FADD.FTZ R120, R228, R121 ;  /* 0x00000079e4787221 */ /* 0x000fe20000010000 */
[----:B-1----:R-:W-:Y:S01]  /*11890*/  F2FP.F16.F32.PACK_AB R151, R213, R222 ;  /* 0x000000ded597723e */ /* 0x002fe200000000ff */
[C---:B------:R-:W-:Y:S03]  /*118a0*/  HMMA.16816.F32 R84, R104.reuse, R112, R84 ;  /* 0x000000706854723c */ /* 0x040fe60000001854 */
[----:B---3--:R-:W-:Y:S01]  /*118b0*/  FADD.FTZ R0, R232, R102 ;  /* 0x00000066e8007221 */ /* 0x008fe20000010000 */
[----:B------:R-:W-:Y:S01]  /*118c0*/  FADD.FTZ R102, R230, R120 ;  /* 0x00000078e6667221 */ /* 0x000fe20000010000 */
[----:B------:R-:W-:Y:S01]  /*118d0*/  PRMT R150, R151, 0x7632, R150 ;  /* 0x0000763297967816 */ /* 0x000fe20000000096 */
[----:B------:R-:W1:Y:S01]  /*118e0*/  LDSM.16.MT88.4 R120, [R184+0xd000] ;  /* 0x00d00000b878783b */ /* 0x000e620000004200 */
[--C-:B------:R-:W-:Y:S01]  /*118f0*/  FADD.FTZ R108, R231, R0.reuse ;  /* 0x00000000e76c7221 */ /* 0x100fe20000010000 */
[C---:B------:R-:W-:Y:S03]  /*11900*/  HMMA.16816.F32 R88, R104.reuse, R114, R88 ;  /* 0x000000726858723c */ /* 0x040fe60000001858 */
[----:B------:R-:W-:Y:S01]  /*11910*/  PRMT R0, R126, 0x7632, R0 ;  /* 0x000076327e007816 */ /* 0x000fe20000000000 */
[----:B------:R-:W-:Y:S01]  /*11920*/  FADD.FTZ R103, R169, R108 ;  /* 0x0000006ca9677221 */ /* 0x000fe20000010000 */
[----:B------:R-:W-:Y:S01]  /*11930*/  PRMT R108, R173, 0x5410, R2 ;  /* 0x00005410ad6c7816 */ /* 0x000fe20000000002 */
[----:B------:R-:W3:Y:S01]  /*11940*/  LDSM.16.MT88.4 R112, [R186+0xd000] ;  /* 0x00d00000ba70783b */ /* 0x000ee20000004200 */
[----:B------:R-:W-:Y:S01]  /*11950*/  LOP3.LUT R175, R0, 0xff, RZ, 0xc0, !PT ;  /* 0x000000ff00af7812 */ /* 0x000fe200078ec0ff */
[C---:B------:R-:W-:Y:S03]  /*11960*/  HMMA.16816.F32 R92, R104.reuse, R116, R92 ;  /* 0x00000074685c723c */ /* 0x040fe6000000185c */
[--C-:B------:R-:W-:Y:S01]  /*11970*/  HSET2.LE.AND R108, R108, R202.reuse, PT ;  /* 0x000000ca6c6c7233 */ /* 0x100fe20003803000 */
[----:B------:R-:W-:Y:S01]  /*11980*/  FADD.FTZ R102, R233, R102 ;  /* 0x00000066e9667221 */ /* 0x000fe20000010000 */
[----:B------:R-:W-:Y:S02]  /*11990*/  PRMT R109, R175, 0x5410, R176 ;  /* 0x00005410af6d7816 */ /* 0x000fe400000000b0 */
[----:B------:R-:W-:Y:S01]  /*119a0*/  PRMT R0, R154, 0x5410, R153 ;  /* 0x000054109a007816 */ /* 0x000fe20000000099 */
[----:B------:R-:W-:Y:S01]  /*119b0*/  HMMA.16816.F32 R96, R104, R118, R96 ;  /* 0x000000766860723c */ /* 0x000fe20000001860 */
[----:B------:R-:W3:Y:S02]  /*119c0*/  LDSM.16.MT88.4 R104, [R101+0x1000] ;  /* 0x001000006568783b */ /* 0x000ee40000004200 */
[----:B------:R-:W-:Y:S01]  /*119d0*/  LOP3.LUT R108, R0, R108, RZ, 0xc0, !PT ;  /* 0x0000006c006c7212 */ /* 0x000fe200078ec0ff */
[----:B------:R-:W-:Y:S01]  /*119e0*/  FADD.FTZ R2, R166, R102 ;  /* 0x00000066a6027221 */ /* 0x000fe20000010000 */
[--C-:B------:R-:W-:Y:S01]  /*119f0*/  HSET2.LE.AND R109, R109, R202.reuse, PT ;  /* 0x000000ca6d6d7233 */ /* 0x100fe20003803000 */
[----:B------:R-:W-:Y:S01]  /*11a00*/  IMAD.MOV.U32 R166, RZ, RZ, R128 ;  /* 0x000000ffffa67224 */ /* 0x000fe200078e0080 */
[----:B------:R-:W-:Y:S01]  /*11a10*/  PRMT R0, R152, 0x5410, R155 ;  /* 0x0000541098007816 */ /* 0x000fe2000000009b */
[----:B------:R-:W-:Y:S01]  /*11a20*/  FADD.FTZ R2, R170, R2 ;  /* 0x00000002aa027221 */ /* 0x000fe20000010000 */
[----:B------:R-:W-:Y:S01]  /*11a30*/  F2FP.F16.F32.PACK_AB R149, R212, R211 ;  /* 0x000000d3d495723e */ /* 0x000fe200000000ff */
[----:B------:R-:W3:Y:S01]  /*11a40*/  LDSM.16.MT88.4 R116, [R160+0x1000] ;  /* 0x00100000a074783b */ /* 0x000ee20000004200 */
[----:B------:R-:W-:Y:S01]  /*11a50*/  LOP3.LUT R109, R0, R109, RZ, 0xc0, !PT ;  /* 0x0000006d006d7212 */ /* 0x000fe200078ec0ff */
[----:B------:R-:W-:Y:S01]  /*11a60*/  FADD.FTZ R2, R220, R2 ;  /* 0x00000002dc027221 */ /* 0x000fe20000010000 */
[----:B------:R-:W-:Y:S02]  /*11a70*/  PRMT R0, R179, 0x5410, R180 ;  /* 0x00005410b3007816 */ /* 0x000fe400000000b4 */
[----:B------:R-:W-:Y:S02]  /*11a80*/  PRMT R148, R149, 0x7632, R148 ;  /* 0x0000763295947816 */ /* 0x000fe40000000094 */
[----:B------:R-:W-:Y:S02]  /*11a90*/  LOP3.LUT R111, R0, 0xff00ff, RZ, 0xc0, !PT ;  /* 0x00ff00ff006f7812 */ /* 0x000fe400078ec0ff */
[----:B------:R-:W-:Y:S02]  /*11aa0*/  PRMT R0, R151, 0x5410, R150 ;  /* 0x0000541097007816 */ /* 0x000fe40000000096 */
[C---:B------:R-:W-:Y:S02]  /*11ab0*/  PRMT R169, R128.reuse, 0x7771, RZ ;  /* 0x0000777180a97816 */ /* 0x040fe400000000ff */
[--C-:B------:R-:W-:Y:S02]  /*11ac0*/  HSET2.LE.AND R111, R111, R202.reuse, PT ;  /* 0x000000ca6f6f7233 */ /* 0x100fe40003803000 */
[----:B------:R-:W-:Y:S02]  /*11ad0*/  PRMT R170, R128, 0x7773, RZ ;  /* 0x0000777380aa7816 */ /* 0x000fe400000000ff */
[----:B------:R-:W-:Y:S02]  /*11ae0*/  @!P5 PRMT R153, R250, 0x5410, RZ ;  /* 0x00005410fa99d816 */ /* 0x000fe400000000ff */
[----:B----4-:R-:W-:Y:S02]  /*11af0*/  F2FP.F16.F32.PACK_AB R147, R208, R206 ;  /* 0x000000ced093723e */ /* 0x010fe400000000ff */
[----:B------:R-:W-:Y:S02]  /*11b00*/  ISETP.GT.U32.AND P5, PT, R178, UR6, PT ;  /* 0x00000006b2007c0c */ /* 0x000fe4000bfa4070 */
[----:B------:R-:W-:Y:S02]  /*11b10*/  LOP3.LUT R166, R166, 0xff, RZ, 0xc0, !PT ;  /* 0x000000ffa6a67812 */ /* 0x000fe400078ec0ff */
[----:B------:R-:W-:Y:S02]  /*11b20*/  PRMT R139, R171, 0x5410, R170 ;  /* 0x00005410ab8b7816 */ /* 0x000fe400000000aa */
[----:B------:R-:W-:Y:S02]  /*11b30*/  PRMT R138, R166, 0x5410, R169 ;  /* 0x00005410a68a7816 */ /* 0x000fe400000000a9 */
[----:B------:R-:W-:Y:S03]  /*11b40*/  LOP3.LUT R139, R139, 0xff00ff, RZ, 0xc0, !PT ;  /* 0x00ff00ff8b8b7812 */ /* 0x000fe600078ec0ff */
[--C-:B------:R-:W-:Y:S02]  /*11b50*/  HSET2.LE.AND R138, R138, R202.reuse, PT ;  /* 0x000000ca8a8a7233 */ /* 0x100fe40003803000 */
[----:B------:R-:W-:Y:S01]  /*11b60*/  @P5 HADD2 R246, -R150.H0_H0, -RZ.H0_H0 ;  /* 0xa00000ff96f65230 */ /* 0x000fe20000000900 */
[--C-:B------:R-:W-:Y:S04]  /*11b70*/  HSET2.LE.AND R139, R139, R202.reuse, PT ;  /* 0x000000ca8b8b7233 */ /* 0x100fe80003803000 */
[----:B------:R-:W-:Y:S01]  /*11b80*/  @P5 PRMT R150, R246, 0x5410, RZ ;  /* 0x00005410f6965816 */ /* 0x000fe200000000ff */
[----:B-----5:R-:W-:Y:S02]  /*11b90*/  @!P6 HADD2 R174, -R143.H0_H0, -RZ.H0_H0 ;  /* 0xa00000ff8faee230 */ /* 0x020fe40000000900 */
[----:B------:R-:W-:Y:S03]  /*11ba0*/  @!P4 HADD2 R187, -R145.H0_H0, -RZ.H0_H0 ;  /* 0xa00000ff91bbc230 */ /* 0x000fe60000000900 */
[----:B------:R4:W-:Y:S01]  /*11bb0*/  @!P6 STL.S16 [R1+0x3c], R174 ;  /* 0x00003cae0100e387 */ /* 0x0009e20000100600 */
[----:B------:R-:W-:Y:S03]  /*11bc0*/  PRMT R127, R174, 0x7610, R127 ;  /* 0x00007610ae7f7816 */ /* 0x000fe6000000007f */
[----:B------:R1:W5:Y:S01]  /*11bd0*/  LDL.S16 R126, [R1+0x28] ;  /* 0x00002800017e7983 */ /* 0x0003620000100600 */
[----:B------:R-:W-:Y:S02]  /*11be0*/  @!P6 PRMT R143, R127, 0x5410, RZ ;  /* 0x000054107f8fe816 */ /* 0x000fe400000000ff */
[----:B------:R-:W-:Y:S01]  /*11bf0*/  ISETP.GT.U32.AND P6, PT, R215, UR6, PT ;  /* 0x00000006d7007c0c */ /* 0x000fe2000bfc4070 */
[----:B------:R1:W5:Y:S04]  /*11c00*/  LDL.S16 R141, [R1+0x18] ;  /* 0x00001800018d7983 */ /* 0x0003680000100600 */
[----:B------:R1:W5:Y:S04]  /*11c10*/  LDL.S16 R127, [R1+0x1c] ;  /* 0x00001c00017f7983 */ /* 0x0003680000100600 */
[----:B------:R-:W-:Y:S04]  /*11c20*/  @!P4 STL.S16 [R1+0x38], R187 ;  /* 0x000038bb0100c387 */ /* 0x000fe80000100600 */
[----:B--2---:R-:W-:Y:S01]  /*11c30*/  @P6 HADD2 R185, -R144.H0_H0, -RZ.H0_H0 ;  /* 0xa00000ff90b96230 */ /* 0x004fe20000000900 */
[----:B------:R-:W-:Y:S01]  /*11c40*/  STG.E.U16 desc[UR16][R164.64+0x2], R143 ;  /* 0x0000028fa4007986 */ /* 0x000fe2000c101510 */
[----:B----4-:R-:W-:Y:S03]  /*11c50*/  LOP3.LUT R174, R129, 0xff, RZ, 0xc0, !PT ;  /* 0x000000ff81ae7812 */ /* 0x010fe600078ec0ff */
[----:B------:R2:W-:Y:S01]  /*11c60*/  @P6 STL.S16 [R1+0x24], R185 ;  /* 0x000024b901006387 */ /* 0x0005e20000100600 */
[----:B------:R-:W-:Y:S02]  /*11c70*/  PRMT R102, R185, 0x7610, R102 ;  /* 0x00007610b9667816 */ /* 0x000fe40000000066 */
[----:B------:R-:W-:Y:S02]  /*11c80*/  PRMT R110, R174, 0x5410, R178 ;  /* 0x00005410ae6e7816 */ /* 0x000fe400000000b2 */
[----:B------:R-:W-:Y:S01]  /*11c90*/  @P6 PRMT R144, R102, 0x5410, RZ ;  /* 0x0000541066906816 */ /* 0x000fe200000000ff */
[----:B------:R-:W-:Y:S01]  /*11ca0*/  FADD.FTZ R102, R219, R103 ;  /* 0x00000067db667221 */ /* 0x000fe20000010000 */
[----:B------:R-:W-:Y:S02]  /*11cb0*/  ISETP.GT.U32.AND P6, PT, R217, UR6, PT ;  /* 0x00000006d9007c0c */ /* 0x000fe4000bfc4070 */
[--C-:B------:R-:W-:Y:S01]  /*11cc0*/  HSET2.LE.AND R110, R110, R202.reuse, PT ;  /* 0x000000ca6e6e7233 */ /* 0x100fe20003803000 */
[----:B------:R-:W-:Y:S01]  /*11cd0*/  STG.E.U16 desc[UR16][R162.64+0x12], R144 ;  /* 0x00001290a2007986 */ /* 0x000fe2000c101510 */
[----:B------:R-:W-:Y:S03]  /*11ce0*/  F2FP.F16.F32.PACK_AB R103, R188, R207 ;  /* 0x000000cfbc67723e */ /* 0x000fe600000000ff */
[----:B------:R-:W-:Y:S02]  /*11cf0*/  LOP3.LUT R110, R0, R110, RZ, 0xc0, !PT ;  /* 0x0000006e006e7212 */ /* 0x000fe400078ec0ff */
[----:B------:R-:W-:Y:S04]  /*11d00*/  PRMT R0, R149, 0x5410, R148 ;  /* 0x0000541095007816 */ /* 0x000fe80000000094 */
[----:B------:R-:W-:Y:S01]  /*11d10*/  LOP3.LUT R111, R0, R111, RZ, 0xc0, !PT ;  /* 0x0000006f006f7212 */ /* 0x000fe200078ec0ff */
[----:B--2---:R-:W-:Y:S06]  /*11d20*/  MUFU.EX2 R185, R137 ;  /* 0x0000008900b97308 */ /* 0x004fec0000000800 */
[C---:B-1----:R-:W-:Y:S08]  /*11d30*/  HMMA.16816.F32 R4, R108.reuse, R120, R4 ;  /* 0x000000786c04723c */ /* 0x042ff00000001804 */
[C---:B------:R-:W-:Y:S01]  /*11d40*/  HMMA.16816.F32 R8, R108.reuse, R122, R8 ;  /* 0x0000007a6c08723c */ /* 0x040fe20000001808 */
[----:B------:R-:W1:Y:S07]  /*11d50*/  LDSM.16.MT88.4 R120, [R184+0xf000] ;  /* 0x00f00000b878783b */ /* 0x000e6e0000004200 */
[C---:B---3--:R-:W-:Y:S08]  /*11d60*/  HMMA.16816.F32 R12, R108.reuse, R112, R12 ;  /* 0x000000706c0c723c */ /* 0x048ff0000000180c */
        /* <DEDUP_REMOVED lines=8> */
[C---:B-1----:R-:W-:Y:S03]  /*11df0*/  HMMA.16816.F32 R36, R108.reuse, R120, R36 ;  /* 0x000000786c24723c */ /* 0x042fe60000001824 */
[----:B------:R-:W-:Y:S02]  /*11e00*/  PRMT R121, R187, 0x7610, R121 ;  /* 0x00007610bb797816 */ /* 0x000fe40000000079 */
[----:B------:R-:W1:Y:S02]  /*11e10*/  MUFU.EX2 R187, R136 ;  /* 0x0000008800bb7308 */ /* 0x000e640000000800 */
[----:B------:R-:W-:Y:S01]  /*11e20*/  @!P4 PRMT R145, R121, 0x5410, RZ ;  /* 0x000054107991c816 */ /* 0x000fe200000000ff */
[C---:B------:R-:W-:Y:S03]  /*11e30*/  HMMA.16816.F32 R40, R108.reuse, R122, R40 ;  /* 0x0000007a6c28723c */ /* 0x040fe60000001828 */
[----:B------:R-:W-:Y:S01]  /*11e40*/  ISETP.GT.U32.AND P4, PT, R216, UR6, PT ;  /* 0x00000006d8007c0c */ /* 0x000fe2000bf84070 */
[----:B------:R1:W-:Y:S04]  /*11e50*/  STG.E.U16 desc[UR16][R162.64+0x10], R145 ;  /* 0x00001091a2007986 */ /* 0x0003e8000c101510 */
[C---:B--2---:R-:W-:Y:S08]  /*11e60*/  HMMA.16816.F32 R44, R108.reuse, R112, R44 ;  /* 0x000000706c2c723c */ /* 0x044ff0000000182c */
[C---:B------:R-:W-:Y:S01]  /*11e70*/  HMMA.16816.F32 R48, R108.reuse, R114, R48 ;  /* 0x000000726c30723c */ /* 0x040fe20000001830 */
[----:B------:R-:W2:Y:S07]  /*11e80*/  LDSM.16.MT88.4 R112, [R184+0x11000] ;  /* 0x01100000b870783b */ /* 0x000eae0000004200 */
[C---:B---3--:R-:W-:Y:S03]  /*11e90*/  HMMA.16816.F32 R52, R108.reuse, R104, R52 ;  /* 0x000000686c34723c */ /* 0x048fe60000001834 */
[----:B-1----:R-:W-:Y:S05]  /*11ea0*/  F2FP.F16.F32.PACK_AB R145, R210, R209 ;  /* 0x000000d1d291723e */ /* 0x002fea00000000ff */
[C---:B------:R-:W-:Y:S01]  /*11eb0*/  HMMA.16816.F32 R56, R108.reuse, R106, R56 ;  /* 0x0000006a6c38723c */ /* 0x040fe20000001838 */
[----:B------:R-:W1:Y:S02]  /*11ec0*/  LDSM.16.MT88.4 R104, [R186+0x11000] ;  /* 0x01100000ba68783b */ /* 0x000e640000004200 */
[----:B------:R-:W-:Y:S05]  /*11ed0*/  PRMT R144, R145, 0x7632, R144 ;  /* 0x0000763291907816 */ /* 0x000fea0000000090 */
[C---:B----4-:R-:W-:Y:S08]  /*11ee0*/  HMMA.16816.F32 R60, R108.reuse, R116, R60 ;  /* 0x000000746c3c723c */ /* 0x050ff0000000183c */
[C---:B------:R-:W-:Y:S01]  /*11ef0*/  HMMA.16816.F32 R64, R108.reuse, R118, R64 ;  /* 0x000000766c40723c */ /* 0x040fe20000001840 */
[----:B------:R-:W3:Y:S07]  /*11f00*/  LDSM.16.MT88.4 R116, [R101+0x5000] ;  /* 0x005000006574783b */ /* 0x000eee0000004200 */
[C---:B--2---:R-:W-:Y:S08]  /*11f10*/  HMMA.16816.F32 R68, R108.reuse, R112, R68 ;  /* 0x000000706c44723c */ /* 0x044ff00000001844 */
[C---:B------:R-:W-:Y:S01]  /*11f20*/  HMMA.16816.F32 R72, R108.reuse, R114, R72 ;  /* 0x000000726c48723c */ /* 0x040fe20000001848 */
[----:B------:R-:W2:Y:S07]  /*11f30*/  LDSM.16.MT88.4 R112, [R160+0x5000] ;  /* 0x00500000a070783b */ /* 0x000eae0000004200 */
[C---:B-1----:R-:W-:Y:S03]  /*11f40*/  HMMA.16816.F32 R76, R108.reuse, R104, R76 ;  /* 0x000000686c4c723c */ /* 0x042fe6000000184c */
[----:B------:R-:W-:Y:S01]  /*11f50*/  FADD.FTZ R105, R224, R2 ;  /* 0x00000002e0697221 */ /* 0x000fe20000010000 */
[----:B------:R-:W-:Y:S03]  /*11f60*/  F2FP.F16.F32.PACK_AB R2, R185, R187 ;  /* 0x000000bbb902723e */ /* 0x000fe600000000ff */
[----:B------:R-:W-:Y:S01]  /*11f70*/  FADD.FTZ R177, R177, R105 ;  /* 0x00000069b1b17221 */ /* 0x000fe20000010000 */
[C---:B------:R-:W-:Y:S08]  /*11f80*/  HMMA.16816.F32 R80, R108.reuse, R106, R80 ;  /* 0x0000006a6c50723c */ /* 0x040ff00000001850 */
[C---:B---3--:R-:W-:Y:S08]  /*11f90*/  HMMA.16816.F32 R84, R108.reuse, R116, R84 ;  /* 0x000000746c54723c */ /* 0x048ff00000001854 */
[C---:B------:R-:W-:Y:S08]  /*11fa0*/  HMMA.16816.F32 R88, R108.reuse, R118, R88 ;  /* 0x000000766c58723c */ /* 0x040ff00000001858 */
[C---:B--2---:R-:W-:Y:S08]  /*11fb0*/  HMMA.16816.F32 R92, R108.reuse, R112, R92 ;  /* 0x000000706c5c723c */ /* 0x044ff0000000185c */
[----:B------:R-:W-:Y:S03]  /*11fc0*/  HMMA.16816.F32 R96, R108, R114, R96 ;  /* 0x000000726c60723c */ /* 0x000fe60000001860 */
[----:B-----5:R-:W-:Y:S02]  /*11fd0*/  @P4 HADD2 R126, -R146.H0_H0, -RZ.H0_H0 ;  /* 0xa00000ff927e4230 */ /* 0x020fe40000000900 */
[----:B------:R-:W-:Y:S03]  /*11fe0*/  @P6 HADD2 R141, -R161.H0_H0, -RZ.H0_H0 ;  /* 0xa00000ffa18d6230 */ /* 0x000fe60000000900 */
[----:B------:R1:W-:Y:S01]  /*11ff0*/  @P4 STL.S16 [R1+0x28], R126 ;  /* 0x0000287e01004387 */ /* 0x0003e20000100600 */
[----:B------:R-:W-:Y:S03]  /*12000*/  PRMT R0, R126, 0x7610, R0 ;  /* 0x000076107e007816 */ /* 0x000fe60000000000 */
[----:B------:R2:W3:Y:S01]  /*12010*/  LDL.S16 R121, [R1+0x20] ;  /* 0x0000200001797983 */ /* 0x0004e20000100600 */
[----:B------:R-:W-:Y:S02]  /*12020*/  @P4 PRMT R146, R0, 0x5410, RZ ;  /* 0x0000541000924816 */ /* 0x000fe400000000ff */
[----:B------:R-:W-:Y:S01]  /*12030*/  ISETP.LE.U32.AND P4, PT, R130, UR6, PT ;  /* 0x0000000682007c0c */ /* 0x000fe2000bf83070 */
[----:B------:R-:W-:Y:S01]  /*12040*/  @P6 STL.S16 [R1+0x18], R141 ;  /* 0x0000188d01006387 */ /* 0x000fe20000100600 */
[----:B------:R-:W-:Y:S03]  /*12050*/  PRMT R122, R141, 0x7610, R122 ;  /* 0x000076108d7a7816 */ /* 0x000fe6000000007a */
[----:B------:R4:W-:Y:S01]  /*12060*/  STG.E.U16 desc[UR16][R164.64+0x12], R146 ;  /* 0x00001292a4007986 */ /* 0x0009e2000c101510 */
[----:B------:R-:W-:Y:S05]  /*12070*/  @P6 PRMT R161, R122, 0x5410, RZ ;  /* 0x000054107aa16816 */ /* 0x000fea00000000ff */
[----:B------:R5:W-:Y:S02]  /*12080*/  STG.E.U16 desc[UR16][R164.64+0x10], R161 ;  /* 0x000010a1a4007986 */ /* 0x000be4000c101510 */
[----:B------:R-:W-:Y:S05]  /*12090*/  @!P4 HADD2 R127, -R124.H0_H0, -RZ.H0_H0 ;  /* 0xa00000ff7c7fc230 */ /* 0x000fea0000000900 */
[----:B------:R-:W-:Y:S01]  /*120a0*/  @!P4 STL.S16 [R1+0x1c], R127 ;  /* 0x00001c7f0100c387 */ /* 0x000fe20000100600 */
[----:B-1----:R-:W-:Y:S02]  /*120b0*/  LOP3.LUT R126, R168, 0xffff, RZ, 0xc0, !PT ;  /* 0x0000ffffa87e7812 */ /* 0x002fe400078ec0ff */
[----:B------:R-:W-:Y:S02]  /*120c0*/  PRMT R120, R127, 0x7610, R120 ;  /* 0x000076107f787816 */ /* 0x000fe40000000078 */
[----:B------:R-:W-:Y:S02]  /*120d0*/  SHF.R.U32.HI R126, RZ, 0x8, R126 ;  /* 0x00000008ff7e7819 */ /* 0x000fe4000001167e */
[----:B------:R-:W-:Y:S02]  /*120e0*/  @!P4 PRMT R124, R120, 0x5410, RZ ;  /* 0x00005410787cc816 */ /* 0x000fe400000000ff */
[----:B------:R-:W-:Y:S02]  /*120f0*/  LOP3.LUT R0, R126, 0xffff, RZ, 0xc0, !PT ;  /* 0x0000ffff7e007812 */ /* 0x000fe400078ec0ff */
[----:B------:R-:W-:Y:S01]  /*12100*/  ISETP.LE.U32.AND P4, PT, R131, UR6, PT ;  /* 0x0000000683007c0c */ /* 0x000fe2000bf83070 */
[----:B------:R-:W-:Y:S01]  /*12110*/  STG.E.U16 desc[UR16][R162.64+0x20], R124 ;  /* 0x0000207ca2007986 */ /* 0x000fe2000c101510 */
[----:B------:R-:W-:Y:S02]  /*12120*/  ISETP.LE.U32.AND P6, PT, R0, UR6, PT ;  /* 0x0000000600007c0c */ /* 0x000fe4000bfc3070 */
[----:B------:R-:W-:Y:S01]  /*12130*/  PRMT R136, R167, 0x5410, R126 ;  /* 0x00005410a7887816 */ /* 0x000fe2000000007e */
[----:B------:R-:W-:Y:S01]  /*12140*/  LDSM.16.MT88.4 R128, [R101+0x1800] ;  /* 0x001800006580783b */ /* 0x000fe20000004200 */
[----:B----4-:R-:W-:Y:S03]  /*12150*/  PRMT R146, R147, 0x7632, R146 ;  /* 0x0000763293927816 */ /* 0x010fe60000000092 */
[--C-:B------:R-:W-:Y:S06]  /*12160*/  HSET2.LE.AND R136, R136, R202.reuse, PT ;  /* 0x000000ca88887233 */ /* 0x100fec0003803000 */
[----:B------:R-:W-:Y:S02]  /*12170*/  @!P6 HADD2 R243, -R144.H0_H0, -RZ.H0_H0 ;  /* 0xa00000ff90f3e230 */ /* 0x000fe40000000900 */
[----:B---3--:R-:W-:Y:S05]  /*12180*/  @!P0 HADD2 R121, -R125.H0_H0, -RZ.H0_H0 ;  /* 0xa00000ff7d798230 */ /* 0x008fea0000000900 */
[----:B------:R1:W-:Y:S01]  /*12190*/  @!P0 STL.S16 [R1+0x20], R121 ;  /* 0x0000207901008387 */ /* 0x0003e20000100600 */
[----:B------:R-:W-:Y:S03]  /*121a0*/  PRMT R0, R121, 0x7610, R0 ;  /* 0x0000761079007816 */ /* 0x000fe60000000000 */
[----:B------:R2:W3:Y:S01]  /*121b0*/  LDL.S16 R120, [R1+0x10] ;  /* 0x0000100001787983 */ /* 0x0004e20000100600 */
[----:B------:R-:W-:Y:S01]  /*121c0*/  @!P0 PRMT R125, R0, 0x5410, RZ ;  /* 0x00005410007d8816 */ /* 0x000fe200000000ff */
[--C-:B------:R-:W-:Y:S01]  /*121d0*/  FADD.FTZ R0, R221, R102.reuse ;  /* 0x00000066dd007221 */ /* 0x100fe20000010000 */
[----:B------:R-:W-:Y:S02]  /*121e0*/  ISETP.LE.U32.AND P0, PT, R133, UR6, PT ;  /* 0x0000000685007c0c */ /* 0x000fe4000bf03070 */
[----:B------:R-:W-:Y:S01]  /*121f0*/  PRMT R102, R103, 0x7632, R102 ;  /* 0x0000763267667816 */ /* 0x000fe20000000066 */
[----:B------:R-:W-:Y:S01]  /*12200*/  STG.E.U16 desc[UR16][R162.64+0x22], R125 ;  /* 0x0000227da2007986 */ /* 0x000fe2000c101510 */
[--C-:B------:R-:W-:Y:S01]  /*12210*/  FADD.FTZ R104, R225, R0.reuse ;  /* 0x00000000e1687221 */ /* 0x100fe20000010000 */
[----:B------:R-:W-:Y:S02]  /*12220*/  PRMT R0, R2, 0x7632, R0 ;  /* 0x0000763202007816 */ /* 0x000fe40000000000 */
[----:B------:R-:W-:Y:S01]  /*12230*/  LDSM.16.MT88.4 R124, [R186+0xd800] ;  /* 0x00d80000ba7c783b */ /* 0x000fe20000004200 */
[--C-:B------:R-:W-:Y:S01]  /*12240*/  FADD.FTZ R106, R172, R104.reuse ;  /* 0x00000068ac6a7221 */ /* 0x100fe20000010000 */
[----:B------:R-:W-:Y:S02]  /*12250*/  PRMT R104, R168, 0x7632, R104 ;  /* 0x00007632a8687816 */ /* 0x000fe40000000068 */
[----:B------:R-:W-:Y:S01]  /*12260*/  SHF.R.U32.HI R168, RZ, 0x18, R168 ;  /* 0x00000018ffa87819 */ /* 0x000fe200000116a8 */
[----:B------:R-:W-:Y:S01]  /*12270*/  FADD.FTZ R172, R218, R106 ;  /* 0x0000006adaac7221 */ /* 0x000fe20000010000 */
[----:B-----5:R-:W-:Y:S02]  /*12280*/  LOP3.LUT R161, R104, 0xff, RZ, 0xc0, !PT ;  /* 0x000000ff68a17812 */ /* 0x020fe400078ec0ff */
[----:B------:R-:W-:Y:S02]  /*12290*/  PRMT R104, R145, 0x5410, R144 ;  /* 0x0000541091687816 */ /* 0x000fe40000000090 */
[----:B------:R-:W-:Y:S01]  /*122a0*/  @!P6 PRMT R144, R243, 0x5410, RZ ;  /* 0x00005410f390e816 */ /* 0x000fe200000000ff */
[----:B-1----:R2:W4:Y:S01]  /*122b0*/  LDL.S16 R121, [R1+0x14] ;  /* 0x0000140001797983 */ /* 0x0025220000100600 */
[----:B------:R-:W-:Y:S02]  /*122c0*/  PRMT R137, R161, 0x5410, R168 ;  /* 0x00005410a1897816 */ /* 0x000fe400000000a8 */
[----:B------:R-:W-:Y:S02]  /*122d0*/  LOP3.LUT R136, R104, R136, RZ, 0xc0, !PT ;  /* 0x0000008868887212 */ /* 0x000fe400078ec0ff */
[----:B------:R-:W-:Y:S02]  /*122e0*/  PRMT R104, R147, 0x5410, R146 ;  /* 0x0000541093687816 */ /* 0x000fe40000000092 */
[----:B------:R-:W-:Y:S02]  /*122f0*/  HSET2.LE.AND R137, R137, R202, PT ;  /* 0x000000ca89897233 */ /* 0x000fe40003803000 */
[----:B------:R-:W-:Y:S02]  /*12300*/  ISETP.LE.U32.AND P5, PT, R161, UR6, PT ;  /* 0x00000006a1007c0c */ /* 0x000fe4000bfa3070 */
[----:B------:R-:W-:Y:S02]  /*12310*/  ISETP.GT.U32.AND P6, PT, R171, UR6, PT ;  /* 0x00000006ab007c0c */ /* 0x000fe4000bfc4070 */
[----:B------:R-:W-:Y:S02]  /*12320*/  LOP3.LUT R137, R104, R137, RZ, 0xc0, !PT ;  /* 0x0000008968897212 */ /* 0x000fe400078ec0ff */
[----:B------:R-:W-:Y:S04]  /*12330*/  PRMT R104, R103, 0x5410, R102 ;  /* 0x0000541067687816 */ /* 0x000fe80000000066 */
[----:B------:R-:W-:Y:S02]  /*12340*/  LOP3.LUT R138, R104, R138, RZ, 0xc0, !PT ;  /* 0x0000008a688a7212 */ /* 0x000fe400078ec0ff */
[----:B------:R-:W-:Y:S01]  /*12350*/  PRMT R104, R2, 0x5410, R0 ;  /* 0x0000541002687816 */ /* 0x000fe20000000000 */
[----:B------:R-:W-:Y:S02]  /*12360*/  @!P5 HADD2 R242, -R147.H0_H0, -RZ.H0_H0 ;  /* 0xa00000ff93f2d230 */ /* 0x000fe40000000900 */
[----:B------:R-:W-:Y:S01]  /*12370*/  @P6 HADD2 R237, -R2.H0_H0, -RZ.H0_H0 ;  /* 0xa00000ff02ed6230 */ /* 0x000fe20000000900 */
[----:B------:R-:W-:Y:S02]  /*12380*/  LOP3.LUT R139, R104, R139, RZ, 0xc0, !PT ;  /* 0x0000008b688b7212 */ /* 0x000fe400078ec0ff */
[----:B------:R-:W-:Y:S02]  /*12390*/  @!P5 PRMT R147, R242, 0x5410, RZ ;  /* 0x00005410f293d816 */ /* 0x000fe400000000ff */
[----:B------:R-:W-:Y:S02]  /*123a0*/  @P6 PRMT R2, R237, 0x5410, RZ ;  /* 0x00005410ed026816 */ /* 0x000fe400000000ff */
[----:B------:R-:W-:Y:S11]  /*123b0*/  ISETP.GT.U32.AND P5, PT, R170, UR6, PT ;  /* 0x00000006aa007c0c */ /* 0x000ff6000bfa4070 */
[----:B------:R-:W-:Y:S02]  /*123c0*/  @!UPT UIADD3 URZ, UPT, UPT, URZ, URZ, URZ ;  /* 0x000000fffffff290 */ /* 0x000fe4000fffe0ff */
[----:B------:R-:W-:Y:S05]  /*123d0*/  @P5 HADD2 R236, -R0.H0_H0, -RZ.H0_H0 ;  /* 0xa00000ff00ec5230 */ /* 0x000fea0000000900 */
[----:B------:R-:W-:Y:S01]  /*123e0*/  @P5 PRMT R0, R236, 0x5410, RZ ;  /* 0x00005410ec005816 */ /* 0x000fe200000000ff */
[----:B---3--:R-:W-:Y:S05]  /*123f0*/  @!P4 HADD2 R120, -R140.H0_H0, -RZ.H0_H0 ;  /* 0xa00000ff8c78c230 */ /* 0x008fea0000000900 */
[----:B------:R-:W-:Y:S04]  /*12400*/  PRMT R107, R120, 0x7610, R107 ;  /* 0x00007610786b7816 */ /* 0x000fe8000000006b */
[----:B------:R-:W-:Y:S05]  /*12410*/  @!P4 PRMT R140, R107, 0x5410, RZ ;  /* 0x000054106b8cc816 */ /* 0x000fea00000000ff */
[----:B------:R-:W-:Y:S04]  /*12420*/  STG.E.U16 desc[UR16][R164.64+0x22], R140 ;  /* 0x0000228ca4007986 */ /* 0x000fe8000c101510 */
[----:B------:R-:W-:Y:S01]  /*12430*/  LDSM.16.MT88.4 R140, [R184+0xf800] ;  /* 0x00f80000b88c783b */ /* 0x000fe20000004200 */
[----:B----4-:R-:W-:Y:S07]  /*12440*/  @!P0 HADD2 R121, -R132.H0_H0, -RZ.H0_H0 ;  /* 0xa00000ff84798230 */ /* 0x010fee0000000900 */
[----:B------:R-:W-:Y:S01]  /*12450*/  @!P0 STL.S16 [R1+0x14], R121 ;  /* 0x0000147901008387 */ /* 0x000fe20000100600 */
[----:B------:R-:W-:Y:S03]  /*12460*/  PRMT R133, R121, 0x7610, R133 ;  /* 0x0000761079857816 */ /* 0x000fe60000000085 */
[----:B------:R-:W-:Y:S01]  /*12470*/  @!P4 STL.S16 [R1+0x10], R120 ;  /* 0x000010780100c387 */ /* 0x000fe20000100600 */
[----:B------:R-:W-:Y:S02]  /*12480*/  @!P0 PRMT R132, R133, 0x5410, RZ ;  /* 0x0000541085848816 */ /* 0x000fe400000000ff */
[----:B------:R-:W-:Y:S01]  /*12490*/  ISETP.GT.U32.AND P4, PT, R181, UR6, PT ;  /* 0x00000006b5007c0c */ /* 0x000fe2000bf84070 */
[----:B------:R2:W3:Y:S01]  /*124a0*/  LDL.S16 R217, [R1+0x4] ;  /* 0x0000040001d97983 */ /* 0x0004e20000100600 */
[----:B------:R-:W-:Y:S03]  /*124b0*/  ISETP.GT.U32.AND P0, PT, R182, UR6, PT ;  /* 0x00000006b6007c0c */ /* 0x000fe6000bf04070 */
[----:B------:R2:W4:Y:S04]  /*124c0*/  LDL.S16 R216, [R1+0xc] ;  /* 0x00000c0001d87983 */ /* 0x0005280000100600 */
[----:B------:R2:W5:Y:S04]  /*124d0*/  LDL.S16 R215, [R1+0x8] ;  /* 0x0000080001d77983 */ /* 0x0005680000100600 */
[----:B------:R2:W2:Y:S04]  /*124e0*/  LDL.S16 R214, [R1] ;  /* 0x0000000001d67983 */ /* 0x0004a80000100600 */
[----:B------:R-:W1:Y:S08]  /*124f0*/  LDSM.16.MT88.4 R120, [R184+0xd800] ;  /* 0x00d80000b878783b */ /* 0x000e700000004200 */
[----:B------:R-:W-:Y:S04]  /*12500*/  STG.E.U16 desc[UR16][R164.64+0x20], R132 ;  /* 0x00002084a4007986 */ /* 0x000fe8000c101510 */
[----:B------:R-:W1:Y:S02]  /*12510*/  LDSM.16.MT88.4 R132, [R160+0x1800] ;  /* 0x00180000a084783b */ /* 0x000e640000004200 */
[C---:B-1----:R-:W-:Y:S06]  /*12520*/  HMMA.16816.F32 R104, R136.reuse, R120, R4 ;  /* 0x000000788868723c */ /* 0x042fec0000001804 */
[----:B------:R-:W1:Y:S02]  /*12530*/  LDSM.16.MT88.4 R4, [R186+0xf800] ;  /* 0x00f80000ba04783b */ /* 0x000e640000004200 */
[C---:B------:R-:W-:Y:S06]  /*12540*/  HMMA.16816.F32 R108, R136.reuse, R122, R8 ;  /* 0x0000007a886c723c */ /* 0x040fec0000001808 */
[----:B------:R-:W1:Y:S02]  /*12550*/  LDSM.16.MT88.4 R8, [R101+0x3800] ;  /* 0x003800006508783b */ /* 0x000e640000004200 */
        /* <DEDUP_REMOVED lines=10> */
[----:B------:R-:W-:Y:S07]  /*12600*/  LDSM.16.MT88.4 R4, [R186+0x11800] ;  /* 0x01180000ba04783b */ /* 0x000fee0000004200 */
[C---:B------:R-:W-:Y:S08]  /*12610*/  HMMA.16816.F32 R52, R136.reuse, R8, R52 ;  /* 0x000000088834723c */ /* 0x040ff00000001834 */
[C---:B------:R-:W-:Y:S01]  /*12620*/  HMMA.16816.F32 R56, R136.reuse, R10, R56 ;  /* 0x0000000a8838723c */ /* 0x040fe20000001838 */
[----:B------:R1:W-:Y:S02]  /*12630*/  LDSM.16.MT88.4 R8, [R101+0x5800] ;  /* 0x005800006508783b */ /* 0x0003e40000004200 */
[----:B-1----:R-:W-:Y:S02]  /*12640*/  IMAD.MOV.U32 R101, RZ, RZ, R100 ;  /* 0x000000ffff657224 */ /* 0x002fe400078e0064 */
[----:B---3--:R-:W-:Y:S02]  /*12650*/  @!P1 HADD2 R217, -R157.H0_H0, -RZ.H0_H0 ;  /* 0xa00000ff9dd99230 */ /* 0x008fe40000000900 */
[----:B----4-:R-:W-:Y:S03]  /*12660*/  @P4 HADD2 R216, -R156.H0_H0, -RZ.H0_H0 ;  /* 0xa00000ff9cd84230 */ /* 0x010fe60000000900 */
[----:B------:R-:W-:Y:S01]  /*12670*/  @!P1 STL.S16 [R1+0x4], R217 ;  /* 0x000004d901009387 */ /* 0x000fe20000100600 */
[----:B------:R-:W-:Y:S01]  /*12680*/  PRMT R13, R217, 0x7610, R13 ;  /* 0x00007610d90d7816 */ /* 0x000fe2000000000d */
[----:B-----5:R-:W-:Y:S02]  /*12690*/  @P0 HADD2 R215, -R158.H0_H0, -RZ.H0_H0 ;  /* 0xa00000ff9ed70230 */ /* 0x020fe40000000900 */
[----:B------:R-:W-:Y:S01]  /*126a0*/  @P4 STL.S16 [R1+0xc], R216 ;  /* 0x00000cd801004387 */ /* 0x000fe20000100600 */
[----:B------:R-:W-:Y:S02]  /*126b0*/  PRMT R12, R216, 0x7610, R12 ;  /* 0x00007610d80c7816 */ /* 0x000fe4000000000c */
[----:B------:R-:W-:Y:S01]  /*126c0*/  @!P1 PRMT R157, R13, 0x5410, RZ ;  /* 0x000054100d9d9816 */ /* 0x000fe200000000ff */
[----:B------:R-:W-:Y:S01]  /*126d0*/  @P0 STL.S16 [R1+0x8], R215 ;  /* 0x000008d701000387 */ /* 0x000fe20000100600 */
[----:B------:R-:W-:Y:S02]  /*126e0*/  ISETP.GT.U32.AND P1, PT, R183, UR6, PT ;  /* 0x00000006b7007c0c */ /* 0x000fe4000bf24070 */
[----:B------:R-:W-:Y:S01]  /*126f0*/  @P4 PRMT R156, R12, 0x5410, RZ ;  /* 0x000054100c9c4816 */ /* 0x000fe200000000ff */
[----:B------:R-:W-:Y:S01]  /*12700*/  STG.E.U16 desc[UR16][R162.64+0x30], R157 ;  /* 0x0000309da2007986 */ /* 0x000fe2000c101510 */
[----:B------:R-:W-:Y:S02]  /*12710*/  ISETP.LE.U32.AND P4, PT, R173, UR6, PT ;  /* 0x00000006ad007c0c */ /* 0x000fe4000bf83070 */
[----:B------:R-:W-:Y:S01]  /*12720*/  PRMT R17, R215, 0x7610, R17 ;  /* 0x00007610d7117816 */ /* 0x000fe20000000011 */
[----:B------:R-:W1:Y:S03]  /*12730*/  LDSM.16.MT88.4 R12, [R160+0x3800] ;  /* 0x00380000a00c783b */ /* 0x000e660000004200 */
[----:B------:R-:W-:Y:S02]  /*12740*/  @P0 PRMT R158, R17, 0x5410, RZ ;  /* 0x00005410119e0816 */ /* 0x000fe400000000ff */
[----:B------:R-:W-:Y:S01]  /*12750*/  ISETP.LE.U32.AND P0, PT, R175, UR6, PT ;  /* 0x00000006af007c0c */ /* 0x000fe2000bf03070 */
[----:B--2---:R-:W-:Y:S02]  /*12760*/  @P1 HADD2 R214, -R159.H0_H0, -RZ.H0_H0 ;  /* 0xa00000ff9fd61230 */ /* 0x004fe40000000900 */
[----:B------:R-:W-:Y:S02]  /*12770*/  STG.E.U16 desc[UR16][R162.64+0x32], R156 ;  /* 0x0000329ca2007986 */ /* 0x000fe4000c101510 */
[----:B------:R-:W-:Y:S01]  /*12780*/  @!P4 HADD2 R252, -R154.H0_H0, -RZ.H0_H0 ;  /* 0xa00000ff9afcc230 */ /* 0x000fe20000000900 */
[----:B------:R-:W-:Y:S01]  /*12790*/  PRMT R16, R214, 0x7610, R16 ;  /* 0x00007610d6107816 */ /* 0x000fe20000000010 */
[----:B------:R2:W-:Y:S03]  /*127a0*/  @P1 STL.S16 [R1], R214 ;  /* 0x000000d601001387 */ /* 0x0005e60000100600 */
[----:B------:R-:W-:Y:S01]  /*127b0*/  @P1 PRMT R159, R16, 0x5410, RZ ;  /* 0x00005410109f1816 */ /* 0x000fe200000000ff */
[----:B------:R-:W-:Y:S01]  /*127c0*/  STG.E.U16 desc[UR16][R164.64+0x32], R158 ;  /* 0x0000329ea4007986 */ /* 0x000fe2000c101510 */
[----:B------:R-:W-:Y:S01]  /*127d0*/  @!P4 PRMT R154, R252, 0x5410, RZ ;  /* 0x00005410fc9ac816 */ /* 0x000fe200000000ff */
[----:B------:R-:W-:Y:S01]  /*127e0*/  @!P0 HADD2 R249, -R152.H0_H0, -RZ.H0_H0 ;  /* 0xa00000ff98f98230 */ /* 0x000fe20000000900 */
[----:B------:R-:W-:Y:S01]  /*127f0*/  ISETP.LE.U32.AND P1, PT, R176, UR6, PT ;  /* 0x00000006b0007c0c */ /* 0x000fe2000bf23070 */
[----:B------:R-:W3:Y:S01]  /*12800*/  LDSM.16.MT88.4 R16, [R184+0x11800] ;  /* 0x01180000b810783b */ /* 0x000ee20000004200 */
[----:B------:R-:W-:Y:S02]  /*12810*/  ISETP.LE.U32.AND P4, PT, R174, UR6, PT ;  /* 0x00000006ae007c0c */ /* 0x000fe4000bf83070 */
[----:B------:R-:W-:Y:S02]  /*12820*/  @!P0 PRMT R152, R249, 0x5410, RZ ;  /* 0x00005410f9988816 */ /* 0x000fe400000000ff */
[----:B------:R-:W-:Y:S03]  /*12830*/  ISETP.GT.U32.AND P0, PT, R179, UR6, PT ;  /* 0x00000006b3007c0c */ /* 0x000fe6000bf04070 */
[----:B------:R-:W-:Y:S04]  /*12840*/  STG.E.U16 desc[UR16][R164.64+0x30], R159 ;  /* 0x0000309fa4007986 */ /* 0x000fe8000c101510 */
[----:B------:R-:W-:Y:S01]  /*12850*/  @!P1 HADD2 R248, -R155.H0_H0, -RZ.H0_H0 ;  /* 0xa00000ff9bf89230 */ /* 0x000fe20000000900 */
[----:B------:R-:W-:Y:S01]  /*12860*/  STG.E.U16 desc[UR16][R162.64+0x40], R154 ;  /* 0x0000409aa2007986 */ /* 0x000fe2000c101510 */
[----:B------:R-:W-:Y:S03]  /*12870*/  @!P4 HADD2 R247, -R151.H0_H0, -RZ.H0_H0 ;  /* 0xa00000ff97f7c230 */ /* 0x000fe60000000900 */
[----:B------:R-:W-:Y:S01]  /*12880*/  @!P1 PRMT R155, R248, 0x5410, RZ ;  /* 0x00005410f89b9816 */ /* 0x000fe200000000ff */
[----:B------:R-:W-:Y:S01]  /*12890*/  @P0 HADD2 R245, -R149.H0_H0, -RZ.H0_H0 ;  /* 0xa00000ff95f50230 */ /* 0x000fe20000000900 */
[----:B------:R-:W-:Y:S01]  /*128a0*/  @!P4 PRMT R151, R247, 0x5410, RZ ;  /* 0x00005410f797c816 */ /* 0x000fe200000000ff */
[C---:B-1----:R-:W-:Y:S01]  /*128b0*/  HMMA.16816.F32 R60, R136.reuse, R12, R60 ;  /* 0x0000000c883c723c */ /* 0x042fe2000000183c */
[----:B------:R-:W-:Y:S02]  /*128c0*/  STG.E.U16 desc[UR16][R162.64+0x42], R153 ;  /* 0x00004299a2007986 */ /* 0x000fe4000c101510 */
[----:B------:R-:W-:Y:S01]  /*128d0*/  ISETP.GT.U32.AND P1, PT, R180, UR6, PT ;  /* 0x00000006b4007c0c */ /* 0x000fe2000bf24070 */
[----:B--2---:R-:W-:Y:S01]  /*128e0*/  IMAD.MOV.U32 R214, RZ, RZ, R251 ;  /* 0x000000ffffd67224 */ /* 0x004fe200078e00fb */
[----:B------:R-:W-:Y:S01]  /*128f0*/  ISETP.LE.U32.AND P4, PT, R167, UR6, PT ;  /* 0x00000006a7007c0c */ /* 0x000fe2000bf83070 */
[----:B------:R-:W-:Y:S01]  /*12900*/  STG.E.U16 desc[UR16][R164.64+0x40], R152 ;  /* 0x00004098a4007986 */ /* 0x000fe2000c101510 */
[----:B------:R-:W-:Y:S01]  /*12910*/  @P0 PRMT R149, R245, 0x5410, RZ ;  /* 0x00005410f5950816 */ /* 0x000fe200000000ff */
[C---:B------:R-:W-:Y:S02]  /*12920*/  HMMA.16816.F32 R64, R136.reuse, R14, R64 ;  /* 0x0000000e8840723c */ /* 0x040fe40000001840 */
[----:B------:R-:W1:Y:S01]  /*12930*/  LDSM.16.MT88.4 R12, [R160+0x5800] ;  /* 0x00580000a00c783b */ /* 0x000e620000004200 */
[----:B------:R-:W-:Y:S05]  /*12940*/  ISETP.LE.U32.AND P0, PT, R168, UR6, PT ;  /* 0x00000006a8007c0c */ /* 0x000fea000bf03070 */
[----:B------:R-:W-:Y:S02]  /*12950*/  @P1 HADD2 R241, -R148.H0_H0, -RZ.H0_H0 ;  /* 0xa00000ff94f11230 */ /* 0x000fe40000000900 */
[----:B------:R-:W-:Y:S01]  /*12960*/  @!P4 HADD2 R244, -R145.H0_H0, -RZ.H0_H0 ;  /* 0xa00000ff91f4c230 */ /* 0x000fe20000000900 */
[----:B------:R-:W-:Y:S01]  /*12970*/  STG.E.U16 desc[UR16][R164.64+0x42], R155 ;  /* 0x0000429ba4007986 */ /* 0x000fe2000c101510 */
[C---:B---3--:R-:W-:Y:S03]  /*12980*/  HMMA.16816.F32 R68, R136.reuse, R16, R68 ;  /* 0x000000108844723c */ /* 0x048fe60000001844 */
[----:B------:R-:W-:Y:S01]  /*12990*/  @P1 PRMT R148, R241, 0x5410, RZ ;  /* 0x00005410f1941816 */ /* 0x000fe200000000ff */
[----:B------:R-:W-:Y:S01]  /*129a0*/  STG.E.U16 desc[UR16][R162.64+0x50], R151 ;  /* 0x00005097a2007986 */ /* 0x000fe2000c101510 */
[----:B------:R-:W-:Y:S01]  /*129b0*/  @!P4 PRMT R145, R244, 0x5410, RZ ;  /* 0x00005410f491c816 */ /* 0x000fe200000000ff */
[----:B------:R-:W-:Y:S01]  /*129c0*/  @!P0 HADD2 R240, -R146.H0_H0, -RZ.H0_H0 ;  /* 0xa00000ff92f08230 */ /* 0x000fe20000000900 */
[----:B------:R-:W-:Y:S01]  /*129d0*/  ISETP.LE.U32.AND P1, PT, R166, UR6, PT ;  /* 0x00000006a6007c0c */ /* 0x000fe2000bf23070 */
[C---:B------:R-:W-:Y:S01]  /*129e0*/  HMMA.16816.F32 R72, R136.reuse, R18, R72 ;  /* 0x000000128848723c */ /* 0x040fe20000001848 */
[----:B------:R-:W-:Y:S02]  /*129f0*/  STG.E.U16 desc[UR16][R162.64+0x52], R150 ;  /* 0x00005296a2007986 */ /* 0x000fe4000c101510 */
[----:B------:R-:W-:Y:S02]  /*12a00*/  ISETP.GT.U32.AND P4, PT, R169, UR6, PT ;  /* 0x00000006a9007c0c */ /* 0x000fe4000bf84070 */
[----:B------:R-:W-:Y:S01]  /*12a10*/  STG.E.U16 desc[UR16][R164.64+0x50], R149 ;  /* 0x00005095a4007986 */ /* 0x000fe2000c101510 */
[----:B------:R-:W-:Y:S02]  /*12a20*/  @!P0 PRMT R146, R240, 0x5410, RZ ;  /* 0x00005410f0928816 */ /* 0x000fe400000000ff */
[C---:B------:R-:W-:Y:S01]  /*12a30*/  HMMA.16816.F32 R76, R136.reuse, R4, R76 ;  /* 0x00000004884c723c */ /* 0x040fe2000000184c */
[----:B------:R-:W-:Y:S02]  /*12a40*/  STG.E.U16 desc[UR16][R164.64+0x52], R148 ;  /* 0x00005294a4007986 */ /* 0x000fe4000c101510 */
[----:B------:R-:W-:Y:S01]  /*12a50*/  FADD.FTZ R5, R222, R172 ;  /* 0x000000acde057221 */ /* 0x000fe20000010000 */
[----:B------:R-:W-:Y:S01]  /*12a60*/  @!P1 HADD2 R239, -R103.H0_H0, -RZ.H0_H0 ;  /* 0xa00000ff67ef9230 */ /* 0x000fe20000000900 */
[----:B------:R-:W-:Y:S01]  /*12a70*/  STG.E.U16 desc[UR16][R162.64+0x60], R145 ;  /* 0x00006091a2007986 */ /* 0x000fe2000c101510 */
[----:B------:R-:W-:Y:S01]  /*12a80*/  FADD.FTZ R4, R223, R177 ;  /* 0x000000b1df047221 */ /* 0x000fe20000010000 */
[----:B------:R-:W-:Y:S01]  /*12a90*/  FADD.FTZ R5, R213, R5 ;  /* 0x00000005d5057221 */ /* 0x000fe20000010000 */
[C---:B------:R-:W-:Y:S01]  /*12aa0*/  HMMA.16816.F32 R80, R136.reuse, R6, R80 ;  /* 0x000000068850723c */ /* 0x040fe20000001850 */
[----:B------:R-:W-:Y:S02]  /*12ab0*/  STG.E.U16 desc[UR16][R162.64+0x62], R144 ;  /* 0x00006290a2007986 */ /* 0x000fe4000c101510 */
[----:B------:R-:W-:Y:S01]  /*12ac0*/  @P4 HADD2 R238, -R102.H0_H0, -RZ.H0_H0 ;  /* 0xa00000ff66ee4230 */ /* 0x000fe20000000900 */
[----:B------:R-:W-:Y:S01]  /*12ad0*/  @!P1 PRMT R103, R239, 0x5410, RZ ;  /* 0x00005410ef679816 */ /* 0x000fe200000000ff */
[----:B------:R-:W-:Y:S01]  /*12ae0*/  STG.E.U16 desc[UR16][R164.64+0x60], R147 ;  /* 0x00006093a4007986 */ /* 0x000fe2000c101510 */
[----:B------:R-:W-:Y:S01]  /*12af0*/  FADD.FTZ R4, R211, R4 ;  /* 0x00000004d3047221 */ /* 0x000fe20000010000 */
[C---:B------:R-:W-:Y:S01]  /*12b00*/  ISETP.GT.AND P1, PT, R203.reuse, R214, PT ;  /* 0x000000d6cb00720c */ /* 0x040fe20003f24270 */
[C---:B------:R-:W-:Y:S01]  /*12b10*/  HMMA.16816.F32 R84, R136.reuse, R8, R84 ;  /* 0x000000088854723c */ /* 0x040fe20000001854 */
[----:B------:R-:W-:Y:S02]  /*12b20*/  STG.E.U16 desc[UR16][R164.64+0x62], R146 ;  /* 0x00006292a4007986 */ /* 0x000fe4000c101510 */
[----:B------:R-:W-:Y:S01]  /*12b30*/  @P4 PRMT R102, R238, 0x5410, RZ ;  /* 0x00005410ee664816 */ /* 0x000fe200000000ff */
[----:B------:R-:W-:Y:S01]  /*12b40*/  FADD.FTZ R4, R212, R4 ;  /* 0x00000004d4047221 */ /* 0x000fe20000010000 */
[----:B------:R-:W-:Y:S01]  /*12b50*/  STG.E.U16 desc[UR16][R162.64+0x70], R103 ;  /* 0x00007067a2007986 */ /* 0x000fe2000c101510 */
[----:B------:R-:W-:Y:S01]  /*12b60*/  IADD3 R251, P0, PT, R162, -0x80, RZ ;  /* 0xffffff80a2fb7810 */ /* 0x000fe20007f1e0ff */
[----:B------:R-:W-:Y:S01]  /*12b70*/  VIADD R203, R203, 0xffffffff ;  /* 0xffffffffcbcb7836 */ /* 0x000fe20000000000 */
[C---:B------:R-:W-:Y:S01]  /*12b80*/  HMMA.16816.F32 R88, R136.reuse, R10, R88 ;  /* 0x0000000a8858723c */ /* 0x040fe20000001858 */
[----:B------:R2:W-:Y:S02]  /*12b90*/  STG.E.U16 desc[UR16][R162.64+0x72], R102 ;  /* 0x00007266a2007986 */ /* 0x0005e4000c101510 */
[----:B------:R-:W-:Y:S02]  /*12ba0*/  IADD3.X R223, PT, PT, R163, -0x1, RZ, P0, !PT ;  /* 0xffffffffa3df7810 */ /* 0x000fe400007fe4ff */
[----:B------:R3:W-:Y:S03]  /*12bb0*/  STG.E.U16 desc[UR16][R164.64+0x70], R2 ;  /* 0x00007002a4007986 */ /* 0x0007e6000c101510 */
[C---:B-1----:R-:W-:Y:S01]  /*12bc0*/  HMMA.16816.F32 R92, R136.reuse, R12, R92 ;  /* 0x0000000c885c723c */ /* 0x042fe2000000185c */
[----:B------:R1:W-:Y:S07]  /*12bd0*/  STG.E.U16 desc[UR16][R164.64+0x72], R0 ;  /* 0x00007200a4007986 */ /* 0x0003ee000c101510 */
[----:B------:R-:W-:Y:S03]  /*12be0*/  HMMA.16816.F32 R96, R136, R14, R96 ;  /* 0x0000000e8860723c */ /* 0x000fe60000001860 */
[----:B--2---:R-:W-:Y:S02]  /*12bf0*/  IMAD.MOV.U32 R102, RZ, RZ, R3 ;  /* 0x000000ffff667224 */ /* 0x004fe400078e0003 */
[----:B---3--:R-:W-:Y:S04]  /*12c00*/  FADD.FTZ R2, R209, R5 ;  /* 0x00000005d1027221 */ /* 0x008fe80000010000 */
[----:B------:R-:W-:Y:S01]  /*12c10*/  FADD.FTZ R2, R210, R2 ;  /* 0x00000002d2027221 */ /* 0x000fe20000010000 */
[----:B-1----:R-:W-:Y:S03]  /*12c20*/  FADD.FTZ R0, R206, R4 ;  /* 0x00000004ce007221 */ /* 0x002fe60000010000 */
[----:B------:R-:W-:Y:S01]  /*12c30*/  FADD.FTZ R2, R207, R2 ;  /* 0x00000002cf027221 */ /* 0x000fe20000010000 */
[----:B------:R-:W-:Y:S03]  /*12c40*/  FADD.FTZ R0, R208, R0 ;  /* 0x00000000d0007221 */ /* 0x000fe60000010000 */
[----:B------:R-:W-:Y:S01]  /*12c50*/  FADD.FTZ R2, R188, R2 ;  /* 0x00000002bc027221 */ /* 0x000fe20000010000 */
[----:B------:R-:W-:Y:S04]  /*12c60*/  FADD.FTZ R0, R187, R0 ;  /* 0x00000000bb007221 */ /* 0x000fe80000010000 */
[----:B------:R2:W-:Y:S01]  /*12c70*/  STL [R1+0x54], R2 ;  /* 0x0000540201007387 */ /* 0x0005e20000100800 */
[----:B------:R-:W-:Y:S05]  /*12c80*/  FADD.FTZ R0, R185, R0 ;  /* 0x00000000b9007221 */ /* 0x000fea0000010000 */
[----:B------:R2:W-:Y:S01]  /*12c90*/  STL [R1+0x58], R0 ;  /* 0x0000580001007387 */ /* 0x0005e20000100800 */
[----:B------:R-:W-:Y:S05]  /*12ca0*/  @P1 BRA `(.L_x_1543) ;  /* 0xffffffb400141947 */ /* 0x000fea000383ffff */
.L_x_1542:
[----:B------:R-:W2:Y:S01]  /*12cb0*/  LDL.LU R5, [R1+0x54] ;  /* 0x0000540001057983 */ /* 0x000ea20000300800 */
[----:B------:R-:W1:Y:S03]  /*12cc0*/  LDCU UR4, c[0x0][0x4fc] ;  /* 0x00009f80ff0477ac */ /* 0x000e660008000800 */
[----:B------:R-:W3:Y:S04]  /*12cd0*/  LDL.LU R4, [R1+0x58] ;  /* 0x0000580001047983 */ /* 0x000ee80000300800 */
[----:B------:R-:W4:Y:S04]  /*12ce0*/  LDL.LU R8, [R1+0x78] ;  /* 0x0000780001087983 */ /* 0x000f280000300800 */
[----:B------:R-:W5:Y:S04]  /*12cf0*/  LDL.LU R7, [R1+0x5c] ;  /* 0x00005c0001077983 */ /* 0x000f680000300800 */
[----:B------:R-:W4:Y:S04]  /*12d00*/  LDL.LU R6, [R1+0x50] ;  /* 0x0000500001067983 */ /* 0x000f280000300800 */
[----:B------:R-:W5:Y:S01]  /*12d10*/  LDL R139, [R1+0x84] ;  /* 0x00008400018b7983 */ /* 0x000f620000100800 */
[----:B------:R-:W-:-:S02]  /*12d20*/  LOP3.LUT P4, RZ, R193, 0x8, RZ, 0xc0, !PT ;  /* 0x00000008c1ff7812 */ /* 0x000fc4000788c0ff */
[----:B------:R-:W-:Y:S01]  /*12d30*/  LOP3.LUT P3, RZ, R193, 0x10, RZ, 0xc0, !PT ;  /* 0x00000010c1ff7812 */ /* 0x000fe2000786c0ff */
[----:B--2---:R-:W2:Y:S04]  /*12d40*/  SHFL.BFLY PT, R2, R5, 0x2, 0x1f ;  /* 0x0c401f0005027f89 */ /* 0x004ea800000e0000 */
[----:B---3--:R-:W3:Y:S01]  /*12d50*/  SHFL.BFLY PT, R0, R4, 0x2, 0x1f ;  /* 0x0c401f0004007f89 */ /* 0x008ee200000e0000 */
[----:B----4-:R-:W-:Y:S01]  /*12d60*/  MOV R140, R6 ;  /* 0x00000006008c7202 */ /* 0x010fe20000000f00 */
[----:B--2---:R-:W-:Y:S01]  /*12d70*/  FADD.FTZ R2, R2, R5 ;  /* 0x0000000502027221 */ /* 0x004fe20000010000 */
[----:B---3--:R-:W-:-:S04]  /*12d80*/  FADD.FTZ R0, R0, R4 ;  /* 0x0000000400007221 */ /* 0x008fc80000010000 */
[----:B------:R-:W2:Y:S04]  /*12d90*/  SHFL.BFLY PT, R4, R2, 0x1, 0x1f ;  /* 0x0c201f0002047f89 */ /* 0x000ea800000e0000 */
[----:B------:R-:W3:Y:S01]  /*12da0*/  SHFL.BFLY PT, R5, R0, 0x1, 0x1f ;  /* 0x0c201f0000057f89 */ /* 0x000ee200000e0000 */
[----:B--2---:R-:W-:Y:S01]  /*12db0*/  FADD.FTZ R101, R2, R4 ;  /* 0x0000000402657221 */ /* 0x004fe20000010000 */
[----:B------:R-:W-:Y:S01]  /*12dc0*/  SHF.L.U32 R4, R193, 0x4, RZ ;  /* 0x00000004c1047819 */ /* 0x000fe200000006ff */
[----:B---3--:R-:W-:Y:S02]  /*12dd0*/  FADD.FTZ R102, R0, R5 ;  /* 0x0000000500667221 */ /* 0x008fe40000010000 */
[----:B------:R-:W2:Y:S01]  /*12de0*/  MUFU.RCP R2, R101 ;  /* 0x0000006500027308 */ /* 0x000ea20000001000 */
[----:B------:R-:W-:-:S02]  /*12df0*/  FSETP.NE.FTZ.AND P1, PT, R101, RZ, PT ;  /* 0x000000ff6500720b */ /* 0x000fc40003f35000 */
[----:B------:R-:W-:Y:S02]  /*12e00*/  LOP3.LUT R4, R4, 0x1c0, RZ, 0xc0, !PT ;  /* 0x000001c004047812 */ /* 0x000fe400078ec0ff */
[----:B------:R-:W-:Y:S02]  /*12e10*/  FSETP.NE.FTZ.AND P0, PT, R102, RZ, PT ;  /* 0x000000ff6600720b */ /* 0x000fe40003f15000 */
[----:B------:R-:W-:Y:S01]  /*12e20*/  LOP3.LUT R4, R4, 0x38, R8, 0xf8, !PT ;  /* 0x0000003804047812 */ /* 0x000fe200078ef808 */
[----:B------:R-:W3:Y:S03]  /*12e30*/  MUFU.RCP R0, R102 ;  /* 0x0000006600007308 */ /* 0x000ee60000001000 */
[----:B-----5:R-:W-:Y:S02]  /*12e40*/  LOP3.LUT R192, R4, R7, R192, 0xfe, !PT ;  /* 0x0000000704c07212 */ /* 0x020fe400078efec0 */
[----:B--2---:R-:W-:-:S05]  /*12e50*/  FSEL R2, R2, 1, P1 ;  /* 0x3f80000002027808 */ /* 0x004fca0000800000 */
[----:B-1----:R-:W-:Y:S01]  /*12e60*/  FMUL.FTZ R2, R2, UR4 ;  /* 0x0000000402027c20 */ /* 0x002fe20008410000 */
[----:B---3--:R-:W-:-:S03]  /*12e70*/  FSEL R0, R0, 1, P0 ;  /* 0x3f80000000007808 */ /* 0x008fc60000000000 */
[----:B------:R-:W-:Y:S02]  /*12e80*/  FMUL.FTZ R4, R2, R109 ;  /* 0x0000006d02047220 */ /* 0x000fe40000410000 */
[----:B------:R-:W-:Y:S01]  /*12e90*/  FMUL.FTZ R0, R0, UR4 ;  /* 0x0000000400007c20 */ /* 0x000fe20008410000 */
[C---:B------:R-:W-:Y:S01]  /*12ea0*/  FMUL.FTZ R109, R2.reuse, R44 ;  /* 0x0000002c026d7220 */ /* 0x040fe20000410000 */
[----:B------:R-:W-:Y:S02]  /*12eb0*/  FMUL.FTZ R12, R2, R45 ;  /* 0x0000002d020c7220 */ /* 0x000fe40000410000 */
[C---:B------:R-:W-:Y:S01]  /*12ec0*/  FMUL.FTZ R7, R0.reuse, R38 ;  /* 0x0000002600077220 */ /* 0x040fe20000410000 */
[C---:B------:R-:W-:Y:S01]  /*12ed0*/  FMUL.FTZ R39, R0.reuse, R39 ;  /* 0x0000002700277220 */ /* 0x040fe20000410000 */
[C---:B------:R-:W-:Y:S01]  /*12ee0*/  FMUL.FTZ R54, R0.reuse, R54 ;  /* 0x0000003600367220 */ /* 0x040fe20000410000 */
[C---:B------:R-:W-:Y:S01]  /*12ef0*/  FMUL.FTZ R34, R0.reuse, R55 ;  /* 0x0000003700227220 */ /* 0x040fe20000410000 */
[----:B------:R-:W-:Y:S01]  /*12f00*/  FMUL.FTZ R6, R0, R42 ;  /* 0x0000002a00067220 */ /* 0x000fe20000410000 */
[C---:B------:R-:W-:Y:S01]  /*12f10*/  FMUL.FTZ R138, R2.reuse, R104 ;  /* 0x00000068028a7220 */ /* 0x040fe20000410000 */
[----:B------:R-:W-:Y:S01]  /*12f20*/  F2FP.F16.F32.PACK_AB R42, R39, R7 ;  /* 0x00000007272a723e */ /* 0x000fe200000000ff */
[----:B------:R-:W-:Y:S01]  /*12f30*/  FMUL.FTZ R137, R2, R108 ;  /* 0x0000006c02897220 */ /* 0x000fe20000410000 */
[----:B------:R-:W-:Y:S01]  /*12f40*/  F2FP.F16.F32.PACK_AB R34, R34, R54 ;  /* 0x000000362222723e */ /* 0x000fe200000000ff */
[C---:B------:R-:W-:Y:S01]  /*12f50*/  FMUL.FTZ R136, R2.reuse, R112 ;  /* 0x0000007002887220 */ /* 0x040fe20000410000 */
[C---:B------:R-:W-:Y:S01]  /*12f60*/  FMUL.FTZ R10, R2.reuse, R113 ;  /* 0x00000071020a7220 */ /* 0x040fe20000410000 */
[C---:B------:R-:W-:Y:S01]  /*12f70*/  FMUL.FTZ R103, R2.reuse, R37 ;  /* 0x0000002502677220 */ /* 0x040fe20000410000 */
[----:B------:R-:W-:Y:S01]  /*12f80*/  FMUL.FTZ R104, R2, R52 ;  /* 0x0000003402687220 */ /* 0x000fe20000410000 */
[----:B------:R-:W-:Y:S01]  /*12f90*/  F2FP.F16.F32.PACK_AB R39, R12, R109 ;  /* 0x0000006d0c27723e */ /* 0x000fe200000000ff */
        /* <DEDUP_REMOVED lines=49> */
[----:B------:R-:W-:Y:S01]  /*132b0*/  FMUL.FTZ R36, R0, R51 ;  /* 0x0000003300247220 */ /* 0x000fe20000410000 */
[----:B------:R-:W-:Y:S01]  /*132c0*/  LEA R7, R192, UR5, 0x1 ;  /* 0x00000005c0077c11 */ /* 0x000fe2000f8e08ff */
        /* <DEDUP_REMOVED lines=38> */
[----:B------:R-:W-:Y:S02]  /*13530*/  F2FP.F16.F32.PACK_AB R38, R38, R5 ;  /* 0x000000052626723e */ /* 0x000fe400000000ff */
[----:B------:R-:W-:Y:S02]  /*13540*/  F2FP.F16.F32.PACK_AB R4, R4, R137 ;  /* 0x000000890404723e */ /* 0x000fe400000000ff */
[----:B------:R-:W-:Y:S02]  /*13550*/  F2FP.F16.F32.PACK_AB R11, R11, R110 ;  /* 0x0000006e0b0b723e */ /* 0x000fe400000000ff */
[----:B------:R-:W-:Y:S02]  /*13560*/  F2FP.F16.F32.PACK_AB R40, R40, R6 ;  /* 0x000000062828723e */ /* 0x000fe400000000ff */
[----:B------:R-:W-:-:S02]  /*13570*/  IADD3 R5, PT, PT, R7, R54, RZ ;  /* 0x0000003607057210 */ /* 0x000fc40007ffe0ff */
[----:B------:R-:W-:Y:S02]  /*13580*/  F2FP.F16.F32.PACK_AB R10, R10, R136 ;  /* 0x000000880a0a723e */ /* 0x000fe400000000ff */
[----:B------:R-:W-:Y:S01]  /*13590*/  IADD3 R6, PT, PT, R7, R12, RZ ;  /* 0x0000000c07067210 */ /* 0x000fe20007ffe0ff */
[----:B------:R1:W-:Y:S04]  /*135a0*/  STS [R7], R0 ;  /* 0x0000000007007388 */ /* 0x0003e80000000800 */
[----:B------:R-:W-:Y:S04]  /*135b0*/  STS [R7+0x400], R2 ;  /* 0x0004000207007388 */ /* 0x000fe80000000800 */
[----:B------:R2:W-:Y:S04]  /*135c0*/  STS [R5], R4 ;  /* 0x0000000405007388 */ /* 0x0005e80000000800 */
[----:B------:R-:W-:Y:S04]  /*135d0*/  STS [R5+0x400], R11 ;  /* 0x0004000b05007388 */ /* 0x000fe80000000800 */
[----:B------:R3:W-:Y:S01]  /*135e0*/  STS [R6], R10 ;  /* 0x0000000a06007388 */ /* 0x0007e20000000800 */
[----:B------:R-:W-:-:S02]  /*135f0*/  F2FP.F16.F32.PACK_AB R9, R9, R114 ;  /* 0x000000720909723e */ /* 0x000fc400000000ff */
[----:B------:R-:W-:Y:S02]  /*13600*/  F2FP.F16.F32.PACK_AB R8, R8, R116 ;  /* 0x000000740808723e */ /* 0x000fe400000000ff */
[C---:B-1----:R-:W-:Y:S02]  /*13610*/  IADD3 R0, PT, PT, R7.reuse, 0x40, RZ ;  /* 0x0000004007007810 */ /* 0x042fe40007ffe0ff */
[----:B------:R-:W-:Y:S01]  /*13620*/  @P3 IADD3 R0, PT, PT, R7, -0x40, RZ ;  /* 0xffffffc007003810 */ /* 0x000fe20007ffe0ff */
[----:B------:R1:W-:Y:S01]  /*13630*/  STS [R6+0x400], R9 ;  /* 0x0004000906007388 */ /* 0x0003e20000000800 */
[----:B------:R-:W-:Y:S02]  /*13640*/  F2FP.F16.F32.PACK_AB R13, R13, R118 ;  /* 0x000000760d0d723e */ /* 0x000fe400000000ff */
[----:B--2---:R-:W-:Y:S01]  /*13650*/  IADD3 R4, PT, PT, R54, R6, RZ ;  /* 0x0000000636047210 */ /* 0x004fe20007ffe0ff */
[----:B---3--:R-:W2:Y:S01]  /*13660*/  LDC.U8 R10, c[0x0][0x549] ;  /* 0x00015240ff0a7b82 */ /* 0x008ea20000000000 */
[----:B------:R-:W-:-:S03]  /*13670*/  F2FP.F16.F32.PACK_AB R16, R16, R120 ;  /* 0x000000781010723e */ /* 0x000fc600000000ff */
[----:B------:R3:W-:Y:S01]  /*13680*/  STS [R4], R8 ;  /* 0x0000000804007388 */ /* 0x0007e20000000800 */
[----:B------:R-:W-:Y:S02]  /*13690*/  F2FP.F16.F32.PACK_AB R15, R15, R122 ;  /* 0x0000007a0f0f723e */ /* 0x000fe400000000ff */
[----:B------:R-:W-:Y:S02]  /*136a0*/  F2FP.F16.F32.PACK_AB R14, R14, R124 ;  /* 0x0000007c0e0e723e */ /* 0x000fe400000000ff */
[----:B------:R-:W-:Y:S02]  /*136b0*/  F2FP.F16.F32.PACK_AB R48, R48, R126 ;  /* 0x0000007e3030723e */ /* 0x000fe400000000ff */
[----:B------:R-:W-:Y:S02]  /*136c0*/  F2FP.F16.F32.PACK_AB R47, R129, R128 ;  /* 0x00000080812f723e */ /* 0x000fe400000000ff */
[----:B-1----:R-:W-:Y:S02]  /*136d0*/  IADD3 R9, PT, PT, R12, R0, RZ ;  /* 0x000000000c097210 */ /* 0x002fe40007ffe0ff */
[----:B------:R-:W-:Y:S01]  /*136e0*/  F2FP.F16.F32.PACK_AB R46, R131, R130 ;  /* 0x00000082832e723e */ /* 0x000fe200000000ff */
[----:B------:R-:W-:Y:S01]  /*136f0*/  STS [R4+0x400], R13 ;  /* 0x0004000d04007388 */ /* 0x000fe20000000800 */
[----:B------:R-:W-:-:S02]  /*13700*/  F2FP.F16.F32.PACK_AB R45, R133, R132 ;  /* 0x00000084852d723e */ /* 0x000fc400000000ff */
[----:B------:R-:W-:Y:S02]  /*13710*/  F2FP.F16.F32.PACK_AB R44, R44, R134 ;  /* 0x000000862c2c723e */ /* 0x000fe400000000ff */
[C---:B------:R-:W-:Y:S01]  /*13720*/  IADD3 R2, PT, PT, R54.reuse, R9, RZ ;  /* 0x0000000936027210 */ /* 0x040fe20007ffe0ff */
[----:B------:R-:W-:Y:S01]  /*13730*/  STS [R0], R16 ;  /* 0x0000001000007388 */ /* 0x000fe20000000800 */
[----:B------:R-:W-:Y:S02]  /*13740*/  F2FP.F16.F32.PACK_AB R43, R103, R113 ;  /* 0x00000071672b723e */ /* 0x000fe400000000ff */
[----:B---3--:R-:W-:Y:S01]  /*13750*/  IADD3 R8, PT, PT, R54, R0, RZ ;  /* 0x0000000036087210 */ /* 0x008fe20007ffe0ff */
[----:B------:R-:W-:Y:S01]  /*13760*/  STS [R0+0x400], R15 ;  /* 0x0004000f00007388 */ /* 0x000fe20000000800 */
[----:B------:R-:W-:Y:S02]  /*13770*/  F2FP.F16.F32.PACK_AB R41, R41, R112 ;  /* 0x000000702929723e */ /* 0x000fe400000000ff */
[----:B------:R-:W-:Y:S01]  /*13780*/  F2FP.F16.F32.PACK_AB R37, R37, R108 ;  /* 0x0000006c2525723e */ /* 0x000fe200000000ff */
[----:B------:R-:W-:Y:S01]  /*13790*/  STS [R8], R14 ;  /* 0x0000000e08007388 */ /* 0x000fe20000000800 */
[----:B------:R-:W-:-:S03]  /*137a0*/  F2FP.F16.F32.PACK_AB R36, R36, R50 ;  /* 0x000000322424723e */ /* 0x000fc600000000ff */
[----:B------:R-:W-:Y:S01]  /*137b0*/  STS [R8+0x400], R48 ;  /* 0x0004003008007388 */ /* 0x000fe20000000800 */
[----:B------:R-:W-:-:S03]  /*137c0*/  F2FP.F16.F32.PACK_AB R35, R35, R104 ;  /* 0x000000682323723e */ /* 0x000fc600000000ff */
        /* <DEDUP_REMOVED lines=23> */
[----:B------:R-:W-:Y:S02]  /*13940*/  F2FP.F16.F32.PACK_AB R22, R22, R78 ;  /* 0x0000004e1616723e */ /* 0x000fe400000000ff */
[----:B--2---:R-:W-:Y:S01]  /*13950*/  ISETP.NE.AND P3, PT, R10, RZ, PT ;  /* 0x000000ff0a00720c */ /* 0x004fe20003f65270 */
        /* <DEDUP_REMOVED lines=8> */
[----:B------:R-:W-:Y:S04]  /*139e0*/  STS [R9+0x2000], R31 ;  /* 0x0020001f09007388 */ /* 0x000fe80000000800 */
[----:B------:R-:W-:Y:S01]  /*139f0*/  STS [R9+0x2400], R30 ;  /* 0x0024001e09007388 */ /* 0x000fe20000000800 */
[----:B------:R-:W-:-:S03]  /*13a00*/  ISETP.NE.AND P2, PT, R139, -0x1, PT ;  /* 0xffffffff8b00780c */ /* 0x000fc60003f45270 */
[----:B------:R-:W-:Y:S04]  /*13a10*/  STS [R2+0x2000], R29 ;  /* 0x0020001d02007388 */ /* 0x000fe80000000800 */
[----:B------:R-:W-:Y:S04]  /*13a20*/  STS [R2+0x2400], R28 ;  /* 0x0024001c02007388 */ /* 0x000fe80000000800 */
[----:B------:R-:W-:Y:S01]  /*13a30*/  STS [R7+0x4000], R27 ;  /* 0x0040001b07007388 */ /* 0x000fe20000000800 */
[----:B------:R-:W-:Y:S01]  /*13a40*/  F2FP.F16.F32.PACK_AB R17, R17, R88 ;  /* 0x000000581111723e */ /* 0x000fe200000000ff */
[----:B------:R-:W1:Y:S02]  /*13a50*/  @P2 LDC.64 R10, c[0x0][0x408] ;  /* 0x00010200ff0a2b82 */ /* 0x000e640000000a00 */
[----:B------:R-:W-:Y:S04]  /*13a60*/  STS [R7+0x4400], R26 ;  /* 0x0044001a07007388 */ /* 0x000fe80000000800 */
[----:B------:R-:W-:Y:S04]  /*13a70*/  STS [R5+0x4000], R25 ;  /* 0x0040001905007388 */ /* 0x000fe80000000800 */
[----:B------:R2:W-:Y:S04]  /*13a80*/  STS [R5+0x4400], R24 ;  /* 0x0044001805007388 */ /* 0x0005e80000000800 */
[----:B------:R-:W-:Y:S04]  /*13a90*/  STS [R6+0x4000], R23 ;  /* 0x0040001706007388 */ /* 0x000fe80000000800 */
[----:B------:R3:W-:Y:S01]  /*13aa0*/  STS [R6+0x4400], R22 ;  /* 0x0044001606007388 */ /* 0x0007e20000000800 */
[----:B------:R-:W-:-:S03]  /*13ab0*/  F2FP.F16.F32.PACK_AB R53, R53, R90 ;  /* 0x0000005a3535723e */ /* 0x000fc600000000ff */
[----:B------:R-:W-:Y:S04]  /*13ac0*/  STS [R4+0x4000], R21 ;  /* 0x0040001504007388 */ /* 0x000fe80000000800 */
[----:B------:R4:W-:Y:S01]  /*13ad0*/  STS [R4+0x4400], R20 ;  /* 0x0044001404007388 */ /* 0x0009e20000000800 */
[----:B------:R-:W-:-:S03]  /*13ae0*/  F2FP.F16.F32.PACK_AB R52, R52, R92 ;  /* 0x0000005c3434723e */ /* 0x000fc600000000ff */
[----:B------:R-:W-:Y:S01]  /*13af0*/  STS [R0+0x4000], R19 ;  /* 0x0040001300007388 */ /* 0x000fe20000000800 */
[----:B------:R-:W-:-:S03]  /*13b00*/  F2FP.F16.F32.PACK_AB R51, R51, R94 ;  /* 0x0000005e3333723e */ /* 0x000fc600000000ff */
[----:B------:R5:W-:Y:S01]  /*13b10*/  STS [R0+0x4400], R18 ;  /* 0x0044001200007388 */ /* 0x000be20000000800 */
[----:B------:R-:W-:Y:S02]  /*13b20*/  F2FP.F16.F32.PACK_AB R50, R97, R96 ;  /* 0x000000606132723e */ /* 0x000fe400000000ff */
[----:B------:R-:W-:Y:S01]  /*13b30*/  F2FP.F16.F32.PACK_AB R49, R49, R98 ;  /* 0x000000623131723e */ /* 0x000fe200000000ff */
[----:B------:R1:W-:Y:S01]  /*13b40*/  STS [R8+0x4000], R17 ;  /* 0x0040001108007388 */ /* 0x0003e20000000800 */
[----:B--2---:R-:W2:Y:S03]  /*13b50*/  LDC R5, c[0x0][0x434] ;  /* 0x00010d00ff057b82 */ /* 0x004ea60000000800 */
[----:B------:R-:W-:Y:S04]  /*13b60*/  STS [R8+0x4400], R53 ;  /* 0x0044003508007388 */ /* 0x000fe80000000800 */
[----:B------:R-:W-:Y:S01]  /*13b70*/  STS [R9+0x4000], R52 ;  /* 0x0040003409007388 */ /* 0x000fe20000000800 */
[----:B---3--:R-:W3:Y:S03]  /*13b80*/  LDC.U8 R6, c[0x0][0x548] ;  /* 0x00015200ff067b82 */ /* 0x008ee60000000000 */
[----:B------:R1:W-:Y:S05]  /*13b90*/  STS [R9+0x4400], R51 ;  /* 0x0044003309007388 */ /* 0x0003ea0000000800 */
[----:B----4-:R-:W2:Y:S01]  /*13ba0*/  @P3 LDC R4, c[0x0][0x430] ;  /* 0x00010c00ff043b82 */ /* 0x010ea20000000800 */
[----:B-----5:R-:W-:-:S04]  /*13bb0*/  LOP3.LUT R0, R140, 0x1f8, RZ, 0xc0, !PT ;  /* 0x000001f88c007812 */ /* 0x020fc800078ec0ff */
[----:B------:R-:W-:-:S03]  /*13bc0*/  LOP3.LUT R0, R0, 0x38, R193, 0x78, !PT ;  /* 0x0000003800007812 */ /* 0x000fc600078e78c1 */
[----:B-1----:R-:W2:Y:S01]  /*13bd0*/  LDC R17, c[0x0][0x434] ;  /* 0x00010d00ff117b82 */ /* 0x002ea20000000800 */
[----:B------:R-:W-:Y:S04]  /*13be0*/  STS [R2+0x4000], R50 ;  /* 0x0040003202007388 */ /* 0x000fe80000000800 */
[----:B------:R1:W-:Y:S01]  /*13bf0*/  STS [R2+0x4400], R49 ;  /* 0x0044003102007388 */ /* 0x0003e20000000800 */
[----:B------:R-:W4:Y:S02]  /*13c00*/  S2R R21, SR_CTAID.X ;  /* 0x0000000000157919 */ /* 0x000f240000002500 */
[----:B------:R-:W3:Y:S01]  /*13c10*/  @!P2 LDC.64 R8, c[0x0][0x400] ;  /* 0x00010000ff08ab82 */ /* 0x000ee20000000a00 */
[----:B------:R-:W2:Y:S01]  /*13c20*/  S2R R16, SR_CTAID.Y ;  /* 0x0000000000107919 */ /* 0x000ea20000002600 */
[----:B------:R-:W2:Y:S01]  /*13c30*/  S2R R20, SR_CTAID.Z ;  /* 0x0000000000147919 */ /* 0x000ea20000002700 */
[----:B------:R1:W1:Y:S02]  /*13c40*/  @P1 MUFU.LG2 R18, R101 ;  /* 0x0000006500121308 */ /* 0x0002640000000c00 */
[----:B-1----:R-:W-:-:S03]  /*13c50*/  LOP3.LUT R2, R0, 0x1e00, R140, 0xf8, !PT ;  /* 0x00001e0000027812 */ /* 0x002fc600078ef88c */
[----:B------:R-:W1:Y:S01]  /*13c60*/  @P3 LDC R0, c[0x0][0x430] ;  /* 0x00010c00ff003b82 */ /* 0x000e620000000800 */
[----:B--2---:R-:W-:Y:S01]  /*13c70*/  @P3 IMAD R5, R4, R17, RZ ;  /* 0x0000001104053224 */ /* 0x004fe200078e02ff */
[----:B------:R-:W-:Y:S02]  /*13c80*/  LEA R24, R2, UR5, 0x1 ;  /* 0x0000000502187c11 */ /* 0x000fe4000f8e08ff */
[----:B------:R-:W-:Y:S01]  /*13c90*/  @P3 MOV R4, 0x1 ;  /* 0x0000000100043802 */ /* 0x000fe20000000f00 */
[----:B----4-:R-:W-:Y:S06]  /*13ca0*/  @P3 BRA `(.L_x_1546) ;  /* 0x0000000000203947 */ /* 0x010fec0003800000 */
[----:B---3--:R-:W-:Y:S01]  /*13cb0*/  ISETP.NE.AND P4, PT, R6, RZ, PT ;  /* 0x000000ff0600720c */ /* 0x008fe20003f85270 */
[----:B------:R-:W2:-:S12]  /*13cc0*/  LDC R2, c[0x0][0x3e0] ;  /* 0x0000f800ff027b82 */ /* 0x000e980000000800 */
[----:B------:R-:W2:Y:S01]  /*13cd0*/  @P4 LDC R4, c[0x0][0x454] ;  /* 0x00011500ff044b82 */ /* 0x000ea20000000800 */
[----:B-1----:R-:W-:Y:S02]  /*13ce0*/  @P4 MOV R0, 0x1 ;  /* 0x0000000100004802 */ /* 0x002fe40000000f00 */
[----:B------:R-:W-:-:S05]  /*13cf0*/  @!P4 MOV R0, 0x1 ;  /* 0x000000010000c802 */ /* 0x000fca0000000f00 */
[----:B------:R-:W4:Y:S01]  /*13d00*/  @P4 LDC R5, c[0x0][0x454] ;  /* 0x00011500ff054b82 */ /* 0x000f220000000800 */
[C---:B--2---:R-:W-:Y:S02]  /*13d10*/  @P4 IMAD R4, R2.reuse, R4, RZ ;  /* 0x0000000402044224 */ /* 0x044fe400078e02ff */
[----:B------:R-:W-:-:S07]  /*13d20*/  @!P4 IMAD R4, R2, R17, RZ ;  /* 0x000000110204c224 */ /* 0x000fce00078e02ff */
.L_x_1546:
[----:B------:R-:W-:Y:S01]  /*13d30*/  BAR.SYNC.DEFER_BLOCKING 0x0 ;  /* 0x0000000000007b1d */ /* 0x000fe20000010000 */
[----:B------:R-:W-:Y:S02]  /*13d40*/  ISETP.NE.AND P4, PT, R139, -0x1, PT ;  /* 0xffffffff8b00780c */ /* 0x000fe40003f85270 */
[----:B---3--:R-:W-:Y:S01]  /*13d50*/  ISETP.NE.AND P3, PT, R6, RZ, !P3 ;  /* 0x000000ff0600720c */ /* 0x008fe20005f65270 */
[----:B------:R-:W-:-:S04]  /*13d60*/  @!P2 IMAD.WIDE.U32 R6, R16, R8, RZ ;  /* 0x000000081006a225 */ /* 0x000fc800078e00ff */
[----:B------:R-:W2:Y:S01]  /*13d70*/  @P0 LDC R12, c[0x0][0x458] ;  /* 0x00011600ff0c0b82 */ /* 0x000ea20000000800 */
[----:B------:R-:W3:Y:S01]  /*13d80*/  @P0 MUFU.LG2 R8, R102 ;  /* 0x0000006600080308 */ /* 0x000ee20000000c00 */
[----:B------:R-:W-:Y:S01]  /*13d90*/  @P2 IMAD.WIDE.U32 R14, R139, R10, RZ ;  /* 0x0000000a8b0e2225 */ /* 0x000fe200078e00ff */
[----:B------:R2:W5:Y:S01]  /*13da0*/  LDL R22, [R1+0xb4] ;  /* 0x0000b40001167983 */ /* 0x0005620000100800 */
[----:B------:R-:W-:Y:S01]  /*13db0*/  LOP3.LUT P5, RZ, R193, 0x3, RZ, 0xc0, !PT ;  /* 0x00000003c1ff7812 */ /* 0x000fe200078ac0ff */
[----:B------:R-:W-:Y:S01]  /*13dc0*/  BSSY.RECONVERGENT B0, `(.L_x_1547) ;  /* 0x000002e000007945 */ /* 0x000fe20003800200 */
[----:B----4-:R-:W-:Y:S02]  /*13dd0*/  IMAD R2, R20, R5, RZ ;  /* 0x0000000514027224 */ /* 0x010fe400078e02ff */
[----:B------:R-:W4:Y:S01]  /*13de0*/  @P1 LDC R13, c[0x0][0x458] ;  /* 0x00011600ff0d1b82 */ /* 0x000f220000000800 */
[----:B------:R-:W-:Y:S02]  /*13df0*/  @!P2 IMAD R19, R16, R9, R7 ;  /* 0x000000091013a224 */ /* 0x000fe400078e0207 */
[----:B------:R-:W-:Y:S01]  /*13e00*/  @P1 FMUL.FTZ R9, R18, 0.69314718246459960938 ;  /* 0x3f31721812091820 */ /* 0x000fe20000410000 */
[----:B------:R-:W-:-:S02]  /*13e10*/  @P2 IMAD R19, R139, R11, R15 ;  /* 0x0000000b8b132224 */ /* 0x000fc400078e020f */
[C---:B------:R-:W-:Y:S01]  /*13e20*/  @!P4 IMAD R139, R16.reuse, R17, RZ ;  /* 0x00000011108bc224 */ /* 0x040fe200078e02ff */
[----:B------:R-:W-:Y:S01]  /*13e30*/  MOV R17, 0x7f800000 ;  /* 0x7f80000000117802 */ /* 0x000fe20000000f00 */
[----:B------:R-:W-:Y:S01]  /*13e40*/  @!P3 IMAD R2, R16, R4, R2 ;  /* 0x000000041002b224 */ /* 0x000fe200078e0202 */
[----:B------:R-:W-:Y:S01]  /*13e50*/  MOV R16, 0x7f800000 ;  /* 0x7f80000000107802 */ /* 0x000fe20000000f00 */
[----:B-1----:R-:W-:Y:S01]  /*13e60*/  IMAD R4, R21, R0, RZ ;  /* 0x0000000015047224 */ /* 0x002fe200078e02ff */
[----:B------:R1:W1:Y:S01]  /*13e70*/  LDS.128 R28, [R24+0x1800] ;  /* 0x00180000181c7984 */ /* 0x0002620000000c00 */
[----:B------:R-:W-:Y:S01]  /*13e80*/  SHF.R.S32.HI R5, RZ, 0x1f, R139 ;  /* 0x0000001fff057819 */ /* 0x000fe2000001148b */
[----:B---3--:R-:W-:Y:S01]  /*13e90*/  @P0 FMUL.FTZ R8, R8, 0.69314718246459960938 ;  /* 0x3f31721808080820 */ /* 0x008fe20000410000 */
[----:B------:R-:W-:Y:S01]  /*13ea0*/  SEL R7, R139, RZ, P3 ;  /* 0x000000ff8b077207 */ /* 0x000fe20001800000 */
[----:B------:R3:W-:Y:S01]  /*13eb0*/  @!P4 STL [R1+0x84], R139 ;  /* 0x0000848b0100c387 */ /* 0x0007e20000100800 */
[----:B------:R-:W-:Y:S01]  /*13ec0*/  SHF.L.U32 R4, R4, 0x6, RZ ;  /* 0x0000000604047819 */ /* 0x000fe200000006ff */
[----:B--2---:R-:W-:Y:S01]  /*13ed0*/  @P0 FFMA.FTZ R16, R3, R12, R8 ;  /* 0x0000000c03100223 */ /* 0x004fe20000010008 */
[----:B------:R-:W-:-:S02]  /*13ee0*/  SEL R10, R5, RZ, P3 ;  /* 0x000000ff050a7207 */ /* 0x000fc40001800000 */
[--C-:B------:R-:W-:Y:S02]  /*13ef0*/  IADD3 R7, P4, P3, R4, R7, R2.reuse ;  /* 0x0000000704077210 */ /* 0x100fe40007b9e002 */
[----:B------:R-:W-:Y:S02]  /*13f00*/  SHF.R.S32.HI R5, RZ, 0x1f, R2 ;  /* 0x0000001fff057819 */ /* 0x000fe40000011402 */
[----:B------:R-:W-:Y:S01]  /*13f10*/  SHF.R.S32.HI R2, RZ, 0x1f, R4 ;  /* 0x0000001fff027819 */ /* 0x000fe20000011404 */
[----:B----4-:R-:W-:Y:S01]  /*13f20*/  @P1 FFMA.FTZ R17, R100, R13, R9 ;  /* 0x0000000d64111223 */ /* 0x010fe20000010009 */
[----:B------:R-:W-:Y:S02]  /*13f30*/  @!P2 MOV R8, R6 ;  /* 0x000000060008a202 */ /* 0x000fe40000000f00 */
[----:B------:R-:W-:Y:S01]  /*13f40*/  IADD3.X R5, PT, PT, R2, R10, R5, P4, P3 ;  /* 0x0000000a02057210 */ /* 0x000fe200027e6405 */
[----:B-1-3--:R-:W-:Y:S06]  /*13f50*/  @P5 BRA `(.L_x_1548) ;  /* 0x0000000000505947 */ /* 0x00afec0003800000 */
        /* <DEDUP_REMOVED lines=20> */
.L_x_1548:
[----:B------:R-:W-:Y:S05]  /*140a0*/  BSYNC.RECONVERGENT B0 ;  /* 0x0000000000007941 */ /* 0x000fea0003800200 */
.L_x_1547:
        /* <DEDUP_REMOVED lines=39> */
.L_x_1550:
[----:B------:R-:W-:Y:S05]  /*14320*/  BSYNC.RECONVERGENT B0 ;  /* 0x0000000000007941 */ /* 0x000fea0003800200 */
.L_x_1549:
        /* <DEDUP_REMOVED lines=24> */
.L_x_1552:
[----:B------:R-:W-:Y:S05]  /*144b0*/  BSYNC.RECONVERGENT B0 ;  /* 0x0000000000007941 */ /* 0x000fea0003800200 */
.L_x_1551:
        /* <DEDUP_REMOVED lines=24> */
.L_x_1554:
[----:B------:R-:W-:Y:S05]  /*14640*/  BSYNC.RECONVERGENT B0 ;  /* 0x0000000000007941 */ /* 0x000fea0003800200 */
.L_x_1553:
        /* <DEDUP_REMOVED lines=24> */
.L_x_1555:
        /* <DEDUP_REMOVED lines=11> */
.L_x_1826:


//--------------------- .text._ZN5flash16flash_fwd_kernelI23Flash_fwd_kernel_traitsILi192ELi64ELi64ELi4ELb0ELb0EN7cutlass6half_tE19Flash_kernel_traitsILi192ELi64ELi64ELi4ES3_EELb0ELb0ELb1ELb0ELb0ELb0ELb1ELb0EEEvNS_16Flash_fwd_paramsE --------------------------
	.section	.text._ZN5flash16flash_fwd_kernelI23Flash_fwd_kernel_traitsILi192ELi64ELi64ELi4ELb0ELb0EN7cutlass6half_tE19Flash_kernel_traitsILi192ELi64ELi64ELi4ES3_EELb0ELb0ELb1ELb0ELb0ELb0ELb1ELb0EEEvNS_16Flash_fwd_paramsE,"ax",@progbits
	.align	128
        .global         _ZN5flash16flash_fwd_kernelI23Flash_fwd_kernel_traitsILi192ELi64ELi64ELi4ELb0ELb0EN7cutlass6half_tE19Flash_kernel_traitsILi192ELi64ELi64ELi4ES3_EELb0ELb0ELb1ELb0ELb0ELb0ELb1ELb0EEEvNS_16Flash_fwd_paramsE
        .type           _ZN5flash16flash_fwd_kernelI23Flash_fwd_kernel_traitsILi192ELi64ELi64ELi4ELb0ELb0EN7cutlass6half_tE19Flash_kernel_traitsILi192ELi64ELi64ELi4ES3_EELb0ELb0ELb1ELb0ELb0ELb0ELb1ELb0EEEvNS_16Flash_fwd_paramsE,@function
        .size           _ZN5flash16flash_fwd_kernelI23Flash_fwd_kernel_traitsILi192ELi64ELi64ELi4ELb0ELb0EN7cutlass6half_tE19Flash_kernel_traitsILi192ELi64ELi64ELi4ES3_EELb0ELb0ELb1ELb0ELb0ELb0ELb1ELb0EEEvNS_16Flash_fwd_paramsE,(.L_x_1827 - _ZN5flash16flash_fwd_kernelI23Flash_fwd_kernel_traitsILi192ELi64ELi64ELi4ELb0ELb0EN7cutlass6half_tE19Flash_kernel_traitsILi192ELi64ELi64ELi4ES3_EELb0ELb0ELb1ELb0ELb0ELb0ELb1ELb0EEEvNS_16Flash_fwd_paramsE)
        .other          _ZN5flash16flash_fwd_kernelI23Flash_fwd_kernel_traitsILi192ELi64ELi64ELi4ELb0ELb0EN7cutlass6half_tE19Flash_kernel_traitsILi192ELi64ELi64ELi4ES3_EELb0ELb0ELb1ELb0ELb0ELb0ELb1ELb0EEEvNS_16Flash_fwd_paramsE,@"STO_CUDA_ENTRY STV_DEFAULT"
_ZN5flash16flash_fwd_kernelI23Flash_fwd_kernel_traitsILi192ELi64ELi64ELi4ELb0ELb0EN7cutlass6half_tE19Flash_kernel_traitsILi192ELi64ELi64ELi4ES3_EELb0ELb0ELb1ELb0ELb0ELb0ELb1ELb0EEEvNS_16Flash_fwd_paramsE:
.text._ZN5flash16flash_fwd_kernelI23Flash_fwd_kernel_traitsILi192ELi64ELi64ELi4ELb0ELb0EN7cutlass6half_tE19Flash_kernel_traitsILi192ELi64ELi64ELi4ES3_EELb0ELb0ELb1ELb0ELb0ELb0ELb1ELb0EEEvNS_16Flash_fwd_paramsE:
        /* <DEDUP_REMOVED lines=21> */
[----:B------:R1:W2:Y:S01]  /*0150*/  @P4 LDG.E R12, desc[UR14][R8.64+0x4] ;  /* 0x0000040e080c4981 */ /* 0x0002a2000c1e1900 */
[----:B------:R-:W-:-:S04]  /*0160*/  @P2 IADD3 R80, P0, PT, R11, UR4, RZ ;  /* 0x000000040b502c10 */ /* 0x000fc8000ff1e0ff */
[----:B------:R-:W-:-:S05]  /*0170*/  @P2 IADD3.X R81, PT, PT, R2, UR5, RZ, P0, !PT ;  /* 0x0000000502512c10 */ /* 0x000fca00087fe4ff */
[----:B------:R3:W5:Y:S01]  /*0180*/  @P2 LDG.E R80, desc[UR14][R80.64] ;  /* 0x0000000e50502981 */ /* 0x000762000c1e1900 */
[C---:B------:R-:W-:Y:S02]  /*0190*/  IADD3 R10, P0, PT, R11.reuse, R6, RZ ;  /* 0x000000060b0a7210 */ /* 0x040fe40007f1e0ff */
[----:B------:R-:W-:Y:S01]  /*01a0*/  @P3 IADD3 R14, P1, PT, R11, UR6, RZ ;  /* 0x000000060b0e3c10 */ /* 0x000fe2000ff3e0ff */
[----:B------:R-:W4:Y:S02]  /*01b0*/  S2R R4, SR_CTAID.X ;  /* 0x0000000000047919 */ /* 0x000f240000002500 */
[----:B------:R-:W-:Y:S01]  /*01c0*/  IMAD.X R11, R2, 0x1, R7, P0 ;  /* 0x00000001020b7824 */ /* 0x000fe200000e0607 */
[----:B------:R-:W-:Y:S01]  /*01d0*/  ISETP.NE.U32.AND P0, PT, R6, RZ, PT ;  /* 0x000000ff0600720c */ /* 0x000fe20003f05070 */
[----:B------:R-:W3:Y:S03]  /*01e0*/  LDCU.U8 UR4, c[0x0][0x532] ;  /* 0x0000a640ff0477ac */ /* 0x000ee60008000000 */
[----:B------:R-:W-:Y:S01]  /*01f0*/  ISETP.NE.AND.EX P0, PT, R7, RZ, PT, P0 ;  /* 0x000000ff0700720c */ /* 0x000fe20003f05300 */
[----:B------:R-:W2:Y:S01]  /*0200*/  @!P4 LDC R13, c[0x0][0x434] ;  /* 0x00010d00ff0dcb82 */ /* 0x000ea20000000800 */
[----:B------:R-:W-:Y:S01]  /*0210*/  IMAD.MOV.U32 R5, RZ, RZ, RZ ;  /* 0x000000ffff057224 */ /* 0x000fe200078e00ff */
[----:B------:R-:W-:-:S05]  /*0220*/  @P3 IADD3.X R15, PT, PT, R2, UR7, RZ, P1, !PT ;  /* 0x00000007020f3c10 */ /* 0x000fca0008ffe4ff */
[----:B------:R2:W5:Y:S01]  /*0230*/  @P3 LDG.E R5, desc[UR14][R14.64] ;  /* 0x0000000e0e053981 */ /* 0x000562000c1e1900 */
[----:B------:R-:W-:Y:S01]  /*0240*/  ISETP.EQ.U32.AND P3, PT, R6, RZ, PT ;  /* 0x000000ff0600720c */ /* 0x000fe20003f62070 */
[----:B-1----:R-:W1:Y:S01]  /*0250*/  @!P2 LDC R9, c[0x0][0x43c] ;  /* 0x00010f00ff09ab82 */ /* 0x002e620000000800 */
[----:B---3--:R-:W-:-:S07]  /*0260*/  ISETP.NE.AND P1, PT, RZ, UR4, PT ;  /* 0x00000004ff007c0c */ /* 0x008fce000bf25270 */
[----:B------:R-:W3:Y:S01]  /*0270*/  @!P2 LDC.64 R2, c[0x0][0x488] ;  /* 0x00012200ff02ab82 */ /* 0x000ee20000000a00 */
[----:B------:R-:W-:-:S07]  /*0280*/  ISETP.EQ.OR.EX P3, PT, R7, RZ, !P1, P3 ;  /* 0x000000ff0700720c */ /* 0x000fce0004f62730 */
[----:B------:R-:W1:Y:S01]  /*0290*/  @!P0 LDC R6, c[0x0][0x438] ;  /* 0x00010e00ff068b82 */ /* 0x000e620000000800 */
[----:B------:R-:W-:Y:S02]  /*02a0*/  IMAD.MOV.U32 R8, RZ, RZ, -0x1 ;  /* 0xffffffffff087424 */ /* 0x000fe400078e00ff */
[----:B----4-:R-:W-:-:S04]  /*02b0*/  IMAD.SHL.U32 R88, R4, 0x40, RZ ;  /* 0x0000004004587824 */ /* 0x010fc800078e00ff */
[----:B------:R4:W5:Y:S01]  /*02c0*/  @!P3 LDG.E R8, desc[UR14][R10.64] ;  /* 0x0000000e0a08b981 */ /* 0x000962000c1e1900 */
[----:B--2---:R-:W-:-:S05]  /*02d0*/  @P4 IMAD.IADD R13, R12, 0x1, -R213 ;  /* 0x000000010c0d4824 */ /* 0x004fca00078e0ad5 */
[----:B------:R-:W-:Y:S01]  /*02e0*/  ISETP.GT.AND P3, PT, R13, R88, PT ;  /* 0x000000580d00720c */ /* 0x000fe20003f64270 */
[----:B-1-34-:R-:W-:-:S12]  /*02f0*/  @!P0 BRA `(.L_x_1556) ;  /* 0x00000000000c8947 */ /* 0x01afd80003800000 */
[----:B------:R-:W2:Y:S02]  /*0300*/  @P1 LDG.E R7, desc[UR14][R10.64+0x4] ;  /* 0x0000040e0a071981 */ /* 0x000ea4000c1e1900 */
[----:B--2--5:R-:W-:-:S06]  /*0310*/  @P1 IADD3 R6, PT, PT, R7, -R8, RZ ;  /* 0x8000000807061210 */ /* 0x024fcc0007ffe0ff */
[----:B------:R1:W5:Y:S02]  /*0320*/  @!P1 LDG.E R6, desc[UR14][R10.64] ;  /* 0x0000000e0a069981 */ /* 0x000364000c1e1900 */
.L_x_1556:
[----:B------:R-:W-:Y:S01]  /*0330*/  @!P2 ISETP.NE.U32.AND P0, PT, R2, RZ, PT ;  /* 0x000000ff0200a20c */ /* 0x000fe20003f05070 */
[----:B------:R-:W-:-:S12]  /*0340*/  @!P3 EXIT ;  /* 0x000000000000b94d */ /* 0x000fd80003800000 */
[----:B------:R-:W2:Y:S01]  /*0350*/  LDC R81, c[0x0][0x508] ;  /* 0x00014200ff517b82 */ /* 0x000ea20000000800 */
[----:B------:R-:W3:Y:S01]  /*0360*/  LDCU UR4, c[0x0][0x504] ;  /* 0x0000a080ff0477ac */ /* 0x000ee20008000800 */
[----:B------:R-:W-:Y:S01]  /*0370*/  @!P2 ISETP.NE.AND.EX P0, PT, R3, RZ, PT, P0 ;  /* 0x000000ff0300a20c */ /* 0x000fe20003f05300 */
[--C-:B-----5:R-:W-:Y:S01]  /*0380*/  @P2 IMAD.IADD R80, R80, 0x1, -R5.reuse ;  /* 0x0000000150502824 */ /* 0x120fe200078e0a05 */
[----:B------:R-:W4:Y:S02]  /*0390*/  S2R R17, SR_CTAID.Z ;  /* 0x0000000000117919 */ /* 0x000f240000002700 */
[----:B------:R-:W-:Y:S01]  /*03a0*/  @!P2 SEL R9, R9, RZ, P0 ;  /* 0x000000ff0909a207 */ /* 0x000fe20000000000 */
[----:B------:R-:W1:Y:S03]  /*03b0*/  S2R R188, SR_TID.X ;  /* 0x0000000000bc7919 */ /* 0x000e660000002100 */
[----:B------:R-:W-:-:S05]  /*03c0*/  @!P2 IADD3 R80, PT, PT, R9, R6, -R5 ;  /* 0x000000060950a210 */ /* 0x000fca0007ffe805 */
[----:B------:R-:W-:Y:S02]  /*03d0*/  VIADD R7, R80, 0x3f ;  /* 0x0000003f50077836 */ /* 0x000fe40000000000 */
[----:B---3--:R-:W-:-:S03]  /*03e0*/  VIADD R83, R13, UR4 ;  /* 0x000000040d537c36 */ /* 0x008fc60008000000 */
[-C--:B------:R-:W-:Y:S02]  /*03f0*/  IADD3 R2, PT, PT, R7, R88.reuse, -R13 ;  /* 0x0000005807027210 */ /* 0x080fe40007ffe80d */
[----:B------:R-:W-:Y:S02]  /*0400*/  SHF.R.S32.HI R6, RZ, 0x1f, R7 ;  /* 0x0000001fff067819 */ /* 0x000fe40000011407 */
[----:B--2---:R-:W-:Y:S02]  /*0410*/  IADD3 R3, PT, PT, R2, 0x40, R81 ;  /* 0x0000004002037810 */ /* 0x004fe40007ffe051 */
[----:B-1----:R-:W-:Y:S02]  /*0420*/  IADD3 R10, PT, PT, -R83, R88, R80 ;  /* 0x00000058530a7210 */ /* 0x002fe40007ffe150 */
        /* <DEDUP_REMOVED lines=11> */
[----:B----4-:R-:W-:Y:S05]  /*04e0*/  @P0 BRA `(.L_x_1557) ;  /* 0x0000000c00080947 */ /* 0x010fea0003800000 */
[----:B------:R-:W1:Y:S01]  /*04f0*/  LDC.U8 R2, c[0x0][0x549] ;  /* 0x00015240ff027b82 */ /* 0x000e620000000000 */
[----:B------:R-:W-:Y:S02]  /*0500*/  ISETP.NE.AND P1, PT, R213, -0x1, PT ;  /* 0xffffffffd500780c */ /* 0x000fe40003f25270 */
[----:B------:R-:W-:-:S05]  /*0510*/  SHF.L.U32 R11, R188, 0x3, RZ ;  /* 0x00000003bc0b7819 */ /* 0x000fca00000006ff */
[----:B------:R-:W2:Y:S08]  /*0520*/  LDC.U8 R10, c[0x0][0x548] ;  /* 0x00015200ff0a7b82 */ /* 0x000eb00000000000 */
[----:B------:R-:W3:Y:S01]  /*0530*/  @!P1 LDC.64 R8, c[0x0][0x400] ;  /* 0x00010000ff089b82 */ /* 0x000ee20000000a00 */
[----:B-1----:R-:W-:-:S07]  /*0540*/  ISETP.NE.AND P6, PT, R2, RZ, PT ;  /* 0x000000ff0200720c */ /* 0x002fce0003fc5270 */
[----:B------:R-:W1:Y:S08]  /*0550*/  @P1 LDC.64 R6, c[0x0][0x408] ;  /* 0x00010200ff061b82 */ /* 0x000e700000000a00 */
        /* <DEDUP_REMOVED lines=18> */
.L_x_1558:
        /* <DEDUP_REMOVED lines=40> */
.L_x_1560:
[----:B------:R-:W-:Y:S05]  /*0900*/  BSYNC.RECONVERGENT B0 ;  /* 0x0000000000007941 */ /* 0x000fea0003800200 */
.L_x_1559:
[----:B------:R-:W-:Y:S01]  /*0910*/  BSSY.RECONVERGENT B0, `(.L_x_1561) ;  /* 0x0000016000007945 */ /* 0x000fe20003800200 */
[----:B------:R-:W-:-:S03]  /*0920*/  ISETP.GE.AND P0, PT, R10, R13, PT ;  /* 0x0000000d0a00720c */ /* 0x000fc60003f06270 */
[----:B------:R-:W-:Y:S10]  /*0930*/  @P2 BRA `(.L_x_1562) ;  /* 0x00000000004c2947 */ /* 0x000ff40003800000 */
[----:B------:R-:W5:Y:S01]  /*0940*/  LDCU.64 UR6, c[0x0][0x408] ;  /* 0x00008100ff0677ac */ /* 0x000f620008000a00 */
[----:B-1----:R-:W-:Y:S01]  /*0950*/  IADD3 R23, P2, PT, R20, 0x10, RZ ;  /* 0x0000001014177810 */ /* 0x002fe20007f5e0ff */
        /* <DEDUP_REMOVED lines=17> */
.L_x_1562:
[----:B------:R-:W-:Y:S05]  /*0a70*/  BSYNC.RECONVERGENT B0 ;  /* 0x0000000000007941 */ /* 0x000fea0003800200 */
.L_x_1561:
[----:B------:R-:W-:Y:S01]  /*0a80*/  BSSY.RECONVERGENT B0, `(.L_x_1563) ;  /* 0x0000018000007945 */ /* 0x000fe20003800200 */
[----:B------:R-:W-:Y:S01]  /*0a90*/  ISETP.NE.AND P2, PT, R6, RZ, PT ;  /* 0x000000ff0600720c */ /* 0x000fe20003f45270 */
[----:B--2---:R-:W-:Y:S01]  /*0aa0*/  IMAD R16, R0, R7, RZ ;  /* 0x0000000700107224 */ /* 0x004fe200078e02ff */
[----:B------:R-:W-:Y:S01]  /*0ab0*/  IADD3 R4, PT, PT, R188, 0x30, RZ ;  /* 0x00000030bc047810 */ /* 0x000fe20007ffe0ff */
[----:B------:R-:W-:Y:S10]  /*0ac0*/  @P0 BRA `(.L_x_1564) ;  /* 0x00000000004c0947 */ /* 0x000ff40003800000 */
[----:B------:R-:W2:Y:S01]  /*0ad0*/  LDCU.64 UR6, c[0x0][0x408] ;  /* 0x00008100ff0677ac */ /* 0x000ea20008000a00 */
[----:B------:R-:W-:Y:S01]  /*0ae0*/  IADD3 R12, P0, PT, R20, 0x20, RZ ;  /* 0x00000020140c7810 */ /* 0x000fe20007f1e0ff */
[----:B-1----:R-:W-:Y:S01]  /*0af0*/  IMAD.MOV.U32 R22, RZ, RZ, R14 ;  /* 0x000000ffff167224 */ /* 0x002fe200078e000e */
        /* <DEDUP_REMOVED lines=16> */
.L_x_1564:
[----:B------:R-:W-:Y:S05]  /*0c00*/  BSYNC.RECONVERGENT B0 ;  /* 0x0000000000007941 */ /* 0x000fea0003800200 */
.L_x_1563:
[----:B------:R-:W-:Y:S01]  /*0c10*/  ISETP.GE.AND P0, PT, R4, R13, PT ;  /* 0x0000000d0400720c */ /* 0x000fe20003f06270 */
[----:B----4-:R-:W-:Y:S01]  /*0c20*/  IMAD R2, R17, R2, RZ ;  /* 0x0000000211027224 */ /* 0x010fe200078e02ff */
[----:B------:R-:W-:Y:S01]  /*0c30*/  SEL R16, R16, R213, !P1 ;  /* 0x000000d510107207 */ /* 0x000fe20004800000 */
[----:B------:R-:W-:Y:S01]  /*0c40*/  BSSY.RECONVERGENT B0, `(.L_x_1565) ;  /* 0x000001c000007945 */ /* 0x000fe20003800200 */
[----:B------:R-:W-:Y:S01]  /*0c50*/  ISETP.GE.OR P5, PT, R188, R13, P2 ;  /* 0x0000000dbc00720c */ /* 0x000fe200017a6670 */
[----:B------:R-:W-:Y:S01]  /*0c60*/  @!P6 IMAD R2, R0, R3, R2 ;  /* 0x000000030002e224 */ /* 0x000fe200078e0202 */
[----:B------:R-:W-:Y:S01]  /*0c70*/  ISETP.GE.OR P4, PT, R8, R13, P2 ;  /* 0x0000000d0800720c */ /* 0x000fe20001786670 */
[----:B---3--:R-:W-:Y:S01]  /*0c80*/  IMAD R88, R88, R5, RZ ;  /* 0x0000000558587224 */ /* 0x008fe200078e02ff */
[-C--:B------:R-:W-:Y:S02]  /*0c90*/  ISETP.GE.OR P3, PT, R10, R13.reuse, P2 ;  /* 0x0000000d0a00720c */ /* 0x080fe40001766670 */
[----:B------:R-:W-:-:S02]  /*0ca0*/  ISETP.GE.OR P2, PT, R4, R13, P2 ;  /* 0x0000000d0400720c */ /* 0x000fc40001746670 */
[----:B------:R-:W-:Y:S02]  /*0cb0*/  SHF.R.S32.HI R0, RZ, 0x1f, R16 ;  /* 0x0000001fff007819 */ /* 0x000fe40000011410 */
[----:B------:R-:W-:Y:S01]  /*0cc0*/  SEL R3, R16, RZ, P6 ;  /* 0x000000ff10037207 */ /* 0x000fe20003000000 */
[----:B------:R-:W-:Y:S08]  /*0cd0*/  @P0 BRA `(.L_x_1566) ;  /* 0x0000000000480947 */ /* 0x000ff00003800000 */
        /* <DEDUP_REMOVED lines=18> */
.L_x_1566:
[----:B------:R-:W-:Y:S05]  /*0e00*/  BSYNC.RECONVERGENT B0 ;  /* 0x0000000000007941 */ /* 0x000fea0003800200 */
.L_x_1565:
[----:B------:R-:W-:Y:S01]  /*0e10*/  IADD3 R3, P1, P0, R88, R3, R2 ;  /* 0x0000000358037210 */ /* 0x000fe2000783e002 */
[----:B------:R-:W-:Y:S01]  /*0e20*/  BSSY.RECONVERGENT B0, `(.L_x_1567) ;  /* 0x000000e000007945 */ /* 0x000fe20003800200 */
[----:B------:R-:W-:Y:S02]  /*0e30*/  SEL R0, R0, RZ, P6 ;  /* 0x000000ff00007207 */ /* 0x000fe40003000000 */
[----:B---3--:R-:W-:Y:S02]  /*0e40*/  SHF.R.S32.HI R7, RZ, 0x1f, R88 ;  /* 0x0000001fff077819 */ /* 0x008fe40000011458 */
[----:B------:R-:W-:-:S04]  /*0e50*/  SHF.R.S32.HI R2, RZ, 0x1f, R2 ;  /* 0x0000001fff027819 */ /* 0x000fc80000011402 */
[----:B------:R-:W-:Y:S01]  /*0e60*/  IADD3.X R0, PT, PT, R7, R0, R2, P1, P0 ;  /* 0x0000000007007210 */ /* 0x000fe20000fe0402 */
[----:B------:R-:W-:Y:S06]  /*0e70*/  @P5 BRA `(.L_x_1568) ;  /* 0x0000000000205947 */ /* 0x000fec0003800000 */
[----:B------:R-:W3:Y:S01]  /*0e80*/  LDCU.64 UR4, c[0x0][0x420] ;  /* 0x00008400ff0477ac */ /* 0x000ee20008000a00 */
[----:B------:R-:W-:Y:S02]  /*0e90*/  IMAD R2, R188, R5, RZ ;  /* 0x00000005bc027224 */ /* 0x000fe400078e02ff */
[----:B------:R-:W-:-:S03]  /*0ea0*/  IMAD.MOV.U32 R9, RZ, RZ, 0x7f800000 ;  /* 0x7f800000ff097424 */ /* 0x000fc600078e00ff */
[----:B------:R-:W-:-:S04]  /*0eb0*/  IADD3 R7, P0, PT, R2, R3, RZ ;  /* 0x0000000302077210 */ /* 0x000fc80007f1e0ff */
[----:B------:R-:W-:Y:S02]  /*0ec0*/  LEA.HI.X.SX32 R2, R2, R0, 0x1, P0 ;  /* 0x0000000002027211 */ /* 0x000fe400000f0eff */
[----:B---3--:R-:W-:-:S04]  /*0ed0*/  LEA R6, P0, R7, UR4, 0x2 ;  /* 0x0000000407067c11 */ /* 0x008fc8000f8010ff */
[----:B------:R-:W-:-:S05]  /*0ee0*/  LEA.HI.X R7, R7, UR5, R2, 0x2, P0 ;  /* 0x0000000507077c11 */ /* 0x000fca00080f1402 */
[----:B------:R3:W-:Y:S04]  /*0ef0*/  STG.E desc[UR14][R6.64], R9 ;  /* 0x0000000906007986 */ /* 0x0007e8000c10190e */
.L_x_1568:
[----:B------:R-:W-:Y:S05]  /*0f00*/  BSYNC.RECONVERGENT B0 ;  /* 0x0000000000007941 */ /* 0x000fea0003800200 */
.L_x_1567:
[----:B------:R-:W-:Y:S04]  /*0f10*/  BSSY.RECONVERGENT B0, `(.L_x_1569) ;  /* 0x000000a000007945 */ /* 0x000fe80003800200 */
[----:B------:R-:W-:Y:S05]  /*0f20*/  @P4 BRA `(.L_x_1570) ;  /* 0x0000000000204947 */ /* 0x000fea0003800000 */
[----:B------:R-:W4:Y:S01]  /*0f30*/  LDCU.64 UR4, c[0x0][0x420] ;  /* 0x00008400ff0477ac */ /* 0x000f220008000a00 */
[----:B------:R-:W-:Y:S02]  /*0f40*/  IMAD R2, R8, R5, RZ ;  /* 0x0000000508027224 */ /* 0x000fe400078e02ff */
[----:B---3--:R-:W-:-:S03]  /*0f50*/  IMAD.MOV.U32 R9, RZ, RZ, 0x7f800000 ;  /* 0x7f800000ff097424 */ /* 0x008fc600078e00ff */
[----:B------:R-:W-:-:S04]  /*0f60*/  IADD3 R7, P0, PT, R2, R3, RZ ;  /* 0x0000000302077210 */ /* 0x000fc80007f1e0ff */
[----:B------:R-:W-:Y:S02]  /*0f70*/  LEA.HI.X.SX32 R2, R2, R0, 0x1, P0 ;  /* 0x0000000002027211 */ /* 0x000fe400000f0eff */
[----:B----4-:R-:W-:-:S04]  /*0f80*/  LEA R6, P0, R7, UR4, 0x2 ;  /* 0x0000000407067c11 */ /* 0x010fc8000f8010ff */
[----:B------:R-:W-:-:S05]  /*0f90*/  LEA.HI.X R7, R7, UR5, R2, 0x2, P0 ;  /* 0x0000000507077c11 */ /* 0x000fca00080f1402 */
[----:B------:R4:W-:Y:S04]  /*0fa0*/  STG.E desc[UR14][R6.64], R9 ;  /* 0x0000000906007986 */ /* 0x0009e8000c10190e */
.L_x_1570:
[----:B------:R-:W-:Y:S05]  /*0fb0*/  BSYNC.RECONVERGENT B0 ;  /* 0x0000000000007941 */ /* 0x000fea0003800200 */
.L_x_1569:
[----:B------:R-:W-:Y:S04]  /*0fc0*/  BSSY.RECONVERGENT B0, `(.L_x_1571) ;  /* 0x000000a000007945 */ /* 0x000fe80003800200 */
[----:B------:R-:W-:Y:S05]  /*0fd0*/  @P3 BRA `(.L_x_1572) ;  /* 0x0000000000203947 */ /* 0x000fea0003800000 */
[----:B------:R-:W5:Y:S01]  /*0fe0*/  LDCU.64 UR4, c[0x0][0x420] ;  /* 0x00008400ff0477ac */ /* 0x000f620008000a00 */
[----:B------:R-:W-:Y:S02]  /*0ff0*/  IMAD R2, R10, R5, RZ ;  /* 0x000000050a027224 */ /* 0x000fe400078e02ff */
[----:B---34-:R-:W-:-:S03]  /*1000*/  IMAD.MOV.U32 R9, RZ, RZ, 0x7f800000 ;  /* 0x7f800000ff097424 */ /* 0x018fc600078e00ff */
[----:B------:R-:W-:-:S04]  /*1010*/  IADD3 R7, P0, PT, R2, R3, RZ ;  /* 0x0000000302077210 */ /* 0x000fc80007f1e0ff */
[----:B------:R-:W-:Y:S02]  /*1020*/  LEA.HI.X.SX32 R2, R2, R0, 0x1, P0 ;  /* 0x0000000002027211 */ /* 0x000fe400000f0eff */
[----:B-----5:R-:W-:-:S04]  /*1030*/  LEA R6, P0, R7, UR4, 0x2 ;  /* 0x0000000407067c11 */ /* 0x020fc8000f8010ff */
[----:B------:R-:W-:-:S05]  /*1040*/  LEA.HI.X R7, R7, UR5, R2, 0x2, P0 ;  /* 0x0000000507077c11 */ /* 0x000fca00080f1402 */
[----:B------:R3:W-:Y:S04]  /*1050*/  STG.E desc[UR14][R6.64], R9 ;  /* 0x0000000906007986 */ /* 0x0007e8000c10190e */
.L_x_1572:
[----:B------:R-:W-:Y:S05]  /*1060*/  BSYNC.RECONVERGENT B0 ;  /* 0x0000000000007941 */ /* 0x000fea0003800200 */
.L_x_1571:
[----:B------:R-:W-:Y:S05]  /*1070*/  @P2 EXIT ;  /* 0x000000000000294d */ /* 0x000fea0003800000 */
[----:B------:R-:W5:Y:S01]  /*1080*/  LDCU.64 UR4, c[0x0][0x420] ;  /* 0x00008400ff0477ac */ /* 0x000f620008000a00 */
[----:B------:R-:W-:Y:S02]  /*1090*/  IMAD R4, R4, R5, RZ ;  /* 0x0000000504047224 */ /* 0x000fe400078e02ff */
[----:B------:R-:W-:-:S03]  /*10a0*/  IMAD.MOV.U32 R5, RZ, RZ, 0x7f800000 ;  /* 0x7f800000ff057424 */ /* 0x000fc600078e00ff */
[----:B------:R-:W-:-:S04]  /*10b0*/  IADD3 R3, P0, PT, R4, R3, RZ ;  /* 0x0000000304037210 */ /* 0x000fc80007f1e0ff */
[----:B------:R-:W-:Y:S02]  /*10c0*/  LEA.HI.X.SX32 R0, R4, R0, 0x1, P0 ;  /* 0x0000000004007211 */ /* 0x000fe400000f0eff */
[----:B-----5:R-:W-:-:S04]  /*10d0*/  LEA R2, P0, R3, UR4, 0x2 ;  /* 0x0000000403027c11 */ /* 0x020fc8000f8010ff */
[----:B------:R-:W-:-:S05]  /*10e0*/  LEA.HI.X R3, R3, UR5, R0, 0x2, P0 ;  /* 0x0000000503037c11 */ /* 0x000fca00080f1400 */
[----:B------:R-:W-:Y:S01]  /*10f0*/  STG.E desc[UR14][R2.64], R5 ;  /* 0x0000000502007986 */ /* 0x000fe2000c10190e */
[----:B------:R-:W-:Y:S05]  /*1100*/  EXIT ;  /* 0x000000000000794d */ /* 0x000fea0003800000 */
.L_x_1557:
        /* <DEDUP_REMOVED lines=23> */
.L_x_1573:
[----:B------:R-:W1:Y:S01]  /*1280*/  LDC.64 R134, c[0x0][0x3b8] ;  /* 0x0000ee00ff867b82 */ /* 0x000e620000000a00 */
[----:B------:R-:W-:-:S05]  /*1290*/  IADD3 R10, PT, PT, R5, R8, RZ ;  /* 0x00000008050a7210 */ /* 0x000fca0007ffe0ff */
[C---:B-1----:R-:W-:Y:S02]  /*12a0*/  IMAD R3, R10.reuse, R135, RZ ;  /* 0x000000870a037224 */ /* 0x042fe400078e02ff */
[----:B------:R-:W-:-:S05]  /*12b0*/  IMAD.WIDE.U32 R10, R10, R134, RZ ;  /* 0x000000860a0a7225 */ /* 0x000fca00078e00ff */
[----:B------:R-:W-:Y:S02]  /*12c0*/  IADD3 R3, PT, PT, R11, R3, RZ ;  /* 0x000000030b037210 */ /* 0x000fe40007ffe0ff */
[----:B------:R-:W-:-:S07]  /*12d0*/  MOV R6, R10 ;  /* 0x0000000a00067202 */ /* 0x000fce0000000f00 */
.L_x_1574:
        /* <DEDUP_REMOVED lines=39> */
.L_x_1575:
[----:B------:R-:W1:Y:S01]  /*1550*/  LDC.64 R144, c[0x0][0x3c0] ;  /* 0x0000f000ff907b82 */ /* 0x000e620000000a00 */
[----:B------:R-:W-:-:S05]  /*1560*/  IADD3 R8, PT, PT, R5, R8, RZ ;  /* 0x0000000805087210 */ /* 0x000fca0007ffe0ff */
[C---:B-1----:R-:W-:Y:S02]  /*1570*/  IMAD R0, R8.reuse, R145, RZ ;  /* 0x0000009108007224 */ /* 0x042fe400078e02ff */
[----:B------:R-:W-:-:S05]  /*1580*/  IMAD.WIDE.U32 R8, R8, R144, RZ ;  /* 0x0000009008087225 */ /* 0x000fca00078e00ff */
[----:B------:R-:W-:-:S07]  /*1590*/  IADD3 R0, PT, PT, R9, R0, RZ ;  /* 0x0000000009007210 */ /* 0x000fce0007ffe0ff */
.L_x_1576:
        /* <DEDUP_REMOVED lines=8> */
[----:B------:R-:W-:Y:S01]  /*1620*/  BSSY.RECONVERGENT B0, `(.L_x_1577) ;  /* 0x000004b000007945 */ /* 0x000fe20003800200 */
[C---:B------:R-:W-:Y:S01]  /*1630*/  IADD3 R8, P0, PT, R187.reuse, R8, RZ ;  /* 0x00000008bb087210 */ /* 0x040fe20007f1e0ff */
[----:B------:R-:W4:Y:S01]  /*1640*/  LDCU.64 UR10, c[0x0][0x390] ;  /* 0x00007200ff0a77ac */ /* 0x000f220008000a00 */
[----:B------:R-:W-:-:S02]  /*1650*/  IADD3 R18, P1, PT, R187, R6, RZ ;  /* 0x00000006bb127210 */ /* 0x000fc40007f3e0ff */
[----:B------:R-:W-:Y:S01]  /*1660*/  LOP3.LUT R5, R221, 0x1e00, RZ, 0xc0, !PT ;  /* 0x00001e00dd057812 */ /* 0x000fe200078ec0ff */
[----:B------:R-:W-:Y:S01]  /*1670*/  IMAD.X R9, RZ, RZ, R0, P0 ;  /* 0x000000ffff097224 */ /* 0x000fe200000e0600 */
[----:B------:R-:W-:Y:S01]  /*1680*/  IADD3 R14, P0, PT, R187, R14, RZ ;  /* 0x0000000ebb0e7210 */ /* 0x000fe20007f1e0ff */
[----:B------:R-:W-:Y:S01]  /*1690*/  IMAD.X R19, RZ, RZ, R3, P1 ;  /* 0x000000ffff137224 */ /* 0x000fe200008e0603 */
[----:B------:R-:W5:Y:S01]  /*16a0*/  LDCU.64 UR8, c[0x0][0x3c8] ;  /* 0x00007900ff0877ac */ /* 0x000f620008000a00 */
[----:B------:R-:W-:Y:S01]  /*16b0*/  IMAD.WIDE.U32 R22, R11, R144, R8 ;  /* 0x000000900b167225 */ /* 0x000fe200078e0008 */
[----:B------:R-:W-:Y:S02]  /*16c0*/  SHF.R.S32.HI R9, RZ, 0x1f, R2 ;  /* 0x0000001fff097819 */ /* 0x000fe40000011402 */
[----:B------:R-:W-:Y:S01]  /*16d0*/  LOP3.LUT R214, R21, 0x38, R188, 0x78, !PT ;  /* 0x0000003815d67812 */ /* 0x000fe200078e78bc */
[----:B------:R-:W-:Y:S01]  /*16e0*/  IMAD.WIDE.U32 R24, R11, R134, R18 ;  /* 0x000000860b187225 */ /* 0x000fe200078e0012 */
[----:B------:R-:W-:-:S02]  /*16f0*/  SHF.R.U32.HI R190, RZ, 0x1, R188 ;  /* 0x00000001ffbe7819 */ /* 0x000fc400000116bc */
[----:B------:R-:W-:Y:S01]  /*1700*/  LOP3.LUT R214, R214, R5, RZ, 0xfc, !PT ;  /* 0x00000005d6d67212 */ /* 0x000fe200078efcff */
[----:B------:R-:W-:Y:S01]  /*1710*/  IMAD R25, R11, R135, R25 ;  /* 0x000000870b197224 */ /* 0x000fe200078e0219 */
[----:B------:R-:W-:Y:S01]  /*1720*/  LOP3.LUT R220, R187, 0x40, RZ, 0xfc, !PT ;  /* 0x00000040bbdc7812 */ /* 0x000fe200078efcff */
[----:B-1----:R-:W-:Y:S01]  /*1730*/  IMAD R19, R9, UR4, RZ ;  /* 0x0000000409137c24 */ /* 0x002fe2000f8e02ff */
[----:B------:R-:W-:Y:S01]  /*1740*/  LOP3.LUT R219, R187, 0x80, RZ, 0xfc, !PT ;  /* 0x00000080bbdb7812 */ /* 0x000fe200078efcff */
[----:B------:R-:W-:Y:S02]  /*1750*/  IMAD.X R15, RZ, RZ, R7, P0 ;  /* 0x000000ffff0f7224 */ /* 0x000fe400000e0607 */
[C---:B------:R-:W-:Y:S01]  /*1760*/  IMAD R19, R2.reuse, UR5, R19 ;  /* 0x0000000502137c24 */ /* 0x040fe2000f8e0213 */
[----:B------:R-:W-:Y:S01]  /*1770*/  UMOV UR5, 0x400 ;  /* 0x0000040000057882 */ /* 0x000fe20000000000 */
[----:B------:R-:W-:Y:S01]  /*1780*/  IMAD.WIDE.U32 R6, R2, UR4, R24 ;  /* 0x0000000402067c25 */ /* 0x000fe2000f8e0018 */
[----:B--2---:R-:W-:-:S03]  /*1790*/  ULEA UR5, UR16, UR5, 0x18 ;  /* 0x0000000510057291 */ /* 0x004fc6000f8ec0ff */
[----:B------:R-:W-:Y:S01]  /*17a0*/  IMAD R9, R9, UR6, RZ ;  /* 0x0000000609097c24 */ /* 0x000fe2000f8e02ff */
[----:B---3--:R-:W-:Y:S01]  /*17b0*/  LEA R211, P1, R6, UR12, 0x1 ;  /* 0x0000000c06d37c11 */ /* 0x008fe2000f8208ff */
[----:B------:R-:W-:Y:S01]  /*17c0*/  IMAD R23, R11, R145, R23 ;  /* 0x000000910b177224 */ /* 0x000fe200078e0217 */
[----:B------:R-:W-:Y:S01]  /*17d0*/  LEA R214, R214, UR5, 0x1 ;  /* 0x00000005d6d67c11 */ /* 0x000fe2000f8e08ff */
[----:B------:R-:W-:Y:S02]  /*17e0*/  IMAD.IADD R210, R7, 0x1, R19 ;  /* 0x0000000107d27824 */ /* 0x000fe400078e0213 */
[C---:B------:R-:W-:Y:S02]  /*17f0*/  IMAD R9, R2.reuse, UR7, R9 ;  /* 0x0000000702097c24 */ /* 0x040fe4000f8e0209 */
[----:B------:R-:W-:Y:S01]  /*1800*/  IMAD.WIDE.U32 R2, R2, UR6, R22 ;  /* 0x0000000602027c25 */ /* 0x000fe2000f8e0016 */
[----:B------:R-:W-:Y:S02]  /*1810*/  LEA.HI.X R210, R6, UR13, R210, 0x1, P1 ;  /* 0x0000000d06d27c11 */ /* 0x000fe400088f0cd2 */
[----:B------:R-:W-:Y:S01]  /*1820*/  ISETP.GE.AND P1, PT, R11, R204, PT ;  /* 0x000000cc0b00720c */ /* 0x000fe20003f26270 */
[----:B------:R-:W-:Y:S01]  /*1830*/  IMAD.IADD R208, R3, 0x1, R9 ;  /* 0x0000000103d07824 */ /* 0x000fe200078e0209 */
[----:B----4-:R-:W-:Y:S01]  /*1840*/  LEA R209, P0, R2, UR10, 0x1 ;  /* 0x0000000a02d17c11 */ /* 0x010fe2000f8008ff */
[----:B-----5:R-:W-:Y:S01]  /*1850*/  IMAD.WIDE.U32 R14, R17, UR8, R14 ;  /* 0x00000008110e7c25 */ /* 0x020fe2000f8e000e */
[----:B------:R-:W-:-:S02]  /*1860*/  LOP3.LUT R3, R190, 0x8, RZ, 0xc0, !PT ;  /* 0x00000008be037812 */ /* 0x000fc400078ec0ff */
[----:B------:R-:W-:Y:S01]  /*1870*/  LEA.HI.X R208, R2, UR11, R208, 0x1, P0 ;  /* 0x0000000b02d07c11 */ /* 0x000fe200080f0cd0 */
[----:B------:R-:W-:Y:S01]  /*1880*/  IMAD.SHL.U32 R2, R188, 0x40, RZ ;  /* 0x00000040bc027824 */ /* 0x000fe200078e00ff */
[----:B------:R-:W-:Y:S01]  /*1890*/  LEA R19, P0, R4, R11, 0x6 ;  /* 0x0000000b04137211 */ /* 0x000fe200078030ff */
[----:B------:R-:W-:-:S03]  /*18a0*/  IMAD R17, R17, UR9, R15 ;  /* 0x0000000911117c24 */ /* 0x000fc6000f8e020f */
[----:B------:R-:W-:Y:S02]  /*18b0*/  LOP3.LUT R0, R187, 0x1c0, R2, 0xf8, !PT ;  /* 0x000001c0bb007812 */ /* 0x000fe400078ef802 */
[----:B------:R-:W-:Y:S02]  /*18c0*/  LEA.HI.X R4, R4, RZ, RZ, 0x6, P0 ;  /* 0x000000ff04047211 */ /* 0x000fe400000f34ff */
        /* <DEDUP_REMOVED lines=31> */
.L_x_1579:
[----:B------:R2:W-:Y:S02]  /*1ac0*/  STS.128 [R214+0x4000], RZ ;  /* 0x004000ffd6007388 */ /* 0x0005e40000000c00 */
.L_x_1578:
[----:B------:R-:W-:Y:S05]  /*1ad0*/  BSYNC.RECONVERGENT B0 ;  /* 0x0000000000007941 */ /* 0x000fea0003800200 */
.L_x_1577:
        /* <DEDUP_REMOVED lines=36> */
.L_x_1582:
[----:B------:R3:W-:Y:S02]  /*1d20*/  STS.128 [R214+0x4800], RZ ;  /* 0x004800ffd6007388 */ /* 0x0007e40000000c00 */
.L_x_1581:
[----:B------:R-:W-:Y:S05]  /*1d30*/  BSYNC.RECONVERGENT B0 ;  /* 0x0000000000007941 */ /* 0x000fea0003800200 */
.L_x_1580:
        /* <DEDUP_REMOVED lines=36> */
.L_x_1585:
[----:B------:R3:W-:Y:S02]  /*1f80*/  STS.128 [R214+0x5000], RZ ;  /* 0x005000ffd6007388 */ /* 0x0007e40000000c00 */
.L_x_1584:
[----:B------:R-:W-:Y:S05]  /*1f90*/  BSYNC.RECONVERGENT B0 ;  /* 0x0000000000007941 */ /* 0x000fea0003800200 */
.L_x_1583:
        /* <DEDUP_REMOVED lines=37> */
.L_x_1588:
[----:B------:R2:W-:Y:S02]  /*21f0*/  STS.128 [R214+0x5800], RZ ;  /* 0x005800ffd6007388 */ /* 0x0005e40000000c00 */
.L_x_1587:
[----:B------:R-:W-:Y:S05]  /*2200*/  BSYNC.RECONVERGENT B0 ;  /* 0x0000000000007941 */ /* 0x000fea0003800200 */
.L_x_1586:
[----:B------:R-:W-:Y:S01]  /*2210*/  IADD3 R153, PT, PT, R133, -0x1, RZ ;  /* 0xffffffff85997810 */ /* 0x000fe20007ffe0ff */
[----:B------:R-:W-:Y:S03]  /*2220*/  BSSY.RECONVERGENT B0, `(.L_x_1589) ;  /* 0x000001f000007945 */ /* 0x000fe60003800200 */
[----:B------:R-:W-:Y:S01]  /*2230*/  SHF.L.U32 R77, R153, 0x6, RZ ;  /* 0x00000006994d7819 */ /* 0x000fe200000006ff */
[-C--:B------:R-:W-:Y:S02]  /*2240*/  IMAD R17, R78, R153.reuse, RZ ;  /* 0x000000994e117224 */ /* 0x080fe400078e02ff */
[----:B-12---:R-:W-:Y:S01]  /*2250*/  IMAD.WIDE.U32 R14, R79, R153, RZ ;  /* 0x000000994f0e7225 */ /* 0x006fe200078e00ff */
        /* <DEDUP_REMOVED lines=26> */
.L_x_1591:
[----:B------:R2:W-:Y:S02]  /*2400*/  STS.128 [R214+0xa000], RZ ;  /* 0x00a000ffd6007388 */ /* 0x0005e40000000c00 */
.L_x_1590:
[----:B------:R-:W-:Y:S05]  /*2410*/  BSYNC.RECONVERGENT B0 ;  /* 0x0000000000007941 */ /* 0x000fea0003800200 */
.L_x_1589:
        /* <DEDUP_REMOVED lines=29> */
.L_x_1594:
[----:B------:R2:W-:Y:S02]  /*25f0*/  STS.128 [R214+0xa800], RZ ;  /* 0x00a800ffd6007388 */ /* 0x0005e40000000c00 */
.L_x_1593:
[----:B------:R-:W-:Y:S05]  /*2600*/  BSYNC.RECONVERGENT B0 ;  /* 0x0000000000007941 */ /* 0x000fea0003800200 */
.L_x_1592:
        /* <DEDUP_REMOVED lines=29> */
.L_x_1597:
[----:B------:R2:W-:Y:S02]  /*27e0*/  STS.128 [R214+0xb000], RZ ;  /* 0x00b000ffd6007388 */ /* 0x0005e40000000c00 */
.L_x_1596:
[----:B------:R-:W-:Y:S05]  /*27f0*/  BSYNC.RECONVERGENT B0 ;  /* 0x0000000000007941 */ /* 0x000fea0003800200 */
.L_x_1595:
[----:B------:R-:W-:Y:S01]  /*2800*/  ISETP.GE.AND P0, PT, R5, R4, PT ;  /* 0x000000040500720c */ /* 0x000fe20003f06270 */
[----:B------:R-:W-:Y:S01]  /*2810*/  IMAD.SHL.U32 R189, R188, 0x20, RZ ;  /* 0x00000020bcbd7824 */ /* 0x000fe200078e00ff */
[----:B------:R-:W-:Y:S01]  /*2820*/  BSSY.RECONVERGENT B0, `(.L_x_1598) ;  /* 0x0000021000007945 */ /* 0x000fe20003800200 */
[C---:B------:R-:W-:Y:S01]  /*2830*/  SHF.L.U64.HI R8, R144.reuse, 0x6, R145 ;  /* 0x0000000690087819 */ /* 0x040fe20000010291 */
[----:B-12---:R-:W-:Y:S02]  /*2840*/  IMAD.SHL.U32 R10, R144, 0x40, RZ ;  /* 0x00000040900a7824 */ /* 0x006fe400078e00ff */
        /* <DEDUP_REMOVED lines=29> */
.L_x_1600:
[----:B------:R2:W-:Y:S02]  /*2a20*/  STS.128 [R214+0xb800], RZ ;  /* 0x00b800ffd6007388 */ /* 0x0005e40000000c00 */
.L_x_1599:
[----:B------:R-:W-:Y:S05]  /*2a30*/  BSYNC.RECONVERGENT B0 ;  /* 0x0000000000007941 */ /* 0x000fea0003800200 */
.L_x_1598:
[----:B------:R-:W0:Y:S01]  /*2a40*/  LDGDEPBAR ;  /* 0x00000000000079af */ /* 0x000e220000000000 */
[-C--:B------:R-:W-:Y:S01]  /*2a50*/  IMAD R8, R8, R153.reuse, RZ ;  /* 0x0000009908087224 */ /* 0x080fe200078e02ff */
[----:B------:R-:W-:Y:S01]  /*2a60*/  BSSY.RECONVERGENT B0, `(.L_x_1601) ;  /* 0x0000024000007945 */ /* 0x000fe20003800200 */
[----:B------:R-:W-:Y:S01]  /*2a70*/  IMAD.WIDE.U32 R10, R10, R153, RZ ;  /* 0x000000990a0a7225 */ /* 0x000fe200078e00ff */
[----:B------:R-:W-:Y:S02]  /*2a80*/  IADD3 R81, PT, PT, R80, R81, -R13 ;  /* 0x0000005150517210 */ /* 0x000fe40007ffe80d */
[----:B------:R-:W-:Y:S02]  /*2a90*/  IADD3 R6, PT, PT, R3, R6, RZ ;  /* 0x0000000603067210 */ /* 0x000fe40007ffe0ff */
[----:B------:R-:W-:Y:S02]  /*2aa0*/  LOP3.LUT R89, R190, 0x1f0, RZ, 0xc0, !PT ;  /* 0x000001f0be597812 */ /* 0x000fe400078ec0ff */
[----:B------:R-:W-:Y:S01]  /*2ab0*/  IADD3 R13, PT, PT, R11, R8, RZ ;  /* 0x000000080b0d7210 */ /* 0x000fe20007ffe0ff */
[----:B------:R-:W-:-:S04]  /*2ac0*/  DEPBAR.LE SB0, 0x0 ;  /* 0x000080000000791a */ /* 0x000fc80000000000 */
[----:B------:R-:W-:Y:S06]  /*2ad0*/  BAR.SYNC.DEFER_BLOCKING 0x0 ;  /* 0x0000000000007b1d */ /* 0x000fec0000010000 */
[----:B------:R-:W-:Y:S05]  /*2ae0*/  @P3 BRA `(.L_x_1602) ;  /* 0x0000000000603947 */ /* 0x000fea0003800000 */
[----:B------:R-:W5:Y:S01]  /*2af0*/  LDCU UR4, c[0x0][0x440] ;  /* 0x00008800ff0477ac */ /* 0x000f620008000800 */
        /* <DEDUP_REMOVED lines=21> */
.L_x_1603:
[----:B------:R2:W-:Y:S01]  /*2c50*/  STS.128 [R214+0x10000], RZ ;  /* 0x010000ffd6007388 */ /* 0x0005e20000000c00 */
[----:B------:R-:W-:Y:S05]  /*2c60*/  BRA `(.L_x_1604) ;  /* 0x00000000000c7947 */ /* 0x000fea0003800000 */
.L_x_1602:
[----:B------:R1:W-:Y:S04]  /*2c70*/  STS.128 [R214+0xc000], RZ ;  /* 0x00c000ffd6007388 */ /* 0x0003e80000000c00 */
[----:B------:R1:W-:Y:S04]  /*2c80*/  STS.128 [R214+0xe000], RZ ;  /* 0x00e000ffd6007388 */ /* 0x0003e80000000c00 */
[----:B------:R1:W-:Y:S02]  /*2c90*/  STS.128 [R214+0x10000], RZ ;  /* 0x010000ffd6007388 */ /* 0x0003e40000000c00 */
.L_x_1604:
[----:B------:R-:W-:Y:S05]  /*2ca0*/  BSYNC.RECONVERGENT B0 ;  /* 0x0000000000007941 */ /* 0x000fea0003800200 */
.L_x_1601:
        /* <DEDUP_REMOVED lines=30> */
.L_x_1607:
[----:B------:R2:W-:Y:S02]  /*2e90*/  STS.128 [R214+0x10800], RZ ;  /* 0x010800ffd6007388 */ /* 0x0005e40000000c00 */
.L_x_1606:
[----:B------:R-:W-:Y:S05]  /*2ea0*/  BSYNC.RECONVERGENT B0 ;  /* 0x0000000000007941 */ /* 0x000fea0003800200 */
.L_x_1605:
        /* <DEDUP_REMOVED lines=32> */
.L_x_1610:
[----:B------:R2:W-:Y:S02]  /*30b0*/  STS.128 [R214+0x11000], RZ ;  /* 0x011000ffd6007388 */ /* 0x0005e40000000c00 */
.L_x_1609:
[----:B------:R-:W-:Y:S05]  /*30c0*/  BSYNC.RECONVERGENT B0 ;  /* 0x0000000000007941 */ /* 0x000fea0003800200 */
.L_x_1608:
[----:B------:R-:W-:Y:S01]  /*30d0*/  ISETP.GE.AND P0, PT, R5, R4, PT ;  /* 0x000000040500720c */ /* 0x000fe20003f06270 */
        /* <DEDUP_REMOVED lines=34> */
.L_x_1613:
[----:B------:R1:W-:Y:S02]  /*3300*/  STS.128 [R214+0x11800], RZ ;  /* 0x011800ffd6007388 */ /* 0x0003e40000000c00 */
.L_x_1612:
[----:B------:R-:W-:Y:S05]  /*3310*/  BSYNC.RECONVERGENT B0 ;  /* 0x0000000000007941 */ /* 0x000fea0003800200 */
.L_x_1611:
[----:B------:R-:W-:Y:S01]  /*3320*/  LOP3.LUT R4, R0, R5, RZ, 0x3c, !PT ;  /* 0x0000000500047212 */ /* 0x000fe200078e3cff */
[----:B------:R-:W5:Y:S01]  /*3330*/  LDCU UR4, c[0x0][0x50c] ;  /* 0x0000a180ff0477ac */ /* 0x000f620008000800 */
[----:B------:R-:W-:Y:S01]  /*3340*/  LOP3.LUT R217, R2, 0x400, RZ, 0xc0, !PT ;  /* 0x0000040002d97812 */ /* 0x000fe200078ec0ff */
[----:B------:R-:W0:Y:S01]  /*3350*/  LDGDEPBAR ;  /* 0x00000000000079af */ /* 0x000e220000000000 */
[----:B------:R-:W-:Y:S02]  /*3360*/  LEA R93, R6, UR5, 0x1 ;  /* 0x00000005065d7c11 */ /* 0x000fe4000f8e08ff */
[----:B------:R-:W-:Y:S02]  /*3370*/  LEA R217, R4, R217, 0x1 ;  /* 0x000000d904d97211 */ /* 0x000fe400078e08ff */
[----:B------:R-:W-:Y:S01]  /*3380*/  LOP3.LUT P0, RZ, R188, 0x2, RZ, 0xc0, !PT ;  /* 0x00000002bcff7812 */ /* 0x000fe2000780c0ff */
[----:B------:R-:W-:Y:S01]  /*3390*/  LDSM.16.M88.4 R48, [R93] ;  /* 0x000000005d30783b */ /* 0x000fe20000000200 */
[----:B------:R-:W-:-:S02]  /*33a0*/  MOV R186, 0x20 ;  /* 0x0000002000ba7802 */ /* 0x000fc40000000f00 */
[----:B------:R-:W-:Y:S01]  /*33b0*/  IADD3 R85, PT, PT, R217, UR5, RZ ;  /* 0x00000005d9557c10 */ /* 0x000fe2000fffe0ff */
[----:B----4-:R-:W4:Y:S01]  /*33c0*/  LDSM.16.M88.4 R20, [R217+UR5+0x6000] ;  /* 0x00600005d914783b */ /* 0x010f220008000200 */
[----:B------:R-:W-:Y:S02]  /*33d0*/  SEL R76, R186, 0xffffffe0, !P0 ;  /* 0xffffffe0ba4c7807 */ /* 0x000fe40004000000 */
[----:B------:R-:W-:Y:S01]  /*33e0*/  LOP3.LUT P2, RZ, R188, 0x4, RZ, 0xc0, !PT ;  /* 0x00000004bcff7812 */ /* 0x000fe2000784c0ff */
[----:B-12---:R-:W1:Y:S01]  /*33f0*/  LDSM.16.M88.4 R12, [R217+UR5+0x6800] ;  /* 0x00680005d90c783b */ /* 0x006e620008000200 */
[-C--:B------:R-:W-:Y:S02]  /*3400*/  IADD3 R90, PT, PT, R93, R76.reuse, RZ ;  /* 0x0000004c5d5a7210 */ /* 0x080fe40007ffe0ff */
[----:B------:R-:W-:Y:S01]  /*3410*/  IADD3 R84, PT, PT, R85, R76, RZ ;  /* 0x0000004c55547210 */ /* 0x000fe20007ffe0ff */
[----:B------:R-:W2:Y:S01]  /*3420*/  LDSM.16.M88.4 R56, [R217+UR5+0x7000] ;  /* 0x00700005d938783b */ /* 0x000ea20008000200 */
[----:B------:R-:W-:-:S02]  /*3430*/  MOV R146, 0x40 ;  /* 0x0000004000927802 */ /* 0x000fc40000000f00 */
[----:B------:R-:W-:Y:S01]  /*3440*/  ISETP.GT.U32.AND P1, PT, R153, R212, PT ;  /* 0x000000d49900720c */ /* 0x000fe20003f24070 */
[----:B------:R-:W3:Y:S01]  /*3450*/  LDSM.16.M88.4 R28, [R217+UR5+0x7800] ;  /* 0x00780005d91c783b */ /* 0x000ee20008000200 */
[----:B------:R-:W-:Y:S02]  /*3460*/  SEL R146, R146, 0xffffffc0, !P2 ;  /* 0xffffffc092927807 */ /* 0x000fe40005000000 */
[----:B------:R-:W-:Y:S01]  /*3470*/  IADD3 R86, PT, PT, R86, R89, R88 ;  /* 0x0000005956567210 */ /* 0x000fe20007ffe058 */
[----:B------:R-:W-:Y:S01]  /*3480*/  LDSM.16.M88.4 R64, [R90] ;  /* 0x000000005a40783b */ /* 0x000fe20000000200 */
[-C--:B------:R-:W-:Y:S02]  /*3490*/  IADD3 R91, PT, PT, R93, R146.reuse, RZ ;  /* 0x000000925d5b7210 */ /* 0x080fe40007ffe0ff */
[----:B------:R-:W-:Y:S01]  /*34a0*/  IADD3 R85, PT, PT, R85, R146, RZ ;  /* 0x0000009255557210 */ /* 0x000fe20007ffe0ff */
[----:B------:R-:W5:Y:S01]  /*34b0*/  LDSM.16.M88.4 R32, [R84+0x6000] ;  /* 0x006000005420783b */ /* 0x000f620000000200 */
[----:B------:R-:W-:-:S02]  /*34c0*/  IADD3 R87, PT, PT, R76, R91, RZ ;  /* 0x0000005b4c577210 */ /* 0x000fc40007ffe0ff */
[----:B------:R-:W-:Y:S01]  /*34d0*/  IADD3 R82, PT, PT, R76, R85, RZ ;  /* 0x000000554c527210 */ /* 0x000fe20007ffe0ff */
[----:B------:R-:W5:Y:S01]  /*34e0*/  LDSM.16.M88.4 R8, [R84+0x6800] ;  /* 0x006800005408783b */ /* 0x000f620000000200 */
[C---:B------:R-:W-:Y:S02]  /*34f0*/  IADD3 R81, PT, PT, R86.reuse, 0x1, R81 ;  /* 0x0000000156517810 */ /* 0x040fe40007ffe051 */
[-C--:B------:R-:W-:Y:S01]  /*3500*/  IADD3 R207, PT, PT, R86, R80.reuse, -R83 ;  /* 0x0000005056cf7210 */ /* 0x080fe20007ffe853 */
[----:B------:R-:W5:Y:S01]  /*3510*/  LDSM.16.M88.4 R4, [R84+0x7000] ;  /* 0x007000005404783b */ /* 0x000f620000000200 */
[C---:B------:R-:W-:Y:S02]  /*3520*/  VIMNMX R206, PT, PT, R81.reuse, R80, PT ;  /* 0x0000005051ce7248 */ /* 0x040fe40003fe0100 */
[----:B------:R-:W-:Y:S01]  /*3530*/  VIADDMNMX R205, R81, 0x8, R80, PT ;  /* 0x0000000851cd7846 */ /* 0x000fe20003800150 */
[----:B------:R-:W5:Y:S04]  /*3540*/  LDSM.16.M88.4 R68, [R84+0x7800] ;  /* 0x007800005444783b */ /* 0x000f680000000200 */
[----:B------:R-:W-:Y:S01]  /*3550*/  LDSM.16.M88.4 R44, [R85+0x6000] ;  /* 0x00600000552c783b */ /* 0x000fe20000000200 */
[C---:B----4-:R-:W-:Y:S03]  /*3560*/  HMMA.16816.F32 R24, R48.reuse, R20, RZ ;  /* 0x000000143018723c */ /* 0x050fe600000018ff */
[----:B------:R-:W-:Y:S04]  /*3570*/  LDSM.16.M88.4 R40, [R85+0x6800] ;  /* 0x006800005528783b */ /* 0x000fe80000000200 */
[----:B------:R-:W-:Y:S01]  /*3580*/  LDSM.16.M88.4 R72, [R87] ;  /* 0x000000005748783b */ /* 0x000fe20000000200 */
[C---:B-1----:R-:W-:Y:S03]  /*3590*/  HMMA.16816.F32 R16, R48.reuse, R12, RZ ;  /* 0x0000000c3010723c */ /* 0x042fe600000018ff */
[----:B------:R-:W-:Y:S05]  /*35a0*/  LDSM.16.M88.4 R36, [R85+0x7000] ;  /* 0x007000005524783b */ /* 0x000fea0000000200 */
[C---:B--2---:R-:W-:Y:S08]  /*35b0*/  HMMA.16816.F32 R60, R48.reuse, R56, RZ ;  /* 0x00000038303c723c */ /* 0x044ff000000018ff */
[C---:B------:R-:W-:Y:S08]  /*35c0*/  HMMA.16816.F32 R20, R48.reuse, R22, RZ ;  /* 0x000000163014723c */ /* 0x040ff000000018ff */
[C---:B------:R-:W-:Y:S08]  /*35d0*/  HMMA.16816.F32 R12, R48.reuse, R14, RZ ;  /* 0x0000000e300c723c */ /* 0x040ff000000018ff */
[C---:B------:R-:W-:Y:S08]  /*35e0*/  HMMA.16816.F32 R56, R48.reuse, R58, RZ ;  /* 0x0000003a3038723c */ /* 0x040ff000000018ff */
[C---:B---3--:R-:W-:Y:S08]  /*35f0*/  HMMA.16816.F32 R52, R48.reuse, R28, RZ ;  /* 0x0000001c3034723c */ /* 0x048ff000000018ff */
[----:B------:R-:W-:Y:S01]  /*3600*/  HMMA.16816.F32 R48, R48, R30, RZ ;  /* 0x0000001e3030723c */ /* 0x000fe200000018ff */
[----:B------:R-:W1:Y:S07]  /*3610*/  LDSM.16.M88.4 R28, [R91] ;  /* 0x000000005b1c783b */ /* 0x000e6e0000000200 */
[C---:B-----5:R-:W-:Y:S08]  /*3620*/  HMMA.16816.F32 R24, R64.reuse, R32, R24 ;  /* 0x000000204018723c */ /* 0x060ff00000001818 */
[C---:B------:R-:W-:Y:S01]  /*3630*/  HMMA.16816.F32 R20, R64.reuse, R34, R20 ;  /* 0x000000224014723c */ /* 0x040fe20000001814 */
[----:B------:R-:W2:Y:S07]  /*3640*/  LDSM.16.M88.4 R32, [R85+0x7800] ;  /* 0x007800005520783b */ /* 0x000eae0000000200 */
[C---:B------:R-:W-:Y:S08]  /*3650*/  HMMA.16816.F32 R16, R64.reuse, R8, R16 ;  /* 0x000000084010723c */ /* 0x040ff00000001810 */
[C---:B------:R-:W-:Y:S01]  /*3660*/  HMMA.16816.F32 R12, R64.reuse, R10, R12 ;  /* 0x0000000a400c723c */ /* 0x040fe2000000180c */
[----:B------:R-:W3:Y:S07]  /*3670*/  LDSM.16.M88.4 R8, [R82+0x6000] ;  /* 0x006000005208783b */ /* 0x000eee0000000200 */
        /* <DEDUP_REMOVED lines=13> */
[C---:B--2---:R-:W-:Y:S08]  /*3750*/  HMMA.16816.F32 R52, R28.reuse, R32, R52 ;  /* 0x000000201c34723c */ /* 0x044ff00000001834 */
[----:B------:R-:W-:Y:S01]  /*3760*/  HMMA.16816.F32 R48, R28, R34, R48 ;  /* 0x000000221c30723c */ /* 0x000fe20000001830 */
[----:B------:R-:W2:Y:S07]  /*3770*/  LDSM.16.M88.4 R32, [R217+UR5+0x9000] ;  /* 0x00900005d920783b */ /* 0x000eae0008000200 */
[C---:B---3--:R-:W-:Y:S08]  /*3780*/  HMMA.16816.F32 R24, R72.reuse, R8, R24 ;  /* 0x000000084818723c */ /* 0x048ff00000001818 */
[C---:B------:R-:W-:Y:S01]  /*3790*/  HMMA.16816.F32 R20, R72.reuse, R10, R20 ;  /* 0x0000000a4814723c */ /* 0x040fe20000001814 */
[----:B------:R-:W-:Y:S07]  /*37a0*/  LDSM.16.M88.4 R8, [R90+0x2000] ;  /* 0x002000005a08783b */ /* 0x000fee0000000200 */
[C---:B----4-:R-:W-:Y:S08]  /*37b0*/  HMMA.16816.F32 R16, R72.reuse, R4, R16 ;  /* 0x000000044810723c */ /* 0x050ff00000001810 */
[----:B------:R-:W-:Y:S01]  /*37c0*/  HMMA.16816.F32 R12, R72, R6, R12 ;  /* 0x00000006480c723c */ /* 0x000fe2000000180c */
[----:B------:R-:W3:Y:S07]  /*37d0*/  LDSM.16.M88.4 R4, [R84+0x8000] ;  /* 0x008000005404783b */ /* 0x000eee0000000200 */
        /* <DEDUP_REMOVED lines=13> */
[C---:B--2---:R-:W-:Y:S08]  /*38b0*/  HMMA.16816.F32 R60, R44.reuse, R32, R60 ;  /* 0x000000202c3c723c */ /* 0x044ff0000000183c */
[----:B------:R-:W-:Y:S01]  /*38c0*/  HMMA.16816.F32 R56, R44, R34, R56 ;  /* 0x000000222c38723c */ /* 0x000fe20000001838 */
[----:B------:R-:W-:Y:S07]  /*38d0*/  LDSM.16.M88.4 R32, [R91+0x2000] ;  /* 0x002000005b20783b */ /* 0x000fee0000000200 */
[C---:B---3--:R-:W-:Y:S08]  /*38e0*/  HMMA.16816.F32 R24, R8.reuse, R4, R24 ;  /* 0x000000040818723c */ /* 0x048ff00000001818 */
        /* <DEDUP_REMOVED lines=92> */
[----:B------:R-:W1:Y:S01]  /*3eb0*/  MUFU.TANH R22, R22 ;  /* 0x0000001600167308 */ /* 0x000e620000002400 */
[----:B------:R-:W-:-:S05]  /*3ec0*/  DEPBAR.LE SB0, 0x0 ;  /* 0x000080000000791a */ /* 0x000fca0000000000 */
[C---:B-----5:R-:W-:Y:S02]  /*3ed0*/  HMMA.16816.F32 R52, R36.reuse, R48, R52 ;  /* 0x000000302434723c */ /* 0x060fe40000001834 */
[----:B------:R-:W2:Y:S01]  /*3ee0*/  MUFU.TANH R23, R23 ;  /* 0x0000001700177308 */ /* 0x000ea20000002400 */
[----:B------:R-:W-:Y:S01]  /*3ef0*/  FMUL.FTZ R24, R28, UR4 ;  /* 0x000000041c187c20 */ /* 0x000fe20008410000 */
[----:B------:R-:W-:Y:S01]  /*3f00*/  FMUL.FTZ R25, R29, UR4 ;  /* 0x000000041d197c20 */ /* 0x000fe20008410000 */
[----:B------:R-:W-:Y:S01]  /*3f10*/  FMUL.FTZ R28, R30, UR4 ;  /* 0x000000041e1c7c20 */ /* 0x000fe20008410000 */
[----:B------:R-:W-:Y:S02]  /*3f20*/  FMUL.FTZ R29, R31, UR4 ;  /* 0x000000041f1d7c20 */ /* 0x000fe40008410000 */
[----:B------:R-:W-:Y:S02]  /*3f30*/  HMMA.16816.F32 R64, R36, R50, R64 ;  /* 0x000000322440723c */ /* 0x000fe40000001840 */
[----:B------:R-:W2:Y:S01]  /*3f40*/  MUFU.TANH R24, R24 ;  /* 0x0000001800187308 */ /* 0x000ea20000002400 */
[----:B------:R-:W-:-:S05]  /*3f50*/  FMUL.FTZ R12, R12, UR4 ;  /* 0x000000040c0c7c20 */ /* 0x000fca0008410000 */
[C---:B-1----:R-:W-:Y:S02]  /*3f60*/  HMMA.16816.F32 R68, R44.reuse, R32, R68 ;  /* 0x000000202c44723c */ /* 0x042fe40000001844 */
[----:B------:R-:W1:Y:S06]  /*3f70*/  MUFU.TANH R25, R25 ;  /* 0x0000001900197308 */ /* 0x000e6c0000002400 */
[C---:B------:R-:W-:Y:S02]  /*3f80*/  HMMA.16816.F32 R56, R44.reuse, R34, R56 ;  /* 0x000000222c38723c */ /* 0x040fe40000001838 */
[----:B------:R-:W1:Y:S06]  /*3f90*/  MUFU.TANH R28, R28 ;  /* 0x0000001c001c7308 */ /* 0x000e6c0000002400 */
[C---:B----4-:R-:W-:Y:S01]  /*3fa0*/  HMMA.16816.F32 R52, R44.reuse, R4, R52 ;  /* 0x000000042c34723c */ /* 0x050fe20000001834 */
[----:B------:R-:W-:Y:S01]  /*3fb0*/  FMUL.FTZ R4, R15, UR4 ;  /* 0x000000040f047c20 */ /* 0x000fe20008410000 */
[----:B------:R-:W4:Y:S06]  /*3fc0*/  MUFU.TANH R29, R29 ;  /* 0x0000001d001d7308 */ /* 0x000f2c0000002400 */
[----:B------:R-:W-:Y:S02]  /*3fd0*/  HMMA.16816.F32 R64, R44, R6, R64 ;  /* 0x000000062c40723c */ /* 0x000fe40000001840 */
[----:B------:R-:W1:Y:S06]  /*3fe0*/  MUFU.TANH R12, R12 ;  /* 0x0000000c000c7308 */ /* 0x000e6c0000002400 */
[C---:B------:R-:W-:Y:S01]  /*3ff0*/  HMMA.16816.F32 R68, R40.reuse, R8, R68 ;  /* 0x000000082844723c */ /* 0x040fe20000001844 */
[----:B------:R-:W-:Y:S01]  /*4000*/  FMUL.FTZ R9, R14, UR4 ;  /* 0x000000040e097c20 */ /* 0x000fe20008410000 */
[----:B------:R-:W-:Y:S01]  /*4010*/  FMUL.FTZ R8, R13, UR4 ;  /* 0x000000040d087c20 */ /* 0x000fe20008410000 */
[----:B------:R-:W1:Y:S05]  /*4020*/  MUFU.TANH R4, R4 ;  /* 0x0000000400047308 */ /* 0x000e6a0000002400 */
[C---:B------:R-:W-:Y:S03]  /*4030*/  HMMA.16816.F32 R56, R40.reuse, R10, R56 ;  /* 0x0000000a2838723c */ /* 0x040fe60000001838 */
[----:B------:R-:W1:Y:S05]  /*4040*/  MUFU.TANH R8, R8 ;  /* 0x0000000800087308 */ /* 0x000e6a0000002400 */
        /* <DEDUP_REMOVED lines=36> */
[----:B--234-:R-:W-:Y:S05]  /*4290*/  @!P1 BRA `(.L_x_1614) ;  /* 0x00000004005c9947 */ /* 0x01cfea0003800000 */
[----:B------:R-:W-:Y:S01]  /*42a0*/  VIADD R46, R133, 0xfffffffe ;  /* 0xfffffffe852e7836 */ /* 0x000fe20000000000 */
[----:B------:R-:W2:Y:S01]  /*42b0*/  LDCU UR4, c[0x0][0x440] ;  /* 0x00008800ff0477ac */ /* 0x000ea20008000800 */
[----:B------:R-:W-:Y:S02]  /*42c0*/  BSSY.RECONVERGENT B0, `(.L_x_1615) ;  /* 0x0000053000007945 */ /* 0x000fe40003800200 */
        /* <DEDUP_REMOVED lines=8> */
[----:B------:R-:W-:Y:S02]  /*4350*/  IADD3 R46, P1, PT, R185, R44, RZ ;  /* 0x0000002cb92e7210 */ /* 0x000fe40007f3e0ff */
[----:B--2---:R-:W-:-:S02]  /*4360*/  ISETP.GE.AND P4, PT, R187, UR4, PT ;  /* 0x00000004bb007c0c */ /* 0x004fc4000bf86270 */
[----:B------:R-:W-:Y:S01]  /*4370*/  ISETP.GE.AND P3, PT, R220, UR4, PT ;  /* 0x00000004dc007c0c */ /* 0x000fe2000bf66270 */
[--C-:B------:R-:W-:Y:S01]  /*4380*/  IMAD.X R11, R184, 0x1, R7.reuse, P1 ;  /* 0x00000001b80b7824 */ /* 0x100fe200008e0607 */
[----:B------:R-:W-:Y:S02]  /*4390*/  ISETP.GE.AND P1, PT, R219, UR4, PT ;  /* 0x00000004db007c0c */ /* 0x000fe4000bf26270 */
[----:B------:R-:W-:Y:S02]  /*43a0*/  LEA.HI.X R51, R44, R210, R7, 0x1, P5 ;  /* 0x000000d22c337211 */ /* 0x000fe400028f0c07 */
        /* <DEDUP_REMOVED lines=67> */
.L_x_1616:
[----:B------:R4:W-:Y:S02]  /*47e0*/  STS.128 [R214+0xb800], RZ ;  /* 0x00b800ffd6007388 */ /* 0x0009e40000000c00 */
.L_x_1617:
[----:B------:R-:W-:Y:S05]  /*47f0*/  BSYNC.RECONVERGENT B0 ;  /* 0x0000000000007941 */ /* 0x000fea0003800200 */
.L_x_1615:
[----:B------:R-:W0:Y:S02]  /*4800*/  LDGDEPBAR ;  /* 0x00000000000079af */ /* 0x000e240000000000 */
.L_x_1614:
[----:B------:R-:W-:Y:S01]  /*4810*/  IMAD.SHL.U32 R44, R188, 0x2, RZ ;  /* 0x00000002bc2c7824 */ /* 0x000fe200078e00ff */
[----:B------:R-:W5:Y:S01]  /*4820*/  LDCU UR4, c[0x0][0x45c] ;  /* 0x00008b80ff0477ac */ /* 0x000f620008000800 */
[----:B------:R-:W-:Y:S01]  /*4830*/  VIADD R43, R207, 0x8 ;  /* 0x00000008cf2b7836 */ /* 0x000fe20000000000 */
[----:B------:R-:W-:Y:S02]  /*4840*/  LOP3.LUT R191, R3, 0x200, R2, 0xf8, !PT ;  /* 0x0000020003bf7812 */ /* 0x000fe400078ef802 */
[----:B------:R-:W-:Y:S02]  /*4850*/  LOP3.LUT R44, R77, 0x6, R44, 0xf8, !PT ;  /* 0x000000064d2c7812 */ /* 0x000fe400078ef82c */
[----:B------:R-:W-:-:S03]  /*4860*/  LEA R171, R191, UR5, 0x1 ;  /* 0x00000005bfab7c11 */ /* 0x000fc6000f8e08ff */
[C---:B--23--:R-:W-:Y:S02]  /*4870*/  VIADD R46, R44.reuse, 0x1 ;  /* 0x000000012c2e7836 */ /* 0x04cfe40000000000 */
[----:B------:R-:W-:Y:S01]  /*4880*/  VIADD R48, R44, 0x8 ;  /* 0x000000082c307836 */ /* 0x000fe20000000000 */
[----:B------:R-:W-:Y:S01]  /*4890*/  LDSM.16.MT88.4 R124, [R171+0xc000] ;  /* 0x00c00000ab7c783b */ /* 0x000fe20000004200 */
[--C-:B------:R-:W-:Y:S01]  /*48a0*/  IMAD.IADD R172, R76, 0x1, R171.reuse ;  /* 0x000000014cac7824 */ /* 0x100fe200078e02ab */
[----:B------:R-:W-:Y:S01]  /*48b0*/  ISETP.GT.AND P3, PT, R207, R46, PT ;  /* 0x0000002ecf00720c */ /* 0x000fe20003f64270 */
[----:B------:R-:W-:Y:S01]  /*48c0*/  IMAD.IADD R169, R146, 0x1, R171 ;  /* 0x0000000192a97824 */ /* 0x000fe200078e02ab */
[----:B------:R-:W-:Y:S01]  /*48d0*/  ISETP.GE.AND P5, PT, R46, R206, PT ;  /* 0x000000ce2e00720c */ /* 0x000fe20003fa6270 */
[----:B------:R-:W-:Y:S01]  /*48e0*/  LDSM.16.MT88.4 R136, [R171+0xc800] ;  /* 0x00c80000ab88783b */ /* 0x000fe20000004200 */
[----:B------:R-:W-:Y:S01]  /*48f0*/  FSEL R41, R87, -INF , !P3 ;  /* 0xff80000057297808 */ /* 0x000fe20005800000 */
[----:B------:R-:W-:Y:S01]  /*4900*/  IMAD.IADD R168, R76, 0x1, R169 ;  /* 0x000000014ca87824 */ /* 0x000fe200078e02a9 */
[----:B------:R-:W-:Y:S01]  /*4910*/  ISETP.GT.AND P1, PT, R43, R46, PT ;  /* 0x0000002e2b00720c */ /* 0x000fe20003f24270 */
[----:B------:R-:W-:Y:S01]  /*4920*/  LDSM.16.MT88.4 R116, [R172+0xc000] ;  /* 0x00c00000ac74783b */ /* 0x000fe20000004200 */
[----:B------:R-:W-:Y:S01]  /*4930*/  ISETP.GE.AND P4, PT, R46, R205, PT ;  /* 0x000000cd2e00720c */ /* 0x000fe20003f86270 */
[----:B------:R-:W-:Y:S01]  /*4940*/  VIADD R46, R44, 0x9 ;  /* 0x000000092c2e7836 */ /* 0x000fe20000000000 */
[----:B------:R-:W-:Y:S01]  /*4950*/  FSEL R41, R41, -INF , !P5 ;  /* 0xff80000029297808 */ /* 0x000fe20006800000 */
[----:B------:R-:W-:Y:S01]  /*4960*/  LDSM.16.MT88.4 R80, [R172+0x10000] ;  /* 0x01000000ac50783b */ /* 0x000fe20000004200 */
[----:B------:R-:W-:-:S02]  /*4970*/  ISETP.GT.AND P6, PT, R207, R48, PT ;  /* 0x00000030cf00720c */ /* 0x000fc40003fc4270 */
[----:B------:R-:W-:Y:S01]  /*4980*/  ISETP.GT.AND P5, PT, R43, R48, PT ;  /* 0x000000302b00720c */ /* 0x000fe20003fa4270 */
[----:B------:R-:W-:Y:S01]  /*4990*/  LDSM.16.MT88.4 R108, [R169+0xc000] ;  /* 0x00c00000a96c783b */ /* 0x000fe20000004200 */
[----:B------:R-:W-:Y:S02]  /*49a0*/  ISETP.GE.AND P3, PT, R48, R206, PT ;  /* 0x000000ce3000720c */ /* 0x000fe40003f66270 */
[----:B------:R-:W-:Y:S01]  /*49b0*/  FSEL R31, R74, -INF , !P1 ;  /* 0xff8000004a1f7808 */ /* 0x000fe20004800000 */
[----:B------:R-:W-:Y:S01]  /*49c0*/  LDSM.16.MT88.4 R100, [R168+0xc000] ;  /* 0x00c00000a864783b */ /* 0x000fe20000004200 */
[----:B------:R-:W-:Y:S02]  /*49d0*/  FSEL R20, R20, -INF , !P6 ;  /* 0xff80000014147808 */ /* 0x000fe40007000000 */
[----:B------:R-:W-:Y:S01]  /*49e0*/  FSEL R27, R22, -INF , !P5 ;  /* 0xff800000161b7808 */ /* 0x000fe20006800000 */
[----:B------:R-:W-:Y:S01]  /*49f0*/  VIADD R22, R44, 0x10 ;  /* 0x000000102c167836 */ /* 0x000fe20000000000 */
[----:B------:R-:W-:Y:S01]  /*4a00*/  ISETP.GT.AND P6, PT, R207, R46, PT ;  /* 0x0000002ecf00720c */ /* 0x000fe20003fc4270 */
[----:B------:R-:W-:Y:S01]  /*4a10*/  LDSM.16.MT88.4 R56, [R169+0xe000] ;  /* 0x00e00000a938783b */ /* 0x000fe20000004200 */
[----:B------:R-:W-:-:S02]  /*4a20*/  FSEL R31, R31, -INF , !P4 ;  /* 0xff8000001f1f7808 */ /* 0x000fc40006000000 */
[----:B------:R-:W-:Y:S01]  /*4a30*/  FSEL R39, R20, -INF , !P3 ;  /* 0xff80000014277808 */ /* 0x000fe20005800000 */
[----:B------:R-:W-:Y:S01]  /*4a40*/  VIADD R20, R44, 0x11 ;  /* 0x000000112c147836 */ /* 0x000fe20000000000 */
[----:B------:R-:W-:Y:S01]  /*4a50*/  ISETP.GE.AND P1, PT, R48, R205, PT ;  /* 0x000000cd3000720c */ /* 0x000fe20003f26270 */
[----:B------:R-:W-:Y:S01]  /*4a60*/  LDSM.16.MT88.4 R64, [R168+0xe000] ;  /* 0x00e00000a840783b */ /* 0x000fe20000004200 */
[----:B------:R-:W-:Y:S02]  /*4a70*/  ISETP.GE.AND P4, PT, R46, R206, PT ;  /* 0x000000ce2e00720c */ /* 0x000fe40003f86270 */
[----:B------:R-:W-:Y:S01]  /*4a80*/  ISETP.GT.AND P3, PT, R43, R46, PT ;  /* 0x0000002e2b00720c */ /* 0x000fe20003f64270 */
[----:B------:R-:W-:Y:S01]  /*4a90*/  LDSM.16.MT88.4 R48, [R172+0xe000] ;  /* 0x00e00000ac30783b */ /* 0x000fe20000004200 */
[----:B------:R-:W-:Y:S02]  /*4aa0*/  FSEL R21, R21, -INF , !P6 ;  /* 0xff80000015157808 */ /* 0x000fe40007000000 */
[----:B------:R-:W-:Y:S01]  /*4ab0*/  ISETP.GT.AND P6, PT, R207, R22, PT ;  /* 0x00000016cf00720c */ /* 0x000fe20003fc4270 */
[----:B------:R-:W-:Y:S01]  /*4ac0*/  LDSM.16.MT88.4 R88, [R169+0x10000] ;  /* 0x01000000a958783b */ /* 0x000fe20000004200 */
[----:B------:R-:W-:-:S02]  /*4ad0*/  FSEL R27, R27, -INF , !P1 ;  /* 0xff8000001b1b7808 */ /* 0x000fc40004800000 */
[----:B------:R-:W-:Y:S01]  /*4ae0*/  FSEL R7, R23, -INF , !P3 ;  /* 0xff80000017077808 */ /* 0x000fe20005800000 */
[----:B------:R-:W-:Y:S01]  /*4af0*/  LDSM.16.MT88.4 R148, [R172+0xe800] ;  /* 0x00e80000ac94783b */ /* 0x000fe20000004200 */
[----:B------:R-:W-:Y:S02]  /*4b00*/  FSEL R35, R21, -INF , !P4 ;  /* 0xff80000015237808 */ /* 0x000fe40006000000 */
[-C--:B------:R-:W-:Y:S01]  /*4b10*/  ISETP.GE.AND P5, PT, R46, R205.reuse, PT ;  /* 0x000000cd2e00720c */ /* 0x080fe20003fa6270 */
[----:B------:R-:W-:Y:S01]  /*4b20*/  LDSM.16.MT88.4 R140, [R172+0x10800] ;  /* 0x01080000ac8c783b */ /* 0x000fe20000004200 */
[C---:B------:R-:W-:Y:S02]  /*4b30*/  ISETP.GE.AND P1, PT, R22.reuse, R206, PT ;  /* 0x000000ce1600720c */ /* 0x040fe40003f26270 */
[----:B------:R-:W-:Y:S02]  /*4b40*/  ISETP.GT.AND P4, PT, R43, R22, PT ;  /* 0x000000162b00720c */ /* 0x000fe40003f84270 */
[----:B------:R-:W-:Y:S01]  /*4b50*/  ISETP.GE.AND P3, PT, R22, R205, PT ;  /* 0x000000cd1600720c */ /* 0x000fe20003f66270 */
[----:B------:R-:W-:Y:S01]  /*4b60*/  VIADD R22, R44, 0x18 ;  /* 0x000000182c167836 */ /* 0x000fe20000000000 */
[----:B------:R-:W-:-:S02]  /*4b70*/  FSEL R19, R24, -INF , !P6 ;  /* 0xff80000018137808 */ /* 0x000fc40007000000 */
[----:B------:R-:W-:Y:S02]  /*4b80*/  ISETP.GT.AND P6, PT, R207, R20, PT ;  /* 0x00000014cf00720c */ /* 0x000fe40003fc4270 */
[----:B------:R-:W-:Y:S02]  /*4b90*/  FSEL R7, R7, -INF , !P5 ;  /* 0xff80000007077808 */ /* 0x000fe40006800000 */
[----:B------:R-:W-:Y:S02]  /*4ba0*/  ISETP.GE.AND P5, PT, R20, R206, PT ;  /* 0x000000ce1400720c */ /* 0x000fe40003fa6270 */
[----:B------:R-:W-:Y:S02]  /*4bb0*/  FSEL R19, R19, -INF , !P1 ;  /* 0xff80000013137808 */ /* 0x000fe40004800000 */
[----:B-1----:R-:W-:Y:S02]  /*4bc0*/  FSEL R15, R28, -INF , !P4 ;  /* 0xff8000001c0f7808 */ /* 0x002fe40006000000 */
[----:B------:R-:W-:-:S02]  /*4bd0*/  FSEL R17, R25, -INF , !P6 ;  /* 0xff80000019117808 */ /* 0x000fc40007000000 */
[----:B------:R-:W-:Y:S02]  /*4be0*/  ISETP.GT.AND P1, PT, R43, R20, PT ;  /* 0x000000142b00720c */ /* 0x000fe40003f24270 */
[----:B------:R-:W-:Y:S02]  /*4bf0*/  ISETP.GT.AND P6, PT, R207, R22, PT ;  /* 0x00000016cf00720c */ /* 0x000fe40003fc4270 */
[----:B------:R-:W-:Y:S01]  /*4c00*/  ISETP.GE.AND P4, PT, R20, R205, PT ;  /* 0x000000cd1400720c */ /* 0x000fe20003f86270 */
[----:B------:R-:W-:Y:S01]  /*4c10*/  VIADD R20, R44, 0x19 ;  /* 0x000000192c147836 */ /* 0x000fe20000000000 */
[----:B------:R-:W-:Y:S02]  /*4c20*/  FSEL R15, R15, -INF , !P3 ;  /* 0xff8000000f0f7808 */ /* 0x000fe40005800000 */
[----:B------:R-:W-:Y:S02]  /*4c30*/  FSEL R17, R17, -INF , !P5 ;  /* 0xff80000011117808 */ /* 0x000fe40006800000 */
[----:B------:R-:W-:-:S02]  /*4c40*/  ISETP.GE.AND P3, PT, R22, R206, PT ;  /* 0x000000ce1600720c */ /* 0x000fc40003f66270 */
[----:B------:R-:W-:Y:S02]  /*4c50*/  FSEL R13, R29, -INF , !P1 ;  /* 0xff8000001d0d7808 */ /* 0x000fe40004800000 */
[----:B------:R-:W-:Y:S02]  /*4c60*/  ISETP.GT.AND P5, PT, R43, R22, PT ;  /* 0x000000162b00720c */ /* 0x000fe40003fa4270 */
[----:B------:R-:W-:Y:S02]  /*4c70*/  FSEL R12, R12, -INF , !P6 ;  /* 0xff8000000c0c7808 */ /* 0x000fe40007000000 */
[----:B------:R-:W-:Y:S02]  /*4c80*/  FSEL R13, R13, -INF , !P4 ;  /* 0xff8000000d0d7808 */ /* 0x000fe40006000000 */
[----:B------:R-:W-:Y:S01]  /*4c90*/  FSEL R23, R12, -INF , !P3 ;  /* 0xff8000000c177808 */ /* 0x000fe20005800000 */
[----:B------:R-:W-:Y:S01]  /*4ca0*/  VIADD R12, R44, 0x21 ;  /* 0x000000212c0c7836 */ /* 0x000fe20000000000 */
[----:B------:R-:W-:-:S02]  /*4cb0*/  FSEL R9, R9, -INF , !P5 ;  /* 0xff80000009097808 */ /* 0x000fc40006800000 */
[----:B------:R-:W-:Y:S02]  /*4cc0*/  ISETP.GT.AND P6, PT, R207, R20, PT ;  /* 0x00000014cf00720c */ /* 0x000fe40003fc4270 */
[C---:B------:R-:W-:Y:S02]  /*4cd0*/  ISETP.GE.AND P4, PT, R20.reuse, R206, PT ;  /* 0x000000ce1400720c */ /* 0x040fe40003f86270 */
[----:B------:R-:W-:Y:S02]  /*4ce0*/  ISETP.GT.AND P3, PT, R43, R20, PT ;  /* 0x000000142b00720c */ /* 0x000fe40003f64270 */
[-C--:B------:R-:W-:Y:S01]  /*4cf0*/  ISETP.GE.AND P5, PT, R20, R205.reuse, PT ;  /* 0x000000cd1400720c */ /* 0x080fe20003fa6270 */
[----:B------:R-:W-:Y:S01]  /*4d00*/  VIADD R20, R44, 0x20 ;  /* 0x000000202c147836 */ /* 0x000fe20000000000 */
[----:B------:R-:W-:Y:S02]  /*4d10*/  ISETP.GE.AND P1, PT, R22, R205, PT ;  /* 0x000000cd1600720c */ /* 0x000fe40003f26270 */
[----:B------:R-:W-:-:S02]  /*4d20*/  FSEL R8, R8, -INF , !P6 ;  /* 0xff80000008087808 */ /* 0x000fc40007000000 */
[----:B------:R-:W-:Y:S02]  /*4d30*/  FSEL R4, R4, -INF , !P3 ;  /* 0xff80000004047808 */ /* 0x000fe40005800000 */
[----:B------:R-:W-:Y:S02]  /*4d40*/  ISETP.GT.AND P6, PT, R207, R20, PT ;  /* 0x00000014cf00720c */ /* 0x000fe40003fc4270 */
[----:B------:R-:W-:Y:S02]  /*4d50*/  FSEL R11, R9, -INF , !P1 ;  /* 0xff800000090b7808 */ /* 0x000fe40004800000 */
[----:B------:R-:W-:Y:S01]  /*4d60*/  FSEL R21, R8, -INF , !P4 ;  /* 0xff80000008157808 */ /* 0x000fe20006000000 */
[----:B------:R-:W-:Y:S01]  /*4d70*/  VIADD R8, R44, 0x28 ;  /* 0x000000282c087836 */ /* 0x000fe20000000000 */
[----:B------:R-:W-:Y:S01]  /*4d80*/  FSEL R9, R4, -INF , !P5 ;  /* 0xff80000004097808 */ /* 0x000fe20006800000 */
[----:B------:R-:W-:Y:S01]  /*4d90*/  VIADD R4, R44, 0x29 ;  /* 0x000000292c047836 */ /* 0x000fe20000000000 */
[----:B------:R-:W-:-:S02]  /*4da0*/  ISETP.GE.AND P1, PT, R20, R206, PT ;  /* 0x000000ce1400720c */ /* 0x000fc40003f26270 */
[----:B------:R-:W-:Y:S02]  /*4db0*/  FSEL R5, R5, -INF , !P6 ;  /* 0xff80000005057808 */ /* 0x000fe40007000000 */
[----:B------:R-:W-:Y:S02]  /*4dc0*/  ISETP.GT.AND P5, PT, R207, R12, PT ;  /* 0x0000000ccf00720c */ /* 0x000fe40003fa4270 */
[----:B------:R-:W-:Y:S02]  /*4dd0*/  ISETP.GT.AND P3, PT, R43, R20, PT ;  /* 0x000000142b00720c */ /* 0x000fe40003f64270 */
[----:B------:R-:W-:Y:S02]  /*4de0*/  FSEL R227, R5, -INF , !P1 ;  /* 0xff80000005e37808 */ /* 0x000fe40004800000 */
[----:B------:R-:W-:Y:S02]  /*4df0*/  FSEL R10, R10, -INF , !P5 ;  /* 0xff8000000a0a7808 */ /* 0x000fe40006800000 */
[----:B------:R-:W-:-:S02]  /*4e00*/  ISETP.GT.AND P1, PT, R43, R12, PT ;  /* 0x0000000c2b00720c */ /* 0x000fc40003f24270 */
[----:B------:R-:W-:Y:S02]  /*4e10*/  ISETP.GT.AND P5, PT, R207, R8, PT ;  /* 0x00000008cf00720c */ /* 0x000fe40003fa4270 */
[-C--:B------:R-:W-:Y:S02]  /*4e20*/  ISETP.GE.AND P4, PT, R20, R205.reuse, PT ;  /* 0x000000cd1400720c */ /* 0x080fe40003f86270 */
[----:B------:R-:W-:Y:S02]  /*4e30*/  ISETP.GE.AND P6, PT, R12, R206, PT ;  /* 0x000000ce0c00720c */ /* 0x000fe40003fc6270 */
[----:B------:R-:W-:Y:S02]  /*4e40*/  FSEL R26, R26, -INF , !P3 ;  /* 0xff8000001a1a7808 */ /* 0x000fe40005800000 */
[----:B------:R-:W-:Y:S02]  /*4e50*/  ISETP.GE.AND P3, PT, R12, R205, PT ;  /* 0x000000cd0c00720c */ /* 0x000fe40003f66270 */
[----:B------:R-:W-:-:S02]  /*4e60*/  FSEL R14, R14, -INF , !P1 ;  /* 0xff8000000e0e7808 */ /* 0x000fc40004800000 */
[----:B------:R-:W-:Y:S02]  /*4e70*/  FSEL R16, R16, -INF , !P5 ;  /* 0xff80000010107808 */ /* 0x000fe40006800000 */
[----:B------:R-:W-:Y:S02]  /*4e80*/  ISETP.GT.AND P5, PT, R207, R4, PT ;  /* 0x00000004cf00720c */ /* 0x000fe40003fa4270 */
[----:B------:R-:W-:Y:S02]  /*4e90*/  FSEL R223, R26, -INF , !P4 ;  /* 0xff8000001adf7808 */ /* 0x000fe40006000000 */
[----:B------:R-:W-:Y:S02]  /*4ea0*/  FSEL R225, R10, -INF , !P6 ;  /* 0xff8000000ae17808 */ /* 0x000fe40007000000 */
[----:B------:R-:W-:Y:S02]  /*4eb0*/  ISETP.GE.AND P4, PT, R8, R206, PT ;  /* 0x000000ce0800720c */ /* 0x000fe40003f86270 */
[----:B------:R-:W-:-:S02]  /*4ec0*/  ISETP.GT.AND P1, PT, R43, R8, PT ;  /* 0x000000082b00720c */ /* 0x000fc40003f24270 */
[----:B------:R-:W-:Y:S01]  /*4ed0*/  ISETP.GE.AND P6, PT, R8, R205, PT ;  /* 0x000000cd0800720c */ /* 0x000fe20003fc6270 */
[----:B------:R-:W-:Y:S01]  /*4ee0*/  VIADD R8, R44, 0x30 ;  /* 0x000000302c087836 */ /* 0x000fe20000000000 */
[----:B------:R-:W-:Y:S02]  /*4ef0*/  FSEL R201, R14, -INF , !P3 ;  /* 0xff8000000ec97808 */ /* 0x000fe40005800000 */
[----:B------:R-:W-:Y:S02]  /*4f00*/  ISETP.GE.AND P3, PT, R4, R206, PT ;  /* 0x000000ce0400720c */ /* 0x000fe40003f66270 */
[----:B------:R-:W-:Y:S01]  /*4f10*/  FSEL R197, R6, -INF , !P5 ;  /* 0xff80000006c57808 */ /* 0x000fe20006800000 */
[----:B------:R-:W-:Y:S01]  /*4f20*/  VIADD R6, R44, 0x31 ;  /* 0x000000312c067836 */ /* 0x000fe20000000000 */
[----:B------:R-:W-:Y:S02]  /*4f30*/  FSEL R33, R33, -INF , !P1 ;  /* 0xff80000021217808 */ /* 0x000fe40004800000 */
[----:B------:R-:W-:-:S02]  /*4f40*/  FSEL R199, R16, -INF , !P4 ;  /* 0xff80000010c77808 */ /* 0x000fc40006000000 */
[----:B------:R-:W-:Y:S02]  /*4f50*/  ISETP.GT.AND P1, PT, R43, R4, PT ;  /* 0x000000042b00720c */ /* 0x000fe40003f24270 */
[----:B------:R-:W-:Y:S01]  /*4f60*/  ISETP.GE.AND P4, PT, R4, R205, PT ;  /* 0x000000cd0400720c */ /* 0x000fe20003f86270 */
[----:B------:R-:W-:Y:S01]  /*4f70*/  VIADD R4, R44, 0x38 ;  /* 0x000000382c047836 */ /* 0x000fe20000000000 */
[----:B------:R-:W-:Y:S02]  /*4f80*/  FSEL R197, R197, -INF , !P3 ;  /* 0xff800000c5c57808 */ /* 0x000fe40005800000 */
[----:B------:R-:W-:Y:S02]  /*4f90*/  ISETP.GT.AND P3, PT, R43, R8, PT ;  /* 0x000000082b00720c */ /* 0x000fe40003f64270 */
[----:B------:R-:W-:Y:S02]  /*4fa0*/  FSEL R215, R33, -INF , !P6 ;  /* 0xff80000021d77808 */ /* 0x000fe40007000000 */
[----:B------:R-:W-:-:S02]  /*4fb0*/  FSEL R38, R38, -INF , !P3 ;  /* 0xff80000026267808 */ /* 0x000fc40005800000 */
[C---:B------:R-:W-:Y:S02]  /*4fc0*/  ISETP.GT.AND P3, PT, R207.reuse, R4, PT ;  /* 0x00000004cf00720c */ /* 0x040fe40003f64270 */
[C---:B------:R-:W-:Y:S02]  /*4fd0*/  ISETP.GT.AND P6, PT, R207.reuse, R44, PT ;  /* 0x0000002ccf00720c */ /* 0x040fe40003fc4270 */
[----:B------:R-:W-:Y:S02]  /*4fe0*/  FSEL R30, R30, -INF , !P1 ;  /* 0xff8000001e1e7808 */ /* 0x000fe40004800000 */
[C---:B------:R-:W-:Y:S02]  /*4ff0*/  ISETP.GT.AND P1, PT, R207.reuse, R6, PT ;  /* 0x00000006cf00720c */ /* 0x040fe40003f24270 */
[----:B------:R-:W-:Y:S02]  /*5000*/  FSEL R42, R42, -INF , !P3 ;  /* 0xff8000002a2a7808 */ /* 0x000fe40005800000 */
[----:B------:R-:W-:-:S02]  /*5010*/  ISETP.GT.AND P5, PT, R207, R8, PT ;  /* 0x00000008cf00720c */ /* 0x000fc40003fa4270 */
[-C--:B------:R-:W-:Y:S02]  /*5020*/  ISETP.GE.AND P3, PT, R44, R206.reuse, PT ;  /* 0x000000ce2c00720c */ /* 0x080fe40003f66270 */
[----:B------:R-:W-:Y:S02]  /*5030*/  FSEL R25, R72, -INF , !P6 ;  /* 0xff80000048197808 */ /* 0x000fe40007000000 */
[----:B------:R-:W-:Y:S02]  /*5040*/  FSEL R36, R36, -INF , !P1 ;  /* 0xff80000024247808 */ /* 0x000fe40004800000 */
[----:B------:R-:W-:Y:S02]  /*5050*/  FSEL R32, R32, -INF , !P5 ;  /* 0xff80000020207808 */ /* 0x000fe40006800000 */
[----:B------:R-:W-:Y:S02]  /*5060*/  ISETP.GE.AND P1, PT, R8, R206, PT ;  /* 0x000000ce0800720c */ /* 0x000fe40003f26270 */
[----:B------:R-:W-:-:S02]  /*5070*/  FSEL R25, R25, -INF , !P3 ;  /* 0xff80000019197808 */ /* 0x000fc40005800000 */
[----:B------:R-:W-:Y:S02]  /*5080*/  ISETP.GT.AND P3, PT, R43, R44, PT ;  /* 0x0000002c2b00720c */ /* 0x000fe40003f64270 */
[----:B------:R-:W-:Y:S02]  /*5090*/  FSEL R195, R32, -INF , !P1 ;  /* 0xff80000020c37808 */ /* 0x000fe40004800000 */
[C---:B------:R-:W-:Y:S01]  /*50a0*/  ISETP.GE.AND P1, PT, R44.reuse, R205, PT ;  /* 0x000000cd2c00720c */ /* 0x040fe20003f26270 */
[----:B------:R-:W-:Y:S01]  /*50b0*/  VIADD R44, R44, 0x39 ;  /* 0x000000392c2c7836 */ /* 0x000fe20000000000 */
[----:B------:R-:W-:Y:S02]  /*50c0*/  FSEL R5, R73, -INF , !P3 ;  /* 0xff80000049057808 */ /* 0x000fe40005800000 */
[----:B------:R-:W-:Y:S01]  /*50d0*/  FSEL R203, R30, -INF , !P4 ;  /* 0xff8000001ecb7808 */ /* 0x000fe20006000000 */
[----:B------:R-:W-:Y:S01]  /*50e0*/  LDSM.16.MT88.4 R72, [R171+0x10000] ;  /* 0x01000000ab48783b */ /* 0x000fe20000004200 */
[----:B------:R-:W-:-:S02]  /*50f0*/  ISETP.GT.AND P5, PT, R43, R6, PT ;  /* 0x000000062b00720c */ /* 0x000fc40003fa4270 */
[CC--:B------:R-:W-:Y:S02]  /*5100*/  ISETP.GE.AND P6, PT, R6.reuse, R206.reuse, PT ;  /* 0x000000ce0600720c */ /* 0x0c0fe40003fc6270 */
[----:B------:R-:W-:Y:S02]  /*5110*/  ISETP.GE.AND P4, PT, R6, R205, PT ;  /* 0x000000cd0600720c */ /* 0x000fe40003f86270 */
[----:B------:R-:W-:Y:S02]  /*5120*/  ISETP.GE.AND P3, PT, R4, R206, PT ;  /* 0x000000ce0400720c */ /* 0x000fe40003f66270 */
[----:B------:R-:W-:Y:S02]  /*5130*/  FMNMX3.FTZ R6, R25, R41, R39, !PT ;  /* 0x0000002919067276 */ /* 0x000fe40007810027 */
[----:B------:R-:W-:Y:S02]  /*5140*/  FSEL R5, R5, -INF , !P1 ;  /* 0xff80000005057808 */ /* 0x000fe40004800000 */
[----:B------:R-:W-:-:S02]  /*5150*/  FSEL R193, R36, -INF , !P6 ;  /* 0xff80000024c17808 */ /* 0x000fc40007000000 */
[----:B------:R-:W-:Y:S02]  /*5160*/  FSEL R183, R42, -INF , !P3 ;  /* 0xff8000002ab77808 */ /* 0x000fe40005800000 */
[----:B------:R-:W-:Y:S02]  /*5170*/  FMNMX3.FTZ R6, R6, R35, R19, !PT ;  /* 0x0000002306067276 */ /* 0x000fe40007810013 */
[----:B------:R-:W-:Y:S02]  /*5180*/  ISETP.GT.AND P6, PT, R43, R4, PT ;  /* 0x000000042b00720c */ /* 0x000fe40003fc4270 */
[----:B------:R-:W-:Y:S02]  /*5190*/  ISETP.GE.AND P3, PT, R4, R205, PT ;  /* 0x000000cd0400720c */ /* 0x000fe40003f66270 */
[----:B------:R-:W-:Y:S02]  /*51a0*/  FMNMX3.FTZ R4, R5, R31, R27, !PT ;  /* 0x0000001f05047276 */ /* 0x000fe4000781001b */
[----:B------:R-:W-:-:S02]  /*51b0*/  FMNMX3.FTZ R6, R6, R17, R23, !PT ;  /* 0x0000001106067276 */ /* 0x000fc40007810017 */
[----:B------:R-:W-:Y:S02]  /*51c0*/  FMNMX3.FTZ R4, R4, R7, R15, !PT ;  /* 0x0000000704047276 */ /* 0x000fe4000781000f */
[----:B------:R-:W-:Y:S02]  /*51d0*/  FMNMX3.FTZ R6, R6, R21, R227, !PT ;  /* 0x0000001506067276 */ /* 0x000fe400078100e3 */
[----:B------:R-:W-:Y:S02]  /*51e0*/  FMNMX3.FTZ R4, R4, R13, R11, !PT ;  /* 0x0000000d04047276 */ /* 0x000fe4000781000b */
[----:B------:R-:W-:Y:S02]  /*51f0*/  FSEL R40, R40, -INF , !P5 ;  /* 0xff80000028287808 */ /* 0x000fe40006800000 */
[----:B------:R-:W-:Y:S02]  /*5200*/  ISETP.GT.AND P1, PT, R207, R44, PT ;  /* 0x0000002ccf00720c */ /* 0x000fe40003f24270 */
[----:B------:R-:W-:-:S02]  /*5210*/  FMNMX3.FTZ R6, R6, R225, R199, !PT ;  /* 0x000000e106067276 */ /* 0x000fc400078100c7 */
[----:B------:R-:W-:Y:S02]  /*5220*/  ISETP.GE.AND P5, PT, R8, R205, PT ;  /* 0x000000cd0800720c */ /* 0x000fe40003fa6270 */
[----:B------:R-:W-:Y:S02]  /*5230*/  FMNMX3.FTZ R4, R4, R9, R223, !PT ;  /* 0x0000000904047276 */ /* 0x000fe400078100df */
[----:B------:R-:W-:Y:S02]  /*5240*/  FSEL R37, R37, -INF , !P6 ;  /* 0xff80000025257808 */ /* 0x000fe40007000000 */
[----:B------:R-:W-:Y:S02]  /*5250*/  ISETP.GE.AND P6, PT, R44, R206, PT ;  /* 0x000000ce2c00720c */ /* 0x000fe40003fc6270 */
[----:B------:R-:W-:Y:S02]  /*5260*/  FSEL R34, R34, -INF , !P1 ;  /* 0xff80000022227808 */ /* 0x000fe40004800000 */
[----:B------:R-:W-:-:S02]  /*5270*/  FMNMX3.FTZ R6, R6, R197, R195, !PT ;  /* 0x000000c506067276 */ /* 0x000fc400078100c3 */
[----:B------:R-:W-:Y:S02]  /*5280*/  ISETP.GT.AND P1, PT, R43, R44, PT ;  /* 0x0000002c2b00720c */ /* 0x000fe40003f24270 */
[----:B------:R-:W-:Y:S02]  /*5290*/  FSEL R179, R38, -INF , !P5 ;  /* 0xff80000026b37808 */ /* 0x000fe40006800000 */
[----:B------:R-:W-:Y:S02]  /*52a0*/  FMNMX3.FTZ R4, R4, R201, R215, !PT ;  /* 0x000000c904047276 */ /* 0x000fe400078100d7 */
[----:B------:R-:W-:Y:S02]  /*52b0*/  FSEL R181, R34, -INF , !P6 ;  /* 0xff80000022b57808 */ /* 0x000fe40007000000 */
[----:B------:R-:W-:Y:S02]  /*52c0*/  FMNMX3.FTZ R6, R6, R193, R183, !PT ;  /* 0x000000c106067276 */ /* 0x000fe400078100b7 */
[----:B------:R-:W-:-:S02]  /*52d0*/  ISETP.GE.AND P5, PT, R44, R205, PT ;  /* 0x000000cd2c00720c */ /* 0x000fc40003fa6270 */
[----:B------:R-:W-:Y:S02]  /*52e0*/  FSEL R18, R18, -INF , !P1 ;  /* 0xff80000012127808 */ /* 0x000fe40004800000 */
[----:B------:R-:W-:Y:S02]  /*52f0*/  FSEL R177, R40, -INF , !P4 ;  /* 0xff80000028b17808 */ /* 0x000fe40006000000 */
[----:B------:R-:W-:Y:S02]  /*5300*/  FSEL R175, R37, -INF , !P3 ;  /* 0xff80000025af7808 */ /* 0x000fe40005800000 */
[----:B------:R-:W-:Y:S02]  /*5310*/  FMNMX3.FTZ R4, R4, R203, R179, !PT ;  /* 0x000000cb04047276 */ /* 0x000fe400078100b3 */
[----:B------:R-:W-:Y:S02]  /*5320*/  FMNMX.FTZ R6, R181, R6, !PT ;  /* 0x00000006b5067209 */ /* 0x000fe40007810000 */
[----:B------:R-:W-:-:S02]  /*5330*/  FSEL R173, R18, -INF , !P5 ;  /* 0xff80000012ad7808 */ /* 0x000fc40006800000 */
[----:B------:R-:W-:Y:S01]  /*5340*/  FMNMX3.FTZ R4, R4, R177, R175, !PT ;  /* 0x000000b104047276 */ /* 0x000fe200078100af */
[----:B------:R-:W1:Y:S03]  /*5350*/  SHFL.BFLY PT, R33, R6, 0x2, 0x1f ;  /* 0x0c401f0006217f89 */ /* 0x000e6600000e0000 */
[----:B------:R-:W-:-:S05]  /*5360*/  FMNMX.FTZ R8, R173, R4, !PT ;  /* 0x00000004ad087209 */ /* 0x000fca0007810000 */
        /* <DEDUP_REMOVED lines=25> */
[----:B------:R-:W3:Y:S01]  /*5500*/  MUFU.EX2 R167, R167 ;  /* 0x000000a700a77308 */ /* 0x000ee20000000800 */
[--C-:B------:R-:W-:Y:S01]  /*5510*/  FFMA.FTZ R158, R17, UR4, -R174.reuse ;  /* 0x00000004119e7c23 */ /* 0x100fe200080108ae */
[--C-:B------:R-:W-:Y:S01]  /*5520*/  FFMA.FTZ R155, R23, UR4, -R174.reuse ;  /* 0x00000004179b7c23 */ /* 0x100fe200080108ae */
[----:B------:R-:W5:Y:S01]  /*5530*/  LDSM.16.MT88.4 R16, [R172+0xc800] ;  /* 0x00c80000ac10783b */ /* 0x000f620000004200 */
[----:B------:R-:W-:Y:S01]  /*5540*/  MUFU.EX2 R163, R163 ;  /* 0x000000a300a37308 */ /* 0x000fe20000000800 */
[----:B------:R-:W-:Y:S01]  /*5550*/  FFMA.FTZ R154, R21, UR4, -R174 ;  /* 0x00000004159a7c23 */ /* 0x000fe200080108ae */
[--C-:B------:R-:W-:Y:S01]  /*5560*/  FFMA.FTZ R157, R15, UR4, -R170.reuse ;  /* 0x000000040f9d7c23 */ /* 0x100fe200080108aa */
[--C-:B------:R-:W-:Y:S01]  /*5570*/  FFMA.FTZ R156, R13, UR4, -R170.reuse ;  /* 0x000000040d9c7c23 */ /* 0x100fe200080108aa */
[----:B------:R-:W4:Y:S01]  /*5580*/  MUFU.EX2 R162, R162 ;  /* 0x000000a200a27308 */ /* 0x000f220000000800 */
[--C-:B------:R-:W-:Y:S01]  /*5590*/  FFMA.FTZ R152, R11, UR4, -R170.reuse ;  /* 0x000000040b987c23 */ /* 0x100fe200080108aa */
[----:B------:R-:W-:Y:S01]  /*55a0*/  FFMA.FTZ R147, R9, UR4, -R170 ;  /* 0x0000000409937c23 */ /* 0x000fe200080108aa */
[----:B------:R-:W5:Y:S01]  /*55b0*/  LDSM.16.MT88.4 R12, [R169+0xc800] ;  /* 0x00c80000a90c783b */ /* 0x000f620000004200 */
[----:B------:R-:W-:Y:S01]  /*55c0*/  MUFU.EX2 R165, R165 ;  /* 0x000000a500a57308 */ /* 0x000fe20000000800 */
[--C-:B------:R-:W-:Y:S01]  /*55d0*/  FFMA.FTZ R176, R227, UR4, -R174.reuse ;  /* 0x00000004e3b07c23 */ /* 0x100fe200080108ae */
[----:B---3--:R-:W-:Y:S01]  /*55e0*/  F2FP.F16.F32.PACK_AB R96, R166, R167 ;  /* 0x000000a7a660723e */ /* 0x008fe200000000ff */
[----:B------:R-:W3:Y:S01]  /*55f0*/  LDSM.16.MT88.4 R8, [R171+0x10800] ;  /* 0x01080000ab08783b */ /* 0x000ee20000004200 */
[----:B------:R-:W1:Y:S01]  /*5600*/  MUFU.EX2 R164, R164 ;  /* 0x000000a400a47308 */ /* 0x000e620000000800 */
[----:B------:R-:W-:Y:S01]  /*5610*/  FFMA.FTZ R178, R197, UR4, -R174 ;  /* 0x00000004c5b27c23 */ /* 0x000fe200080108ae */
[--C-:B------:R-:W-:Y:S01]  /*5620*/  FFMA.FTZ R182, R201, UR4, -R170.reuse ;  /* 0x00000004c9b67c23 */ /* 0x100fe200080108aa */
[----:B------:R-:W-:Y:S01]  /*5630*/  LDSM.16.MT88.4 R32, [R168+0xc800] ;  /* 0x00c80000a820783b */ /* 0x000fe20000004200 */
[----:B------:R-:W-:Y:S01]  /*5640*/  MUFU.EX2 R161, R161 ;  /* 0x000000a100a17308 */ /* 0x000fe20000000800 */
[--C-:B------:R-:W-:Y:S01]  /*5650*/  FFMA.FTZ R180, R215, UR4, -R170.reuse ;  /* 0x00000004d7b47c23 */ /* 0x100fe200080108aa */
[----:B----4-:R-:W-:Y:S01]  /*5660*/  F2FP.F16.F32.PACK_AB R98, R162, R163 ;  /* 0x000000a3a262723e */ /* 0x010fe200000000ff */
[----:B------:R-:W-:Y:S01]  /*5670*/  LDSM.16.MT88.4 R28, [R171+0xe800] ;  /* 0x00e80000ab1c783b */ /* 0x000fe20000004200 */
[----:B------:R-:W4:Y:S01]  /*5680*/  MUFU.EX2 R160, R160 ;  /* 0x000000a000a07308 */ /* 0x000f220000000800 */
        /* <DEDUP_REMOVED lines=10> */
[----:B------:R-:W-:Y:S01]  /*5730*/  FADD.FTZ R164, R165, R164 ;  /* 0x000000a4a5a47221 */ /* 0x000fe20000010000 */
[----:B------:R-:W-:Y:S01]  /*5740*/  MUFU.EX2 R155, R155 ;  /* 0x0000009b009b7308 */ /* 0x000fe20000000800 */
[----:B------:R-:W-:Y:S01]  /*5750*/  ISETP.GT.U32.AND P1, PT, R153, R212, PT ;  /* 0x000000d49900720c */ /* 0x000fe20003f24070 */
[----:B------:R-:W-:Y:S01]  /*5760*/  FADD.FTZ R163, R163, R166 ;  /* 0x000000a6a3a37221 */ /* 0x000fe20000010000 */
[----:B----4-:R-:W-:Y:S01]  /*5770*/  F2FP.F16.F32.PACK_AB R99, R160, R161 ;  /* 0x000000a1a063723e */ /* 0x010fe200000000ff */
[----:B------:R-:W-:Y:S01]  /*5780*/  MUFU.EX2 R154, R154 ;  /* 0x0000009a009a7308 */ /* 0x000fe20000000800 */
[----:B------:R-:W-:Y:S01]  /*5790*/  FADD.FTZ R161, R161, R164 ;  /* 0x000000a4a1a17221 */ /* 0x000fe20000010000 */
[----:B------:R-:W-:-:S02]  /*57a0*/  FADD.FTZ R162, R162, R163 ;  /* 0x000000a3a2a27221 */ /* 0x000fc40000010000 */
[----:B------:R-:W-:Y:S01]  /*57b0*/  MUFU.EX2 R157, R157 ;  /* 0x0000009d009d7308 */ /* 0x000fe20000000800 */
[----:B------:R-:W-:Y:S01]  /*57c0*/  FADD.FTZ R160, R160, R161 ;  /* 0x000000a1a0a07221 */ /* 0x000fe20000010000 */
[C---:B------:R-:W-:Y:S02]  /*57d0*/  HMMA.16816.F32 R120, R96.reuse, R116, RZ ;  /* 0x000000746078723c */ /* 0x040fe400000018ff */
[----:B------:R-:W4:Y:S04]  /*57e0*/  MUFU.EX2 R156, R156 ;  /* 0x0000009c009c7308 */ /* 0x000f280000000800 */
[----:B------:R-:W-:Y:S02]  /*57f0*/  MUFU.EX2 R152, R152 ;  /* 0x0000009800987308 */ /* 0x000fe40000000800 */
[C---:B------:R-:W-:Y:S02]  /*5800*/  HMMA.16816.F32 R116, R96.reuse, R118, RZ ;  /* 0x000000766074723c */ /* 0x040fe400000018ff */
[----:B------:R-:W5:Y:S04]  /*5810*/  MUFU.EX2 R147, R147 ;  /* 0x0000009300937308 */ /* 0x000f680000000800 */
[----:B------:R-:W-:Y:S02]  /*5820*/  MUFU.EX2 R176, R176 ;  /* 0x000000b000b07308 */ /* 0x000fe40000000800 */
[C---:B------:R-:W-:Y:S02]  /*5830*/  HMMA.16816.F32 R44, R96.reuse, R48, RZ ;  /* 0x00000030602c723c */ /* 0x040fe400000018ff */
[----:B------:R-:W-:Y:S04]  /*5840*/  MUFU.EX2 R178, R178 ;  /* 0x000000b200b27308 */ /* 0x000fe80000000800 */
[----:B------:R2:W-:Y:S02]  /*5850*/  MUFU.EX2 R201, R223 ;  /* 0x000000df00c97308 */ /* 0x0005e40000000800 */
[C---:B------:R-:W-:Y:S02]  /*5860*/  HMMA.16816.F32 R76, R96.reuse, R80, RZ ;  /* 0x00000050604c723c */ /* 0x040fe400000018ff */
[----:B------:R-:W-:Y:S04]  /*5870*/  MUFU.EX2 R182, R182 ;  /* 0x000000b600b67308 */ /* 0x000fe80000000800 */
[----:B------:R-:W-:Y:S02]  /*5880*/  MUFU.EX2 R180, R180 ;  /* 0x000000b400b47308 */ /* 0x000fe40000000800 */
[----:B------:R-:W-:Y:S02]  /*5890*/  HMMA.16816.F32 R128, R96, R124, RZ ;  /* 0x0000007c6080723c */ /* 0x000fe400000018ff */
[----:B------:R-:W-:Y:S01]  /*58a0*/  MUFU.EX2 R203, R203 ;  /* 0x000000cb00cb7308 */ /* 0x000fe20000000800 */
[----:B--2---:R-:W-:-:S05]  /*58b0*/  FFMA.FTZ R223, R173, UR4, -R170 ;  /* 0x00000004addf7c23 */ /* 0x004fca00080108aa */
[C---:B------:R-:W-:Y:S01]  /*58c0*/  HMMA.16816.F32 R112, R96.reuse, R108, RZ ;  /* 0x0000006c6070723c */ /* 0x040fe200000018ff */
[----:B------:R-:W-:Y:S07]  /*58d0*/  MUFU.EX2 R223, R223 ;  /* 0x000000df00df7308 */ /* 0x000fee0000000800 */
        /* <DEDUP_REMOVED lines=17> */
[----:B-1----:R-:W-:Y:S01]  /*59f0*/  F2FP.F16.F32.PACK_AB R4, R158, R159 ;  /* 0x0000009f9e04723e */ /* 0x002fe200000000ff */
[----:B------:R-:W-:Y:S01]  /*5a00*/  FADD.FTZ R159, R159, R162 ;  /* 0x000000a29f9f7221 */ /* 0x000fe20000010000 */
[----:B----4-:R-:W-:-:S03]  /*5a10*/  F2FP.F16.F32.PACK_AB R5, R156, R157 ;  /* 0x0000009d9c05723e */ /* 0x010fc600000000ff */
[----:B------:R-:W-:Y:S02]  /*5a20*/  FADD.FTZ R158, R158, R159 ;  /* 0x0000009f9e9e7221 */ /* 0x000fe40000010000 */
[----:B------:R-:W-:Y:S01]  /*5a30*/  HMMA.16816.F32 R96, R96, R6, RZ ;  /* 0x000000066060723c */ /* 0x000fe200000018ff */
[----:B------:R-:W-:Y:S02]  /*5a40*/  F2FP.F16.F32.PACK_AB R6, R154, R155 ;  /* 0x0000009b9a06723e */ /* 0x000fe400000000ff */
[----:B-----5:R-:W-:-:S07]  /*5a50*/  F2FP.F16.F32.PACK_AB R7, R147, R152 ;  /* 0x000000989307723e */ /* 0x020fce00000000ff */
[C---:B------:R-:W-:Y:S08]  /*5a60*/  HMMA.16816.F32 R120, R4.reuse, R16, R120 ;  /* 0x000000100478723c */ /* 0x040ff00000001878 */
        /* <DEDUP_REMOVED lines=10> */
[----:B------:R-:W-:-:S02]  /*5b10*/  FFMA.FTZ R16, R199, UR4, -R174 ;  /* 0x00000004c7107c23 */ /* 0x000fc400080108ae */
[----:B------:R1:W4:Y:S04]  /*5b20*/  MUFU.EX2 R199, R225 ;  /* 0x000000e100c77308 */ /* 0x0003280000000800 */
[----:B------:R5:W3:Y:S01]  /*5b30*/  MUFU.EX2 R197, R16 ;  /* 0x0000001000c57308 */ /* 0x000ae20000000800 */
[C---:B------:R-:W-:Y:S08]  /*5b40*/  HMMA.16816.F32 R88, R4.reuse, R18, R88 ;  /* 0x000000120458723c */ /* 0x040ff00000001858 */
[----:B------:R-:W-:Y:S01]  /*5b50*/  HMMA.16816.F32 R48, R4, R150, R48 ;  /* 0x000000960430723c */ /* 0x000fe20000001830 */
[----:B------:R-:W-:Y:S01]  /*5b60*/  LDSM.16.MT88.4 R148, [R172+0xf000] ;  /* 0x00f00000ac94783b */ /* 0x000fe20000004200 */
[----:B-1----:R-:W-:-:S03]  /*5b70*/  FFMA.FTZ R225, R181, UR4, -R174 ;  /* 0x00000004b5e17c23 */ /* 0x002fc600080108ae */
[----:B-----5:R-:W1:Y:S03]  /*5b80*/  LDSM.16.MT88.4 R16, [R171+0xf000] ;  /* 0x00f00000ab10783b */ /* 0x020e660000004200 */
[C---:B------:R-:W-:Y:S01]  /*5b90*/  HMMA.16816.F32 R76, R4.reuse, R140, R76 ;  /* 0x0000008c044c723c */ /* 0x040fe2000000184c */
[----:B------:R-:W-:Y:S07]  /*5ba0*/  MUFU.EX2 R225, R225 ;  /* 0x000000e100e17308 */ /* 0x000fee0000000800 */
        /* <DEDUP_REMOVED lines=19> */
[----:B----4-:R-:W-:Y:S01]  /*5ce0*/  F2FP.F16.F32.PACK_AB R4, R199, R176 ;  /* 0x000000b0c704723e */ /* 0x010fe200000000ff */
[----:B------:R-:W2:Y:S01]  /*5cf0*/  LDSM.16.MT88.4 R12, [R171+0x11000] ;  /* 0x01100000ab0c783b */ /* 0x000ea20000004200 */
[----:B------:R-:W-:-:S02]  /*5d00*/  F2FP.F16.F32.PACK_AB R5, R182, R201 ;  /* 0x000000c9b605723e */ /* 0x000fc400000000ff */
[----:B---3--:R-:W-:Y:S02]  /*5d10*/  F2FP.F16.F32.PACK_AB R6, R178, R197 ;  /* 0x000000c5b206723e */ /* 0x008fe400000000ff */
[----:B------:R-:W-:-:S07]  /*5d20*/  F2FP.F16.F32.PACK_AB R7, R203, R180 ;  /* 0x000000b4cb07723e */ /* 0x000fce00000000ff */
[C---:B------:R-:W-:Y:S08]  /*5d30*/  HMMA.16816.F32 R120, R4.reuse, R8, R120 ;  /* 0x000000080478723c */ /* 0x040ff00000001878 */
        /* <DEDUP_REMOVED lines=8> */
[----:B------:R-:W-:Y:S01]  /*5dc0*/  HMMA.16816.F32 R44, R4, R148, R44 ;  /* 0x00000094042c723c */ /* 0x000fe2000000182c */
[--C-:B------:R-:W-:Y:S01]  /*5dd0*/  FFMA.FTZ R148, R195, UR4, -R174.reuse ;  /* 0x00000004c3947c23 */ /* 0x100fe200080108ae */
[----:B------:R-:W-:-:S05]  /*5de0*/  FFMA.FTZ R149, R193, UR4, -R174 ;  /* 0x00000004c1957c23 */ /* 0x000fca00080108ae */
[----:B------:R-:W-:Y:S01]  /*5df0*/  MUFU.EX2 R148, R148 ;  /* 0x0000009400947308 */ /* 0x000fe20000000800 */
[C---:B---3--:R-:W-:Y:S03]  /*5e00*/  HMMA.16816.F32 R84, R4.reuse, R8, R84 ;  /* 0x000000080454723c */ /* 0x048fe60000001854 */
[----:B------:R-:W3:Y:S05]  /*5e10*/  MUFU.EX2 R149, R149 ;  /* 0x0000009500957308 */ /* 0x000eea0000000800 */
[C---:B------:R-:W-:Y:S01]  /*5e20*/  HMMA.16816.F32 R88, R4.reuse, R10, R88 ;  /* 0x0000000a0458723c */ /* 0x040fe20000001858 */
[----:B------:R-:W4:Y:S07]  /*5e30*/  LDSM.16.MT88.4 R8, [R171+0xf800] ;  /* 0x00f80000ab08783b */ /* 0x000f2e0000004200 */
[----:B------:R-:W-:Y:S01]  /*5e40*/  HMMA.16816.F32 R48, R4, R150, R48 ;  /* 0x000000960430723c */ /* 0x000fe20000001830 */
[----:B------:R-:W-:Y:S01]  /*5e50*/  FFMA.FTZ R150, R183, UR4, -R174 ;  /* 0x00000004b7967c23 */ /* 0x000fe200080108ae */
[--C-:B------:R-:W-:Y:S01]  /*5e60*/  FFMA.FTZ R151, R179, UR4, -R170.reuse ;  /* 0x00000004b3977c23 */ /* 0x100fe200080108aa */
[----:B------:R-:W-:-:S02]  /*5e70*/  FFMA.FTZ R174, R177, UR4, -R170 ;  /* 0x00000004b1ae7c23 */ /* 0x000fc400080108aa */
[----:B------:R-:W-:Y:S03]  /*5e80*/  MUFU.EX2 R170, R175 ;  /* 0x000000af00aa7308 */ /* 0x000fe60000000800 */
[C---:B------:R-:W-:Y:S01]  /*5e90*/  HMMA.16816.F32 R76, R4.reuse, R140, R76 ;  /* 0x0000008c044c723c */ /* 0x040fe2000000184c */
[----:B------:R-:W-:Y:S04]  /*5ea0*/  MUFU.EX2 R150, R150 ;  /* 0x0000009600967308 */ /* 0x000fe80000000800 */
[----:B------:R-:W-:Y:S03]  /*5eb0*/  MUFU.EX2 R151, R151 ;  /* 0x0000009700977308 */ /* 0x000fe60000000800 */
[C---:B------:R-:W-:Y:S01]  /*5ec0*/  HMMA.16816.F32 R80, R4.reuse, R142, R80 ;  /* 0x0000008e0450723c */ /* 0x040fe20000001850 */
[----:B------:R-:W5:Y:S01]  /*5ed0*/  MUFU.EX2 R174, R174 ;  /* 0x000000ae00ae7308 */ /* 0x000f620000000800 */
[----:B------:R-:W-:Y:S06]  /*5ee0*/  LDSM.16.MT88.4 R140, [R172+0xf800] ;  /* 0x00f80000ac8c783b */ /* 0x000fec0000004200 */
        /* <DEDUP_REMOVED lines=16> */
[----:B------:R-:W-:Y:S01]  /*5ff0*/  HMMA.16816.F32 R96, R4, R18, R96 ;  /* 0x000000120460723c */ /* 0x000fe20000001860 */
[----:B---3--:R-:W-:Y:S01]  /*6000*/  F2FP.F16.F32.PACK_AB R4, R149, R148 ;  /* 0x000000949504723e */ /* 0x008fe200000000ff */
[----:B------:R-:W1:Y:S01]  /*6010*/  LDSM.16.MT88.4 R16, [R169+0x11800] ;  /* 0x01180000a910783b */ /* 0x000e620000004200 */
[----:B-----5:R-:W-:-:S02]  /*6020*/  F2FP.F16.F32.PACK_AB R5, R174, R151 ;  /* 0x00000097ae05723e */ /* 0x020fc400000000ff */
[----:B------:R-:W-:Y:S02]  /*6030*/  F2FP.F16.F32.PACK_AB R6, R225, R150 ;  /* 0x00000096e106723e */ /* 0x000fe400000000ff */
[----:B------:R-:W-:-:S07]  /*6040*/  F2FP.F16.F32.PACK_AB R7, R223, R170 ;  /* 0x000000aadf07723e */ /* 0x000fce00000000ff */
[C---:B--2---:R-:W-:Y:S08]  /*6050*/  HMMA.16816.F32 R120, R4.reuse, R12, R120 ;  /* 0x0000000c0478723c */ /* 0x044ff00000001878 */
[C---:B------:R-:W-:Y:S01]  /*6060*/  HMMA.16816.F32 R116, R4.reuse, R14, R116 ;  /* 0x0000000e0474723c */ /* 0x040fe20000001874 */
[----:B------:R-:W2:Y:S07]  /*6070*/  LDSM.16.MT88.4 R12, [R168+0xd800] ;  /* 0x00d80000a80c783b */ /* 0x000eae0000004200 */
[C---:B----4-:R-:W-:Y:S08]  /*6080*/  HMMA.16816.F32 R36, R4.reuse, R8, R36 ;  /* 0x000000080424723c */ /* 0x050ff00000001824 */
        /* <DEDUP_REMOVED lines=9> */
[C---:B------:R-:W-:Y:S08]  /*6120*/  HMMA.16816.F32 R48, R4.reuse, R142, R48 ;  /* 0x0000008e0430723c */ /* 0x040ff00000001830 */
[----:B---3--:R-:W-:Y:S01]  /*6130*/  HMMA.16816.F32 R60, R4, R8, R60 ;  /* 0x00000008043c723c */ /* 0x008fe2000000183c */
        /* <DEDUP_REMOVED lines=51> */
[C---:B------:R-:W-:Y:S01]  /*6470*/  LEA.HI.X R13, R14.reuse, R8, R13, 0x6, P1 ;  /* 0x000000080e0d7211 */ /* 0x040fe200008f340d */
        /* <DEDUP_REMOVED lines=32> */
[----:B------:R-:W-:Y:S02]  /*6680*/  IMAD.IADD R215, R216, 0x1, R169 ;  /* 0x00000001d8d77824 */ /* 0x000fe400078e02a9 */
[C-C-:B------:R-:W-:Y:S01]  /*6690*/  IMAD.IADD R226, R169.reuse, 0x1, R227.reuse ;  /* 0x00000001a9e27824 */ /* 0x140fe200078e02e3 */
        /* <DEDUP_REMOVED lines=58> */
[----:B--2---:R-:W2:Y:S04]  /*6a40*/  LDSM.16.M88.4 R4, [R217+UR5+0x7800] ;  /* 0x00780005d904783b */ /* 0x004ea80008000200 */
[----:B------:R-:W-:Y:S04]  /*6a50*/  LDSM.16.M88.4 R140, [R226] ;  /* 0x00000000e28c783b */ /* 0x000fe80000000200 */
[----:B------:R-:W1:Y:S04]  /*6a60*/  LDSM.16.M88.4 R32, [R215+0x6000] ;  /* 0x00600000d720783b */ /* 0x000e680000000200 */
[----:B------:R-:W1:Y:S04]  /*6a70*/  LDSM.16.M88.4 R16, [R215+0x6800] ;  /* 0x00680000d710783b */ /* 0x000e680000000200 */
[----:B------:R-:W1:Y:S04]  /*6a80*/  LDSM.16.M88.4 R8, [R215+0x7000] ;  /* 0x00700000d708783b */ /* 0x000e680000000200 */
[----:B------:R-:W1:Y:S04]  /*6a90*/  LDSM.16.M88.4 R148, [R215+0x7800] ;  /* 0x00780000d794783b */ /* 0x000e680000000200 */
[----:B------:R-:W-:Y:S01]  /*6aa0*/  LDSM.16.M88.4 R20, [R222] ;  /* 0x00000000de14783b */ /* 0x000fe20000000200 */
[C---:B---3--:R-:W-:Y:S03]  /*6ab0*/  HMMA.16816.F32 R12, R180.reuse, R24, RZ ;  /* 0x00000018b40c723c */ /* 0x048fe600000018ff */
[----:B------:R-:W-:Y:S04]  /*6ac0*/  LDSM.16.M88.4 R28, [R216+0x6000] ;  /* 0x00600000d81c783b */ /* 0x000fe80000000200 */
[----:B------:R-:W-:Y:S01]  /*6ad0*/  LDSM.16.M88.4 R144, [R216+0x7000] ;  /* 0x00700000d890783b */ /* 0x000fe20000000200 */
[C---:B----4-:R-:W-:Y:S03]  /*6ae0*/  HMMA.16816.F32 R136, R180.reuse, R164, RZ ;  /* 0x000000a4b488723c */ /* 0x050fe600000018ff */
[----:B------:R-:W-:Y:S04]  /*6af0*/  LDSM.16.M88.4 R168, [R224] ;  /* 0x00000000e0a8783b */ /* 0x000fe80000000200 */
        /* <DEDUP_REMOVED lines=8> */
[----:B------:R-:W-:Y:S04]  /*6b80*/  LDSM.16.M88.4 R228, [R216+0x9800] ;  /* 0x00980000d8e4783b */ /* 0x000fe80000000200 */
[----:B------:R-:W0:Y:S01]  /*6b90*/  LDGDEPBAR ;  /* 0x00000000000079af */ /* 0x000e220000000000 */
[C---:B------:R-:W-:Y:S08]  /*6ba0*/  HMMA.16816.F32 R156, R180.reuse, R158, RZ ;  /* 0x0000009eb49c723c */ /* 0x040ff000000018ff */
[C---:B--2---:R-:W-:Y:S08]  /*6bb0*/  HMMA.16816.F32 R152, R180.reuse, R4, RZ ;  /* 0x00000004b498723c */ /* 0x044ff000000018ff */
        /* <DEDUP_REMOVED lines=20> */
[----:B------:R-:W5:Y:S07]  /*6d00*/  LDSM.16.M88.4 R28, [R217+UR5+0x8000] ;  /* 0x00800005d91c783b */ /* 0x000f6e0008000200 */
[C---:B------:R-:W-:Y:S08]  /*6d10*/  HMMA.16816.F32 R160, R20.reuse, R144, R160 ;  /* 0x0000009014a0723c */ /* 0x040ff000000018a0 */
[C---:B------:R-:W-:Y:S01]  /*6d20*/  HMMA.16816.F32 R156, R20.reuse, R146, R156 ;  /* 0x00000092149c723c */ /* 0x040fe2000000189c */
[----:B------:R-:W-:Y:S07]  /*6d30*/  LDSM.16.M88.4 R144, [R217+UR5+0x9800] ;  /* 0x00980005d990783b */ /* 0x000fee0008000200 */
[C---:B-1----:R-:W-:Y:S08]  /*6d40*/  HMMA.16816.F32 R152, R20.reuse, R32, R152 ;  /* 0x000000201498723c */ /* 0x042ff00000001898 */
[----:B------:R-:W-:Y:S01]  /*6d50*/  HMMA.16816.F32 R180, R20, R34, R180 ;  /* 0x0000002214b4723c */ /* 0x000fe200000018b4 */
[----:B------:R-:W-:Y:S04]  /*6d60*/  LDSM.16.M88.4 R32, [R215+0x8000] ;  /* 0x00800000d720783b */ /* 0x000fe80000000200 */
[----:B------:R-:W-:Y:S03]  /*6d70*/  LDSM.16.M88.4 R20, [R215+0x8800] ;  /* 0x00880000d714783b */ /* 0x000fe60000000200 */
[C---:B---3--:R-:W-:Y:S08]  /*6d80*/  HMMA.16816.F32 R12, R168.reuse, R16, R12 ;  /* 0x00000010a80c723c */ /* 0x048ff0000000180c */
[C---:B------:R-:W-:Y:S01]  /*6d90*/  HMMA.16816.F32 R24, R168.reuse, R18, R24 ;  /* 0x00000012a818723c */ /* 0x040fe20000001818 */
[----:B------:R-:W-:Y:S07]  /*6da0*/  LDSM.16.M88.4 R16, [R215+0x9000] ;  /* 0x00900000d710783b */ /* 0x000fee0000000200 */
[C---:B----4-:R-:W-:Y:S08]  /*6db0*/  HMMA.16816.F32 R136, R168.reuse, R8, R136 ;  /* 0x00000008a888723c */ /* 0x050ff00000001888 */
[C---:B------:R-:W-:Y:S01]  /*6dc0*/  HMMA.16816.F32 R164, R168.reuse, R10, R164 ;  /* 0x0000000aa8a4723c */ /* 0x040fe200000018a4 */
[----:B------:R-:W1:Y:S07]  /*6dd0*/  LDSM.16.M88.4 R8, [R226+0x2000] ;  /* 0x00200000e208783b */ /* 0x000e6e0000000200 */
[C---:B------:R-:W-:Y:S08]  /*6de0*/  HMMA.16816.F32 R160, R168.reuse, R176, R160 ;  /* 0x000000b0a8a0723c */ /* 0x040ff000000018a0 */
[----:B------:R-:W-:Y:S01]  /*6df0*/  HMMA.16816.F32 R156, R168, R178, R156 ;  /* 0x000000b2a89c723c */ /* 0x000fe2000000189c */
[----:B------:R-:W-:Y:S07]  /*6e00*/  LDSM.16.M88.4 R176, [R224+0x2000] ;  /* 0x00200000e0b0783b */ /* 0x000fee0000000200 */
[C---:B--2---:R-:W-:Y:S08]  /*6e10*/  HMMA.16816.F32 R136, R140.reuse, R4, R136 ;  /* 0x000000048c88723c */ /* 0x044ff00000001888 */
[C---:B------:R-:W-:Y:S01]  /*6e20*/  HMMA.16816.F32 R164, R140.reuse, R6, R164 ;  /* 0x000000068ca4723c */ /* 0x040fe200000018a4 */
[----:B------:R-:W2:Y:S07]  /*6e30*/  LDSM.16.M88.4 R4, [R216+0x8000] ;  /* 0x00800000d804783b */ /* 0x000eae0000000200 */
[C---:B-----5:R-:W-:Y:S08]  /*6e40*/  HMMA.16816.F32 R12, R140.reuse, R28, R12 ;  /* 0x0000001c8c0c723c */ /* 0x060ff0000000180c */
[C---:B------:R-:W-:Y:S01]  /*6e50*/  HMMA.16816.F32 R24, R140.reuse, R30, R24 ;  /* 0x0000001e8c18723c */ /* 0x040fe20000001818 */
[----:B------:R-:W3:Y:S07]  /*6e60*/  LDSM.16.M88.4 R28, [R215+0x9800] ;  /* 0x00980000d71c783b */ /* 0x000eee0000000200 */
[C---:B------:R-:W-:Y:S08]  /*6e70*/  HMMA.16816.F32 R160, R140.reuse, R148, R160 ;  /* 0x000000948ca0723c */ /* 0x040ff000000018a0 */
[----:B------:R-:W-:Y:S01]  /*6e80*/  HMMA.16816.F32 R156, R140, R150, R156 ;  /* 0x000000968c9c723c */ /* 0x000fe2000000189c */
[----:B------:R-:W-:Y:S07]  /*6e90*/  LDSM.16.M88.4 R148, [R227+0x4000] ;  /* 0x00400000e394783b */ /* 0x000fee0000000200 */
[C---:B------:R-:W-:Y:S08]  /*6ea0*/  HMMA.16816.F32 R152, R168.reuse, R172, R152 ;  /* 0x000000aca898723c */ /* 0x040ff00000001898 */
[----:B------:R-:W-:Y:S01]  /*6eb0*/  HMMA.16816.F32 R180, R168, R174, R180 ;  /* 0x000000aea8b4723c */ /* 0x000fe200000018b4 */
[----:B------:R-:W-:Y:S04]  /*6ec0*/  LDSM.16.M88.4 R172, [R218+0x9000] ;  /* 0x00900000daac783b */ /* 0x000fe80000000200 */
[----:B------:R-:W-:Y:S03]  /*6ed0*/  LDSM.16.M88.4 R168, [R218+0x9800] ;  /* 0x00980000daa8783b */ /* 0x000fe60000000200 */
[C---:B-1----:R-:W-:Y:S08]  /*6ee0*/  HMMA.16816.F32 R12, R8.reuse, R32, R12 ;  /* 0x00000020080c723c */ /* 0x042ff0000000180c */
[C---:B------:R-:W-:Y:S01]  /*6ef0*/  HMMA.16816.F32 R24, R8.reuse, R34, R24 ;  /* 0x000000220818723c */ /* 0x040fe20000001818 */
[----:B------:R-:W-:Y:S07]  /*6f00*/  LDSM.16.M88.4 R32, [R226+0x4000] ;  /* 0x00400000e220783b */ /* 0x000fee0000000200 */
[C---:B------:R-:W-:Y:S08]  /*6f10*/  HMMA.16816.F32 R160, R8.reuse, R16, R160 ;  /* 0x0000001008a0723c */ /* 0x040ff000000018a0 */
[----:B------:R-:W-:Y:S01]  /*6f20*/  HMMA.16816.F32 R156, R8, R18, R156 ;  /* 0x00000012089c723c */ /* 0x000fe2000000189c */
[----:B------:R-:W1:Y:S07]  /*6f30*/  LDSM.16.M88.4 R16, [R218+0x8000] ;  /* 0x00800000da10783b */ /* 0x000e6e0000000200 */
[C---:B------:R-:W-:Y:S08]  /*6f40*/  HMMA.16816.F32 R152, R140.reuse, R144, R152 ;  /* 0x000000908c98723c */ /* 0x040ff00000001898 */
[----:B------:R-:W-:Y:S01]  /*6f50*/  HMMA.16816.F32 R180, R140, R146, R180 ;  /* 0x000000928cb4723c */ /* 0x000fe200000018b4 */
[----:B------:R-:W-:Y:S04]  /*6f60*/  LDSM.16.M88.4 R144, [R217+UR5+0xa800] ;  /* 0x00a80005d990783b */ /* 0x000fe80008000200 */
[----:B------:R-:W-:Y:S03]  /*6f70*/  LDSM.16.M88.4 R140, [R217+UR5+0xb000] ;  /* 0x00b00005d98c783b */ /* 0x000fe60008000200 */
[C---:B------:R-:W-:Y:S08]  /*6f80*/  HMMA.16816.F32 R136, R8.reuse, R20, R136 ;  /* 0x000000140888723c */ /* 0x040ff00000001888 */
[----:B------:R-:W-:Y:S01]  /*6f90*/  HMMA.16816.F32 R164, R8, R22, R164 ;  /* 0x0000001608a4723c */ /* 0x000fe200000018a4 */
[----:B------:R-:W4:Y:S07]  /*6fa0*/  LDSM.16.M88.4 R20, [R216+0x8800] ;  /* 0x00880000d814783b */ /* 0x000f2e0000000200 */
[C---:B--2---:R-:W-:Y:S08]  /*6fb0*/  HMMA.16816.F32 R12, R192.reuse, R4, R12 ;  /* 0x00000004c00c723c */ /* 0x044ff0000000180c */
[----:B------:R-:W-:Y:S01]  /*6fc0*/  HMMA.16816.F32 R24, R192, R6, R24 ;  /* 0x00000006c018723c */ /* 0x000fe20000001818 */
[----:B------:R-:W2:Y:S07]  /*6fd0*/  LDSM.16.M88.4 R4, [R217+UR5+0xa000] ;  /* 0x00a00005d904783b */ /* 0x000eae0008000200 */
[C---:B---3--:R-:W-:Y:S08]  /*6fe0*/  HMMA.16816.F32 R152, R8.reuse, R28, R152 ;  /* 0x0000001c0898723c */ /* 0x048ff00000001898 */
[----:B------:R-:W-:Y:S01]  /*6ff0*/  HMMA.16816.F32 R180, R8, R30, R180 ;  /* 0x0000001e08b4723c */ /* 0x000fe200000018b4 */
[----:B------:R-:W3:Y:S04]  /*7000*/  LDSM.16.M88.4 R8, [R216+0x9000] ;  /* 0x00900000d808783b */ /* 0x000ee80000000200 */
[----:B------:R-:W-:Y:S03]  /*7010*/  LDSM.16.M88.4 R28, [R215+0xa800] ;  /* 0x00a80000d71c783b */ /* 0x000fe60000000200 */
[----:B-1----:R-:W-:Y:S08]  /*7020*/  HMMA.16816.F32 R12, R176, R16, R12 ;  /* 0x00000010b00c723c */ /* 0x002ff0000000180c */
[C---:B----4-:R-:W-:Y:S08]  /*7030*/  HMMA.16816.F32 R136, R192.reuse, R20, R136 ;  /* 0x00000014c088723c */ /* 0x050ff00000001888 */
[----:B------:R-:W-:Y:S01]  /*7040*/  HMMA.16816.F32 R164, R192, R22, R164 ;  /* 0x00000016c0a4723c */ /* 0x000fe200000018a4 */
[----:B------:R-:W-:Y:S07]  /*7050*/  LDSM.16.M88.4 R20, [R222+0x4000] ;  /* 0x00400000de14783b */ /* 0x000fee0000000200 */
        /* <DEDUP_REMOVED lines=8> */
[----:B------:R-:W-:Y:S08]  /*70e0*/  HMMA.16816.F32 R12, R32, R196, R12 ;  /* 0x000000c4200c723c */ /* 0x000ff0000000180c */
[C---:B------:R-:W-:Y:S08]  /*70f0*/  HMMA.16816.F32 R136, R176.reuse, R200, R136 ;  /* 0x000000c8b088723c */ /* 0x040ff00000001888 */
[----:B------:R-:W-:Y:S08]  /*7100*/  HMMA.16816.F32 R164, R176, R202, R164 ;  /* 0x000000cab0a4723c */ /* 0x000ff000000018a4 */
[----:B-1----:R-:W-:Y:S08]  /*7110*/  HMMA.16816.F32 R12, R20, R16, R12 ;  /* 0x00000010140c723c */ /* 0x002ff0000000180c */
[C---:B------:R-:W-:Y:S08]  /*7120*/  HMMA.16816.F32 R160, R176.reuse, R172, R160 ;  /* 0x000000acb0a0723c */ /* 0x040ff000000018a0 */
[----:B------:R-:W-:Y:S01]  /*7130*/  HMMA.16816.F32 R156, R176, R174, R156 ;  /* 0x000000aeb09c723c */ /* 0x000fe2000000189c */
[----:B------:R-:W1:Y:S07]  /*7140*/  LDSM.16.M88.4 R172, [R216+0xa800] ;  /* 0x00a80000d8ac783b */ /* 0x000e6e0000000200 */
[----:B------:R-:W-:Y:S08]  /*7150*/  HMMA.16816.F32 R136, R148, R144, R136 ;  /* 0x000000909488723c */ /* 0x000ff00000001888 */
[----:B------:R-:W-:Y:S08]  /*7160*/  HMMA.16816.F32 R24, R32, R198, R24 ;  /* 0x000000c62018723c */ /* 0x000ff00000001818 */
[----:B------:R-:W-:Y:S08]  /*7170*/  HMMA.16816.F32 R164, R148, R146, R164 ;  /* 0x0000009294a4723c */ /* 0x000ff000000018a4 */
[----:B--2---:R-:W-:Y:S01]  /*7180*/  HMMA.16816.F32 R12, R8, R4, R12 ;  /* 0x00000004080c723c */ /* 0x004fe2000000180c */
[----:B------:R-:W-:-:S05]  /*7190*/  IMAD.SHL.U32 R4, R188, 0x2, RZ ;  /* 0x00000002bc047824 */ /* 0x000fca00078e00ff */
[----:B------:R-:W-:Y:S02]  /*71a0*/  LOP3.LUT R4, R4, 0x6, RZ, 0xc0, !PT ;  /* 0x0000000604047812 */ /* 0x000fe400078ec0ff */
[----:B------:R-:W-:Y:S03]  /*71b0*/  HMMA.16816.F32 R160, R148, R140, R160 ;  /* 0x0000008c94a0723c */ /* 0x000fe600000018a0 */
[----:B------:R-:W-:-:S05]  /*71c0*/  IMAD R145, R133, 0x40, R4 ;  /* 0x0000004085917824 */ /* 0x000fca00078e0204 */
[----:B------:R-:W-:Y:S01]  /*71d0*/  HMMA.16816.F32 R156, R148, R142, R156 ;  /* 0x0000008e949c723c */ /* 0x000fe2000000189c */
[----:B------:R-:W2:Y:S02]  /*71e0*/  LDSM.16.M88.4 R140, [R218+0xa800] ;  /* 0x00a80000da8c783b */ /* 0x000ea40000000200 */
[----:B------:R-:W-:Y:S01]  /*71f0*/  FMUL.FTZ R144, R12, UR4 ;  /* 0x000000040c907c20 */ /* 0x000fe20008410000 */
[----:B------:R-:W-:Y:S01]  /*7200*/  FMUL.FTZ R12, R13, UR4 ;  /* 0x000000040d0c7c20 */ /* 0x000fe20008410000 */
[----:B------:R-:W-:Y:S01]  /*7210*/  FMUL.FTZ R13, R14, UR4 ;  /* 0x000000040e0d7c20 */ /* 0x000fe20008410000 */
[----:B------:R-:W-:Y:S02]  /*7220*/  VIADD R14, R145, 0xffffff80 ;  /* 0xffffff80910e7836 */ /* 0x000fe40000000000 */
[----:B------:R-:W-:Y:S01]  /*7230*/  FMUL.FTZ R15, R15, UR4 ;  /* 0x000000040f0f7c20 */ /* 0x000fe20008410000 */
[----:B------:R-:W-:Y:S01]  /*7240*/  HMMA.16816.F32 R136, R32, R28, R136 ;  /* 0x0000001c2088723c */ /* 0x000fe20000001888 */
[----:B------:R-:W3:Y:S01]  /*7250*/  MUFU.TANH R144, R144 ;  /* 0x0000009000907308 */ /* 0x000ee20000002400 */
[----:B------:R-:W-:-:S02]  /*7260*/  ISETP.GT.AND P5, PT, R207, R14, PT ;  /* 0x0000000ecf00720c */ /* 0x000fc40003fa4270 */
[----:B------:R-:W-:-:S04]  /*7270*/  ISETP.GE.AND P6, PT, R14, R206, PT ;  /* 0x000000ce0e00720c */ /* 0x000fc80003fc6270 */
[----:B------:R-:W-:Y:S01]  /*7280*/  HMMA.16816.F32 R24, R20, R18, R24 ;  /* 0x000000121418723c */ /* 0x000fe20000001818 */
[----:B------:R-:W4:Y:S01]  /*7290*/  LDSM.16.M88.4 R16, [R217+UR5+0xb800] ;  /* 0x00b80005d910783b */ /* 0x000f220008000200 */
[----:B------:R-:W5:Y:S06]  /*72a0*/  MUFU.TANH R13, R13 ;  /* 0x0000000d000d7308 */ /* 0x000f6c0000002400 */
[----:B------:R-:W-:Y:S02]  /*72b0*/  HMMA.16816.F32 R152, R192, R228, R152 ;  /* 0x000000e4c098723c */ /* 0x000fe40000001898 */
[----:B------:R-:W5:Y:S01]  /*72c0*/  MUFU.TANH R12, R12 ;  /* 0x0000000c000c7308 */ /* 0x000f620000002400 */
[----:B---3--:R-:W-:-:S04]  /*72d0*/  FSEL R144, R144, -INF , !P5 ;  /* 0xff80000090907808 */ /* 0x008fc80006800000 */
[----:B------:R-:W-:Y:S01]  /*72e0*/  FSEL R200, R144, -INF , !P6 ;  /* 0xff80000090c87808 */ /* 0x000fe20007000000 */
[----:B------:R-:W-:Y:S01]  /*72f0*/  HMMA.16816.F32 R164, R32, R30, R164 ;  /* 0x0000001e20a4723c */ /* 0x000fe200000018a4 */
[----:B------:R-:W3:Y:S01]  /*7300*/  LDSM.16.M88.4 R28, [R215+0xb000] ;  /* 0x00b00000d71c783b */ /* 0x000ee20000000200 */
[----:B------:R-:W-:Y:S01]  /*7310*/  ISETP.GE.AND P6, PT, R14, R205, PT ;  /* 0x000000cd0e00720c */ /* 0x000fe20003fc6270 */
[----:B------:R-:W-:-:S05]  /*7320*/  VIADD R144, R145, 0xffffff99 ;  /* 0xffffff9991907836 */ /* 0x000fca0000000000 */
[----:B-1----:R-:W-:Y:S08]  /*7330*/  HMMA.16816.F32 R136, R20, R172, R136 ;  /* 0x000000ac1488723c */ /* 0x002ff00000001888 */
[----:B------:R-:W-:Y:S08]  /*7340*/  HMMA.16816.F32 R152, R176, R168, R152 ;  /* 0x000000a8b098723c */ /* 0x000ff00000001898 */
[C---:B------:R-:W-:Y:S01]  /*7350*/  HMMA.16816.F32 R24, R8.reuse, R6, R24 ;  /* 0x000000060818723c */ /* 0x040fe20000001818 */
[----:B------:R-:W1:Y:S07]  /*7360*/  LDSM.16.M88.4 R4, [R216+0xb000] ;  /* 0x00b00000d804783b */ /* 0x000e6e0000000200 */
[----:B--2---:R-:W-:Y:S01]  /*7370*/  HMMA.16816.F32 R136, R8, R140, R136 ;  /* 0x0000008c0888723c */ /* 0x004fe20000001888 */
[----:B------:R-:W-:-:S02]  /*7380*/  VIADD R141, R207, 0x8 ;  /* 0x00000008cf8d7836 */ /* 0x000fc40000000000 */
[----:B------:R-:W-:-:S03]  /*7390*/  VIADD R140, R145, 0xffffff98 ;  /* 0xffffff98918c7836 */ /* 0x000fc60000000000 */
[----:B------:R-:W-:Y:S01]  /*73a0*/  ISETP.GT.AND P5, PT, R141, R14, PT ;  /* 0x0000000e8d00720c */ /* 0x000fe20003fa4270 */
[----:B------:R-:W-:Y:S01]  /*73b0*/  VIADD R14, R145, 0xffffff81 ;  /* 0xffffff81910e7836 */ /* 0x000fe20000000000 */
[----:B----4-:R-:W-:Y:S01]  /*73c0*/  HMMA.16816.F32 R152, R148, R16, R152 ;  /* 0x000000109498723c */ /* 0x010fe20000001898 */
[----:B------:R-:W2:Y:S01]  /*73d0*/  MUFU.TANH R17, R15 ;  /* 0x0000000f00117308 */ /* 0x000ea20000002400 */
[----:B-----5:R-:W-:Y:S01]  /*73e0*/  FSEL R13, R13, -INF , !P5 ;  /* 0xff8000000d0d7808 */ /* 0x020fe20006800000 */
[----:B------:R-:W-:Y:S01]  /*73f0*/  FMUL.FTZ R24, R24, UR4 ;  /* 0x0000000418187c20 */ /* 0x000fe20008410000 */
[----:B------:R-:W-:Y:S01]  /*7400*/  ISETP.GT.AND P5, PT, R207, R14, PT ;  /* 0x0000000ecf00720c */ /* 0x000fe20003fa4270 */
[----:B------:R-:W-:Y:S01]  /*7410*/  FMUL.FTZ R16, R25, UR4 ;  /* 0x0000000419107c20 */ /* 0x000fe20008410000 */
[----:B------:R-:W-:Y:S01]  /*7420*/  FMUL.FTZ R25, R26, UR4 ;  /* 0x000000041a197c20 */ /* 0x000fe20008410000 */
[----:B------:R-:W-:Y:S01]  /*7430*/  VIADD R26, R145, 0xffffff88 ;  /* 0xffffff88911a7836 */ /* 0x000fe20000000000 */
[----:B---3--:R-:W-:Y:S01]  /*7440*/  HMMA.16816.F32 R160, R32, R28, R160 ;  /* 0x0000001c20a0723c */ /* 0x008fe200000018a0 */
[----:B------:R-:W3:Y:S01]  /*7450*/  MUFU.TANH R24, R24 ;  /* 0x0000001800187308 */ /* 0x000ee20000002400 */
[----:B------:R-:W-:Y:S01]  /*7460*/  FSEL R28, R13, -INF , !P6 ;  /* 0xff8000000d1c7808 */ /* 0x000fe20007000000 */
[----:B------:R-:W-:Y:S01]  /*7470*/  FMUL.FTZ R136, R136, UR4 ;  /* 0x0000000488887c20 */ /* 0x000fe20008410000 */
[----:B------:R-:W-:Y:S01]  /*7480*/  ISETP.GE.AND P6, PT, R14, R206, PT ;  /* 0x000000ce0e00720c */ /* 0x000fe20003fc6270 */
[----:B------:R-:W-:Y:S01]  /*7490*/  FMUL.FTZ R27, R27, UR4 ;  /* 0x000000041b1b7c20 */ /* 0x000fe20008410000 */
[----:B------:R-:W-:Y:S01]  /*74a0*/  FSEL R12, R12, -INF , !P5 ;  /* 0xff8000000c0c7808 */ /* 0x000fe20006800000 */
[----:B------:R-:W-:Y:S01]  /*74b0*/  FMUL.FTZ R29, R137, UR4 ;  /* 0x00000004891d7c20 */ /* 0x000fe20008410000 */
[----:B------:R-:W-:Y:S01]  /*74c0*/  HMMA.16816.F32 R180, R192, R230, R180 ;  /* 0x000000e6c0b4723c */ /* 0x000fe200000018b4 */
[----:B------:R-:W4:Y:S01]  /*74d0*/  MUFU.TANH R25, R25 ;  /* 0x0000001900197308 */ /* 0x000f220000002400 */
[----:B------:R-:W-:-:S02]  /*74e0*/  FSEL R202, R12, -INF , !P6 ;  /* 0xff8000000cca7808 */ /* 0x000fc40007000000 */
[----:B------:R-:W-:Y:S02]  /*74f0*/  ISETP.GT.AND P6, PT, R141, R14, PT ;  /* 0x0000000e8d00720c */ /* 0x000fe40003fc4270 */
[-C--:B------:R-:W-:Y:S02]  /*7500*/  ISETP.GE.AND P5, PT, R14, R205.reuse, PT ;  /* 0x000000cd0e00720c */ /* 0x080fe40003fa6270 */
[----:B------:R-:W-:Y:S01]  /*7510*/  HMMA.16816.F32 R156, R32, R30, R156 ;  /* 0x0000001e209c723c */ /* 0x000fe2000000189c */
[----:B--2---:R-:W-:Y:S01]  /*7520*/  FSEL R30, R17, -INF , !P6 ;  /* 0xff800000111e7808 */ /* 0x004fe20007000000 */
[----:B------:R-:W2:Y:S01]  /*7530*/  MUFU.TANH R16, R16 ;  /* 0x0000001000107308 */ /* 0x000ea20000002400 */
[----:B------:R-:W-:Y:S01]  /*7540*/  ISETP.GT.AND P6, PT, R207, R26, PT ;  /* 0x0000001acf00720c */ /* 0x000fe20003fc4270 */
[----:B------:R-:W5:Y:S01]  /*7550*/  LDSM.16.M88.4 R12, [R218+0xb000] ;  /* 0x00b00000da0c783b */ /* 0x000f620000000200 */
[----:B------:R-:W-:Y:S02]  /*7560*/  FSEL R30, R30, -INF , !P5 ;  /* 0xff8000001e1e7808 */ /* 0x000fe40006800000 */
[----:B------:R-:W-:Y:S01]  /*7570*/  ISETP.GE.AND P5, PT, R26, R206, PT ;  /* 0x000000ce1a00720c */ /* 0x000fe20003fa6270 */
[----:B------:R-:W-:Y:S01]  /*7580*/  HMMA.16816.F32 R164, R20, R174, R164 ;  /* 0x000000ae14a4723c */ /* 0x000fe200000018a4 */
[----:B---3--:R-:W-:Y:S01]  /*7590*/  FSEL R24, R24, -INF , !P6 ;  /* 0xff80000018187808 */ /* 0x008fe20007000000 */
[----:B------:R3:W-:Y:S01]  /*75a0*/  MUFU.TANH R17, R136 ;  /* 0x0000008800117308 */ /* 0x0007e20000002400 */
[----:B------:R-:W-:-:S02]  /*75b0*/  ISETP.GE.AND P6, PT, R26, R205, PT ;  /* 0x000000cd1a00720c */ /* 0x000fc40003fc6270 */
[----:B------:R-:W-:Y:S02]  /*75c0*/  FSEL R224, R24, -INF , !P5 ;  /* 0xff80000018e07808 */ /* 0x000fe40006800000 */
[----:B------:R-:W-:Y:S01]  /*75d0*/  ISETP.GT.AND P5, PT, R141, R26, PT ;  /* 0x0000001a8d00720c */ /* 0x000fe20003fa4270 */
[----:B------:R-:W-:Y:S02]  /*75e0*/  HMMA.16816.F32 R180, R176, R170, R180 ;  /* 0x000000aab0b4723c */ /* 0x000fe400000018b4 */
[----:B------:R2:W5:Y:S01]  /*75f0*/  MUFU.TANH R31, R27 ;  /* 0x0000001b001f7308 */ /* 0x0005620000002400 */
[----:B----4-:R-:W-:-:S04]  /*7600*/  FSEL R25, R25, -INF , !P5 ;  /* 0xff80000019197808 */ /* 0x010fc80006800000 */
[----:B------:R-:W-:Y:S01]  /*7610*/  FSEL R222, R25, -INF , !P6 ;  /* 0xff80000019de7808 */ /* 0x000fe20007000000 */
[----:B-1----:R-:W-:Y:S01]  /*7620*/  HMMA.16816.F32 R160, R20, R4, R160 ;  /* 0x0000000414a0723c */ /* 0x002fe200000018a0 */
[----:B------:R-:W-:Y:S01]  /*7630*/  FMUL.FTZ R5, R138, UR4 ;  /* 0x000000048a057c20 */ /* 0x000fe20008410000 */
[----:B------:R-:W-:Y:S01]  /*7640*/  MUFU.TANH R29, R29 ;  /* 0x0000001d001d7308 */ /* 0x000fe20000002400 */
[----:B------:R-:W-:Y:S01]  /*7650*/  FMUL.FTZ R4, R139, UR4 ;  /* 0x000000048b047c20 */ /* 0x000fe20008410000 */
[----:B---3--:R-:W-:-:S04]  /*7660*/  VIADD R136, R145, 0xffffff89 ;  /* 0xffffff8991887836 */ /* 0x008fc80000000000 */
[----:B------:R-:W-:Y:S01]  /*7670*/  HMMA.16816.F32 R164, R8, R142, R164 ;  /* 0x0000008e08a4723c */ /* 0x000fe200000018a4 */
[----:B------:R-:W-:Y:S01]  /*7680*/  ISETP.GT.AND P5, PT, R207, R136, PT ;  /* 0x00000088cf00720c */ /* 0x000fe20003fa4270 */
[----:B------:R-:W1:Y:S01]  /*7690*/  MUFU.TANH R5, R5 ;  /* 0x0000000500057308 */ /* 0x000e620000002400 */
[----:B------:R-:W-:Y:S01]  /*76a0*/  ISETP.GE.AND P6, PT, R136, R206, PT ;  /* 0x000000ce8800720c */ /* 0x000fe20003fc6270 */
[----:B--2---:R-:W2:Y:S01]  /*76b0*/  LDSM.16.M88.4 R24, [R215+0xb800] ;  /* 0x00b80000d718783b */ /* 0x004ea20000000200 */
[----:B------:R-:W-:Y:S02]  /*76c0*/  FSEL R16, R16, -INF , !P5 ;  /* 0xff80000010107808 */ /* 0x000fe40006800000 */
[----:B------:R-:W-:Y:S01]  /*76d0*/  ISETP.GE.AND P5, PT, R136, R205, PT ;  /* 0x000000cd8800720c */ /* 0x000fe20003fa6270 */
[----:B------:R-:W-:Y:S01]  /*76e0*/  HMMA.16816.F32 R180, R148, R18, R180 ;  /* 0x0000001294b4723c */ /* 0x000fe200000018b4 */
[----:B------:R-:W-:Y:S01]  /*76f0*/  FSEL R226, R16, -INF , !P6 ;  /* 0xff80000010e27808 */ /* 0x000fe20007000000 */
[----:B------:R-:W-:Y:S01]  /*7700*/  VIADD R16, R145, 0xffffff90 ;  /* 0xffffff9091107836 */ /* 0x000fe20000000000 */
[----:B------:R-:W-:Y:S01]  /*7710*/  ISETP.GT.AND P6, PT, R141, R136, PT ;  /* 0x000000888d00720c */ /* 0x000fe20003fc4270 */
[----:B------:R-:W3:Y:S01]  /*7720*/  MUFU.TANH R4, R4 ;  /* 0x0000000400047308 */ /* 0x000ee20000002400 */
[----:B------:R-:W-:-:S02]  /*7730*/  VIADD R136, R145, 0xffffff91 ;  /* 0xffffff9191887836 */ /* 0x000fc40000000000 */
[----:B-----5:R-:W-:Y:S01]  /*7740*/  FSEL R228, R31, -INF , !P6 ;  /* 0xff8000001fe47808 */ /* 0x020fe20007000000 */
[----:B------:R-:W-:Y:S01]  /*7750*/  HMMA.16816.F32 R160, R8, R12, R160 ;  /* 0x0000000c08a0723c */ /* 0x000fe200000018a0 */
[----:B------:R-:W-:Y:S02]  /*7760*/  ISETP.GT.AND P6, PT, R207, R16, PT ;  /* 0x00000010cf00720c */ /* 0x000fe40003fc4270 */
[----:B------:R-:W-:Y:S01]  /*7770*/  FSEL R228, R228, -INF , !P5 ;  /* 0xff800000e4e47808 */ /* 0x000fe20006800000 */
[----:B------:R-:W-:Y:S01]  /*7780*/  FMUL.FTZ R164, R164, UR4 ;  /* 0x00000004a4a47c20 */ /* 0x000fe20008410000 */
[----:B------:R-:W-:Y:S01]  /*7790*/  ISETP.GE.AND P5, PT, R16, R206, PT ;  /* 0x000000ce1000720c */ /* 0x000fe20003fa6270 */
[----:B------:R-:W-:Y:S01]  /*77a0*/  FMUL.FTZ R137, R166, UR4 ;  /* 0x00000004a6897c20 */ /* 0x000fe20008410000 */
[----:B------:R-:W-:Y:S01]  /*77b0*/  FSEL R17, R17, -INF , !P6 ;  /* 0xff80000011117808 */ /* 0x000fe20007000000 */
[----:B------:R-:W4:Y:S01]  /*77c0*/  MUFU.TANH R31, R164 ;  /* 0x000000a4001f7308 */ /* 0x000f220000002400 */
[----:B------:R-:W-:Y:S01]  /*77d0*/  ISETP.GE.AND P6, PT, R16, R205, PT ;  /* 0x000000cd1000720c */ /* 0x000fe20003fc6270 */
[----:B------:R-:W-:Y:S01]  /*77e0*/  HMMA.16816.F32 R156, R20, R6, R156 ;  /* 0x00000006149c723c */ /* 0x000fe2000000189c */
[----:B------:R-:W-:Y:S01]  /*77f0*/  FSEL R142, R17, -INF , !P5 ;  /* 0xff800000118e7808 */ /* 0x000fe20006800000 */
[----:B------:R-:W-:Y:S01]  /*7800*/  FMUL.FTZ R165, R165, UR4 ;  /* 0x00000004a5a57c20 */ /* 0x000fe20008410000 */
[----:B------:R-:W-:Y:S01]  /*7810*/  ISETP.GT.AND P5, PT, R141, R16, PT ;  /* 0x000000108d00720c */ /* 0x000fe20003fa4270 */
[----:B------:R-:W-:Y:S01]  /*7820*/  FMUL.FTZ R167, R167, UR4 ;  /* 0x00000004a7a77c20 */ /* 0x000fe20008410000 */
[----:B------:R-:W5:Y:S01]  /*7830*/  LDSM.16.M88.4 R16, [R216+0xb800] ;  /* 0x00b80000d810783b */ /* 0x000f620000000200 */
[----:B------:R-:W5:Y:S01]  /*7840*/  MUFU.TANH R137, R137 ;  /* 0x0000008900897308 */ /* 0x000f620000002400 */
[----:B-1----:R-:W-:-:S02]  /*7850*/  FSEL R5, R5, -INF , !P5 ;  /* 0xff80000005057808 */ /* 0x002fc40006800000 */
[----:B------:R-:W-:Y:S01]  /*7860*/  ISETP.GT.AND P5, PT, R207, R136, PT ;  /* 0x00000088cf00720c */ /* 0x000fe20003fa4270 */
[----:B------:R-:W-:Y:S01]  /*7870*/  FMUL.FTZ R160, R160, UR4 ;  /* 0x00000004a0a07c20 */ /* 0x000fe20008410000 */
[----:B------:R-:W-:Y:S01]  /*7880*/  FSEL R138, R5, -INF , !P6 ;  /* 0xff800000058a7808 */ /* 0x000fe20007000000 */
[----:B------:R-:W-:Y:S01]  /*7890*/  FMUL.FTZ R13, R161, UR4 ;  /* 0x00000004a10d7c20 */ /* 0x000fe20008410000 */
[C---:B------:R-:W-:Y:S01]  /*78a0*/  ISETP.GE.AND P6, PT, R136.reuse, R206, PT ;  /* 0x000000ce8800720c */ /* 0x040fe20003fc6270 */
[----:B------:R-:W1:Y:S01]  /*78b0*/  MUFU.TANH R12, R165 ;  /* 0x000000a5000c7308 */ /* 0x000e620000002400 */
[----:B------:R-:W-:Y:S01]  /*78c0*/  FSEL R168, R29, -INF , !P5 ;  /* 0xff8000001da87808 */ /* 0x000fe20006800000 */
[----:B------:R-:W-:Y:S01]  /*78d0*/  FMUL.FTZ R163, R163, UR4 ;  /* 0x00000004a3a37c20 */ /* 0x000fe20008410000 */
[----:B------:R-:W-:Y:S01]  /*78e0*/  ISETP.GE.AND P5, PT, R136, R205, PT ;  /* 0x000000cd8800720c */ /* 0x000fe20003fa6270 */
[----:B--2---:R-:W-:Y:S01]  /*78f0*/  HMMA.16816.F32 R152, R32, R24, R152 ;  /* 0x000000182098723c */ /* 0x004fe20000001898 */
[----:B------:R-:W-:-:S02]  /*7900*/  FSEL R168, R168, -INF , !P6 ;  /* 0xff800000a8a87808 */ /* 0x000fc40007000000 */
[----:B------:R-:W-:Y:S01]  /*7910*/  ISETP.GT.AND P6, PT, R141, R136, PT ;  /* 0x000000888d00720c */ /* 0x000fe20003fc4270 */
[----:B------:R-:W2:Y:S03]  /*7920*/  MUFU.TANH R29, R167 ;  /* 0x000000a7001d7308 */ /* 0x000ea60000002400 */
[----:B---3--:R-:W-:Y:S01]  /*7930*/  FSEL R136, R4, -INF , !P6 ;  /* 0xff80000004887808 */ /* 0x008fe20007000000 */
[----:B------:R-:W-:Y:S01]  /*7940*/  HMMA.16816.F32 R156, R8, R14, R156 ;  /* 0x0000000e089c723c */ /* 0x000fe2000000189c */
[----:B------:R-:W3:Y:S01]  /*7950*/  LDSM.16.M88.4 R4, [R218+0xb800] ;  /* 0x00b80000da04783b */ /* 0x000ee20000000200 */
[----:B------:R-:W-:Y:S01]  /*7960*/  ISETP.GT.AND P6, PT, R207, R140, PT ;  /* 0x0000008ccf00720c */ /* 0x000fe20003fc4270 */
[----:B------:R-:W-:Y:S01]  /*7970*/  FMUL.FTZ R14, R162, UR4 ;  /* 0x00000004a20e7c20 */ /* 0x000fe20008410000 */
[----:B------:R-:W-:Y:S01]  /*7980*/  FSEL R136, R136, -INF , !P5 ;  /* 0xff80000088887808 */ /* 0x000fe20006800000 */
[----:B------:R-:W3:Y:S01]  /*7990*/  MUFU.TANH R24, R160 ;  /* 0x000000a000187308 */ /* 0x000ee20000002400 */
[----:B------:R-:W-:Y:S01]  /*79a0*/  ISETP.GE.AND P5, PT, R140, R206, PT ;  /* 0x000000ce8c00720c */ /* 0x000fe20003fa6270 */
[----:B------:R-:W-:-:S04]  /*79b0*/  DEPBAR.LE SB0, 0x0 ;  /* 0x000080000000791a */ /* 0x000fc80000000000 */
[----:B----4-:R-:W-:Y:S01]  /*79c0*/  FSEL R31, R31, -INF , !P6 ;  /* 0xff8000001f1f7808 */ /* 0x010fe20007000000 */
[----:B------:R-:W-:Y:S01]  /*79d0*/  HMMA.16816.F32 R180, R32, R26, R180 ;  /* 0x0000001a20b4723c */ /* 0x000fe200000018b4 */
[----:B------:R-:W-:Y:S01]  /*79e0*/  ISETP.GE.AND P6, PT, R140, R205, PT ;  /* 0x000000cd8c00720c */ /* 0x000fe20003fc6270 */
[----:B------:R-:W4:Y:S01]  /*79f0*/  MUFU.TANH R14, R14 ;  /* 0x0000000e000e7308 */ /* 0x000f220000002400 */
[----:B------:R-:W-:Y:S02]  /*7a00*/  FSEL R170, R31, -INF , !P5 ;  /* 0xff8000001faa7808 */ /* 0x000fe40006800000 */
[----:B------:R-:W-:Y:S02]  /*7a10*/  ISETP.GT.AND P5, PT, R141, R140, PT ;  /* 0x0000008c8d00720c */ /* 0x000fe40003fa4270 */
[----:B------:R-:W-:Y:S01]  /*7a20*/  FMUL.FTZ R15, R156, UR4 ;  /* 0x000000049c0f7c20 */ /* 0x000fe20008410000 */
[C---:B-----5:R-:W-:Y:S01]  /*7a30*/  HMMA.16816.F32 R152, R20.reuse, R16, R152 ;  /* 0x000000101498723c */ /* 0x060fe20000001898 */
[----:B------:R-:W-:Y:S01]  /*7a40*/  FSEL R137, R137, -INF , !P5 ;  /* 0xff80000089897808 */ /* 0x000fe20006800000 */
[----:B------:R-:W-:Y:S01]  /*7a50*/  VIADD R16, R145, 0xffffffa0 ;  /* 0xffffffa091107836 */ /* 0x000fe20000000000 */
[----:B------:R-:W-:Y:S01]  /*7a60*/  ISETP.GT.AND P5, PT, R207, R144, PT ;  /* 0x00000090cf00720c */ /* 0x000fe20003fa4270 */
[----:B------:R-:W5:Y:S01]  /*7a70*/  MUFU.TANH R13, R13 ;  /* 0x0000000d000d7308 */ /* 0x000f620000002400 */
[----:B------:R-:W-:Y:S01]  /*7a80*/  FSEL R140, R137, -INF , !P6 ;  /* 0xff800000898c7808 */ /* 0x000fe20007000000 */
[----:B------:R-:W-:Y:S01]  /*7a90*/  FMUL.FTZ R158, R158, UR4 ;  /* 0x000000049e9e7c20 */ /* 0x000fe20008410000 */
[----:B------:R-:W-:Y:S01]  /*7aa0*/  ISETP.GE.AND P6, PT, R144, R206, PT ;  /* 0x000000ce9000720c */ /* 0x000fe20003fc6270 */
[----:B------:R-:W-:Y:S01]  /*7ab0*/  FMUL.FTZ R157, R157, UR4 ;  /* 0x000000049d9d7c20 */ /* 0x000fe20008410000 */
[----:B-1----:R-:W-:Y:S01]  /*7ac0*/  FSEL R12, R12, -INF , !P5 ;  /* 0xff8000000c0c7808 */ /* 0x002fe20006800000 */
[----:B------:R-:W-:Y:S01]  /*7ad0*/  FMUL.FTZ R159, R159, UR4 ;  /* 0x000000049f9f7c20 */ /* 0x000fe20008410000 */
[----:B------:R-:W-:Y:S01]  /*7ae0*/  BAR.SYNC.DEFER_BLOCKING 0x0 ;  /* 0x0000000000007b1d */ /* 0x000fe20000010000 */
[----:B------:R-:W-:Y:S01]  /*7af0*/  ISETP.GT.AND P5, PT, R141, R144, PT ;  /* 0x000000908d00720c */ /* 0x000fe20003fa4270 */
[----:B------:R-:W-:Y:S01]  /*7b00*/  HMMA.16816.F32 R180, R20, R18, R180 ;  /* 0x0000001214b4723c */ /* 0x000fe200000018b4 */
[----:B------:R-:W-:-:S02]  /*7b10*/  FSEL R172, R12, -INF , !P6 ;  /* 0xff8000000cac7808 */ /* 0x000fc40007000000 */
[----:B------:R-:W-:Y:S01]  /*7b20*/  ISETP.GE.AND P6, PT, R144, R205, PT ;  /* 0x000000cd9000720c */ /* 0x000fe20003fc6270 */
[----:B------:R-:W1:Y:S01]  /*7b30*/  MUFU.TANH R12, R163 ;  /* 0x000000a3000c7308 */ /* 0x000e620000002400 */
[----:B--2---:R-:W-:Y:S02]  /*7b40*/  FSEL R29, R29, -INF , !P5 ;  /* 0xff8000001d1d7808 */ /* 0x004fe40006800000 */
[----:B------:R-:W-:Y:S01]  /*7b50*/  ISETP.GT.AND P5, PT, R207, R16, PT ;  /* 0x00000010cf00720c */ /* 0x000fe20003fa4270 */
[----:B---3--:R-:W-:Y:S01]  /*7b60*/  HMMA.16816.F32 R152, R8, R4, R152 ;  /* 0x000000040898723c */ /* 0x008fe20000001898 */
[----:B------:R-:W-:Y:S01]  /*7b70*/  FSEL R174, R29, -INF , !P6 ;  /* 0xff8000001dae7808 */ /* 0x000fe20007000000 */
[----:B------:R-:W-:Y:S01]  /*7b80*/  VIADD R4, R145, 0xffffffa1 ;  /* 0xffffffa191047836 */ /* 0x000fe20000000000 */
[----:B------:R-:W-:Y:S01]  /*7b90*/  ISETP.GE.AND P6, PT, R16, R206, PT ;  /* 0x000000ce1000720c */ /* 0x000fe20003fc6270 */
[----:B------:R-:W2:Y:S01]  /*7ba0*/  MUFU.TANH R15, R15 ;  /* 0x0000000f000f7308 */ /* 0x000ea20000002400 */
[----:B------:R-:W-:-:S02]  /*7bb0*/  FSEL R24, R24, -INF , !P5 ;  /* 0xff80000018187808 */ /* 0x000fc40006800000 */
[----:B------:R-:W-:Y:S02]  /*7bc0*/  ISETP.GE.AND P5, PT, R16, R205, PT ;  /* 0x000000cd1000720c */ /* 0x000fe40003fa6270 */
[----:B------:R-:W-:Y:S02]  /*7bd0*/  FSEL R178, R24, -INF , !P6 ;  /* 0xff80000018b27808 */ /* 0x000fe40007000000 */
[----:B------:R-:W-:Y:S01]  /*7be0*/  ISETP.GT.AND P6, PT, R141, R16, PT ;  /* 0x000000108d00720c */ /* 0x000fe20003fc4270 */
[----:B------:R-:W3:Y:S03]  /*7bf0*/  MUFU.TANH R158, R158 ;  /* 0x0000009e009e7308 */ /* 0x000ee60000002400 */
[----:B----4-:R-:W-:Y:S02]  /*7c00*/  FSEL R14, R14, -INF , !P6 ;  /* 0xff8000000e0e7808 */ /* 0x010fe40007000000 */
[----:B------:R-:W-:-:S02]  /*7c10*/  ISETP.GT.AND P6, PT, R207, R4, PT ;  /* 0x00000004cf00720c */ /* 0x000fc40003fc4270 */
[----:B------:R-:W-:Y:S01]  /*7c20*/  FSEL R176, R14, -INF , !P5 ;  /* 0xff8000000eb07808 */ /* 0x000fe20006800000 */
[----:B------:R-:W4:Y:S01]  /*7c30*/  MUFU.TANH R16, R157 ;  /* 0x0000009d00107308 */ /* 0x000f220000002400 */
[----:B------:R-:W-:Y:S01]  /*7c40*/  ISETP.GE.AND P5, PT, R4, R206, PT ;  /* 0x000000ce0400720c */ /* 0x000fe20003fa6270 */
[----:B------:R-:W-:Y:S01]  /*7c50*/  VIADD R14, R145, 0xffffffa9 ;  /* 0xffffffa9910e7836 */ /* 0x000fe20000000000 */
[----:B-----5:R-:W-:Y:S01]  /*7c60*/  FSEL R13, R13, -INF , !P6 ;  /* 0xff8000000d0d7808 */ /* 0x020fe20007000000 */
[----:B------:R-:W-:Y:S01]  /*7c70*/  FMUL.FTZ R154, R154, UR4 ;  /* 0x000000049a9a7c20 */ /* 0x000fe20008410000 */
[----:B------:R-:W-:Y:S02]  /*7c80*/  ISETP.GT.AND P6, PT, R141, R4, PT ;  /* 0x000000048d00720c */ /* 0x000fe40003fc4270 */
[----:B------:R-:W-:Y:S01]  /*7c90*/  FSEL R196, R13, -INF , !P5 ;  /* 0xff8000000dc47808 */ /* 0x000fe20006800000 */
[----:B------:R-:W-:Y:S01]  /*7ca0*/  FMUL.FTZ R13, R152, UR4 ;  /* 0x00000004980d7c20 */ /* 0x000fe20008410000 */
[----:B------:R-:W-:Y:S01]  /*7cb0*/  ISETP.GE.AND P5, PT, R4, R205, PT ;  /* 0x000000cd0400720c */ /* 0x000fe20003fa6270 */
[----:B------:R-:W-:Y:S01]  /*7cc0*/  VIADD R4, R145, 0xffffffa8 ;  /* 0xffffffa891047836 */ /* 0x000fe20000000000 */
[----:B-1----:R-:W-:Y:S01]  /*7cd0*/  FSEL R192, R12, -INF , !P6 ;  /* 0xff8000000cc07808 */ /* 0x002fe20007000000 */
[----:B------:R-:W-:Y:S03]  /*7ce0*/  MUFU.TANH R154, R154 ;  /* 0x0000009a009a7308 */ /* 0x000fe60000002400 */
[----:B------:R-:W-:-:S02]  /*7cf0*/  ISETP.GT.AND P6, PT, R207, R4, PT ;  /* 0x00000004cf00720c */ /* 0x000fc40003fc4270 */
[----:B------:R-:W-:Y:S02]  /*7d00*/  FSEL R192, R192, -INF , !P5 ;  /* 0xff800000c0c07808 */ /* 0x000fe40006800000 */
[C---:B------:R-:W-:Y:S01]  /*7d10*/  ISETP.GE.AND P5, PT, R4.reuse, R206, PT ;  /* 0x000000ce0400720c */ /* 0x040fe20003fa6270 */
[----:B------:R-:W1:Y:S01]  /*7d20*/  MUFU.TANH R12, R159 ;  /* 0x0000009f000c7308 */ /* 0x000e620000002400 */
[----:B--2---:R-:W-:Y:S02]  /*7d30*/  FSEL R15, R15, -INF , !P6 ;  /* 0xff8000000f0f7808 */ /* 0x004fe40007000000 */
[----:B------:R-:W-:Y:S02]  /*7d40*/  ISETP.GT.AND P6, PT, R141, R4, PT ;  /* 0x000000048d00720c */ /* 0x000fe40003fc4270 */
[----:B------:R-:W-:Y:S02]  /*7d50*/  FSEL R194, R15, -INF , !P5 ;  /* 0xff8000000fc27808 */ /* 0x000fe40006800000 */
[----:B------:R-:W-:Y:S01]  /*7d60*/  ISETP.GE.AND P5, PT, R4, R205, PT ;  /* 0x000000cd0400720c */ /* 0x000fe20003fa6270 */
[----:B------:R-:W2:Y:S01]  /*7d70*/  MUFU.TANH R13, R13 ;  /* 0x0000000d000d7308 */ /* 0x000ea20000002400 */
[----:B------:R-:W-:Y:S01]  /*7d80*/  HMMA.16816.F32 R4, R8, R6, R180 ;  /* 0x000000060804723c */ /* 0x000fe200000018b4 */
[----:B---3--:R-:W-:Y:S01]  /*7d90*/  FSEL R158, R158, -INF , !P6 ;  /* 0xff8000009e9e7808 */ /* 0x008fe20007000000 */
[----:B------:R-:W-:Y:S01]  /*7da0*/  FMUL.FTZ R8, R153, UR4 ;  /* 0x0000000499087c20 */ /* 0x000fe20008410000 */
[----:B------:R-:W-:Y:S01]  /*7db0*/  ISETP.GT.AND P6, PT, R207, R14, PT ;  /* 0x0000000ecf00720c */ /* 0x000fe20003fc4270 */
[----:B------:R-:W-:Y:S01]  /*7dc0*/  VIADD R10, R145, 0xffffffb0 ;  /* 0xffffffb0910a7836 */ /* 0x000fe20000000000 */
[----:B------:R-:W-:Y:S01]  /*7dd0*/  FSEL R182, R158, -INF , !P5 ;  /* 0xff8000009eb67808 */ /* 0x000fe20006800000 */
[----:B------:R-:W-:Y:S01]  /*7de0*/  FMUL.FTZ R9, R155, UR4 ;  /* 0x000000049b097c20 */ /* 0x000fe20008410000 */
[----:B------:R-:W-:Y:S01]  /*7df0*/  ISETP.GE.AND P5, PT, R14, R206, PT ;  /* 0x000000ce0e00720c */ /* 0x000fe20003fa6270 */
[----:B------:R-:W3:Y:S01]  /*7e00*/  MUFU.TANH R8, R8 ;  /* 0x0000000800087308 */ /* 0x000ee20000002400 */
[----:B----4-:R-:W-:Y:S01]  /*7e10*/  FSEL R16, R16, -INF , !P6 ;  /* 0xff80000010107808 */ /* 0x010fe20007000000 */
[----:B------:R-:W-:Y:S01]  /*7e20*/  VIADD R153, R133, 0xfffffffe ;  /* 0xfffffffe85997836 */ /* 0x000fe20000000000 */
[----:B------:R-:W-:-:S02]  /*7e30*/  ISETP.GT.AND P6, PT, R141, R14, PT ;  /* 0x0000000e8d00720c */ /* 0x000fc40003fc4270 */
[----:B------:R-:W-:Y:S02]  /*7e40*/  FSEL R198, R16, -INF , !P5 ;  /* 0xff80000010c67808 */ /* 0x000fe40006800000 */
[----:B------:R-:W-:Y:S01]  /*7e50*/  ISETP.GE.AND P5, PT, R14, R205, PT ;  /* 0x000000cd0e00720c */ /* 0x000fe20003fa6270 */
[----:B------:R-:W4:Y:S01]  /*7e60*/  MUFU.TANH R9, R9 ;  /* 0x0000000900097308 */ /* 0x000f220000002400 */
[----:B-1----:R-:W-:Y:S02]  /*7e70*/  FSEL R12, R12, -INF , !P6 ;  /* 0xff8000000c0c7808 */ /* 0x002fe40007000000 */
[----:B------:R-:W-:Y:S01]  /*7e80*/  ISETP.GT.AND P6, PT, R207, R10, PT ;  /* 0x0000000acf00720c */ /* 0x000fe20003fc4270 */
[----:B------:R-:W-:Y:S01]  /*7e90*/  FMUL.FTZ R4, R4, UR4 ;  /* 0x0000000404047c20 */ /* 0x000fe20008410000 */
[----:B------:R-:W-:Y:S01]  /*7ea0*/  FSEL R180, R12, -INF , !P5 ;  /* 0xff8000000cb47808 */ /* 0x000fe20006800000 */
[----:B------:R-:W-:Y:S01]  /*7eb0*/  FMUL.FTZ R6, R6, UR4 ;  /* 0x0000000406067c20 */ /* 0x000fe20008410000 */
[----:B------:R-:W-:Y:S01]  /*7ec0*/  ISETP.GE.AND P5, PT, R10, R206, PT ;  /* 0x000000ce0a00720c */ /* 0x000fe20003fa6270 */
[----:B------:R-:W-:Y:S01]  /*7ed0*/  FMUL.FTZ R5, R5, UR4 ;  /* 0x0000000405057c20 */ /* 0x000fe20008410000 */
[----:B--2---:R-:W-:Y:S01]  /*7ee0*/  FSEL R13, R13, -INF , !P6 ;  /* 0xff8000000d0d7808 */ /* 0x004fe20007000000 */
[----:B------:R-:W1:Y:S01]  /*7ef0*/  MUFU.TANH R4, R4 ;  /* 0x0000000400047308 */ /* 0x000e620000002400 */
[----:B------:R-:W-:Y:S01]  /*7f00*/  ISETP.GT.AND P6, PT, R141, R10, PT ;  /* 0x0000000a8d00720c */ /* 0x000fe20003fc4270 */
[----:B------:R-:W-:Y:S01]  /*7f10*/  FMUL.FTZ R7, R7, UR4 ;  /* 0x0000000407077c20 */ /* 0x000fe20008410000 */
[----:B------:R-:W-:-:S02]  /*7f20*/  FSEL R150, R13, -INF , !P5 ;  /* 0xff8000000d967808 */ /* 0x000fc40006800000 */
[----:B------:R-:W-:Y:S01]  /*7f30*/  ISETP.GE.AND P5, PT, R10, R205, PT ;  /* 0x000000cd0a00720c */ /* 0x000fe20003fa6270 */
[----:B------:R-:W-:Y:S01]  /*7f40*/  VIADD R10, R145, 0xffffffb1 ;  /* 0xffffffb1910a7836 */ /* 0x000fe20000000000 */
[----:B------:R-:W-:Y:S01]  /*7f50*/  FSEL R146, R154, -INF , !P6 ;  /* 0xff8000009a927808 */ /* 0x000fe20007000000 */
[----:B------:R-:W2:Y:S03]  /*7f60*/  MUFU.TANH R6, R6 ;  /* 0x0000000600067308 */ /* 0x000ea60000002400 */
[-C--:B------:R-:W-:Y:S02]  /*7f70*/  ISETP.GT.AND P6, PT, R207, R10.reuse, PT ;  /* 0x0000000acf00720c */ /* 0x080fe40003fc4270 */
[----:B------:R-:W-:Y:S02]  /*7f80*/  FSEL R146, R146, -INF , !P5 ;  /* 0xff80000092927808 */ /* 0x000fe40006800000 */
[----:B---3--:R-:W-:Y:S01]  /*7f90*/  FSEL R149, R8, -INF , !P6 ;  /* 0xff80000008957808 */ /* 0x008fe20007000000 */
[----:B------:R-:W-:Y:S01]  /*7fa0*/  VIADD R8, R145, 0xffffffb8 ;  /* 0xffffffb891087836 */ /* 0x000fe20000000000 */
[----:B------:R-:W-:Y:S01]  /*7fb0*/  ISETP.GT.AND P6, PT, R141, R10, PT ;  /* 0x0000000a8d00720c */ /* 0x000fe20003fc4270 */
[----:B------:R-:W3:Y:S01]  /*7fc0*/  MUFU.TANH R5, R5 ;  /* 0x0000000500057308 */ /* 0x000ee20000002400 */
[----:B------:R-:W-:-:S02]  /*7fd0*/  ISETP.GE.AND P5, PT, R10, R206, PT ;  /* 0x000000ce0a00720c */ /* 0x000fc40003fa6270 */
[----:B----4-:R-:W-:Y:S02]  /*7fe0*/  FSEL R9, R9, -INF , !P6 ;  /* 0xff80000009097808 */ /* 0x010fe40007000000 */
[-C--:B------:R-:W-:Y:S02]  /*7ff0*/  ISETP.GT.AND P6, PT, R207, R8.reuse, PT ;  /* 0x00000008cf00720c */ /* 0x080fe40003fc4270 */
[----:B------:R-:W-:Y:S01]  /*8000*/  FSEL R149, R149, -INF , !P5 ;  /* 0xff80000095957808 */ /* 0x000fe20006800000 */
[----:B------:R-:W4:Y:S01]  /*8010*/  MUFU.TANH R7, R7 ;  /* 0x0000000700077308 */ /* 0x000f220000002400 */
[----:B-1----:R-:W-:Y:S01]  /*8020*/  FSEL R148, R4, -INF , !P6 ;  /* 0xff80000004947808 */ /* 0x002fe20007000000 */
[----:B------:R-:W-:Y:S01]  /*8030*/  VIADD R4, R145, 0xffffffb9 ;  /* 0xffffffb991047836 */ /* 0x000fe20000000000 */
[----:B------:R-:W-:Y:S02]  /*8040*/  ISETP.GT.AND P6, PT, R141, R8, PT ;  /* 0x000000088d00720c */ /* 0x000fe40003fc4270 */
[----:B------:R-:W-:-:S02]  /*8050*/  ISETP.GE.AND P5, PT, R10, R205, PT ;  /* 0x000000cd0a00720c */ /* 0x000fc40003fa6270 */
[----:B--2---:R-:W-:Y:S02]  /*8060*/  FSEL R6, R6, -INF , !P6 ;  /* 0xff80000006067808 */ /* 0x004fe40007000000 */
[-C--:B------:R-:W-:Y:S02]  /*8070*/  ISETP.GT.AND P6, PT, R207, R4.reuse, PT ;  /* 0x00000004cf00720c */ /* 0x080fe40003fc4270 */
[----:B------:R-:W-:Y:S02]  /*8080*/  FSEL R144, R9, -INF , !P5 ;  /* 0xff80000009907808 */ /* 0x000fe40006800000 */
[----:B---3--:R-:W-:Y:S02]  /*8090*/  FSEL R5, R5, -INF , !P6 ;  /* 0xff80000005057808 */ /* 0x008fe40007000000 */
[----:B------:R-:W-:Y:S02]  /*80a0*/  ISETP.GT.AND P6, PT, R141, R4, PT ;  /* 0x000000048d00720c */ /* 0x000fe40003fc4270 */
[----:B------:R-:W-:-:S02]  /*80b0*/  ISETP.GE.AND P5, PT, R8, R206, PT ;  /* 0x000000ce0800720c */ /* 0x000fc40003fa6270 */
[----:B----4-:R-:W-:Y:S02]  /*80c0*/  FSEL R7, R7, -INF , !P6 ;  /* 0xff80000007077808 */ /* 0x010fe40007000000 */
        /* <DEDUP_REMOVED lines=90> */
.L_x_1621:
[----:B------:R2:W-:Y:S02]  /*8670*/  STS.128 [R214+0xb800], RZ ;  /* 0x00b800ffd6007388 */ /* 0x0005e40000000c00 */
.L_x_1622:
[----:B------:R-:W-:Y:S05]  /*8680*/  BSYNC.RECONVERGENT B0 ;  /* 0x0000000000007941 */ /* 0x000fea0003800200 */
.L_x_1620:
[----:B------:R-:W0:Y:S02]  /*8690*/  LDGDEPBAR ;  /* 0x00000000000079af */ /* 0x000e240000000000 */
.L_x_1619:
[----:B------:R-:W-:Y:S01]  /*86a0*/  FMNMX3.FTZ R5, R3, R28, R30, !PT ;  /* 0x0000001c03057276 */ /* 0x000fe2000781001e */
[----:B------:R-:W4:Y:S01]  /*86b0*/  LDCU UR4, c[0x0][0x45c] ;  /* 0x00008b80ff0477ac */ /* 0x000f220008000800 */
[----:B-1----:R-:W-:Y:S02]  /*86c0*/  FMNMX3.FTZ R7, R132, R200, R202, !PT ;  /* 0x000000c884077276 */ /* 0x002fe400078100ca */
        /* <DEDUP_REMOVED lines=15> */
[----:B------:R-:W1:Y:S01]  /*87c0*/  SHFL.BFLY PT, R5, R6, 0x2, 0x1f ;  /* 0x0c401f0006057f89 */ /* 0x000e6200000e0000 */
[----:B------:R-:W-:-:S02]  /*87d0*/  SEL R161, R186, 0xffffffe0, !P0 ;  /* 0xffffffe0baa17807 */ /* 0x000fc40004000000 */
[C---:B------:R-:W-:Y:S01]  /*87e0*/  IADD3 R16, PT, PT, R166.reuse, 0xc000, RZ ;  /* 0x0000c000a6107810 */ /* 0x040fe20007ffe0ff */
[----:B------:R-:W5:Y:S01]  /*87f0*/  SHFL.BFLY PT, R4, R7, 0x2, 0x1f ;  /* 0x0c401f0007047f89 */ /* 0x000f6200000e0000 */
[----:B------:R-:W-:Y:S02]  /*8800*/  IADD3 R162, PT, PT, R166, 0xc040, RZ ;  /* 0x0000c040a6a27810 */ /* 0x000fe40007ffe0ff */
[----:B------:R-:W-:Y:S01]  /*8810*/  @P2 IADD3 R162, PT, PT, R16, -0x40, RZ ;  /* 0xffffffc010a22810 */ /* 0x000fe20007ffe0ff */
[----:B---3--:R-:W-:Y:S01]  /*8820*/  LDSM.16.MT88.4 R12, [R166+0xc000] ;  /* 0x00c00000a60c783b */ /* 0x008fe20000004200 */
[C---:B------:R-:W-:Y:S02]  /*8830*/  IADD3 R163, PT, PT, R161.reuse, R166, RZ ;  /* 0x000000a6a1a37210 */ /* 0x040fe40007ffe0ff */
[----:B------:R-:W-:Y:S02]  /*8840*/  IADD3 R161, PT, PT, R161, R162, RZ ;  /* 0x000000a2a1a17210 */ /* 0x000fe40007ffe0ff */
[----:B------:R-:W-:Y:S01]  /*8850*/  @P6 IADD3 R215, PT, PT, R133, -0x3, RZ ;  /* 0xfffffffd85d76810 */ /* 0x000fe20007ffe0ff */
[----:B------:R-:W-:Y:S01]  /*8860*/  LDSM.16.MT88.4 R20, [R163+0xc000] ;  /* 0x00c00000a314783b */ /* 0x000fe20000004200 */
[----:B-1----:R-:W-:-:S02]  /*8870*/  FMNMX.FTZ R5, R6, R5, !PT ;  /* 0x0000000506057209 */ /* 0x002fc40007810000 */
[----:B-----5:R-:W-:-:S03]  /*8880*/  FMNMX.FTZ R4, R7, R4, !PT ;  /* 0x0000000407047209 */ /* 0x020fc60007810000 */
[----:B------:R-:W1:Y:S04]  /*8890*/  SHFL.BFLY PT, R134, R5, 0x1, 0x1f ;  /* 0x0c201f0005867f89 */ /* 0x000e6800000e0000 */
[----:B------:R-:W3:Y:S01]  /*88a0*/  SHFL.BFLY PT, R135, R4, 0x1, 0x1f ;  /* 0x0c201f0004877f89 */ /* 0x000ee200000e0000 */
[----:B-1----:R-:W-:-:S04]  /*88b0*/  FMNMX.FTZ R134, R5, R134, !PT ;  /* 0x0000008605867209 */ /* 0x002fc80007810000 */
[C---:B------:R-:W-:Y:S01]  /*88c0*/  FSETP.NEU.FTZ.AND P1, PT, R134.reuse, -INF , PT ;  /* 0xff8000008600780b */ /* 0x040fe20003f3d000 */
[----:B----4-:R-:W-:Y:S01]  /*88d0*/  FMUL.FTZ R165, R134, UR4 ;  /* 0x0000000486a57c20 */ /* 0x010fe20008410000 */
[----:B---3--:R-:W-:Y:S02]  /*88e0*/  FMNMX.FTZ R135, R4, R135, !PT ;  /* 0x0000008704877209 */ /* 0x008fe40007810000 */
        /* <DEDUP_REMOVED lines=13> */
[----:B------:R-:W-:Y:S01]  /*89c0*/  FFMA.FTZ R228, R228, UR4, -R165 ;  /* 0x00000004e4e47c23 */ /* 0x000fe200080108a5 */
[--C-:B------:R-:W-:Y:S01]  /*89d0*/  FFMA.FTZ R158, R200, UR4, -R151.reuse ;  /* 0x00000004c89e7c23 */ /* 0x100fe20008010897 */
[--C-:B------:R-:W-:Y:S01]  /*89e0*/  FFMA.FTZ R152, R202, UR4, -R151.reuse ;  /* 0x00000004ca987c23 */ /* 0x100fe20008010897 */
[----:B------:R-:W-:Y:S01]  /*89f0*/  FMUL.FTZ R159, R5, UR4 ;  /* 0x00000004059f7c20 */ /* 0x000fe20008410000 */
[--C-:B------:R-:W-:Y:S01]  /*8a00*/  FFMA.FTZ R156, R224, UR4, -R151.reuse ;  /* 0x00000004e09c7c23 */ /* 0x100fe20008010897 */
[--C-:B------:R-:W-:Y:S01]  /*8a10*/  FFMA.FTZ R155, R226, UR4, -R151.reuse ;  /* 0x00000004e29b7c23 */ /* 0x100fe20008010897 */
[----:B------:R-:W3:Y:S01]  /*8a20*/  MUFU.EX2 R157, R157 ;  /* 0x0000009d009d7308 */ /* 0x000ee20000000800 */
[--C-:B------:R-:W-:Y:S01]  /*8a30*/  FFMA.FTZ R167, R172, UR4, -R151.reuse ;  /* 0x00000004aca77c23 */ /* 0x100fe20008010897 */
[--C-:B------:R-:W-:Y:S01]  /*8a40*/  FFMA.FTZ R169, R168, UR4, -R151.reuse ;  /* 0x00000004a8a97c23 */ /* 0x100fe20008010897 */
[----:B------:R-:W-:Y:S01]  /*8a50*/  FFMA.FTZ R170, R170, UR4, -R151 ;  /* 0x00000004aaaa7c23 */ /* 0x000fe20008010897 */
[----:B------:R-:W4:Y:S01]  /*8a60*/  MUFU.EX2 R159, R159 ;  /* 0x0000009f009f7308 */ /* 0x000f220000000800 */
[--C-:B------:R-:W-:Y:S01]  /*8a70*/  FFMA.FTZ R173, R138, UR4, -R165.reuse ;  /* 0x000000048aad7c23 */ /* 0x100fe200080108a5 */
[--C-:B------:R-:W-:Y:S01]  /*8a80*/  FFMA.FTZ R172, R136, UR4, -R165.reuse ;  /* 0x0000000488ac7c23 */ /* 0x100fe200080108a5 */
[--C-:B------:R-:W-:Y:S01]  /*8a90*/  FFMA.FTZ R171, R140, UR4, -R165.reuse ;  /* 0x000000048cab7c23 */ /* 0x100fe200080108a5 */
[----:B------:R-:W-:Y:S01]  /*8aa0*/  MUFU.EX2 R158, R158 ;  /* 0x0000009e009e7308 */ /* 0x000fe20000000800 */
[----:B------:R-:W-:Y:S01]  /*8ab0*/  FFMA.FTZ R174, R174, UR4, -R165 ;  /* 0x00000004aeae7c23 */ /* 0x000fe200080108a5 */
[--C-:B------:R-:W-:Y:S01]  /*8ac0*/  FFMA.FTZ R142, R142, UR4, -R151.reuse ;  /* 0x000000048e8e7c23 */ /* 0x100fe20008010897 */
[----:B------:R-:W-:Y:S01]  /*8ad0*/  LDSM.16.MT88.4 R136, [R161+0x800] ;  /* 0x00080000a188783b */ /* 0x000fe20000004200 */
[----:B------:R-:W5:Y:S01]  /*8ae0*/  MUFU.EX2 R152, R152 ;  /* 0x0000009800987308 */ /* 0x000f620000000800 */
[--C-:B------:R-:W-:Y:S01]  /*8af0*/  FFMA.FTZ R178, R178, UR4, -R151.reuse ;  /* 0x00000004b2b27c23 */ /* 0x100fe20008010897 */
[-C--:B---3--:R-:W-:Y:S01]  /*8b00*/  FMUL.FTZ R34, R106, R157.reuse ;  /* 0x0000009d6a227220 */ /* 0x088fe20000410000 */
[-C--:B------:R-:W-:Y:S01]  /*8b10*/  FMUL.FTZ R35, R107, R157.reuse ;  /* 0x0000009d6b237220 */ /* 0x080fe20000410000 */
[----:B------:R-:W-:Y:S01]  /*8b20*/  MUFU.EX2 R156, R156 ;  /* 0x0000009c009c7308 */ /* 0x000fe20000000800 */
[----:B------:R-:W-:Y:S01]  /*8b30*/  FMUL.FTZ R26, R114, R157 ;  /* 0x0000009d721a7220 */ /* 0x000fe20000410000 */
[-C--:B----4-:R-:W-:Y:S01]  /*8b40*/  FMUL.FTZ R32, R104, R159.reuse ;  /* 0x0000009f68207220 */ /* 0x090fe20000410000 */
[-C--:B------:R-:W-:Y:S01]  /*8b50*/  FMUL.FTZ R33, R105, R159.reuse ;  /* 0x0000009f69217220 */ /* 0x080fe20000410000 */
[----:B------:R-:W3:Y:S01]  /*8b60*/  MUFU.EX2 R155, R155 ;  /* 0x0000009b009b7308 */ /* 0x000ee20000000800 */
        /* <DEDUP_REMOVED lines=12> */
[----:B------:R-:W2:Y:S01]  /*8c30*/  LDSM.16.MT88.4 R112, [R162+0x2000] ;  /* 0x00200000a270783b */ /* 0x000ea20000004200 */
[----:B---3--:R-:W-:Y:S01]  /*8c40*/  F2FP.F16.F32.PACK_AB R6, R155, R156 ;  /* 0x0000009c9b06723e */ /* 0x008fe200000000ff */
[-C--:B------:R-:W-:Y:S01]  /*8c50*/  FMUL.FTZ R44, R44, R159.reuse ;  /* 0x0000009f2c2c7220 */ /* 0x080fe20000410000 */
[----:B------:R-:W3:Y:S01]  /*8c60*/  MUFU.EX2 R3, R228 ;  /* 0x000000e400037308 */ /* 0x000ee20000000800 */
        /* <DEDUP_REMOVED lines=91> */
[----:B------:R4:W-:Y:S01]  /*9220*/  MUFU.EX2 R168, R142 ;  /* 0x0000008e00a87308 */ /* 0x0009e20000000800 */
[C---:B------:R-:W-:Y:S01]  /*9230*/  HMMA.16816.F32 R20, R4.reuse, R22, R116 ;  /* 0x000000160414723c */ /* 0x040fe20000001874 */
[----:B------:R-:W5:Y:S01]  /*9240*/  LDSM.16.MT88.4 R116, [R166+0xe000] ;  /* 0x00e00000a674783b */ /* 0x000f620000004200 */
[-C--:B------:R-:W-:Y:S01]  /*9250*/  FMUL.FTZ R92, R92, R159.reuse ;  /* 0x0000009f5c5c7220 */ /* 0x080fe20000410000 */
[----:B------:R-:W5:Y:S01]  /*9260*/  MUFU.EX2 R169, R169 ;  /* 0x000000a900a97308 */ /* 0x000f620000000800 */
[----:B------:R-:W-:Y:S01]  /*9270*/  FMUL.FTZ R93, R93, R159 ;  /* 0x0000009f5d5d7220 */ /* 0x000fe20000410000 */
[-C--:B------:R-:W-:Y:S01]  /*9280*/  FMUL.FTZ R94, R94, R157.reuse ;  /* 0x0000009d5e5e7220 */ /* 0x080fe20000410000 */
[----:B------:R-:W-:Y:S01]  /*9290*/  FMUL.FTZ R95, R95, R157 ;  /* 0x0000009d5f5f7220 */ /* 0x000fe20000410000 */
[----:B------:R-:W-:Y:S01]  /*92a0*/  MUFU.EX2 R170, R170 ;  /* 0x000000aa00aa7308 */ /* 0x000fe20000000800 */
[C---:B---3--:R-:W-:Y:S01]  /*92b0*/  HMMA.16816.F32 R68, R4.reuse, R104, R68 ;  /* 0x000000680444723c */ /* 0x048fe20000001844 */
[-C--:B------:R-:W-:Y:S01]  /*92c0*/  FMUL.FTZ R96, R96, R159.reuse ;  /* 0x0000009f60607220 */ /* 0x080fe20000410000 */
[----:B------:R-:W-:Y:S01]  /*92d0*/  FMUL.FTZ R97, R97, R159 ;  /* 0x0000009f61617220 */ /* 0x000fe20000410000 */
[----:B------:R-:W-:Y:S01]  /*92e0*/  MUFU.EX2 R167, R167 ;  /* 0x000000a700a77308 */ /* 0x000fe20000000800 */
[-C--:B------:R-:W-:Y:S01]  /*92f0*/  FMUL.FTZ R98, R98, R157.reuse ;  /* 0x0000009d62627220 */ /* 0x080fe20000410000 */
[----:B------:R-:W-:Y:S01]  /*9300*/  FMUL.FTZ R99, R99, R157 ;  /* 0x0000009d63637220 */ /* 0x000fe20000410000 */
[----:B----4-:R-:W-:Y:S01]  /*9310*/  LDSM.16.MT88.4 R140, [R162+0x800] ;  /* 0x00080000a28c783b */ /* 0x010fe20000004200 */
[----:B------:R-:W-:Y:S01]  /*9320*/  MUFU.EX2 R173, R173 ;  /* 0x000000ad00ad7308 */ /* 0x000fe20000000800 */
[C---:B------:R-:W-:Y:S01]  /*9330*/  HMMA.16816.F32 R72, R4.reuse, R106, R72 ;  /* 0x0000006a0448723c */ /* 0x040fe20000001848 */
[--C-:B------:R-:W-:Y:S01]  /*9340*/  FFMA.FTZ R175, R196, UR4, -R151.reuse ;  /* 0x00000004c4af7c23 */ /* 0x100fe20008010897 */
[----:B------:R-:W3:Y:S01]  /*9350*/  LDSM.16.MT88.4 R104, [R161+0x4000] ;  /* 0x00400000a168783b */ /* 0x000ee20000004200 */
[----:B------:R-:W4:Y:S01]  /*9360*/  MUFU.EX2 R172, R172 ;  /* 0x000000ac00ac7308 */ /* 0x000f220000000800 */
[----:B------:R-:W-:Y:S01]  /*9370*/  FFMA.FTZ R177, R194, UR4, -R151 ;  /* 0x00000004c2b17c23 */ /* 0x000fe20008010897 */
[--C-:B------:R-:W-:Y:S01]  /*9380*/  FFMA.FTZ R179, R176, UR4, -R165.reuse ;  /* 0x00000004b0b37c23 */ /* 0x100fe200080108a5 */
[----:B------:R-:W-:Y:S01]  /*9390*/  LDSM.16.MT88.4 R128, [R163+0xe800] ;  /* 0x00e80000a380783b */ /* 0x000fe20000004200 */
[----:B------:R-:W-:Y:S01]  /*93a0*/  MUFU.EX2 R171, R171 ;  /* 0x000000ab00ab7308 */ /* 0x000fe20000000800 */
[C---:B------:R-:W-:Y:S01]  /*93b0*/  HMMA.16816.F32 R32, R4.reuse, R120, R32 ;  /* 0x000000780420723c */ /* 0x040fe20000001820 */
[----:B------:R-:W-:Y:S01]  /*93c0*/  FFMA.FTZ R181, R180, UR4, -R165 ;  /* 0x00000004b4b57c23 */ /* 0x000fe200080108a5 */
[----:B------:R-:W-:Y:S01]  /*93d0*/  FFMA.FTZ R198, R198, UR4, -R151 ;  /* 0x00000004c6c67c23 */ /* 0x000fe20008010897 */
[----:B------:R-:W4:Y:S01]  /*93e0*/  MUFU.EX2 R174, R174 ;  /* 0x000000ae00ae7308 */ /* 0x000f220000000800 */
[--C-:B------:R-:W-:Y:S01]  /*93f0*/  FFMA.FTZ R192, R192, UR4, -R165.reuse ;  /* 0x00000004c0c07c23 */ /* 0x100fe200080108a5 */
[--C-:B------:R-:W-:Y:S01]  /*9400*/  FFMA.FTZ R191, R146, UR4, -R165.reuse ;  /* 0x0000000492bf7c23 */ /* 0x100fe200080108a5 */
[----:B------:R-:W-:Y:S01]  /*9410*/  FFMA.FTZ R194, R144, UR4, -R165 ;  /* 0x0000000490c27c23 */ /* 0x000fe200080108a5 */
[----:B------:R-:W-:Y:S01]  /*9420*/  MUFU.EX2 R178, R178 ;  /* 0x000000b200b27308 */ /* 0x000fe20000000800 */
[C---:B------:R-:W-:Y:S01]  /*9430*/  HMMA.16816.F32 R100, R4.reuse, R122, R100 ;  /* 0x0000007a0464723c */ /* 0x040fe20000001864 */
[----:B------:R-:W-:Y:S01]  /*9440*/  LDSM.16.MT88.4 R120, [R166+0xe800] ;  /* 0x00e80000a678783b */ /* 0x000fe20000004200 */
[--C-:B------:R-:W-:Y:S01]  /*9450*/  FFMA.FTZ R184, R150, UR4, -R151.reuse ;  /* 0x0000000496b87c23 */ /* 0x100fe20008010897 */
[----:B------:R-:W4:Y:S01]  /*9460*/  MUFU.EX2 R175, R175 ;  /* 0x000000af00af7308 */ /* 0x000f220000000800 */
[--C-:B------:R-:W-:Y:S01]  /*9470*/  FFMA.FTZ R183, R149, UR4, -R151.reuse ;  /* 0x0000000495b77c23 */ /* 0x100fe20008010897 */
[----:B------:R-:W-:Y:S01]  /*9480*/  FFMA.FTZ R185, R148, UR4, -R151 ;  /* 0x0000000494b97c23 */ /* 0x000fe20008010897 */
[----:B------:R-:W-:Y:S01]  /*9490*/  FFMA.FTZ R159, R225, R159, R158 ;  /* 0x0000009fe19f7223 */ /* 0x000fe2000001009e */
[----:B------:R-:W-:Y:S01]  /*94a0*/  MUFU.EX2 R177, R177 ;  /* 0x000000b100b17308 */ /* 0x000fe20000000800 */
[C---:B--2---:R-:W-:Y:S01]  /*94b0*/  HMMA.16816.F32 R76, R4.reuse, R112, R76 ;  /* 0x00000070044c723c */ /* 0x044fe2000000184c */
[----:B------:R-:W-:Y:S01]  /*94c0*/  FFMA.FTZ R157, R223, R157, R160 ;  /* 0x0000009ddf9d7223 */ /* 0x000fe200000100a0 */
[----:B------:R-:W-:Y:S01]  /*94d0*/  FADD.FTZ R159, R152, R159 ;  /* 0x0000009f989f7221 */ /* 0x000fe20000010000 */
[----:B------:R-:W-:Y:S02]  /*94e0*/  MUFU.EX2 R176, R198 ;  /* 0x000000c600b07308 */ /* 0x000fe40000000800 */
[----:B------:R-:W-:Y:S01]  /*94f0*/  FADD.FTZ R157, R154, R157 ;  /* 0x0000009d9a9d7221 */ /* 0x000fe20000010000 */
[----:B------:R-:W-:Y:S01]  /*9500*/  FADD.FTZ R156, R156, R159 ;  /* 0x0000009f9c9c7221 */ /* 0x000fe20000010000 */
[----:B------:R-:W-:Y:S01]  /*9510*/  MUFU.EX2 R179, R179 ;  /* 0x000000b300b37308 */ /* 0x000fe20000000800 */
[----:B------:R-:W-:Y:S01]  /*9520*/  HMMA.16816.F32 R80, R4, R114, R80 ;  /* 0x000000720450723c */ /* 0x000fe20000001850 */
[----:B------:R-:W-:Y:S01]  /*9530*/  LDSM.16.MT88.4 R112, [R163+0xc800] ;  /* 0x00c80000a370783b */ /* 0x000fe20000004200 */
[----:B------:R-:W-:Y:S01]  /*9540*/  FADD.FTZ R132, R132, R157 ;  /* 0x0000009d84847221 */ /* 0x000fe20000010000 */
[----:B------:R-:W-:Y:S01]  /*9550*/  MUFU.EX2 R181, R181 ;  /* 0x000000b500b57308 */ /* 0x000fe20000000800 */
[----:B------:R-:W-:-:S02]  /*9560*/  FADD.FTZ R155, R155, R156 ;  /* 0x0000009c9b9b7221 */ /* 0x000fc40000010000 */
[----:B------:R-:W-:Y:S01]  /*9570*/  FADD.FTZ R132, R3, R132 ;  /* 0x0000008403847221 */ /* 0x000fe20000010000 */
[----:B------:R-:W-:Y:S01]  /*9580*/  MUFU.EX2 R184, R184 ;  /* 0x000000b800b87308 */ /* 0x000fe20000000800 */
[----:B-1----:R-:W-:Y:S01]  /*9590*/  HMMA.16816.F32 R84, R4, R108, R84 ;  /* 0x0000006c0454723c */ /* 0x002fe20000001854 */
[-C--:B------:R-:W-:Y:S02]  /*95a0*/  MOV R3, R134.reuse ;  /* 0x0000008600037202 */ /* 0x080fe40000000f00 */
[----:B------:R-:W-:Y:S01]  /*95b0*/  MUFU.EX2 R183, R183 ;  /* 0x000000b700b77308 */ /* 0x000fe20000000800 */
[----:B------:R-:W-:-:S03]  /*95c0*/  @P6 MOV R3, R134 ;  /* 0x0000008600036202 */ /* 0x000fc60000000f00 */
[----:B------:R-:W-:Y:S01]  /*95d0*/  MUFU.EX2 R185, R185 ;  /* 0x000000b900b97308 */ /* 0x000fe20000000800 */
[C---:B------:R-:W-:Y:S01]  /*95e0*/  HMMA.16816.F32 R88, R4.reuse, R110, R88 ;  /* 0x0000006e0458723c */ /* 0x040fe20000001858 */
[----:B------:R-:W1:Y:S02]  /*95f0*/  LDSM.16.MT88.4 R108, [R166+0xc800] ;  /* 0x00c80000a66c783b */ /* 0x000e640000004200 */
[----:B------:R-:W-:Y:S04]  /*9600*/  MUFU.EX2 R191, R191 ;  /* 0x000000bf00bf7308 */ /* 0x000fe80000000800 */
[----:B------:R-:W-:Y:S01]  /*9610*/  MUFU.EX2 R194, R194 ;  /* 0x000000c200c27308 */ /* 0x000fe20000000800 */
[C---:B------:R-:W-:Y:S08]  /*9620*/  HMMA.16816.F32 R8, R4.reuse, R12, R8 ;  /* 0x0000000c0408723c */ /* 0x040ff00000001808 */
[C---:B------:R-:W-:Y:S01]  /*9630*/  HMMA.16816.F32 R12, R4.reuse, R14, R124 ;  /* 0x0000000e040c723c */ /* 0x040fe2000000187c */
[----:B------:R-:W2:Y:S07]  /*9640*/  LDSM.16.MT88.4 R124, [R162+0x2800] ;  /* 0x00280000a27c783b */ /* 0x000eae0000004200 */
[C---:B-----5:R-:W-:Y:S08]  /*9650*/  HMMA.16816.F32 R36, R4.reuse, R116, R36 ;  /* 0x000000740424723c */ /* 0x060ff00000001824 */
[C---:B------:R-:W-:Y:S01]  /*9660*/  HMMA.16816.F32 R40, R4.reuse, R118, R40 ;  /* 0x000000760428723c */ /* 0x040fe20000001828 */
[----:B------:R-:W5:Y:S07]  /*9670*/  LDSM.16.MT88.4 R116, [R161+0x2800] ;  /* 0x00280000a174783b */ /* 0x000f6e0000004200 */
[C---:B---3--:R-:W-:Y:S08]  /*9680*/  HMMA.16816.F32 R92, R4.reuse, R104, R92 ;  /* 0x00000068045c723c */ /* 0x048ff0000000185c */
[----:B------:R-:W-:Y:S01]  /*9690*/  HMMA.16816.F32 R4, R4, R106, R96 ;  /* 0x0000006a0404723c */ /* 0x000fe20000001860 */
[----:B------:R-:W-:Y:S01]  /*96a0*/  F2FP.F16.F32.PACK_AB R96, R169, R168 ;  /* 0x000000a8a960723e */ /* 0x000fe200000000ff */
[----:B------:R-:W3:Y:S01]  /*96b0*/  LDSM.16.MT88.4 R104, [R166+0x10800] ;  /* 0x01080000a668783b */ /* 0x000ee20000004200 */
[----:B----4-:R-:W-:Y:S01]  /*96c0*/  F2FP.F16.F32.PACK_AB R97, R172, R173 ;  /* 0x000000adac61723e */ /* 0x010fe200000000ff */
        /* <DEDUP_REMOVED lines=33> */
[C---:B-----5:R-:W-:Y:S08]  /*98e0*/  HMMA.16816.F32 R60, R96.reuse, R116, R60 ;  /* 0x00000074603c723c */ /* 0x060ff0000000183c */
[C---:B------:R-:W-:Y:S01]  /*98f0*/  HMMA.16816.F32 R64, R96.reuse, R118, R64 ;  /* 0x000000766040723c */ /* 0x040fe20000001840 */
[----:B------:R-:W-:Y:S07]  /*9900*/  LDSM.16.MT88.4 R116, [R161+0x3000] ;  /* 0x00300000a174783b */ /* 0x000fee0000004200 */
[----:B---3--:R-:W-:Y:S01]  /*9910*/  HMMA.16816.F32 R68, R96, R104, R68 ;  /* 0x000000686044723c */ /* 0x008fe20000001844 */
[----:B------:R-:W-:-:S02]  /*9920*/  FFMA.FTZ R104, R182, UR4, -R165 ;  /* 0x00000004b6687c23 */ /* 0x000fc400080108a5 */
[----:B------:R2:W3:Y:S04]  /*9930*/  MUFU.EX2 R182, R192 ;  /* 0x000000c000b67308 */ /* 0x0004e80000000800 */
[----:B------:R5:W3:Y:S01]  /*9940*/  MUFU.EX2 R180, R104 ;  /* 0x0000006800b47308 */ /* 0x000ae20000000800 */
[C---:B------:R-:W-:Y:S08]  /*9950*/  HMMA.16816.F32 R72, R96.reuse, R106, R72 ;  /* 0x0000006a6048723c */ /* 0x040ff00000001848 */
[----:B-1----:R-:W-:Y:S01]  /*9960*/  HMMA.16816.F32 R76, R96, R108, R76 ;  /* 0x0000006c604c723c */ /* 0x002fe2000000184c */
[----:B--2---:R-:W-:-:S02]  /*9970*/  FFMA.FTZ R192, R147, UR4, -R151 ;  /* 0x0000000493c07c23 */ /* 0x004fc40008010897 */
[----:B------:R-:W-:Y:S04]  /*9980*/  LDSM.16.MT88.4 R148, [R166+0xf800] ;  /* 0x00f80000a694783b */ /* 0x000fe80000004200 */
[----:B-----5:R-:W-:Y:S01]  /*9990*/  LDSM.16.MT88.4 R104, [R166+0x11000] ;  /* 0x01100000a668783b */ /* 0x020fe20000004200 */
[C---:B------:R-:W-:Y:S01]  /*99a0*/  HMMA.16816.F32 R80, R96.reuse, R110, R80 ;  /* 0x0000006e6050723c */ /* 0x040fe20000001850 */
[----:B------:R-:W1:Y:S02]  /*99b0*/  MUFU.EX2 R192, R192 ;  /* 0x000000c000c07308 */ /* 0x000e640000000800 */
[----:B------:R-:W2:Y:S05]  /*99c0*/  LDSM.16.MT88.4 R108, [R166+0xd000] ;  /* 0x00d00000a66c783b */ /* 0x000eaa0000004200 */
[C---:B----4-:R-:W-:Y:S08]  /*99d0*/  HMMA.16816.F32 R84, R96.reuse, R112, R84 ;  /* 0x000000706054723c */ /* 0x050ff00000001854 */
[C---:B------:R-:W-:Y:S01]  /*99e0*/  HMMA.16816.F32 R88, R96.reuse, R114, R88 ;  /* 0x000000726058723c */ /* 0x040fe20000001858 */
[----:B------:R-:W4:Y:S07]  /*99f0*/  LDSM.16.MT88.4 R112, [R163+0xd000] ;  /* 0x00d00000a370783b */ /* 0x000f2e0000004200 */
[C---:B------:R-:W-:Y:S08]  /*9a00*/  HMMA.16816.F32 R92, R96.reuse, R120, R92 ;  /* 0x00000078605c723c */ /* 0x040ff0000000185c */
[----:B------:R-:W-:Y:S01]  /*9a10*/  HMMA.16816.F32 R96, R96, R122, R4 ;  /* 0x0000007a6060723c */ /* 0x000fe20000001804 */
[----:B------:R-:W5:Y:S01]  /*9a20*/  LDSM.16.MT88.4 R120, [R163+0xf000] ;  /* 0x00f00000a378783b */ /* 0x000f620000004200 */
[----:B------:R-:W-:Y:S01]  /*9a30*/  F2FP.F16.F32.PACK_AB R4, R175, R178 ;  /* 0x000000b2af04723e */ /* 0x000fe200000000ff */
[----:B------:R-:W-:Y:S01]  /*9a40*/  FADD.FTZ R178, R178, R167 ;  /* 0x000000a7b2b27221 */ /* 0x000fe20000010000 */
[----:B---3--:R-:W-:Y:S01]  /*9a50*/  F2FP.F16.F32.PACK_AB R5, R182, R179 ;  /* 0x000000b3b605723e */ /* 0x008fe200000000ff */
        /* <DEDUP_REMOVED lines=12> */
[C---:B----4-:R-:W-:Y:S08]  /*9b20*/  HMMA.16816.F32 R16, R4.reuse, R112, R16 ;  /* 0x000000700410723c */ /* 0x050ff00000001810 */
[C---:B------:R-:W-:Y:S01]  /*9b30*/  HMMA.16816.F32 R20, R4.reuse, R114, R20 ;  /* 0x000000720414723c */ /* 0x040fe20000001814 */
[----:B------:R-:W3:Y:S07]  /*9b40*/  LDSM.16.MT88.4 R112, [R162+0x5000] ;  /* 0x00500000a270783b */ /* 0x000eee0000004200 */
[C---:B-----5:R-:W-:Y:S08]  /*9b50*/  HMMA.16816.F32 R44, R4.reuse, R120, R44 ;  /* 0x00000078042c723c */ /* 0x060ff0000000182c */
        /* <DEDUP_REMOVED lines=23> */
[----:B------:R-:W-:Y:S07]  /*9cd0*/  LDSM.16.MT88.4 R104, [R162+0x5800] ;  /* 0x00580000a268783b */ /* 0x000fee0000004200 */
[C---:B--2---:R-:W-:Y:S08]  /*9ce0*/  HMMA.16816.F32 R76, R4.reuse, R108, R76 ;  /* 0x0000006c044c723c */ /* 0x044ff0000000184c */
[C---:B------:R-:W-:Y:S01]  /*9cf0*/  HMMA.16816.F32 R80, R4.reuse, R110, R80 ;  /* 0x0000006e0450723c */ /* 0x040fe20000001850 */
[----:B------:R-:W-:Y:S07]  /*9d00*/  LDSM.16.MT88.4 R108, [R163+0x11800] ;  /* 0x01180000a36c783b */ /* 0x000fee0000004200 */
[C---:B---3--:R-:W-:Y:S08]  /*9d10*/  HMMA.16816.F32 R84, R4.reuse, R112, R84 ;  /* 0x000000700454723c */ /* 0x048ff00000001854 */
[C---:B------:R-:W-:Y:S01]  /*9d20*/  HMMA.16816.F32 R88, R4.reuse, R114, R88 ;  /* 0x000000720458723c */ /* 0x040fe20000001858 */
[----:B------:R-:W2:Y:S07]  /*9d30*/  LDSM.16.MT88.4 R112, [R163+0xf800] ;  /* 0x00f80000a370783b */ /* 0x000eae0000004200 */
[C---:B----4-:R-:W-:Y:S08]  /*9d40*/  HMMA.16816.F32 R92, R4.reuse, R120, R92 ;  /* 0x00000078045c723c */ /* 0x050ff0000000185c */
[----:B------:R-:W-:Y:S01]  /*9d50*/  HMMA.16816.F32 R96, R4, R122, R96 ;  /* 0x0000007a0460723c */ /* 0x000fe20000001860 */
[----:B------:R-:W-:Y:S01]  /*9d60*/  F2FP.F16.F32.PACK_AB R4, R183, R184 ;  /* 0x000000b8b704723e */ /* 0x000fe200000000ff */
[----:B------:R-:W-:Y:S01]  /*9d70*/  FADD.FTZ R184, R184, R177 ;  /* 0x000000b1b8b87221 */ /* 0x000fe20000010000 */
[----:B------:R-:W-:Y:S01]  /*9d80*/  F2FP.F16.F32.PACK_AB R5, R194, R191 ;  /* 0x000000bfc205723e */ /* 0x000fe200000000ff */
[----:B------:R-:W-:Y:S01]  /*9d90*/  FADD.FTZ R191, R191, R180 ;  /* 0x000000b4bfbf7221 */ /* 0x000fe20000010000 */
[----:B-1----:R-:W-:Y:S01]  /*9da0*/  F2FP.F16.F32.PACK_AB R6, R192, R185 ;  /* 0x000000b9c006723e */ /* 0x002fe200000000ff */
[----:B------:R-:W-:Y:S01]  /*9db0*/  FADD.FTZ R184, R183, R184 ;  /* 0x000000b8b7b87221 */ /* 0x000fe20000010000 */
[----:B------:R-:W-:Y:S01]  /*9dc0*/  F2FP.F16.F32.PACK_AB R7, R165, R164 ;  /* 0x000000a4a507723e */ /* 0x000fe200000000ff */
[----:B------:R-:W-:-:S02]  /*9dd0*/  FADD.FTZ R191, R194, R191 ;  /* 0x000000bfc2bf7221 */ /* 0x000fc40000010000 */
[----:B------:R-:W-:Y:S02]  /*9de0*/  FADD.FTZ R185, R185, R184 ;  /* 0x000000b8b9b97221 */ /* 0x000fe40000010000 */
[----:B------:R-:W-:Y:S02]  /*9df0*/  FADD.FTZ R164, R164, R191 ;  /* 0x000000bfa4a47221 */ /* 0x000fe40000010000 */
[----:B-----5:R-:W-:Y:S01]  /*9e00*/  HMMA.16816.F32 R128, R4, R124, R8 ;  /* 0x0000007c0480723c */ /* 0x020fe20000001808 */
[----:B------:R-:W1:Y:S01]  /*9e10*/  LDSM.16.MT88.4 R8, [R161+0x1800] ;  /* 0x00180000a108783b */ /* 0x000e620000004200 */
[----:B------:R-:W-:Y:S01]  /*9e20*/  FADD.FTZ R225, R192, R185 ;  /* 0x000000b9c0e17221 */ /* 0x000fe20000010000 */
[----:B------:R-:W-:-:S05]  /*9e30*/  FADD.FTZ R223, R165, R164 ;  /* 0x000000a4a5df7221 */ /* 0x000fca0000010000 */
[C---:B------:R-:W-:Y:S01]  /*9e40*/  HMMA.16816.F32 R124, R4.reuse, R126, R12 ;  /* 0x0000007e047c723c */ /* 0x040fe2000000180c */
[----:B------:R-:W3:Y:S07]  /*9e50*/  LDSM.16.MT88.4 R12, [R161+0x3800] ;  /* 0x00380000a10c783b */ /* 0x000eee0000004200 */
[C---:B------:R-:W-:Y:S01]  /*9e60*/  HMMA.16816.F32 R120, R4.reuse, R116, R16 ;  /* 0x000000740478723c */ /* 0x040fe20000001810 */
[----:B------:R-:W4:Y:S07]  /*9e70*/  LDSM.16.MT88.4 R16, [R161+0x5800] ;  /* 0x00580000a110783b */ /* 0x000f2e0000004200 */
        /* <DEDUP_REMOVED lines=21> */
[----:B------:R-:W-:-:S04]  /*9fd0*/  NOP ;  /* 0x0000000000007918 */ /* 0x000fc80000000000 */
[----:B------:R-:W-:-:S15]  /*9fe0*/  @P6 BRA `(.L_x_1623) ;  /* 0x0000000000046947 */ /* 0x000fde0003800000 */
.L_x_1618:
[----:B------:R-:W-:-:S07]  /*9ff0*/  IADD3 R215, PT, PT, R153, -0x1, RZ ;  /* 0xffffffff99d77810 */ /* 0x000fce0007ffe0ff */
.L_x_1623:
[----:B------:R-:W-:-:S13]  /*a000*/  ISETP.GE.AND P1, PT, R215, R212, PT ;  /* 0x000000d4d700720c */ /* 0x000fda0003f26270 */
[----:B------:R-:W-:Y:S05]  /*a010*/  @!P1 BRA `(.L_x_1624) ;  /* 0x0000003c006c9947 */ /* 0x000fea0003800000 */
[----:B------:R-:W-:Y:S01]  /*a020*/  SHF.R.U32.HI R5, RZ, 0x1, R188 ;  /* 0x00000001ff057819 */ /* 0x000fe200000116bc */
[----:B------:R-:W-:Y:S01]  /*a030*/  IMAD.SHL.U32 R203, R188, 0x2, RZ ;  /* 0x00000002bccb7824 */ /* 0x000fe200078e00ff */
[----:B------:R-:W1:Y:S01]  /*a040*/  LDC.64 R198, c[0x0][0x3c0] ;  /* 0x0000f000ffc67b82 */ /* 0x000e620000000a00 */
[----:B------:R-:W2:Y:S01]  /*a050*/  S2R R188, SR_TID.X ;  /* 0x0000000000bc7919 */ /* 0x000ea20000002100 */
[----:B------:R-:W3:Y:S01]  /*a060*/  LDCU UR4, c[0x0][0x440] ;  /* 0x00008800ff0477ac */ /* 0x000ee20008000800 */
[----:B------:R-:W-:Y:S01]  /*a070*/  LOP3.LUT R5, R0, 0x8, R5, 0x78, !PT ;  /* 0x0000000800057812 */ /* 0x000fe200078e7805 */
[----:B------:R-:W-:Y:S01]  /*a080*/  IMAD.MOV.U32 R184, RZ, RZ, 0x20 ;  /* 0x00000020ffb87424 */ /* 0x000fe200078e00ff */
[----:B------:R-:W-:Y:S01]  /*a090*/  LOP3.LUT R203, R203, 0x6, RZ, 0xc0, !PT ;  /* 0x00000006cbcb7812 */ /* 0x000fe200078ec0ff */
[----:B------:R-:W-:Y:S01]  /*a0a0*/  IMAD.MOV.U32 R0, RZ, RZ, R132 ;  /* 0x000000ffff007224 */ /* 0x000fe200078e0084 */
[----:B------:R-:W-:Y:S01]  /*a0b0*/  LOP3.LUT R185, R5, 0x200, R2, 0xf8, !PT ;  /* 0x0000020005b97812 */ /* 0x000fe200078ef802 */
[----:B------:R-:W4:Y:S01]  /*a0c0*/  S2UR UR7, SR_CgaCtaId ;  /* 0x00000000000779c3 */ /* 0x000f220000008800 */
[----:B------:R-:W-:Y:S01]  /*a0d0*/  SEL R184, R184, 0xffffffe0, !P0 ;  /* 0xffffffe0b8b87807 */ /* 0x000fe20004000000 */
[----:B------:R-:W-:Y:S01]  /*a0e0*/  IMAD.MOV.U32 R2, RZ, RZ, R3 ;  /* 0x000000ffff027224 */ /* 0x000fe200078e0003 */
[----:B------:R-:W-:Y:S01]  /*a0f0*/  LEA R185, R185, UR5, 0x1 ;  /* 0x00000005b9b97c11 */ /* 0x000fe2000f8e08ff */
[----:B------:R-:W-:Y:S01]  /*a100*/  VIADD R202, R207, 0x8 ;  /* 0x00000008cfca7836 */ /* 0x000fe20000000000 */
[----:B------:R-:W-:Y:S01]  /*a110*/  UMOV UR8, 0x400 ;  /* 0x0000040000087882 */ /* 0x000fe20000000000 */
[----:B------:R-:W-:Y:S01]  /*a120*/  IMAD.MOV.U32 R183, RZ, RZ, 0x40 ;  /* 0x00000040ffb77424 */ /* 0x000fe200078e00ff */
[C---:B------:R-:W-:Y:S01]  /*a130*/  IADD3 R218, PT, PT, R185.reuse, 0xc000, RZ ;  /* 0x0000c000b9da7810 */ /* 0x040fe20007ffe0ff */
[----:B------:R-:W-:Y:S01]  /*a140*/  IMAD.IADD R184, R184, 0x1, R185 ;  /* 0x00000001b8b87824 */ /* 0x000fe200078e02b9 */
[----:B------:R-:W1:Y:S01]  /*a150*/  LDCU UR9, c[0x0][0x440] ;  /* 0x00008800ff0977ac */ /* 0x000e620008000800 */
[----:B------:R-:W-:Y:S01]  /*a160*/  VIADD R217, R185, 0xc040 ;  /* 0x0000c040b9d97836 */ /* 0x000fe20000000000 */
[----:B---3--:R-:W-:Y:S01]  /*a170*/  ISETP.GE.AND P3, PT, R187, UR4, PT ;  /* 0x00000004bb007c0c */ /* 0x008fe2000bf66270 */
[----:B------:R-:W3:Y:S01]  /*a180*/  LDCU UR6, c[0x0][0x50c] ;  /* 0x0000a180ff0677ac */ /* 0x000ee20008000800 */
[C---:B-1----:R-:W-:Y:S01]  /*a190*/  SHF.L.U64.HI R201, R198.reuse, 0x4, R199 ;  /* 0x00000004c6c97819 */ /* 0x042fe200000102c7 */
[----:B------:R-:W1:Y:S01]  /*a1a0*/  LDCU UR4, c[0x0][0x45c] ;  /* 0x00008b80ff0477ac */ /* 0x000e620008000800 */
[----:B------:R-:W-:Y:S01]  /*a1b0*/  SHF.L.U32 R200, R198, 0x4, RZ ;  /* 0x00000004c6c87819 */ /* 0x000fe200000006ff */
[----:B----4-:R-:W-:Y:S01]  /*a1c0*/  ULEA UR7, UR7, UR8, 0x18 ;  /* 0x0000000807077291 */ /* 0x010fe2000f8ec0ff */
[C---:B--2---:R-:W-:Y:S01]  /*a1d0*/  IMAD.SHL.U32 R182, R188.reuse, 0x40, RZ ;  /* 0x00000040bcb67824 */ /* 0x044fe200078e00ff */
[C---:B------:R-:W-:Y:S01]  /*a1e0*/  LOP3.LUT P0, RZ, R188.reuse, 0x2, RZ, 0xc0, !PT ;  /* 0x00000002bcff7812 */ /* 0x040fe2000780c0ff */
[----:B------:R-:W-:-:S03]  /*a1f0*/  IMAD.SHL.U32 R216, R188, 0x20, RZ ;  /* 0x00000020bcd87824 */ /* 0x000fc600078e00ff */
[----:B------:R-:W-:Y:S02]  /*a200*/  LOP3.LUT R181, R182, 0x400, RZ, 0xc0, !PT ;  /* 0x00000400b6b57812 */ /* 0x000fe400078ec0ff */
[----:B------:R-:W-:Y:S01]  /*a210*/  SEL R180, R186, 0xffffffe0, !P0 ;  /* 0xffffffe0bab47807 */ /* 0x000fe20004000000 */
[----:B---3--:R-:W-:Y:S06]  /*a220*/  BRA `(.L_x_1625) ;  /* 0x0000000400487947 */ /* 0x008fec0003800000 */
.L_x_1627:
        /* <DEDUP_REMOVED lines=82> */
.L_x_1625:
[----:B------:R-:W-:Y:S04]  /*a750*/  DEPBAR.LE SB0, 0x0 ;  /* 0x000080000000791a */ /* 0x000fe80000000000 */
[----:B------:R-:W-:Y:S01]  /*a760*/  BAR.SYNC.DEFER_BLOCKING 0x0 ;  /* 0x0000000000007b1d */ /* 0x000fe20000010000 */
[----:B------:R-:W-:Y:S01]  /*a770*/  IMAD.SHL.U32 R221, R188, 0x8, RZ ;  /* 0x00000008bcdd7824 */ /* 0x000fe200078e00ff */
[----:B------:R-:W-:Y:S01]  /*a780*/  LOP3.LUT R189, R216, 0x7c00, RZ, 0xc0, !PT ;  /* 0x00007c00d8bd7812 */ /* 0x000fe200078ec0ff */
[----:B------:R-:W-:Y:S01]  /*a790*/  IMAD.WIDE.U32 R132, R215, R198, RZ ;  /* 0x000000c6d7847225 */ /* 0x000fe200078e00ff */
[----:B------:R-:W-:Y:S02]  /*a7a0*/  SHF.R.U32.HI R190, RZ, 0x1, R188 ;  /* 0x00000001ffbe7819 */ /* 0x000fe400000116bc */
        /* <DEDUP_REMOVED lines=14> */
[CC--:B------:R-:W-:Y:S01]  /*a890*/  LEA R228, P5, R227.reuse, R209.reuse, 0x1 ;  /* 0x000000d1e3e47211 */ /* 0x0c0fe200078a08ff */
[----:B------:R-:W-:Y:S01]  /*a8a0*/  UMOV UR5, UR7 ;  /* 0x0000000700057c82 */ /* 0x000fe20008000000 */
[----:B------:R-:W-:Y:S03]  /*a8b0*/  IADD3 R34, P4, PT, R227, R200, RZ ;  /* 0x000000c8e3227210 */ /* 0x000fe60007f9e0ff */
        /* <DEDUP_REMOVED lines=8> */
[----:B------:R-:W-:Y:S04]  /*a940*/  LEA R226, P4, R34, R209, 0x1 ;  /* 0x000000d122e27211 */ /* 0x000fe800078808ff */
[----:B------:R-:W-:Y:S01]  /*a950*/  @P1 STS.128 [R214+0xe000], RZ ;  /* 0x00e000ffd6001388 */ /* 0x000fe20000000c00 */
[----:B------:R-:W-:Y:S02]  /*a960*/  LEA R134, P2, R198, R227, 0x5 ;  /* 0x000000e3c6867211 */ /* 0x000fe400078428ff */
        /* <DEDUP_REMOVED lines=8> */
[--C-:B------:R-:W-:Y:S02]  /*a9f0*/  LOP3.LUT R135, R187, 0x1c0, R182.reuse, 0xf8, !PT ;  /* 0x000001c0bb877812 */ /* 0x100fe400078ef8b6 */
[----:B------:R-:W-:Y:S03]  /*aa00*/  LEA.HI.X R33, R134, R208, R35, 0x1, P2 ;  /* 0x000000d086217211 */ /* 0x000fe600010f0c23 */
[----:B------:R-:W-:Y:S01]  /*aa10*/  @!PT LDS RZ, [RZ] ;  /* 0x00000000fffff984 */ /* 0x000fe20000000800 */
[----:B------:R-:W-:Y:S01]  /*aa20*/  @!PT LDS RZ, [RZ] ;  /* 0x00000000fffff984 */ /* 0x000fe20000000800 */
[----:B------:R-:W-:Y:S01]  /*aa30*/  @!PT LDS RZ, [RZ] ;  /* 0x00000000fffff984 */ /* 0x000fe20000000800 */
[----:B------:R-:W-:Y:S01]  /*aa40*/  @!P3 LDGSTS.E.BYPASS.LTC128B.128 [R214+0xc800], desc[UR14][R228.64] ;  /* 0x0c800000e4d6bfae */ /* 0x000fe2000b981a0e */
[----:B------:R-:W-:Y:S02]  /*aa50*/  LOP3.LUT R132, R189, 0x200, R182, 0xf8, !PT ;  /* 0x00000200bd847812 */ /* 0x000fe400078ef8b6 */
[----:B------:R-:W-:Y:S03]  /*aa60*/  LOP3.LUT R3, R190, 0x8, RZ, 0xc0, !PT ;  /* 0x00000008be037812 */ /* 0x000fe600078ec0ff */
[----:B------:R-:W-:Y:S01]  /*aa70*/  @P3 STS.128 [R214+0xc800], RZ ;  /* 0x00c800ffd6003388 */ /* 0x000fe20000000c00 */
[----:B------:R-:W-:Y:S02]  /*aa80*/  LOP3.LUT R196, R135, 0x8, R188, 0x78, !PT ;  /* 0x0000000887c47812 */ /* 0x000fe400078e78bc */
        /* <DEDUP_REMOVED lines=10> */
[----:B------:R-:W-:Y:S04]  /*ab30*/  VIADD R191, R196, UR5 ;  /* 0x00000005c4bf7c36 */ /* 0x000fe80008000000 */
[----:B------:R-:W-:Y:S01]  /*ab40*/  @!PT LDS RZ, [RZ] ;  /* 0x00000000fffff984 */ /* 0x000fe20000000800 */
[----:B------:R-:W-:Y:S01]  /*ab50*/  @!PT LDS RZ, [RZ] ;  /* 0x00000000fffff984 */ /* 0x000fe20000000800 */
[----:B------:R-:W-:Y:S01]  /*ab60*/  @!PT LDS RZ, [RZ] ;  /* 0x00000000fffff984 */ /* 0x000fe20000000800 */
[----:B------:R-:W-:Y:S01]  /*ab70*/  @!P0 LDGSTS.E.BYPASS.LTC128B.128 [R214+0x10800], desc[UR14][R228.64+0x100] ;  /* 0x10800100e4d68fae */ /* 0x000fe2000b981a0e */
[--C-:B------:R-:W-:Y:S02]  /*ab80*/  IMAD.IADD R195, R180, 0x1, R197.reuse ;  /* 0x00000001b4c37824 */ /* 0x100fe400078e02c5 */
[C---:B------:R-:W-:Y:S03]  /*ab90*/  IMAD.IADD R194, R191.reuse, 0x1, R180 ;  /* 0x00000001bfc27824 */ /* 0x040fe600078e02b4 */
[----:B------:R-:W-:Y:S01]  /*aba0*/  @P0 STS.128 [R214+0x10800], RZ ;  /* 0x010800ffd6000388 */ /* 0x000fe20000000c00 */
[----:B------:R-:W-:Y:S02]  /*abb0*/  IMAD.IADD R193, R132, 0x1, R197 ;  /* 0x0000000184c17824 */ /* 0x000fe400078e02c5 */
        /* <DEDUP_REMOVED lines=50> */
[----:B------:R-:W4:Y:S01]  /*aee0*/  LDSM.16.M88.4 R132, [R191+0x6800] ;  /* 0x00680000bf84783b */ /* 0x000f220000000200 */
[C---:B-----5:R-:W-:Y:S05]  /*aef0*/  HMMA.16816.F32 R20, R136.reuse, R148, RZ ;  /* 0x000000948814723c */ /* 0x060fea00000018ff */
[----:B------:R-:W-:Y:S03]  /*af00*/  LDSM.16.M88.4 R144, [R191+0x7800] ;  /* 0x00780000bf90783b */ /* 0x000fe60000000200 */
[C---:B------:R-:W-:Y:S03]  /*af10*/  HMMA.16816.F32 R24, R136.reuse, R150, RZ ;  /* 0x000000968818723c */ /* 0x040fe600000018ff */
[----:B------:R-:W-:Y:S05]  /*af20*/  LDSM.16.M88.4 R148, [R192] ;  /* 0x00000000c094783b */ /* 0x000fea0000000200 */
[C---:B-1----:R-:W-:Y:S08]  /*af30*/  HMMA.16816.F32 R28, R136.reuse, R152, RZ ;  /* 0x00000098881c723c */ /* 0x042ff000000018ff */
[----:B--2---:R-:W-:Y:S01]  /*af40*/  HMMA.16816.F32 R32, R136, R154, RZ ;  /* 0x0000009a8820723c */ /* 0x004fe200000018ff */
[----:B------:R-:W1:Y:S06]  /*af50*/  LDSM.16.M88.4 R136, [R191+0x7000] ;  /* 0x00700000bf88783b */ /* 0x000e6c0000000200 */
[----:B------:R-:W2:Y:S01]  /*af60*/  LDSM.16.M88.4 R152, [R3+0x6000] ;  /* 0x006000000398783b */ /* 0x000ea20000000200 */
[C---:B------:R-:W-:Y:S08]  /*af70*/  HMMA.16816.F32 R4, R156.reuse, R160, R4 ;  /* 0x000000a09c04723c */ /* 0x040ff00000001804 */
[C---:B------:R-:W-:Y:S01]  /*af80*/  HMMA.16816.F32 R8, R156.reuse, R162, R8 ;  /* 0x000000a29c08723c */ /* 0x040fe20000001808 */
[----:B------:R-:W-:Y:S07]  /*af90*/  LDSM.16.M88.4 R160, [R3+0x7800] ;  /* 0x0078000003a0783b */ /* 0x000fee0000000200 */
        /* <DEDUP_REMOVED lines=13> */
[C---:B------:R-:W-:Y:S08]  /*b070*/  HMMA.16816.F32 R12, R172.reuse, R132, R12 ;  /* 0x00000084ac0c723c */ /* 0x040ff0000000180c */
[C---:B------:R-:W-:Y:S01]  /*b080*/  HMMA.16816.F32 R16, R172.reuse, R134, R16 ;  /* 0x00000086ac10723c */ /* 0x040fe20000001810 */
[----:B------:R-:W4:Y:S07]  /*b090*/  LDSM.16.M88.4 R132, [R196+UR5+0x8800] ;  /* 0x00880005c484783b */ /* 0x000f2e0008000200 */
[C---:B-1----:R-:W-:Y:S08]  /*b0a0*/  HMMA.16816.F32 R20, R172.reuse, R136, R20 ;  /* 0x00000088ac14723c */ /* 0x042ff00000001814 */
[C---:B------:R-:W-:Y:S01]  /*b0b0*/  HMMA.16816.F32 R24, R172.reuse, R138, R24 ;  /* 0x0000008aac18723c */ /* 0x040fe20000001818 */
[----:B------:R-:W1:Y:S07]  /*b0c0*/  LDSM.16.M88.4 R136, [R196+UR5+0x9000] ;  /* 0x00900005c488783b */ /* 0x000e6e0008000200 */
[C---:B------:R-:W-:Y:S08]  /*b0d0*/  HMMA.16816.F32 R28, R172.reuse, R144, R28 ;  /* 0x00000090ac1c723c */ /* 0x040ff0000000181c */
[----:B------:R-:W-:Y:S01]  /*b0e0*/  HMMA.16816.F32 R32, R172, R146, R32 ;  /* 0x00000092ac20723c */ /* 0x000fe20000001820 */
[----:B------:R-:W1:Y:S06]  /*b0f0*/  LDSM.16.M88.4 R144, [R196+UR5+0x9800] ;  /* 0x00980005c490783b */ /* 0x000e6c0008000200 */
[----:B------:R-:W1:Y:S01]  /*b100*/  LDSM.16.M88.4 R172, [R195+0x2000] ;  /* 0x00200000c3ac783b */ /* 0x000e620000000200 */
[C---:B--2---:R-:W-:Y:S08]  /*b110*/  HMMA.16816.F32 R4, R148.reuse, R152, R4 ;  /* 0x000000989404723c */ /* 0x044ff00000001804 */
[C---:B------:R-:W-:Y:S01]  /*b120*/  HMMA.16816.F32 R8, R148.reuse, R154, R8 ;  /* 0x0000009a9408723c */ /* 0x040fe20000001808 */
[----:B------:R-:W-:Y:S07]  /*b130*/  LDSM.16.M88.4 R152, [R194+0x9800] ;  /* 0x00980000c298783b */ /* 0x000fee0000000200 */
[C---:B---3--:R-:W-:Y:S08]  /*b140*/  HMMA.16816.F32 R12, R148.reuse, R140, R12 ;  /* 0x0000008c940c723c */ /* 0x048ff0000000180c */
[C---:B------:R-:W-:Y:S01]  /*b150*/  HMMA.16816.F32 R16, R148.reuse, R142, R16 ;  /* 0x0000008e9410723c */ /* 0x040fe20000001810 */
[----:B------:R-:W2:Y:S07]  /*b160*/  LDSM.16.M88.4 R140, [R194+0x8800] ;  /* 0x00880000c28c783b */ /* 0x000eae0000000200 */
[C---:B-----5:R-:W-:Y:S08]  /*b170*/  HMMA.16816.F32 R20, R148.reuse, R156, R20 ;  /* 0x0000009c9414723c */ /* 0x060ff00000001814 */
[C---:B------:R-:W-:Y:S01]  /*b180*/  HMMA.16816.F32 R24, R148.reuse, R158, R24 ;  /* 0x0000009e9418723c */ /* 0x040fe20000001818 */
[----:B------:R-:W-:Y:S07]  /*b190*/  LDSM.16.M88.4 R156, [R193+0x2000] ;  /* 0x00200000c19c783b */ /* 0x000fee0000000200 */
[C---:B------:R-:W-:Y:S08]  /*b1a0*/  HMMA.16816.F32 R28, R148.reuse, R160, R28 ;  /* 0x000000a0941c723c */ /* 0x040ff0000000181c */
[----:B------:R-:W-:Y:S01]  /*b1b0*/  HMMA.16816.F32 R32, R148, R162, R32 ;  /* 0x000000a29420723c */ /* 0x000fe20000001820 */
[----:B------:R-:W3:Y:S06]  /*b1c0*/  LDSM.16.M88.4 R148, [R194+0x9000] ;  /* 0x00900000c294783b */ /* 0x000eec0000000200 */
[----:B------:R-:W5:Y:S01]  /*b1d0*/  LDSM.16.M88.4 R160, [R191+0x8000] ;  /* 0x00800000bfa0783b */ /* 0x000f620000000200 */
[C---:B------:R-:W-:Y:S08]  /*b1e0*/  HMMA.16816.F32 R4, R164.reuse, R168, R4 ;  /* 0x000000a8a404723c */ /* 0x040ff00000001804 */
[C---:B------:R-:W-:Y:S01]  /*b1f0*/  HMMA.16816.F32 R8, R164.reuse, R170, R8 ;  /* 0x000000aaa408723c */ /* 0x040fe20000001808 */
[----:B------:R-:W-:Y:S07]  /*b200*/  LDSM.16.M88.4 R168, [R3+0x8000] ;  /* 0x0080000003a8783b */ /* 0x000fee0000000200 */
[C---:B----4-:R-:W-:Y:S08]  /*b210*/  HMMA.16816.F32 R12, R164.reuse, R132, R12 ;  /* 0x00000084a40c723c */ /* 0x050ff0000000180c */
[C---:B------:R-:W-:Y:S01]  /*b220*/  HMMA.16816.F32 R16, R164.reuse, R134, R16 ;  /* 0x00000086a410723c */ /* 0x040fe20000001810 */
[----:B------:R-:W4:Y:S07]  /*b230*/  LDSM.16.M88.4 R132, [R191+0x8800] ;  /* 0x00880000bf84783b */ /* 0x000f2e0000000200 */
[C---:B-1----:R-:W-:Y:S08]  /*b240*/  HMMA.16816.F32 R20, R164.reuse, R136, R20 ;  /* 0x00000088a414723c */ /* 0x042ff00000001814 */
[C---:B------:R-:W-:Y:S01]  /*b250*/  HMMA.16816.F32 R24, R164.reuse, R138, R24 ;  /* 0x0000008aa418723c */ /* 0x040fe20000001818 */
[----:B------:R-:W1:Y:S07]  /*b260*/  LDSM.16.M88.4 R136, [R191+0x9000] ;  /* 0x00900000bf88783b */ /* 0x000e6e0000000200 */
[C---:B------:R-:W-:Y:S08]  /*b270*/  HMMA.16816.F32 R28, R164.reuse, R144, R28 ;  /* 0x00000090a41c723c */ /* 0x040ff0000000181c */
[----:B------:R-:W-:Y:S01]  /*b280*/  HMMA.16816.F32 R32, R164, R146, R32 ;  /* 0x00000092a420723c */ /* 0x000fe20000001820 */
[----:B------:R-:W1:Y:S06]  /*b290*/  LDSM.16.M88.4 R144, [R191+0x9800] ;  /* 0x00980000bf90783b */ /* 0x000e6c0000000200 */
[----:B------:R-:W1:Y:S01]  /*b2a0*/  LDSM.16.M88.4 R164, [R192+0x2000] ;  /* 0x00200000c0a4783b */ /* 0x000e620000000200 */
        /* <DEDUP_REMOVED lines=11> */
[----:B------:R-:W3:Y:S06]  /*b360*/  LDSM.16.M88.4 R152, [R3+0x9800] ;  /* 0x009800000398783b */ /* 0x000eec0000000200 */
[----:B------:R-:W-:Y:S01]  /*b370*/  LDSM.16.M88.4 R172, [R196+UR5+0xa000] ;  /* 0x00a00005c4ac783b */ /* 0x000fe20008000200 */
[C---:B-----5:R-:W-:Y:S08]  /*b380*/  HMMA.16816.F32 R4, R156.reuse, R160, R4 ;  /* 0x000000a09c04723c */ /* 0x060ff00000001804 */
[C---:B------:R-:W-:Y:S01]  /*b390*/  HMMA.16816.F32 R8, R156.reuse, R162, R8 ;  /* 0x000000a29c08723c */ /* 0x040fe20000001808 */
[----:B------:R-:W5:Y:S07]  /*b3a0*/  LDSM.16.M88.4 R160, [R197+0x4000] ;  /* 0x00400000c5a0783b */ /* 0x000f6e0000000200 */
[C---:B----4-:R-:W-:Y:S08]  /*b3b0*/  HMMA.16816.F32 R12, R156.reuse, R132, R12 ;  /* 0x000000849c0c723c */ /* 0x050ff0000000180c */
        /* <DEDUP_REMOVED lines=21> */
[----:B------:R-:W-:Y:S01]  /*b510*/  LDSM.16.M88.4 R164, [R193+0x4000] ;  /* 0x00400000c1a4783b */ /* 0x000fe20000000200 */
[C---:B-----5:R-:W-:Y:S08]  /*b520*/  HMMA.16816.F32 R4, R160.reuse, R172, R4 ;  /* 0x000000aca004723c */ /* 0x060ff00000001804 */
[C---:B------:R-:W-:Y:S01]  /*b530*/  HMMA.16816.F32 R8, R160.reuse, R174, R8 ;  /* 0x000000aea008723c */ /* 0x040fe20000001808 */
[----:B------:R-:W5:Y:S07]  /*b540*/  LDSM.16.M88.4 R172, [R191+0xa000] ;  /* 0x00a00000bfac783b */ /* 0x000f6e0000000200 */
        /* <DEDUP_REMOVED lines=9> */
[----:B------:R3:W1:Y:S01]  /*b5e0*/  LDSM.16.M88.4 R160, [R192+0x4000] ;  /* 0x00400000c0a0783b */ /* 0x0006620000000200 */
[C---:B------:R-:W-:Y:S08]  /*b5f0*/  HMMA.16816.F32 R4, R156.reuse, R168, R4 ;  /* 0x000000a89c04723c */ /* 0x040ff00000001804 */
[C---:B------:R-:W-:Y:S08]  /*b600*/  HMMA.16816.F32 R8, R156.reuse, R170, R8 ;  /* 0x000000aa9c08723c */ /* 0x040ff00000001808 */
[C---:B--2---:R-:W-:Y:S03]  /*b610*/  HMMA.16816.F32 R12, R156.reuse, R140, R12 ;  /* 0x0000008c9c0c723c */ /* 0x044fe6000000180c */
[----:B---3--:R-:W-:Y:S05]  /*b620*/  IMAD R192, R215, 0x40, R203 ;  /* 0x00000040d7c07824 */ /* 0x008fea00078e02cb */
[C---:B------:R-:W-:Y:S03]  /*b630*/  HMMA.16816.F32 R16, R156.reuse, R142, R16 ;  /* 0x0000008e9c10723c */ /* 0x040fe60000001810 */
[-C--:B------:R-:W-:Y:S01]  /*b640*/  ISETP.GT.AND P5, PT, R207, R192.reuse, PT ;  /* 0x000000c0cf00720c */ /* 0x080fe20003fa4270 */
[----:B------:R-:W-:Y:S01]  /*b650*/  VIADD R237, R192, 0x8 ;  /* 0x00000008c0ed7836 */ /* 0x000fe20000000000 */
[----:B------:R-:W-:Y:S01]  /*b660*/  ISETP.GT.AND P6, PT, R202, R192, PT ;  /* 0x000000c0ca00720c */ /* 0x000fe20003fc4270 */
[----:B------:R-:W-:Y:S02]  /*b670*/  VIADD R236, R192, 0x9 ;  /* 0x00000009c0ec7836 */ /* 0x000fe40000000000 */
[C---:B------:R-:W-:Y:S08]  /*b680*/  HMMA.16816.F32 R20, R156.reuse, R148, R20 ;  /* 0x000000949c14723c */ /* 0x040ff00000001814 */
[C---:B------:R-:W-:Y:S08]  /*b690*/  HMMA.16816.F32 R24, R156.reuse, R150, R24 ;  /* 0x000000969c18723c */ /* 0x040ff00000001818 */
[C---:B------:R-:W-:Y:S08]  /*b6a0*/  HMMA.16816.F32 R28, R156.reuse, R152, R28 ;  /* 0x000000989c1c723c */ /* 0x040ff0000000181c */
[----:B------:R-:W-:Y:S08]  /*b6b0*/  HMMA.16816.F32 R32, R156, R154, R32 ;  /* 0x0000009a9c20723c */ /* 0x000ff00000001820 */
[C---:B-----5:R-:W-:Y:S08]  /*b6c0*/  HMMA.16816.F32 R4, R164.reuse, R172, R4 ;  /* 0x000000aca404723c */ /* 0x060ff00000001804 */
[C---:B------:R-:W-:Y:S08]  /*b6d0*/  HMMA.16816.F32 R8, R164.reuse, R174, R8 ;  /* 0x000000aea408723c */ /* 0x040ff00000001808 */
[C---:B----4-:R-:W-:Y:S08]  /*b6e0*/  HMMA.16816.F32 R12, R164.reuse, R132, R12 ;  /* 0x00000084a40c723c */ /* 0x050ff0000000180c */
[C---:B------:R-:W-:Y:S01]  /*b6f0*/  HMMA.16816.F32 R16, R164.reuse, R134, R16 ;  /* 0x00000086a410723c */ /* 0x040fe20000001810 */
[----:B------:R-:W2:Y:S07]  /*b700*/  LDSM.16.M88.4 R132, [R3+0xa800] ;  /* 0x00a800000384783b */ /* 0x000eae0000000200 */
[C---:B-1----:R-:W-:Y:S08]  /*b710*/  HMMA.16816.F32 R20, R164.reuse, R136, R20 ;  /* 0x00000088a414723c */ /* 0x042ff00000001814 */
[C---:B------:R-:W-:Y:S01]  /*b720*/  HMMA.16816.F32 R24, R164.reuse, R138, R24 ;  /* 0x0000008aa418723c */ /* 0x040fe20000001818 */
[----:B------:R-:W1:Y:S07]  /*b730*/  LDSM.16.M88.4 R136, [R3+0xb000] ;  /* 0x00b000000388783b */ /* 0x000e6e0000000200 */
        /* <DEDUP_REMOVED lines=8> */
[----:B------:R-:W-:Y:S01]  /*b7c0*/  FMUL.FTZ R227, R6, UR6 ;  /* 0x0000000606e37c20 */ /* 0x000fe20008410000 */
[C---:B------:R-:W-:Y:S01]  /*b7d0*/  VIADD R5, R192.reuse, 0x29 ;  /* 0x00000029c0057836 */ /* 0x040fe20000000000 */
[C---:B------:R-:W-:Y:S01]  /*b7e0*/  HMMA.16816.F32 R16, R160.reuse, R134, R16 ;  /* 0x00000086a010723c */ /* 0x040fe20000001810 */
[----:B------:R-:W2:Y:S02]  /*b7f0*/  MUFU.TANH R222, R222 ;  /* 0x000000de00de7308 */ /* 0x000ea40000002400 */
[----:B------:R-:W-:Y:S02]  /*b800*/  VIADD R134, R192, 0x1 ;  /* 0x00000001c0867836 */ /* 0x000fe40000000000 */
[----:B------:R-:W-:Y:S01]  /*b810*/  FMUL.FTZ R133, R8, UR6 ;  /* 0x0000000608857c20 */ /* 0x000fe20008410000 */
[----:B------:R-:W-:Y:S01]  /*b820*/  FMUL.FTZ R232, R10, UR6 ;  /* 0x000000060ae87c20 */ /* 0x000fe20008410000 */
[----:B------:R-:W-:Y:S01]  /*b830*/  FMUL.FTZ R233, R11, UR6 ;  /* 0x000000060be97c20 */ /* 0x000fe20008410000 */
[----:B------:R-:W-:Y:S01]  /*b840*/  FMUL.FTZ R231, R9, UR6 ;  /* 0x0000000609e77c20 */ /* 0x000fe20008410000 */
[-C--:B------:R-:W-:Y:S02]  /*b850*/  ISETP.GT.AND P4, PT, R207, R134.reuse, PT ;  /* 0x00000086cf00720c */ /* 0x080fe40003f84270 */
[----:B------:R-:W3:Y:S01]  /*b860*/  MUFU.TANH R224, R224 ;  /* 0x000000e000e07308 */ /* 0x000ee20000002400 */
[C---:B-1----:R-:W-:Y:S03]  /*b870*/  HMMA.16816.F32 R20, R160.reuse, R136, R20 ;  /* 0x00000088a014723c */ /* 0x042fe60000001814 */
[----:B------:R-:W-:Y:S01]  /*b880*/  FMUL.FTZ R226, R12, UR6 ;  /* 0x000000060ce27c20 */ /* 0x000fe20008410000 */
[----:B------:R-:W-:Y:S01]  /*b890*/  FMUL.FTZ R235, R15, UR6 ;  /* 0x000000060feb7c20 */ /* 0x000fe20008410000 */
[----:B------:R-:W-:Y:S01]  /*b8a0*/  FMUL.FTZ R229, R13, UR6 ;  /* 0x000000060de57c20 */ /* 0x000fe20008410000 */
[----:B------:R-:W-:Y:S03]  /*b8b0*/  FMUL.FTZ R230, R14, UR6 ;  /* 0x000000060ee67c20 */ /* 0x000fe60008410000 */
[----:B------:R-:W1:Y:S01]  /*b8c0*/  MUFU.TANH R133, R133 ;  /* 0x0000008500857308 */ /* 0x000e620000002400 */
[C---:B------:R-:W-:Y:S03]  /*b8d0*/  HMMA.16816.F32 R24, R160.reuse, R138, R24 ;  /* 0x0000008aa018723c */ /* 0x040fe60000001818 */
[----:B--2---:R-:W-:Y:S01]  /*b8e0*/  FSEL R244, R222, -INF , !P5 ;  /* 0xff800000def47808 */ /* 0x004fe20006800000 */
[----:B------:R-:W-:Y:S01]  /*b8f0*/  FMUL.FTZ R240, R17, UR6 ;  /* 0x0000000611f07c20 */ /* 0x000fe20008410000 */
[----:B------:R-:W-:Y:S01]  /*b900*/  ISETP.GT.AND P5, PT, R202, R134, PT ;  /* 0x00000086ca00720c */ /* 0x000fe20003fa4270 */
[----:B------:R-:W-:Y:S03]  /*b910*/  FMUL.FTZ R239, R18, UR6 ;  /* 0x0000000612ef7c20 */ /* 0x000fe60008410000 */
[----:B------:R-:W-:Y:S01]  /*b920*/  MUFU.TANH R232, R232 ;  /* 0x000000e800e87308 */ /* 0x000fe20000002400 */
[----:B------:R-:W-:Y:S01]  /*b930*/  FMUL.FTZ R234, R16, UR6 ;  /* 0x0000000610ea7c20 */ /* 0x000fe20008410000 */
[----:B---3--:R-:W-:Y:S01]  /*b940*/  FSEL R250, R224, -INF , !P4 ;  /* 0xff800000e0fa7808 */ /* 0x008fe20006000000 */
[----:B------:R-:W-:Y:S01]  /*b950*/  FMUL.FTZ R238, R19, UR6 ;  /* 0x0000000613ee7c20 */ /* 0x000fe20008410000 */
[----:B------:R-:W-:Y:S01]  /*b960*/  ISETP.GT.AND P4, PT, R207, R237, PT ;  /* 0x000000edcf00720c */ /* 0x000fe20003f84270 */
[----:B------:R-:W-:Y:S01]  /*b970*/  FMUL.FTZ R241, R21, UR6 ;  /* 0x0000000615f17c20 */ /* 0x000fe20008410000 */
[----:B------:R-:W-:Y:S04]  /*b980*/  FMUL.FTZ R243, R22, UR6 ;  /* 0x0000000616f37c20 */ /* 0x000fe80008410000 */
[----:B------:R-:W2:Y:S01]  /*b990*/  MUFU.TANH R233, R233 ;  /* 0x000000e900e97308 */ /* 0x000ea20000002400 */
[----:B-1----:R-:W-:Y:S02]  /*b9a0*/  FSEL R248, R133, -INF , !P4 ;  /* 0xff80000085f87808 */ /* 0x002fe40006000000 */
[----:B------:R-:W-:Y:S01]  /*b9b0*/  ISETP.GT.AND P4, PT, R202, R236, PT ;  /* 0x000000ecca00720c */ /* 0x000fe20003f84270 */
[----:B------:R-:W-:Y:S01]  /*b9c0*/  FMUL.FTZ R252, R26, UR6 ;  /* 0x000000061afc7c20 */ /* 0x000fe20008410000 */
[----:B------:R-:W-:Y:S05]  /*b9d0*/  FMUL.FTZ R27, R27, UR6 ;  /* 0x000000061b1b7c20 */ /* 0x000fea0008410000 */
[----:B------:R-:W1:Y:S10]  /*b9e0*/  MUFU.TANH R228, R228 ;  /* 0x000000e400e47308 */ /* 0x000e740000002400 */
[----:B------:R-:W3:Y:S01]  /*b9f0*/  MUFU.TANH R227, R227 ;  /* 0x000000e300e37308 */ /* 0x000ee20000002400 */
[----:B--2---:R-:W-:Y:S02]  /*ba00*/  FSEL R233, R233, -INF , !P4 ;  /* 0xff800000e9e97808 */ /* 0x004fe40006000000 */
[----:B------:R-:W-:Y:S07]  /*ba10*/  ISETP.GE.AND P4, PT, R134, R205, PT ;  /* 0x000000cd8600720c */ /* 0x000fee0003f86270 */
[----:B------:R2:W-:Y:S01]  /*ba20*/  MUFU.TANH R222, R240 ;  /* 0x000000f000de7308 */ /* 0x0005e20000002400 */
[----:B-1----:R-:W-:Y:S02]  /*ba30*/  FSEL R228, R228, -INF , !P5 ;  /* 0xff800000e4e47808 */ /* 0x002fe40006800000 */
[----:B------:R-:W-:Y:S02]  /*ba40*/  ISETP.GT.AND P5, PT, R202, R237, PT ;  /* 0x000000edca00720c */ /* 0x000fe40003fa4270 */
[----:B------:R-:W-:Y:S02]  /*ba50*/  FSEL R7, R228, -INF , !P4 ;  /* 0xff800000e4077808 */ /* 0x000fe40006000000 */
[----:B------:R-:W-:Y:S03]  /*ba60*/  FSEL R232, R232, -INF , !P5 ;  /* 0xff800000e8e87808 */ /* 0x000fe60006800000 */
[----:B------:R-:W1:Y:S01]  /*ba70*/  MUFU.TANH R231, R231 ;  /* 0x000000e700e77308 */ /* 0x000e620000002400 */
[----:B------:R-:W-:Y:S02]  /*ba80*/  ISETP.GE.AND P5, PT, R134, R206, PT ;  /* 0x000000ce8600720c */ /* 0x000fe40003fa6270 */
[----:B---3--:R-:W-:Y:S01]  /*ba90*/  FSEL R246, R227, -INF , !P6 ;  /* 0xff800000e3f67808 */ /* 0x008fe20007000000 */
[----:B------:R-:W3:Y:S01]  /*baa0*/  LDSM.16.M88.4 R132, [R3+0xb800] ;  /* 0x00b800000384783b */ /* 0x000ee20000000200 */
[C---:B------:R-:W-:Y:S01]  /*bab0*/  ISETP.GT.AND P6, PT, R207.reuse, R236, PT ;  /* 0x000000eccf00720c */ /* 0x040fe20003fc4270 */
[----:B------:R-:W-:Y:S04]  /*bac0*/  DEPBAR.LE SB0, 0x0 ;  /* 0x000080000000791a */ /* 0x000fe80000000000 */
[----:B------:R-:W-:Y:S01]  /*bad0*/  FSEL R250, R250, -INF , !P5 ;  /* 0xff800000fafa7808 */ /* 0x000fe20006800000 */
[----:B------:R-:W-:Y:S01]  /*bae0*/  BAR.SYNC.DEFER_BLOCKING 0x0 ;  /* 0x0000000000007b1d */ /* 0x000fe20000010000 */
[----:B--2---:R-:W-:Y:S02]  /*baf0*/  VIADD R240, R192, 0x10 ;  /* 0x00000010c0f07836 */ /* 0x004fe40000000000 */
[----:B------:R-:W-:Y:S03]  /*bb00*/  FMUL.FTZ R227, R20, UR6 ;  /* 0x0000000614e37c20 */ /* 0x000fe60008410000 */
[----:B------:R-:W-:Y:S02]  /*bb10*/  ISETP.GT.AND P5, PT, R207, R240, PT ;  /* 0x000000f0cf00720c */ /* 0x000fe40003fa4270 */
[----:B-1----:R-:W-:Y:S02]  /*bb20*/  FSEL R231, R231, -INF , !P6 ;  /* 0xff800000e7e77808 */ /* 0x002fe40007000000 */
[----:B------:R-:W-:Y:S02]  /*bb30*/  ISETP.GE.AND P6, PT, R192, R206, PT ;  /* 0x000000cec000720c */ /* 0x000fe40003fc6270 */
[----:B------:R-:W-:Y:S02]  /*bb40*/  ISETP.GT.AND P4, PT, R202, R240, PT ;  /* 0x000000f0ca00720c */ /* 0x000fe40003f84270 */
[----:B------:R-:W-:Y:S02]  /*bb50*/  FSEL R244, R244, -INF , !P6 ;  /* 0xff800000f4f47808 */ /* 0x000fe40007000000 */
[----:B------:R-:W-:Y:S04]  /*bb60*/  ISETP.GE.AND P6, PT, R192, R205, PT ;  /* 0x000000cdc000720c */ /* 0x000fe80003fc6270 */
[----:B------:R-:W-:Y:S01]  /*bb70*/  FSEL R246, R246, -INF , !P6 ;  /* 0xff800000f6f67808 */ /* 0x000fe20007000000 */
[C---:B---3--:R-:W-:Y:S01]  /*bb80*/  HMMA.16816.F32 R28, R160.reuse, R132, R28 ;  /* 0x00000084a01c723c */ /* 0x048fe2000000181c */
[----:B------:R1:W-:Y:S07]  /*bb90*/  MUFU.TANH R224, R239 ;  /* 0x000000ef00e07308 */ /* 0x0003ee0000002400 */
[----:B------:R-:W-:Y:S03]  /*bba0*/  HMMA.16816.F32 R32, R160, R134, R32 ;  /* 0x00000086a020723c */ /* 0x000fe60000001820 */
[----:B------:R-:W2:Y:S01]  /*bbb0*/  MUFU.TANH R226, R226 ;  /* 0x000000e200e27308 */ /* 0x000ea20000002400 */
[C---:B------:R-:W-:Y:S09]  /*bbc0*/  VIADD R134, R192.reuse, 0x28 ;  /* 0x00000028c0867836 */ /* 0x040ff20000000000 */
[----:B------:R-:W3:Y:S01]  /*bbd0*/  MUFU.TANH R235, R235 ;  /* 0x000000eb00eb7308 */ /* 0x000ee20000002400 */
[----:B-1----:R-:W-:Y:S02]  /*bbe0*/  VIADD R239, R192, 0x11 ;  /* 0x00000011c0ef7836 */ /* 0x002fe40000000000 */
[----:B------:R-:W-:Y:S01]  /*bbf0*/  FMUL.FTZ R30, R30, UR6 ;  /* 0x000000061e1e7c20 */ /* 0x000fe20008410000 */
[----:B------:R-:W-:Y:S02]  /*bc00*/  FMUL.FTZ R31, R31, UR6 ;  /* 0x000000061f1f7c20 */ /* 0x000fe40008410000 */
[-C--:B------:R-:W-:Y:S04]  /*bc10*/  ISETP.GT.AND P6, PT, R207, R239.reuse, PT ;  /* 0x000000efcf00720c */ /* 0x080fe80003fc4270 */
[----:B------:R-:W1:Y:S01]  /*bc20*/  MUFU.TANH R229, R229 ;  /* 0x000000e500e57308 */ /* 0x000e620000002400 */
[----:B--2---:R-:W-:Y:S01]  /*bc30*/  FSEL R228, R226, -INF , !P5 ;  /* 0xff800000e2e47808 */ /* 0x004fe20006800000 */
[----:B------:R-:W-:Y:S01]  /*bc40*/  FMUL.FTZ R9, R32, UR6 ;  /* 0x0000000620097c20 */ /* 0x000fe20008410000 */
[----:B------:R-:W-:Y:S01]  /*bc50*/  ISETP.GT.AND P5, PT, R202, R239, PT ;  /* 0x000000efca00720c */ /* 0x000fe20003fa4270 */
[----:B------:R-:W-:Y:S02]  /*bc60*/  VIADD R32, R192, 0x31 ;  /* 0x00000031c0207836 */ /* 0x000fe40000000000 */
[----:B------:R-:W-:Y:S04]  /*bc70*/  FMUL.FTZ R33, R33, UR6 ;  /* 0x0000000621217c20 */ /* 0x000fe80008410000 */
[----:B------:R-:W2:Y:S01]  /*bc80*/  MUFU.TANH R230, R230 ;  /* 0x000000e600e67308 */ /* 0x000ea20000002400 */
[----:B---3--:R-:W-:Y:S02]  /*bc90*/  FSEL R245, R235, -INF , !P5 ;  /* 0xff800000ebf57808 */ /* 0x008fe40006800000 */
[-C--:B------:R-:W-:Y:S04]  /*bca0*/  ISETP.GE.AND P5, PT, R236, R206.reuse, PT ;  /* 0x000000ceec00720c */ /* 0x080fe80003fa6270 */
[----:B------:R-:W-:Y:S03]  /*bcb0*/  FSEL R242, R231, -INF , !P5 ;  /* 0xff800000e7f27808 */ /* 0x000fe60006800000 */
[----:B------:R3:W-:Y:S01]  /*bcc0*/  MUFU.TANH R226, R241 ;  /* 0x000000f100e27308 */ /* 0x0007e20000002400 */
[----:B-1----:R-:W-:Y:S01]  /*bcd0*/  FSEL R229, R229, -INF , !P6 ;  /* 0xff800000e5e57808 */ /* 0x002fe20007000000 */
[----:B------:R-:W-:Y:S01]  /*bce0*/  FMUL.FTZ R231, R24, UR6 ;  /* 0x0000000618e77c20 */ /* 0x000fe20008410000 */
[C---:B------:R-:W-:Y:S04]  /*bcf0*/  ISETP.GE.AND P6, PT, R237.reuse, R206, PT ;  /* 0x000000ceed00720c */ /* 0x040fe80003fc6270 */
[----:B------:R-:W-:Y:S03]  /*bd00*/  FSEL R248, R248, -INF , !P6 ;  /* 0xff800000f8f87808 */ /* 0x000fe60007000000 */
[----:B------:R-:W1:Y:S01]  /*bd10*/  MUFU.TANH R234, R234 ;  /* 0x000000ea00ea7308 */ /* 0x000e620000002400 */
[----:B--2---:R-:W-:Y:S02]  /*bd20*/  FSEL R230, R230, -INF , !P4 ;  /* 0xff800000e6e67808 */ /* 0x004fe40006000000 */
[-C--:B------:R-:W-:Y:S01]  /*bd30*/  ISETP.GE.AND P4, PT, R237, R205.reuse, PT ;  /* 0x000000cded00720c */ /* 0x080fe20003f86270 */
[----:B------:R-:W-:Y:S01]  /*bd40*/  VIADD R237, R192, 0x18 ;  /* 0x00000018c0ed7836 */ /* 0x000fe20000000000 */
[----:B------:R-:W-:Y:S01]  /*bd50*/  ISETP.GE.AND P6, PT, R236, R205, PT ;  /* 0x000000cdec00720c */ /* 0x000fe20003fc6270 */
[----:B------:R-:W-:Y:S01]  /*bd60*/  VIADD R236, R192, 0x19 ;  /* 0x00000019c0ec7836 */ /* 0x000fe20000000000 */
[----:B------:R-:W-:Y:S03]  /*bd70*/  FSEL R251, R232, -INF , !P4 ;  /* 0xff800000e8fb7808 */ /* 0x000fe60006000000 */
[----:B------:R2:W-:Y:S01]  /*bd80*/  MUFU.TANH R235, R243 ;  /* 0x000000f300eb7308 */ /* 0x0005e20000002400 */
[-C--:B------:R-:W-:Y:S01]  /*bd90*/  ISETP.GT.AND P5, PT, R207, R237.reuse, PT ;  /* 0x000000edcf00720c */ /* 0x080fe20003fa4270 */
[----:B---3--:R-:W-:Y:S01]  /*bda0*/  FMUL.FTZ R241, R23, UR6 ;  /* 0x0000000617f17c20 */ /* 0x008fe20008410000 */
[-C--:B------:R-:W-:Y:S02]  /*bdb0*/  ISETP.GT.AND P4, PT, R207, R236.reuse, PT ;  /* 0x000000eccf00720c */ /* 0x080fe40003f84270 */
[----:B------:R-:W-:Y:S01]  /*bdc0*/  FSEL R249, R233, -INF , !P6 ;  /* 0xff800000e9f97808 */ /* 0x000fe20007000000 */
[----:B------:R-:W-:Y:S01]  /*bdd0*/  VIADD R233, R192, 0x20 ;  /* 0x00000020c0e97836 */ /* 0x000fe20000000000 */
[----:B------:R-:W-:Y:S03]  /*bde0*/  FSEL R222, R222, -INF , !P4 ;  /* 0xff800000dede7808 */ /* 0x000fe60006000000 */
[----:B------:R-:W3:Y:S01]  /*bdf0*/  MUFU.TANH R238, R238 ;  /* 0x000000ee00ee7308 */ /* 0x000ee20000002400 */
[----:B------:R-:W-:Y:S02]  /*be00*/  ISETP.GT.AND P6, PT, R202, R237, PT ;  /* 0x000000edca00720c */ /* 0x000fe40003fc4270 */
[----:B-1----:R-:W-:Y:S02]  /*be10*/  FSEL R234, R234, -INF , !P5 ;  /* 0xff800000eaea7808 */ /* 0x002fe40006800000 */
[----:B------:R-:W-:Y:S02]  /*be20*/  ISETP.GT.AND P5, PT, R202, R236, PT ;  /* 0x000000ecca00720c */ /* 0x000fe40003fa4270 */
[-C--:B------:R-:W-:Y:S03]  /*be30*/  ISETP.GE.AND P4, PT, R240, R206.reuse, PT ;  /* 0x000000cef000720c */ /* 0x080fe60003f86270 */
[----:B------:R-:W1:Y:S01]  /*be40*/  MUFU.TANH R227, R227 ;  /* 0x000000e300e37308 */ /* 0x000e620000002400 */
[----:B------:R-:W-:Y:S01]  /*be50*/  FSEL R224, R224, -INF , !P6 ;  /* 0xff800000e0e07808 */ /* 0x000fe20007000000 */
[----:B--2---:R-:W-:Y:S01]  /*be60*/  FMUL.FTZ R243, R25, UR6 ;  /* 0x0000000619f37c20 */ /* 0x004fe20008410000 */
[-C--:B------:R-:W-:Y:S04]  /*be70*/  ISETP.GE.AND P6, PT, R240, R205.reuse, PT ;  /* 0x000000cdf000720c */ /* 0x080fe80003fc6270 */
[----:B------:R-:W-:Y:S03]  /*be80*/  FSEL R247, R230, -INF , !P6 ;  /* 0xff800000e6f77808 */ /* 0x000fe60007000000 */
[----:B------:R-:W2:Y:S01]  /*be90*/  MUFU.TANH R241, R241 ;  /* 0x000000f100f17308 */ /* 0x000ea20000002400 */
[----:B------:R-:W-:Y:S01]  /*bea0*/  FMUL.FTZ R230, R29, UR6 ;  /* 0x000000061de67c20 */ /* 0x000fe20008410000 */
[----:B---3--:R-:W-:Y:S02]  /*beb0*/  FSEL R232, R238, -INF , !P5 ;  /* 0xff800000eee87808 */ /* 0x008fe40006800000 */
[C---:B------:R-:W-:Y:S02]  /*bec0*/  ISETP.GE.AND P5, PT, R239.reuse, R206, PT ;  /* 0x000000ceef00720c */ /* 0x040fe40003fa6270 */
[----:B------:R-:W-:Y:S01]  /*bed0*/  FSEL R238, R228, -INF , !P4 ;  /* 0xff800000e4ee7808 */ /* 0x000fe20006000000 */
[----:B------:R-:W-:Y:S01]  /*bee0*/  VIADD R228, R192, 0x21 ;  /* 0x00000021c0e47836 */ /* 0x000fe20000000000 */
[----:B------:R-:W-:Y:S02]  /*bef0*/  ISETP.GE.AND P4, PT, R239, R205, PT ;  /* 0x000000cdef00720c */ /* 0x000fe40003f86270 */
[----:B------:R-:W3:Y:S01]  /*bf00*/  MUFU.TANH R133, R243 ;  /* 0x000000f300857308 */ /* 0x000ee20000002400 */
[----:B------:R-:W-:Y:S02]  /*bf10*/  FSEL R240, R229, -INF , !P5 ;  /* 0xff800000e5f07808 */ /* 0x000fe40006800000 */
[-C--:B------:R-:W-:Y:S02]  /*bf20*/  ISETP.GT.AND P5, PT, R207, R233.reuse, PT ;  /* 0x000000e9cf00720c */ /* 0x080fe40003fa4270 */
[----:B------:R-:W-:Y:S02]  /*bf30*/  FSEL R245, R245, -INF , !P4 ;  /* 0xff800000f5f57808 */ /* 0x000fe40006000000 */
[-C--:B------:R-:W-:Y:S03]  /*bf40*/  ISETP.GT.AND P6, PT, R207, R228.reuse, PT ;  /* 0x000000e4cf00720c */ /* 0x080fe60003fc4270 */
[----:B------:R4:W5:Y:S01]  /*bf50*/  MUFU.TANH R239, R252 ;  /* 0x000000fc00ef7308 */ /* 0x0009620000002400 */
[C---:B------:R-:W-:Y:S02]  /*bf60*/  ISETP.GT.AND P4, PT, R202.reuse, R233, PT ;  /* 0x000000e9ca00720c */ /* 0x040fe40003f84270 */
[----:B-1----:R-:W-:Y:S02]  /*bf70*/  FSEL R227, R227, -INF , !P5 ;  /* 0xff800000e3e37808 */ /* 0x002fe40006800000 */
[----:B------:R-:W-:Y:S02]  /*bf80*/  ISETP.GT.AND P5, PT, R202, R228, PT ;  /* 0x000000e4ca00720c */ /* 0x000fe40003fa4270 */
[----:B------:R-:W-:Y:S03]  /*bf90*/  FSEL R226, R226, -INF , !P6 ;  /* 0xff800000e2e27808 */ /* 0x000fe60007000000 */
[----:B------:R-:W1:Y:S01]  /*bfa0*/  MUFU.TANH R231, R231 ;  /* 0x000000e700e77308 */ /* 0x000e620000002400 */
[----:B------:R-:W-:Y:S02]  /*bfb0*/  FSEL R235, R235, -INF , !P4 ;  /* 0xff800000ebeb7808 */ /* 0x000fe40006000000 */
[CC--:B------:R-:W-:Y:S02]  /*bfc0*/  ISETP.GE.AND P6, PT, R237.reuse, R206.reuse, PT ;  /* 0x000000ceed00720c */ /* 0x0c0fe40003fc6270 */
[-C--:B------:R-:W-:Y:S02]  /*bfd0*/  ISETP.GE.AND P4, PT, R237, R205.reuse, PT ;  /* 0x000000cded00720c */ /* 0x080fe40003f86270 */
[----:B--2---:R-:W-:Y:S03]  /*bfe0*/  FSEL R237, R241, -INF , !P5 ;  /* 0xff800000f1ed7808 */ /* 0x004fe60006800000 */
[----:B------:R-:W2:Y:S01]  /*bff0*/  MUFU.TANH R229, R27 ;  /* 0x0000001b00e57308 */ /* 0x000ea20000002400 */
[----:B------:R-:W-:Y:S01]  /*c000*/  ISETP.GE.AND P5, PT, R236, R206, PT ;  /* 0x000000ceec00720c */ /* 0x000fe20003fa6270 */
[----:B----4-:R-:W-:Y:S01]  /*c010*/  FMUL.FTZ R252, R28, UR6 ;  /* 0x000000061cfc7c20 */ /* 0x010fe20008410000 */
[----:B------:R-:W-:Y:S02]  /*c020*/  FSEL R234, R234, -INF , !P6 ;  /* 0xff800000eaea7808 */ /* 0x000fe40007000000 */
[----:B------:R-:W-:Y:S02]  /*c030*/  ISETP.GE.AND P6, PT, R236, R205, PT ;  /* 0x000000cdec00720c */ /* 0x000fe40003fc6270 */
[----:B------:R-:W-:Y:S03]  /*c040*/  FSEL R236, R222, -INF , !P5 ;  /* 0xff800000deec7808 */ /* 0x000fe60006800000 */
[----:B------:R-:W4:Y:S01]  /*c050*/  MUFU.TANH R6, R230 ;  /* 0x000000e600067308 */ /* 0x000f220000002400 */
[----:B------:R-:W-:Y:S02]  /*c060*/  FSEL R243, R224, -INF , !P4 ;  /* 0xff800000e0f37808 */ /* 0x000fe40006000000 */
[----:B------:R-:W-:Y:S02]  /*c070*/  ISETP.GT.AND P4, PT, R207, R5, PT ;  /* 0x00000005cf00720c */ /* 0x000fe40003f84270 */
[----:B------:R-:W-:Y:S02]  /*c080*/  FSEL R241, R232, -INF , !P6 ;  /* 0xff800000e8f17808 */ /* 0x000fe40007000000 */
[----:B---3--:R-:W-:Y:S03]  /*c090*/  FSEL R224, R133, -INF , !P4 ;  /* 0xff80000085e07808 */ /* 0x008fe60006000000 */
[----:B------:R-:W3:Y:S01]  /*c0a0*/  MUFU.TANH R222, R30 ;  /* 0x0000001e00de7308 */ /* 0x000ee20000002400 */
[----:B------:R-:W-:Y:S02]  /*c0b0*/  ISETP.GT.AND P6, PT, R202, R134, PT ;  /* 0x00000086ca00720c */ /* 0x000fe40003fc4270 */
[----:B------:R-:W-:Y:S02]  /*c0c0*/  ISETP.GE.AND P4, PT, R233, R206, PT ;  /* 0x000000cee900720c */ /* 0x000fe40003f86270 */
[----:B------:R-:W-:Y:S02]  /*c0d0*/  ISETP.GT.AND P5, PT, R207, R134, PT ;  /* 0x00000086cf00720c */ /* 0x000fe40003fa4270 */
[----:B-----5:R-:W-:Y:S03]  /*c0e0*/  FSEL R133, R239, -INF , !P6 ;  /* 0xff800000ef857808 */ /* 0x020fe60007000000 */
[----:B------:R-:W5:Y:S01]  /*c0f0*/  MUFU.TANH R252, R252 ;  /* 0x000000fc00fc7308 */ /* 0x000f620000002400 */
[----:B------:R-:W-:Y:S01]  /*c100*/  FSEL R232, R227, -INF , !P4 ;  /* 0xff800000e3e87808 */ /* 0x000fe20006000000 */
[----:B------:R-:W-:Y:S01]  /*c110*/  VIADD R227, R192, 0x30 ;  /* 0x00000030c0e37836 */ /* 0x000fe20000000000 */
[-C--:B------:R-:W-:Y:S02]  /*c120*/  ISETP.GE.AND P6, PT, R233, R205.reuse, PT ;  /* 0x000000cde900720c */ /* 0x080fe40003fc6270 */
[----:B------:R-:W-:Y:S02]  /*c130*/  ISETP.GE.AND P4, PT, R228, R205, PT ;  /* 0x000000cde400720c */ /* 0x000fe40003f86270 */
[----:B-1----:R-:W-:Y:S03]  /*c140*/  FSEL R231, R231, -INF , !P5 ;  /* 0xff800000e7e77808 */ /* 0x002fe60006800000 */
[----:B------:R-:W1:Y:S01]  /*c150*/  MUFU.TANH R233, R31 ;  /* 0x0000001f00e97308 */ /* 0x000e620000002400 */
[----:B------:R-:W-:Y:S02]  /*c160*/  ISETP.GT.AND P5, PT, R202, R5, PT ;  /* 0x00000005ca00720c */ /* 0x000fe40003fa4270 */
[----:B------:R-:W-:Y:S01]  /*c170*/  FSEL R239, R235, -INF , !P6 ;  /* 0xff800000ebef7808 */ /* 0x000fe20007000000 */
[----:B------:R-:W-:Y:S01]  /*c180*/  FMUL.FTZ R235, R34, UR6 ;  /* 0x0000000622eb7c20 */ /* 0x000fe20008410000 */
[----:B------:R-:W-:Y:S02]  /*c190*/  FSEL R237, R237, -INF , !P4 ;  /* 0xff800000eded7808 */ /* 0x000fe40006000000 */
[----:B------:R-:W-:Y:S03]  /*c1a0*/  ISETP.GT.AND P6, PT, R207, R32, PT ;  /* 0x00000020cf00720c */ /* 0x000fe60003fc4270 */
[----:B------:R-:W1:Y:S01]  /*c1b0*/  MUFU.TANH R9, R9 ;  /* 0x0000000900097308 */ /* 0x000e620000002400 */
[----:B------:R-:W-:Y:S02]  /*c1c0*/  ISETP.GT.AND P4, PT, R202, R227, PT ;  /* 0x000000e3ca00720c */ /* 0x000fe40003f84270 */
[----:B--2---:R-:W-:Y:S02]  /*c1d0*/  FSEL R229, R229, -INF , !P5 ;  /* 0xff800000e5e57808 */ /* 0x004fe40006800000 */
[-C--:B------:R-:W-:Y:S02]  /*c1e0*/  ISETP.GE.AND P5, PT, R228, R206.reuse, PT ;  /* 0x000000cee400720c */ /* 0x080fe40003fa6270 */
[----:B----4-:R-:W-:Y:S03]  /*c1f0*/  FSEL R6, R6, -INF , !P6 ;  /* 0xff80000006067808 */ /* 0x010fe60007000000 */
[----:B------:R-:W2:Y:S01]  /*c200*/  MUFU.TANH R33, R33 ;  /* 0x0000002100217308 */ /* 0x000ea20000002400 */
[----:B---3--:R-:W-:Y:S01]  /*c210*/  FSEL R34, R222, -INF , !P4 ;  /* 0xff800000de227808 */ /* 0x008fe20006000000 */
[----:B------:R-:W-:Y:S01]  /*c220*/  FMUL.FTZ R222, R35, UR6 ;  /* 0x0000000623de7c20 */ /* 0x000fe20008410000 */
[C---:B------:R-:W-:Y:S02]  /*c230*/  ISETP.GE.AND P6, PT, R134.reuse, R206, PT ;  /* 0x000000ce8600720c */ /* 0x040fe40003fc6270 */
[----:B------:R-:W-:Y:S02]  /*c240*/  ISETP.GE.AND P4, PT, R134, R205, PT ;  /* 0x000000cd8600720c */ /* 0x000fe40003f86270 */
[----:B------:R-:W-:Y:S03]  /*c250*/  FSEL R230, R226, -INF , !P5 ;  /* 0xff800000e2e67808 */ /* 0x000fe60006800000 */
[----:B------:R3:W4:Y:S01]  /*c260*/  MUFU.TANH R134, R235 ;  /* 0x000000eb00867308 */ /* 0x0007220000002400 */
[----:B------:R-:W-:Y:S02]  /*c270*/  ISETP.GT.AND P5, PT, R207, R227, PT ;  /* 0x000000e3cf00720c */ /* 0x000fe40003fa4270 */
[----:B------:R-:W-:Y:S02]  /*c280*/  FSEL R228, R231, -INF , !P6 ;  /* 0xff800000e7e47808 */ /* 0x000fe40007000000 */
[----:B-----5:R-:W-:Y:S02]  /*c290*/  FSEL R252, R252, -INF , !P5 ;  /* 0xff800000fcfc7808 */ /* 0x020fe40006800000 */
[----:B------:R-:W-:Y:S03]  /*c2a0*/  ISETP.GT.AND P5, PT, R202, R32, PT ;  /* 0x00000020ca00720c */ /* 0x000fe60003fa4270 */
[----:B------:R5:W4:Y:S01]  /*c2b0*/  MUFU.TANH R231, R222 ;  /* 0x000000de00e77308 */ /* 0x000b220000002400 */
[----:B------:R-:W-:Y:S02]  /*c2c0*/  ISETP.GE.AND P6, PT, R5, R205, PT ;  /* 0x000000cd0500720c */ /* 0x000fe40003fc6270 */
[----:B-1----:R-:W-:Y:S02]  /*c2d0*/  FSEL R35, R233, -INF , !P5 ;  /* 0xff800000e9237808 */ /* 0x002fe40006800000 */
[-C--:B------:R-:W-:Y:S01]  /*c2e0*/  ISETP.GE.AND P5, PT, R5, R206.reuse, PT ;  /* 0x000000ce0500720c */ /* 0x080fe20003fa6270 */
[C---:B------:R-:W-:Y:S01]  /*c2f0*/  VIADD R5, R192.reuse, 0x38 ;  /* 0x00000038c0057836 */ /* 0x040fe20000000000 */
[----:B------:R-:W-:Y:S01]  /*c300*/  FSEL R233, R229, -INF , !P6 ;  /* 0xff800000e5e97808 */ /* 0x000fe20007000000 */
[----:B------:R-:W-:Y:S01]  /*c310*/  VIADD R192, R192, 0x39 ;  /* 0x00000039c0c07836 */ /* 0x000fe20000000000 */
[----:B------:R-:W-:Y:S02]  /*c320*/  FSEL R226, R224, -INF , !P5 ;  /* 0xff800000e0e27808 */ /* 0x000fe40006800000 */
[----:B------:R-:W-:Y:S02]  /*c330*/  ISETP.GT.AND P5, PT, R207, R5, PT ;  /* 0x00000005cf00720c */ /* 0x000fe40003fa4270 */
[----:B------:R-:W-:Y:S02]  /*c340*/  ISETP.GE.AND P6, PT, R227, R206, PT ;  /* 0x000000cee300720c */ /* 0x000fe40003fc6270 */
[----:B---3--:R-:W-:Y:S02]  /*c350*/  FSEL R235, R133, -INF , !P4 ;  /* 0xff80000085eb7808 */ /* 0x008fe40006000000 */
[----:B------:R-:W-:Y:S02]  /*c360*/  ISETP.GT.AND P4, PT, R207, R192, PT ;  /* 0x000000c0cf00720c */ /* 0x000fe40003f84270 */
[----:B------:R-:W-:Y:S02]  /*c370*/  FSEL R133, R9, -INF , !P5 ;  /* 0xff80000009857808 */ /* 0x000fe40006800000 */
[----:B------:R-:W-:Y:S02]  /*c380*/  FSEL R224, R252, -INF , !P6 ;  /* 0xff800000fce07808 */ /* 0x000fe40007000000 */
[----:B------:R-:W-:Y:S02]  /*c390*/  ISETP.GE.AND P5, PT, R32, R206, PT ;  /* 0x000000ce2000720c */ /* 0x000fe40003fa6270 */
[----:B------:R-:W-:Y:S02]  /*c3a0*/  ISETP.GE.AND P6, PT, R227, R205, PT ;  /* 0x000000cde300720c */ /* 0x000fe40003fc6270 */
[----:B--2---:R-:W-:Y:S02]  /*c3b0*/  FSEL R33, R33, -INF , !P4 ;  /* 0xff80000021217808 */ /* 0x004fe40006000000 */
[----:B------:R-:W-:Y:S02]  /*c3c0*/  FMNMX3.FTZ R227, R0, R244, R250, !PT ;  /* 0x000000f400e37276 */ /* 0x000fe400078100fa */
[----:B------:R-:W-:Y:S02]  /*c3d0*/  ISETP.GT.AND P4, PT, R202, R5, PT ;  /* 0x00000005ca00720c */ /* 0x000fe40003f84270 */
[----:B-----5:R-:W-:Y:S02]  /*c3e0*/  FSEL R222, R6, -INF , !P5 ;  /* 0xff80000006de7808 */ /* 0x020fe40006800000 */
[----:B------:R-:W-:Y:S02]  /*c3f0*/  ISETP.GT.AND P5, PT, R202, R192, PT ;  /* 0x000000c0ca00720c */ /* 0x000fe40003fa4270 */
[----:B------:R-:W-:Y:S02]  /*c400*/  FMNMX3.FTZ R227, R227, R248, R242, !PT ;  /* 0x000000f8e3e37276 */ /* 0x000fe400078100f2 */
[----:B----4-:R-:W-:Y:S02]  /*c410*/  FSEL R134, R134, -INF , !P4 ;  /* 0xff80000086867808 */ /* 0x010fe40006000000 */
[----:B------:R-:W-:Y:S02]  /*c420*/  ISETP.GE.AND P4, PT, R32, R205, PT ;  /* 0x000000cd2000720c */ /* 0x000fe40003f86270 */
[----:B------:R-:W-:Y:S02]  /*c430*/  FMNMX3.FTZ R252, R2, R246, R7, !PT ;  /* 0x000000f602fc7276 */ /* 0x000fe40007810007 */
[----:B------:R-:W-:Y:S02]  /*c440*/  FSEL R32, R231, -INF , !P5 ;  /* 0xff800000e7207808 */ /* 0x000fe40006800000 */
[----:B------:R-:W-:Y:S02]  /*c450*/  FMNMX3.FTZ R227, R227, R238, R240, !PT ;  /* 0x000000eee3e37276 */ /* 0x000fe400078100f0 */
[-C--:B------:R-:W-:Y:S02]  /*c460*/  ISETP.GE.AND P5, PT, R5, R206.reuse, PT ;  /* 0x000000ce0500720c */ /* 0x080fe40003fa6270 */
[----:B------:R-:W-:Y:S02]  /*c470*/  FSEL R229, R35, -INF , !P4 ;  /* 0xff80000023e57808 */ /* 0x000fe40006000000 */
[----:B------:R-:W-:Y:S02]  /*c480*/  FMNMX3.FTZ R252, R252, R251, R249, !PT ;  /* 0x000000fbfcfc7276 */ /* 0x000fe400078100f9 */
[C---:B------:R-:W-:Y:S02]  /*c490*/  ISETP.GE.AND P4, PT, R192.reuse, R206, PT ;  /* 0x000000cec000720c */ /* 0x040fe40003f86270 */
        /* <DEDUP_REMOVED lines=19> */
.L_x_1626:
[----:B------:R-:W-:Y:S01]  /*c5d0*/  FMNMX3.FTZ R6, R6, R134, R133, !PT ;  /* 0x0000008606067276 */ /* 0x000fe20007810085 */
[----:B------:R-:W-:Y:S01]  /*c5e0*/  SHFL.BFLY PT, R9, R32, 0x2, 0x1f ;  /* 0x0c401f0020097f89 */ /* 0x000fe200000e0000 */
[----:B------:R-:W-:Y:S02]  /*c5f0*/  MOV R135, R217 ;  /* 0x000000d900877202 */ /* 0x000fe40000000f00 */
[----:B------:R-:W-:Y:S05]  /*c600*/  @P2 IADD3 R135, PT, PT, R218, -0x40, RZ ;  /* 0xffffffc0da872810 */ /* 0x000fea0007ffe0ff */
[----:B------:R-:W2:Y:S01]  /*c610*/  SHFL.BFLY PT, R3, R6, 0x2, 0x1f ;  /* 0x0c401f0006037f89 */ /* 0x000ea200000e0000 */
        /* <DEDUP_REMOVED lines=13> */
[----:B-1----:R-:W-:Y:S04]  /*c6f0*/  FMNMX.FTZ R3, R4, R3, !PT ;  /* 0x0000000304037209 */ /* 0x002fe80007810000 */
[C---:B------:R-:W-:Y:S01]  /*c700*/  FSETP.NEU.FTZ.AND P0, PT, R3.reuse, -INF , PT ;  /* 0xff8000000300780b */ /* 0x040fe20003f1d000 */
[----:B------:R-:W-:Y:S01]  /*c710*/  FMUL.FTZ R152, R3, UR4 ;  /* 0x0000000403987c20 */ /* 0x000fe20008410000 */
[----:B--2---:R-:W-:Y:S02]  /*c720*/  FMNMX.FTZ R132, R5, R132, !PT ;  /* 0x0000008405847209 */ /* 0x004fe40007810000 */
[----:B------:R-:W-:Y:S02]  /*c730*/  FSEL R5, R3, RZ, P0 ;  /* 0x000000ff03057208 */ /* 0x000fe40000000000 */
[----:B------:R-:W-:Y:S01]  /*c740*/  FSEL R152, R152, RZ, P0 ;  /* 0x000000ff98987208 */ /* 0x000fe20000000000 */
[C---:B------:R-:W-:Y:S01]  /*c750*/  FMUL.FTZ R153, R132.reuse, UR4 ;  /* 0x0000000484997c20 */ /* 0x040fe20008410000 */
[C---:B------:R-:W-:Y:S01]  /*c760*/  FSETP.NEU.FTZ.AND P1, PT, R132.reuse, -INF , PT ;  /* 0xff8000008400780b */ /* 0x040fe20003f3d000 */
[----:B------:R-:W-:Y:S01]  /*c770*/  FADD.FTZ R2, -R5, R2 ;  /* 0x0000000205027221 */ /* 0x000fe20000010100 */
[----:B------:R-:W-:Y:S01]  /*c780*/  ISETP.GT.AND P0, PT, R215, R212, PT ;  /* 0x000000d4d700720c */ /* 0x000fe20003f04270 */
[--C-:B------:R-:W-:Y:S01]  /*c790*/  FFMA.FTZ R165, R7, UR4, -R152.reuse ;  /* 0x0000000407a57c23 */ /* 0x100fe20008010898 */
[----:B------:R-:W-:Y:S01]  /*c7a0*/  FSEL R7, R132, RZ, P1 ;  /* 0x000000ff84077208 */ /* 0x000fe20000800000 */
[--C-:B------:R-:W-:Y:S01]  /*c7b0*/  FFMA.FTZ R169, R246, UR4, -R152.reuse ;  /* 0x00000004f6a97c23 */ /* 0x100fe20008010898 */
[----:B------:R-:W-:Y:S01]  /*c7c0*/  FSEL R153, R153, RZ, P1 ;  /* 0x000000ff99997208 */ /* 0x000fe20000800000 */
[--C-:B------:R-:W-:Y:S01]  /*c7d0*/  FFMA.FTZ R168, R251, UR4, -R152.reuse ;  /* 0x00000004fba87c23 */ /* 0x100fe20008010898 */
[----:B------:R-:W-:Y:S01]  /*c7e0*/  FFMA.FTZ R173, R249, UR4, -R152 ;  /* 0x00000004f9ad7c23 */ /* 0x000fe20008010898 */
[----:B------:R-:W-:Y:S01]  /*c7f0*/  FADD.FTZ R0, -R7, R0 ;  /* 0x0000000007007221 */ /* 0x000fe20000010100 */
[----:B------:R-:W-:Y:S01]  /*c800*/  FMUL.FTZ R8, R2, UR4 ;  /* 0x0000000402087c20 */ /* 0x000fe20008410000 */
[--C-:B------:R-:W-:Y:S01]  /*c810*/  FFMA.FTZ R171, R244, UR4, -R153.reuse ;  /* 0x00000004f4ab7c23 */ /* 0x100fe20008010899 */
[--C-:B------:R-:W-:Y:S01]  /*c820*/  FFMA.FTZ R170, R250, UR4, -R153.reuse ;  /* 0x00000004faaa7c23 */ /* 0x100fe20008010899 */
[--C-:B------:R-:W-:Y:S01]  /*c830*/  FFMA.FTZ R167, R248, UR4, -R153.reuse ;  /* 0x00000004f8a77c23 */ /* 0x100fe20008010899 */
[--C-:B------:R-:W-:Y:S01]  /*c840*/  FFMA.FTZ R166, R242, UR4, -R153.reuse ;  /* 0x00000004f2a67c23 */ /* 0x100fe20008010899 */
[----:B------:R-:W-:Y:S01]  /*c850*/  FMUL.FTZ R7, R0, UR4 ;  /* 0x0000000400077c20 */ /* 0x000fe20008410000 */
        /* <DEDUP_REMOVED lines=18> */
[----:B------:R-:W-:Y:S01]  /*c980*/  FFMA.FTZ R196, R228, UR4, -R153 ;  /* 0x00000004e4c47c23 */ /* 0x000fe20008010899 */
[--C-:B------:R-:W-:Y:S07]  /*c990*/  FFMA.FTZ R226, R235, UR4, -R152.reuse ;  /* 0x00000004ebe27c23 */ /* 0x100fee0008010898 */
[----:B------:R-:W3:Y:S01]  /*c9a0*/  MUFU.EX2 R166, R166 ;  /* 0x000000a600a67308 */ /* 0x000ee20000000800 */
[--C-:B------:R-:W-:Y:S01]  /*c9b0*/  FFMA.FTZ R233, R233, UR4, -R152.reuse ;  /* 0x00000004e9e97c23 */ /* 0x100fe20008010898 */
[----:B-1----:R-:W-:Y:S01]  /*c9c0*/  F2FP.F16.F32.PACK_AB R136, R170, R171 ;  /* 0x000000abaa88723e */ /* 0x002fe200000000ff */
[----:B------:R-:W-:Y:S07]  /*c9d0*/  FFMA.FTZ R228, R134, UR4, -R152 ;  /* 0x0000000486e47c23 */ /* 0x000fee0008010898 */
[----:B------:R-:W-:Y:S01]  /*c9e0*/  MUFU.EX2 R168, R168 ;  /* 0x000000a800a87308 */ /* 0x000fe20000000800 */
[----:B------:R-:W-:Y:S02]  /*c9f0*/  IADD3 R215, PT, PT, R215, -0x1, RZ ;  /* 0xffffffffd7d77810 */ /* 0x000fe40007ffe0ff */
[----:B--2---:R-:W-:Y:S07]  /*ca00*/  F2FP.F16.F32.PACK_AB R137, R165, R169 ;  /* 0x000000a9a589723e */ /* 0x004fee00000000ff */
[----:B------:R-:W1:Y:S10]  /*ca10*/  MUFU.EX2 R173, R173 ;  /* 0x000000ad00ad7308 */ /* 0x000e740000000800 */
[----:B------:R-:W2:Y:S01]  /*ca20*/  MUFU.EX2 R2, R7 ;  /* 0x0000000700027308 */ /* 0x000ea20000000800 */
[----:B---3--:R-:W-:Y:S09]  /*ca30*/  F2FP.F16.F32.PACK_AB R138, R166, R167 ;  /* 0x000000a7a68a723e */ /* 0x008ff200000000ff */
[----:B------:R-:W3:Y:S10]  /*ca40*/  MUFU.EX2 R0, R8 ;  /* 0x0000000800007308 */ /* 0x000ef40000000800 */
[----:B------:R-:W-:Y:S01]  /*ca50*/  MUFU.EX2 R172, R172 ;  /* 0x000000ac00ac7308 */ /* 0x000fe20000000800 */
[----:B-1----:R-:W-:Y:S09]  /*ca60*/  F2FP.F16.F32.PACK_AB R139, R173, R168 ;  /* 0x000000a8ad8b723e */ /* 0x002ff200000000ff */
[----:B------:R-:W1:Y:S01]  /*ca70*/  MUFU.EX2 R175, R175 ;  /* 0x000000af00af7308 */ /* 0x000e620000000800 */
[C---:B--2---:R-:W-:Y:S01]  /*ca80*/  FMUL.FTZ R4, R2.reuse, R128 ;  /* 0x0000008002047220 */ /* 0x044fe20000410000 */
[C---:B------:R-:W-:Y:S01]  /*ca90*/  FMUL.FTZ R5, R2.reuse, R129 ;  /* 0x0000008102057220 */ /* 0x040fe20000410000 */
[C---:B------:R-:W-:Y:S01]  /*caa0*/  FMUL.FTZ R9, R2.reuse, R125 ;  /* 0x0000007d02097220 */ /* 0x040fe20000410000 */
[----:B------:R-:W-:Y:S01]  /*cab0*/  FMUL.FTZ R16, R2, R116 ;  /* 0x0000007402107220 */ /* 0x000fe20000410000 */
[C---:B---3--:R-:W-:Y:S01]  /*cac0*/  FMUL.FTZ R6, R0.reuse, R130 ;  /* 0x0000008200067220 */ /* 0x048fe20000410000 */
        /* <DEDUP_REMOVED lines=14> */
[----:B------:R-:W2:Y:S01]  /*cbb0*/  MUFU.EX2 R174, R174 ;  /* 0x000000ae00ae7308 */ /* 0x000ea20000000800 */
        /* <DEDUP_REMOVED lines=10> */
[----:B------:R-:W3:Y:S01]  /*cc60*/  LDSM.16.MT88.4 R120, [R164] ;  /* 0x00000000a478783b */ /* 0x000ee20000004200 */
[C---:B------:R-:W-:Y:S01]  /*cc70*/  FMUL.FTZ R20, R2.reuse, R112 ;  /* 0x0000007002147220 */ /* 0x040fe20000410000 */
[C---:B------:R-:W-:Y:S01]  /*cc80*/  FMUL.FTZ R21, R2.reuse, R113 ;  /* 0x0000007102157220 */ /* 0x040fe20000410000 */
[----:B------:R-:W-:Y:S01]  /*cc90*/  FMUL.FTZ R33, R2, R101 ;  /* 0x0000006502217220 */ /* 0x000fe20000410000 */
[C---:B------:R-:W-:Y:S01]  /*cca0*/  FMUL.FTZ R34, R0.reuse, R102 ;  /* 0x0000006600227220 */ /* 0x040fe20000410000 */
[C---:B------:R-:W-:Y:S01]  /*ccb0*/  FMUL.FTZ R35, R0.reuse, R103 ;  /* 0x0000006700237220 */ /* 0x040fe20000410000 */
[C---:B------:R-:W-:Y:S03]  /*ccc0*/  HMMA.16816.F32 R16, R136.reuse, R22, R16 ;  /* 0x000000168810723c */ /* 0x040fe60000001810 */
[----:B------:R-:W4:Y:S01]  /*ccd0*/  MUFU.EX2 R179, R179 ;  /* 0x000000b300b37308 */ /* 0x000f220000000800 */
        /* <DEDUP_REMOVED lines=17> */
[----:B------:R-:W4:Y:S01]  /*cdf0*/  MUFU.EX2 R191, R191 ;  /* 0x000000bf00bf7308 */ /* 0x000f220000000800 */
        /* <DEDUP_REMOVED lines=21> */
[----:B------:R-:W3:Y:S01]  /*cf50*/  MUFU.EX2 R194, R194 ;  /* 0x000000c200c27308 */ /* 0x000ee20000000800 */
[----:B------:R-:W-:Y:S01]  /*cf60*/  FMUL.FTZ R57, R2, R57 ;  /* 0x0000003902397220 */ /* 0x000fe20000410000 */
[C---:B------:R-:W-:Y:S01]  /*cf70*/  FMUL.FTZ R58, R0.reuse, R58 ;  /* 0x0000003a003a7220 */ /* 0x040fe20000410000 */
[----:B------:R-:W-:Y:S01]  /*cf80*/  FMUL.FTZ R59, R0, R59 ;  /* 0x0000003b003b7220 */ /* 0x000fe20000410000 */
[C---:B------:R-:W-:Y:S01]  /*cf90*/  FMUL.FTZ R60, R2.reuse, R60 ;  /* 0x0000003c023c7220 */ /* 0x040fe20000410000 */
[----:B------:R-:W-:Y:S01]  /*cfa0*/  FMUL.FTZ R61, R2, R61 ;  /* 0x0000003d023d7220 */ /* 0x000fe20000410000 */
[C---:B-----5:R-:W-:Y:S04]  /*cfb0*/  HMMA.16816.F32 R36, R136.reuse, R112, R36 ;  /* 0x000000708824723c */ /* 0x060fe80000001824 */
        /* <DEDUP_REMOVED lines=8> */
[----:B------:R-:W5:Y:S01]  /*d040*/  MUFU.EX2 R195, R195 ;  /* 0x000000c300c37308 */ /* 0x000f620000000800 */
        /* <DEDUP_REMOVED lines=14> */
[----:B------:R-:W5:Y:S01]  /*d130*/  MUFU.EX2 R197, R197 ;  /* 0x000000c500c57308 */ /* 0x000f620000000800 */
        /* <DEDUP_REMOVED lines=47> */
[----:B----4-:R-:W-:Y:S01]  /*d430*/  F2FP.F16.F32.PACK_AB R102, R179, R176 ;  /* 0x000000b0b366723e */ /* 0x010fe200000000ff */
[----:B------:R-:W-:Y:S01]  /*d440*/  FADD.FTZ R177, R174, R177 ;  /* 0x000000b1aeb17221 */ /* 0x000fe20000010000 */
[C---:B------:R-:W-:Y:S03]  /*d450*/  F2FP.F16.F32.PACK_AB R103, R191.reuse, R178 ;  /* 0x000000b2bf67723e */ /* 0x040fe600000000ff */
[C---:B---3--:R-:W-:Y:S03]  /*d460*/  HMMA.16816.F32 R84, R136.reuse, R108, R84 ;  /* 0x0000006c8854723c */ /* 0x048fe60000001854 */
        /* <DEDUP_REMOVED lines=45> */
[----:B-----5:R-:W-:Y:S01]  /*d740*/  F2FP.F16.F32.PACK_AB R101, R195, R230 ;  /* 0x000000e6c365723e */ /* 0x020fe200000000ff */
[----:B------:R-:W-:Y:S01]  /*d750*/  FADD.FTZ R230, R230, R191 ;  /* 0x000000bfe6e67221 */ /* 0x000fe20000010000 */
[----:B------:R-:W-:Y:S02]  /*d760*/  F2FP.F16.F32.PACK_AB R102, R197, R196 ;  /* 0x000000c4c566723e */ /* 0x000fe400000000ff */
[----:B------:R-:W-:Y:S01]  /*d770*/  F2FP.F16.F32.PACK_AB R103, R233, R226 ;  /* 0x000000e2e967723e */ /* 0x000fe200000000ff */
[----:B------:R-:W-:Y:S04]  /*d780*/  FADD.FTZ R195, R195, R230 ;  /* 0x000000e6c3c37221 */ /* 0x000fe80000010000 */
[----:B------:R-:W-:Y:S02]  /*d790*/  FADD.FTZ R226, R226, R195 ;  /* 0x000000c3e2e27221 */ /* 0x000fe40000010000 */
[C---:B------:R-:W-:Y:S03]  /*d7a0*/  HMMA.16816.F32 R4, R100.reuse, R108, R4 ;  /* 0x0000006c6404723c */ /* 0x040fe60000001804 */
[----:B------:R-:W-:Y:S05]  /*d7b0*/  FADD.FTZ R226, R233, R226 ;  /* 0x000000e2e9e27221 */ /* 0x000fea0000010000 */
[C---:B------:R-:W-:Y:S01]  /*d7c0*/  HMMA.16816.F32 R8, R100.reuse, R110, R8 ;  /* 0x0000006e6408723c */ /* 0x040fe20000001808 */
[----:B------:R-:W3:Y:S07]  /*d7d0*/  LDSM.16.MT88.4 R108, [R164+0x5000] ;  /* 0x00500000a46c783b */ /* 0x000eee0000004200 */
[C---:B--2---:R-:W-:Y:S03]  /*d7e0*/  HMMA.16816.F32 R12, R100.reuse, R112, R12 ;  /* 0x00000070640c723c */ /* 0x044fe6000000180c */
[--C-:B------:R-:W-:Y:S01]  /*d7f0*/  FFMA.FTZ R113, R231, UR4, -R152.reuse ;  /* 0x00000004e7717c23 */ /* 0x100fe20008010898 */
[--C-:B------:R-:W-:Y:S04]  /*d800*/  FFMA.FTZ R112, R227, UR4, -R153.reuse ;  /* 0x00000004e3707c23 */ /* 0x100fe80008010899 */
[C---:B------:R-:W-:Y:S03]  /*d810*/  HMMA.16816.F32 R16, R100.reuse, R114, R16 ;  /* 0x000000726410723c */ /* 0x040fe60000001810 */
[--C-:B------:R-:W-:Y:S01]  /*d820*/  FFMA.FTZ R115, R224, UR4, -R153.reuse ;  /* 0x00000004e0737c23 */ /* 0x100fe20008010899 */
[--C-:B------:R-:W-:Y:S01]  /*d830*/  FFMA.FTZ R224, R229, UR4, -R152.reuse ;  /* 0x00000004e5e07c23 */ /* 0x100fe20008010898 */
[----:B------:R-:W-:Y:S01]  /*d840*/  FFMA.FTZ R152, R133, UR4, -R152 ;  /* 0x0000000485987c23 */ /* 0x000fe20008010898 */
[--C-:B------:R-:W-:Y:S01]  /*d850*/  FFMA.FTZ R114, R222, UR4, -R153.reuse ;  /* 0x00000004de727c23 */ /* 0x100fe20008010899 */
[----:B------:R-:W-:Y:S01]  /*d860*/  FFMA.FTZ R153, R192, UR4, -R153 ;  /* 0x00000004c0997c23 */ /* 0x000fe20008010899 */
[C---:B------:R-:W-:Y:S01]  /*d870*/  HMMA.16816.F32 R20, R100.reuse, R116, R20 ;  /* 0x000000746414723c */ /* 0x040fe20000001814 */
[----:B------:R-:W-:Y:S10]  /*d880*/  MUFU.EX2 R235, R152 ;  /* 0x0000009800eb7308 */ /* 0x000ff40000000800 */
[----:B------:R2:W-:Y:S01]  /*d890*/  MUFU.EX2 R227, R153 ;  /* 0x0000009900e37308 */ /* 0x0005e20000000800 */
[C---:B------:R-:W-:Y:S01]  /*d8a0*/  HMMA.16816.F32 R24, R100.reuse, R118, R24 ;  /* 0x000000766418723c */ /* 0x040fe20000001818 */
[----:B------:R-:W-:Y:S08]  /*d8b0*/  LDSM.16.MT88.4 R116, [R184+0xd800] ;  /* 0x00d80000b874783b */ /* 0x000ff00000004200 */
[----:B------:R-:W-:Y:S10]  /*d8c0*/  MUFU.EX2 R222, R115 ;  /* 0x0000007300de7308 */ /* 0x000ff40000000800 */
[----:B------:R-:W4:Y:S01]  /*d8d0*/  MUFU.EX2 R231, R114 ;  /* 0x0000007200e77308 */ /* 0x000f220000000800 */
[C---:B------:R-:W-:Y:S09]  /*d8e0*/  HMMA.16816.F32 R28, R100.reuse, R120, R28 ;  /* 0x00000078641c723c */ /* 0x040ff2000000181c */
[----:B------:R-:W-:Y:S01]  /*d8f0*/  MUFU.EX2 R229, R113 ;  /* 0x0000007100e57308 */ /* 0x000fe20000000800 */
[----:B--2---:R-:W-:Y:S09]  /*d900*/  LDSM.16.MT88.4 R152, [R135+0x3800] ;  /* 0x003800008798783b */ /* 0x004ff20000004200 */
[----:B------:R-:W2:Y:S01]  /*d910*/  MUFU.EX2 R224, R224 ;  /* 0x000000e000e07308 */ /* 0x000ea20000000800 */
[C---:B------:R-:W-:Y:S09]  /*d920*/  HMMA.16816.F32 R32, R100.reuse, R122, R32 ;  /* 0x0000007a6420723c */ /* 0x040ff20000001820 */
[----:B------:R-:W5:Y:S01]  /*d930*/  MUFU.EX2 R192, R112 ;  /* 0x0000007000c07308 */ /* 0x000f620000000800 */
[C---:B------:R-:W-:Y:S08]  /*d940*/  HMMA.16816.F32 R36, R100.reuse, R124, R36 ;  /* 0x0000007c6424723c */ /* 0x040ff00000001824 */
[C---:B------:R-:W-:Y:S01]  /*d950*/  HMMA.16816.F32 R40, R100.reuse, R126, R40 ;  /* 0x0000007e6428723c */ /* 0x040fe20000001828 */
[----:B------:R-:W3:Y:S07]  /*d960*/  LDSM.16.MT88.4 R124, [R185+0xd800] ;  /* 0x00d80000b97c783b */ /* 0x000eee0000004200 */
[C---:B------:R-:W-:Y:S08]  /*d970*/  HMMA.16816.F32 R44, R100.reuse, R128, R44 ;  /* 0x00000080642c723c */ /* 0x040ff0000000182c */
[C---:B------:R-:W-:Y:S08]  /*d980*/  HMMA.16816.F32 R48, R100.reuse, R130, R48 ;  /* 0x000000826430723c */ /* 0x040ff00000001830 */
[C---:B------:R-:W-:Y:S03]  /*d990*/  HMMA.16816.F32 R52, R100.reuse, R136, R52 ;  /* 0x000000886434723c */ /* 0x040fe60000001834 */
[----:B----4-:R-:W-:Y:S02]  /*d9a0*/  F2FP.F16.F32.PACK_AB R136, R231, R222 ;  /* 0x000000dee788723e */ /* 0x010fe400000000ff */
[C---:B--2---:R-:W-:Y:S01]  /*d9b0*/  F2FP.F16.F32.PACK_AB R137, R224.reuse, R229 ;  /* 0x000000e5e089723e */ /* 0x044fe200000000ff */
[----:B------:R-:W-:Y:S02]  /*d9c0*/  FADD.FTZ R229, R229, R226 ;  /* 0x000000e2e5e57221 */ /* 0x000fe40000010000 */
[C---:B------:R-:W-:Y:S03]  /*d9d0*/  HMMA.16816.F32 R56, R100.reuse, R138, R56 ;  /* 0x0000008a6438723c */ /* 0x040fe60000001838 */
[----:B-----5:R-:W-:Y:S01]  /*d9e0*/  F2FP.F16.F32.PACK_AB R138, R227, R192 ;  /* 0x000000c0e38a723e */ /* 0x020fe200000000ff */
[----:B------:R-:W-:Y:S01]  /*d9f0*/  FADD.FTZ R229, R224, R229 ;  /* 0x000000e5e0e57221 */ /* 0x000fe20000010000 */
[C---:B------:R-:W-:Y:S03]  /*da00*/  F2FP.F16.F32.PACK_AB R139, R235.reuse, R228 ;  /* 0x000000e4eb8b723e */ /* 0x040fe600000000ff */
        /* <DEDUP_REMOVED lines=15> */
[----:B------:R-:W-:Y:S08]  /*db00*/  HMMA.16816.F32 R96, R100, R110, R96 ;  /* 0x0000006e6460723c */ /* 0x000ff00000001860 */
[C---:B------:R-:W-:Y:S05]  /*db10*/  HMMA.16816.F32 R128, R136.reuse, R124, R4 ;  /* 0x0000007c8880723c */ /* 0x040fea0000001804 */
[----:B------:R-:W-:Y:S03]  /*db20*/  FADD.FTZ R5, R167, R170 ;  /* 0x000000aaa7057221 */ /* 0x000fe60000010000 */
[C---:B------:R-:W-:Y:S01]  /*db30*/  HMMA.16816.F32 R124, R136.reuse, R126, R8 ;  /* 0x0000007e887c723c */ /* 0x040fe20000001808 */
[----:B------:R-:W3:Y:S02]  /*db40*/  LDSM.16.MT88.4 R8, [R184+0x11800] ;  /* 0x01180000b808783b */ /* 0x000ee40000004200 */
[----:B------:R-:W-:Y:S04]  /*db50*/  FADD.FTZ R5, R166, R5 ;  /* 0x00000005a6057221 */ /* 0x000fe80000010000 */
[----:B------:R-:W-:Y:S01]  /*db60*/  FADD.FTZ R172, R172, R5 ;  /* 0x00000005acac7221 */ /* 0x000fe20000010000 */
        /* <DEDUP_REMOVED lines=8> */
[C---:B-1----:R-:W-:Y:S03]  /*dbf0*/  HMMA.16816.F32 R112, R136.reuse, R104, R20 ;  /* 0x000000688870723c */ /* 0x042fe60000001814 */
[----:B------:R-:W-:Y:S01]  /*dc00*/  MOV R0, R132 ;  /* 0x0000008400007202 */ /* 0x000fe20000000f00 */
[----:B------:R-:W-:Y:S04]  /*dc10*/  FADD.FTZ R5, R194, R5 ;  /* 0x00000005c2057221 */ /* 0x000fe80000010000 */
        /* <DEDUP_REMOVED lines=27> */
.L_x_1624:
[----:B------:R-:W1:Y:S01]  /*ddd0*/  SHFL.BFLY PT, R8, R225, 0x2, 0x1f ;  /* 0x0c401f00e1087f89 */ /* 0x000e6200000e0000 */
[C---:B------:R-:W-:Y:S01]  /*dde0*/  LOP3.LUT P3, RZ, R188.reuse, 0x10, RZ, 0xc0, !PT ;  /* 0x00000010bcff7812 */ /* 0x040fe2000786c0ff */
[----:B------:R-:W2:Y:S01]  /*ddf0*/  LDC R12, c[0x0][0x434] ;  /* 0x00010d00ff0c7b82 */ /* 0x000ea20000000800 */
[----:B------:R-:W-:Y:S01]  /*de00*/  LOP3.LUT P4, RZ, R188, 0x8, RZ, 0xc0, !PT ;  /* 0x00000008bcff7812 */ /* 0x000fe2000788c0ff */
[----:B------:R-:W3:Y:S03]  /*de10*/  SHFL.BFLY PT, R0, R223, 0x2, 0x1f ;  /* 0x0c401f00df007f89 */ /* 0x000ee600000e0000 */
[----:B------:R-:W-:-:S03]  /*de20*/  SEL R186, R186, 0xffffffe0, !P4 ;  /* 0xffffffe0baba7807 */ /* 0x000fc60006000000 */
[----:B------:R-:W2:Y:S08]  /*de30*/  LDC R14, c[0x0][0x434] ;  /* 0x00010d00ff0e7b82 */ /* 0x000eb00000000800 */
[----:B------:R-:W4:Y:S01]  /*de40*/  LDC.U8 R22, c[0x0][0x548] ;  /* 0x00015200ff167b82 */ /* 0x000f220000000000 */
[----:B-1----:R-:W-:Y:S01]  /*de50*/  FADD.FTZ R8, R8, R225 ;  /* 0x000000e108087221 */ /* 0x002fe20000010000 */
[----:B---3--:R-:W-:-:S04]  /*de60*/  FADD.FTZ R9, R0, R223 ;  /* 0x000000df00097221 */ /* 0x008fc80000010000 */
[----:B------:R-:W1:Y:S01]  /*de70*/  SHFL.BFLY PT, R5, R8, 0x1, 0x1f ;  /* 0x0c201f0008057f89 */ /* 0x000e6200000e0000 */
[----:B------:R-:W-:-:S03]  /*de80*/  SHF.L.U32 R0, R188, 0x1, RZ ;  /* 0x00000001bc007819 */ /* 0x000fc600000006ff */
[----:B------:R-:W3:Y:S01]  /*de90*/  SHFL.BFLY PT, R2, R9, 0x1, 0x1f ;  /* 0x0c201f0009027f89 */ /* 0x000ee200000e0000 */
[----:B------:R-:W-:Y:S01]  /*dea0*/  LOP3.LUT R189, R189, 0x6, R0, 0xf8, !PT ;  /* 0x00000006bdbd7812 */ /* 0x000fe200078ef800 */
[----:B-1----:R-:W-:Y:S01]  /*deb0*/  FADD.FTZ R4, R8, R5 ;  /* 0x0000000508047221 */ /* 0x002fe20000010000 */
[----:B------:R-:W-:Y:S01]  /*dec0*/  SHF.L.U32 R5, R188, 0x4, RZ ;  /* 0x00000004bc057819 */ /* 0x000fe200000006ff */
[----:B---3--:R-:W-:Y:S02]  /*ded0*/  FADD.FTZ R2, R9, R2 ;  /* 0x0000000209027221 */ /* 0x008fe40000010000 */
[----:B------:R-:W1:Y:S01]  /*dee0*/  MUFU.RCP R7, R4 ;  /* 0x0000000400077308 */ /* 0x000e620000001000 */
[----:B------:R-:W-:Y:S02]  /*def0*/  LOP3.LUT R5, R5, 0x1c0, RZ, 0xc0, !PT ;  /* 0x000001c005057812 */ /* 0x000fe400078ec0ff */
[----:B------:R-:W-:Y:S02]  /*df00*/  FSETP.NE.FTZ.AND P1, PT, R4, RZ, PT ;  /* 0x000000ff0400720b */ /* 0x000fe40003f35000 */
[----:B------:R-:W-:-:S02]  /*df10*/  LOP3.LUT R0, R5, 0x38, R0, 0xf8, !PT ;  /* 0x0000003805007812 */ /* 0x000fc400078ef800 */
[----:B------:R-:W-:Y:S01]  /*df20*/  FSETP.NE.FTZ.AND P0, PT, R2, RZ, PT ;  /* 0x000000ff0200720b */ /* 0x000fe20003f15000 */
[----:B------:R-:W3:Y:S01]  /*df30*/  MUFU.RCP R6, R2 ;  /* 0x0000000200067308 */ /* 0x000ee20000001000 */
[----:B------:R-:W-:Y:S02]  /*df40*/  LOP3.LUT R0, R189, R0, RZ, 0xfc, !PT ;  /* 0x00000000bd007212 */ /* 0x000fe400078efcff */
[----:B------:R-:W-:Y:S02]  /*df50*/  MOV R5, 0x10 ;  /* 0x0000001000057802 */ /* 0x000fe40000000f00 */
[----:B------:R-:W-:Y:S02]  /*df60*/  LEA R9, R0, UR5, 0x1 ;  /* 0x0000000500097c11 */ /* 0x000fe4000f8e08ff */
[----:B------:R-:W5:Y:S01]  /*df70*/  LDC.U8 R0, c[0x0][0x549] ;  /* 0x00015240ff007b82 */ /* 0x000f620000000000 */
[----:B------:R-:W-:Y:S01]  /*df80*/  SEL R5, R5, 0xfffffff0, !P2 ;  /* 0xfffffff005057807 */ /* 0x000fe20005000000 */
[----:B------:R2:W2:Y:S01]  /*df90*/  @P1 MUFU.LG2 R18, R4 ;  /* 0x0000000400121308 */ /* 0x0004a20000000c00 */
[----:B-1----:R-:W-:-:S02]  /*dfa0*/  FSEL R7, R7, 1, P1 ;  /* 0x3f80000007077808 */ /* 0x002fc40000800000 */
[C---:B------:R-:W-:Y:S02]  /*dfb0*/  IADD3 R15, PT, PT, R9.reuse, 0x40, RZ ;  /* 0x00000040090f7810 */ /* 0x040fe40007ffe0ff */
[----:B------:R-:W-:Y:S01]  /*dfc0*/  IADD3 R13, PT, PT, R9, R186, RZ ;  /* 0x000000ba090d7210 */ /* 0x000fe20007ffe0ff */
[C---:B------:R-:W-:Y:S01]  /*dfd0*/  FMUL.FTZ R128, R7.reuse, R128 ;  /* 0x0000008007807220 */ /* 0x040fe20000410000 */
        /* <DEDUP_REMOVED lines=20> */
[----:B------:R-:W-:Y:S01]  /*e120*/  @P3 IADD3 R15, PT, PT, R9, -0x40, RZ ;  /* 0xffffffc0090f3810 */ /* 0x000fe20007ffe0ff */
[C---:B------:R-:W-:Y:S01]  /*e130*/  FMUL.FTZ R108, R7.reuse, R108 ;  /* 0x0000006c076c7220 */ /* 0x040fe20000410000 */
        /* <DEDUP_REMOVED lines=44> */
[C---:B------:R-:W-:Y:S01]  /*e400*/  FMUL.FTZ R51, R6.reuse, R51 ;  /* 0x0000003306337220 */ /* 0x040fe20000410000 */
[----:B------:R-:W-:Y:S01]  /*e410*/  F2FP.F16.F32.PACK_AB R104, R105, R104 ;  /* 0x000000686968723e */ /* 0x000fe200000000ff */
[----:B------:R-:W-:Y:S01]  /*e420*/  STS [R11], R124 ;  /* 0x0000007c0b007388 */ /* 0x000fe20000000800 */
[----:B------:R-:W-:Y:S01]  /*e430*/  F2FP.F16.F32.PACK_AB R106, R107, R106 ;  /* 0x0000006a6b6a723e */ /* 0x000fe200000000ff */
[C---:B------:R-:W-:Y:S01]  /*e440*/  FMUL.FTZ R52, R7.reuse, R52 ;  /* 0x0000003407347220 */ /* 0x040fe20000410000 */
[----:B------:R-:W-:Y:S01]  /*e450*/  FMUL.FTZ R53, R7, R53 ;  /* 0x0000003507357220 */ /* 0x000fe20000410000 */
[----:B------:R-:W-:Y:S01]  /*e460*/  STS [R11+0x400], R126 ;  /* 0x0004007e0b007388 */ /* 0x000fe20000000800 */
        /* <DEDUP_REMOVED lines=63> */
[----:B-----5:R-:W-:Y:S01]  /*e860*/  ISETP.NE.AND P3, PT, R0, RZ, PT ;  /* 0x000000ff0000720c */ /* 0x020fe20003f65270 */
[----:B------:R-:W-:Y:S01]  /*e870*/  STS [R11+0x2400], R42 ;  /* 0x0024002a0b007388 */ /* 0x000fe20000000800 */
[----:B------:R-:W-:Y:S01]  /*e880*/  F2FP.F16.F32.PACK_AB R64, R65, R64 ;  /* 0x000000404140723e */ /* 0x000fe200000000ff */
[----:B------:R-:W-:Y:S01]  /*e890*/  FMUL.FTZ R85, R7, R85 ;  /* 0x0000005507557220 */ /* 0x000fe20000410000 */
        /* <DEDUP_REMOVED lines=14> */
[----:B------:R-:W-:Y:S01]  /*e980*/  ISETP.NE.AND P2, PT, R213, -0x1, PT ;  /* 0xffffffffd500780c */ /* 0x000fe20003f45270 */
[----:B------:R-:W-:Y:S01]  /*e990*/  FMUL.FTZ R89, R7, R89 ;  /* 0x0000005907597220 */ /* 0x000fe20000410000 */
[C---:B------:R-:W-:Y:S01]  /*e9a0*/  FMUL.FTZ R90, R6.reuse, R90 ;  /* 0x0000005a065a7220 */ /* 0x040fe20000410000 */
[----:B------:R-:W-:Y:S01]  /*e9b0*/  STS [R15+0x2000], R52 ;  /* 0x002000340f007388 */ /* 0x000fe20000000800 */
[C---:B------:R-:W-:Y:S01]  /*e9c0*/  FMUL.FTZ R91, R6.reuse, R91 ;  /* 0x0000005b065b7220 */ /* 0x040fe20000410000 */
[----:B------:R-:W-:Y:S01]  /*e9d0*/  F2FP.F16.F32.PACK_AB R80, R81, R80 ;  /* 0x000000505150723e */ /* 0x000fe200000000ff */
[----:B------:R-:W-:Y:S01]  /*e9e0*/  FMUL.FTZ R92, R7, R92 ;  /* 0x0000005c075c7220 */ /* 0x000fe20000410000 */
[----:B------:R-:W-:Y:S01]  /*e9f0*/  STS [R15+0x2400], R54 ;  /* 0x002400360f007388 */ /* 0x000fe20000000800 */
[----:B------:R-:W-:Y:S01]  /*ea00*/  F2FP.F16.F32.PACK_AB R82, R83, R82 ;  /* 0x000000525352723e */ /* 0x000fe200000000ff */
[C---:B------:R-:W-:Y:S01]  /*ea10*/  FMUL.FTZ R93, R7.reuse, R93 ;  /* 0x0000005d075d7220 */ /* 0x040fe20000410000 */
[C---:B------:R-:W-:Y:S01]  /*ea20*/  FMUL.FTZ R96, R7.reuse, R96 ;  /* 0x0000006007607220 */ /* 0x040fe20000410000 */
[----:B------:R-:W-:Y:S01]  /*ea30*/  STS [R19+0x2000], R56 ;  /* 0x0020003813007388 */ /* 0x000fe20000000800 */
[C---:B------:R-:W-:Y:S01]  /*ea40*/  FMUL.FTZ R94, R6.reuse, R94 ;  /* 0x0000005e065e7220 */ /* 0x040fe20000410000 */
        /* <DEDUP_REMOVED lines=8> */
[----:B------:R-:W2:Y:S01]  /*ead0*/  @P3 LDC R23, c[0x0][0x430] ;  /* 0x00010c00ff173b82 */ /* 0x000ea20000000800 */
        /* <DEDUP_REMOVED lines=9> */
[----:B------:R-:W-:Y:S01]  /*eb70*/  @P3 MOV R20, 0x1 ;  /* 0x0000000100143802 */ /* 0x000fe20000000f00 */
[----:B------:R-:W-:Y:S04]  /*eb80*/  STS [R9+0x4000], R68 ;  /* 0x0040004409007388 */ /* 0x000fe80000000800 */
[----:B------:R1:W-:Y:S04]  /*eb90*/  STS [R9+0x4400], R70 ;  /* 0x0044004609007388 */ /* 0x0003e80000000800 */
[----:B------:R-:W-:Y:S01]  /*eba0*/  STS [R11+0x4000], R72 ;  /* 0x004000480b007388 */ /* 0x000fe20000000800 */
[----:B--2---:R-:W-:-:S03]  /*ebb0*/  @P3 IMAD R14, R23, R12, RZ ;  /* 0x0000000c170e3224 */ /* 0x004fc600078e02ff */
[----:B------:R2:W-:Y:S04]  /*ebc0*/  STS [R11+0x4400], R74 ;  /* 0x0044004a0b007388 */ /* 0x0005e80000000800 */
[----:B------:R-:W-:Y:S04]  /*ebd0*/  STS [R13+0x4000], R76 ;  /* 0x0040004c0d007388 */ /* 0x000fe80000000800 */
[----:B------:R-:W-:Y:S04]  /*ebe0*/  STS [R13+0x4400], R78 ;  /* 0x0044004e0d007388 */ /* 0x000fe80000000800 */
[----:B------:R-:W-:Y:S04]  /*ebf0*/  STS [R17+0x4000], R80 ;  /* 0x0040005011007388 */ /* 0x000fe80000000800 */
[----:B------:R3:W-:Y:S01]  /*ec00*/  STS [R17+0x4400], R82 ;  /* 0x0044005211007388 */ /* 0x0007e20000000800 */
[----:B-1----:R-:W1:Y:S03]  /*ec10*/  @P2 LDC.64 R8, c[0x0][0x408] ;  /* 0x00010200ff082b82 */ /* 0x002e660000000a00 */
[----:B------:R-:W-:Y:S04]  /*ec20*/  STS [R15+0x4000], R84 ;  /* 0x004000540f007388 */ /* 0x000fe80000000800 */
[----:B------:R5:W-:Y:S01]  /*ec30*/  STS [R15+0x4400], R86 ;  /* 0x004400560f007388 */ /* 0x000be20000000800 */
[----:B--2---:R-:W2:Y:S03]  /*ec40*/  @!P2 LDC.64 R10, c[0x0][0x400] ;  /* 0x00010000ff0aab82 */ /* 0x004ea60000000a00 */
[----:B------:R1:W-:Y:S04]  /*ec50*/  STS [R19+0x4000], R88 ;  /* 0x0040005813007388 */ /* 0x0003e80000000800 */
[----:B------:R1:W-:Y:S04]  /*ec60*/  STS [R19+0x4400], R90 ;  /* 0x0044005a13007388 */ /* 0x0003e80000000800 */
[----:B------:R1:W-:Y:S04]  /*ec70*/  STS [R21+0x4000], R92 ;  /* 0x0040005c15007388 */ /* 0x0003e80000000800 */
[----:B------:R1:W-:Y:S01]  /*ec80*/  STS [R21+0x4400], R94 ;  /* 0x0044005e15007388 */ /* 0x0003e20000000800 */
[----:B---3--:R-:W-:Y:S01]  /*ec90*/  LOP3.LUT R17, R221, 0x1f8, RZ, 0xc0, !PT ;  /* 0x000001f8dd117812 */ /* 0x008fe200078ec0ff */
[----:B------:R-:W3:Y:S03]  /*eca0*/  S2R R0, SR_CTAID.X ;  /* 0x0000000000007919 */ /* 0x000ee60000002500 */
[----:B------:R-:W-:-:S02]  /*ecb0*/  LOP3.LUT R16, R17, 0x38, R188, 0x78, !PT ;  /* 0x0000003811107812 */ /* 0x000fc400078e78bc */
[----:B------:R-:W1:Y:S01]  /*ecc0*/  @P3 LDC R17, c[0x0][0x430] ;  /* 0x00010c00ff113b82 */ /* 0x000e620000000800 */
[----:B------:R-:W1:Y:S01]  /*ecd0*/  S2R R13, SR_CTAID.Y ;  /* 0x00000000000d7919 */ /* 0x000e620000002600 */
[----:B------:R-:W-:Y:S01]  /*ece0*/  LOP3.LUT R16, R16, 0x1e00, R221, 0xf8, !PT ;  /* 0x00001e0010107812 */ /* 0x000fe200078ef8dd */
[----:B------:R1:W-:Y:S03]  /*ecf0*/  STS [R5+0x4000], R7 ;  /* 0x0040000705007388 */ /* 0x0003e60000000800 */
[----:B------:R-:W-:Y:S01]  /*ed00*/  LEA R16, R16, UR5, 0x1 ;  /* 0x0000000510107c11 */ /* 0x000fe2000f8e08ff */
[----:B------:R1:W-:Y:S01]  /*ed10*/  STS [R5+0x4400], R98 ;  /* 0x0044006205007388 */ /* 0x0003e20000000800 */
[----:B-----5:R-:W1:Y:S01]  /*ed20*/  S2R R15, SR_CTAID.Z ;  /* 0x00000000000f7919 */ /* 0x020e620000002700 */
[----:B----4-:R-:W-:Y:S05]  /*ed30*/  @P3 BRA `(.L_x_1628) ;  /* 0x0000000000203947 */ /* 0x010fea0003800000 */
[----:B------:R-:W-:Y:S01]  /*ed40*/  ISETP.NE.AND P4, PT, R22, RZ, PT ;  /* 0x000000ff1600720c */ /* 0x000fe20003f85270 */
[----:B-1----:R-:W1:-:S12]  /*ed50*/  LDC R5, c[0x0][0x3e0] ;  /* 0x0000f800ff057b82 */ /* 0x002e580000000800 */
[----:B------:R-:W1:Y:S01]  /*ed60*/  @P4 LDC R20, c[0x0][0x454] ;  /* 0x00011500ff144b82 */ /* 0x000e620000000800 */
[----:B------:R-:W-:Y:S02]  /*ed70*/  @P4 MOV R17, 0x1 ;  /* 0x0000000100114802 */ /* 0x000fe40000000f00 */
[----:B------:R-:W-:-:S05]  /*ed80*/  @!P4 MOV R17, 0x1 ;  /* 0x000000010011c802 */ /* 0x000fca0000000f00 */
[----:B------:R-:W4:Y:S01]  /*ed90*/  @P4 LDC R14, c[0x0][0x454] ;  /* 0x00011500ff0e4b82 */ /* 0x000f220000000800 */
[-C--:B-1----:R-:W-:Y:S02]  /*eda0*/  @P4 IMAD R20, R20, R5.reuse, RZ ;  /* 0x0000000514144224 */ /* 0x082fe400078e02ff */
[----:B------:R-:W-:-:S07]  /*edb0*/  @!P4 IMAD R20, R12, R5, RZ ;  /* 0x000000050c14c224 */ /* 0x000fce00078e02ff */
.L_x_1628:
[----:B------:R-:W-:Y:S01]  /*edc0*/  BAR.SYNC.DEFER_BLOCKING 0x0 ;  /* 0x0000000000007b1d */ /* 0x000fe20000010000 */
[----:B------:R-:W-:Y:S01]  /*edd0*/  ISETP.NE.AND P4, PT, R213, -0x1, PT ;  /* 0xffffffffd500780c */ /* 0x000fe20003f85270 */
[----:B-12---:R-:W-:Y:S01]  /*ede0*/  @!P2 IMAD.WIDE.U32 R26, R13, R10, RZ ;  /* 0x0000000a0d1aa225 */ /* 0x006fe200078e00ff */
[----:B------:R-:W-:Y:S02]  /*edf0*/  ISETP.NE.AND P3, PT, R22, RZ, !P3 ;  /* 0x000000ff1600720c */ /* 0x000fe40005f65270 */
[----:B------:R-:W-:-:S03]  /*ee00*/  LOP3.LUT P5, RZ, R188, 0x3, RZ, 0xc0, !PT ;  /* 0x00000003bcff7812 */ /* 0x000fc600078ac0ff */
[----:B------:R-:W1:Y:S01]  /*ee10*/  @P1 LDC R19, c[0x0][0x458] ;  /* 0x00011600ff131b82 */ /* 0x000e620000000800 */
[----:B------:R-:W2:Y:S01]  /*ee20*/  @P0 MUFU.LG2 R2, R2 ;  /* 0x0000000200020308 */ /* 0x000ea20000000c00 */
[----:B------:R-:W-:Y:S01]  /*ee30*/  @P2 IMAD.WIDE.U32 R24, R213, R8, RZ ;  /* 0x00000008d5182225 */ /* 0x000fe200078e00ff */
[----:B------:R-:W-:Y:S01]  /*ee40*/  LOP3.LUT R21, R190, 0x30, RZ, 0xc0, !PT ;  /* 0x00000030be157812 */ /* 0x000fe200078ec0ff */
[----:B------:R-:W-:Y:S01]  /*ee50*/  BSSY.RECONVERGENT B0, `(.L_x_1629) ;  /* 0x000002b000007945 */ /* 0x000fe20003800200 */
[----:B------:R-:W-:Y:S01]  /*ee60*/  SHF.R.U32.HI R10, RZ, 0x2, R188 ;  /* 0x00000002ff0a7819 */ /* 0x000fe200000116bc */
[----:B------:R-:W-:Y:S02]  /*ee70*/  @!P2 IMAD R11, R13, R11, R27 ;  /* 0x0000000b0d0ba224 */ /* 0x000fe400078e021b */
[----:B------:R-:W5:Y:S01]  /*ee80*/  @P0 LDC R22, c[0x0][0x458] ;  /* 0x00011600ff160b82 */ /* 0x000f620000000800 */
[----:B------:R-:W-:Y:S01]  /*ee90*/  @P2 IMAD R11, R213, R9, R25 ;  /* 0x00000009d50b2224 */ /* 0x000fe200078e0219 */
[----:B------:R-:W-:Y:S01]  /*eea0*/  LOP3.LUT R10, R21, 0x7, R10, 0xf8, !PT ;  /* 0x00000007150a7812 */ /* 0x000fe200078ef80a */
[----:B------:R-:W-:-:S02]  /*eeb0*/  @!P4 IMAD R213, R13, R12, RZ ;  /* 0x0000000c0dd5c224 */ /* 0x000fc400078e02ff */
[----:B------:R-:W-:Y:S01]  /*eec0*/  @P1 FMUL.FTZ R21, R18, 0.69314718246459960938 ;  /* 0x3f31721812151820 */ /* 0x000fe20000410000 */
[----:B----4-:R-:W-:Y:S01]  /*eed0*/  IMAD R14, R15, R14, RZ ;  /* 0x0000000e0f0e7224 */ /* 0x010fe200078e02ff */
[----:B------:R-:W-:Y:S01]  /*eee0*/  MOV R12, 0x7f800000 ;  /* 0x7f800000000c7802 */ /* 0x000fe20000000f00 */
[----:B---3--:R-:W-:Y:S01]  /*eef0*/  IMAD R9, R0, R17, RZ ;  /* 0x0000001100097224 */ /* 0x008fe200078e02ff */
[----:B------:R-:W-:Y:S01]  /*ef00*/  SHF.R.S32.HI R8, RZ, 0x1f, R213 ;  /* 0x0000001fff087819 */ /* 0x000fe200000114d5 */
[----:B------:R-:W-:Y:S01]  /*ef10*/  @!P3 IMAD R14, R13, R20, R14 ;  /* 0x000000140d0eb224 */ /* 0x000fe200078e020e */
[----:B------:R3:W4:Y:S01]  /*ef20*/  LDS.128 R4, [R16+0x1800] ;  /* 0x0018000010047984 */ /* 0x0007220000000c00 */
        /* <DEDUP_REMOVED lines=29> */
.L_x_1630:
[----:B------:R-:W-:Y:S05]  /*f100*/  BSYNC.RECONVERGENT B0 ;  /* 0x0000000000007941 */ /* 0x000fea0003800200 */
.L_x_1629:
[----:B------:R-:W2:Y:S01]  /*f110*/  LDCU.64 UR4, c[0x0][0x410] ;  /* 0x00008200ff0477ac */ /* 0x000ea20008000a00 */
[----:B------:R-:W-:Y:S01]  /*f120*/  @P2 IMAD.MOV.U32 R26, RZ, RZ, R24 ;  /* 0x000000ffff1a2224 */ /* 0x000fe200078e0018 */
[----:B------:R-:W-:Y:S01]  /*f130*/  SHF.R.U32.HI R18, RZ, 0x3, R188 ;  /* 0x00000003ff127819 */ /* 0x000fe200000116bc */
[----:B------:R3:W3:Y:S01]  /*f140*/  LDS.128 R20, [R16] ;  /* 0x0000000010147984 */ /* 0x0006e20000000c00 */
        /* <DEDUP_REMOVED lines=11> */
[----:B------:R1:W2:Y:S01]  /*f200*/  LDS.128 R8, [R16+0x4000] ;  /* 0x0040000010087984 */ /* 0x0002a20000000c00 */
[----:B------:R-:W-:Y:S02]  /*f210*/  ISETP.GE.AND P3, PT, R18, R204, PT ;  /* 0x000000cc1200720c */ /* 0x000fe40003f66270 */
[----:B------:R-:W-:Y:S02]  /*f220*/  IMAD R25, R15, UR5, R3 ;  /* 0x000000050f197c24 */ /* 0x000fe4000f8e0203 */
[----:B------:R1:W1:Y:S01]  /*f230*/  LDS.128 R12, [R16+0x2000] ;  /* 0x00200000100c7984 */ /* 0x0002620000000c00 */
        /* <DEDUP_REMOVED lines=17> */
[----:B--2---:R3:W-:Y:S02]  /*f350*/  @!P3 STG.E.128 desc[UR14][R28.64+0x100], R8 ;  /* 0x000100081c00b986 */ /* 0x0047e4000c101d0e */
.L_x_1632:
[----:B------:R-:W-:Y:S05]  /*f360*/  BSYNC.RECONVERGENT B0 ;  /* 0x0000000000007941 */ /* 0x000fea0003800200 */
.L_x_1631:
[----:B---3--:R3:W3:Y:S01]  /*f370*/  LDS.128 R20, [R16+0x800] ;  /* 0x0008000010147984 */ /* 0x0086e20000000c00 */
[----:B------:R-:W-:Y:S03]  /*f380*/  BSSY.RECONVERGENT B0, `(.L_x_1633) ;  /* 0x0000017000007945 */ /* 0x000fe60003800200 */
[----:B-1----:R1:W1:Y:S04]  /*f390*/  LDS.128 R12, [R16+0x2800] ;  /* 0x00280000100c7984 */ /* 0x0022680000000c00 */
[----:B--2---:R2:W1:Y:S01]  /*f3a0*/  LDS.128 R8, [R16+0x4800] ;  /* 0x0048000010087984 */ /* 0x0044620000000c00 */
[----:B------:R-:W-:Y:S05]  /*f3b0*/  @P2 BRA `(.L_x_1634) ;  /* 0x00000000004c2947 */ /* 0x000fea0003800000 */
[----:B------:R-:W5:Y:S01]  /*f3c0*/  LDCU.64 UR6, c[0x0][0x408] ;  /* 0x00008100ff0677ac */ /* 0x000f620008000a00 */
[----:B------:R-:W-:Y:S01]  /*f3d0*/  IADD3 R17, P2, PT, R18, 0x10, RZ ;  /* 0x0000001012117810 */ /* 0x000fe20007f5e0ff */
[----:B------:R-:W-:Y:S01]  /*f3e0*/  IMAD.MOV.U32 R26, RZ, RZ, R2 ;  /* 0x000000ffff1a7224 */ /* 0x000fe200078e0002 */
[----:B------:R-:W-:Y:S01]  /*f3f0*/  MOV R27, R25 ;  /* 0x00000019001b7202 */ /* 0x000fe20000000f00 */
[----:B------:R-:W4:Y:S02]  /*f400*/  LDCU UR8, c[0x0][0x440] ;  /* 0x00008800ff0877ac */ /* 0x000f240008000800 */
        /* <DEDUP_REMOVED lines=11> */
[----:B---3--:R2:W-:Y:S04]  /*f4c0*/  @!P4 STG.E.128 desc[UR14][R28.64], R20 ;  /* 0x000000141c00c986 */ /* 0x0085e8000c101d0e */
[----:B-1----:R2:W-:Y:S04]  /*f4d0*/  @!P3 STG.E.128 desc[UR14][R28.64+0x80], R12 ;  /* 0x0000800c1c00b986 */ /* 0x0025e8000c101d0e */
[----:B------:R2:W-:Y:S02]  /*f4e0*/  @!P2 STG.E.128 desc[UR14][R28.64+0x100], R8 ;  /* 0x000100081c00a986 */ /* 0x0005e4000c101d0e */
.L_x_1634:
[----:B------:R-:W-:Y:S05]  /*f4f0*/  BSYNC.RECONVERGENT B0 ;  /* 0x0000000000007941 */ /* 0x000fea0003800200 */
.L_x_1633:
[----:B--23--:R2:W3:Y:S01]  /*f500*/  LDS.128 R20, [R16+0x1000] ;  /* 0x0010000010147984 */ /* 0x00c4e20000000c00 */
        /* <DEDUP_REMOVED lines=23> */
.L_x_1636:
[----:B------:R-:W-:Y:S05]  /*f680*/  BSYNC.RECONVERGENT B0 ;  /* 0x0000000000007941 */ /* 0x000fea0003800200 */
.L_x_1635:
[----:B-12---:R1:W2:Y:S01]  /*f690*/  LDS.128 R8, [R16+0x3800] ;  /* 0x0038000010087984 */ /* 0x0062a20000000c00 */
[----:B------:R-:W-:Y:S05]  /*f6a0*/  @P0 EXIT ;  /* 0x000000000000094d */ /* 0x000fea0003800000 */
[----:B------:R-:W5:Y:S01]  /*f6b0*/  LDCU.64 UR6, c[0x0][0x408] ;  /* 0x00008100ff0677ac */ /* 0x000f620008000a00 */
[----:B------:R1:W1:Y:S01]  /*f6c0*/  LDS.128 R12, [R16+0x5800] ;  /* 0x00580000100c7984 */ /* 0x0002620000000c00 */
[----:B------:R-:W-:Y:S01]  /*f6d0*/  IADD3 R0, P0, PT, R18, 0x30, RZ ;  /* 0x0000003012007810 */ /* 0x000fe20007f1e0ff */
[----:B------:R-:W-:Y:S01]  /*f6e0*/  IMAD.MOV.U32 R18, RZ, RZ, R2 ;  /* 0x000000ffff127224 */ /* 0x000fe200078e0002 */
[----:B------:R-:W4:Y:S03]  /*f6f0*/  LDCU UR8, c[0x0][0x440] ;  /* 0x00008800ff0877ac */ /* 0x000f260008000800 */
[----:B------:R-:W-:Y:S01]  /*f700*/  IMAD.X R3, RZ, RZ, R19, P0 ;  /* 0x000000ffff037224 */ /* 0x000fe200000e0613 */
[----:B------:R-:W3:Y:S01]  /*f710*/  LDCU.64 UR4, c[0x0][0x3f0] ;  /* 0x00007e00ff0477ac */ /* 0x000ee20008000a00 */
        /* <DEDUP_REMOVED lines=15> */
.L_x_1637:
        /* <DEDUP_REMOVED lines=15> */
.L_x_1827:


//--------------------- .text._ZN5flash16flash_fwd_kernelI23Flash_fwd_kernel_traitsILi192ELi64ELi64ELi4ELb0ELb0EN7cutlass6half_tE19Flash_kernel_traitsILi192ELi64ELi64ELi4ES3_EELb1ELb0ELb1ELb1ELb0ELb0ELb0ELb1EEEvNS_16Flash_fwd_paramsE --------------------------
	.section	.text._ZN5flash16flash_fwd_kernelI23Flash_fwd_kernel_traitsILi192ELi64ELi64ELi4ELb0ELb0EN7cutlass6half_tE19Flash_kernel_traitsILi192ELi64ELi64ELi4ES3_EELb1ELb0ELb1ELb1ELb0ELb0ELb0ELb1EEEvNS_16Flash_fwd_paramsE,"ax",@progbits
	.align	128
        .global         _ZN5flash16flash_fwd_kernelI23Flash_fwd_kernel_traitsILi192ELi64ELi64ELi4ELb0ELb0EN7cutlass6half_tE19Flash_kernel_traitsILi192ELi64ELi64ELi4ES3_EELb1ELb0ELb1ELb1ELb0ELb0ELb0ELb1EEEvNS_16Flash_fwd_paramsE
        .type           _ZN5flash16flash_fwd_kernelI23Flash_fwd_kernel_traitsILi192ELi64ELi64ELi4ELb0ELb0EN7cutlass6half_tE19Flash_kernel_traitsILi192ELi64ELi64ELi4ES3_EELb1ELb0ELb1ELb1ELb0ELb0ELb0ELb1EEEvNS_16Flash_fwd_paramsE,@function
        .size           _ZN5flash16flash_fwd_kernelI23Flash_fwd_kernel_traitsILi192ELi64ELi64ELi4ELb0ELb0EN7cutlass6half_tE19Flash_kernel_traitsILi192ELi64ELi64ELi4ES3_EELb1ELb0ELb1ELb1ELb0ELb0ELb0ELb1EEEvNS_16Flash_fwd_paramsE,(.L_x_1828 - _ZN5flash16flash_fwd_kernelI23Flash_fwd_kernel_traitsILi192ELi64ELi64ELi4ELb0ELb0EN7cutlass6half_tE19Flash_kernel_traitsILi192ELi64ELi64ELi4ES3_EELb1ELb0ELb1ELb1ELb0ELb0ELb0ELb1EEEvNS_16Flash_fwd_paramsE)
        .other          _ZN5flash16flash_fwd_kernelI23Flash_fwd_kernel_traitsILi192ELi64ELi64ELi4ELb0ELb0EN7cutlass6half_tE19Flash_kernel_traitsILi192ELi64ELi64ELi4ES3_EELb1ELb0ELb1ELb1ELb0ELb0ELb0ELb1EEEvNS_16Flash_fwd_paramsE,@"STO_CUDA_ENTRY STV_DEFAULT"
_ZN5flash16flash_fwd_kernelI23Flash_fwd_kernel_traitsILi192ELi64ELi64ELi4ELb0ELb0EN7cutlass6half_tE19Flash_kernel_traitsILi192ELi64ELi64ELi4ES3_EELb1ELb0ELb1ELb1ELb0ELb0ELb0ELb1EEEvNS_16Flash_fwd_paramsE:
.text._ZN5flash16flash_fwd_kernelI23Flash_fwd_kernel_traitsILi192ELi64ELi64ELi4ELb0ELb0EN7cutlass6half_tE19Flash_kernel_traitsILi192ELi64ELi64ELi4ES3_EELb1ELb0ELb1ELb1ELb0ELb0ELb0ELb1EEEvNS_16Flash_fwd_paramsE:
[----:B------:R-:W1:Y:S01]  /*0000*/  LDC R1, c[0x0][0x37c] ;  /* 0x0000df00ff017b82 */ /* 0x000e620000000800 */
[----:B------:R-:W2:Y:S07]  /*0010*/  LDCU.U8 UR4, c[0x0][0x524] ;  /* 0x0000a480ff0477ac */ /* 0x000eae0008000000 */
[----:B------:R-:W3:Y:S01]  /*0020*/  LDC R17, c[0x0][0x518] ;  /* 0x00014600ff117b82 */ /* 0x000ee20000000800 */
[----:B-1----:R-:W-:Y:S01]  /*0030*/  VIADD R1, R1, 0xffffff68 ;  /* 0xffffff6801017836 */ /* 0x002fe20000000000 */
[----:B------:R-:W1:Y:S06]  /*0040*/  LDCU.64 UR26, c[0x0][0x358] ;  /* 0x00006b00ff1a77ac */ /* 0x000e6c0008000a00 */
[----:B------:R-:W4:Y:S01]  /*0050*/  LDC R18, c[0x0][0x51c] ;  /* 0x00014700ff127b82 */ /* 0x000f220000000800 */
[----:B------:R-:W1:Y:S01]  /*0060*/  S2R R193, SR_TID.X ;  /* 0x0000000000c17919 */ /* 0x000e620000002100 */
[----:B------:R-:W1:Y:S01]  /*0070*/  LDCU.64 UR10, c[0x0][0x460] ;  /* 0x00008c00ff0a77ac */ /* 0x000e620008000a00 */
[----:B------:R-:W1:Y:S01]  /*0080*/  LDCU.64 UR8, c[0x0][0x470] ;  /* 0x00008e00ff0877ac */ /* 0x000e620008000a00 */
[----:B--2---:R-:W-:Y:S01]  /*0090*/  ISETP.NE.AND P1, PT, RZ, UR4, PT ;  /* 0x00000004ff007c0c */ /* 0x004fe2000bf25270 */
[----:B------:R-:W2:Y:S03]  /*00a0*/  LDCU.64 UR4, c[0x0][0x510] ;  /* 0x0000a200ff0477ac */ /* 0x000ea60008000a00 */
[----:B------:R-:W-:Y:S01]  /*00b0*/  S2UR UR14, SR_CTAID.X ;  /* 0x00000000000e79c3 */ /* 0x000fe20000002500 */
[----:B------:R-:W2:Y:S07]  /*00c0*/  LDCU.64 UR16, c[0x0][0x460] ;  /* 0x00008c00ff1077ac */ /* 0x000eae0008000a00 */
[----:B------:R-:W-:Y:S08]  /*00d0*/  S2UR UR31, SR_CTAID.Y ;  /* 0x00000000001f79c3 */ /* 0x000ff00000002600 */
[----:B------:R-:W2:Y:S01]  /*00e0*/  S2UR UR30, SR_CTAID.Z ;  /* 0x00000000001e79c3 */ /* 0x000ea20000002700 */
[----:B---3--:R-:W-:Y:S01]  /*00f0*/  @P1 IMAD.MOV.U32 R2, RZ, RZ, R17 ;  /* 0x000000ffff021224 */ /* 0x008fe200078e0011 */
[----:B------:R-:W3:Y:S01]  /*0100*/  LDCU.U8 UR12, c[0x0][0x532] ;  /* 0x0000a640ff0c77ac */ /* 0x000ee20008000000 */
[----:B----4-:R-:W-:Y:S01]  /*0110*/  @P1 IMAD.MOV.U32 R3, RZ, RZ, R18 ;  /* 0x000000ffff031224 */ /* 0x010fe200078e0012 */
[----:B------:R-:W4:Y:S04]  /*0120*/  LDCU.64 UR6, c[0x0][0x468] ;  /* 0x00008d00ff0677ac */ /* 0x000f280008000a00 */
[----:B------:R-:W4:Y:S01]  /*0130*/  @P1 LDC R0, c[0x0][0x520] ;  /* 0x00014800ff001b82 */ /* 0x000f220000000800 */
[----:B-1----:R-:W4:Y:S01]  /*0140*/  @P1 LDG.E.64 R2, desc[UR26][R2.64] ;  /* 0x0000001a02021981 */ /* 0x002f22000c1e1b00 */
[----:B--2---:R-:W-:-:S02]  /*0150*/  IMAD.U32 R204, RZ, RZ, UR4 ;  /* 0x00000004ffcc7e24 */ /* 0x004fc4000f8e00ff */
[----:B------:R-:W-:-:S06]  /*0160*/  IMAD.U32 R205, RZ, RZ, UR5 ;  /* 0x00000005ffcd7e24 */ /* 0x000fcc000f8e00ff */
[----:B------:R-:W2:Y:S01]  /*0170*/  @P1 LDG.E.64 R204, desc[UR26][R204.64] ;  /* 0x0000001acccc1981 */ /* 0x000ea2000c1e1b00 */
[----:B------:R-:W-:Y:S01]  /*0180*/  UISETP.NE.U32.AND UP4, UPT, UR10, URZ, UPT ;  /* 0x000000ff0a00728c */ /* 0x000fe2000bf85070 */
[----:B------:R-:W-:Y:S01]  /*0190*/  ISETP.NE.U32.AND P4, PT, RZ, UR10, PT ;  /* 0x0000000aff007c0c */ /* 0x000fe2000bf85070 */
[----:B------:R-:W-:Y:S02]  /*01a0*/  UISETP.NE.U32.AND UP3, UPT, UR8, URZ, UPT ;  /* 0x000000ff0800728c */ /* 0x000fe4000bf65070 */
[----:B------:R-:W-:Y:S01]  /*01b0*/  UISETP.NE.AND.EX UP4, UPT, UR11, URZ, UPT, UP4 ;  /* 0x000000ff0b00728c */ /* 0x000fe2000bf85340 */
[----:B------:R-:W-:Y:S01]  /*01c0*/  ISETP.NE.AND.EX P4, PT, RZ, UR11, PT, P4 ;  /* 0x0000000bff007c0c */ /* 0x000fe2000bf85340 */
[----:B------:R-:W-:Y:S02]  /*01d0*/  ULOP3.LUT UR4, UR30, UR14, UR31, 0xfe, !UPT ;  /* 0x0000000e1e047292 */ /* 0x000fe4000f8efe1f */
[----:B------:R-:W-:Y:S02]  /*01e0*/  UISETP.NE.AND.EX UP3, UPT, UR9, URZ, UPT, UP3 ;  /* 0x000000ff0900728c */ /* 0x000fe4000bf65330 */
[----:B------:R-:W-:Y:S01]  /*01f0*/  PLOP3.LUT P2, PT, PT, PT, UP4, 0x80, 0x8 ;  /* 0x000000000008781c */ /* 0x000fe20003f4f048 */
[----:B------:R-:W-:Y:S01]  /*0200*/  USHF.L.U32 UR11, UR31, 0x2, URZ ;  /* 0x000000021f0b7899 */ /* 0x000fe200080006ff */
[----:B------:R-:W-:Y:S01]  /*0210*/  LOP3.LUT P3, RZ, R193, UR4, RZ, 0xfc, !PT ;  /* 0x00000004c1ff7c12 */ /* 0x000fe2000f86fcff */
[----:B------:R-:W-:-:S02]  /*0220*/  UIMAD.WIDE.U32 UR16, UR31, 0x4, UR16 ;  /* 0x000000041f1078a5 */ /* 0x000fc4000f8e0010 */
[----:B---3--:R-:W-:Y:S02]  /*0230*/  UISETP.NE.AND UP5, UPT, UR12, URZ, UPT ;  /* 0x000000ff0c00728c */ /* 0x008fe4000bfa5270 */
[----:B------:R-:W1:Y:S01]  /*0240*/  LDCU.64 UR4, c[0x0][0x478] ;  /* 0x00008f00ff0477ac */ /* 0x000e620008000a00 */
[----:B----4-:R-:W-:Y:S02]  /*0250*/  UISETP.EQ.U32.AND UP2, UPT, UR6, URZ, UPT ;  /* 0x000000ff0600728c */ /* 0x010fe4000bf42070 */
[----:B------:R-:W-:-:S05]  /*0260*/  USHF.R.U32.HI UR10, URZ, 0x1e, UR31 ;  /* 0x0000001eff0a7899 */ /* 0x000fca000801161f */
[----:B------:R-:W2:Y:S01]  /*0270*/  @!P3 LDC.64 R6, c[0x0][0x528] ;  /* 0x00014a00ff06bb82 */ /* 0x000ea20000000a00 */
[----:B------:R-:W-:Y:S02]  /*0280*/  @UP3 UIADD3 UR12, UP1, UPT, UR11, UR8, URZ ;  /* 0x000000080b0c3290 */ /* 0x000fe4000ff3e0ff */
[----:B------:R-:W-:Y:S02]  /*0290*/  UISETP.EQ.OR.EX UP2, UPT, UR7, URZ, !UP5, UP2 ;  /* 0x000000ff0700728c */ /* 0x000fe4000ef42720 */
[----:B------:R-:W-:Y:S02]  /*02a0*/  @UP3 UIADD3.X UR13, UPT, UPT, UR10, UR9, URZ, UP1, !UPT ;  /* 0x000000090a0d3290 */ /* 0x000fe40008ffe4ff */
[----:B------:R-:W-:Y:S02]  /*02b0*/  UIADD3 UR8, UP1, UPT, UR11, UR6, URZ ;  /* 0x000000060b087290 */ /* 0x000fe4000ff3e0ff */
[----:B-1----:R-:W-:Y:S02]  /*02c0*/  UISETP.NE.U32.AND UP0, UPT, UR4, URZ, UPT ;  /* 0x000000ff0400728c */ /* 0x002fe4000bf05070 */
[----:B------:R-:W-:-:S02]  /*02d0*/  UIADD3.X UR9, UPT, UPT, UR10, UR7, URZ, UP1, !UPT ;  /* 0x000000070a097290 */ /* 0x000fc40008ffe4ff */
[----:B------:R-:W-:-:S11]  /*02e0*/  UISETP.NE.AND.EX UP0, UPT, UR5, URZ, UPT, UP0 ;  /* 0x000000ff0500728c */ /* 0x000fd6000bf05300 */
[----:B------:R-:W-:-:S04]  /*02f0*/  @UP0 UIADD3 UR4, UP1, UPT, UR11, UR4, URZ ;  /* 0x000000040b040290 */ /* 0x000fc8000ff3e0ff */
[----:B------:R-:W-:Y:S01]  /*0300*/  @UP0 UIADD3.X UR5, UPT, UPT, UR10, UR5, URZ, UP1, !UPT ;  /* 0x000000050a050290 */ /* 0x000fe20008ffe4ff */
[----:B------:R-:W-:Y:S01]  /*0310*/  @P1 IADD3 R17, P0, PT, R2, R0, RZ ;  /* 0x0000000002111210 */ /* 0x000fe20007f1e0ff */
[----:B------:R-:W-:-:S03]  /*0320*/  IMAD.U32 R2, RZ, RZ, UR16 ;  /* 0x00000010ff027e24 */ /* 0x000fc6000f8e00ff */
[----:B------:R-:W-:Y:S01]  /*0330*/  @!P3 MOV R4, R17 ;  /* 0x000000110004b202 */ /* 0x000fe20000000f00 */
[----:B------:R-:W-:Y:S01]  /*0340*/  @P1 IMAD.X R18, RZ, RZ, R3, P0 ;  /* 0x000000ffff121224 */ /* 0x000fe200000e0603 */
[----:B------:R-:W-:Y:S01]  /*0350*/  PLOP3.LUT P1, PT, PT, PT, UP3, 0x80, 0x8 ;  /* 0x000000000008781c */ /* 0x000fe20003f2f038 */
[----:B------:R-:W-:Y:S02]  /*0360*/  IMAD.U32 R3, RZ, RZ, UR17 ;  /* 0x00000011ff037e24 */ /* 0x000fe4000f8e00ff */
[----:B------:R-:W-:Y:S01]  /*0370*/  @!P3 IMAD.MOV.U32 R5, RZ, RZ, R18 ;  /* 0x000000ffff05b224 */ /* 0x000fe200078e0012 */
[----:B--2---:R-:W-:Y:S04]  /*0380*/  @!P3 STG.E.64 desc[UR26][R6.64], R204 ;  /* 0x000000cc0600b986 */ /* 0x004fe8000c101b1a */
[----:B------:R1:W-:Y:S01]  /*0390*/  @!P3 STG.E.64 desc[UR26][R6.64+0x8], R4 ;  /* 0x000008040600b986 */ /* 0x0003e2000c101b1a */
[----:B------:R-:W-:-:S03]  /*03a0*/  PLOP3.LUT P3, PT, PT, PT, UP2, 0x80, 0x8 ;  /* 0x000000000008781c */ /* 0x000fc60003f6f028 */
[----:B------:R-:W2:Y:S01]  /*03b0*/  @P4 LDG.E R8, desc[UR26][R2.64] ;  /* 0x0000001a02084981 */ /* 0x000ea2000c1e1900 */
[----:B------:R-:W-:-:S03]  /*03c0*/  PLOP3.LUT P0, PT, PT, PT, UP0, 0x80, 0x8 ;  /* 0x000000000008781c */ /* 0x000fc60003f0f008 */
[----:B-1----:R1:W3:Y:S01]  /*03d0*/  @P2 LDG.E R7, desc[UR26][R2.64+0x4] ;  /* 0x0000041a02072981 */ /* 0x0022e2000c1e1900 */
[----:B------:R-:W-:Y:S02]  /*03e0*/  IMAD.U32 R4, RZ, RZ, UR4 ;  /* 0x00000004ff047e24 */ /* 0x000fe4000f8e00ff */
[----:B------:R-:W-:Y:S01]  /*03f0*/  IMAD.U32 R5, RZ, RZ, UR5 ;  /* 0x00000005ff057e24 */ /* 0x000fe2000f8e00ff */
[----:B------:R-:W4:Y:S06]  /*0400*/  @!UP4 LDCU UR22, c[0x0][0x434] ;  /* 0x00008680ff16c7ac */ /* 0x000f2c0008000800 */
[----:B------:R-:W5:Y:S01]  /*0410*/  @P0 LDG.E R4, desc[UR26][R4.64] ;  /* 0x0000001a04040981 */ /* 0x000f62000c1e1900 */
[----:B------:R-:W-:Y:S01]  /*0420*/  UMOV UR21, 0xffffffff ;  /* 0xffffffff00157882 */ /* 0x000fe20000000000 */
[----:B------:R-:W4:Y:S01]  /*0430*/  @!UP0 LDCU.64 UR4, c[0x0][0x488] ;  /* 0x00009100ff0487ac */ /* 0x000f220008000a00 */
[----:B-1----:R-:W-:-:S02]  /*0440*/  IMAD.U32 R2, RZ, RZ, UR12 ;  /* 0x0000000cff027e24 */ /* 0x002fc4000f8e00ff */
[----:B------:R-:W-:-:S05]  /*0450*/  IMAD.U32 R3, RZ, RZ, UR13 ;  /* 0x0000000dff037e24 */ /* 0x000fca000f8e00ff */
[----:B------:R1:W4:Y:S02]  /*0460*/  @P1 LDG.E R0, desc[UR26][R2.64] ;  /* 0x0000001a02001981 */ /* 0x000324000c1e1900 */
[----:B-1----:R-:W-:Y:S01]  /*0470*/  IMAD.U32 R2, RZ, RZ, UR8 ;  /* 0x00000008ff027e24 */ /* 0x002fe2000f8e00ff */
[----:B------:R-:W-:-:S05]  /*0480*/  MOV R3, UR9 ;  /* 0x0000000900037c02 */ /* 0x000fca0008000f00 */
[----:B------:R-:W4:Y:S01]  /*0490*/  @!P3 LDG.E R6, desc[UR26][R2.64] ;  /* 0x0000001a0206b981 */ /* 0x000f22000c1e1900 */
[----:B------:R-:W-:Y:S01]  /*04a0*/  UISETP.NE.U32.AND UP1, UPT, UR6, URZ, UPT ;  /* 0x000000ff0600728c */ /* 0x000fe2000bf25070 */
[----:B------:R-:W-:Y:S01]  /*04b0*/  UMOV UR13, 0xffffffff ;  /* 0xffffffff000d7882 */ /* 0x000fe20000000000 */
[----:B------:R-:W-:Y:S02]  /*04c0*/  USHF.L.U32 UR32, UR14, 0x6, URZ ;  /* 0x000000060e207899 */ /* 0x000fe400080006ff */
[----:B------:R-:W-:Y:S01]  /*04d0*/  UISETP.NE.AND.EX UP1, UPT, UR7, URZ, UPT, UP1 ;  /* 0x000000ff0700728c */ /* 0x000fe2000bf25310 */
[----:B------:R-:W-:Y:S01]  /*04e0*/  UMOV UR12, URZ ;  /* 0x000000ff000c7c82 */ /* 0x000fe20008000000 */
[----:B------:R-:W1:Y:S01]  /*04f0*/  @!UP0 LDCU UR6, c[0x0][0x43c] ;  /* 0x00008780ff0687ac */ /* 0x000e620008000800 */
[----:B--2---:R-:W-:Y:S02]  /*0500*/  @P4 R2UR UR21, R8 ;  /* 0x00000000081542ca */ /* 0x004fe400000e0000 */
[----:B---3--:R-:W-:-:S13]  /*0510*/  @P2 R2UR UR8, R7 ;  /* 0x00000000070822ca */ /* 0x008fda00000e0000 */
[----:B----4-:R-:W-:-:S04]  /*0520*/  @UP4 UIADD3 UR22, UPT, UPT, UR8, -UR21, URZ ;  /* 0x8000001508164290 */ /* 0x010fc8000fffe0ff */
[----:B------:R-:W-:Y:S01]  /*0530*/  UISETP.GT.AND UP2, UPT, UR22, UR32, UPT ;  /* 0x000000201600728c */ /* 0x000fe2000bf44270 */
[----:B------:R-:W-:-:S05]  /*0540*/  @P1 R2UR UR12, R0 ;  /* 0x00000000000c12ca */ /* 0x000fca00000e0000 */
[----:B------:R-:W-:Y:S01]  /*0550*/  PLOP3.LUT P1, PT, PT, PT, UP2, 0x80, 0x8 ;  /* 0x000000000008781c */ /* 0x000fe20003f2f028 */
[----:B------:R-:W-:Y:S01]  /*0560*/  @!UP0 UISETP.NE.U32.AND UP2, UPT, UR4, URZ, UPT ;  /* 0x000000ff0400828c */ /* 0x000fe2000bf45070 */
[----:B------:R-:W2:Y:S01]  /*0570*/  @!UP1 LDCU UR4, c[0x0][0x438] ;  /* 0x00008700ff0497ac */ /* 0x000ea20008000800 */
[----:B------:R-:W-:Y:S01]  /*0580*/  @!P3 R2UR UR13, R6 ;  /* 0x00000000060db2ca */ /* 0x000fe200000e0000 */
[----:B-12---:R-:W-:-:S14]  /*0590*/  BRA.U !UP1, `(.L_x_1638) ;  /* 0x0000000109187547 */ /* 0x006fdc000b800000 */
[----:B------:R-:W-:-:S13]  /*05a0*/  PLOP3.LUT P2, PT, PT, PT, UP5, 0x80, 0x8 ;  /* 0x000000000008781c */ /* 0x000fda0003f4f058 */
[----:B------:R-:W2:Y:S04]  /*05b0*/  @P2 LDG.E R0, desc[UR26][R2.64+0x4] ;  /* 0x0000041a02002981 */ /* 0x000ea8000c1e1900 */
[----:B------:R-:W3:Y:S01]  /*05c0*/  @!P2 LDG.E R2, desc[UR26][R2.64] ;  /* 0x0000001a0202a981 */ /* 0x000ee2000c1e1900 */
[----:B--2---:R-:W-:-:S13]  /*05d0*/  @P2 R2UR UR4, R0 ;  /* 0x00000000000422ca */ /* 0x004fda00000e0000 */
[----:B------:R-:W-:-:S07]  /*05e0*/  @UP5 UIADD3 UR4, UPT, UPT, UR4, -UR13, URZ ;  /* 0x8000000d04045290 */ /* 0x000fce000fffe0ff */
[----:B---3--:R-:W-:Y:S02]  /*05f0*/  @!P2 R2UR UR4, R2 ;  /* 0x000000000204a2ca */ /* 0x008fe400000e0000 */
.L_x_1638:
[----:B-----5:R-:W-:Y:S01]  /*0600*/  @P0 R2UR UR33, R4 ;  /* 0x00000000042102ca */ /* 0x020fe200000e0000 */
[----:B------:R-:W-:Y:S01]  /*0610*/  @!UP0 UISETP.NE.AND.EX UP2, UPT, UR5, URZ, UPT, UP2 ;  /* 0x000000ff0500828c */ /* 0x000fe2000bf45320 */
[----:B------:R-:W-:-:S13]  /*0620*/  @!P1 EXIT ;  /* 0x000000000000994d */ /* 0x000fda0003800000 */
[----:B------:R-:W1:Y:S01]  /*0630*/  LDCU UR28, c[0x0][0x504] ;  /* 0x0000a080ff1c77ac */ /* 0x000e620008000800 */
[----:B------:R-:W2:Y:S01]  /*0640*/  LDCU UR29, c[0x0][0x508] ;  /* 0x0000a100ff1d77ac */ /* 0x000ea20008000800 */
[----:B------:R-:W-:Y:S02]  /*0650*/  @!UP0 USEL UR6, UR6, URZ, UP2 ;  /* 0x000000ff06068287 */ /* 0x000fe40009000000 */
[----:B------:R-:W-:Y:S02]  /*0660*/  @UP0 UIADD3 UR33, UPT, UPT, UR33, -UR12, URZ ;  /* 0x8000000c21210290 */ /* 0x000fe4000fffe0ff */
[----:B------:R-:W-:Y:S01]  /*0670*/  @!UP0 UIADD3 UR33, UPT, UPT, UR6, UR4, -UR12 ;  /* 0x0000000406218290 */ /* 0x000fe2000fffe80c */
[----:B------:R-:W3:Y:S03]  /*0680*/  LDCU UR10, c[0x0][0x3e0] ;  /* 0x00007c00ff0a77ac */ /* 0x000ee60008000800 */
[----:B------:R-:W-:-:S02]  /*0690*/  UIADD3 UR7, UPT, UPT, UR33, 0x3f, URZ ;  /* 0x0000003f21077890 */ /* 0x000fc4000fffe0ff */
[----:B-1----:R-:W-:Y:S02]  /*06a0*/  UIADD3 UR28, UPT, UPT, UR22, UR28, URZ ;  /* 0x0000001c161c7290 */ /* 0x002fe4000fffe0ff */
[----:B------:R-:W-:Y:S02]  /*06b0*/  UIADD3 UR5, UPT, UPT, UR7, UR32, -UR22 ;  /* 0x0000002007057290 */ /* 0x000fe4000fffe816 */
[----:B------:R-:W-:Y:S02]  /*06c0*/  UIADD3 UR9, UPT, UPT, -UR28, UR32, UR33 ;  /* 0x000000201c097290 */ /* 0x000fe4000fffe121 */
[----:B--2---:R-:W-:Y:S02]  /*06d0*/  UIADD3 UR5, UPT, UPT, UR5, 0x40, UR29 ;  /* 0x0000004005057890 */ /* 0x004fe4000fffe01d */
[----:B------:R-:W-:Y:S02]  /*06e0*/  USHF.R.S32.HI UR6, URZ, 0x1f, UR7 ;  /* 0x0000001fff067899 */ /* 0x000fe40008011407 */
[----:B------:R-:W-:-:S02]  /*06f0*/  USHF.R.S32.HI UR8, URZ, 0x1f, UR9 ;  /* 0x0000001fff087899 */ /* 0x000fc40008011409 */
[----:B------:R-:W-:Y:S02]  /*0700*/  USHF.R.S32.HI UR4, URZ, 0x1f, UR5 ;  /* 0x0000001fff047899 */ /* 0x000fe40008011405 */
[----:B------:R-:W-:Y:S02]  /*0710*/  ULEA.HI UR6, UR6, UR7, URZ, 0x6 ;  /* 0x0000000706067291 */ /* 0x000fe4000f8f30ff */
[----:B------:R-:W-:Y:S02]  /*0720*/  ULEA.HI UR8, UR8, UR9, URZ, 0x6 ;  /* 0x0000000908087291 */ /* 0x000fe4000f8f30ff */
[----:B------:R-:W-:Y:S02]  /*0730*/  ULEA.HI UR4, UR4, UR5, URZ, 0x6 ;  /* 0x0000000504047291 */ /* 0x000fe4000f8f30ff */
[----:B------:R-:W-:Y:S02]  /*0740*/  USHF.R.S32.HI UR6, URZ, 0x6, UR6 ;  /* 0x00000006ff067899 */ /* 0x000fe40008011406 */
[----:B------:R-:W-:-:S02]  /*0750*/  USHF.R.S32.HI UR8, URZ, 0x6, UR8 ;  /* 0x00000006ff087899 */ /* 0x000fc40008011408 */
[----:B------:R-:W-:Y:S02]  /*0760*/  USHF.R.S32.HI UR4, URZ, 0x6, UR4 ;  /* 0x00000006ff047899 */ /* 0x000fe40008011404 */
[----:B------:R-:W-:Y:S02]  /*0770*/  UISETP.LT.AND UP1, UPT, URZ, UR8, UPT ;  /* 0x00000008ff00728c */ /* 0x000fe4000bf21270 */
[----:B------:R-:W-:Y:S02]  /*0780*/  UISETP.LT.AND UP0, UPT, UR6, UR4, UPT ;  /* 0x000000040600728c */ /* 0x000fe4000bf01270 */
[----:B------:R-:W-:Y:S02]  /*0790*/  USEL UR20, URZ, UR8, !UP1 ;  /* 0x00000008ff147287 */ /* 0x000fe4000c800000 */
[----:B------:R-:W-:Y:S02]  /*07a0*/  USEL UR23, UR6, UR4, UP0 ;  /* 0x0000000406177287 */ /* 0x000fe40008000000 */
[----:B---3--:R-:W-:-:S02]  /*07b0*/  UIMAD UR34, UR31, UR10, UR30 ;  /* 0x0000000a1f2272a4 */ /* 0x008fc4000f8e021e */
[----:B------:R-:W-:-:S09]  /*07c0*/  UISETP.GT.AND UP0, UPT, UR23, UR20, UPT ;  /* 0x000000141700728c */ /* 0x000fd2000bf04270 */
[----:B------:R-:W-:Y:S05]  /*07d0*/  BRA.U UP0, `(.L_x_1639) ;  /* 0x0000000d00107547 */ /* 0x000fea000b800000 */
[----:B------:R-:W1:Y:S01]  /*07e0*/  LDCU.U8 UR4, c[0x0][0x549] ;  /* 0x0000a920ff0477ac */ /* 0x000e620008000000 */
[----:B------:R-:W2:Y:S01]  /*07f0*/  S2R R6, SR_CTAID.X ;  /* 0x0000000000067919 */ /* 0x000ea20000002500 */
[----:B------:R-:W-:-:S11]  /*0800*/  UISETP.NE.AND UP0, UPT, UR21, -0x1, UPT ;  /* 0xffffffff1500788c */ /* 0x000fd6000bf05270 */
[----:B------:R-:W3:Y:S01]  /*0810*/  @!UP0 LDCU.64 UR8, c[0x0][0x400] ;  /* 0x00008000ff0887ac */ /* 0x000ee20008000a00 */
[----:B-1----:R-:W-:Y:S01]  /*0820*/  UISETP.NE.AND UP1, UPT, UR4, URZ, UPT ;  /* 0x000000ff0400728c */ /* 0x002fe2000bf25270 */
[----:B------:R-:W1:Y:S10]  /*0830*/  @UP0 LDCU.64 UR6, c[0x0][0x408] ;  /* 0x00008100ff0607ac */ /* 0x000e740008000a00 */
[----:B------:R-:W4:Y:S01]  /*0840*/  @UP1 LDCU.64 UR4, c[0x0][0x430] ;  /* 0x00008600ff0417ac */ /* 0x000f220008000a00 */
[----:B---3--:R-:W-:Y:S01]  /*0850*/  @!UP0 UIMAD.WIDE.U32 UR12, UR31, UR8, URZ ;  /* 0x000000081f0c82a5 */ /* 0x008fe2000f8e00ff */
[----:B------:R-:W-:-:S03]  /*0860*/  @UP1 UMOV UR11, 0x1 ;  /* 0x00000001000b1882 */ /* 0x000fc60000000000 */
[----:B------:R-:W-:Y:S02]  /*0870*/  @!UP0 UIMAD UR9, UR31, UR9, UR13 ;  /* 0x000000091f0982a4 */ /* 0x000fe4000f8e020d */
[----:B-1----:R-:W-:Y:S01]  /*0880*/  @UP0 UIMAD.WIDE.U32 UR14, UR21, UR6, URZ ;  /* 0x00000006150e02a5 */ /* 0x002fe2000f8e00ff */
[----:B------:R-:W1:Y:S03]  /*0890*/  @UP1 LDCU UR6, c[0x0][0x430] ;  /* 0x00008600ff0617ac */ /* 0x000e660008000800 */
[----:B------:R-:W-:Y:S02]  /*08a0*/  @UP0 UIMAD UR9, UR21, UR7, UR15 ;  /* 0x00000007150902a4 */ /* 0x000fe4000f8e020f */
[----:B----4-:R-:W-:Y:S01]  /*08b0*/  @UP1 UIMAD UR8, UR4, UR5, URZ ;  /* 0x00000005040812a4 */ /* 0x010fe2000f8e02ff */
[----:B------:R-:W3:Y:S01]  /*08c0*/  LDCU.U8 UR7, c[0x0][0x548] ;  /* 0x0000a900ff0777ac */ /* 0x000ee20008000000 */
[----:B------:R-:W-:Y:S01]  /*08d0*/  @UP0 UMOV UR12, UR14 ;  /* 0x0000000e000c0c82 */ /* 0x000fe20008000000 */
[----:B--2---:R-:W-:Y:S09]  /*08e0*/  BRA.U UP1, `(.L_x_1640) ;  /* 0x0000000101247547 */ /* 0x004ff2000b800000 */
[----:B---3--:R-:W-:-:S11]  /*08f0*/  UISETP.NE.AND UP0, UPT, UR7, URZ, UPT ;  /* 0x000000ff0700728c */ /* 0x008fd6000bf05270 */
[----:B------:R-:W2:Y:S01]  /*0900*/  @UP0 LDCU UR11, c[0x0][0x454] ;  /* 0x00008a80ff0b07ac */ /* 0x000ea20008000800 */
[----:B------:R-:W3:Y:S01]  /*0910*/  @!UP0 LDCU UR4, c[0x0][0x434] ;  /* 0x00008680ff0487ac */ /* 0x000ee20008000800 */
[----:B------:R-:W4:Y:S01]  /*0920*/  @UP0 LDCU UR8, c[0x0][0x454] ;  /* 0x00008a80ff0807ac */ /* 0x000f220008000800 */
[----:B-1----:R-:W-:Y:S01]  /*0930*/  @UP0 UMOV UR6, 0x1 ;  /* 0x0000000100060882 */ /* 0x002fe20000000000 */
[----:B----4-:R-:W4:Y:S01]  /*0940*/  @!UP0 LDCU UR8, c[0x0][0x434] ;  /* 0x00008680ff0887ac */ /* 0x010f220008000800 */
[----:B------:R-:W-:Y:S01]  /*0950*/  @!UP0 UMOV UR6, 0x1 ;  /* 0x0000000100068882 */ /* 0x000fe20000000000 */
[----:B--2---:R-:W-:Y:S02]  /*0960*/  @UP0 UIMAD UR11, UR10, UR11, URZ ;  /* 0x0000000b0a0b02a4 */ /* 0x004fe4000f8e02ff */
[----:B---3--:R-:W-:-:S12]  /*0970*/  @!UP0 UIMAD UR11, UR10, UR4, URZ ;  /* 0x000000040a0b82a4 */ /* 0x008fd8000f8e02ff */
.L_x_1640:
[----:B------:R-:W2:Y:S01]  /*0980*/  LDCU UR10, c[0x0][0x434] ;  /* 0x00008680ff0a77ac */ /* 0x000ea20008000800 */
[----:B------:R-:W-:Y:S01]  /*0990*/  IMAD.SHL.U32 R17, R193, 0x8, RZ ;  /* 0x00000008c1117824 */ /* 0x000fe200078e00ff */
[----:B------:R-:W-:Y:S01]  /*09a0*/  SHF.R.U32.HI R10, RZ, 0x3, R193 ;  /* 0x00000003ff0a7819 */ /* 0x000fe200000116c1 */
[----:B------:R-:W-:Y:S01]  /*09b0*/  IMAD.MOV.U32 R11, RZ, RZ, RZ ;  /* 0x000000ffff0b7224 */ /* 0x000fe200078e00ff */
[----:B------:R-:W5:Y:S01]  /*09c0*/  LDCU.64 UR4, c[0x0][0x410] ;  /* 0x00008200ff0477ac */ /* 0x000f620008000a00 */
[----:B------:R-:W-:Y:S01]  /*09d0*/  BSSY.RECONVERGENT B0, `(.L_x_1641) ;  /* 0x0000032000007945 */ /* 0x000fe20003800200 */
[----:B------:R-:W-:Y:S01]  /*09e0*/  LOP3.LUT R17, R17, 0x38, RZ, 0xc0, !PT ;  /* 0x0000003811117812 */ /* 0x000fe200078ec0ff */
[C---:B------:R-:W-:Y:S01]  /*09f0*/  VIADD R15, R10.reuse, 0x20 ;  /* 0x000000200a0f7836 */ /* 0x040fe20000000000 */
[----:B---3--:R-:W-:Y:S01]  /*0a00*/  UISETP.NE.AND UP1, UPT, UR7, URZ, !UP1 ;  /* 0x000000ff0700728c */ /* 0x008fe2000cf25270 */
[C---:B------:R-:W-:Y:S01]  /*0a10*/  VIADD R16, R10.reuse, 0x30 ;  /* 0x000000300a107836 */ /* 0x040fe20000000000 */
[----:B------:R-:W-:Y:S01]  /*0a20*/  UIADD3 UR22, UPT, UPT, -UR32, UR22, URZ ;  /* 0x0000001620167290 */ /* 0x000fe2000fffe1ff */
[----:B------:R-:W-:Y:S01]  /*0a30*/  IADD3 R2, P0, PT, R17, UR12, RZ ;  /* 0x0000000c11027c10 */ /* 0x000fe2000ff1e0ff */
[----:B----4-:R-:W-:Y:S01]  /*0a40*/  UIMAD UR7, UR30, UR8, URZ ;  /* 0x000000081e0772a4 */ /* 0x010fe2000f8e02ff */
[C---:B------:R-:W-:Y:S01]  /*0a50*/  IADD3 R14, PT, PT, R10.reuse, 0x10, RZ ;  /* 0x000000100a0e7810 */ /* 0x040fe20007ffe0ff */
[----:B------:R-:W-:Y:S01]  /*0a60*/  UISETP.NE.AND UP0, UPT, UR21, -0x1, UPT ;  /* 0xffffffff1500788c */ /* 0x000fe2000bf05270 */
[----:B------:R-:W-:Y:S01]  /*0a70*/  IADD3.X R3, PT, PT, RZ, UR9, RZ, P0, !PT ;  /* 0x00000009ff037c10 */ /* 0x000fe200087fe4ff */
[----:B-1----:R-:W-:Y:S01]  /*0a80*/  UIMAD UR32, UR32, UR6, URZ ;  /* 0x00000006202072a4 */ /* 0x002fe2000f8e02ff */
[----:B------:R-:W-:Y:S01]  /*0a90*/  ISETP.GE.AND P3, PT, R10, UR22, PT ;  /* 0x000000160a007c0c */ /* 0x000fe2000bf66270 */
[----:B--2---:R-:W-:Y:S01]  /*0aa0*/  UIMAD UR8, UR31, UR10, URZ ;  /* 0x0000000a1f0872a4 */ /* 0x004fe2000f8e02ff */
[----:B------:R-:W-:Y:S01]  /*0ab0*/  IMAD.WIDE.U32 R6, R6, 0x40, R10 ;  /* 0x0000004006067825 */ /* 0x000fe200078e000a */
[----:B------:R-:W-:Y:S01]  /*0ac0*/  @!UP1 UIMAD UR7, UR31, UR11, UR7 ;  /* 0x0000000b1f0792a4 */ /* 0x000fe2000f8e0207 */
[----:B------:R-:W-:Y:S01]  /*0ad0*/  ISETP.GE.AND P2, PT, R14, UR22, PT ;  /* 0x000000160e007c0c */ /* 0x000fe2000bf46270 */
[----:B------:R-:W-:Y:S01]  /*0ae0*/  USEL UR8, UR8, UR21, !UP0 ;  /* 0x0000001508087287 */ /* 0x000fe2000c000000 */
[----:B-----5:R-:W-:Y:S01]  /*0af0*/  IMAD.U32 R12, RZ, RZ, UR4 ;  /* 0x00000004ff0c7e24 */ /* 0x020fe2000f8e00ff */
[----:B------:R-:W-:Y:S01]  /*0b00*/  USHF.R.S32.HI UR10, URZ, 0x1f, UR32 ;  /* 0x0000001fff0a7899 */ /* 0x000fe20008011420 */
[----:B------:R-:W-:Y:S01]  /*0b10*/  IMAD.U32 R8, RZ, RZ, UR5 ;  /* 0x00000005ff087e24 */ /* 0x000fe2000f8e00ff */
[----:B------:R-:W-:Y:S01]  /*0b20*/  USHF.R.S32.HI UR4, URZ, 0x1f, UR8 ;  /* 0x0000001fff047899 */ /* 0x000fe20008011408 */
[----:B------:R-:W-:Y:S01]  /*0b30*/  IMAD.WIDE.U32 R12, R12, UR30, R2 ;  /* 0x0000001e0c0c7c25 */ /* 0x000fe2000f8e0002 */
[----:B------:R-:W-:Y:S01]  /*0b40*/  USEL UR8, UR8, URZ, UP1 ;  /* 0x000000ff08087287 */ /* 0x000fe20008800000 */
[----:B------:R-:W-:Y:S01]  /*0b50*/  ISETP.GE.AND P1, PT, R15, UR22, PT ;  /* 0x000000160f007c0c */ /* 0x000fe2000bf26270 */
[----:B------:R-:W-:Y:S01]  /*0b60*/  USHF.R.S32.HI UR5, URZ, 0x1f, UR7 ;  /* 0x0000001fff057899 */ /* 0x000fe20008011407 */
[----:B------:R-:W-:Y:S01]  /*0b70*/  ISETP.GE.AND P0, PT, R16, UR22, PT ;  /* 0x0000001610007c0c */ /* 0x000fe2000bf06270 */
[----:B------:R-:W-:Y:S01]  /*0b80*/  USEL UR4, UR4, URZ, UP1 ;  /* 0x000000ff04047287 */ /* 0x000fe20008800000 */
[C---:B------:R-:W-:Y:S01]  /*0b90*/  LOP3.LUT R19, R17.reuse, 0x40, RZ, 0xfc, !PT ;  /* 0x0000004011137812 */ /* 0x040fe200078efcff */
[----:B------:R-:W-:Y:S01]  /*0ba0*/  UIADD3 UR7, UP1, UP0, UR32, UR8, UR7 ;  /* 0x0000000820077290 */ /* 0x000fe2000f83e007 */
[----:B------:R-:W-:Y:S01]  /*0bb0*/  LOP3.LUT R18, R17, 0x80, RZ, 0xfc, !PT ;  /* 0x0000008011127812 */ /* 0x000fe200078efcff */
[----:B------:R-:W-:-:S02]  /*0bc0*/  IMAD R9, R8, UR30, R13 ;  /* 0x0000001e08097c24 */ /* 0x000fc4000f8e020d */
[----:B------:R-:W-:Y:S01]  /*0bd0*/  UIADD3.X UR10, UPT, UPT, UR10, UR4, UR5, UP1, UP0 ;  /* 0x000000040a0a7290 */ /* 0x000fe20008fe0405 */
[----:B------:R-:W-:Y:S11]  /*0be0*/  @P3 BRA `(.L_x_1642) ;  /* 0x0000000000403947 */ /* 0x000ff60003800000 */
        /* <DEDUP_REMOVED lines=16> */
.L_x_1642:
[----:B------:R-:W-:Y:S05]  /*0cf0*/  BSYNC.RECONVERGENT B0 ;  /* 0x0000000000007941 */ /* 0x000fea0003800200 */
.L_x_1641:
[----:B------:R-:W-:Y:S01]  /*0d00*/  BSSY.RECONVERGENT B0, `(.L_x_1643) ;  /* 0x0000016000007945 */ /* 0x000fe20003800200 */
[----:B------:R-:W-:-:S03]  /*0d10*/  ISETP.NE.AND P3, PT, R17, RZ, PT ;  /* 0x000000ff1100720c */ /* 0x000fc60003f65270 */
[----:B------:R-:W-:Y:S10]  /*0d20*/  @P2 BRA `(.L_x_1644) ;  /* 0x00000000004c2947 */ /* 0x000ff40003800000 */
[----:B------:R-:W2:Y:S01]  /*0d30*/  LDCU.64 UR8, c[0x0][0x408] ;  /* 0x00008100ff0877ac */ /* 0x000ea20008000a00 */
[----:B------:R-:W-:Y:S01]  /*0d40*/  IADD3 R0, P2, PT, R6, 0x10, RZ ;  /* 0x0000001006007810 */ /* 0x000fe20007f5e0ff */
[----:B------:R-:W-:Y:S01]  /*0d50*/  IMAD.MOV.U32 R4, RZ, RZ, R12 ;  /* 0x000000ffff047224 */ /* 0x000fe200078e000c */
[----:B------:R-:W-:Y:S01]  /*0d60*/  MOV R5, R9 ;  /* 0x0000000900057202 */ /* 0x000fe20000000f00 */
[----:B------:R-:W3:Y:S02]  /*0d70*/  LDCU UR11, c[0x0][0x440] ;  /* 0x00008800ff0b77ac */ /* 0x000ee40008000800 */
[----:B-1----:R-:W-:Y:S01]  /*0d80*/  IMAD.X R2, RZ, RZ, R7, P2 ;  /* 0x000000ffff027224 */ /* 0x002fe200010e0607 */
        /* <DEDUP_REMOVED lines=13> */
.L_x_1644:
[----:B------:R-:W-:Y:S05]  /*0e60*/  BSYNC.RECONVERGENT B0 ;  /* 0x0000000000007941 */ /* 0x000fea0003800200 */
.L_x_1643:
[----:B------:R-:W-:Y:S01]  /*0e70*/  BSSY.RECONVERGENT B0, `(.L_x_1645) ;  /* 0x0000016000007945 */ /* 0x000fe20003800200 */
[----:B------:R-:W-:-:S03]  /*0e80*/  ISETP.GE.OR P6, PT, R10, UR22, P3 ;  /* 0x000000160a007c0c */ /* 0x000fc60009fc6670 */
[----:B------:R-:W-:Y:S10]  /*0e90*/  @P1 BRA `(.L_x_1646) ;  /* 0x00000000004c1947 */ /* 0x000ff40003800000 */
[----:B------:R-:W3:Y:S01]  /*0ea0*/  LDCU.64 UR8, c[0x0][0x408] ;  /* 0x00008100ff0877ac */ /* 0x000ee20008000a00 */
[----:B------:R-:W-:Y:S01]  /*0eb0*/  IADD3 R0, P1, PT, R6, 0x20, RZ ;  /* 0x0000002006007810 */ /* 0x000fe20007f3e0ff */
[----:B------:R-:W-:Y:S01]  /*0ec0*/  IMAD.MOV.U32 R4, RZ, RZ, R12 ;  /* 0x000000ffff047224 */ /* 0x000fe200078e000c */
[----:B------:R-:W-:Y:S01]  /*0ed0*/  MOV R5, R9 ;  /* 0x0000000900057202 */ /* 0x000fe20000000f00 */
[----:B------:R-:W4:Y:S02]  /*0ee0*/  LDCU UR11, c[0x0][0x440] ;  /* 0x00008800ff0b77ac */ /* 0x000f240008000800 */
[----:B-12---:R-:W-:Y:S01]  /*0ef0*/  IMAD.X R2, RZ, RZ, R7, P1 ;  /* 0x000000ffff027224 */ /* 0x006fe200008e0607 */
[----:B------:R-:W1:Y:S03]  /*0f00*/  LDCU.64 UR4, c[0x0][0x3f0] ;  /* 0x00007e00ff0477ac */ /* 0x000e660008000a00 */
[----:B---3--:R-:W-:-:S02]  /*0f10*/  IMAD R2, R2, UR8, RZ ;  /* 0x0000000802027c24 */ /* 0x008fc4000f8e02ff */
[----:B------:R-:W-:Y:S01]  /*0f20*/  IMAD.WIDE.U32 R4, R0, UR8, R4 ;  /* 0x0000000800047c25 */ /* 0x000fe2000f8e0004 */
[----:B----4-:R-:W-:-:S03]  /*0f30*/  ISETP.GE.AND P4, PT, R17, UR11, PT ;  /* 0x0000000b11007c0c */ /* 0x010fc6000bf86270 */
        /* <DEDUP_REMOVED lines=9> */
.L_x_1646:
[----:B------:R-:W-:Y:S05]  /*0fd0*/  BSYNC.RECONVERGENT B0 ;  /* 0x0000000000007941 */ /* 0x000fea0003800200 */
.L_x_1645:
[----:B------:R-:W-:Y:S01]  /*0fe0*/  BSSY.RECONVERGENT B0, `(.L_x_1647) ;  /* 0x0000018000007945 */ /* 0x000fe20003800200 */
[----:B------:R-:W-:Y:S02]  /*0ff0*/  ISETP.GE.OR P5, PT, R14, UR22, P3 ;  /* 0x000000160e007c0c */ /* 0x000fe40009fa6670 */
[----:B------:R-:W-:Y:S02]  /*1000*/  ISETP.GE.OR P4, PT, R15, UR22, P3 ;  /* 0x000000160f007c0c */ /* 0x000fe40009f86670 */
[----:B------:R-:W-:Y:S01]  /*1010*/  ISETP.GE.OR P3, PT, R16, UR22, P3 ;  /* 0x0000001610007c0c */ /* 0x000fe20009f66670 */
[----:B------:R-:W-:-:S12]  /*1020*/  @P0 BRA `(.L_x_1648) ;  /* 0x00000000004c0947 */ /* 0x000fd80003800000 */
[----:B------:R-:W4:Y:S01]  /*1030*/  LDCU.64 UR8, c[0x0][0x408] ;  /* 0x00008100ff0877ac */ /* 0x000f220008000a00 */
[----:B------:R-:W-:Y:S01]  /*1040*/  IADD3 R0, P0, PT, R6, 0x30, RZ ;  /* 0x0000003006007810 */ /* 0x000fe20007f1e0ff */
[----:B-123--:R-:W-:Y:S01]  /*1050*/  IMAD.MOV.U32 R2, RZ, RZ, R12 ;  /* 0x000000ffff027224 */ /* 0x00efe200078e000c */
[----:B------:R-:W-:Y:S01]  /*1060*/  MOV R3, R9 ;  /* 0x0000000900037202 */ /* 0x000fe20000000f00 */
[----:B------:R-:W1:Y:S02]  /*1070*/  LDCU.64 UR4, c[0x0][0x3f0] ;  /* 0x00007e00ff0477ac */ /* 0x000e640008000a00 */
[----:B------:R-:W-:Y:S01]  /*1080*/  IMAD.X R6, RZ, RZ, R7, P0 ;  /* 0x000000ffff067224 */ /* 0x000fe200000e0607 */
[----:B------:R-:W2:Y:S03]  /*1090*/  LDCU UR11, c[0x0][0x440] ;  /* 0x00008800ff0b77ac */ /* 0x000ea60008000800 */
[----:B----4-:R-:W-:-:S02]  /*10a0*/  IMAD R6, R6, UR8, RZ ;  /* 0x0000000806067c24 */ /* 0x010fc4000f8e02ff */
[----:B------:R-:W-:-:S04]  /*10b0*/  IMAD.WIDE.U32 R4, R0, UR8, R2 ;  /* 0x0000000800047c25 */ /* 0x000fc8000f8e0002 */
[----:B------:R-:W-:Y:S01]  /*10c0*/  IMAD R0, R0, UR9, R6 ;  /* 0x0000000900007c24 */ /* 0x000fe2000f8e0206 */
[----:B-1----:R-:W-:Y:S02]  /*10d0*/  LEA R2, P0, R4, UR4, 0x1 ;  /* 0x0000000404027c11 */ /* 0x002fe4000f8008ff */
[----:B--2---:R-:W-:Y:S01]  /*10e0*/  ISETP.GE.AND P2, PT, R17, UR11, PT ;  /* 0x0000000b11007c0c */ /* 0x004fe2000bf46270 */
[----:B------:R-:W-:Y:S01]  /*10f0*/  IMAD.IADD R0, R5, 0x1, R0 ;  /* 0x0000000105007824 */ /* 0x000fe200078e0200 */
[----:B------:R-:W-:-:S04]  /*1100*/  ISETP.GE.AND P1, PT, R19, UR11, PT ;  /* 0x0000000b13007c0c */ /* 0x000fc8000bf26270 */
[----:B------:R-:W-:Y:S02]  /*1110*/  LEA.HI.X R3, R4, UR5, R0, 0x1, P0 ;  /* 0x0000000504037c11 */ /* 0x000fe400080f0c00 */
[----:B------:R-:W-:-:S05]  /*1120*/  ISETP.GE.AND P0, PT, R18, UR11, PT ;  /* 0x0000000b12007c0c */ /* 0x000fca000bf06270 */
[----:B------:R4:W-:Y:S04]  /*1130*/  @!P2 STG.E.128 desc[UR26][R2.64], RZ ;  /* 0x000000ff0200a986 */ /* 0x0009e8000c101d1a */
[----:B------:R4:W-:Y:S04]  /*1140*/  @!P1 STG.E.128 desc[UR26][R2.64+0x80], RZ ;  /* 0x000080ff02009986 */ /* 0x0009e8000c101d1a */
[----:B------:R4:W-:Y:S02]  /*1150*/  @!P0 STG.E.128 desc[UR26][R2.64+0x100], RZ ;  /* 0x000100ff02008986 */ /* 0x0009e4000c101d1a */
.L_x_1648:
[----:B------:R-:W-:Y:S05]  /*1160*/  BSYNC.RECONVERGENT B0 ;  /* 0x0000000000007941 */ /* 0x000fea0003800200 */
.L_x_1647:
[----:B------:R-:W-:Y:S04]  /*1170*/  BSSY.RECONVERGENT B0, `(.L_x_1649) ;  /* 0x000000a000007945 */ /* 0x000fe80003800200 */
[----:B------:R-:W-:Y:S05]  /*1180*/  @P6 BRA `(.L_x_1650) ;  /* 0x0000000000206947 */ /* 0x000fea0003800000 */
[----:B------:R-:W5:Y:S01]  /*1190*/  LDCU.64 UR4, c[0x0][0x420] ;  /* 0x00008400ff0477ac */ /* 0x000f620008000a00 */
[----:B------:R-:W-:-:S05]  /*11a0*/  IMAD R0, R10, UR6, RZ ;  /* 0x000000060a007c24 */ /* 0x000fca000f8e02ff */
[----:B-1234-:R-:W-:-:S04]  /*11b0*/  IADD3 R3, P0, PT, R0, UR7, RZ ;  /* 0x0000000700037c10 */ /* 0x01efc8000ff1e0ff */
[----:B------:R-:W-:Y:S02]  /*11c0*/  LEA.HI.X.SX32 R0, R0, UR10, 0x1, P0 ;  /* 0x0000000a00007c11 */ /* 0x000fe400080f0eff */
[----:B-----5:R-:W-:-:S04]  /*11d0*/  LEA R2, P0, R3, UR4, 0x2 ;  /* 0x0000000403027c11 */ /* 0x020fc8000f8010ff */
[----:B------:R-:W-:Y:S01]  /*11e0*/  LEA.HI.X R3, R3, UR5, R0, 0x2, P0 ;  /* 0x0000000503037c11 */ /* 0x000fe200080f1400 */
[----:B------:R-:W-:-:S05]  /*11f0*/  IMAD.MOV.U32 R0, RZ, RZ, 0x7f800000 ;  /* 0x7f800000ff007424 */ /* 0x000fca00078e00ff */
[----:B------:R1:W-:Y:S03]  /*1200*/  STG.E desc[UR26][R2.64], R0 ;  /* 0x0000000002007986 */ /* 0x0003e6000c10191a */
.L_x_1650:
[----:B------:R-:W-:Y:S05]  /*1210*/  BSYNC.RECONVERGENT B0 ;  /* 0x0000000000007941 */ /* 0x000fea0003800200 */
.L_x_1649:
[----:B------:R-:W-:Y:S04]  /*1220*/  BSSY.RECONVERGENT B0, `(.L_x_1651) ;  /* 0x000000a000007945 */ /* 0x000fe80003800200 */
[----:B------:R-:W-:Y:S05]  /*1230*/  @P5 BRA `(.L_x_1652) ;  /* 0x0000000000205947 */ /* 0x000fea0003800000 */
[----:B------:R-:W5:Y:S01]  /*1240*/  LDCU.64 UR4, c[0x0][0x420] ;  /* 0x00008400ff0477ac */ /* 0x000f620008000a00 */
[----:B-1----:R-:W-:-:S05]  /*1250*/  IMAD R0, R14, UR6, RZ ;  /* 0x000000060e007c24 */ /* 0x002fca000f8e02ff */
[----:B--234-:R-:W-:-:S04]  /*1260*/  IADD3 R3, P0, PT, R0, UR7, RZ ;  /* 0x0000000700037c10 */ /* 0x01cfc8000ff1e0ff */
[----:B------:R-:W-:Y:S02]  /*1270*/  LEA.HI.X.SX32 R0, R0, UR10, 0x1, P0 ;  /* 0x0000000a00007c11 */ /* 0x000fe400080f0eff */
[----:B-----5:R-:W-:-:S04]  /*1280*/  LEA R2, P0, R3, UR4, 0x2 ;  /* 0x0000000403027c11 */ /* 0x020fc8000f8010ff */
[----:B------:R-:W-:Y:S01]  /*1290*/  LEA.HI.X R3, R3, UR5, R0, 0x2, P0 ;  /* 0x0000000503037c11 */ /* 0x000fe200080f1400 */
[----:B------:R-:W-:-:S05]  /*12a0*/  IMAD.MOV.U32 R0, RZ, RZ, 0x7f800000 ;  /* 0x7f800000ff007424 */ /* 0x000fca00078e00ff */
[----:B------:R1:W-:Y:S03]  /*12b0*/  STG.E desc[UR26][R2.64], R0 ;  /* 0x0000000002007986 */ /* 0x0003e6000c10191a */
.L_x_1652:
[----:B------:R-:W-:Y:S05]  /*12c0*/  BSYNC.RECONVERGENT B0 ;  /* 0x0000000000007941 */ /* 0x000fea0003800200 */
.L_x_1651:
        /* <DEDUP_REMOVED lines=10> */
.L_x_1654:
[----:B------:R-:W-:Y:S05]  /*1370*/  BSYNC.RECONVERGENT B0 ;  /* 0x0000000000007941 */ /* 0x000fea0003800200 */
.L_x_1653:
[----:B------:R-:W-:Y:S05]  /*1380*/  @P3 EXIT ;  /* 0x000000000000394d */ /* 0x000fea0003800000 */
[----:B------:R-:W5:Y:S01]  /*1390*/  LDCU.64 UR4, c[0x0][0x420] ;  /* 0x00008400ff0477ac */ /* 0x000f620008000a00 */
[----:B-1----:R-:W-:-:S05]  /*13a0*/  IMAD R0, R16, UR6, RZ ;  /* 0x0000000610007c24 */ /* 0x002fca000f8e02ff */
[----:B--234-:R-:W-:-:S04]  /*13b0*/  IADD3 R3, P0, PT, R0, UR7, RZ ;  /* 0x0000000700037c10 */ /* 0x01cfc8000ff1e0ff */
[----:B------:R-:W-:Y:S02]  /*13c0*/  LEA.HI.X.SX32 R0, R0, UR10, 0x1, P0 ;  /* 0x0000000a00007c11 */ /* 0x000fe400080f0eff */
[----:B-----5:R-:W-:-:S04]  /*13d0*/  LEA R2, P0, R3, UR4, 0x2 ;  /* 0x0000000403027c11 */ /* 0x020fc8000f8010ff */
[----:B------:R-:W-:Y:S01]  /*13e0*/  LEA.HI.X R3, R3, UR5, R0, 0x2, P0 ;  /* 0x0000000503037c11 */ /* 0x000fe200080f1400 */
[----:B------:R-:W-:-:S05]  /*13f0*/  IMAD.MOV.U32 R0, RZ, RZ, 0x7f800000 ;  /* 0x7f800000ff007424 */ /* 0x000fca00078e00ff */
[----:B------:R-:W-:Y:S01]  /*1400*/  STG.E desc[UR26][R2.64], R0 ;  /* 0x0000000002007986 */ /* 0x000fe2000c10191a */
[----:B------:R-:W-:Y:S05]  /*1410*/  EXIT ;  /* 0x000000000000794d */ /* 0x000fea0003800000 */
.L_x_1639:
[----:B------:R-:W-:Y:S02]  /*1420*/  UISETP.NE.AND UP0, UPT, UR21, -0x1, UPT ;  /* 0xffffffff1500788c */ /* 0x000fe4000bf05270 */
[----:B------:R-:W-:Y:S02]  /*1430*/  UISETP.NE.AND UP1, UPT, UR13, -0x1, UPT ;  /* 0xffffffff0d00788c */ /* 0x000fe4000bf25270 */
[----:B------:R-:W-:-:S07]  /*1440*/  UIADD3 UR25, UPT, UPT, UR23, -0x1, URZ ;  /* 0xffffffff17197890 */ /* 0x000fce000fffe0ff */
        /* <DEDUP_REMOVED lines=18> */
[----:B------:R-:W-:Y:S11]  /*1570*/  BRA `(.L_x_1656) ;  /* 0x0000000000147947 */ /* 0x000ff60003800000 */
.L_x_1655:
[----:B------:R-:W1:Y:S01]  /*1580*/  LDCU.64 UR10, c[0x0][0x3b8] ;  /* 0x00007700ff0a77ac */ /* 0x000e620008000a00 */
[----:B------:R-:W-:-:S04]  /*1590*/  UIADD3 UR6, UPT, UPT, UR12, UR13, URZ ;  /* 0x0000000d0c067290 */ /* 0x000fc8000fffe0ff */
[----:B-1----:R-:W-:Y:S02]  /*15a0*/  UIMAD.WIDE.U32 UR14, UR6, UR10, URZ ;  /* 0x0000000a060e72a5 */ /* 0x002fe4000f8e00ff */
[----:B------:R-:W-:-:S04]  /*15b0*/  UIMAD UR6, UR6, UR11, URZ ;  /* 0x0000000b060672a4 */ /* 0x000fc8000f8e02ff */
[----:B------:R-:W-:Y:S02]  /*15c0*/  UIADD3 UR6, UPT, UPT, UR15, UR6, URZ ;  /* 0x000000060f067290 */ /* 0x000fe4000fffe0ff */
.L_x_1656:
[----:B------:R-:W1:Y:S01]  /*15d0*/  LDC R5, c[0x0][0x3e8] ;  /* 0x0000fa00ff057b82 */ /* 0x000e620000000800 */
[----:B------:R-:W2:Y:S01]  /*15e0*/  S2R R6, SR_CTAID.Z ;  /* 0x0000000000067919 */ /* 0x000ea20000002700 */
[----:B------:R-:W3:Y:S01]  /*15f0*/  LDCU UR4, c[0x0][0x444] ;  /* 0x00008880ff0477ac */ /* 0x000ee20008000800 */
[----:B------:R-:W-:Y:S01]  /*1600*/  LOP3.LUT R103, R193, 0x1f, RZ, 0xc0, !PT ;  /* 0x0000001fc1677812 */ /* 0x000fe200078ec0ff */
[----:B------:R-:W4:Y:S01]  /*1610*/  LDCU UR24, c[0x0][0x448] ;  /* 0x00008900ff1877ac */ /* 0x000f220008000800 */
[----:B------:R-:W-:Y:S02]  /*1620*/  USHF.L.U32 UR37, UR25, 0x6, URZ ;  /* 0x0000000619257899 */ /* 0x000fe400080006ff */
[----:B---3--:R-:W-:Y:S01]  /*1630*/  UIMAD UR4, UR34, UR4, UR32 ;  /* 0x00000004220472a4 */ /* 0x008fe2000f8e0220 */
[----:B-1----:R-:W-:-:S03]  /*1640*/  IABS R4, R5 ;  /* 0x0000000500047213 */ /* 0x002fc60000000000 */
[----:B----4-:R-:W-:Y:S01]  /*1650*/  UIMAD UR37, UR4, UR24, UR37 ;  /* 0x00000018042572a4 */ /* 0x010fe2000f8e0225 */
[----:B------:R-:W1:Y:S01]  /*1660*/  I2F.RP R2, R4 ;  /* 0x0000000400027306 */ /* 0x000e620000209400 */
[----:B--2---:R-:W-:-:S07]  /*1670*/  IABS R6, R6 ;  /* 0x0000000600067213 */ /* 0x004fce0000000000 */
[----:B-1----:R-:W1:Y:S02]  /*1680*/  MUFU.RCP R2, R2 ;  /* 0x0000000200027308 */ /* 0x002e640000001000 */
[----:B-1----:R-:W-:-:S06]  /*1690*/  VIADD R2, R2, 0xffffffe ;  /* 0x0ffffffe02027836 */ /* 0x002fcc0000000000 */
[----:B------:R-:W1:Y:S02]  /*16a0*/  F2I.FTZ.U32.TRUNC.NTZ R3, R2 ;  /* 0x0000000200037305 */ /* 0x000e64000021f000 */
[----:B-1----:R-:W-:Y:S02]  /*16b0*/  IMAD.MOV R0, RZ, RZ, -R3 ;  /* 0x000000ffff007224 */ /* 0x002fe400078e0a03 */
[----:B------:R-:W-:Y:S02]  /*16c0*/  IMAD.MOV.U32 R2, RZ, RZ, RZ ;  /* 0x000000ffff027224 */ /* 0x000fe400078e00ff */
[----:B------:R-:W-:-:S04]  /*16d0*/  IMAD R0, R0, R4, RZ ;  /* 0x0000000400007224 */ /* 0x000fc800078e02ff */
[----:B------:R-:W-:Y:S01]  /*16e0*/  IMAD.HI.U32 R0, R3, R0, R2 ;  /* 0x0000000003007227 */ /* 0x000fe200078e0002 */
[----:B------:R-:W-:-:S05]  /*16f0*/  MOV R3, R6 ;  /* 0x0000000600037202 */ /* 0x000fca0000000f00 */
[----:B------:R-:W-:-:S04]  /*1700*/  IMAD.HI.U32 R0, R0, R3, RZ ;  /* 0x0000000300007227 */ /* 0x000fc800078e00ff */
[----:B------:R-:W-:-:S04]  /*1710*/  IMAD.MOV R2, RZ, RZ, -R0 ;  /* 0x000000ffff027224 */ /* 0x000fc800078e0a00 */
[----:B------:R-:W-:-:S05]  /*1720*/  IMAD R2, R4, R2, R3 ;  /* 0x0000000204027224 */ /* 0x000fca00078e0203 */
[----:B------:R-:W-:-:S13]  /*1730*/  ISETP.GT.U32.AND P1, PT, R4, R2, PT ;  /* 0x000000020400720c */ /* 0x000fda0003f24070 */
[----:B------:R-:W-:Y:S01]  /*1740*/  @!P1 IMAD.IADD R2, R2, 0x1, -R4 ;  /* 0x0000000102029824 */ /* 0x000fe200078e0a04 */
[----:B------:R-:W-:Y:S02]  /*1750*/  @!P1 IADD3 R0, PT, PT, R0, 0x1, RZ ;  /* 0x0000000100009810 */ /* 0x000fe40007ffe0ff */
[C---:B------:R-:W-:Y:S02]  /*1760*/  ISETP.NE.AND P1, PT, R5.reuse, RZ, PT ;  /* 0x000000ff0500720c */ /* 0x040fe40003f25270 */
[----:B------:R-:W-:Y:S02]  /*1770*/  ISETP.GE.U32.AND P2, PT, R2, R4, PT ;  /* 0x000000040200720c */ /* 0x000fe40003f46070 */
[----:B------:R-:W-:-:S04]  /*1780*/  LOP3.LUT R2, R5, UR30, RZ, 0x3c, !PT ;  /* 0x0000001e05027c12 */ /* 0x000fc8000f8e3cff */
[----:B------:R-:W-:-:S07]  /*1790*/  ISETP.GE.AND P0, PT, R2, RZ, PT ;  /* 0x000000ff0200720c */ /* 0x000fce0003f06270 */
[----:B------:R-:W-:-:S06]  /*17a0*/  @P2 VIADD R0, R0, 0x1 ;  /* 0x0000000100002836 */ /* 0x000fcc0000000000 */
[----:B------:R-:W-:Y:S02]  /*17b0*/  @!P0 IADD3 R0, PT, PT, -R0, RZ, RZ ;  /* 0x000000ff00008210 */ /* 0x000fe40007ffe1ff */
[----:B------:R-:W-:Y:S01]  /*17c0*/  @!P1 LOP3.LUT R0, RZ, R5, RZ, 0x33, !PT ;  /* 0x00000005ff009212 */ /* 0x000fe200078e33ff */
[----:B------:R-:W-:Y:S06]  /*17d0*/  BRA.U UP1, `(.L_x_1657) ;  /* 0x00000001012c7547 */ /* 0x000fec000b800000 */
        /* <DEDUP_REMOVED lines=8> */
[----:B------:R-:W-:-:S03]  /*1860*/  UIMAD UR5, UR31, UR5, UR17 ;  /* 0x000000051f0572a4 */ /* 0x000fc6000f8e0211 */
[----:B------:R-:W-:Y:S01]  /*1870*/  UMOV UR4, UR16 ;  /* 0x0000001000047c82 */ /* 0x000fe20008000000 */
[----:B------:R-:W-:Y:S08]  /*1880*/  BRA `(.L_x_1658) ;  /* 0x0000000000147947 */ /* 0x000ff00003800000 */
.L_x_1657:
[----:B------:R-:W1:Y:S01]  /*1890*/  LDCU.64 UR8, c[0x0][0x3c0] ;  /* 0x00007800ff0877ac */ /* 0x000e620008000a00 */
[----:B------:R-:W-:-:S04]  /*18a0*/  UIADD3 UR12, UPT, UPT, UR12, UR13, URZ ;  /* 0x0000000d0c0c7290 */ /* 0x000fc8000fffe0ff */
[----:B-1----:R-:W-:Y:S02]  /*18b0*/  UIMAD.WIDE.U32 UR4, UR12, UR8, URZ ;  /* 0x000000080c0472a5 */ /* 0x002fe4000f8e00ff */
[----:B------:R-:W-:-:S04]  /*18c0*/  UIMAD UR12, UR12, UR9, URZ ;  /* 0x000000090c0c72a4 */ /* 0x000fc8000f8e02ff */
[----:B------:R-:W-:-:S12]  /*18d0*/  UIADD3 UR5, UPT, UPT, UR5, UR12, URZ ;  /* 0x0000000c05057290 */ /* 0x000fd8000fffe0ff */
.L_x_1658:
[C---:B------:R-:W-:Y:S01]  /*18e0*/  IMAD.SHL.U32 R11, R193.reuse, 0x8, RZ ;  /* 0x00000008c10b7824 */ /* 0x040fe200078e00ff */
[--C-:B------:R-:W-:Y:S01]  /*18f0*/  SHF.R.U32.HI R2, RZ, 0x3, R193.reuse ;  /* 0x00000003ff027819 */ /* 0x100fe200000116c1 */
[----:B------:R-:W1:Y:S01]  /*1900*/  LDCU.64 UR18, c[0x0][0x388] ;  /* 0x00007100ff1277ac */ /* 0x000e620008000a00 */
[--C-:B------:R-:W-:Y:S01]  /*1910*/  SHF.R.U32.HI R191, RZ, 0x1, R193.reuse ;  /* 0x00000001ffbf7819 */ /* 0x100fe200000116c1 */
[----:B------:R-:W-:Y:S01]  /*1920*/  IMAD.SHL.U32 R12, R193, 0x2, RZ ;  /* 0x00000002c10c7824 */ /* 0x000fe200078e00ff */
[C---:B------:R-:W-:Y:S01]  /*1930*/  LOP3.LUT R189, R11.reuse, 0x38, RZ, 0xc0, !PT ;  /* 0x000000380bbd7812 */ /* 0x040fe200078ec0ff */
[----:B------:R2:W-:Y:S01]  /*1940*/  STL [R1+0x60], R11 ;  /* 0x0000600b01007387 */ /* 0x0005e20000100800 */
[----:B------:R-:W-:Y:S01]  /*1950*/  LOP3.LUT R10, R11, 0x1f8, RZ, 0xc0, !PT ;  /* 0x000001f80b0a7812 */ /* 0x000fe200078ec0ff */
[----:B------:R-:W3:Y:S01]  /*1960*/  LDCU.64 UR16, c[0x0][0x390] ;  /* 0x00007200ff1077ac */ /* 0x000ee20008000a00 */
[C---:B------:R-:W-:Y:S01]  /*1970*/  IADD3 R8, P1, PT, R189.reuse, UR14, RZ ;  /* 0x0000000ebd087c10 */ /* 0x040fe2000ff3e0ff */
[----:B------:R-:W4:Y:S01]  /*1980*/  S2R R4, SR_CTAID.X ;  /* 0x0000000000047919 */ /* 0x000f220000002500 */
[C---:B------:R-:W-:Y:S01]  /*1990*/  IADD3 R6, P0, PT, R189.reuse, UR4, RZ ;  /* 0x00000004bd067c10 */ /* 0x040fe2000ff1e0ff */
[----:B------:R-:W5:Y:S01]  /*19a0*/  LDCU.64 UR12, c[0x0][0x3c8] ;  /* 0x00007900ff0c77ac */ /* 0x000f620008000a00 */
[----:B------:R-:W-:Y:S01]  /*19b0*/  LOP3.LUT R10, R10, 0x38, R193, 0x78, !PT ;  /* 0x000000380a0a7812 */ /* 0x000fe200078e78c1 */
[----:B------:R-:W-:Y:S01]  /*19c0*/  IMAD.X R9, RZ, RZ, UR6, P1 ;  /* 0x00000006ff097e24 */ /* 0x000fe200088e06ff */
[----:B------:R-:W-:Y:S01]  /*19d0*/  LOP3.LUT R93, R12, 0x6, RZ, 0xc0, !PT ;  /* 0x000000060c5d7812 */ /* 0x000fe200078ec0ff */
[----:B------:R-:W-:Y:S01]  /*19e0*/  IMAD.X R7, RZ, RZ, UR5, P0 ;  /* 0x00000005ff077e24 */ /* 0x000fe200080e06ff */
[----:B------:R-:W1:Y:S01]  /*19f0*/  LDCU.128 UR4, c[0x0][0x3d0] ;  /* 0x00007a00ff0477ac */ /* 0x000e620008000c00 */
[C---:B------:R-:W-:Y:S01]  /*1a00*/  IMAD.WIDE.U32 R8, R2.reuse, UR10, R8 ;  /* 0x0000000a02087c25 */ /* 0x040fe2000f8e0008 */
[----:B------:R4:W-:Y:S01]  /*1a10*/  STL [R1+0x88], R12 ;  /* 0x0000880c01007387 */ /* 0x0009e20000100800 */
[----:B------:R-:W4:Y:S01]  /*1a20*/  S2UR UR38, SR_CgaCtaId ;  /* 0x00000000002679c3 */ /* 0x000f220000008800 */
[----:B------:R-:W4:Y:S01]  /*1a30*/  LDCU.64 UR14, c[0x0][0x418] ;  /* 0x00008300ff0e77ac */ /* 0x000f220008000a00 */
[C---:B------:R-:W-:Y:S01]  /*1a40*/  IMAD.WIDE.U32 R6, R2.reuse, UR8, R6 ;  /* 0x0000000802067c25 */ /* 0x040fe2000f8e0006 */
[----:B------:R4:W-:Y:S01]  /*1a50*/  STL [R1+0x74], R93 ;  /* 0x0000745d01007387 */ /* 0x0009e20000100800 */
[C---:B------:R-:W-:Y:S01]  /*1a60*/  LOP3.LUT R108, R189.reuse, 0x40, RZ, 0xfc, !PT ;  /* 0x00000040bd6c7812 */ /* 0x040fe200078efcff */
[----:B------:R-:W-:Y:S01]  /*1a70*/  USHF.R.S32.HI UR39, URZ, 0x1f, UR37 ;  /* 0x0000001fff277899 */ /* 0x000fe20008011425 */
[C---:B------:R-:W-:Y:S01]  /*1a80*/  IMAD R9, R2.reuse, UR11, R9 ;  /* 0x0000000b02097c24 */ /* 0x040fe2000f8e0209 */
[----:B------:R-:W-:Y:S01]  /*1a90*/  LOP3.LUT R107, R189, 0x80, RZ, 0xfc, !PT ;  /* 0x00000080bd6b7812 */ /* 0x000fe200078efcff */
[----:B------:R-:W-:Y:S01]  /*1aa0*/  IMAD R7, R2, UR9, R7 ;  /* 0x0000000902077c24 */ /* 0x000fe2000f8e0207 */
[----:B------:R-:W-:Y:S01]  /*1ab0*/  BSSY.RECONVERGENT B0, `(.L_x_1659) ;  /* 0x000004e000007945 */ /* 0x000fe20003800200 */
[----:B------:R-:W-:Y:S01]  /*1ac0*/  IMAD.SHL.U32 R105, R193, 0x40, RZ ;  /* 0x00000040c1697824 */ /* 0x000fe200078e00ff */
[----:B--2---:R-:W-:Y:S01]  /*1ad0*/  LOP3.LUT R11, R11, 0x1e00, RZ, 0xc0, !PT ;  /* 0x00001e000b0b7812 */ /* 0x004fe200078ec0ff */
[----:B-----5:R-:W-:Y:S01]  /*1ae0*/  IMAD.U32 R15, RZ, RZ, UR12 ;  /* 0x0000000cff0f7e24 */ /* 0x020fe2000f8e00ff */
[----:B------:R-:W-:Y:S01]  /*1af0*/  UIADD3 UR12, UPT, UPT, -UR32, UR22, URZ ;  /* 0x00000016200c7290 */ /* 0x000fe2000fffe1ff */
[----:B------:R-:W-:Y:S01]  /*1b00*/  IMAD.MOV.U32 R3, RZ, RZ, RZ ;  /* 0x000000ffff037224 */ /* 0x000fe200078e00ff */
[----:B------:R-:W-:Y:S01]  /*1b10*/  LOP3.LUT R197, R10, R11, RZ, 0xfc, !PT ;  /* 0x0000000b0ac57212 */ /* 0x000fe200078efcff */
[----:B-1----:R-:W-:Y:S01]  /*1b20*/  IMAD.WIDE.U32 R8, R0, UR4, R8 ;  /* 0x0000000400087c25 */ /* 0x002fe2000f8e0008 */
[----:B------:R-:W-:-:S02]  /*1b30*/  SHF.R.S32.HI R10, RZ, 0x1f, R0 ;  /* 0x0000001fff0a7819 */ /* 0x000fc40000011400 */
[----:B------:R-:W-:Y:S01]  /*1b40*/  LOP3.LUT R11, R191, 0x30, RZ, 0xc0, !PT ;  /* 0x00000030bf0b7812 */ /* 0x000fe200078ec0ff */
[----:B------:R-:W-:Y:S01]  /*1b50*/  IMAD.WIDE.U32 R6, R0, UR6, R6 ;  /* 0x0000000600067c25 */ /* 0x000fe2000f8e0006 */
[----:B------:R-:W-:Y:S02]  /*1b60*/  LEA R106, P2, R8, UR18, 0x1 ;  /* 0x00000012086a7c11 */ /* 0x000fe4000f8408ff */
[----:B------:R-:W-:Y:S01]  /*1b70*/  LEA.HI R13, R103, R11, RZ, 0x1e ;  /* 0x0000000b670d7211 */ /* 0x000fe200078ff0ff */
[----:B------:R-:W-:Y:S01]  /*1b80*/  IMAD R14, R10, UR4, RZ ;  /* 0x000000040a0e7c24 */ /* 0x000fe2000f8e02ff */
[----:B---3--:R-:W-:Y:S01]  /*1b90*/  LEA R21, P1, R6, UR16, 0x1 ;  /* 0x0000001006157c11 */ /* 0x008fe2000f8208ff */
[----:B------:R-:W-:Y:S01]  /*1ba0*/  IMAD R11, R10, UR6, RZ ;  /* 0x000000060a0b7c24 */ /* 0x000fe2000f8e02ff */
[C---:B----4-:R-:W-:Y:S01]  /*1bb0*/  IADD3 R12, P0, PT, R189.reuse, UR36, RZ ;  /* 0x00000024bd0c7c10 */ /* 0x050fe2000ff1e0ff */
[C---:B------:R-:W-:Y:S01]  /*1bc0*/  IMAD R16, R0.reuse, UR5, R14 ;  /* 0x0000000500107c24 */ /* 0x040fe2000f8e020e */
[----:B------:R-:W-:Y:S01]  /*1bd0*/  LOP3.LUT R19, R189, 0x1c0, R105, 0xf8, !PT ;  /* 0x000001c0bd137812 */ /* 0x000fe200078ef869 */
[----:B------:R-:W-:Y:S01]  /*1be0*/  IMAD R14, R0, UR7, R11 ;  /* 0x00000007000e7c24 */ /* 0x000fe2000f8e020b */
[----:B------:R1:W-:Y:S01]  /*1bf0*/  STL [R1+0x54], R106 ;  /* 0x0000546a01007387 */ /* 0x0003e20000100800 */
[----:B------:R-:W-:-:S02]  /*1c00*/  IMAD.IADD R0, R9, 0x1, R16 ;  /* 0x0000000109007824 */ /* 0x000fc400078e0210 */
[----:B------:R-:W-:Y:S01]  /*1c10*/  IMAD.IADD R7, R7, 0x1, R14 ;  /* 0x0000000107077824 */ /* 0x000fe200078e020e */
[----:B------:R1:W-:Y:S01]  /*1c20*/  STL [R1+0x5c], R21 ;  /* 0x00005c1501007387 */ /* 0x0003e20000100800 */
[----:B------:R-:W-:Y:S01]  /*1c30*/  IMAD R10, R13, UR24, R93 ;  /* 0x000000180d0a7c24 */ /* 0x000fe2000f8e025d */
[----:B------:R-:W-:Y:S01]  /*1c40*/  LEA.HI.X R100, R8, UR19, R0, 0x1, P2 ;  /* 0x0000001308647c11 */ /* 0x000fe200090f0c00 */
[----:B------:R-:W-:Y:S01]  /*1c50*/  IMAD.X R13, RZ, RZ, UR35, P0 ;  /* 0x00000023ff0d7e24 */ /* 0x000fe200080e06ff */
[----:B------:R-:W-:Y:S01]  /*1c60*/  LEA.HI.X R20, R6, UR17, R7, 0x1, P1 ;  /* 0x0000001106147c11 */ /* 0x000fe200088f0c07 */
[----:B------:R-:W-:Y:S01]  /*1c70*/  IMAD.U32 R6, RZ, RZ, UR13 ;  /* 0x0000000dff067e24 */ /* 0x000fe2000f8e00ff */
[----:B------:R-:W-:Y:S01]  /*1c80*/  IADD3 R11, P0, PT, R10, UR37, RZ ;  /* 0x000000250a0b7c10 */ /* 0x000fe2000ff1e0ff */
[----:B------:R1:W-:Y:S01]  /*1c90*/  STL [R1+0x50], R100 ;  /* 0x0000506401007387 */ /* 0x0003e20000100800 */
[----:B------:R-:W-:Y:S01]  /*1ca0*/  IMAD.WIDE.U32 R12, R15, UR30, R12 ;  /* 0x0000001e0f0c7c25 */ /* 0x000fe2000f8e000c */
[----:B------:R-:W-:-:S02]  /*1cb0*/  LOP3.LUT R0, R191, 0x8, RZ, 0xc0, !PT ;  /* 0x00000008bf007812 */ /* 0x000fc400078ec0ff */
[----:B------:R1:W-:Y:S01]  /*1cc0*/  STL [R1+0x58], R20 ;  /* 0x0000581401007387 */ /* 0x0003e20000100800 */
[----:B------:R-:W-:Y:S01]  /*1cd0*/  LEA.HI.X.SX32 R10, R10, UR39, 0x1, P0 ;  /* 0x000000270a0a7c11 */ /* 0x000fe200080f0eff */
[----:B------:R-:W-:Y:S01]  /*1ce0*/  IMAD.WIDE.U32 R4, R4, 0x40, R2 ;  /* 0x0000004004047825 */ /* 0x000fe200078e0002 */
[----:B------:R-:W-:Y:S01]  /*1cf0*/  LEA R194, P0, R11, UR14, 0x1 ;  /* 0x0000000e0bc27c11 */ /* 0x000fe2000f8008ff */
[----:B------:R1:W-:Y:S01]  /*1d00*/  STL [R1+0x90], R19 ;  /* 0x0000901301007387 */ /* 0x0003e20000100800 */
[----:B------:R-:W-:Y:S01]  /*1d10*/  UMOV UR14, 0x400 ;  /* 0x00000400000e7882 */ /* 0x000fe20000000000 */
[----:B------:R-:W-:Y:S01]  /*1d20*/  LOP3.LUT R98, R19, R0, RZ, 0x3c, !PT ;  /* 0x0000000013627212 */ /* 0x000fe200078e3cff */
[----:B------:R-:W-:Y:S01]  /*1d30*/  ULEA UR14, UR38, UR14, 0x18 ;  /* 0x0000000e260e7291 */ /* 0x000fe2000f8ec0ff */
[----:B------:R1:W-:Y:S01]  /*1d40*/  STL [R1+0x6c], R108 ;  /* 0x00006c6c01007387 */ /* 0x0003e20000100800 */
[----:B------:R-:W-:Y:S01]  /*1d50*/  LEA.HI.X R195, R11, UR15, R10, 0x1, P0 ;  /* 0x0000000f0bc37c11 */ /* 0x000fe200080f0c0a */
[----:B------:R-:W-:Y:S01]  /*1d60*/  IMAD R7, R6, UR30, R13 ;  /* 0x0000001e06077c24 */ /* 0x000fe2000f8e020d */
[----:B------:R-:W-:Y:S01]  /*1d70*/  ISETP.GE.AND P0, PT, R2, UR12, PT ;  /* 0x0000000c02007c0c */ /* 0x000fe2000bf06270 */
[----:B------:R1:W-:Y:S01]  /*1d80*/  STL [R1+0x70], R107 ;  /* 0x0000706b01007387 */ /* 0x0003e20000100800 */
[----:B------:R-:W-:-:S11]  /*1d90*/  LEA R197, R197, UR14, 0x1 ;  /* 0x0000000ec5c57c11 */ /* 0x000fd6000f8e08ff */
        /* <DEDUP_REMOVED lines=30> */
.L_x_1661:
[----:B------:R3:W-:Y:S02]  /*1f80*/  STS.128 [R197+0x4000], RZ ;  /* 0x004000ffc5007388 */ /* 0x0007e40000000c00 */
.L_x_1660:
[----:B------:R-:W-:Y:S05]  /*1f90*/  BSYNC.RECONVERGENT B0 ;  /* 0x0000000000007941 */ /* 0x000fea0003800200 */
.L_x_1659:
[----:B------:R-:W-:Y:S01]  /*1fa0*/  IADD3 R15, PT, PT, R2, 0x10, RZ ;  /* 0x00000010020f7810 */ /* 0x000fe20007ffe0ff */
[----:B------:R-:W-:Y:S03]  /*1fb0*/  BSSY.RECONVERGENT B0, `(.L_x_1662) ;  /* 0x0000024000007945 */ /* 0x000fe60003800200 */
[----:B------:R-:W-:-:S13]  /*1fc0*/  ISETP.GE.AND P0, PT, R15, UR12, PT ;  /* 0x0000000c0f007c0c */ /* 0x000fda000bf06270 */
        /* <DEDUP_REMOVED lines=33> */
.L_x_1664:
[----:B------:R2:W-:Y:S02]  /*21e0*/  STS.128 [R197+0x4800], RZ ;  /* 0x004800ffc5007388 */ /* 0x0005e40000000c00 */
.L_x_1663:
[----:B------:R-:W-:Y:S05]  /*21f0*/  BSYNC.RECONVERGENT B0 ;  /* 0x0000000000007941 */ /* 0x000fea0003800200 */
.L_x_1662:
        /* <DEDUP_REMOVED lines=36> */
.L_x_1667:
[----:B------:R2:W-:Y:S02]  /*2440*/  STS.128 [R197+0x5000], RZ ;  /* 0x005000ffc5007388 */ /* 0x0005e40000000c00 */
.L_x_1666:
[----:B------:R-:W-:Y:S05]  /*2450*/  BSYNC.RECONVERGENT B0 ;  /* 0x0000000000007941 */ /* 0x000fea0003800200 */
.L_x_1665:
[----:B-12-4-:R-:W-:Y:S01]  /*2460*/  IADD3 R8, PT, PT, R2, 0x30, RZ ;  /* 0x0000003002087810 */ /* 0x016fe20007ffe0ff */
[----:B------:R-:W-:Y:S01]  /*2470*/  USHF.L.U64.HI UR13, UR10, 0x6, UR11 ;  /* 0x000000060a0d7899 */ /* 0x000fe2000801020b */
[----:B------:R-:W-:Y:S01]  /*2480*/  BSSY.RECONVERGENT B0, `(.L_x_1668) ;  /* 0x0000024000007945 */ /* 0x000fe20003800200 */
[----:B------:R-:W-:Y:S01]  /*2490*/  USHF.L.U32 UR15, UR10, 0x6, URZ ;  /* 0x000000060a0f7899 */ /* 0x000fe200080006ff */
[----:B------:R-:W-:-:S13]  /*24a0*/  ISETP.GE.AND P0, PT, R8, UR12, PT ;  /* 0x0000000c08007c0c */ /* 0x000fda000bf06270 */
[----:B------:R-:W-:Y:S05]  /*24b0*/  @P0 BRA `(.L_x_1669) ;  /* 0x0000000000800947 */ /* 0x000fea0003800000 */
[----:B------:R-:W1:Y:S01]  /*24c0*/  LDCU.64 UR6, c[0x0][0x3b0] ;  /* 0x00007600ff0677ac */ /* 0x000e620008000a00 */
[----:B------:R-:W-:Y:S01]  /*24d0*/  IADD3 R0, P0, PT, R4, 0x30, RZ ;  /* 0x0000003004007810 */ /* 0x000fe20007f1e0ff */
[----:B------:R-:W-:Y:S01]  /*24e0*/  IMAD.MOV.U32 R6, RZ, RZ, R12 ;  /* 0x000000ffff067224 */ /* 0x000fe200078e000c */
[----:B------:R-:W2:Y:S03]  /*24f0*/  LDCU UR16, c[0x0][0x440] ;  /* 0x00008800ff1077ac */ /* 0x000ea60008000800 */
[----:B------:R-:W-:Y:S01]  /*2500*/  IMAD.X R4, RZ, RZ, R5, P0 ;  /* 0x000000ffff047224 */ /* 0x000fe200000e0605 */
[----:B------:R-:W4:Y:S03]  /*2510*/  LDCU.64 UR4, c[0x0][0x380] ;  /* 0x00007000ff0477ac */ /* 0x000f260008000a00 */
[----:B-1----:R-:W-:-:S02]  /*2520*/  IMAD R4, R4, UR6, RZ ;  /* 0x0000000604047c24 */ /* 0x002fc4000f8e02ff */
        /* <DEDUP_REMOVED lines=24> */
.L_x_1670:
[----:B------:R4:W-:Y:S02]  /*26b0*/  STS.128 [R197+0x5800], RZ ;  /* 0x005800ffc5007388 */ /* 0x0009e40000000c00 */
.L_x_1669:
[----:B------:R-:W-:Y:S05]  /*26c0*/  BSYNC.RECONVERGENT B0 ;  /* 0x0000000000007941 */ /* 0x000fea0003800200 */
.L_x_1668:
[----:B------:R-:W-:Y:S01]  /*26d0*/  UIMAD UR18, UR25, -0x40, UR33 ;  /* 0xffffffc0191278a4 */ /* 0x000fe2000f8e0221 */
[----:B------:R-:W-:Y:S01]  /*26e0*/  BSSY.RECONVERGENT B0, `(.L_x_1671) ;  /* 0x0000020000007945 */ /* 0x000fe20003800200 */
[----:B------:R-:W-:Y:S02]  /*26f0*/  UIMAD.WIDE.U32 UR36, UR15, UR25, URZ ;  /* 0x000000190f2472a5 */ /* 0x000fe4000f8e00ff */
[----:B------:R-:W-:Y:S02]  /*2700*/  UIMAD UR5, UR13, UR25, URZ ;  /* 0x000000190d0572a4 */ /* 0x000fe4000f8e02ff */
[----:B------:R-:W-:Y:S02]  /*2710*/  ISETP.GE.AND P3, PT, R2, UR18, PT ;  /* 0x0000001202007c0c */ /* 0x000fe4000bf66270 */
[----:B------:R-:W-:-:S11]  /*2720*/  UIADD3 UR5, UPT, UPT, UR37, UR5, URZ ;  /* 0x0000000525057290 */ /* 0x000fd6000fffe0ff */
        /* <DEDUP_REMOVED lines=26> */
.L_x_1673:
[----:B------:R2:W-:Y:S02]  /*28d0*/  STS.128 [R197+0xa000], RZ ;  /* 0x00a000ffc5007388 */ /* 0x0005e40000000c00 */
.L_x_1672:
[----:B------:R-:W-:Y:S05]  /*28e0*/  BSYNC.RECONVERGENT B0 ;  /* 0x0000000000007941 */ /* 0x000fea0003800200 */
.L_x_1671:
        /* <DEDUP_REMOVED lines=10> */
[----:B------:R-:W-:Y:S02]  /*2990*/  LEA R2, P2, R0, R106, 0x1 ;  /* 0x0000006a00027211 */ /* 0x000fe400078408ff */
        /* <DEDUP_REMOVED lines=20> */
.L_x_1676:
[----:B------:R2:W-:Y:S02]  /*2ae0*/  STS.128 [R197+0xa800], RZ ;  /* 0x00a800ffc5007388 */ /* 0x0005e40000000c00 */
.L_x_1675:
[----:B------:R-:W-:Y:S05]  /*2af0*/  BSYNC.RECONVERGENT B0 ;  /* 0x0000000000007941 */ /* 0x000fea0003800200 */
.L_x_1674:
[----:B------:R-:W-:Y:S01]  /*2b00*/  ISETP.GE.AND P0, PT, R14, UR18, PT ;  /* 0x000000120e007c0c */ /* 0x000fe2000bf06270 */
[----:B------:R-:W-:-:S12]  /*2b10*/  BSSY.RECONVERGENT B0, `(.L_x_1677) ;  /* 0x000001f000007945 */ /* 0x000fd80003800200 */
[----:B------:R-:W-:Y:S05]  /*2b20*/  @P0 BRA `(.L_x_1678) ;  /* 0x0000000000740947 */ /* 0x000fea0003800000 */
[----:B------:R-:W5:Y:S01]  /*2b30*/  LDCU UR4, c[0x0][0x440] ;  /* 0x00008800ff0477ac */ /* 0x000f620008000800 */
[----:B------:R-:W-:Y:S02]  /*2b40*/  UIMAD.WIDE.U32 UR38, UR10, 0x20, URZ ;  /* 0x000000200a2678a5 */ /* 0x000fe4000f8e00ff */
[----:B------:R-:W-:Y:S02]  /*2b50*/  USHF.L.U32 UR6, UR11, 0x5, URZ ;  /* 0x000000050b067899 */ /* 0x000fe400080006ff */
[----:B------:R-:W-:-:S04]  /*2b60*/  UIADD3 UR7, UP0, UPT, UR36, UR38, URZ ;  /* 0x0000002624077290 */ /* 0x000fc8000ff1e0ff */
[----:B------:R-:W-:Y:S02]  /*2b70*/  UIADD3.X UR6, UPT, UPT, UR5, UR39, UR6, UP0, !UPT ;  /* 0x0000002705067290 */ /* 0x000fe400087fe406 */
[----:B------:R-:W-:Y:S01]  /*2b80*/  IMAD.U32 R0, RZ, RZ, UR7 ;  /* 0x00000007ff007e24 */ /* 0x000fe2000f8e00ff */
[----:B-----5:R-:W-:-:S03]  /*2b90*/  ISETP.GE.AND P1, PT, R189, UR4, PT ;  /* 0x00000004bd007c0c */ /* 0x020fc6000bf26270 */
[----:B-12---:R-:W-:Y:S01]  /*2ba0*/  IMAD.U32 R3, RZ, RZ, UR6 ;  /* 0x00000006ff037e24 */ /* 0x006fe2000f8e00ff */
[----:B------:R-:W-:Y:S02]  /*2bb0*/  ISETP.GE.AND P0, PT, R108, UR4, PT ;  /* 0x000000046c007c0c */ /* 0x000fe4000bf06270 */
[----:B------:R-:W-:-:S04]  /*2bc0*/  LEA R2, P2, R0, R106, 0x1 ;  /* 0x0000006a00027211 */ /* 0x000fc800078408ff */
[----:B------:R-:W-:-:S05]  /*2bd0*/  LEA.HI.X R3, R0, R100, R3, 0x1, P2 ;  /* 0x0000006400037211 */ /* 0x000fca00010f0c03 */
        /* <DEDUP_REMOVED lines=17> */
.L_x_1679:
[----:B------:R2:W-:Y:S02]  /*2cf0*/  STS.128 [R197+0xb000], RZ ;  /* 0x00b000ffc5007388 */ /* 0x0005e40000000c00 */
.L_x_1678:
[----:B------:R-:W-:Y:S05]  /*2d00*/  BSYNC.RECONVERGENT B0 ;  /* 0x0000000000007941 */ /* 0x000fea0003800200 */
.L_x_1677:
[----:B------:R-:W-:Y:S01]  /*2d10*/  ISETP.GE.AND P0, PT, R8, UR18, PT ;  /* 0x0000001208007c0c */ /* 0x000fe2000bf06270 */
[----:B------:R-:W-:-:S12]  /*2d20*/  BSSY.RECONVERGENT B0, `(.L_x_1680) ;  /* 0x0000021000007945 */ /* 0x000fd80003800200 */
[----:B------:R-:W-:Y:S05]  /*2d30*/  @P0 BRA `(.L_x_1681) ;  /* 0x00000000007c0947 */ /* 0x000fea0003800000 */
[----:B------:R-:W5:Y:S01]  /*2d40*/  LDCU UR4, c[0x0][0x440] ;  /* 0x00008800ff0477ac */ /* 0x000f620008000800 */
[----:B------:R-:W-:Y:S01]  /*2d50*/  UMOV UR38, UR36 ;  /* 0x0000002400267c82 */ /* 0x000fe20008000000 */
[----:B------:R-:W-:Y:S01]  /*2d60*/  UMOV UR39, UR5 ;  /* 0x0000000500277c82 */ /* 0x000fe20008000000 */
[----:B------:R-:W-:Y:S02]  /*2d70*/  UIMAD UR6, UR11, 0x30, URZ ;  /* 0x000000300b0678a4 */ /* 0x000fe4000f8e02ff */
[----:B------:R-:W-:-:S04]  /*2d80*/  UIMAD.WIDE.U32 UR38, UR10, 0x30, UR38 ;  /* 0x000000300a2678a5 */ /* 0x000fc8000f8e0026 */
[----:B------:R-:W-:Y:S02]  /*2d90*/  UIADD3 UR6, UPT, UPT, UR39, UR6, URZ ;  /* 0x0000000627067290 */ /* 0x000fe4000fffe0ff */
[----:B-12---:R-:W-:Y:S02]  /*2da0*/  IMAD.U32 R4, RZ, RZ, UR38 ;  /* 0x00000026ff047e24 */ /* 0x006fe4000f8e00ff */
[----:B------:R-:W-:Y:S01]  /*2db0*/  IMAD.U32 R5, RZ, RZ, UR39 ;  /* 0x00000027ff057e24 */ /* 0x000fe2000f8e00ff */
[----:B-----5:R-:W-:Y:S01]  /*2dc0*/  ISETP.GE.AND P1, PT, R189, UR4, PT ;  /* 0x00000004bd007c0c */ /* 0x020fe2000bf26270 */
[----:B------:R-:W-:Y:S01]  /*2dd0*/  IMAD.U32 R0, RZ, RZ, UR6 ;  /* 0x00000006ff007e24 */ /* 0x000fe2000f8e00ff */
        /* <DEDUP_REMOVED lines=20> */
.L_x_1682:
[----:B------:R2:W-:Y:S02]  /*2f20*/  STS.128 [R197+0xb800], RZ ;  /* 0x00b800ffc5007388 */ /* 0x0005e40000000c00 */
.L_x_1681:
[----:B------:R-:W-:Y:S05]  /*2f30*/  BSYNC.RECONVERGENT B0 ;  /* 0x0000000000007941 */ /* 0x000fea0003800200 */
.L_x_1680:
[----:B------:R-:W5:Y:S01]  /*2f40*/  LDCU.64 UR6, c[0x0][0x538] ;  /* 0x0000a700ff0677ac */ /* 0x000f620008000a00 */
[----:B------:R-:W0:Y:S01]  /*2f50*/  LDGDEPBAR ;  /* 0x00000000000079af */ /* 0x000e220000000000 */
[----:B-----5:R-:W-:-:S04]  /*2f60*/  UISETP.NE.U32.AND UP1, UPT, UR6, URZ, UPT ;  /* 0x000000ff0600728c */ /* 0x020fc8000bf25070 */
[----:B------:R-:W-:Y:S01]  /*2f70*/  UISETP.NE.AND.EX UP1, UPT, UR7, URZ, UPT, UP1 ;  /* 0x000000ff0700728c */ /* 0x000fe2000bf25310 */
[----:B------:R-:W5:Y:S01]  /*2f80*/  S2R R102, SR_CTAID.X ;  /* 0x0000000000667919 */ /* 0x000f620000002500 */
[----:B------:R-:W-:Y:S01]  /*2f90*/  IMAD.SHL.U32 R192, R193, 0x20, RZ ;  /* 0x00000020c1c07824 */ /* 0x000fe200078e00ff */
[----:B------:R-:W-:-:S04]  /*2fa0*/  DEPBAR.LE SB0, 0x0 ;  /* 0x000080000000791a */ /* 0x000fc80000000000 */
[----:B------:R-:W-:-:S04]  /*2fb0*/  PLOP3.LUT P0, PT, PT, PT, UP1, 0x80, 0x8 ;  /* 0x000000000008781c */ /* 0x000fc80003f0f018 */
[----:B------:R-:W1:Y:S01]  /*2fc0*/  @UP1 LDCU.64 UR4, c[0x0][0x540] ;  /* 0x0000a800ff0417ac */ /* 0x000e620008000a00 */
[----:B------:R-:W-:Y:S01]  /*2fd0*/  @UP1 UMOV UR36, UR30 ;  /* 0x0000001e00241c82 */ /* 0x000fe20008000000 */
[----:B------:R-:W-:Y:S02]  /*2fe0*/  @UP1 UMOV UR37, URZ ;  /* 0x000000ff00251c82 */ /* 0x000fe40008000000 */
[----:B-1----:R-:W-:Y:S01]  /*2ff0*/  @UP1 UIMAD.WIDE.U32 UR36, UR31, UR4, UR36 ;  /* 0x000000041f2412a5 */ /* 0x002fe2000f8e0024 */
[----:B------:R-:W1:Y:S03]  /*3000*/  @UP1 LDCU UR4, c[0x0][0x458] ;  /* 0x00008b00ff0417ac */ /* 0x000e660008000800 */
[----:B------:R-:W-:Y:S02]  /*3010*/  @UP1 UIMAD UR5, UR31, UR5, UR37 ;  /* 0x000000051f0512a4 */ /* 0x000fe4000f8e0225 */
[----:B------:R-:W-:-:S04]  /*3020*/  @UP1 ULEA UR6, UP0, UR36, UR6, 0x2 ;  /* 0x0000000624061291 */ /* 0x000fc8000f8010ff */
[----:B------:R-:W-:Y:S02]  /*3030*/  @UP1 ULEA.HI.X UR7, UR36, UR7, UR5, 0x2, UP0 ;  /* 0x0000000724071291 */ /* 0x000fe400080f1405 */
[----:B--2---:R-:W-:-:S04]  /*3040*/  IMAD.U32 R2, RZ, RZ, UR6 ;  /* 0x00000006ff027e24 */ /* 0x004fc8000f8e00ff */
[----:B------:R-:W-:-:S05]  /*3050*/  IMAD.U32 R3, RZ, RZ, UR7 ;  /* 0x00000007ff037e24 */ /* 0x000fca000f8e00ff */
[----:B------:R-:W2:Y:S01]  /*3060*/  @P0 LDG.E R2, desc[UR26][R2.64] ;  /* 0x0000001a02020981 */ /* 0x000ea2000c1e1900 */
[----:B-1----:R-:W2:Y:S01]  /*3070*/  @P0 MUFU.RCP R0, UR4 ;  /* 0x0000000400000d08 */ /* 0x002ea20008001000 */
[----:B------:R-:W-:Y:S01]  /*3080*/  USHF.L.U32 UR4, UR34, 0x5, URZ ;  /* 0x0000000522047899 */ /* 0x000fe200080006ff */
[----:B------:R-:W-:Y:S01]  /*3090*/  LOP3.LUT R192, R192, 0x7c00, RZ, 0xc0, !PT ;  /* 0x00007c00c0c07812 */ /* 0x000fe200078ec0ff */
[----:B------:R-:W-:Y:S01]  /*30a0*/  USHF.L.U32 UR30, UR8, 0x6, URZ ;  /* 0x00000006081e7899 */ /* 0x000fe200080006ff */
[----:B------:R-:W-:Y:S01]  /*30b0*/  BSSY.RECONVERGENT B0, `(.L_x_1683) ;  /* 0x0000031000007945 */ /* 0x000fe20003800200 */
[----:B------:R-:W-:Y:S01]  /*30c0*/  USHF.L.U64.HI UR5, UR8, 0x6, UR9 ;  /* 0x0000000608057899 */ /* 0x000fe20008010209 */
[----:B------:R-:W-:Y:S01]  /*30d0*/  LOP3.LUT R92, R191, 0x1f0, RZ, 0xc0, !PT ;  /* 0x000001f0bf5c7812 */ /* 0x000fe200078ec0ff */
[----:B------:R-:W-:Y:S01]  /*30e0*/  UIMAD.WIDE.U32 UR30, UR30, UR25, URZ ;  /* 0x000000191e1e72a5 */ /* 0x000fe2000f8e00ff */
[----:B------:R-:W-:Y:S01]  /*30f0*/  BAR.SYNC.DEFER_BLOCKING 0x0 ;  /* 0x0000000000007b1d */ /* 0x000fe20000010000 */
[----:B------:R-:W-:Y:S01]  /*3100*/  IADD3 R103, P2, P1, R17, UR4, R103 ;  /* 0x0000000411677c10 */ /* 0x000fe2000f95e067 */
[----:B------:R-:W-:-:S02]  /*3110*/  USHF.R.S32.HI UR4, URZ, 0x1f, UR4 ;  /* 0x0000001fff047899 */ /* 0x000fc40008011404 */
[----:B------:R-:W-:Y:S02]  /*3120*/  UIMAD UR5, UR5, UR25, URZ ;  /* 0x00000019050572a4 */ /* 0x000fe4000f8e02ff */
[----:B------:R-:W-:Y:S02]  /*3130*/  UMOV UR6, URZ ;  /* 0x000000ff00067c82 */ /* 0x000fe40008000000 */
[----:B------:R-:W-:Y:S01]  /*3140*/  UIADD3 UR5, UPT, UPT, UR31, UR5, URZ ;  /* 0x000000051f057290 */ /* 0x000fe2000fffe0ff */
[----:B------:R-:W-:Y:S01]  /*3150*/  IADD3.X R104, PT, PT, R18, UR4, RZ, P2, P1 ;  /* 0x0000000412687c10 */ /* 0x000fe200097e24ff */
[----:B--2---:R-:W-:-:S05]  /*3160*/  @P0 FMUL.FTZ R0, R2, R0 ;  /* 0x0000000002000220 */ /* 0x004fca0000410000 */
[----:B------:R-:W-:Y:S02]  /*3170*/  @P0 R2UR UR7, R0 ;  /* 0x00000000000702ca */ /* 0x000fe400000e0000 */
[----:B------:R-:W-:-:S05]  /*3180*/  SHF.R.U32.HI R0, RZ, 0x5, R193 ;  /* 0x00000005ff007819 */ /* 0x000fca00000116c1 */
[----:B-----5:R-:W-:Y:S01]  /*3190*/  IMAD R102, R102, 0x4, R0 ;  /* 0x0000000466667824 */ /* 0x020fe200078e0200 */
[----:B------:R-:W-:-:S05]  /*31a0*/  LOP3.LUT R0, R192, 0x200, R105, 0xf8, !PT ;  /* 0x00000200c0007812 */ /* 0x000fca00078ef869 */
[----:B------:R-:W-:Y:S01]  /*31b0*/  @UP1 UMOV UR6, UR7 ;  /* 0x0000000700061c82 */ /* 0x000fe20008000000 */
[----:B------:R-:W-:Y:S01]  /*31c0*/  IMAD.IADD R6, R98, 0x1, R0 ;  /* 0x0000000162067824 */ /* 0x000fe200078e0200 */
[----:B------:R-:W-:Y:S06]  /*31d0*/  @P3 BRA `(.L_x_1684) ;  /* 0x00000000006c3947 */ /* 0x000fec0003800000 */
        /* <DEDUP_REMOVED lines=25> */
.L_x_1685:
[----:B------:R2:W-:Y:S01]  /*3370*/  STS.128 [R197+0x10000], RZ ;  /* 0x010000ffc5007388 */ /* 0x0005e20000000c00 */
[----:B------:R-:W-:Y:S05]  /*3380*/  BRA `(.L_x_1686) ;  /* 0x00000000000c7947 */ /* 0x000fea0003800000 */
.L_x_1684:
[----:B------:R1:W-:Y:S04]  /*3390*/  STS.128 [R197+0xc000], RZ ;  /* 0x00c000ffc5007388 */ /* 0x0003e80000000c00 */
[----:B------:R1:W-:Y:S04]  /*33a0*/  STS.128 [R197+0xe000], RZ ;  /* 0x00e000ffc5007388 */ /* 0x0003e80000000c00 */
[----:B------:R1:W-:Y:S02]  /*33b0*/  STS.128 [R197+0x10000], RZ ;  /* 0x010000ffc5007388 */ /* 0x0003e40000000c00 */
.L_x_1686:
[----:B------:R-:W-:Y:S05]  /*33c0*/  BSYNC.RECONVERGENT B0 ;  /* 0x0000000000007941 */ /* 0x000fea0003800200 */
.L_x_1683:
[----:B------:R-:W-:Y:S01]  /*33d0*/  ISETP.GE.AND P0, PT, R15, UR18, PT ;  /* 0x000000120f007c0c */ /* 0x000fe2000bf06270 */
[----:B------:R-:W-:-:S12]  /*33e0*/  BSSY.RECONVERGENT B0, `(.L_x_1687) ;  /* 0x0000020000007945 */ /* 0x000fd80003800200 */
        /* <DEDUP_REMOVED lines=30> */
.L_x_1689:
[----:B------:R2:W-:Y:S02]  /*35d0*/  STS.128 [R197+0x10800], RZ ;  /* 0x010800ffc5007388 */ /* 0x0005e40000000c00 */
.L_x_1688:
[----:B------:R-:W-:Y:S05]  /*35e0*/  BSYNC.RECONVERGENT B0 ;  /* 0x0000000000007941 */ /* 0x000fea0003800200 */
.L_x_1687:
[----:B------:R-:W-:Y:S01]  /*35f0*/  ISETP.GE.AND P0, PT, R14, UR18, PT ;  /* 0x000000120e007c0c */ /* 0x000fe2000bf06270 */
[----:B------:R-:W-:-:S12]  /*3600*/  BSSY.RECONVERGENT B0, `(.L_x_1690) ;  /* 0x0000022000007945 */ /* 0x000fd80003800200 */
[----:B------:R1:W-:Y:S04]  /*3610*/  @P0 STS.128 [R197+0xd000], RZ ;  /* 0x00d000ffc5000388 */ /* 0x0003e80000000c00 */
[----:B------:R1:W-:Y:S04]  /*3620*/  @P0 STS.128 [R197+0xf000], RZ ;  /* 0x00f000ffc5000388 */ /* 0x0003e80000000c00 */
[----:B------:R1:W-:Y:S01]  /*3630*/  @P0 STS.128 [R197+0x11000], RZ ;  /* 0x011000ffc5000388 */ /* 0x0003e20000000c00 */
        /* <DEDUP_REMOVED lines=29> */
.L_x_1692:
[----:B------:R2:W-:Y:S02]  /*3810*/  STS.128 [R197+0x11000], RZ ;  /* 0x011000ffc5007388 */ /* 0x0005e40000000c00 */
.L_x_1691:
[----:B------:R-:W-:Y:S05]  /*3820*/  BSYNC.RECONVERGENT B0 ;  /* 0x0000000000007941 */ /* 0x000fea0003800200 */
.L_x_1690:
[----:B------:R-:W-:Y:S01]  /*3830*/  ISETP.GE.AND P0, PT, R8, UR18, PT ;  /* 0x0000001208007c0c */ /* 0x000fe2000bf06270 */
[----:B------:R-:W-:Y:S01]  /*3840*/  BSSY.RECONVERGENT B0, `(.L_x_1693) ;  /* 0x0000025000007945 */ /* 0x000fe20003800200 */
[----:B------:R-:W-:-:S11]  /*3850*/  LOP3.LUT R7, R193, 0x8, RZ, 0xc0, !PT ;  /* 0x00000008c1077812 */ /* 0x000fd600078ec0ff */
[----:B------:R1:W-:Y:S04]  /*3860*/  @P0 STS.128 [R197+0xd800], RZ ;  /* 0x00d800ffc5000388 */ /* 0x0003e80000000c00 */
[----:B------:R1:W-:Y:S04]  /*3870*/  @P0 STS.128 [R197+0xf800], RZ ;  /* 0x00f800ffc5000388 */ /* 0x0003e80000000c00 */
[----:B------:R1:W-:Y:S01]  /*3880*/  @P0 STS.128 [R197+0x11800], RZ ;  /* 0x011800ffc5000388 */ /* 0x0003e20000000c00 */
[----:B------:R-:W-:Y:S05]  /*3890*/  @P0 BRA `(.L_x_1694) ;  /* 0x00000000007c0947 */ /* 0x000fea0003800000 */
[----:B------:R-:W5:Y:S01]  /*38a0*/  LDCU UR4, c[0x0][0x440] ;  /* 0x00008800ff0477ac */ /* 0x000f620008000800 */
[----:B------:R-:W-:Y:S01]  /*38b0*/  UMOV UR18, UR30 ;  /* 0x0000001e00127c82 */ /* 0x000fe20008000000 */
[----:B------:R-:W-:Y:S01]  /*38c0*/  UMOV UR19, UR5 ;  /* 0x0000000500137c82 */ /* 0x000fe20008000000 */
[----:B------:R-:W-:Y:S02]  /*38d0*/  UIMAD UR7, UR9, 0x30, URZ ;  /* 0x00000030090778a4 */ /* 0x000fe4000f8e02ff */
[----:B------:R-:W-:-:S04]  /*38e0*/  UIMAD.WIDE.U32 UR18, UR8, 0x30, UR18 ;  /* 0x00000030081278a5 */ /* 0x000fc8000f8e0012 */
[----:B------:R-:W-:Y:S02]  /*38f0*/  UIADD3 UR7, UPT, UPT, UR19, UR7, URZ ;  /* 0x0000000713077290 */ /* 0x000fe4000fffe0ff */
[----:B------:R-:W-:Y:S02]  /*3900*/  IMAD.U32 R4, RZ, RZ, UR18 ;  /* 0x00000012ff047e24 */ /* 0x000fe4000f8e00ff */
[----:B------:R-:W-:Y:S01]  /*3910*/  IMAD.U32 R5, RZ, RZ, UR19 ;  /* 0x00000013ff057e24 */ /* 0x000fe2000f8e00ff */
[----:B-----5:R-:W-:Y:S01]  /*3920*/  ISETP.GE.AND P1, PT, R189, UR4, PT ;  /* 0x00000004bd007c0c */ /* 0x020fe2000bf26270 */
[----:B------:R-:W-:Y:S01]  /*3930*/  IMAD.U32 R0, RZ, RZ, UR7 ;  /* 0x00000007ff007e24 */ /* 0x000fe2000f8e00ff */
[----:B------:R-:W-:Y:S02]  /*3940*/  ISETP.GE.AND P0, PT, R108, UR4, PT ;  /* 0x000000046c007c0c */ /* 0x000fe4000bf06270 */
[----:B-12---:R-:W-:-:S04]  /*3950*/  LEA R2, P2, R4, R21, 0x1 ;  /* 0x0000001504027211 */ /* 0x006fc800078408ff */
        /* <DEDUP_REMOVED lines=18> */
.L_x_1695:
[----:B------:R2:W-:Y:S02]  /*3a80*/  STS.128 [R197+0x11800], RZ ;  /* 0x011800ffc5007388 */ /* 0x0005e40000000c00 */
.L_x_1694:
[----:B------:R-:W-:Y:S05]  /*3a90*/  BSYNC.RECONVERGENT B0 ;  /* 0x0000000000007941 */ /* 0x000fea0003800200 */
.L_x_1693:
[----:B------:R-:W-:Y:S01]  /*3aa0*/  LOP3.LUT R0, R19, R7, RZ, 0x3c, !PT ;  /* 0x0000000713007212 */ /* 0x000fe200078e3cff */
[----:B-12---:R-:W-:Y:S01]  /*3ab0*/  IMAD.MOV.U32 R3, RZ, RZ, 0x20 ;  /* 0x00000020ff037424 */ /* 0x006fe200078e00ff */
[----:B------:R-:W-:Y:S01]  /*3ac0*/  LOP3.LUT R101, R105, 0x400, RZ, 0xc0, !PT ;  /* 0x0000040069657812 */ /* 0x000fe200078ec0ff */
[----:B------:R-:W-:Y:S01]  /*3ad0*/  UIADD3 UR29, UPT, UPT, UR33, UR29, -UR22 ;  /* 0x0000001d211d7290 */ /* 0x000fe2000fffe816 */
        /* <DEDUP_REMOVED lines=8> */
[----:B------:R-:W-:Y:S01]  /*3b60*/  UISETP.GT.U32.AND UP0, UPT, UR25, UR20, UPT ;  /* 0x000000141900728c */ /* 0x000fe2000bf04070 */
[----:B------:R-:W1:Y:S01]  /*3b70*/  LDSM.16.M88.4 R16, [R101+UR14+0x6000] ;  /* 0x0060000e6510783b */ /* 0x000e620008000200 */
[----:B------:R-:W2:Y:S01]  /*3b80*/  LDCU.U8 UR4, c[0x0][0x4f8] ;  /* 0x00009f00ff0477ac */ /* 0x000ea20008000000 */
[----:B------:R-:W-:-:S02]  /*3b90*/  IMAD.IADD R87, R84, 0x1, R3 ;  /* 0x0000000154577824 */ /* 0x000fc400078e0203 */
[----:B------:R-:W5:Y:S01]  /*3ba0*/  LDSM.16.M88.4 R8, [R101+UR14+0x6800] ;  /* 0x0068000e6508783b */ /* 0x000f620008000200 */
[----:B------:R-:W-:-:S03]  /*3bb0*/  IMAD.IADD R2, R0, 0x1, R3 ;  /* 0x0000000100027824 */ /* 0x000fc600078e0203 */
[----:B------:R-:W3:Y:S04]  /*3bc0*/  LDSM.16.M88.4 R28, [R101+UR14+0x7000] ;  /* 0x0070000e651c783b */ /* 0x000ee80008000200 */
[----:B------:R-:W4:Y:S04]  /*3bd0*/  LDSM.16.M88.4 R36, [R101+UR14+0x7800] ;  /* 0x0078000e6524783b */ /* 0x000f280008000200 */
[----:B------:R-:W-:Y:S04]  /*3be0*/  LDSM.16.M88.4 R12, [R87] ;  /* 0x00000000570c783b */ /* 0x000fe80000000200 */
[----:B------:R-:W-:Y:S04]  /*3bf0*/  LDSM.16.M88.4 R20, [R2+0x6800] ;  /* 0x006800000214783b */ /* 0x000fe80000000200 */
[----:B------:R-:W2:Y:S04]  /*3c00*/  LDSM.16.M88.4 R40, [R2+0x6000] ;  /* 0x006000000228783b */ /* 0x000ea80000000200 */
[----:B------:R-:W2:Y:S04]  /*3c10*/  LDSM.16.M88.4 R44, [R2+0x7000] ;  /* 0x00700000022c783b */ /* 0x000ea80000000200 */
[----:B------:R-:W2:Y:S01]  /*3c20*/  LDSM.16.M88.4 R56, [R2+0x7800] ;  /* 0x007800000238783b */ /* 0x000ea20000000200 */
[C---:B-1----:R-:W-:Y:S08]  /*3c30*/  HMMA.16816.F32 R24, R4.reuse, R16, RZ ;  /* 0x000000100418723c */ /* 0x042ff000000018ff */
[C---:B-----5:R-:W-:Y:S08]  /*3c40*/  HMMA.16816.F32 R32, R4.reuse, R8, RZ ;  /* 0x000000080420723c */ /* 0x060ff000000018ff */
[C---:B------:R-:W-:Y:S08]  /*3c50*/  HMMA.16816.F32 R16, R4.reuse, R18, RZ ;  /* 0x000000120410723c */ /* 0x040ff000000018ff */
[C---:B------:R-:W-:Y:S08]  /*3c60*/  HMMA.16816.F32 R8, R4.reuse, R10, RZ ;  /* 0x0000000a0408723c */ /* 0x040ff000000018ff */
[C---:B---3--:R-:W-:Y:S08]  /*3c70*/  HMMA.16816.F32 R48, R4.reuse, R28, RZ ;  /* 0x0000001c0430723c */ /* 0x048ff000000018ff */
[C---:B------:R-:W-:Y:S08]  /*3c80*/  HMMA.16816.F32 R52, R4.reuse, R30, RZ ;  /* 0x0000001e0434723c */ /* 0x040ff000000018ff */
[C---:B----4-:R-:W-:Y:S08]  /*3c90*/  HMMA.16816.F32 R88, R4.reuse, R36, RZ ;  /* 0x000000240458723c */ /* 0x050ff000000018ff */
[----:B------:R-:W-:Y:S01]  /*3ca0*/  HMMA.16816.F32 R80, R4, R38, RZ ;  /* 0x000000260450723c */ /* 0x000fe200000018ff */
[----:B------:R-:W-:-:S05]  /*3cb0*/  IMAD.MOV.U32 R4, RZ, RZ, 0x40 ;  /* 0x00000040ff047424 */ /* 0x000fca00078e00ff */
[----:B------:R-:W-:Y:S02]  /*3cc0*/  SEL R60, R4, 0xffffffc0, !P2 ;  /* 0xffffffc0043c7807 */ /* 0x000fe40005000000 */
[C---:B--2---:R-:W-:Y:S03]  /*3cd0*/  HMMA.16816.F32 R72, R12.reuse, R40, R24 ;  /* 0x000000280c48723c */ /* 0x044fe60000001818 */
[--C-:B------:R-:W-:Y:S01]  /*3ce0*/  IMAD.IADD R86, R84, 0x1, R60.reuse ;  /* 0x0000000154567824 */ /* 0x100fe200078e023c */
[----:B------:R1:W-:Y:S01]  /*3cf0*/  STL [R1+0x14], R60 ;  /* 0x0000143c01007387 */ /* 0x0003e20000100800 */
[----:B------:R-:W-:Y:S02]  /*3d00*/  IMAD.IADD R0, R0, 0x1, R60 ;  /* 0x0000000100007824 */ /* 0x000fe400078e023c */
[C---:B------:R-:W-:Y:S01]  /*3d10*/  IMAD.IADD R85, R3.reuse, 0x1, R86 ;  /* 0x0000000103557824 */ /* 0x040fe200078e0256 */
[----:B------:R-:W-:Y:S01]  /*3d20*/  LDSM.16.M88.4 R4, [R86] ;  /* 0x000000005604783b */ /* 0x000fe20000000200 */
[----:B------:R-:W-:Y:S01]  /*3d30*/  IMAD.IADD R3, R3, 0x1, R0 ;  /* 0x0000000103037824 */ /* 0x000fe200078e0200 */
[C---:B------:R-:W-:Y:S02]  /*3d40*/  HMMA.16816.F32 R68, R12.reuse, R42, R16 ;  /* 0x0000002a0c44723c */ /* 0x040fe40000001810 */
[----:B------:R-:W2:Y:S04]  /*3d50*/  LDSM.16.M88.4 R64, [R0+0x6000] ;  /* 0x006000000040783b */ /* 0x000ea80000000200 */
[----:B------:R-:W3:Y:S02]  /*3d60*/  LDSM.16.M88.4 R36, [R0+0x6800] ;  /* 0x006800000024783b */ /* 0x000ee40000000200 */
[C---:B------:R-:W-:Y:S02]  /*3d70*/  HMMA.16816.F32 R28, R12.reuse, R22, R8 ;  /* 0x000000160c1c723c */ /* 0x040fe40000001808 */
[----:B------:R-:W-:Y:S04]  /*3d80*/  LDSM.16.M88.4 R40, [R0+0x7800] ;  /* 0x007800000028783b */ /* 0x000fe80000000200 */
[----:B------:R-:W-:Y:S02]  /*3d90*/  LDSM.16.M88.4 R8, [R85] ;  /* 0x000000005508783b */ /* 0x000fe40000000200 */
[C---:B------:R-:W-:Y:S02]  /*3da0*/  HMMA.16816.F32 R24, R12.reuse, R44, R48 ;  /* 0x0000002c0c18723c */ /* 0x040fe40000001830 */
[----:B------:R-:W-:Y:S06]  /*3db0*/  LDSM.16.M88.4 R76, [R3+0x6000] ;  /* 0x00600000034c783b */ /* 0x000fec0000000200 */
[C---:B-1----:R-:W-:Y:S01]  /*3dc0*/  HMMA.16816.F32 R60, R12.reuse, R20, R32 ;  /* 0x000000140c3c723c */ /* 0x042fe20000001820 */
[----:B------:R-:W1:Y:S07]  /*3dd0*/  LDSM.16.M88.4 R32, [R0+0x7000] ;  /* 0x007000000020783b */ /* 0x000e6e0000000200 */
[C---:B------:R-:W-:Y:S08]  /*3de0*/  HMMA.16816.F32 R20, R12.reuse, R46, R52 ;  /* 0x0000002e0c14723c */ /* 0x040ff00000001834 */
[----:B------:R-:W-:Y:S01]  /*3df0*/  HMMA.16816.F32 R16, R12, R56, R88 ;  /* 0x000000380c10723c */ /* 0x000fe20000001858 */
[----:B------:R-:W-:Y:S07]  /*3e00*/  LDSM.16.M88.4 R88, [R3+0x6800] ;  /* 0x006800000358783b */ /* 0x000fee0000000200 */
[C---:B--2---:R-:W-:Y:S01]  /*3e10*/  HMMA.16816.F32 R44, R4.reuse, R64, R72 ;  /* 0x00000040042c723c */ /* 0x044fe20000001848 */
[----:B------:R-:W2:Y:S07]  /*3e20*/  LDSM.16.M88.4 R72, [R3+0x7000] ;  /* 0x007000000348783b */ /* 0x000eae0000000200 */
[----:B------:R-:W-:Y:S01]  /*3e30*/  HMMA.16816.F32 R48, R4, R66, R68 ;  /* 0x000000420430723c */ /* 0x000fe20000001844 */
[----:B------:R-:W4:Y:S04]  /*3e40*/  LDSM.16.M88.4 R64, [R3+0x7800] ;  /* 0x007800000340783b */ /* 0x000f280000000200 */
[----:B------:R-:W-:Y:S03]  /*3e50*/  LDSM.16.M88.4 R68, [R0+0x9000] ;  /* 0x009000000044783b */ /* 0x000fe60000000200 */
[----:B------:R-:W-:Y:S01]  /*3e60*/  HMMA.16816.F32 R12, R12, R58, R80 ;  /* 0x0000003a0c0c723c */ /* 0x000fe20000001850 */
[----:B------:R-:W-:Y:S07]  /*3e70*/  LDSM.16.M88.4 R80, [R2+0x8800] ;  /* 0x008800000250783b */ /* 0x000fee0000000200 */
[C---:B---3--:R-:W-:Y:S01]  /*3e80*/  HMMA.16816.F32 R56, R4.reuse, R36, R60 ;  /* 0x000000240438723c */ /* 0x048fe2000000183c */
[----:B------:R-:W-:Y:S07]  /*3e90*/  LDSM.16.M88.4 R60, [R101+UR14+0x8800] ;  /* 0x0088000e653c783b */ /* 0x000fee0008000200 */
[C---:B------:R-:W-:Y:S08]  /*3ea0*/  HMMA.16816.F32 R52, R4.reuse, R38, R28 ;  /* 0x000000260434723c */ /* 0x040ff0000000181c */
[C---:B-1----:R-:W-:Y:S08]  /*3eb0*/  HMMA.16816.F32 R36, R4.reuse, R34, R20 ;  /* 0x000000220424723c */ /* 0x042ff00000001814 */
[C---:B------:R-:W-:Y:S01]  /*3ec0*/  HMMA.16816.F32 R28, R4.reuse, R32, R24 ;  /* 0x00000020041c723c */ /* 0x040fe20000001818 */
[----:B------:R-:W-:Y:S04]  /*3ed0*/  LDSM.16.M88.4 R24, [R101+UR14+0x8000] ;  /* 0x0080000e6518783b */ /* 0x000fe80008000200 */
[----:B------:R-:W-:Y:S03]  /*3ee0*/  LDSM.16.M88.4 R32, [R101+UR14+0x9800] ;  /* 0x0098000e6520783b */ /* 0x000fe60008000200 */
[----:B------:R-:W-:Y:S08]  /*3ef0*/  HMMA.16816.F32 R20, R4, R40, R16 ;  /* 0x000000280414723c */ /* 0x000ff00000001810 */
[----:B------:R-:W-:Y:S08]  /*3f00*/  HMMA.16816.F32 R16, R8, R76, R44 ;  /* 0x0000004c0810723c */ /* 0x000ff0000000182c */
[----:B------:R-:W-:Y:S01]  /*3f10*/  HMMA.16816.F32 R12, R4, R42, R12 ;  /* 0x0000002a040c723c */ /* 0x000fe2000000180c */
[----:B------:R-:W1:Y:S07]  /*3f20*/  LDSM.16.M88.4 R4, [R84+0x2000] ;  /* 0x002000005404783b */ /* 0x000e6e0000000200 */
[C---:B------:R-:W-:Y:S01]  /*3f30*/  HMMA.16816.F32 R44, R8.reuse, R78, R48 ;  /* 0x0000004e082c723c */ /* 0x040fe20000001830 */
[----:B------:R-:W3:Y:S04]  /*3f40*/  LDSM.16.M88.4 R48, [R101+UR14+0x9000] ;  /* 0x0090000e6530783b */ /* 0x000ee80008000200 */
[----:B------:R-:W-:Y:S03]  /*3f50*/  LDSM.16.M88.4 R76, [R2+0x9000] ;  /* 0x00900000024c783b */ /* 0x000fe60000000200 */
[C---:B--2---:R-:W-:Y:S08]  /*3f60*/  HMMA.16816.F32 R40, R8.reuse, R72, R28 ;  /* 0x000000480828723c */ /* 0x044ff0000000181c */
[C---:B----4-:R-:W-:Y:S08]  /*3f70*/  HMMA.16816.F32 R28, R8.reuse, R64, R20 ;  /* 0x00000040081c723c */ /* 0x050ff00000001814 */
        /* <DEDUP_REMOVED lines=27> */
[----:B------:R-:W-:Y:S07]  /*4130*/  LDSM.16.M88.4 R76, [R3+0x8800] ;  /* 0x00880000034c783b */ /* 0x000fee0000000200 */
[C---:B-1----:R-:W-:Y:S08]  /*4140*/  HMMA.16816.F32 R56, R8.reuse, R52, R56 ;  /* 0x000000340838723c */ /* 0x042ff00000001838 */
[----:B------:R-:W-:Y:S08]  /*4150*/  HMMA.16816.F32 R48, R8, R54, R48 ;  /* 0x000000360830723c */ /* 0x000ff00000001830 */
[C---:B---3--:R-:W-:Y:S08]  /*4160*/  HMMA.16816.F32 R44, R4.reuse, R32, R44 ;  /* 0x00000020042c723c */ /* 0x048ff0000000182c */
[C---:B------:R-:W-:Y:S01]  /*4170*/  HMMA.16816.F32 R52, R4.reuse, R28, R20 ;  /* 0x0000001c0434723c */ /* 0x040fe20000001814 */
[----:B------:R-:W-:Y:S07]  /*4180*/  LDSM.16.M88.4 R20, [R3+0x9800] ;  /* 0x009800000314783b */ /* 0x000fee0000000200 */
[C---:B------:R-:W-:Y:S01]  /*4190*/  HMMA.16816.F32 R8, R4.reuse, R30, R12 ;  /* 0x0000001e0408723c */ /* 0x040fe2000000180c */
[----:B------:R-:W1:Y:S04]  /*41a0*/  LDSM.16.M88.4 R28, [R3+0x9000] ;  /* 0x00900000031c783b */ /* 0x000e680000000200 */
[----:B------:R-:W-:Y:S03]  /*41b0*/  LDSM.16.M88.4 R12, [R87+0x4000] ;  /* 0x00400000570c783b */ /* 0x000fe60000000200 */
[C---:B------:R-:W-:Y:S08]  /*41c0*/  HMMA.16816.F32 R64, R4.reuse, R34, R24 ;  /* 0x000000220440723c */ /* 0x040ff00000001818 */
        /* <DEDUP_REMOVED lines=10> */
[----:B------:R-:W3:Y:S04]  /*4270*/  LDSM.16.M88.4 R64, [R101+UR14+0xa800] ;  /* 0x00a8000e6540783b */ /* 0x000ee80008000200 */
[----:B------:R-:W4:Y:S03]  /*4280*/  LDSM.16.M88.4 R80, [R2+0xa000] ;  /* 0x00a000000250783b */ /* 0x000f260000000200 */
[C---:B-1----:R-:W-:Y:S08]  /*4290*/  HMMA.16816.F32 R60, R16.reuse, R28, R60 ;  /* 0x0000001c103c723c */ /* 0x042ff0000000183c */
[C---:B------:R-:W-:Y:S08]  /*42a0*/  HMMA.16816.F32 R56, R16.reuse, R76, R52 ;  /* 0x0000004c1038723c */ /* 0x040ff00000001834 */
[C---:B------:R-:W-:Y:S08]  /*42b0*/  HMMA.16816.F32 R28, R16.reuse, R30, R24 ;  /* 0x0000001e101c723c */ /* 0x040ff00000001818 */
[C---:B------:R-:W-:Y:S01]  /*42c0*/  HMMA.16816.F32 R52, R16.reuse, R78, R8 ;  /* 0x0000004e1034723c */ /* 0x040fe20000001808 */
[----:B------:R-:W1:Y:S07]  /*42d0*/  LDSM.16.M88.4 R76, [R2+0xa800] ;  /* 0x00a80000024c783b */ /* 0x000e6e0000000200 */
[C---:B------:R-:W-:Y:S01]  /*42e0*/  HMMA.16816.F32 R24, R16.reuse, R20, R36 ;  /* 0x000000141018723c */ /* 0x040fe20000001824 */
[----:B------:R-:W5:Y:S07]  /*42f0*/  LDSM.16.M88.4 R36, [R2+0xb000] ;  /* 0x00b000000224783b */ /* 0x000f6e0000000200 */
[----:B------:R-:W-:Y:S08]  /*4300*/  HMMA.16816.F32 R20, R16, R22, R32 ;  /* 0x000000161014723c */ /* 0x000ff00000001820 */
[C---:B--2---:R-:W-:Y:S08]  /*4310*/  HMMA.16816.F32 R16, R4.reuse, R44, R40 ;  /* 0x0000002c0410723c */ /* 0x044ff00000001828 */
[C---:B------:R-:W-:Y:S08]  /*4320*/  HMMA.16816.F32 R8, R4.reuse, R46, R48 ;  /* 0x0000002e0408723c */ /* 0x040ff00000001830 */
[C---:B---3--:R-:W-:Y:S08]  /*4330*/  HMMA.16816.F32 R48, R4.reuse, R66, R52 ;  /* 0x000000420430723c */ /* 0x048ff00000001834 */
[C---:B------:R-:W-:Y:S01]  /*4340*/  HMMA.16816.F32 R40, R4.reuse, R64, R56 ;  /* 0x000000400428723c */ /* 0x040fe20000001838 */
[----:B------:R-:W-:Y:S07]  /*4350*/  LDSM.16.M88.4 R64, [R0+0xa800] ;  /* 0x00a800000040783b */ /* 0x000fee0000000200 */
[C---:B------:R-:W-:Y:S08]  /*4360*/  HMMA.16816.F32 R52, R4.reuse, R68, R60 ;  /* 0x000000440434723c */ /* 0x040ff0000000183c */
[C---:B------:R-:W-:Y:S01]  /*4370*/  HMMA.16816.F32 R32, R4.reuse, R74, R20 ;  /* 0x0000004a0420723c */ /* 0x040fe20000001814 */
[----:B------:R2:W3:Y:S07]  /*4380*/  LDSM.16.M88.4 R20, [R2+0xb800] ;  /* 0x00b800000214783b */ /* 0x0004ee0000000200 */
[C---:B------:R-:W-:Y:S01]  /*4390*/  HMMA.16816.F32 R60, R4.reuse, R70, R28 ;  /* 0x00000046043c723c */ /* 0x040fe2000000181c */
[----:B------:R-:W-:Y:S07]  /*43a0*/  LDSM.16.M88.4 R68, [R0+0xb000] ;  /* 0x00b000000044783b */ /* 0x000fee0000000200 */
[----:B------:R-:W-:Y:S01]  /*43b0*/  HMMA.16816.F32 R56, R4, R72, R24 ;  /* 0x000000480438723c */ /* 0x000fe20000001818 */
[----:B------:R-:W3:Y:S04]  /*43c0*/  LDSM.16.M88.4 R4, [R86+0x4000] ;  /* 0x004000005604783b */ /* 0x000ee80000000200 */
[----:B------:R-:W-:Y:S03]  /*43d0*/  LDSM.16.M88.4 R72, [R0+0xb800] ;  /* 0x00b800000048783b */ /* 0x000fe60000000200 */
[----:B----4-:R-:W-:Y:S01]  /*43e0*/  HMMA.16816.F32 R28, R12, R80, R16 ;  /* 0x000000500c1c723c */ /* 0x010fe20000001810 */
[----:B------:R4:W3:Y:S01]  /*43f0*/  LDSM.16.M88.4 R16, [R0+0xa000] ;  /* 0x00a000000010783b */ /* 0x0008e20000000200 */
[----:B--2---:R-:W-:-:S04]  /*4400*/  SHF.R.U32.HI R2, RZ, 0x2, R193 ;  /* 0x00000002ff027819 */ /* 0x004fc800000116c1 */
[----:B------:R-:W-:Y:S02]  /*4410*/  LOP3.LUT R2, R2, 0x7, RZ, 0xc0, !PT ;  /* 0x0000000702027812 */ /* 0x000fe400078ec0ff */
[C---:B------:R-:W-:Y:S01]  /*4420*/  HMMA.16816.F32 R24, R12.reuse, R82, R8 ;  /* 0x000000520c18723c */ /* 0x040fe20000001808 */
[----:B------:R-:W-:Y:S04]  /*4430*/  LDSM.16.M88.4 R8, [R85+0x4000] ;  /* 0x004000005508783b */ /* 0x000fe80000000200 */
[----:B------:R-:W2:Y:S03]  /*4440*/  LDSM.16.M88.4 R80, [R3+0xa800] ;  /* 0x00a800000350783b */ /* 0x000ea60000000200 */
[C---:B-1----:R-:W-:Y:S08]  /*4450*/  HMMA.16816.F32 R40, R12.reuse, R76, R40 ;  /* 0x0000004c0c28723c */ /* 0x042ff00000001828 */
[----:B------:R-:W-:Y:S01]  /*4460*/  HMMA.16816.F32 R48, R12, R78, R48 ;  /* 0x0000004e0c30723c */ /* 0x000fe20000001830 */
[----:B------:R-:W1:Y:S01]  /*4470*/  LDSM.16.M88.4 R76, [R3+0xa000] ;  /* 0x00a00000034c783b */ /* 0x000e620000000200 */
[----:B----4-:R-:W-:-:S06]  /*4480*/  IMAD.U32 R0, RZ, RZ, UR25 ;  /* 0x00000019ff007e24 */ /* 0x010fcc000f8e00ff */
[C---:B-----5:R-:W-:Y:S08]  /*4490*/  HMMA.16816.F32 R52, R12.reuse, R36, R52 ;  /* 0x000000240c34723c */ /* 0x060ff00000001834 */
[C---:B------:R-:W-:Y:S08]  /*44a0*/  HMMA.16816.F32 R60, R12.reuse, R38, R60 ;  /* 0x000000260c3c723c */ /* 0x040ff0000000183c */
[C---:B---3--:R-:W-:Y:S08]  /*44b0*/  HMMA.16816.F32 R56, R12.reuse, R20, R56 ;  /* 0x000000140c38723c */ /* 0x048ff00000001838 */
[----:B------:R-:W-:Y:S08]  /*44c0*/  HMMA.16816.F32 R44, R12, R22, R32 ;  /* 0x000000160c2c723c */ /* 0x000ff00000001820 */
[C---:B------:R-:W-:Y:S08]  /*44d0*/  HMMA.16816.F32 R12, R4.reuse, R64, R40 ;  /* 0x00000040040c723c */ /* 0x040ff00000001828 */
[C---:B------:R-:W-:Y:S08]  /*44e0*/  HMMA.16816.F32 R20, R4.reuse, R66, R48 ;  /* 0x000000420414723c */ /* 0x040ff00000001830 */
[----:B------:R-:W-:Y:S01]  /*44f0*/  HMMA.16816.F32 R36, R4, R16, R28 ;  /* 0x000000100424723c */ /* 0x000fe2000000181c */
[----:B------:R-:W3:Y:S07]  /*4500*/  LDSM.16.M88.4 R28, [R3+0xb000] ;  /* 0x00b00000031c783b */ /* 0x000eee0000000200 */
[----:B--2---:R-:W-:Y:S01]  /*4510*/  HMMA.16816.F32 R48, R8, R80, R12 ;  /* 0x000000500830723c */ /* 0x004fe2000000180c */
[----:B------:R-:W-:Y:S01]  /*4520*/  IMAD R15, R0, 0x40, R93 ;  /* 0x00000040000f7824 */ /* 0x000fe200078e025d */
[----:B------:R-:W-:-:S05]  /*4530*/  IADD3 R0, PT, PT, R2, UR32, R92 ;  /* 0x0000002002007c10 */ /* 0x000fca000fffe05c */
[----:B------:R-:W-:Y:S01]  /*4540*/  VIADD R199, R0, UR33 ;  /* 0x0000002100c77c36 */ /* 0x000fe20008000000 */
[----:B------:R-:W-:Y:S01]  /*4550*/  HMMA.16816.F32 R80, R8, R82, R20 ;  /* 0x000000520850723c */ /* 0x000fe20000001814 */
[C---:B------:R-:W-:Y:S02]  /*4560*/  VIADD R23, R15.reuse, UR22 ;  /* 0x000000160f177c36 */ /* 0x040fe40008000000 */
[----:B------:R-:W-:Y:S02]  /*4570*/  VIADD R21, R15, 0x1 ;  /* 0x000000010f157836 */ /* 0x000fe40000000000 */
[----:B------:R-:W-:-:S03]  /*4580*/  IMAD.IADD R2, R199, 0x1, -R23 ;  /* 0x00000001c7027824 */ /* 0x000fc600078e0a17 */
[C---:B------:R-:W-:Y:S08]  /*4590*/  HMMA.16816.F32 R40, R4.reuse, R72, R56 ;  /* 0x000000480428723c */ /* 0x040ff00000001838 */
[----:B------:R-:W-:Y:S08]  /*45a0*/  HMMA.16816.F32 R72, R4, R74, R44 ;  /* 0x0000004a0448723c */ /* 0x000ff0000000182c */
[----:B-1----:R-:W-:Y:S01]  /*45b0*/  HMMA.16816.F32 R44, R8, R76, R36 ;  /* 0x0000004c082c723c */ /* 0x002fe20000001824 */
[----:B------:R1:W2:Y:S01]  /*45c0*/  LDSM.16.M88.4 R36, [R3+0xb800] ;  /* 0x00b800000324783b */ /* 0x0002a20000000200 */
[----:B------:R-:W-:-:S06]  /*45d0*/  DEPBAR.LE SB0, 0x0 ;  /* 0x000080000000791a */ /* 0x000fcc0000000000 */
[C---:B------:R-:W-:Y:S08]  /*45e0*/  HMMA.16816.F32 R16, R4.reuse, R18, R24 ;  /* 0x000000120410723c */ /* 0x040ff00000001818 */
[----:B------:R-:W-:Y:S01]  /*45f0*/  HMMA.16816.F32 R32, R4, R70, R60 ;  /* 0x000000460420723c */ /* 0x000fe2000000183c */
[C---:B------:R-:W-:Y:S02]  /*4600*/  VIADD R70, R15.reuse, 0x38 ;  /* 0x000000380f467836 */ /* 0x040fe40000000000 */
[----:B------:R-:W-:-:S02]  /*4610*/  VIADD R60, R15, 0x30 ;  /* 0x000000300f3c7836 */ /* 0x000fc40000000000 */
[C---:B------:R-:W-:Y:S01]  /*4620*/  VIADD R61, R15.reuse, 0x31 ;  /* 0x000000310f3d7836 */ /* 0x040fe20000000000 */
[----:B-1----:R-:W-:Y:S02]  /*4630*/  IABS R3, R2 ;  /* 0x0000000200037213 */ /* 0x002fe40000000000 */
[----:B------:R-:W-:Y:S01]  /*4640*/  HMMA.16816.F32 R24, R4, R68, R52 ;  /* 0x000000440418723c */ /* 0x000fe20000001834 */
[----:B------:R-:W-:Y:S02]  /*4650*/  IMAD.U32 R2, RZ, RZ, UR33 ;  /* 0x00000021ff027e24 */ /* 0x000fe4000f8e00ff */
[----:B------:R-:W-:Y:S02]  /*4660*/  VIADD R68, R15, 0x39 ;  /* 0x000000390f447836 */ /* 0x000fe40000000000 */
[----:B------:R-:W-:Y:S02]  /*4670*/  IMAD.MOV.U32 R4, RZ, RZ, R3 ;  /* 0x000000ffff047224 */ /* 0x000fe400078e0003 */
[----:B------:R-:W-:Y:S01]  /*4680*/  VIADD R3, R0, UR29 ;  /* 0x0000001d00037c36 */ /* 0x000fe20008000000 */
[----:B------:R-:W-:Y:S01]  /*4690*/  HMMA.16816.F32 R76, R8, R78, R16 ;  /* 0x0000004e084c723c */ /* 0x000fe20000001810 */
[----:B------:R-:W-:Y:S01]  /*46a0*/  VIADD R0, R70, UR22 ;  /* 0x0000001646007c36 */ /* 0x000fe20008000000 */
[----:B------:R-:W-:-:S02]  /*46b0*/  I2FP.F32.S32 R4, R4 ;  /* 0x0000000400047245 */ /* 0x000fc40000201400 */
[C-C-:B------:R-:W-:Y:S02]  /*46c0*/  VIADDMNMX R201, R3.reuse, 0x1, R2.reuse, PT ;  /* 0x0000000103c97846 */ /* 0x140fe40003800102 */
[----:B------:R-:W-:Y:S01]  /*46d0*/  VIADDMNMX R202, R3, 0x9, R2, PT ;  /* 0x0000000903ca7846 */ /* 0x000fe20003800102 */
[----:B------:R-:W-:Y:S01]  /*46e0*/  FFMA.FTZ R22, R4, -UR6, R44 ;  /* 0x8000000604167c23 */ /* 0x000fe2000801002c */
[C-C-:B------:R-:W-:Y:S01]  /*46f0*/  IADD3 R3, PT, PT, R199.reuse, 0x37, -R0.reuse ;  /* 0x00000037c7037810 */ /* 0x140fe20007ffe800 */
[----:B---3--:R-:W-:Y:S01]  /*4700*/  HMMA.16816.F32 R56, R8, R30, R32 ;  /* 0x0000001e0838723c */ /* 0x008fe20000001820 */
[--C-:B------:R-:W-:Y:S01]  /*4710*/  IADD3 R2, PT, PT, R199, 0x30, -R0.reuse ;  /* 0x00000030c7027810 */ /* 0x100fe20007ffe800 */
[----:B------:R-:W-:Y:S01]  /*4720*/  VIADD R31, R15, 0x18 ;  /* 0x000000180f1f7836 */ /* 0x000fe20000000000 */
[--C-:B------:R-:W-:Y:S01]  /*4730*/  IADD3 R5, PT, PT, R199, 0x2f, -R0.reuse ;  /* 0x0000002fc7057810 */ /* 0x100fe20007ffe800 */
[----:B------:R-:W-:Y:S01]  /*4740*/  VIADD R35, R15, 0x19 ;  /* 0x000000190f237836 */ /* 0x000fe20000000000 */
[----:B------:R-:W-:-:S02]  /*4750*/  IADD3 R6, PT, PT, R199, 0x28, -R0 ;  /* 0x00000028c7067810 */ /* 0x000fc40007ffe800 */
[----:B------:R-:W-:Y:S01]  /*4760*/  IADD3 R12, PT, PT, R199, 0x27, -R0 ;  /* 0x00000027c70c7810 */ /* 0x000fe20007ffe800 */
[C---:B------:R-:W-:Y:S01]  /*4770*/  HMMA.16816.F32 R52, R8.reuse, R28, R24 ;  /* 0x0000001c0834723c */ /* 0x040fe20000001818 */
[----:B------:R-:W-:Y:S01]  /*4780*/  IABS R7, R3 ;  /* 0x0000000300077213 */ /* 0x000fe20000000000 */
[C---:B------:R-:W-:Y:S01]  /*4790*/  VIADD R26, R15.reuse, 0x10 ;  /* 0x000000100f1a7836 */ /* 0x040fe20000000000 */
[----:B------:R-:W-:Y:S01]  /*47a0*/  IABS R4, R2 ;  /* 0x0000000200047213 */ /* 0x000fe20000000000 */
[C---:B------:R-:W-:Y:S01]  /*47b0*/  VIADD R24, R15.reuse, 0x8 ;  /* 0x000000080f187836 */ /* 0x040fe20000000000 */
[----:B------:R-:W-:Y:S01]  /*47c0*/  IABS R3, R5 ;  /* 0x0000000500037213 */ /* 0x000fe20000000000 */
[----:B------:R-:W-:Y:S01]  /*47d0*/  VIADD R25, R15, 0x9 ;  /* 0x000000090f197836 */ /* 0x000fe20000000000 */
        /* <DEDUP_REMOVED lines=14> */
[----:B------:R-:W-:Y:S01]  /*48c0*/  IADD3 R5, PT, PT, R199, 0x18, -R0 ;  /* 0x00000018c7057810 */ /* 0x000fe20007ffe800 */
[----:B------:R-:W-:Y:S01]  /*48d0*/  FFMA.FTZ R17, R3, -UR6, R48 ;  /* 0x8000000603117c23 */ /* 0x000fe20008010030 */
[C-C-:B------:R-:W-:Y:S01]  /*48e0*/  IADD3 R3, PT, PT, R199.reuse, 0x20, -R0.reuse ;  /* 0x00000020c7037810 */ /* 0x140fe20007ffe800 */
[----:B------:R-:W-:Y:S01]  /*48f0*/  FFMA.FTZ R16, R2, -UR6, R49 ;  /* 0x8000000602107c23 */ /* 0x000fe20008010031 */
[C-C-:B------:R-:W-:Y:S01]  /*4900*/  IADD3 R2, PT, PT, R199.reuse, 0x1f, -R0.reuse ;  /* 0x0000001fc7027810 */ /* 0x140fe20007ffe800 */
[C---:B--2---:R-:W-:Y:S01]  /*4910*/  HMMA.16816.F32 R64, R8.reuse, R36, R40 ;  /* 0x000000240840723c */ /* 0x044fe20000001828 */
[--C-:B------:R-:W-:Y:S01]  /*4920*/  IADD3 R6, PT, PT, R199, 0x17, -R0.reuse ;  /* 0x00000017c7067810 */ /* 0x100fe20007ffe800 */
[----:B------:R-:W-:Y:S01]  /*4930*/  VIADD R27, R15, 0x11 ;  /* 0x000000110f1b7836 */ /* 0x000fe20000000000 */
[----:B------:R-:W-:Y:S01]  /*4940*/  IADD3 R12, PT, PT, R199, 0x10, -R0 ;  /* 0x00000010c70c7810 */ /* 0x000fe20007ffe800 */
[C---:B------:R-:W-:Y:S01]  /*4950*/  VIADD R45, R15.reuse, 0x21 ;  /* 0x000000210f2d7836 */ /* 0x040fe20000000000 */
[----:B------:R-:W-:Y:S01]  /*4960*/  IABS R7, R3 ;  /* 0x0000000300077213 */ /* 0x000fe20000000000 */
[C---:B------:R-:W-:Y:S01]  /*4970*/  VIADD R42, R15.reuse, 0x20 ;  /* 0x000000200f2a7836 */ /* 0x040fe20000000000 */
[----:B------:R-:W-:Y:S01]  /*4980*/  IABS R4, R2 ;  /* 0x0000000200047213 */ /* 0x000fe20000000000 */
[----:B------:R-:W-:Y:S01]  /*4990*/  VIADD R49, R15, 0x28 ;  /* 0x000000280f317836 */ /* 0x000fe20000000000 */
[----:B------:R-:W-:Y:S01]  /*49a0*/  IABS R3, R5 ;  /* 0x0000000500037213 */ /* 0x000fe20000000000 */
[----:B------:R-:W-:Y:S01]  /*49b0*/  HMMA.16816.F32 R36, R8, R38, R72 ;  /* 0x000000260824723c */ /* 0x000fe20000001848 */
        /* <DEDUP_REMOVED lines=14> */
[----:B------:R-:W-:Y:S01]  /*4aa0*/  BAR.SYNC.DEFER_BLOCKING 0x0 ;  /* 0x0000000000007b1d */ /* 0x000fe20000010000 */
[----:B------:R-:W-:Y:S01]  /*4ab0*/  FFMA.FTZ R7, R3, -UR6, R53 ;  /* 0x8000000603077c23 */ /* 0x000fe20008010035 */
[----:B------:R-:W-:Y:S01]  /*4ac0*/  ISETP.GE.AND P1, PT, R15, R201, PT ;  /* 0x000000c90f00720c */ /* 0x000fe20003f26270 */
[----:B------:R-:W-:Y:S01]  /*4ad0*/  FFMA.FTZ R14, R2, -UR6, R56 ;  /* 0x80000006020e7c23 */ /* 0x000fe20008010038 */
[C---:B------:R-:W-:Y:S01]  /*4ae0*/  VIADD R2, R199.reuse, -UR28 ;  /* 0x8000001cc7027c36 */ /* 0x040fe20008000000 */
[--C-:B------:R-:W-:Y:S01]  /*4af0*/  IADD3 R3, PT, PT, R199, 0xf, -R0.reuse ;  /* 0x0000000fc7037810 */ /* 0x100fe20007ffe800 */
[----:B------:R-:W-:Y:S01]  /*4b00*/  VIADD R53, R15, 0x29 ;  /* 0x000000290f357836 */ /* 0x000fe20000000000 */
[----:B------:R-:W-:-:S02]  /*4b10*/  IADD3 R5, PT, PT, R199, 0x8, -R0 ;  /* 0x00000008c7057810 */ /* 0x000fc40007ffe800 */
[C---:B------:R-:W-:Y:S02]  /*4b20*/  ISETP.GT.AND P3, PT, R2.reuse, R15, PT ;  /* 0x0000000f0200720c */ /* 0x040fe40003f64270 */
[----:B------:R-:W-:Y:S02]  /*4b30*/  ISETP.GT.AND P5, PT, R2, R26, PT ;  /* 0x0000001a0200720c */ /* 0x000fe40003fa4270 */
[----:B------:R-:W-:Y:S02]  /*4b40*/  FSEL R4, R22, -INF , !P3 ;  /* 0xff80000016047808 */ /* 0x000fe40005800000 */
[----:B------:R-:W-:Y:S02]  /*4b50*/  ISETP.GT.AND P4, PT, R2, R21, PT ;  /* 0x000000150200720c */ /* 0x000fe40003f84270 */
[----:B------:R-:W-:Y:S02]  /*4b60*/  FSEL R56, R4, -INF , !P1 ;  /* 0xff80000004387808 */ /* 0x000fe40004800000 */
[----:B------:R-:W-:-:S02]  /*4b70*/  ISETP.GT.AND P6, PT, R2, R24, PT ;  /* 0x000000180200720c */ /* 0x000fc40003fc4270 */
[C---:B------:R-:W-:Y:S02]  /*4b80*/  ISETP.GT.AND P3, PT, R2.reuse, R25, PT ;  /* 0x000000190200720c */ /* 0x040fe40003f64270 */
[----:B------:R-:W-:Y:S02]  /*4b90*/  ISETP.GT.AND P1, PT, R2, R27, PT ;  /* 0x0000001b0200720c */ /* 0x000fe40003f24270 */
[----:B------:R-:W-:Y:S02]  /*4ba0*/  IABS R4, R3 ;  /* 0x0000000300047213 */ /* 0x000fe40000000000 */
[----:B------:R-:W-:Y:S01]  /*4bb0*/  IABS R3, R5 ;  /* 0x0000000500037213 */ /* 0x000fe20000000000 */
[----:B------:R-:W-:Y:S01]  /*4bc0*/  IMAD.IADD R5, R199, 0x1, -R0 ;  /* 0x00000001c7057824 */ /* 0x000fe200078e0a00 */
[----:B------:R-:W-:Y:S02]  /*4bd0*/  FSEL R17, R17, -INF , !P5 ;  /* 0xff80000011117808 */ /* 0x000fe40006800000 */
[----:B------:R-:W-:-:S02]  /*4be0*/  FSEL R20, R20, -INF , !P4 ;  /* 0xff80000014147808 */ /* 0x000fc40006000000 */
[----:B------:R-:W-:Y:S02]  /*4bf0*/  FSEL R19, R19, -INF , !P6 ;  /* 0xff80000013137808 */ /* 0x000fe40007000000 */
[----:B------:R-:W-:Y:S02]  /*4c00*/  FSEL R18, R18, -INF , !P3 ;  /* 0xff80000012127808 */ /* 0x000fe40005800000 */
[----:B------:R-:W-:Y:S02]  /*4c10*/  ISETP.GT.AND P5, PT, R2, R45, PT ;  /* 0x0000002d0200720c */ /* 0x000fe40003fa4270 */
[----:B------:R-:W-:Y:S02]  /*4c20*/  FSEL R30, R16, -INF , !P1 ;  /* 0xff800000101e7808 */ /* 0x000fe40004800000 */
[----:B------:R-:W-:Y:S02]  /*4c30*/  I2FP.F32.S32 R4, R4 ;  /* 0x0000000400047245 */ /* 0x000fe40000201400 */
[----:B------:R-:W-:-:S02]  /*4c40*/  ISETP.GT.AND P4, PT, R2, R31, PT ;  /* 0x0000001f0200720c */ /* 0x000fc40003f84270 */
[C---:B------:R-:W-:Y:S02]  /*4c50*/  ISETP.GT.AND P6, PT, R2.reuse, R35, PT ;  /* 0x000000230200720c */ /* 0x040fe40003fc4270 */
[C---:B------:R-:W-:Y:S02]  /*4c60*/  ISETP.GT.AND P3, PT, R2.reuse, R42, PT ;  /* 0x0000002a0200720c */ /* 0x040fe40003f64270 */
[----:B------:R-:W-:Y:S02]  /*4c70*/  ISETP.GT.AND P1, PT, R2, R49, PT ;  /* 0x000000310200720c */ /* 0x000fe40003f24270 */
[----:B------:R-:W-:Y:S02]  /*4c80*/  I2FP.F32.S32 R3, R3 ;  /* 0x0000000300037245 */ /* 0x000fe40000201400 */
[----:B------:R-:W-:Y:S01]  /*4c90*/  FSEL R43, R7, -INF , !P5 ;  /* 0xff800000072b7808 */ /* 0x000fe20006800000 */
[----:B------:R-:W-:Y:S01]  /*4ca0*/  FFMA.FTZ R7, R4, -UR6, R57 ;  /* 0x8000000604077c23 */ /* 0x000fe20008010039 */
[----:B------:R-:W-:Y:S01]  /*4cb0*/  FSEL R32, R13, -INF , !P4 ;  /* 0xff8000000d207808 */ /* 0x000fe20006000000 */
[----:B------:R-:W-:Y:S01]  /*4cc0*/  FFMA.FTZ R8, R3, -UR6, R64 ;  /* 0x8000000603087c23 */ /* 0x000fe20008010040 */
[----:B------:R-:W-:-:S02]  /*4cd0*/  FSEL R34, R12, -INF , !P6 ;  /* 0xff8000000c227808 */ /* 0x000fc40007000000 */
[----:B------:R-:W-:Y:S02]  /*4ce0*/  FSEL R41, R6, -INF , !P3 ;  /* 0xff80000006297808 */ /* 0x000fe40005800000 */
[----:B------:R-:W-:Y:S02]  /*4cf0*/  FSEL R44, R14, -INF , !P1 ;  /* 0xff8000000e2c7808 */ /* 0x000fe40004800000 */
[C---:B------:R-:W-:Y:S02]  /*4d00*/  ISETP.GT.AND P4, PT, R2.reuse, R53, PT ;  /* 0x000000350200720c */ /* 0x040fe40003f84270 */
[C---:B------:R-:W-:Y:S02]  /*4d10*/  ISETP.GT.AND P6, PT, R2.reuse, R60, PT ;  /* 0x0000003c0200720c */ /* 0x040fe40003fc4270 */
[C---:B------:R-:W-:Y:S02]  /*4d20*/  ISETP.GT.AND P3, PT, R2.reuse, R61, PT ;  /* 0x0000003d0200720c */ /* 0x040fe40003f64270 */
[----:B------:R-:W-:-:S02]  /*4d30*/  ISETP.GT.AND P5, PT, R2, R70, PT ;  /* 0x000000460200720c */ /* 0x000fc40003fa4270 */
[----:B------:R-:W-:Y:S01]  /*4d40*/  ISETP.GT.AND P1, PT, R2, R68, PT ;  /* 0x000000440200720c */ /* 0x000fe20003f24270 */
[C---:B------:R-:W-:Y:S01]  /*4d50*/  VIADD R2, R199.reuse, 0x8 ;  /* 0x00000008c7027836 */ /* 0x040fe20000000000 */
[C-C-:B------:R-:W-:Y:S02]  /*4d60*/  IADD3 R4, PT, PT, R199.reuse, -0x1, -R0.reuse ;  /* 0xffffffffc7047810 */ /* 0x140fe40007ffe800 */
[--C-:B------:R-:W-:Y:S01]  /*4d70*/  IADD3 R3, PT, PT, R199, 0x7, -R0.reuse ;  /* 0x00000007c7037810 */ /* 0x100fe20007ffe800 */
[C---:B------:R-:W-:Y:S01]  /*4d80*/  IMAD.IADD R69, R2.reuse, 0x1, -R0 ;  /* 0x0000000102457824 */ /* 0x040fe200078e0a00 */
[----:B------:R-:W-:Y:S01]  /*4d90*/  IABS R6, R5 ;  /* 0x0000000500067213 */ /* 0x000fe20000000000 */
[C---:B------:R-:W-:Y:S01]  /*4da0*/  VIADD R10, R2.reuse, -UR28 ;  /* 0x8000001c020a7c36 */ /* 0x040fe20008000000 */
[----:B------:R-:W-:Y:S01]  /*4db0*/  IABS R5, R4 ;  /* 0x0000000400057213 */ /* 0x000fe20000000000 */
[----:B------:R-:W-:Y:S01]  /*4dc0*/  IMAD.IADD R4, R2, 0x1, -R23 ;  /* 0x0000000102047824 */ /* 0x000fe200078e0a17 */
[----:B------:R-:W-:-:S02]  /*4dd0*/  IABS R3, R3 ;  /* 0x0000000300037213 */ /* 0x000fc40000000000 */
[C-C-:B------:R-:W-:Y:S02]  /*4de0*/  IADD3 R9, PT, PT, R2.reuse, 0x37, -R0.reuse ;  /* 0x0000003702097810 */ /* 0x140fe40007ffe800 */
[C-C-:B------:R-:W-:Y:S02]  /*4df0*/  IADD3 R11, PT, PT, R2.reuse, 0x30, -R0.reuse ;  /* 0x00000030020b7810 */ /* 0x140fe40007ffe800 */
[C-C-:B------:R-:W-:Y:S02]  /*4e00*/  IADD3 R12, PT, PT, R2.reuse, 0x2f, -R0.reuse ;  /* 0x0000002f020c7810 */ /* 0x140fe40007ffe800 */
[C-C-:B------:R-:W-:Y:S02]  /*4e10*/  IADD3 R13, PT, PT, R2.reuse, 0x28, -R0.reuse ;  /* 0x00000028020d7810 */ /* 0x140fe40007ffe800 */
[C-C-:B------:R-:W-:Y:S02]  /*4e20*/  IADD3 R14, PT, PT, R2.reuse, 0x27, -R0.reuse ;  /* 0x00000027020e7810 */ /* 0x140fe40007ffe800 */
[----:B------:R-:W-:-:S02]  /*4e30*/  IADD3 R16, PT, PT, R2, 0x20, -R0 ;  /* 0x0000002002107810 */ /* 0x000fc40007ffe800 */
[C-C-:B------:R-:W-:Y:S02]  /*4e40*/  IADD3 R28, PT, PT, R2.reuse, 0x1f, -R0.reuse ;  /* 0x0000001f021c7810 */ /* 0x140fe40007ffe800 */
[C-C-:B------:R-:W-:Y:S02]  /*4e50*/  IADD3 R40, PT, PT, R2.reuse, 0x18, -R0.reuse ;  /* 0x0000001802287810 */ /* 0x140fe40007ffe800 */
[C-C-:B------:R-:W-:Y:S02]  /*4e60*/  IADD3 R48, PT, PT, R2.reuse, 0x17, -R0.reuse ;  /* 0x0000001702307810 */ /* 0x140fe40007ffe800 */
[C-C-:B------:R-:W-:Y:S02]  /*4e70*/  IADD3 R52, PT, PT, R2.reuse, 0x10, -R0.reuse ;  /* 0x0000001002347810 */ /* 0x140fe40007ffe800 */
[C-C-:B------:R-:W-:Y:S02]  /*4e80*/  IADD3 R57, PT, PT, R2.reuse, 0xf, -R0.reuse ;  /* 0x0000000f02397810 */ /* 0x140fe40007ffe800 */
[----:B------:R-:W-:-:S02]  /*4e90*/  IADD3 R62, PT, PT, R2, 0x8, -R0 ;  /* 0x00000008023e7810 */ /* 0x000fc40007ffe800 */
[C-C-:B------:R-:W-:Y:S02]  /*4ea0*/  IADD3 R63, PT, PT, R2.reuse, 0x7, -R0.reuse ;  /* 0x00000007023f7810 */ /* 0x140fe40007ffe800 */
[----:B------:R-:W-:Y:S01]  /*4eb0*/  IADD3 R64, PT, PT, R2, -0x1, -R0 ;  /* 0xffffffff02407810 */ /* 0x000fe20007ffe800 */
[----:B------:R-:W-:Y:S01]  /*4ec0*/  IMAD.MOV.U32 R2, RZ, RZ, R3 ;  /* 0x000000ffff027224 */ /* 0x000fe200078e0003 */
[----:B------:R-:W-:Y:S01]  /*4ed0*/  IABS R0, R4 ;  /* 0x0000000400007213 */ /* 0x000fe20000000000 */
[----:B------:R-:W-:Y:S01]  /*4ee0*/  IMAD.MOV.U32 R3, RZ, RZ, R6 ;  /* 0x000000ffff037224 */ /* 0x000fe200078e0006 */
[----:B------:R-:W-:Y:S01]  /*4ef0*/  IABS R6, R9 ;  /* 0x0000000900067213 */ /* 0x000fe20000000000 */
[----:B------:R-:W-:Y:S01]  /*4f00*/  IMAD.MOV.U32 R4, RZ, RZ, R5 ;  /* 0x000000ffff047224 */ /* 0x000fe200078e0005 */
[----:B------:R-:W-:Y:S02]  /*4f10*/  I2FP.F32.S32 R5, R2 ;  /* 0x0000000200057245 */ /* 0x000fe40000201400 */
[----:B------:R-:W-:-:S02]  /*4f20*/  I2FP.F32.S32 R3, R3 ;  /* 0x0000000300037245 */ /* 0x000fc40000201400 */
[----:B------:R-:W-:Y:S01]  /*4f30*/  I2FP.F32.S32 R2, R4 ;  /* 0x0000000400027245 */ /* 0x000fe20000201400 */
[----:B------:R-:W-:Y:S01]  /*4f40*/  FFMA.FTZ R5, R5, -UR6, R65 ;  /* 0x8000000605057c23 */ /* 0x000fe20008010041 */
[----:B------:R-:W-:Y:S01]  /*4f50*/  I2FP.F32.S32 R0, R0 ;  /* 0x0000000000007245 */ /* 0x000fe20000201400 */
[----:B------:R-:W-:Y:S01]  /*4f60*/  FFMA.FTZ R3, R3, -UR6, R36 ;  /* 0x8000000603037c23 */ /* 0x000fe20008010024 */
[----:B------:R-:W-:Y:S01]  /*4f70*/  FSEL R29, R8, -INF , !P6 ;  /* 0xff800000081d7808 */ /* 0x000fe20007000000 */
[----:B------:R-:W-:Y:S01]  /*4f80*/  FFMA.FTZ R4, R2, -UR6, R37 ;  /* 0x8000000602047c23 */ /* 0x000fe20008010025 */
[----:B------:R-:W-:Y:S02]  /*4f90*/  IMAD.MOV.U32 R2, RZ, RZ, R6 ;  /* 0x000000ffff027224 */ /* 0x000fe400078e0006 */
[----:B------:R-:W-:Y:S01]  /*4fa0*/  FFMA.FTZ R0, R0, -UR6, R46 ;  /* 0x8000000600007c23 */ /* 0x000fe2000801002e */
[----:B------:R-:W-:Y:S02]  /*4fb0*/  FSEL R8, R3, -INF , !P5 ;  /* 0xff80000003087808 */ /* 0x000fe40006800000 */
[----:B------:R-:W-:-:S02]  /*4fc0*/  ISETP.GT.AND P6, PT, R10, R15, PT ;  /* 0x0000000f0a00720c */ /* 0x000fc40003fc4270 */
[----:B------:R-:W-:Y:S02]  /*4fd0*/  FSEL R6, R5, -INF , !P3 ;  /* 0xff80000005067808 */ /* 0x000fe40005800000 */
[----:B------:R-:W-:Y:S02]  /*4fe0*/  I2FP.F32.S32 R3, R2 ;  /* 0x0000000200037245 */ /* 0x000fe40000201400 */
[----:B------:R-:W-:Y:S02]  /*4ff0*/  IABS R5, R11 ;  /* 0x0000000b00057213 */ /* 0x000fe40000000000 */
[----:B------:R-:W-:Y:S01]  /*5000*/  FSEL R2, R0, -INF , !P6 ;  /* 0xff80000000027808 */ /* 0x000fe20007000000 */
[----:B------:R-:W-:Y:S01]  /*5010*/  FFMA.FTZ R0, R3, -UR6, R47 ;  /* 0x8000000603007c23 */ /* 0x000fe2000801002f */
[----:B------:R-:W-:Y:S01]  /*5020*/  FSEL R33, R7, -INF , !P4 ;  /* 0xff80000007217808 */ /* 0x000fe20006000000 */
[----:B------:R-:W-:Y:S01]  /*5030*/  IMAD.MOV.U32 R3, RZ, RZ, R5 ;  /* 0x000000ffff037224 */ /* 0x000fe200078e0005 */
[----:B------:R-:W-:-:S02]  /*5040*/  ISETP.GE.AND P4, PT, R15, R202, PT ;  /* 0x000000ca0f00720c */ /* 0x000fc40003f86270 */
[----:B------:R-:W-:Y:S02]  /*5050*/  FSEL R7, R4, -INF , !P1 ;  /* 0xff80000004077808 */ /* 0x000fe40004800000 */
[----:B------:R-:W-:Y:S02]  /*5060*/  ISETP.GT.AND P1, PT, R10, R21, PT ;  /* 0x000000150a00720c */ /* 0x000fe40003f24270 */
[----:B------:R-:W-:Y:S02]  /*5070*/  I2FP.F32.S32 R3, R3 ;  /* 0x0000000300037245 */ /* 0x000fe40000201400 */
[----:B------:R-:W-:Y:S02]  /*5080*/  IABS R4, R12 ;  /* 0x0000000c00047213 */ /* 0x000fe40000000000 */
[C---:B------:R-:W-:Y:S02]  /*5090*/  ISETP.GE.AND P3, PT, R21.reuse, R201, PT ;  /* 0x000000c91500720c */ /* 0x040fe40003f66270 */
[----:B------:R-:W-:-:S02]  /*50a0*/  ISETP.GE.AND P5, PT, R21, R202, PT ;  /* 0x000000ca1500720c */ /* 0x000fc40003fa6270 */
[----:B------:R-:W-:Y:S02]  /*50b0*/  FSEL R21, R2, -INF , !P4 ;  /* 0xff80000002157808 */ /* 0x000fe40006000000 */
[----:B------:R-:W-:Y:S01]  /*50c0*/  FSEL R2, R0, -INF , !P1 ;  /* 0xff80000000027808 */ /* 0x000fe20004800000 */
[----:B------:R-:W-:Y:S01]  /*50d0*/  FFMA.FTZ R0, R3, -UR6, R78 ;  /* 0x8000000603007c23 */ /* 0x000fe2000801004e */
[----:B------:R-:W-:Y:S01]  /*50e0*/  IMAD.MOV.U32 R3, RZ, RZ, R4 ;  /* 0x000000ffff037224 */ /* 0x000fe200078e0004 */
[----:B------:R-:W-:Y:S02]  /*50f0*/  FSEL R23, R20, -INF , !P3 ;  /* 0xff80000014177808 */ /* 0x000fe40005800000 */
[----:B------:R-:W-:Y:S02]  /*5100*/  ISETP.GT.AND P3, PT, R10, R24, PT ;  /* 0x000000180a00720c */ /* 0x000fe40003f64270 */
[----:B------:R-:W-:Y:S02]  /*5110*/  I2FP.F32.S32 R3, R3 ;  /* 0x0000000300037245 */ /* 0x000fe40000201400 */
[----:B------:R-:W-:-:S02]  /*5120*/  IABS R4, R13 ;  /* 0x0000000d00047213 */ /* 0x000fc40000000000 */
[----:B------:R-:W-:Y:S02]  /*5130*/  FSEL R15, R2, -INF , !P5 ;  /* 0xff800000020f7808 */ /* 0x000fe40006800000 */
[----:B------:R-:W-:Y:S01]  /*5140*/  FSEL R2, R0, -INF , !P3 ;  /* 0xff80000000027808 */ /* 0x000fe20005800000 */
[----:B------:R-:W-:Y:S01]  /*5150*/  FFMA.FTZ R0, R3, -UR6, R79 ;  /* 0x8000000603007c23 */ /* 0x000fe2000801004f */
[C---:B------:R-:W-:Y:S01]  /*5160*/  ISETP.GE.AND P6, PT, R24.reuse, R201, PT ;  /* 0x000000c91800720c */ /* 0x040fe20003fc6270 */
[----:B------:R-:W-:Y:S01]  /*5170*/  IMAD.MOV.U32 R3, RZ, RZ, R4 ;  /* 0x000000ffff037224 */ /* 0x000fe200078e0004 */
[----:B------:R-:W-:Y:S02]  /*5180*/  ISETP.GE.AND P4, PT, R24, R202, PT ;  /* 0x000000ca1800720c */ /* 0x000fe40003f86270 */
[----:B------:R-:W-:Y:S02]  /*5190*/  FSEL R19, R19, -INF , !P6 ;  /* 0xff80000013137808 */ /* 0x000fe40007000000 */
[----:B------:R-:W-:-:S02]  /*51a0*/  ISETP.GT.AND P6, PT, R10, R25, PT ;  /* 0x000000190a00720c */ /* 0x000fc40003fc4270 */
[----:B------:R-:W-:Y:S02]  /*51b0*/  I2FP.F32.S32 R3, R3 ;  /* 0x0000000300037245 */ /* 0x000fe40000201400 */
[----:B------:R-:W-:Y:S02]  /*51c0*/  IABS R4, R14 ;  /* 0x0000000e00047213 */ /* 0x000fe40000000000 */
[----:B------:R-:W-:Y:S02]  /*51d0*/  FSEL R22, R2, -INF , !P4 ;  /* 0xff80000002167808 */ /* 0x000fe40006000000 */
[----:B------:R-:W-:Y:S01]  /*51e0*/  FSEL R2, R0, -INF , !P6 ;  /* 0xff80000000027808 */ /* 0x000fe20007000000 */
[----:B------:R-:W-:Y:S01]  /*51f0*/  FFMA.FTZ R0, R3, -UR6, R50 ;  /* 0x8000000603007c23 */ /* 0x000fe20008010032 */
[C---:B------:R-:W-:Y:S01]  /*5200*/  ISETP.GE.AND P1, PT, R25.reuse, R201, PT ;  /* 0x000000c91900720c */ /* 0x040fe20003f26270 */
[----:B------:R-:W-:Y:S01]  /*5210*/  IMAD.MOV.U32 R3, RZ, RZ, R4 ;  /* 0x000000ffff037224 */ /* 0x000fe200078e0004 */
[----:B------:R-:W-:-:S02]  /*5220*/  ISETP.GE.AND P5, PT, R25, R202, PT ;  /* 0x000000ca1900720c */ /* 0x000fc40003fa6270 */
[----:B------:R-:W-:Y:S02]  /*5230*/  FSEL R18, R18, -INF , !P1 ;  /* 0xff80000012127808 */ /* 0x000fe40004800000 */
[----:B------:R-:W-:Y:S02]  /*5240*/  ISETP.GT.AND P1, PT, R10, R26, PT ;  /* 0x0000001a0a00720c */ /* 0x000fe40003f24270 */
        /* <DEDUP_REMOVED lines=32> */
[----:B------:R-:W-:Y:S02]  /*5450*/  ISETP.GE.AND P3, PT, R35, R201, PT ;  /* 0x000000c92300720c */ /* 0x000fe40003f66270 */
[----:B------:R-:W-:-:S02]  /*5460*/  FSEL R25, R2, -INF , !P4 ;  /* 0xff80000002197808 */ /* 0x000fc40006000000 */
[----:B------:R-:W-:Y:S01]  /*5470*/  FSEL R2, R0, -INF , !P1 ;  /* 0xff80000000027808 */ /* 0x000fe20004800000 */
[----:B------:R-:W-:Y:S01]  /*5480*/  FFMA.FTZ R0, R3, -UR6, R54 ;  /* 0x8000000603007c23 */ /* 0x000fe20008010036 */
[----:B------:R-:W-:Y:S01]  /*5490*/  ISETP.GE.AND P5, PT, R35, R202, PT ;  /* 0x000000ca2300720c */ /* 0x000fe20003fa6270 */
[----:B------:R-:W-:Y:S01]  /*54a0*/  IMAD.MOV.U32 R3, RZ, RZ, R4 ;  /* 0x000000ffff037224 */ /* 0x000fe200078e0004 */
[----:B------:R-:W-:Y:S02]  /*54b0*/  FSEL R34, R34, -INF , !P3 ;  /* 0xff80000022227808 */ /* 0x000fe40005800000 */
[----:B------:R-:W-:Y:S02]  /*54c0*/  ISETP.GT.AND P3, PT, R10, R42, PT ;  /* 0x0000002a0a00720c */ /* 0x000fe40003f64270 */
[----:B------:R-:W-:Y:S02]  /*54d0*/  FSEL R27, R2, -INF , !P5 ;  /* 0xff800000021b7808 */ /* 0x000fe40006800000 */
[----:B------:R-:W-:-:S02]  /*54e0*/  I2FP.F32.S32 R2, R3 ;  /* 0x0000000300027245 */ /* 0x000fc40000201400 */
[C---:B------:R-:W-:Y:S02]  /*54f0*/  ISETP.GE.AND P6, PT, R42.reuse, R201, PT ;  /* 0x000000c92a00720c */ /* 0x040fe40003fc6270 */
[----:B------:R-:W-:Y:S01]  /*5500*/  ISETP.GE.AND P4, PT, R42, R202, PT ;  /* 0x000000ca2a00720c */ /* 0x000fe20003f86270 */
[----:B------:R-:W-:Y:S01]  /*5510*/  FFMA.FTZ R2, R2, -UR6, R55 ;  /* 0x8000000602027c23 */ /* 0x000fe20008010037 */
[----:B------:R-:W-:Y:S02]  /*5520*/  FSEL R0, R0, -INF , !P3 ;  /* 0xff80000000007808 */ /* 0x000fe40005800000 */
[----:B------:R-:W-:Y:S02]  /*5530*/  IABS R3, R52 ;  /* 0x0000003400037213 */ /* 0x000fe40000000000 */
[----:B------:R-:W-:Y:S02]  /*5540*/  FSEL R99, R41, -INF , !P6 ;  /* 0xff80000029637808 */ /* 0x000fe40007000000 */
[----:B------:R-:W-:-:S02]  /*5550*/  FSEL R93, R0, -INF , !P4 ;  /* 0xff800000005d7808 */ /* 0x000fc40006000000 */
[----:B------:R-:W-:Y:S02]  /*5560*/  ISETP.GT.AND P6, PT, R10, R45, PT ;  /* 0x0000002d0a00720c */ /* 0x000fe40003fc4270 */
[----:B------:R-:W-:Y:S02]  /*5570*/  I2FP.F32.S32 R0, R3 ;  /* 0x0000000300007245 */ /* 0x000fe40000201400 */
[----:B------:R-:W-:Y:S02]  /*5580*/  ISETP.GE.AND P1, PT, R45, R201, PT ;  /* 0x000000c92d00720c */ /* 0x000fe40003f26270 */
[----:B------:R-:W-:Y:S01]  /*5590*/  IABS R4, R57 ;  /* 0x0000003900047213 */ /* 0x000fe20000000000 */
[----:B------:R-:W-:Y:S01]  /*55a0*/  FFMA.FTZ R0, R0, -UR6, R58 ;  /* 0x8000000600007c23 */ /* 0x000fe2000801003a */
[----:B------:R-:W-:Y:S02]  /*55b0*/  FSEL R3, R2, -INF , !P6 ;  /* 0xff80000002037808 */ /* 0x000fe40007000000 */
[----:B------:R-:W-:-:S02]  /*55c0*/  FSEL R96, R43, -INF , !P1 ;  /* 0xff8000002b607808 */ /* 0x000fc40004800000 */
[----:B------:R-:W-:Y:S02]  /*55d0*/  I2FP.F32.S32 R2, R4 ;  /* 0x0000000400027245 */ /* 0x000fe40000201400 */
[----:B------:R-:W-:Y:S02]  /*55e0*/  ISETP.GT.AND P1, PT, R10, R49, PT ;  /* 0x000000310a00720c */ /* 0x000fe40003f24270 */
[----:B------:R-:W-:Y:S01]  /*55f0*/  ISETP.GE.AND P4, PT, R49, R202, PT ;  /* 0x000000ca3100720c */ /* 0x000fe20003f86270 */
[----:B------:R-:W-:Y:S01]  /*5600*/  FFMA.FTZ R4, R2, -UR6, R59 ;  /* 0x8000000602047c23 */ /* 0x000fe2000801003b */
[----:B------:R-:W-:Y:S02]  /*5610*/  FSEL R0, R0, -INF , !P1 ;  /* 0xff80000000007808 */ /* 0x000fe40004800000 */
[----:B------:R-:W-:Y:S02]  /*5620*/  IABS R2, R62 ;  /* 0x0000003e00027213 */ /* 0x000fe40000000000 */
[----:B------:R-:W-:-:S02]  /*5630*/  FSEL R92, R0, -INF , !P4 ;  /* 0xff800000005c7808 */ /* 0x000fc40006000000 */
[-C--:B------:R-:W-:Y:S02]  /*5640*/  ISETP.GE.AND P3, PT, R49, R201.reuse, PT ;  /* 0x000000c93100720c */ /* 0x080fe40003f66270 */
[----:B------:R-:W-:Y:S02]  /*5650*/  I2FP.F32.S32 R0, R2 ;  /* 0x0000000200007245 */ /* 0x000fe40000201400 */
[----:B------:R-:W-:Y:S02]  /*5660*/  ISETP.GE.AND P6, PT, R53, R201, PT ;  /* 0x000000c93500720c */ /* 0x000fe40003fc6270 */
[----:B------:R-:W-:Y:S01]  /*5670*/  ISETP.GE.AND P5, PT, R45, R202, PT ;  /* 0x000000ca2d00720c */ /* 0x000fe20003fa6270 */
[----:B------:R-:W-:Y:S01]  /*5680*/  FFMA.FTZ R0, R0, -UR6, R66 ;  /* 0x8000000600007c23 */ /* 0x000fe20008010042 */
[----:B------:R-:W-:Y:S02]  /*5690*/  FSEL R97, R44, -INF , !P3 ;  /* 0xff8000002c617808 */ /* 0x000fe40005800000 */
[----:B------:R-:W-:-:S02]  /*56a0*/  ISETP.GT.AND P3, PT, R10, R53, PT ;  /* 0x000000350a00720c */ /* 0x000fc40003f64270 */
[----:B------:R-:W-:Y:S02]  /*56b0*/  FSEL R94, R33, -INF , !P6 ;  /* 0xff800000215e7808 */ /* 0x000fe40007000000 */
[----:B------:R-:W-:Y:S02]  /*56c0*/  ISETP.GT.AND P6, PT, R10, R60, PT ;  /* 0x0000003c0a00720c */ /* 0x000fe40003fc4270 */
[----:B------:R-:W-:Y:S02]  /*56d0*/  FSEL R95, R3, -INF , !P5 ;  /* 0xff800000035f7808 */ /* 0x000fe40006800000 */
[-C--:B------:R-:W-:Y:S02]  /*56e0*/  ISETP.GE.AND P5, PT, R53, R202.reuse, PT ;  /* 0x000000ca3500720c */ /* 0x080fe40003fa6270 */
[----:B------:R-:W-:Y:S02]  /*56f0*/  FSEL R2, R4, -INF , !P3 ;  /* 0xff80000004027808 */ /* 0x000fe40005800000 */
[----:B------:R-:W-:-:S02]  /*5700*/  ISETP.GE.AND P4, PT, R60, R202, PT ;  /* 0x000000ca3c00720c */ /* 0x000fc40003f86270 */
[----:B------:R-:W-:Y:S02]  /*5710*/  IABS R3, R63 ;  /* 0x0000003f00037213 */ /* 0x000fe40000000000 */
[----:B------:R-:W-:Y:S02]  /*5720*/  FSEL R0, R0, -INF , !P6 ;  /* 0xff80000000007808 */ /* 0x000fe40007000000 */
[----:B------:R-:W-:Y:S02]  /*5730*/  FSEL R90, R2, -INF , !P5 ;  /* 0xff800000025a7808 */ /* 0x000fe40006800000 */
[----:B------:R-:W-:Y:S02]  /*5740*/  I2FP.F32.S32 R3, R3 ;  /* 0x0000000300037245 */ /* 0x000fe40000201400 */
[----:B------:R-:W-:Y:S02]  /*5750*/  IABS R2, R69 ;  /* 0x0000004500027213 */ /* 0x000fe40000000000 */
[----:B------:R-:W-:Y:S01]  /*5760*/  FSEL R132, R0, -INF , !P4 ;  /* 0xff80000000847808 */ /* 0x000fe20006000000 */
[----:B------:R-:W-:Y:S01]  /*5770*/  FFMA.FTZ R3, R3, -UR6, R67 ;  /* 0x8000000603037c23 */ /* 0x000fe20008010043 */
[----:B------:R-:W-:-:S02]  /*5780*/  ISETP.GE.AND P1, PT, R60, R201, PT ;  /* 0x000000c93c00720c */ /* 0x000fc40003f26270 */
[----:B------:R-:W-:Y:S02]  /*5790*/  IABS R0, R64 ;  /* 0x0000004000007213 */ /* 0x000fe40000000000 */
[----:B------:R-:W-:Y:S02]  /*57a0*/  I2FP.F32.S32 R2, R2 ;  /* 0x0000000200027245 */ /* 0x000fe40000201400 */
[----:B------:R-:W-:Y:S02]  /*57b0*/  ISETP.GE.AND P3, PT, R61, R201, PT ;  /* 0x000000c93d00720c */ /* 0x000fe40003f66270 */
[----:B------:R-:W-:Y:S01]  /*57c0*/  FSEL R134, R29, -INF , !P1 ;  /* 0xff8000001d867808 */ /* 0x000fe20004800000 */
[----:B------:R-:W-:Y:S01]  /*57d0*/  FFMA.FTZ R2, R2, -UR6, R38 ;  /* 0x8000000602027c23 */ /* 0x000fe20008010026 */
[----:B------:R-:W-:Y:S02]  /*57e0*/  I2FP.F32.S32 R0, R0 ;  /* 0x0000000000007245 */ /* 0x000fe40000201400 */
[----:B------:R-:W-:-:S02]  /*57f0*/  ISETP.GT.AND P1, PT, R10, R61, PT ;  /* 0x0000003d0a00720c */ /* 0x000fc40003f24270 */
[----:B------:R-:W-:Y:S01]  /*5800*/  FSEL R133, R6, -INF , !P3 ;  /* 0xff80000006857808 */ /* 0x000fe20005800000 */
[----:B------:R-:W-:Y:S01]  /*5810*/  FFMA.FTZ R0, R0, -UR6, R39 ;  /* 0x8000000600007c23 */ /* 0x000fe20008010027 */
[----:B------:R-:W-:Y:S02]  /*5820*/  ISETP.GE.AND P5, PT, R61, R202, PT ;  /* 0x000000ca3d00720c */ /* 0x000fe40003fa6270 */
[C---:B------:R-:W-:Y:S02]  /*5830*/  ISETP.GT.AND P3, PT, R10.reuse, R70, PT ;  /* 0x000000460a00720c */ /* 0x040fe40003f64270 */
[----:B------:R-:W-:Y:S02]  /*5840*/  FSEL R3, R3, -INF , !P1 ;  /* 0xff80000003037808 */ /* 0x000fe40004800000 */
[----:B------:R-:W-:Y:S02]  /*5850*/  ISETP.GT.AND P1, PT, R10, R68, PT ;  /* 0x000000440a00720c */ /* 0x000fe40003f24270 */
        /* <DEDUP_REMOVED lines=12> */
[----:B------:R-:W-:Y:S01]  /*5920*/  UIADD3 UR5, UPT, UPT, UR23, -0x2, URZ ;  /* 0xfffffffe17057890 */ /* 0x000fe2000fffe0ff */
[----:B------:R-:W-:Y:S03]  /*5930*/  BSSY.RECONVERGENT B0, `(.L_x_1697) ;  /* 0x000005d000007945 */ /* 0x000fe60003800200 */
[----:B------:R-:W-:Y:S02]  /*5940*/  UIMAD.WIDE.U32 UR14, UR15, UR5, URZ ;  /* 0x000000050f0e72a5 */ /* 0x000fe4000f8e00ff */
[----:B------:R-:W-:Y:S02]  /*5950*/  UIMAD UR13, UR13, UR5, URZ ;  /* 0x000000050d0d72a4 */ /* 0x000fe4000f8e02ff */
[----:B------:R-:W-:Y:S02]  /*5960*/  UIADD3 UR7, UP0, UPT, UR17, UR14, URZ ;  /* 0x0000000e11077290 */ /* 0x000fe4000ff1e0ff */
[----:B------:R-:W-:Y:S01]  /*5970*/  UIADD3 UR13, UPT, UPT, UR15, UR13, URZ ;  /* 0x0000000d0f0d7290 */ /* 0x000fe2000fffe0ff */
[----:B------:R-:W-:Y:S01]  /*5980*/  IMAD.U32 R2, RZ, RZ, UR14 ;  /* 0x0000000eff027e24 */ /* 0x000fe2000f8e00ff */
[----:B------:R-:W1:Y:S01]  /*5990*/  LDCU UR5, c[0x0][0x440] ;  /* 0x00008800ff0577ac */ /* 0x000e620008000800 */
[----:B------:R-:W-:-:S02]  /*59a0*/  IMAD.U32 R3, RZ, RZ, UR15 ;  /* 0x0000000fff037e24 */ /* 0x000fc4000f8e00ff */
[----:B------:R-:W-:Y:S01]  /*59b0*/  IMAD.U32 R4, RZ, RZ, UR7 ;  /* 0x00000007ff047e24 */ /* 0x000fe2000f8e00ff */
[----:B------:R-:W-:Y:S01]  /*59c0*/  UIADD3.X UR14, UPT, UPT, UR16, UR13, URZ, UP0, !UPT ;  /* 0x0000000d100e7290 */ /* 0x000fe200087fe4ff */
[----:B------:R-:W-:Y:S01]  /*59d0*/  IMAD.U32 R3, RZ, RZ, UR13 ;  /* 0x0000000dff037e24 */ /* 0x000fe2000f8e00ff */
[-C--:B------:R-:W-:Y:S01]  /*59e0*/  LEA R8, P3, R2, R106.reuse, 0x1 ;  /* 0x0000006a02087211 */ /* 0x080fe200078608ff */
[----:B------:R-:W-:Y:S01]  /*59f0*/  UIADD3 UR13, UP1, UPT, UR17, UR7, URZ ;  /* 0x00000007110d7290 */ /* 0x000fe2000ff3e0ff */
[----:B------:R-:W-:Y:S01]  /*5a00*/  LEA R6, P1, R4, R106, 0x1 ;  /* 0x0000006a04067211 */ /* 0x000fe200078208ff */
[----:B------:R-:W-:Y:S01]  /*5a10*/  ULEA UR15, UP0, UR10, UR7, 0x5 ;  /* 0x000000070a0f7291 */ /* 0x000fe2000f8028ff */
[----:B------:R-:W-:Y:S01]  /*5a20*/  IMAD.U32 R0, RZ, RZ, UR14 ;  /* 0x0000000eff007e24 */ /* 0x000fe2000f8e00ff */
[-C--:B------:R-:W-:Y:S01]  /*5a30*/  LEA.HI.X R9, R2, R100.reuse, R3, 0x1, P3 ;  /* 0x0000006402097211 */ /* 0x080fe200018f0c03 */
[----:B------:R-:W-:Y:S01]  /*5a40*/  UIADD3.X UR7, UPT, UPT, UR16, UR14, URZ, UP1, !UPT ;  /* 0x0000000e10077290 */ /* 0x000fe20008ffe4ff */
[----:B------:R-:W-:Y:S01]  /*5a50*/  IMAD.U32 R3, RZ, RZ, UR13 ;  /* 0x0000000dff037e24 */ /* 0x000fe2000f8e00ff */
[----:B------:R-:W-:Y:S01]  /*5a60*/  ULEA.HI.X UR14, UR10, UR14, UR11, 0x5, UP0 ;  /* 0x0000000e0a0e7291 */ /* 0x000fe200080f2c0b */
[----:B------:R-:W-:Y:S01]  /*5a70*/  LEA.HI.X R7, R4, R100, R0, 0x1, P1 ;  /* 0x0000006404077211 */ /* 0x000fe200008f0c00 */
[----:B------:R-:W-:Y:S01]  /*5a80*/  IMAD.U32 R0, RZ, RZ, UR15 ;  /* 0x0000000fff007e24 */ /* 0x000fe2000f8e00ff */
[----:B-1----:R-:W-:Y:S01]  /*5a90*/  ISETP.GE.AND P4, PT, R189, UR5, PT ;  /* 0x00000005bd007c0c */ /* 0x002fe2000bf86270 */
[----:B------:R-:W-:Y:S01]  /*5aa0*/  IMAD.U32 R5, RZ, RZ, UR7 ;  /* 0x00000007ff057e24 */ /* 0x000fe2000f8e00ff */
[----:B------:R-:W-:Y:S01]  /*5ab0*/  ISETP.GE.AND P3, PT, R108, UR5, PT ;  /* 0x000000056c007c0c */ /* 0x000fe2000bf66270 */
[----:B------:R-:W-:Y:S01]  /*5ac0*/  IMAD.U32 R10, RZ, RZ, UR14 ;  /* 0x0000000eff0a7e24 */ /* 0x000fe2000f8e00ff */
[----:B------:R-:W-:-:S02]  /*5ad0*/  ISETP.GE.AND P1, PT, R107, UR5, PT ;  /* 0x000000056b007c0c */ /* 0x000fc4000bf26270 */
[CC--:B------:R-:W-:Y:S02]  /*5ae0*/  LEA R4, P6, R3.reuse, R106.reuse, 0x1 ;  /* 0x0000006a03047211 */ /* 0x0c0fe400078c08ff */
[C---:B------:R-:W-:Y:S02]  /*5af0*/  LEA R2, P5, R0.reuse, R106, 0x1 ;  /* 0x0000006a00027211 */ /* 0x040fe400078a08ff */
[-C--:B------:R-:W-:Y:S02]  /*5b00*/  LEA.HI.X R5, R3, R100.reuse, R5, 0x1, P6 ;  /* 0x0000006403057211 */ /* 0x080fe400030f0c05 */
        /* <DEDUP_REMOVED lines=62> */
.L_x_1698:
[----:B------:R3:W-:Y:S02]  /*5ef0*/  STS.128 [R197+0xb800], RZ ;  /* 0x00b800ffc5007388 */ /* 0x0007e40000000c00 */
.L_x_1699:
[----:B------:R-:W-:Y:S05]  /*5f00*/  BSYNC.RECONVERGENT B0 ;  /* 0x0000000000007941 */ /* 0x000fea0003800200 */
.L_x_1697:
[----:B------:R-:W0:Y:S02]  /*5f10*/  LDGDEPBAR ;  /* 0x00000000000079af */ /* 0x000e240000000000 */
.L_x_1696:
[----:B------:R-:W-:Y:S01]  /*5f20*/  FMNMX3.FTZ R0, R21, R15, R22, !PT ;  /* 0x0000000f15007276 */ /* 0x000fe20007810016 */
[----:B------:R-:W-:Y:S01]  /*5f30*/  IMAD.WIDE.U32 R146, R102, -0x326172a9, RZ ;  /* 0xcd9e8d5766927825 */ /* 0x000fe200078e00ff */
[----:B-1----:R-:W-:Y:S01]  /*5f40*/  FMNMX3.FTZ R4, R56, R23, R19, !PT ;  /* 0x0000001738047276 */ /* 0x002fe20007810013 */
[----:B------:R-:W-:Y:S01]  /*5f50*/  USHF.L.U32 UR13, UR25, 0x1, URZ ;  /* 0x00000001190d7899 */ /* 0x000fe200080006ff */
[----:B------:R-:W-:Y:S01]  /*5f60*/  FMNMX3.FTZ R0, R0, R20, R26, !PT ;  /* 0x0000001400007276 */ /* 0x000fe2000781001a */
[----:B------:R-:W-:Y:S01]  /*5f70*/  IMAD.WIDE.U32 R168, R103, -0x2daee0ad, RZ ;  /* 0xd2511f5367a87825 */ /* 0x000fe200078e00ff */
[----:B------:R-:W-:Y:S01]  /*5f80*/  FMNMX3.FTZ R4, R4, R18, R37, !PT ;  /* 0x0000001204047276 */ /* 0x000fe20007810025 */
[----:B------:R-:W1:Y:S01]  /*5f90*/  LDCU UR7, c[0x0][0x45c] ;  /* 0x00008b80ff0777ac */ /* 0x000e620008000800 */
[----:B------:R-:W-:Y:S01]  /*5fa0*/  FMNMX3.FTZ R0, R0, R24, R25, !PT ;  /* 0x0000001800007276 */ /* 0x000fe20007810019 */
[----:B------:R-:W-:Y:S01]  /*5fb0*/  VIADD R55, R204, 0x9e3779b9 ;  /* 0x9e3779b9cc377836 */ /* 0x000fe20000000000 */
[----:B------:R-:W-:Y:S01]  /*5fc0*/  FMNMX3.FTZ R4, R4, R36, R32, !PT ;  /* 0x0000002404047276 */ /* 0x000fe20007810020 */
[----:B------:R-:W4:Y:S01]  /*5fd0*/  S2UR UR5, SR_CgaCtaId ;  /* 0x00000000000579c3 */ /* 0x000f220000008800 */
        /* <DEDUP_REMOVED lines=11> */
[----:B------:R-:W-:Y:S01]  /*6090*/  UMOV UR14, 0x400 ;  /* 0x00000400000e7882 */ /* 0x000fe20000000000 */
[----:B------:R-:W-:Y:S01]  /*60a0*/  FMNMX3.FTZ R0, R0, R121, R120, !PT ;  /* 0x0000007900007276 */ /* 0x000fe20007810078 */
[----:B------:R-:W-:Y:S01]  /*60b0*/  VIADD R81, R205, 0xed9eba14 ;  /* 0xed9eba14cd517836 */ /* 0x000fe20000000000 */
[----:B------:R-:W-:Y:S01]  /*60c0*/  FMNMX3.FTZ R4, R4, R133, R123, !PT ;  /* 0x0000008504047276 */ /* 0x000fe2000781007b */
[----:B------:R-:W-:Y:S01]  /*60d0*/  STL.64 [R1+0x78], R168 ;  /* 0x000078a801007387 */ /* 0x000fe20000100a00 */
[----:B------:R-:W-:Y:S01]  /*60e0*/  FMNMX.FTZ R0, R111, R0, !PT ;  /* 0x000000006f007209 */ /* 0x000fe20007810000 */
[C---:B------:R-:W-:Y:S01]  /*60f0*/  VIADD R53, R205.reuse, 0xa9066899 ;  /* 0xa9066899cd357836 */ /* 0x040fe20000000000 */
[----:B------:R-:W-:Y:S01]  /*6100*/  FMNMX.FTZ R4, R122, R4, !PT ;  /* 0x000000047a047209 */ /* 0x000fe20007810000 */
[C---:B------:R-:W-:Y:S01]  /*6110*/  VIADD R76, R204.reuse, 0xb54cda56 ;  /* 0xb54cda56cc4c7836 */ /* 0x040fe20000000000 */
[----:B------:R-:W-:Y:S01]  /*6120*/  LOP3.LUT R5, R204, R104, R147, 0x96, !PT ;  /* 0x00000068cc057212 */ /* 0x000fe200078e9693 */
[----:B--2---:R-:W2:Y:S01]  /*6130*/  SHFL.BFLY PT, R3, R0, 0x2, 0x1f ;  /* 0x0c401f0000037f89 */ /* 0x004ea200000e0000 */
[----:B------:R-:W-:Y:S01]  /*6140*/  LOP3.LUT R2, R205, UR13, R169, 0x96, !PT ;  /* 0x0000000dcd027c12 */ /* 0x000fe2000f8e96a9 */
[----:B----4-:R-:W-:Y:S01]  /*6150*/  ULEA UR5, UR5, UR14, 0x18 ;  /* 0x0000000e05057291 */ /* 0x010fe2000f8ec0ff */
[----:B------:R-:W-:Y:S01]  /*6160*/  LOP3.LUT R14, R98, 0x200, R105, 0xf8, !PT ;  /* 0x00000200620e7812 */ /* 0x000fe200078ef869 */
[----:B------:R-:W4:Y:S01]  /*6170*/  SHFL.BFLY PT, R100, R4, 0x2, 0x1f ;  /* 0x0c401f0004647f89 */ /* 0x000f2200000e0000 */
[----:B------:R-:W-:Y:S01]  /*6180*/  IMAD.WIDE.U32 R144, R5, -0x2daee0ad, RZ ;  /* 0xd2511f5305907825 */ /* 0x000fe200078e00ff */
[----:B------:R-:W-:-:S02]  /*6190*/  UIADD3 UR13, UPT, UPT, UR13, 0x1, URZ ;  /* 0x000000010d0d7890 */ /* 0x000fc4000fffe0ff */
[----:B------:R-:W-:Y:S01]  /*61a0*/  LEA R127, R14, UR5, 0x1 ;  /* 0x000000050e7f7c11 */ /* 0x000fe2000f8e08ff */
[----:B------:R-:W-:Y:S01]  /*61b0*/  VIADD R98, R204, 0x1715609d ;  /* 0x1715609dcc627836 */ /* 0x000fe20000000000 */
[----:B------:R-:W-:Y:S01]  /*61c0*/  STL.64 [R1+0x80], R144 ;  /* 0x0000809001007387 */ /* 0x000fe20000100a00 */
[----:B------:R-:W-:Y:S02]  /*61d0*/  IMAD.MOV.U32 R128, RZ, RZ, 0x20 ;  /* 0x00000020ff807424 */ /* 0x000fe400078e00ff */
[----:B------:R-:W-:Y:S01]  /*61e0*/  VIADD R52, R127, 0xc040 ;  /* 0x0000c0407f347836 */ /* 0x000fe20000000000 */
[----:B------:R-:W-:Y:S01]  /*61f0*/  STL [R1+0x34], R14 ;  /* 0x0000340e01007387 */ /* 0x000fe20000100800 */
[C---:B------:R-:W-:Y:S01]  /*6200*/  VIADD R82, R205.reuse, 0x646e171e ;  /* 0x646e171ecd527836 */ /* 0x040fe20000000000 */
[----:B------:R-:W-:Y:S02]  /*6210*/  SEL R128, R128, 0xffffffe0, !P0 ;  /* 0xffffffe080807807 */ /* 0x000fe40004000000 */
[----:B--2---:R-:W-:Y:S01]  /*6220*/  FMNMX.FTZ R8, R0, R3, !PT ;  /* 0x0000000300087209 */ /* 0x004fe20007810000 */
[----:B------:R-:W-:-:S02]  /*6230*/  VIADD R0, R205, 0xbb67ae85 ;  /* 0xbb67ae85cd007836 */ /* 0x000fc40000000000 */
[----:B------:R-:W-:Y:S01]  /*6240*/  IMAD.WIDE.U32 R2, R2, -0x326172a9, RZ ;  /* 0xcd9e8d5702027825 */ /* 0x000fe200078e00ff */
[----:B----4-:R-:W-:Y:S01]  /*6250*/  FMNMX.FTZ R100, R4, R100, !PT ;  /* 0x0000006404647209 */ /* 0x010fe20007810000 */
[----:B------:R-:W2:Y:S01]  /*6260*/  SHFL.BFLY PT, R12, R8, 0x1, 0x1f ;  /* 0x0c201f00080c7f89 */ /* 0x000ea200000e0000 */
[----:B------:R-:W-:Y:S02]  /*6270*/  LOP3.LUT R0, R0, R168, R145, 0x96, !PT ;  /* 0x000000a800007212 */ /* 0x000fe400078e9691 */
[----:B------:R-:W-:Y:S01]  /*6280*/  LOP3.LUT R6, R55, R146, R3, 0x96, !PT ;  /* 0x0000009237067212 */ /* 0x000fe200078e9603 */
[----:B------:R-:W4:Y:S02]  /*6290*/  SHFL.BFLY PT, R13, R100, 0x1, 0x1f ;  /* 0x0c201f00640d7f89 */ /* 0x000f2400000e0000 */
[----:B------:R-:W-:-:S04]  /*62a0*/  IMAD.WIDE.U32 R234, R0, -0x326172a9, RZ ;  /* 0xcd9e8d5700ea7825 */ /* 0x000fc800078e00ff */
[----:B------:R-:W-:Y:S01]  /*62b0*/  IMAD.WIDE.U32 R6, R6, -0x2daee0ad, RZ ;  /* 0xd2511f5306067825 */ /* 0x000fe200078e00ff */
[----:B------:R-:W-:-:S04]  /*62c0*/  LOP3.LUT R4, R54, R2, R235, 0x96, !PT ;  /* 0x0000000236047212 */ /* 0x000fc800078e96eb */
[----:B------:R-:W-:Y:S01]  /*62d0*/  LOP3.LUT R10, R79, R144, R7, 0x96, !PT ;  /* 0x000000904f0a7212 */ /* 0x000fe200078e9607 */
[----:B------:R-:W-:-:S04]  /*62e0*/  IMAD.WIDE.U32 R4, R4, -0x2daee0ad, RZ ;  /* 0xd2511f5304047825 */ /* 0x000fc800078e00ff */
[----:B------:R-:W-:Y:S01]  /*62f0*/  IMAD.WIDE.U32 R10, R10, -0x326172a9, RZ ;  /* 0xcd9e8d570a0a7825 */ /* 0x000fe200078e00ff */
[----:B------:R-:W-:Y:S02]  /*6300*/  LOP3.LUT R6, R78, R6, R5, 0x96, !PT ;  /* 0x000000064e067212 */ /* 0x000fe400078e9605 */
[----:B--2---:R-:W-:Y:S02]  /*6310*/  FMNMX.FTZ R3, R8, R12, !PT ;  /* 0x0000000c08037209 */ /* 0x004fe40007810000 */
[----:B------:R-:W-:Y:S01]  /*6320*/  LOP3.LUT R9, R80, R234, R11, 0x96, !PT ;  /* 0x000000ea50097212 */ /* 0x000fe200078e960b */
[----:B------:R-:W-:Y:S01]  /*6330*/  IMAD.WIDE.U32 R6, R6, -0x326172a9, RZ ;  /* 0xcd9e8d5706067825 */ /* 0x000fe200078e00ff */
[----:B----4-:R-:W-:-:S03]  /*6340*/  FMNMX.FTZ R100, R100, R13, !PT ;  /* 0x0000000d64647209 */ /* 0x010fc60007810000 */
[C---:B-1----:R-:W-:Y:S01]  /*6350*/  FMUL.FTZ R2, R3.reuse, UR7 ;  /* 0x0000000703027c20 */ /* 0x042fe20008410000 */
[----:B------:R-:W-:Y:S01]  /*6360*/  FSETP.NEU.FTZ.AND P1, PT, R3, -INF , PT ;  /* 0xff8000000300780b */ /* 0x000fe20003f3d000 */
[----:B------:R-:W-:Y:S01]  /*6370*/  IMAD.WIDE.U32 R8, R9, -0x2daee0ad, RZ ;  /* 0xd2511f5309087825 */ /* 0x000fe200078e00ff */
[----:B------:R-:W-:-:S03]  /*6380*/  LOP3.LUT R10, R77, R10, R7, 0x96, !PT ;  /* 0x0000000a4d0a7212 */ /* 0x000fc600078e9607 */
[----:B------:R-:W-:Y:S01]  /*6390*/  FMUL.FTZ R12, R100, UR7 ;  /* 0x00000007640c7c20 */ /* 0x000fe20008410000 */
[----:B------:R-:W-:Y:S01]  /*63a0*/  FSEL R2, R2, RZ, P1 ;  /* 0x000000ff02027208 */ /* 0x000fe20000800000 */
[----:B------:R-:W1:Y:S01]  /*63b0*/  LDC R11, c[0x0][0x4f8] ;  /* 0x00013e00ff0b7b82 */ /* 0x000e620000000800 */
[----:B------:R-:W-:Y:S01]  /*63c0*/  FSETP.NEU.FTZ.AND P1, PT, R100, -INF , PT ;  /* 0xff8000006400780b */ /* 0x000fe20003f3d000 */
[----:B------:R-:W-:Y:S01]  /*63d0*/  VIADD R7, R127, 0xc000 ;  /* 0x0000c0007f077836 */ /* 0x000fe20000000000 */
[----:B------:R-:W-:Y:S01]  /*63e0*/  LOP3.LUT R9, R81, R4, R9, 0x96, !PT ;  /* 0x0000000451097212 */ /* 0x000fe200078e9609 */
[--C-:B------:R-:W-:Y:S01]  /*63f0*/  FFMA.FTZ R0, R21, UR7, -R2.reuse ;  /* 0x0000000715007c23 */ /* 0x100fe20008010802 */
[----:B------:R-:W-:Y:S01]  /*6400*/  FSEL R12, R12, RZ, P1 ;  /* 0x000000ff0c0c7208 */ /* 0x000fe20000800000 */
[----:B------:R-:W-:Y:S01]  /*6410*/  FFMA.FTZ R4, R15, UR7, -R2 ;  /* 0x000000070f047c23 */ /* 0x000fe20008010802 */
[----:B------:R-:W-:Y:S01]  /*6420*/  IMAD.WIDE.U32 R14, R10, -0x2daee0ad, RZ ;  /* 0xd2511f530a0e7825 */ /* 0x000fe200078e00ff */
[----:B------:R2:W-:Y:S03]  /*6430*/  MUFU.EX2 R124, R0 ;  /* 0x00000000007c7308 */ /* 0x0005e60000000800 */
[----:B------:R-:W-:Y:S01]  /*6440*/  FFMA.FTZ R5, R23, UR7, -R12 ;  /* 0x0000000717057c23 */ /* 0x000fe2000801080c */
[----:B------:R-:W-:Y:S01]  /*6450*/  @P2 VIADD R52, R7, 0xffffffc0 ;  /* 0xffffffc007342836 */ /* 0x000fe20000000000 */
[----:B------:R4:W5:Y:S01]  /*6460*/  MUFU.EX2 R141, R4 ;  /* 0x00000004008d7308 */ /* 0x0009620000000800 */
[----:B------:R-:W-:Y:S01]  /*6470*/  LOP3.LUT R8, R53, R8, R15, 0x96, !PT ;  /* 0x0000000835087212 */ /* 0x000fe200078e960f */
[----:B------:R-:W-:Y:S01]  /*6480*/  FFMA.FTZ R7, R20, UR7, -R2 ;  /* 0x0000000714077c23 */ /* 0x000fe20008010802 */
[----:B------:R-:W-:Y:S01]  /*6490*/  FFMA.FTZ R10, R36, UR7, -R12 ;  /* 0x00000007240a7c23 */ /* 0x000fe2000801080c */
[----:B------:R-:W-:Y:S01]  /*64a0*/  MUFU.EX2 R112, R5 ;  /* 0x0000000500707308 */ /* 0x000fe20000000800 */
[----:B------:R-:W-:Y:S01]  /*64b0*/  LDSM.16.MT88.4 R60, [R52] ;  /* 0x00000000343c783b */ /* 0x000fe20000004200 */
[----:B------:R-:W-:-:S02]  /*64c0*/  IMAD.WIDE.U32 R46, R8, -0x326172a9, RZ ;  /* 0xcd9e8d57082e7825 */ /* 0x000fc400078e00ff */
[----:B------:R-:W-:Y:S01]  /*64d0*/  MUFU.EX2 R150, R7 ;  /* 0x0000000700967308 */ /* 0x000fe20000000800 */
[----:B------:R-:W-:Y:S01]  /*64e0*/  LDSM.16.MT88.4 R72, [R52+0x800] ;  /* 0x000800003448783b */ /* 0x000fe20000004200 */
[--C-:B--2---:R-:W-:Y:S01]  /*64f0*/  FFMA.FTZ R0, R56, UR7, -R12.reuse ;  /* 0x0000000738007c23 */ /* 0x104fe2000801080c */
[C---:B------:R-:W-:Y:S01]  /*6500*/  PRMT R108, R46.reuse, 0x7771, RZ ;  /* 0x000077712e6c7816 */ /* 0x040fe200000000ff */
[----:B------:R-:W-:Y:S01]  /*6510*/  MUFU.EX2 R142, R10 ;  /* 0x0000000a008e7308 */ /* 0x000fe20000000800 */
[C---:B------:R-:W-:Y:S01]  /*6520*/  PRMT R105, R46.reuse, 0x7772, RZ ;  /* 0x000077722e697816 */ /* 0x040fe200000000ff */
[--C-:B----4-:R-:W-:Y:S01]  /*6530*/  FFMA.FTZ R4, R19, UR7, -R12.reuse ;  /* 0x0000000713047c23 */ /* 0x110fe2000801080c */
[----:B------:R-:W-:Y:S01]  /*6540*/  PRMT R106, R46, 0x7773, RZ ;  /* 0x000077732e6a7816 */ /* 0x000fe200000000ff */
[----:B------:R2:W4:Y:S04]  /*6550*/  MUFU.EX2 R125, R0 ;  /* 0x00000000007d7308 */ /* 0x0005280000000800 */
[----:B------:R3:W-:Y:S01]  /*6560*/  MUFU.EX2 R154, R4 ;  /* 0x00000004009a7308 */ /* 0x0007e20000000800 */
[----:B--2---:R-:W-:-:S04]  /*6570*/  FFMA.FTZ R0, R18, UR7, -R12 ;  /* 0x0000000712007c23 */ /* 0x004fc8000801080c */
[----:B------:R2:W4:Y:S01]  /*6580*/  MUFU.EX2 R115, R0 ;  /* 0x0000000000737308 */ /* 0x0005220000000800 */
[----:B---3--:R-:W-:-:S03]  /*6590*/  IMAD.WIDE.U32 R4, R9, -0x326172a9, RZ ;  /* 0xcd9e8d5709047825 */ /* 0x008fc600078e00ff */
[----:B------:R-:W-:Y:S01]  /*65a0*/  LOP3.LUT R4, R76, R4, R47, 0x96, !PT ;  /* 0x000000044c047212 */ /* 0x000fe200078e962f */
[----:B------:R-:W-:Y:S01]  /*65b0*/  IMAD.IADD R47, R128, 0x1, R127 ;  /* 0x00000001802f7824 */ /* 0x000fe200078e027f */
[----:B------:R-:W-:Y:S01]  /*65c0*/  LOP3.LUT R13, R98, R6, R5, 0x96, !PT ;  /* 0x00000006620d7212 */ /* 0x000fe200078e9605 */
[----:B------:R-:W-:Y:S01]  /*65d0*/  IMAD.IADD R128, R128, 0x1, R52 ;  /* 0x0000000180807824 */ /* 0x000fe200078e0234 */
[----:B-----5:R-:W-:Y:S02]  /*65e0*/  F2FP.F16.F32.PACK_AB R5, R141, R124 ;  /* 0x0000007c8d05723e */ /* 0x020fe400000000ff */
[----:B------:R-:W-:Y:S01]  /*65f0*/  LOP3.LUT R6, R4, 0xffff, RZ, 0xc0, !PT ;  /* 0x0000ffff04067812 */ /* 0x000fe200078ec0ff */
[----:B------:R-:W3:Y:S01]  /*6600*/  LDSM.16.MT88.4 R16, [R47+0xc000] ;  /* 0x00c000002f10783b */ /* 0x000ee20000004200 */
[----:B--2---:R-:W-:Y:S01]  /*6610*/  FFMA.FTZ R0, R22, UR7, -R2 ;  /* 0x0000000716007c23 */ /* 0x004fe20008010802 */
[----:B------:R-:W-:Y:S01]  /*6620*/  PRMT R131, R5, 0x7610, R131 ;  /* 0x0000761005837816 */ /* 0x000fe20000000083 */
[----:B------:R-:W-:Y:S01]  /*6630*/  IMAD.WIDE.U32 R44, R13, -0x2daee0ad, RZ ;  /* 0xd2511f530d2c7825 */ /* 0x000fe200078e00ff */
[----:B------:R-:W-:Y:S01]  /*6640*/  PRMT R163, R5, 0x7632, R163 ;  /* 0x0000763205a37816 */ /* 0x000fe200000000a3 */
[----:B------:R4:W2:Y:S01]  /*6650*/  MUFU.EX2 R114, R0 ;  /* 0x0000000000727308 */ /* 0x0008a20000000800 */
[----:B-1----:R-:W-:Y:S01]  /*6660*/  LOP3.LUT R5, R11, 0xff, RZ, 0xc0, !PT ;  /* 0x000000ff0b057812 */ /* 0x002fe200078ec0ff */
[----:B------:R-:W-:Y:S01]  /*6670*/  FFMA.FTZ R11, R32, UR7, -R12 ;  /* 0x00000007200b7c23 */ /* 0x000fe2000801080c */
[----:B------:R-:W-:Y:S01]  /*6680*/  LOP3.LUT R107, R4, 0xff, RZ, 0xc0, !PT ;  /* 0x000000ff046b7812 */ /* 0x000fe200078ec0ff */
[----:B------:R-:W1:Y:S01]  /*6690*/  LDSM.16.MT88.4 R20, [R127+0xc000] ;  /* 0x00c000007f14783b */ /* 0x000e620000004200 */
[----:B------:R-:W-:Y:S01]  /*66a0*/  SHF.R.U32.HI R104, RZ, 0x8, R6 ;  /* 0x00000008ff687819 */ /* 0x000fe20000011606 */
[----:B------:R-:W-:Y:S01]  /*66b0*/  FFMA.FTZ R6, R24, UR7, -R2 ;  /* 0x0000000718067c23 */ /* 0x000fe20008010802 */
[----:B------:R-:W-:Y:S01]  /*66c0*/  PRMT R7, R4, 0x7632, R7 ;  /* 0x0000763204077816 */ /* 0x000fe20000000007 */
[----:B------:R-:W-:Y:S01]  /*66d0*/  MUFU.EX2 R140, R11 ;  /* 0x0000000b008c7308 */ /* 0x000fe20000000800 */
[----:B------:R-:W-:Y:S01]  /*66e0*/  PRMT R8, R107, 0x5410, R104 ;  /* 0x000054106b087816 */ /* 0x000fe20000000068 */
[----:B------:R-:W5:Y:S01]  /*66f0*/  LDSM.16.MT88.4 R28, [R47+0xe000] ;  /* 0x00e000002f1c783b */ /* 0x000f620000004200 */
[----:B------:R-:W-:Y:S01]  /*6700*/  SHF.R.U32.HI R110, RZ, 0x18, R4 ;  /* 0x00000018ff6e7819 */ /* 0x000fe20000011604 */
[----:B------:R-:W-:Y:S01]  /*6710*/  MUFU.EX2 R113, R6 ;  /* 0x0000000600717308 */ /* 0x000fe20000000800 */
[----:B------:R-:W-:Y:S01]  /*6720*/  LOP3.LUT R109, R7, 0xff, RZ, 0xc0, !PT ;  /* 0x000000ff076d7812 */ /* 0x000fe200078ec0ff */
[----:B------:R-:W-:Y:S01]  /*6730*/  FFMA.FTZ R7, R25, UR7, -R2 ;  /* 0x0000000719077c23 */ /* 0x000fe20008010802 */
[----:B----4-:R-:W-:Y:S01]  /*6740*/  F2FP.F16.F32.PACK_AB R0, R112, R125 ;  /* 0x0000007d7000723e */ /* 0x010fe200000000ff */
[----:B------:R-:W-:Y:S01]  /*6750*/  LDSM.16.MT88.4 R48, [R47+0xc800] ;  /* 0x00c800002f30783b */ /* 0x000fe20000004200 */
[----:B------:R-:W-:Y:S01]  /*6760*/  PRMT R9, R109, 0x5410, R110 ;  /* 0x000054106d097816 */ /* 0x000fe2000000006e */
[----:B------:R4:W-:Y:S01]  /*6770*/  MUFU.EX2 R151, R7 ;  /* 0x0000000700977308 */ /* 0x0009e20000000800 */
[C---:B------:R-:W-:Y:S01]  /*6780*/  PRMT R129, R0.reuse, 0x7610, R129 ;  /* 0x0000761000817816 */ /* 0x040fe20000000081 */
[----:B------:R-:W-:Y:S01]  /*6790*/  LDSM.16.MT88.4 R64, [R128] ;  /* 0x000000008040783b */ /* 0x000fe20000004200 */
[----:B------:R-:W-:-:S02]  /*67a0*/  PRMT R130, R0, 0x7632, R130 ;  /* 0x0000763200827816 */ /* 0x000fc40000000082 */
[----:B------:R-:W-:Y:S02]  /*67b0*/  F2FP.F16.F32.PACK_AB R0, R115, R154 ;  /* 0x0000009a7300723e */ /* 0x000fe400000000ff */
[----:B------:R-:W-:Y:S02]  /*67c0*/  PRMT R4, R129, 0x5410, R130 ;  /* 0x0000541081047816 */ /* 0x000fe40000000082 */
[C---:B------:R-:W-:Y:S02]  /*67d0*/  PRMT R165, R0.reuse, 0x7610, R165 ;  /* 0x0000761000a57816 */ /* 0x040fe400000000a5 */
[----:B------:R-:W-:Y:S01]  /*67e0*/  PRMT R162, R0, 0x7632, R162 ;  /* 0x0000763200a27816 */ /* 0x000fe200000000a2 */
[----:B------:R-:W-:Y:S01]  /*67f0*/  IMAD R0, R5, 0x10000, R5 ;  /* 0x0001000005007824 */ /* 0x000fe200078e0205 */
[----:B--2---:R-:W-:Y:S01]  /*6800*/  F2FP.F16.F32.PACK_AB R5, R150, R114 ;  /* 0x000000729605723e */ /* 0x004fe200000000ff */
[----:B----4-:R-:W-:Y:S01]  /*6810*/  FFMA.FTZ R7, R27, UR7, -R2 ;  /* 0x000000071b077c23 */ /* 0x010fe20008010802 */
[----:B------:R-:W-:-:S02]  /*6820*/  PRMT R6, R105, 0x5410, R106 ;  /* 0x0000541069067816 */ /* 0x000fc4000000006a */
[--C-:B------:R-:W-:Y:S01]  /*6830*/  HSET2.LE.AND R8, R8, R0.reuse, PT ;  /* 0x0000000008087233 */ /* 0x100fe20003803000 */
[----:B------:R-:W-:Y:S01]  /*6840*/  MUFU.EX2 R143, R7 ;  /* 0x00000007008f7308 */ /* 0x000fe20000000800 */
[----:B------:R-:W-:Y:S02]  /*6850*/  HSET2.LE.AND R9, R9, R0, PT ;  /* 0x0000000009097233 */ /* 0x000fe40003803000 */
[----:B------:R-:W-:Y:S02]  /*6860*/  PRMT R166, R5, 0x7610, R166 ;  /* 0x0000761005a67816 */ /* 0x000fe400000000a6 */
[----:B------:R-:W-:Y:S02]  /*6870*/  LOP3.LUT R8, R4, R8, RZ, 0xc0, !PT ;  /* 0x0000000804087212 */ /* 0x000fe400078ec0ff */
[----:B------:R-:W-:Y:S02]  /*6880*/  PRMT R4, R131, 0x5410, R163 ;  /* 0x0000541083047816 */ /* 0x000fe400000000a3 */
[----:B------:R-:W-:Y:S01]  /*6890*/  PRMT R164, R5, 0x7632, R164 ;  /* 0x0000763205a47816 */ /* 0x000fe200000000a4 */
[----:B------:R-:W-:Y:S01]  /*68a0*/  FFMA.FTZ R5, R26, UR7, -R2 ;  /* 0x000000071a057c23 */ /* 0x000fe20008010802 */
[----:B------:R-:W-:Y:S01]  /*68b0*/  LOP3.LUT R9, R4, R9, RZ, 0xc0, !PT ;  /* 0x0000000904097212 */ /* 0x000fe200078ec0ff */
[----:B------:R-:W-:Y:S01]  /*68c0*/  IMAD.MOV.U32 R4, RZ, RZ, R46 ;  /* 0x000000ffff047224 */ /* 0x000fe200078e002e */
[C---:B------:R-:W-:Y:S01]  /*68d0*/  PRMT R170, R44.reuse, 0x7772, RZ ;  /* 0x000077722caa7816 */ /* 0x040fe200000000ff */
[----:B------:R2:W-:Y:S01]  /*68e0*/  MUFU.EX2 R148, R5 ;  /* 0x0000000500947308 */ /* 0x0005e20000000800 */
[----:B------:R-:W-:-:S02]  /*68f0*/  PRMT R171, R44, 0x7773, RZ ;  /* 0x000077732cab7816 */ /* 0x000fc400000000ff */
[----:B------:R-:W-:Y:S02]  /*6900*/  LOP3.LUT R4, R4, 0xff, RZ, 0xc0, !PT ;  /* 0x000000ff04047812 */ /* 0x000fe400078ec0ff */
[----:B------:R-:W-:Y:S02]  /*6910*/  ISETP.LE.U32.AND P3, PT, R110, UR4, PT ;  /* 0x000000046e007c0c */ /* 0x000fe4000bf63070 */
[----:B------:R-:W-:Y:S02]  /*6920*/  PRMT R4, R4, 0x5410, R108 ;  /* 0x0000541004047816 */ /* 0x000fe4000000006c */
[----:B------:R-:W-:Y:S02]  /*6930*/  ISETP.LE.U32.AND P1, PT, R109, UR4, PT ;  /* 0x000000046d007c0c */ /* 0x000fe4000bf23070 */
[----:B------:R-:W-:Y:S02]  /*6940*/  ISETP.LE.U32.AND P4, PT, R107, UR4, PT ;  /* 0x000000046b007c0c */ /* 0x000fe4000bf83070 */
[----:B------:R-:W-:Y:S01]  /*6950*/  HSET2.LE.AND R4, R4, R0, PT ;  /* 0x0000000004047233 */ /* 0x000fe20003803000 */
[----:B--2---:R-:W-:-:S02]  /*6960*/  FFMA.FTZ R5, R37, UR7, -R12 ;  /* 0x0000000725057c23 */ /* 0x004fc4000801080c */
[----:B------:R-:W2:Y:S02]  /*6970*/  LDSM.16.MT88.4 R36, [R127+0xc800] ;  /* 0x00c800007f24783b */ /* 0x000ea40000004200 */
[----:B------:R4:W3:Y:S06]  /*6980*/  MUFU.EX2 R153, R5 ;  /* 0x0000000500997308 */ /* 0x0008ec0000000800 */
[----:B------:R-:W-:-:S05]  /*6990*/  @!P4 HADD2 R188, -R129.H0_H0, -RZ.H0_H0 ;  /* 0xa00000ff81bcc230 */ /* 0x000fca0000000900 */
[----:B------:R-:W-:Y:S02]  /*69a0*/  @!P4 PRMT R129, R188, 0x5410, RZ ;  /* 0x00005410bc81c816 */ /* 0x000fe400000000ff */
[----:B------:R-:W-:Y:S02]  /*69b0*/  ISETP.GT.U32.AND P4, PT, R108, UR4, PT ;  /* 0x000000046c007c0c */ /* 0x000fe4000bf84070 */
[----:B----4-:R-:W-:-:S04]  /*69c0*/  PRMT R5, R165, 0x5410, R162 ;  /* 0x00005410a5057816 */ /* 0x010fc800000000a2 */
[----:B------:R-:W-:Y:S01]  /*69d0*/  LOP3.LUT R10, R5, R4, RZ, 0xc0, !PT ;  /* 0x00000004050a7212 */ /* 0x000fe200078ec0ff */
[----:B------:R-:W-:Y:S01]  /*69e0*/  FFMA.FTZ R5, R34, UR7, -R12 ;  /* 0x0000000722057c23 */ /* 0x000fe2000801080c */
[----:B------:R-:W-:Y:S01]  /*69f0*/  LOP3.LUT R4, R6, 0xff00ff, RZ, 0xc0, !PT ;  /* 0x00ff00ff06047812 */ /* 0x000fe200078ec0ff */
[----:B------:R-:W4:Y:S01]  /*6a00*/  LDSM.16.MT88.4 R32, [R47+0xe800] ;  /* 0x00e800002f20783b */ /* 0x000f220000004200 */
[----:B---3--:R-:W-:Y:S01]  /*6a10*/  F2FP.F16.F32.PACK_AB R6, R142, R153 ;  /* 0x000000998e06723e */ /* 0x008fe200000000ff */
[----:B------:R3:W1:Y:S02]  /*6a20*/  MUFU.EX2 R149, R5 ;  /* 0x0000000500957308 */ /* 0x0006640000000800 */
[----:B------:R-:W-:Y:S02]  /*6a30*/  HSET2.LE.AND R4, R4, R0, PT ;  /* 0x0000000004047233 */ /* 0x000fe40003803000 */
[C---:B------:R-:W-:Y:S02]  /*6a40*/  PRMT R158, R6.reuse, 0x7610, R158 ;  /* 0x00007610069e7816 */ /* 0x040fe4000000009e */
[----:B------:R-:W-:-:S02]  /*6a50*/  PRMT R157, R6, 0x7632, R157 ;  /* 0x00007632069d7816 */ /* 0x000fc4000000009d */
[----:B---3--:R-:W-:-:S04]  /*6a60*/  PRMT R5, R166, 0x5410, R164 ;  /* 0x00005410a6057816 */ /* 0x008fc800000000a4 */
[----:B------:R-:W-:Y:S02]  /*6a70*/  LOP3.LUT R11, R5, R4, RZ, 0xc0, !PT ;  /* 0x00000004050b7212 */ /* 0x000fe400078ec0ff */
[----:B------:R-:W-:Y:S02]  /*6a80*/  LOP3.LUT R5, R82, R14, R45, 0x96, !PT ;  /* 0x0000000e52057212 */ /* 0x000fe400078e962d */
[----:B------:R-:W-:Y:S02]  /*6a90*/  F2FP.F16.F32.PACK_AB R4, R113, R148 ;  /* 0x000000947104723e */ /* 0x000fe400000000ff */
[----:B------:R-:W-:Y:S01]  /*6aa0*/  LOP3.LUT R6, R5, 0xffff, RZ, 0xc0, !PT ;  /* 0x0000ffff05067812 */ /* 0x000fe200078ec0ff */
[----:B------:R-:W-:Y:S01]  /*6ab0*/  HMMA.16816.F32 R68, R8, R16, RZ ;  /* 0x000000100844723c */ /* 0x000fe200000018ff */
[C---:B------:R-:W-:Y:S02]  /*6ac0*/  PRMT R161, R4.reuse, 0x7610, R161 ;  /* 0x0000761004a17816 */ /* 0x040fe400000000a1 */
[----:B------:R-:W-:-:S02]  /*6ad0*/  PRMT R160, R4, 0x7632, R160 ;  /* 0x0000763204a07816 */ /* 0x000fc400000000a0 */
[----:B-1----:R-:W-:Y:S02]  /*6ae0*/  F2FP.F16.F32.PACK_AB R4, R149, R140 ;  /* 0x0000008c9504723e */ /* 0x002fe400000000ff */
[----:B------:R-:W-:Y:S01]  /*6af0*/  LOP3.LUT R89, R5, 0xff, RZ, 0xc0, !PT ;  /* 0x000000ff05597812 */ /* 0x000fe200078ec0ff */
[C---:B------:R-:W-:Y:S01]  /*6b00*/  HMMA.16816.F32 R56, R8.reuse, R18, RZ ;  /* 0x000000120838723c */ /* 0x040fe200000018ff */
[----:B------:R-:W-:Y:S02]  /*6b10*/  SHF.R.U32.HI R91, RZ, 0x8, R6 ;  /* 0x00000008ff5b7819 */ /* 0x000fe40000011606 */
[C---:B------:R-:W-:Y:S02]  /*6b20*/  PRMT R156, R4.reuse, 0x7610, R156 ;  /* 0x00007610049c7816 */ /* 0x040fe4000000009c */
[----:B------:R-:W-:Y:S02]  /*6b30*/  PRMT R139, R4, 0x7632, R139 ;  /* 0x00007632048b7816 */ /* 0x000fe4000000008b */
[----:B------:R-:W-:Y:S01]  /*6b40*/  PRMT R4, R89, 0x5410, R91 ;  /* 0x0000541059047816 */ /* 0x000fe2000000005b */
[----:B------:R-:W-:Y:S01]  /*6b50*/  HMMA.16816.F32 R16, R8, R60, RZ ;  /* 0x0000003c0810723c */ /* 0x000fe200000018ff */
[----:B------:R-:W-:-:S02]  /*6b60*/  F2FP.F16.F32.PACK_AB R6, R143, R151 ;  /* 0x000000978f06723e */ /* 0x000fc400000000ff */
[----:B------:R-:W-:Y:S02]  /*6b70*/  PRMT R7, R5, 0x7632, R7 ;  /* 0x0000763205077816 */ /* 0x000fe40000000007 */
[C---:B------:R-:W-:Y:S02]  /*6b80*/  PRMT R159, R6.reuse, 0x7610, R159 ;  /* 0x00007610069f7816 */ /* 0x040fe4000000009f */
[----:B------:R-:W-:Y:S01]  /*6b90*/  HSET2.LE.AND R4, R4, R0, PT ;  /* 0x0000000004047233 */ /* 0x000fe20003803000 */
[----:B------:R-:W-:Y:S01]  /*6ba0*/  HMMA.16816.F32 R24, R8, R20, RZ ;  /* 0x000000140818723c */ /* 0x000fe200000018ff */
[----:B------:R-:W-:Y:S02]  /*6bb0*/  PRMT R138, R6, 0x7632, R138 ;  /* 0x00007632068a7816 */ /* 0x000fe4000000008a */
[----:B------:R-:W-:Y:S02]  /*6bc0*/  PRMT R6, R158, 0x5410, R157 ;  /* 0x000054109e067816 */ /* 0x000fe4000000009d */
[----:B------:R-:W-:-:S02]  /*6bd0*/  SHF.R.U32.HI R83, RZ, 0x18, R5 ;  /* 0x00000018ff537819 */ /* 0x000fc40000011605 */
[----:B------:R-:W-:Y:S01]  /*6be0*/  PRMT R5, R170, 0x5410, R171 ;  /* 0x00005410aa057816 */ /* 0x000fe200000000ab */
[C---:B------:R-:W-:Y:S01]  /*6bf0*/  HMMA.16816.F32 R20, R8.reuse, R22, RZ ;  /* 0x000000160814723c */ /* 0x040fe200000018ff */
[----:B------:R-:W-:Y:S01]  /*6c00*/  LOP3.LUT R4, R6, R4, RZ, 0xc0, !PT ;  /* 0x0000000406047212 */ /* 0x000fe200078ec0ff */
[----:B------:R-:W-:Y:S01]  /*6c10*/  IMAD.MOV.U32 R6, RZ, RZ, R44 ;  /* 0x000000ffff067224 */ /* 0x000fe200078e002c */
[----:B------:R-:W-:Y:S02]  /*6c20*/  LOP3.LUT R88, R7, 0xff, RZ, 0xc0, !PT ;  /* 0x000000ff07587812 */ /* 0x000fe400078ec0ff */
[----:B------:R-:W-:Y:S02]  /*6c30*/  LOP3.LUT R13, R5, 0xff00ff, RZ, 0xc0, !PT ;  /* 0x00ff00ff050d7812 */ /* 0x000fe400078ec0ff */
[----:B------:R-:W-:Y:S01]  /*6c40*/  PRMT R5, R88, 0x5410, R83 ;  /* 0x0000541058057816 */ /* 0x000fe20000000053 */
[----:B-----5:R-:W-:Y:S01]  /*6c50*/  HMMA.16816.F32 R40, R8, R28, RZ ;  /* 0x0000001c0828723c */ /* 0x020fe200000018ff */
[----:B------:R-:W-:-:S02]  /*6c60*/  PRMT R45, R44, 0x7771, RZ ;  /* 0x000077712c2d7816 */ /* 0x000fc400000000ff */
[----:B------:R-:W-:Y:S02]  /*6c70*/  LOP3.LUT R6, R6, 0xff, RZ, 0xc0, !PT ;  /* 0x000000ff06067812 */ /* 0x000fe400078ec0ff */
[----:B------:R-:W-:Y:S02]  /*6c80*/  HSET2.LE.AND R5, R5, R0, PT ;  /* 0x0000000005057233 */ /* 0x000fe40003803000 */
[----:B------:R-:W-:Y:S01]  /*6c90*/  PRMT R6, R6, 0x5410, R45 ;  /* 0x0000541006067816 */ /* 0x000fe2000000002d */
[----:B------:R-:W-:Y:S01]  /*6ca0*/  HMMA.16816.F32 R28, R8, R30, RZ ;  /* 0x0000001e081c723c */ /* 0x000fe200000018ff */
[----:B------:R-:W-:-:S03]  /*6cb0*/  PRMT R7, R161, 0x5410, R160 ;  /* 0x00005410a1077816 */ /* 0x000fc600000000a0 */
[--C-:B------:R-:W-:Y:S02]  /*6cc0*/  HSET2.LE.AND R6, R6, R0.reuse, PT ;  /* 0x0000000006067233 */ /* 0x100fe40003803000 */
[----:B------:R-:W-:Y:S02]  /*6cd0*/  LOP3.LUT R5, R7, R5, RZ, 0xc0, !PT ;  /* 0x0000000507057212 */ /* 0x000fe400078ec0ff */
[----:B------:R-:W-:Y:S02]  /*6ce0*/  HSET2.LE.AND R7, R13, R0, PT ;  /* 0x000000000d077233 */ /* 0x000fe40003803000 */
[----:B------:R-:W-:-:S04]  /*6cf0*/  PRMT R13, R156, 0x5410, R139 ;  /* 0x000054109c0d7816 */ /* 0x000fc8000000008b */
[----:B------:R-:W-:Y:S02]  /*6d00*/  LOP3.LUT R6, R13, R6, RZ, 0xc0, !PT ;  /* 0x000000060d067212 */ /* 0x000fe400078ec0ff */
[----:B------:R-:W-:-:S04]  /*6d10*/  PRMT R13, R159, 0x5410, R138 ;  /* 0x000054109f0d7816 */ /* 0x000fc8000000008a */
[----:B------:R-:W-:Y:S02]  /*6d20*/  LOP3.LUT R7, R13, R7, RZ, 0xc0, !PT ;  /* 0x000000070d077212 */ /* 0x000fe400078ec0ff */
[----:B------:R-:W-:-:S05]  /*6d30*/  LOP3.LUT R13, R205, UR13, R169, 0x96, !PT ;  /* 0x0000000dcd0d7c12 */ /* 0x000fca000f8e96a9 */
[----:B------:R-:W-:Y:S01]  /*6d40*/  HMMA.16816.F32 R236, R4, R72, R16 ;  /* 0x0000004804ec723c */ /* 0x000fe20000001810 */
[----:B------:R-:W-:-:S05]  /*6d50*/  IMAD.WIDE.U32 R16, R13, -0x326172a9, RZ ;  /* 0xcd9e8d570d107825 */ /* 0x000fca00078e00ff */
[----:B------:R-:W-:Y:S02]  /*6d60*/  LOP3.LUT R14, R55, R146, R17, 0x96, !PT ;  /* 0x00000092370e7212 */ /* 0x000fe400078e9611 */
[----:B------:R-:W-:Y:S01]  /*6d70*/  LOP3.LUT R13, R54, R16, R235, 0x96, !PT ;  /* 0x00000010360d7212 */ /* 0x000fe200078e96eb */
[----:B--2---:R-:W-:Y:S02]  /*6d80*/  HMMA.16816.F32 R240, R4, R36, R24 ;  /* 0x0000002404f0723c */ /* 0x004fe40000001818 */
[----:B------:R-:W-:-:S04]  /*6d90*/  IMAD.WIDE.U32 R14, R14, -0x2daee0ad, RZ ;  /* 0xd2511f530e0e7825 */ /* 0x000fc800078e00ff */
[----:B------:R-:W-:Y:S01]  /*6da0*/  IMAD.WIDE.U32 R16, R13, -0x2daee0ad, RZ ;  /* 0xd2511f530d107825 */ /* 0x000fe200078e00ff */
[----:B------:R-:W-:Y:S01]  /*6db0*/  LOP3.LUT R15, R79, R144, R15, 0x96, !PT ;  /* 0x000000904f0f7212 */ /* 0x000fe200078e960f */
[----:B------:R-:W-:Y:S01]  /*6dc0*/  HMMA.16816.F32 R228, R4, R38, R20 ;  /* 0x0000002604e4723c */ /* 0x000fe20000001814 */
[----:B------:R-:W1:Y:S02]  /*6dd0*/  LDSM.16.MT88.4 R36, [R127+0xe000] ;  /* 0x00e000007f24783b */ /* 0x000e640000004200 */
[----:B------:R-:W-:Y:S01]  /*6de0*/  LOP3.LUT R13, R78, R14, R17, 0x96, !PT ;  /* 0x0000000e4e0d7212 */ /* 0x000fe200078e9611 */
[----:B------:R-:W-:-:S04]  /*6df0*/  IMAD.WIDE.U32 R14, R15, -0x326172a9, RZ ;  /* 0xcd9e8d570f0e7825 */ /* 0x000fc800078e00ff */
[----:B------:R-:W-:Y:S01]  /*6e00*/  FFMA.FTZ R17, R93, UR7, -R2 ;  /* 0x000000075d117c23 */ /* 0x000fe20008010802 */
[----:B------:R-:W-:Y:S01]  /*6e10*/  IMAD.WIDE.U32 R60, R13, -0x326172a9, RZ ;  /* 0xcd9e8d570d3c7825 */ /* 0x000fe200078e00ff */
[----:B------:R-:W-:Y:S01]  /*6e20*/  HMMA.16816.F32 R20, R8, R62, RZ ;  /* 0x0000003e0814723c */ /* 0x000fe200000018ff */
[----:B------:R-:W-:Y:S01]  /*6e30*/  LOP3.LUT R15, R80, R234, R15, 0x96, !PT ;  /* 0x000000ea500f7212 */ /* 0x000fe200078e960f */
[----:B------:R2:W-:Y:S01]  /*6e40*/  MUFU.EX2 R73, R17 ;  /* 0x0000001100497308 */ /* 0x0005e20000000800 */
[----:B------:R-:W-:Y:S01]  /*6e50*/  IMAD.MOV.U32 R62, RZ, RZ, R125 ;  /* 0x000000ffff3e7224 */ /* 0x000fe200078e007d */
[----:B------:R-:W-:Y:S01]  /*6e60*/  LOP3.LUT R13, R77, R14, R61, 0x96, !PT ;  /* 0x0000000e4d0d7212 */ /* 0x000fe200078e963d */
[----:B------:R-:W-:Y:S02]  /*6e70*/  IMAD.MOV.U32 R63, RZ, RZ, R115 ;  /* 0x000000ffff3f7224 */ /* 0x000fe400078e0073 */
[----:B------:R-:W-:Y:S01]  /*6e80*/  IMAD.WIDE.U32 R14, R15, -0x2daee0ad, RZ ;  /* 0xd2511f530f0e7825 */ /* 0x000fe200078e00ff */
[----:B----4-:R-:W-:Y:S01]  /*6e90*/  HMMA.16816.F32 R116, R4, R32, R40 ;  /* 0x000000200474723c */ /* 0x010fe20000001828 */
[----:B------:R-:W-:Y:S02]  /*6ea0*/  LDSM.16.MT88.4 R40, [R127+0xe800] ;  /* 0x00e800007f28783b */ /* 0x000fe40000004200 */
[----:B------:R-:W-:-:S05]  /*6eb0*/  IMAD.MOV.U32 R80, RZ, RZ, R141 ;  /* 0x000000ffff507224 */ /* 0x000fca00078e008d */
[----:B------:R-:W-:Y:S01]  /*6ec0*/  HMMA.16816.F32 R172, R4, R34, R28 ;  /* 0x0000002204ac723c */ /* 0x000fe2000000181c */
[----:B------:R-:W3:Y:S01]  /*6ed0*/  LDSM.16.MT88.4 R32, [R128+0x800] ;  /* 0x000800008020783b */ /* 0x000ee20000004200 */
[----:B--2---:R-:W-:-:S04]  /*6ee0*/  FFMA.FTZ R17, R94, UR7, -R12 ;  /* 0x000000075e117c23 */ /* 0x004fc8000801080c */
[----:B------:R-:W-:Y:S02]  /*6ef0*/  MUFU.EX2 R152, R17 ;  /* 0x0000001100987308 */ /* 0x000fe40000000800 */
[C---:B------:R-:W-:Y:S08]  /*6f00*/  HMMA.16816.F32 R84, R4.reuse, R48, R68 ;  /* 0x000000300454723c */ /* 0x040ff00000001844 */
[----:B------:R-:W-:Y:S01]  /*6f10*/  HMMA.16816.F32 R68, R4, R50, R56 ;  /* 0x000000320444723c */ /* 0x000fe20000001838 */
[----:B------:R-:W-:Y:S01]  /*6f20*/  IMAD.WIDE.U32 R58, R13, -0x2daee0ad, RZ ;  /* 0xd2511f530d3a7825 */ /* 0x000fe200078e00ff */
[----:B------:R-:W-:-:S03]  /*6f30*/  LOP3.LUT R13, R81, R16, R15, 0x96, !PT ;  /* 0x00000010510d7212 */ /* 0x000fc600078e960f */
[--C-:B------:R-:W-:Y:S01]  /*6f40*/  FFMA.FTZ R16, R99, UR7, -R12.reuse ;  /* 0x0000000763107c23 */ /* 0x100fe2000801080c */
[----:B------:R-:W-:Y:S01]  /*6f50*/  FFMA.FTZ R15, R96, UR7, -R12 ;  /* 0x00000007600f7c23 */ /* 0x000fe2000801080c */
[----:B------:R-:W-:Y:S01]  /*6f60*/  LDSM.16.MT88.4 R48, [R128+0x2000] ;  /* 0x002000008030783b */ /* 0x000fe20000004200 */
[----:B------:R-:W-:Y:S01]  /*6f70*/  LOP3.LUT R14, R53, R14, R59, 0x96, !PT ;  /* 0x0000000e350e7212 */ /* 0x000fe200078e963b */
[----:B------:R2:W-:Y:S01]  /*6f80*/  MUFU.EX2 R72, R16 ;  /* 0x0000001000487308 */ /* 0x0005e20000000800 */
[----:B------:R-:W-:Y:S01]  /*6f90*/  HMMA.16816.F32 R24, R8, R64, RZ ;  /* 0x000000400818723c */ /* 0x000fe200000018ff */
[----:B------:R-:W-:-:S04]  /*6fa0*/  IMAD.WIDE.U32 R56, R13, -0x326172a9, RZ ;  /* 0xcd9e8d570d387825 */ /* 0x000fc800078e00ff */
[----:B------:R-:W-:Y:S01]  /*6fb0*/  FFMA.FTZ R13, R95, UR7, -R2 ;  /* 0x000000075f0d7c23 */ /* 0x000fe20008010802 */
[----:B------:R4:W-:Y:S01]  /*6fc0*/  MUFU.EX2 R64, R15 ;  /* 0x0000000f00407308 */ /* 0x0009e20000000800 */
[----:B------:R-:W-:-:S04]  /*6fd0*/  IMAD.WIDE.U32 R54, R14, -0x326172a9, RZ ;  /* 0xcd9e8d570e367825 */ /* 0x000fc800078e00ff */
[----:B------:R-:W-:Y:S01]  /*6fe0*/  FFMA.FTZ R14, R97, UR7, -R12 ;  /* 0x00000007610e7c23 */ /* 0x000fe2000801080c */
[----:B------:R-:W-:Y:S01]  /*6ff0*/  HMMA.16816.F32 R224, R4, R74, R20 ;  /* 0x0000004a04e0723c */ /* 0x000fe20000001814 */
[----:B------:R5:W3:Y:S01]  /*7000*/  MUFU.EX2 R74, R13 ;  /* 0x0000000d004a7308 */ /* 0x000ae20000000800 */
[C---:B------:R-:W-:Y:S01]  /*7010*/  PRMT R168, R54.reuse, 0x7772, RZ ;  /* 0x0000777236a87816 */ /* 0x040fe200000000ff */
[----:B------:R-:W-:Y:S01]  /*7020*/  IMAD.MOV.U32 R81, RZ, RZ, R124 ;  /* 0x000000ffff517224 */ /* 0x000fe200078e007c */
[----:B------:R-:W-:Y:S01]  /*7030*/  PRMT R169, R54, 0x7773, RZ ;  /* 0x0000777336a97816 */ /* 0x000fe200000000ff */
[----:B------:R3:W3:Y:S01]  /*7040*/  MUFU.EX2 R75, R14 ;  /* 0x0000000e004b7308 */ /* 0x0006e20000000800 */
[--C-:B--2---:R-:W-:Y:S01]  /*7050*/  FFMA.FTZ R16, R90, UR7, -R2.reuse ;  /* 0x000000075a107c23 */ /* 0x104fe20008010802 */
[----:B------:R-:W-:Y:S01]  /*7060*/  PRMT R167, R54, 0x7771, RZ ;  /* 0x0000777136a77816 */ /* 0x000fe200000000ff */
[----:B-1----:R-:W-:Y:S01]  /*7070*/  HMMA.16816.F32 R20, R8, R38, RZ ;  /* 0x000000260814723c */ /* 0x002fe200000018ff */
[----:B----4-:R-:W-:Y:S01]  /*7080*/  FFMA.FTZ R15, R92, UR7, -R2 ;  /* 0x000000075c0f7c23 */ /* 0x010fe20008010802 */
[----:B------:R-:W-:Y:S04]  /*7090*/  MUFU.EX2 R155, R16 ;  /* 0x00000010009b7308 */ /* 0x000fe80000000800 */
[----:B------:R1:W2:Y:S01]  /*70a0*/  MUFU.EX2 R53, R15 ;  /* 0x0000000f00357308 */ /* 0x0002a20000000800 */
[----:B-----5:R-:W-:Y:S01]  /*70b0*/  LOP3.LUT R13, R76, R56, R55, 0x96, !PT ;  /* 0x000000384c0d7212 */ /* 0x020fe200078e9637 */
[----:B---3--:R-:W-:Y:S01]  /*70c0*/  HMMA.16816.F32 R220, R4, R32, R24 ;  /* 0x0000002004dc723c */ /* 0x008fe20000001818 */
[----:B------:R-:W-:Y:S01]  /*70d0*/  F2FP.F16.F32.PACK_AB R17, R74, R73 ;  /* 0x000000494a11723e */ /* 0x000fe200000000ff */
[----:B------:R-:W-:Y:S01]  /*70e0*/  IMAD.MOV.U32 R55, RZ, RZ, R114 ;  /* 0x000000ffff377224 */ /* 0x000fe200078e0072 */
[----:B------:R-:W-:-:S02]  /*70f0*/  F2FP.F16.F32.PACK_AB R14, R64, R72 ;  /* 0x00000048400e723e */ /* 0x000fc400000000ff */
[C---:B------:R-:W-:Y:S02]  /*7100*/  LOP3.LUT R126, R13.reuse, 0xff, RZ, 0xc0, !PT ;  /* 0x000000ff0d7e7812 */ /* 0x040fe400078ec0ff */
[C---:B------:R-:W-:Y:S01]  /*7110*/  PRMT R137, R14.reuse, 0x7610, R137 ;  /* 0x000076100e897816 */ /* 0x040fe20000000089 */
[----:B------:R-:W-:Y:S01]  /*7120*/  HMMA.16816.F32 R24, R8, R36, RZ ;  /* 0x000000240818723c */ /* 0x000fe200000018ff */
[----:B------:R-:W-:Y:S01]  /*7130*/  PRMT R136, R14, 0x7632, R136 ;  /* 0x000076320e887816 */ /* 0x000fe20000000088 */
[----:B------:R-:W-:Y:S01]  /*7140*/  LDSM.16.MT88.4 R36, [R128+0x2800] ;  /* 0x002800008024783b */ /* 0x000fe20000004200 */
[----:B------:R-:W-:Y:S02]  /*7150*/  SHF.R.U32.HI R124, RZ, 0x18, R13 ;  /* 0x00000018ff7c7819 */ /* 0x000fe4000001160d */
[----:B-1----:R-:W-:Y:S02]  /*7160*/  LOP3.LUT R15, R13, 0xffff, RZ, 0xc0, !PT ;  /* 0x0000ffff0d0f7812 */ /* 0x002fe400078ec0ff */
[----:B------:R-:W-:Y:S01]  /*7170*/  PRMT R102, R17, 0x7610, R102 ;  /* 0x0000761011667816 */ /* 0x000fe20000000066 */
[----:B------:R-:W-:Y:S01]  /*7180*/  HMMA.16816.F32 R212, R4, R42, R20 ;  /* 0x0000002a04d4723c */ /* 0x000fe20000001814 */
[----:B------:R-:W-:Y:S01]  /*7190*/  SHF.R.U32.HI R125, RZ, 0x8, R15 ;  /* 0x00000008ff7d7819 */ /* 0x000fe2000001160f */
[----:B------:R-:W-:Y:S01]  /*71a0*/  LDSM.16.MT88.4 R20, [R47+0xd000] ;  /* 0x00d000002f14783b */ /* 0x000fe20000004200 */
[----:B------:R-:W-:-:S02]  /*71b0*/  PRMT R15, R137, 0x5410, R136 ;  /* 0x00005410890f7816 */ /* 0x000fc40000000088 */
[----:B------:R-:W-:Y:S02]  /*71c0*/  PRMT R14, R126, 0x5410, R125 ;  /* 0x000054107e0e7816 */ /* 0x000fe4000000007d */
[----:B------:R-:W-:Y:S01]  /*71d0*/  PRMT R94, R17, 0x7632, R94 ;  /* 0x00007632115e7816 */ /* 0x000fe2000000005e */
[----:B------:R-:W-:Y:S02]  /*71e0*/  HMMA.16816.F32 R28, R8, R66, RZ ;  /* 0x00000042081c723c */ /* 0x000fe400000018ff */
[----:B------:R-:W-:Y:S02]  /*71f0*/  HSET2.LE.AND R14, R14, R0, PT ;  /* 0x000000000e0e7233 */ /* 0x000fe40003803000 */
[----:B------:R-:W-:-:S03]  /*7200*/  PRMT R17, R102, 0x5410, R94 ;  /* 0x0000541066117816 */ /* 0x000fc6000000005e */
[----:B------:R-:W-:Y:S01]  /*7210*/  LOP3.LUT R16, R15, R14, RZ, 0xc0, !PT ;  /* 0x0000000e0f107212 */ /* 0x000fe200078ec0ff */
[----:B------:R-:W-:Y:S01]  /*7220*/  HMMA.16816.F32 R216, R4, R40, R24 ;  /* 0x0000002804d8723c */ /* 0x000fe20000001818 */
[----:B------:R-:W-:Y:S01]  /*7230*/  F2FP.F16.F32.PACK_AB R15, R152, R75 ;  /* 0x0000004b980f723e */ /* 0x000fe200000000ff */
[----:B------:R-:W1:Y:S01]  /*7240*/  LDSM.16.MT88.4 R24, [R52+0x2000] ;  /* 0x002000003418783b */ /* 0x000e620000004200 */
[----:B--2---:R-:W-:Y:S02]  /*7250*/  F2FP.F16.F32.PACK_AB R14, R155, R53 ;  /* 0x000000359b0e723e */ /* 0x004fe400000000ff */
[C---:B------:R-:W-:Y:S01]  /*7260*/  PRMT R92, R15.reuse, 0x7610, R92 ;  /* 0x000076100f5c7816 */ /* 0x040fe2000000005c */
[----:B------:R-:W-:Y:S01]  /*7270*/  LDSM.16.MT88.4 R40, [R127+0x10000] ;  /* 0x010000007f28783b */ /* 0x000fe20000004200 */
[----:B------:R-:W-:Y:S02]  /*7280*/  PRMT R103, R15, 0x7632, R103 ;  /* 0x000076320f677816 */ /* 0x000fe40000000067 */
[----:B------:R-:W-:-:S02]  /*7290*/  PRMT R15, R13, 0x7632, R15 ;  /* 0x000076320d0f7816 */ /* 0x000fc4000000000f */
[C---:B------:R-:W-:Y:S01]  /*72a0*/  PRMT R95, R14.reuse, 0x7610, R95 ;  /* 0x000076100e5f7816 */ /* 0x040fe2000000005f */
[----:B------:R-:W-:Y:S01]  /*72b0*/  HMMA.16816.F32 R184, R4, R34, R28 ;  /* 0x0000002204b8723c */ /* 0x000fe2000000181c */
[----:B------:R-:W-:Y:S01]  /*72c0*/  PRMT R93, R14, 0x7632, R93 ;  /* 0x000076320e5d7816 */ /* 0x000fe2000000005d */
[----:B------:R-:W-:Y:S01]  /*72d0*/  IMAD.MOV.U32 R14, RZ, RZ, R54 ;  /* 0x000000ffff0e7224 */ /* 0x000fe200078e0036 */
[----:B------:R-:W-:Y:S01]  /*72e0*/  PRMT R13, R168, 0x5410, R169 ;  /* 0x00005410a80d7816 */ /* 0x000fe200000000a9 */
[----:B------:R-:W2:Y:S01]  /*72f0*/  LDSM.16.MT88.4 R32, [R52+0x2800] ;  /* 0x002800003420783b */ /* 0x000ea20000004200 */
[----:B------:R-:W-:Y:S02]  /*7300*/  LOP3.LUT R90, R15, 0xff, RZ, 0xc0, !PT ;  /* 0x000000ff0f5a7812 */ /* 0x000fe400078ec0ff */
[----:B------:R-:W-:Y:S02]  /*7310*/  LOP3.LUT R15, R13, 0xff00ff, RZ, 0xc0, !PT ;  /* 0x00ff00ff0d0f7812 */ /* 0x000fe400078ec0ff */
[----:B------:R-:W-:-:S02]  /*7320*/  PRMT R13, R90, 0x5410, R124 ;  /* 0x000054105a0d7816 */ /* 0x000fc4000000007c */
[----:B------:R-:W-:Y:S02]  /*7330*/  LOP3.LUT R14, R14, 0xff, RZ, 0xc0, !PT ;  /* 0x000000ff0e0e7812 */ /* 0x000fe400078ec0ff */
[--C-:B------:R-:W-:Y:S02]  /*7340*/  HSET2.LE.AND R15, R15, R0.reuse, PT ;  /* 0x000000000f0f7233 */ /* 0x100fe40003803000 */
[----:B------:R-:W-:Y:S02]  /*7350*/  HSET2.LE.AND R13, R13, R0, PT ;  /* 0x000000000d0d7233 */ /* 0x000fe40003803000 */
[----:B------:R-:W-:-:S03]  /*7360*/  PRMT R14, R14, 0x5410, R167 ;  /* 0x000054100e0e7816 */ /* 0x000fc600000000a7 */
[----:B------:R-:W-:Y:S02]  /*7370*/  LOP3.LUT R17, R17, R13, RZ, 0xc0, !PT ;  /* 0x0000000d11117212 */ /* 0x000fe400078ec0ff */
[----:B------:R-:W-:Y:S02]  /*7380*/  HSET2.LE.AND R14, R14, R0, PT ;  /* 0x000000000e0e7233 */ /* 0x000fe40003803000 */
[----:B------:R-:W-:-:S04]  /*7390*/  PRMT R13, R92, 0x5410, R103 ;  /* 0x000054105c0d7816 */ /* 0x000fc80000000067 */
[----:B------:R-:W-:Y:S01]  /*73a0*/  LOP3.LUT R18, R13, R14, RZ, 0xc0, !PT ;  /* 0x0000000e0d127212 */ /* 0x000fe200078ec0ff */
[----:B------:R-:W-:Y:S01]  /*73b0*/  IMAD.MOV.U32 R14, RZ, RZ, R113 ;  /* 0x000000ffff0e7224 */ /* 0x000fe200078e0071 */
[----:B------:R-:W-:Y:S01]  /*73c0*/  PRMT R13, R95, 0x5410, R93 ;  /* 0x000054105f0d7816 */ /* 0x000fe2000000005d */
[C---:B-1----:R-:W-:Y:S03]  /*73d0*/  HMMA.16816.F32 R28, R8.reuse, R24, RZ ;  /* 0x00000018081c723c */ /* 0x042fe600000018ff */
[----:B------:R-:W-:Y:S01]  /*73e0*/  LOP3.LUT R19, R13, R15, RZ, 0xc0, !PT ;  /* 0x0000000f0d137212 */ /* 0x000fe200078ec0ff */
[----:B------:R-:W-:Y:S01]  /*73f0*/  IMAD.MOV.U32 R15, RZ, RZ, R112 ;  /* 0x000000ffff0f7224 */ /* 0x000fe200078e0070 */
[----:B------:R-:W-:Y:S01]  /*7400*/  LOP3.LUT R13, R98, R60, R57, 0x96, !PT ;  /* 0x0000003c620d7212 */ /* 0x000fe200078e9639 */
[----:B------:R-:W-:Y:S02]  /*7410*/  IMAD.MOV.U32 R98, RZ, RZ, R153 ;  /* 0x000000ffff627224 */ /* 0x000fe400078e0099 */
[----:B------:R-:W-:Y:S01]  /*7420*/  HMMA.16816.F32 R24, R8, R26, RZ ;  /* 0x0000001a0818723c */ /* 0x000fe200000018ff */
[----:B------:R-:W-:Y:S01]  /*7430*/  IMAD.MOV.U32 R60, RZ, RZ, R14 ;  /* 0x000000ffff3c7224 */ /* 0x000fe200078e000e */
[----:B------:R-:W-:-:S04]  /*7440*/  LOP3.LUT R14, R104, 0xffff, RZ, 0xc0, !PT ;  /* 0x0000ffff680e7812 */ /* 0x000fc800078ec0ff */
[----:B------:R-:W-:Y:S01]  /*7450*/  ISETP.LE.U32.AND P5, PT, R14, UR4, PT ;  /* 0x000000040e007c0c */ /* 0x000fe2000bfa3070 */
[----:B------:R-:W-:Y:S01]  /*7460*/  FFMA.FTZ R14, R133, UR7, -R12 ;  /* 0x00000007850e7c23 */ /* 0x000fe2000801080c */
[C---:B------:R-:W-:Y:S01]  /*7470*/  HMMA.16816.F32 R112, R16.reuse, R20, R84 ;  /* 0x000000141070723c */ /* 0x040fe20000001854 */
[----:B------:R-:W-:Y:S02]  /*7480*/  IMAD.MOV.U32 R87, RZ, RZ, R143 ;  /* 0x000000ffff577224 */ /* 0x000fe400078e008f */
[----:B------:R-:W-:Y:S02]  /*7490*/  IMAD.MOV.U32 R86, RZ, RZ, R64 ;  /* 0x000000ffff567224 */ /* 0x000fe400078e0040 */
[----:B------:R-:W-:Y:S02]  /*74a0*/  IMAD.MOV.U32 R61, RZ, RZ, R87 ;  /* 0x000000ffff3d7224 */ /* 0x000fe400078e0057 */
[----:B------:R-:W-:Y:S01]  /*74b0*/  IMAD.MOV.U32 R87, RZ, RZ, R74 ;  /* 0x000000ffff577224 */ /* 0x000fe200078e004a */
[----:B------:R-:W-:Y:S01]  /*74c0*/  HMMA.16816.F32 R68, R16, R22, R68 ;  /* 0x000000161044723c */ /* 0x000fe20000001844 */
[----:B------:R-:W-:-:S02]  /*74d0*/  IMAD.MOV.U32 R85, RZ, RZ, R73 ;  /* 0x000000ffff557224 */ /* 0x000fc400078e0049 */
[----:B------:R-:W-:Y:S02]  /*74e0*/  IMAD.MOV.U32 R74, RZ, RZ, R151 ;  /* 0x000000ffff4a7224 */ /* 0x000fe400078e0097 */
[----:B------:R-:W-:Y:S02]  /*74f0*/  @!P5 HADD2 R135, -R130.H0_H0, -RZ.H0_H0 ;  /* 0xa00000ff8287d230 */ /* 0x000fe40000000900 */
[----:B------:R-:W-:Y:S02]  /*7500*/  IMAD.MOV.U32 R73, RZ, RZ, R149 ;  /* 0x000000ffff497224 */ /* 0x000fe400078e0095 */
[----:B------:R-:W-:Y:S01]  /*7510*/  IMAD.MOV.U32 R84, RZ, RZ, R152 ;  /* 0x000000ffff547224 */ /* 0x000fe200078e0098 */
[----:B------:R-:W-:Y:S01]  /*7520*/  HMMA.16816.F32 R20, R8, R48, RZ ;  /* 0x000000300814723c */ /* 0x000fe200000018ff */
[----:B------:R-:W-:Y:S01]  /*7530*/  IMAD.MOV.U32 R49, RZ, RZ, R142 ;  /* 0x000000ffff317224 */ /* 0x000fe200078e008e */
[----:B------:R-:W-:Y:S01]  /*7540*/  @!P5 PRMT R130, R135, 0x5410, RZ ;  /* 0x000054108782d816 */ /* 0x000fe200000000ff */
[----:B------:R-:W-:Y:S01]  /*7550*/  IMAD.MOV.U32 R48, RZ, RZ, R140 ;  /* 0x000000ffff307224 */ /* 0x000fe200078e008c */
[----:B------:R-:W-:-:S04]  /*7560*/  ISETP.GT.U32.AND P5, PT, R105, UR4, PT ;  /* 0x0000000469007c0c */ /* 0x000fc8000bfa4070 */
[C---:B--2---:R-:W-:Y:S01]  /*7570*/  HMMA.16816.F32 R140, R4.reuse, R32, R28 ;  /* 0x00000020048c723c */ /* 0x044fe2000000181c */
[----:B------:R-:W-:Y:S07]  /*7580*/  LDSM.16.MT88.4 R28, [R47+0x10800] ;  /* 0x010800002f1c783b */ /* 0x000fee0000004200 */
[----:B------:R-:W-:Y:S01]  /*7590*/  HMMA.16816.F32 R144, R4, R34, R24 ;  /* 0x000000220490723c */ /* 0x000fe20000001818 */
[----:B------:R-:W1:Y:S01]  /*75a0*/  LDSM.16.MT88.4 R32, [R127+0x10800] ;  /* 0x010800007f20783b */ /* 0x000e620000004200 */
[----:B------:R-:W-:-:S05]  /*75b0*/  @P5 HADD2 R99, -R166.H0_H0, -RZ.H0_H0 ;  /* 0xa00000ffa6635230 */ /* 0x000fca0000000900 */
[----:B------:R-:W-:Y:S01]  /*75c0*/  @P5 PRMT R166, R99, 0x5410, RZ ;  /* 0x0000541063a65816 */ /* 0x000fe200000000ff */
[----:B------:R-:W-:Y:S01]  /*75d0*/  HMMA.16816.F32 R176, R4, R36, R20 ;  /* 0x0000002404b0723c */ /* 0x000fe20000001814 */
[----:B------:R-:W-:-:S07]  /*75e0*/  ISETP.LE.U32.AND P5, PT, R83, UR4, PT ;  /* 0x0000000453007c0c */ /* 0x000fce000bfa3070 */
[C---:B------:R-:W-:Y:S01]  /*75f0*/  HMMA.16816.F32 R20, R8.reuse, R50, RZ ;  /* 0x000000320814723c */ /* 0x040fe200000018ff */
[----:B------:R-:W-:Y:S02]  /*7600*/  IMAD.MOV.U32 R50, RZ, RZ, R55 ;  /* 0x000000ffff327224 */ /* 0x000fe400078e0037 */
[----:B------:R-:W-:Y:S02]  /*7610*/  IMAD.MOV.U32 R55, RZ, RZ, R72 ;  /* 0x000000ffff377224 */ /* 0x000fe400078e0048 */
[----:B------:R-:W-:Y:S02]  /*7620*/  IMAD.MOV.U32 R72, RZ, RZ, R150 ;  /* 0x000000ffff487224 */ /* 0x000fe400078e0096 */
[----:B------:R-:W-:Y:S02]  /*7630*/  @!P5 HADD2 R196, -R160.H0_H0, -RZ.H0_H0 ;  /* 0xa00000ffa0c4d230 */ /* 0x000fe40000000900 */
[----:B------:R-:W-:Y:S01]  /*7640*/  IMAD.MOV.U32 R51, RZ, RZ, R15 ;  /* 0x000000ffff337224 */ /* 0x000fe200078e000f */
[----:B------:R-:W-:Y:S01]  /*7650*/  HMMA.16816.F32 R24, R8, R42, RZ ;  /* 0x0000002a0818723c */ /* 0x000fe200000018ff */
[----:B------:R-:W-:Y:S01]  /*7660*/  PRMT R15, R46, 0x7770, RZ ;  /* 0x000077702e0f7816 */ /* 0x000fe200000000ff */
[----:B------:R-:W-:Y:S01]  /*7670*/  IMAD.MOV.U32 R46, RZ, RZ, R73 ;  /* 0x000000ffff2e7224 */ /* 0x000fe200078e0049 */
[----:B------:R-:W-:Y:S01]  /*7680*/  @!P5 PRMT R160, R196, 0x5410, RZ ;  /* 0x00005410c4a0d816 */ /* 0x000fe200000000ff */
[----:B------:R-:W-:Y:S01]  /*7690*/  IMAD.MOV.U32 R108, RZ, RZ, R50 ;  /* 0x000000ffff6c7224 */ /* 0x000fe200078e0032 */
[----:B------:R-:W-:Y:S01]  /*76a0*/  ISETP.LE.U32.AND P6, PT, R15, UR4, PT ;  /* 0x000000040f007c0c */ /* 0x000fe2000bfc3070 */
[----:B------:R-:W-:Y:S01]  /*76b0*/  FFMA.FTZ R15, R134, UR7, -R12 ;  /* 0x00000007860f7c23 */ /* 0x000fe2000801080c */
[----:B------:R-:W-:-:S03]  /*76c0*/  ISETP.LE.U32.AND P5, PT, R126, UR4, PT ;  /* 0x000000047e007c0c */ /* 0x000fc6000bfa3070 */
[----:B------:R-:W-:Y:S01]  /*76d0*/  HMMA.16816.F32 R180, R4, R38, R20 ;  /* 0x0000002604b4723c */ /* 0x000fe20000001814 */
[----:B------:R-:W2:Y:S07]  /*76e0*/  LDSM.16.MT88.4 R36, [R47+0x10000] ;  /* 0x010000002f24783b */ /* 0x000eae0000004200 */
[----:B------:R-:W-:Y:S02]  /*76f0*/  HMMA.16816.F32 R20, R8, R40, RZ ;  /* 0x000000280814723c */ /* 0x000fe400000018ff */
[----:B------:R-:W-:-:S05]  /*7700*/  @!P5 HADD2 R232, -R137.H0_H0, -RZ.H0_H0 ;  /* 0xa00000ff89e8d230 */ /* 0x000fca0000000900 */
[----:B------:R-:W-:Y:S01]  /*7710*/  @!P5 PRMT R137, R232, 0x5410, RZ ;  /* 0x00005410e889d816 */ /* 0x000fe200000000ff */
[----:B-1----:R-:W-:Y:S01]  /*7720*/  HMMA.16816.F32 R64, R4, R34, R24 ;  /* 0x000000220440723c */ /* 0x002fe20000001818 */
[----:B------:R-:W1:Y:S01]  /*7730*/  LDSM.16.MT88.4 R24, [R52+0x4000] ;  /* 0x004000003418783b */ /* 0x000e620000004200 */
[----:B------:R-:W-:Y:S01]  /*7740*/  IMAD.MOV.U32 R34, RZ, RZ, R155 ;  /* 0x000000ffff227224 */ /* 0x000fe200078e009b */
[----:B------:R-:W-:Y:S01]  /*7750*/  ISETP.GT.U32.AND P5, PT, R167, UR4, PT ;  /* 0x00000004a7007c0c */ /* 0x000fe2000bfa4070 */
[----:B------:R-:W-:-:S08]  /*7760*/  IMAD.MOV.U32 R35, RZ, RZ, R154 ;  /* 0x000000ffff237224 */ /* 0x000fd000078e009a */
[----:B------:R-:W-:Y:S01]  /*7770*/  HMMA.16816.F32 R208, R4, R32, R20 ;  /* 0x0000002004d0723c */ /* 0x000fe20000001814 */
[----:B------:R-:W-:-:S04]  /*7780*/  IMAD.WIDE.U32 R32, R13, -0x2daee0ad, RZ ;  /* 0xd2511f530d207825 */ /* 0x000fc800078e00ff */
[----:B------:R-:W-:Y:S01]  /*7790*/  @P5 HADD2 R248, -R103.H0_H0, -RZ.H0_H0 ;  /* 0xa00000ff67f85230 */ /* 0x000fe20000000900 */
[----:B------:R-:W-:Y:S01]  /*77a0*/  LOP3.LUT R13, R82, R58, R33, 0x96, !PT ;  /* 0x0000003a520d7212 */ /* 0x000fe200078e9621 */
[----:B------:R-:W-:-:S03]  /*77b0*/  IMAD.MOV.U32 R82, RZ, RZ, R148 ;  /* 0x000000ffff527224 */ /* 0x000fc600078e0094 */
[----:B------:R-:W-:Y:S02]  /*77c0*/  @P5 PRMT R103, R248, 0x5410, RZ ;  /* 0x00005410f8675816 */ /* 0x000fe400000000ff */
[----:B------:R-:W-:Y:S01]  /*77d0*/  LOP3.LUT R33, R13, 0xff, RZ, 0xc0, !PT ;  /* 0x000000ff0d217812 */ /* 0x000fe200078ec0ff */
[----:B--2---:R-:W-:-:S15]  /*77e0*/  HMMA.16816.F32 R20, R8, R36, RZ ;  /* 0x000000240814723c */ /* 0x004fde00000018ff */
[----:B------:R-:W-:-:S05]  /*77f0*/  NOP ;  /* 0x0000000000007918 */ /* 0x000fca0000000000 */
[----:B------:R-:W-:Y:S08]  /*7800*/  HMMA.16816.F32 R76, R4, R28, R20 ;  /* 0x0000001c044c723c */ /* 0x000ff00000001814 */
[----:B------:R-:W-:Y:S01]  /*7810*/  HMMA.16816.F32 R20, R8, R38, RZ ;  /* 0x000000260814723c */ /* 0x000fe200000018ff */
[----:B------:R2:W3:-:S15]  /*7820*/  LDSM.16.MT88.4 R36, [R47+0xf000] ;  /* 0x00f000002f24783b */ /* 0x0004de0000004200 */
[----:B------:R-:W-:-:S04]  /*7830*/  NOP ;  /* 0x0000000000007918 */ /* 0x000fc80000000000 */
[----:B------:R-:W-:Y:S01]  /*7840*/  HMMA.16816.F32 R40, R4, R30, R20 ;  /* 0x0000001e0428723c */ /* 0x000fe20000001814 */
[----:B------:R-:W4:Y:S01]  /*7850*/  LDSM.16.MT88.4 R28, [R52+0x4800] ;  /* 0x00480000341c783b */ /* 0x000f220000004200 */
[----:B--2---:R-:W-:-:S06]  /*7860*/  IMAD.MOV.U32 R47, RZ, RZ, R72 ;  /* 0x000000ffff2f7224 */ /* 0x004fcc00078e0048 */
[----:B-1----:R-:W-:Y:S01]  /*7870*/  HMMA.16816.F32 R20, R8, R24, RZ ;  /* 0x000000180814723c */ /* 0x002fe200000018ff */
[----:B------:R-:W-:-:S07]  /*7880*/  IMAD.MOV.U32 R104, RZ, RZ, R47 ;  /* 0x000000ffff687224 */ /* 0x000fce00078e002f */
[----:B---3--:R-:W-:Y:S01]  /*7890*/  HMMA.16816.F32 R56, R16, R36, R116 ;  /* 0x000000241038723c */ /* 0x008fe20000001874 */
[----:B------:R-:W-:Y:S01]  /*78a0*/  IMAD.MOV.U32 R119, RZ, RZ, R84 ;  /* 0x000000ffff777224 */ /* 0x000fe200078e0054 */
[C---:B------:R-:W-:Y:S01]  /*78b0*/  PRMT R84, R32.reuse, 0x7773, RZ ;  /* 0x0000777320547816 */ /* 0x040fe200000000ff */
[----:B------:R-:W-:Y:S01]  /*78c0*/  IMAD.MOV.U32 R117, RZ, RZ, R55 ;  /* 0x000000ffff757224 */ /* 0x000fe200078e0037 */
[----:B------:R-:W-:Y:S01]  /*78d0*/  PRMT R55, R32, 0x7772, RZ ;  /* 0x0000777220377816 */ /* 0x000fe200000000ff */
[----:B------:R-:W-:Y:S02]  /*78e0*/  IMAD.MOV.U32 R118, RZ, RZ, R85 ;  /* 0x000000ffff767224 */ /* 0x000fe400078e0055 */
[----:B------:R-:W-:Y:S01]  /*78f0*/  IMAD.MOV.U32 R116, RZ, RZ, R53 ;  /* 0x000000ffff747224 */ /* 0x000fe200078e0035 */
[----:B------:R-:W-:Y:S01]  /*7900*/  SHF.R.U32.HI R53, RZ, 0x18, R13 ;  /* 0x00000018ff357819 */ /* 0x000fe2000001160d */
[----:B------:R-:W-:Y:S02]  /*7910*/  IMAD.MOV.U32 R37, RZ, RZ, R74 ;  /* 0x000000ffff257224 */ /* 0x000fe400078e004a */
[----:B------:R-:W-:-:S02]  /*7920*/  IMAD.MOV.U32 R36, RZ, RZ, R75 ;  /* 0x000000ffff247224 */ /* 0x000fc400078e004b */
[----:B------:R-:W-:Y:S01]  /*7930*/  IMAD.MOV.U32 R110, RZ, RZ, R117 ;  /* 0x000000ffff6e7224 */ /* 0x000fe200078e0075 */
[----:B------:R-:W-:Y:S01]  /*7940*/  HMMA.16816.F32 R72, R16, R38, R172 ;  /* 0x000000261048723c */ /* 0x000fe200000018ac */
[----:B------:R-:W-:Y:S02]  /*7950*/  IMAD.MOV.U32 R109, RZ, RZ, R118 ;  /* 0x000000ffff6d7224 */ /* 0x000fe400078e0076 */
[----:B------:R-:W-:Y:S02]  /*7960*/  IMAD.MOV.U32 R107, RZ, RZ, R36 ;  /* 0x000000ffff6b7224 */ /* 0x000fe400078e0024 */
[----:B------:R-:W-:Y:S02]  /*7970*/  IMAD.MOV.U32 R135, RZ, RZ, R37 ;  /* 0x000000ffff877224 */ /* 0x000fe400078e0025 */
[----:B------:R-:W-:Y:S01]  /*7980*/  IMAD.MOV.U32 R47, RZ, RZ, R116 ;  /* 0x000000ffff2f7224 */ /* 0x000fe200078e0074 */
[----:B----4-:R-:W-:Y:S08]  /*7990*/  HMMA.16816.F32 R148, R4, R28, R20 ;  /* 0x0000001c0494723c */ /* 0x010ff00000001814 */
[----:B------:R-:W-:-:S15]  /*79a0*/  HMMA.16816.F32 R20, R8, R26, RZ ;  /* 0x0000001a0814723c */ /* 0x000fde00000018ff */
[----:B------:R-:W-:-:S05]  /*79b0*/  NOP ;  /* 0x0000000000007918 */ /* 0x000fca0000000000 */
[----:B------:R-:W-:Y:S01]  /*79c0*/  HMMA.16816.F32 R152, R4, R30, R20 ;  /* 0x0000001e0498723c */ /* 0x000fe20000001814 */
[----:B------:R-:W1:Y:S07]  /*79d0*/  LDSM.16.MT88.4 R20, [R128+0x4000] ;  /* 0x004000008014783b */ /* 0x000e6e0000004200 */
[----:B-1----:R-:W-:Y:S01]  /*79e0*/  HMMA.16816.F32 R28, R8, R20, RZ ;  /* 0x00000014081c723c */ /* 0x002fe200000018ff */
[--C-:B------:R-:W-:Y:S01]  /*79f0*/  FFMA.FTZ R20, R123, UR7, -R12.reuse ;  /* 0x000000077b147c23 */ /* 0x100fe2000801080c */
[----:B------:R-:W-:-:S03]  /*7a00*/  FFMA.FTZ R12, R122, UR7, -R12 ;  /* 0x000000077a0c7c23 */ /* 0x000fc6000801080c */
[----:B------:R-:W-:Y:S03]  /*7a10*/  MUFU.EX2 R105, R20 ;  /* 0x0000001400697308 */ /* 0x000fe60000000800 */
[----:B------:R-:W-:Y:S01]  /*7a20*/  HMMA.16816.F32 R24, R8, R22, RZ ;  /* 0x000000160818723c */ /* 0x000fe200000018ff */
[--C-:B------:R-:W-:Y:S01]  /*7a30*/  FFMA.FTZ R11, R132, UR7, -R2.reuse ;  /* 0x00000007840b7c23 */ /* 0x100fe20008010802 */
[--C-:B------:R-:W-:Y:S01]  /*7a40*/  FFMA.FTZ R10, R121, UR7, -R2.reuse ;  /* 0x00000007790a7c23 */ /* 0x100fe20008010802 */
[--C-:B------:R-:W-:Y:S01]  /*7a50*/  FFMA.FTZ R9, R120, UR7, -R2.reuse ;  /* 0x0000000778097c23 */ /* 0x100fe20008010802 */
[----:B------:R-:W-:Y:S01]  /*7a60*/  FFMA.FTZ R2, R111, UR7, -R2 ;  /* 0x000000076f027c23 */ /* 0x000fe20008010802 */
[----:B------:R-:W-:Y:S01]  /*7a70*/  @!P3 HADD2 R111, -R163.H0_H0, -RZ.H0_H0 ;  /* 0xa00000ffa36fb230 */ /* 0x000fe20000000900 */
[----:B------:R-:W-:Y:S01]  /*7a80*/  PRMT R8, R44, 0x7770, RZ ;  /* 0x000077702c087816 */ /* 0x000fe200000000ff */
[----:B------:R-:W-:Y:S01]  /*7a90*/  @!P1 HADD2 R121, -R131.H0_H0, -RZ.H0_H0 ;  /* 0xa00000ff83799230 */ /* 0x000fe20000000900 */
[----:B------:R-:W-:Y:S01]  /*7aa0*/  MUFU.EX2 R44, R10 ;  /* 0x0000000a002c7308 */ /* 0x000fe20000000800 */
[----:B------:R-:W-:Y:S01]  /*7ab0*/  @!P6 HADD2 R132, -R165.H0_H0, -RZ.H0_H0 ;  /* 0xa00000ffa584e230 */ /* 0x000fe20000000900 */
[----:B------:R-:W-:Y:S01]  /*7ac0*/  @!P3 PRMT R163, R111, 0x5410, RZ ;  /* 0x000054106fa3b816 */ /* 0x000fe200000000ff */
[----:B------:R-:W-:Y:S01]  /*7ad0*/  @P4 HADD2 R120, -R162.H0_H0, -RZ.H0_H0 ;  /* 0xa00000ffa2784230 */ /* 0x000fe20000000900 */
[----:B------:R-:W-:Y:S01]  /*7ae0*/  ISETP.LE.U32.AND P3, PT, R89, UR4, PT ;  /* 0x0000000459007c0c */ /* 0x000fe2000bf63070 */
[----:B------:R-:W-:Y:S01]  /*7af0*/  IMAD.MOV.U32 R89, RZ, RZ, R82 ;  /* 0x000000ffff597224 */ /* 0x000fe200078e0052 */
[----:B------:R-:W-:Y:S01]  /*7b00*/  @!P1 PRMT R131, R121, 0x5410, RZ ;  /* 0x0000541079839816 */ /* 0x000fe200000000ff */
[----:B------:R-:W-:Y:S01]  /*7b10*/  IMAD.MOV.U32 R82, RZ, RZ, R98 ;  /* 0x000000ffff527224 */ /* 0x000fe200078e0062 */
[----:B------:R-:W-:Y:S01]  /*7b20*/  ISETP.GT.U32.AND P1, PT, R106, UR4, PT ;  /* 0x000000046a007c0c */ /* 0x000fe2000bf24070 */
[----:B------:R-:W-:Y:S01]  /*7b30*/  IMAD.MOV.U32 R98, RZ, RZ, R60 ;  /* 0x000000ffff627224 */ /* 0x000fe200078e003c */
[----:B------:R1:W-:Y:S01]  /*7b40*/  MUFU.EX2 R106, R2 ;  /* 0x00000002006a7308 */ /* 0x0003e20000000800 */
[----:B------:R-:W-:Y:S01]  /*7b50*/  IMAD.MOV.U32 R60, RZ, RZ, R61 ;  /* 0x000000ffff3c7224 */ /* 0x000fe200078e003d */
[----:B------:R-:W-:Y:S01]  /*7b60*/  @!P6 PRMT R165, R132, 0x5410, RZ ;  /* 0x0000541084a5e816 */ /* 0x000fe200000000ff */
[----:B------:R-:W-:Y:S01]  /*7b70*/  IMAD.MOV.U32 R83, RZ, RZ, R82 ;  /* 0x000000ffff537224 */ /* 0x000fe200078e0052 */
[----:B------:R-:W-:Y:S01]  /*7b80*/  ISETP.LE.U32.AND P6, PT, R8, UR4, PT ;  /* 0x0000000408007c0c */ /* 0x000fe2000bfc3070 */
[----:B------:R-:W-:Y:S01]  /*7b90*/  IMAD.MOV.U32 R61, RZ, RZ, R48 ;  /* 0x000000ffff3d7224 */ /* 0x000fe200078e0030 */
[----:B------:R-:W-:Y:S01]  /*7ba0*/  @P4 PRMT R162, R120, 0x5410, RZ ;  /* 0x0000541078a24816 */ /* 0x000fe200000000ff */
[----:B------:R-:W-:Y:S01]  /*7bb0*/  @!P3 HADD2 R96, -R158.H0_H0, -RZ.H0_H0 ;  /* 0xa00000ff9e60b230 */ /* 0x000fe20000000900 */
[----:B------:R-:W-:Y:S01]  /*7bc0*/  ISETP.GT.U32.AND P4, PT, R45, UR4, PT ;  /* 0x000000042d007c0c */ /* 0x000fe2000bf84070 */
[----:B------:R-:W-:Y:S01]  /*7bd0*/  MUFU.EX2 R82, R15 ;  /* 0x0000000f00527308 */ /* 0x000fe20000000800 */
[----:B------:R-:W-:-:S02]  /*7be0*/  IMAD.MOV.U32 R48, RZ, RZ, R62 ;  /* 0x000000ffff307224 */ /* 0x000fc400078e003e */
[----:B------:R-:W-:Y:S01]  /*7bf0*/  @P1 HADD2 R97, -R164.H0_H0, -RZ.H0_H0 ;  /* 0xa00000ffa4611230 */ /* 0x000fe20000000900 */
[----:B------:R-:W-:Y:S01]  /*7c00*/  @!P3 PRMT R158, R96, 0x5410, RZ ;  /* 0x00005410609eb816 */ /* 0x000fe200000000ff */
[----:B------:R-:W2:Y:S01]  /*7c10*/  MUFU.EX2 R45, R14 ;  /* 0x0000000e002d7308 */ /* 0x000ea20000000800 */
[----:B-1----:R-:W-:Y:S01]  /*7c20*/  LOP3.LUT R2, R91, 0xffff, RZ, 0xc0, !PT ;  /* 0x0000ffff5b027812 */ /* 0x002fe200078ec0ff */
[----:B------:R-:W-:Y:S01]  /*7c30*/  IMAD.MOV.U32 R91, RZ, RZ, R98 ;  /* 0x000000ffff5b7224 */ /* 0x000fe200078e0062 */
[----:B------:R-:W-:Y:S01]  /*7c40*/  @P1 PRMT R164, R97, 0x5410, RZ ;  /* 0x0000541061a41816 */ /* 0x000fe200000000ff */
[----:B------:R1:W3:Y:S01]  /*7c50*/  MUFU.EX2 R62, R11 ;  /* 0x0000000b003e7308 */ /* 0x0002e20000000800 */
[----:B------:R-:W-:Y:S01]  /*7c60*/  ISETP.LE.U32.AND P3, PT, R2, UR4, PT ;  /* 0x0000000402007c0c */ /* 0x000fe2000bf63070 */
[----:B------:R-:W-:Y:S01]  /*7c70*/  IMAD.MOV.U32 R2, RZ, RZ, R32 ;  /* 0x000000ffff027224 */ /* 0x000fe200078e0020 */
[----:B------:R-:W-:Y:S01]  /*7c80*/  ISETP.LE.U32.AND P1, PT, R88, UR4, PT ;  /* 0x0000000458007c0c */ /* 0x000fe2000bf23070 */
[----:B------:R-:W-:Y:S01]  /*7c90*/  IMAD.MOV.U32 R88, RZ, RZ, R60 ;  /* 0x000000ffff587224 */ /* 0x000fe200078e003c */
[----:B------:R4:W-:Y:S01]  /*7ca0*/  MUFU.EX2 R111, R9 ;  /* 0x00000009006f7308 */ /* 0x0009e20000000800 */
[----:B------:R-:W-:Y:S01]  /*7cb0*/  IMAD.MOV.U32 R60, RZ, RZ, R35 ;  /* 0x000000ffff3c7224 */ /* 0x000fe200078e0023 */
[----:B------:R-:W-:Y:S01]  /*7cc0*/  LOP3.LUT R8, R2, 0xff, RZ, 0xc0, !PT ;  /* 0x000000ff02087812 */ /* 0x000fe200078ec0ff */
[----:B------:R-:W-:Y:S01]  /*7cd0*/  IMAD.MOV.U32 R98, RZ, RZ, R61 ;  /* 0x000000ffff627224 */ /* 0x000fe200078e003d */
[----:B------:R-:W-:Y:S01]  /*7ce0*/  PRMT R2, R55, 0x5410, R84 ;  /* 0x0000541037027816 */ /* 0x000fe20000000054 */
[----:B------:R-:W-:Y:S01]  /*7cf0*/  IMAD.MOV.U32 R61, RZ, RZ, R34 ;  /* 0x000000ffff3d7224 */ /* 0x000fe200078e0022 */
[----:B------:R-:W-:Y:S01]  /*7d00*/  PRMT R35, R32, 0x7771, RZ ;  /* 0x0000777120237816 */ /* 0x000fe200000000ff */
[----:B------:R-:W5:Y:S01]  /*7d10*/  MUFU.EX2 R188, R12 ;  /* 0x0000000c00bc7308 */ /* 0x000f620000000800 */
[C---:B------:R-:W-:Y:S01]  /*7d20*/  LOP3.LUT R10, R13.reuse, 0xffff, RZ, 0xc0, !PT ;  /* 0x0000ffff0d0a7812 */ /* 0x040fe200078ec0ff */
[----:B------:R-:W-:Y:S01]  /*7d30*/  IMAD.MOV.U32 R121, RZ, RZ, R98 ;  /* 0x000000ffff797224 */ /* 0x000fe200078e0062 */
[----:B-1----:R-:W-:Y:S01]  /*7d40*/  PRMT R11, R13, 0x7632, R11 ;  /* 0x000076320d0b7816 */ /* 0x002fe2000000000b */
[----:B------:R-:W-:Y:S01]  /*7d50*/  @!P6 HADD2 R200, -R156.H0_H0, -RZ.H0_H0 ;  /* 0xa00000ff9cc8e230 */ /* 0x000fe20000000900 */
[----:B------:R-:W-:Y:S01]  /*7d60*/  SHF.R.U32.HI R85, RZ, 0x8, R10 ;  /* 0x00000008ff557819 */ /* 0x000fe2000001160a */
[----:B------:R-:W-:Y:S01]  /*7d70*/  @!P3 HADD2 R190, -R157.H0_H0, -RZ.H0_H0 ;  /* 0xa00000ff9dbeb230 */ /* 0x000fe20000000900 */
[----:B----4-:R-:W-:Y:S01]  /*7d80*/  LOP3.LUT R9, R2, 0xff00ff, RZ, 0xc0, !PT ;  /* 0x00ff00ff02097812 */ /* 0x010fe200078ec0ff */
[----:B------:R-:W-:Y:S01]  /*7d90*/  @!P1 HADD2 R198, -R161.H0_H0, -RZ.H0_H0 ;  /* 0xa00000ffa1c69230 */ /* 0x000fe20000000900 */
[----:B------:R-:W-:Y:S01]  /*7da0*/  PRMT R2, R8, 0x5410, R35 ;  /* 0x0000541008027816 */ /* 0x000fe20000000023 */
[----:B------:R-:W-:Y:S01]  /*7db0*/  @P4 HADD2 R206, -R139.H0_H0, -RZ.H0_H0 ;  /* 0xa00000ff8bce4230 */ /* 0x000fe20000000900 */
[----:B------:R-:W-:-:S02]  /*7dc0*/  LOP3.LUT R34, R11, 0xff, RZ, 0xc0, !PT ;  /* 0x000000ff0b227812 */ /* 0x000fc400078ec0ff */
[--C-:B------:R-:W-:Y:S02]  /*7dd0*/  HSET2.LE.AND R11, R9, R0.reuse, PT ;  /* 0x00000000090b7233 */ /* 0x100fe40003803000 */
[--C-:B------:R-:W-:Y:S02]  /*7de0*/  HSET2.LE.AND R8, R2, R0.reuse, PT ;  /* 0x0000000002087233 */ /* 0x100fe40003803000 */
[----:B------:R-:W-:Y:S02]  /*7df0*/  PRMT R2, R33, 0x5410, R85 ;  /* 0x0000541021027816 */ /* 0x000fe40000000055 */
[----:B------:R-:W-:Y:S02]  /*7e00*/  PRMT R9, R34, 0x5410, R53 ;  /* 0x0000541022097816 */ /* 0x000fe40000000035 */
[----:B--2---:R-:W-:Y:S02]  /*7e10*/  F2FP.F16.F32.PACK_AB R10, R45, R82 ;  /* 0x000000522d0a723e */ /* 0x004fe400000000ff */
[----:B------:R-:W-:-:S02]  /*7e20*/  HSET2.LE.AND R2, R2, R0, PT ;  /* 0x0000000002027233 */ /* 0x000fc40003803000 */
[----:B------:R-:W-:Y:S02]  /*7e30*/  HSET2.LE.AND R0, R9, R0, PT ;  /* 0x0000000009007233 */ /* 0x000fe40003803000 */
[----:B---3--:R-:W-:Y:S02]  /*7e40*/  F2FP.F16.F32.PACK_AB R9, R44, R62 ;  /* 0x0000003e2c09723e */ /* 0x008fe400000000ff */
[C---:B------:R-:W-:Y:S02]  /*7e50*/  PRMT R23, R10.reuse, 0x7610, R23 ;  /* 0x000076100a177816 */ /* 0x040fe40000000017 */
[----:B------:R-:W-:Y:S02]  /*7e60*/  PRMT R22, R10, 0x7632, R22 ;  /* 0x000076320a167816 */ /* 0x000fe40000000016 */
[C---:B------:R-:W-:Y:S02]  /*7e70*/  PRMT R21, R9.reuse, 0x7610, R21 ;  /* 0x0000761009157816 */ /* 0x040fe40000000015 */
[----:B------:R-:W-:-:S02]  /*7e80*/  PRMT R20, R9, 0x7632, R20 ;  /* 0x0000763209147816 */ /* 0x000fc40000000014 */
[----:B------:R-:W-:Y:S02]  /*7e90*/  PRMT R9, R23, 0x5410, R22 ;  /* 0x0000541017097816 */ /* 0x000fe40000000016 */
[----:B------:R-:W-:Y:S02]  /*7ea0*/  @!P6 PRMT R156, R200, 0x5410, RZ ;  /* 0x00005410c89ce816 */ /* 0x000fe400000000ff */
[----:B------:R-:W-:Y:S02]  /*7eb0*/  LOP3.LUT R96, R9, R2, RZ, 0xc0, !PT ;  /* 0x0000000209607212 */ /* 0x000fe400078ec0ff */
[----:B------:R-:W-:Y:S02]  /*7ec0*/  PRMT R2, R21, 0x5410, R20 ;  /* 0x0000541015027816 */ /* 0x000fe40000000014 */
[----:B------:R-:W-:Y:S02]  /*7ed0*/  @!P3 PRMT R157, R190, 0x5410, RZ ;  /* 0x00005410be9db816 */ /* 0x000fe400000000ff */
[----:B------:R-:W-:-:S02]  /*7ee0*/  LOP3.LUT R97, R2, R0, RZ, 0xc0, !PT ;  /* 0x0000000002617212 */ /* 0x000fc400078ec0ff */
[----:B-----5:R-:W-:Y:S02]  /*7ef0*/  F2FP.F16.F32.PACK_AB R2, R188, R105 ;  /* 0x00000069bc02723e */ /* 0x020fe400000000ff */
[----:B------:R-:W-:Y:S02]  /*7f00*/  F2FP.F16.F32.PACK_AB R0, R106, R111 ;  /* 0x0000006f6a00723e */ /* 0x000fe400000000ff */
[C---:B------:R-:W-:Y:S02]  /*7f10*/  PRMT R15, R2.reuse, 0x7610, R15 ;  /* 0x00007610020f7816 */ /* 0x040fe4000000000f */
[----:B------:R-:W-:Y:S01]  /*7f20*/  PRMT R14, R2, 0x7632, R14 ;  /* 0x00007632020e7816 */ /* 0x000fe2000000000e */
[----:B------:R-:W-:Y:S01]  /*7f30*/  IMAD.MOV.U32 R2, RZ, RZ, R46 ;  /* 0x000000ffff027224 */ /* 0x000fe200078e002e */
[C---:B------:R-:W-:Y:S01]  /*7f40*/  PRMT R13, R0.reuse, 0x7610, R13 ;  /* 0x00007610000d7816 */ /* 0x040fe2000000000d */
[----:B------:R-:W-:Y:S01]  /*7f50*/  IMAD.MOV.U32 R46, RZ, RZ, R119 ;  /* 0x000000ffff2e7224 */ /* 0x000fe200078e0077 */
[----:B------:R-:W-:-:S02]  /*7f60*/  PRMT R12, R0, 0x7632, R12 ;  /* 0x00007632000c7816 */ /* 0x000fc4000000000c */
[----:B------:R-:W-:Y:S02]  /*7f70*/  PRMT R0, R15, 0x5410, R14 ;  /* 0x000054100f007816 */ /* 0x000fe4000000000e */
[----:B------:R-:W-:Y:S02]  /*7f80*/  ISETP.GT.U32.AND P3, PT, R170, UR4, PT ;  /* 0x00000004aa007c0c */ /* 0x000fe4000bf64070 */
[----:B------:R-:W-:Y:S02]  /*7f90*/  LOP3.LUT R98, R0, R8, RZ, 0xc0, !PT ;  /* 0x0000000800627212 */ /* 0x000fe400078ec0ff */
[----:B------:R-:W-:Y:S02]  /*7fa0*/  PRMT R0, R13, 0x5410, R12 ;  /* 0x000054100d007816 */ /* 0x000fe4000000000c */
[----:B------:R-:W-:Y:S02]  /*7fb0*/  @!P1 PRMT R161, R198, 0x5410, RZ ;  /* 0x00005410c6a19816 */ /* 0x000fe400000000ff */
[----:B------:R-:W-:Y:S01]  /*7fc0*/  LOP3.LUT R99, R0, R11, RZ, 0xc0, !PT ;  /* 0x0000000b00637212 */ /* 0x000fe200078ec0ff */
[----:B------:R-:W-:Y:S01]  /*7fd0*/  IMAD.MOV.U32 R0, RZ, RZ, 0x20 ;  /* 0x00000020ff007424 */ /* 0x000fe200078e00ff */
[----:B------:R-:W1:Y:S01]  /*7fe0*/  LDSM.16.MT88.4 R8, [R128+0x4800] ;  /* 0x004800008008783b */ /* 0x000e620000004200 */
[----:B------:R-:W-:-:S02]  /*7ff0*/  ISETP.GT.U32.AND P1, PT, R171, UR4, PT ;  /* 0x00000004ab007c0c */ /* 0x000fc4000bf24070 */
[----:B------:R-:W-:Y:S01]  /*8000*/  @P3 HADD2 R203, -R159.H0_H0, -RZ.H0_H0 ;  /* 0xa00000ff9fcb3230 */ /* 0x000fe20000000900 */
[----:B------:R-:W-:Y:S02]  /*8010*/  SEL R0, R0, 0xffffffe0, !P0 ;  /* 0xffffffe000007807 */ /* 0x000fe40004000000 */
[----:B------:R-:W-:Y:S02]  /*8020*/  @P4 PRMT R139, R206, 0x5410, RZ ;  /* 0x00005410ce8b4816 */ /* 0x000fe400000000ff */
[----:B------:R-:W-:Y:S01]  /*8030*/  @P3 PRMT R159, R203, 0x5410, RZ ;  /* 0x00005410cb9f3816 */ /* 0x000fe200000000ff */
[----:B------:R-:W-:Y:S01]  /*8040*/  IMAD.IADD R0, R0, 0x1, R127 ;  /* 0x0000000100007824 */ /* 0x000fe200078e027f */
[----:B------:R-:W-:Y:S02]  /*8050*/  ISETP.LE.U32.AND P3, PT, R124, UR4, PT ;  /* 0x000000047c007c0c */ /* 0x000fe4000bf63070 */
[----:B------:R-:W-:Y:S02]  /*8060*/  ISETP.LE.U32.AND P4, PT, R90, UR4, PT ;  /* 0x000000045a007c0c */ /* 0x000fe4000bf83070 */
[----:B------:R-:W2:Y:S01]  /*8070*/  LDSM.16.MT88.4 R116, [R0+0xd800] ;  /* 0x00d800000074783b */ /* 0x000ea20000004200 */
[----:B------:R-:W-:-:S05]  /*8080*/  @P1 HADD2 R207, -R138.H0_H0, -RZ.H0_H0 ;  /* 0xa00000ff8acf1230 */ /* 0x000fca0000000900 */
[----:B------:R-:W-:-:S03]  /*8090*/  @P1 PRMT R138, R207, 0x5410, RZ ;  /* 0x00005410cf8a1816 */ /* 0x000fc600000000ff */
[----:B------:R-:W-:Y:S02]  /*80a0*/  @!P3 HADD2 R233, -R94.H0_H0, -RZ.H0_H0 ;  /* 0xa00000ff5ee9b230 */ /* 0x000fe40000000900 */
[----:B------:R-:W-:-:S03]  /*80b0*/  @!P4 HADD2 R244, -R102.H0_H0, -RZ.H0_H0 ;  /* 0xa00000ff66f4c230 */ /* 0x000fc60000000900 */
[----:B------:R-:W-:Y:S02]  /*80c0*/  @!P3 PRMT R94, R233, 0x5410, RZ ;  /* 0x00005410e95eb816 */ /* 0x000fe400000000ff */
[----:B------:R-:W-:Y:S02]  /*80d0*/  ISETP.LE.U32.AND P3, PT, R33, UR4, PT ;  /* 0x0000000421007c0c */ /* 0x000fe4000bf63070 */
[----:B------:R-:W-:Y:S02]  /*80e0*/  @!P4 PRMT R102, R244, 0x5410, RZ ;  /* 0x00005410f466c816 */ /* 0x000fe400000000ff */
[----:B------:R-:W-:Y:S01]  /*80f0*/  ISETP.GT.U32.AND P4, PT, R169, UR4, PT ;  /* 0x00000004a9007c0c */ /* 0x000fe2000bf84070 */
[----:B-1----:R-:W-:Y:S08]  /*8100*/  HMMA.16816.F32 R28, R4, R8, R28 ;  /* 0x00000008041c723c */ /* 0x002ff0000000181c */
[----:B------:R-:W-:-:S04]  /*8110*/  @!P3 HADD2 R249, -R23.H0_H0, -RZ.H0_H0 ;  /* 0xa00000ff17f9b230 */ /* 0x000fc80000000900 */
[----:B------:R-:W-:Y:S01]  /*8120*/  @P4 HADD2 R250, -R93.H0_H0, -RZ.H0_H0 ;  /* 0xa00000ff5dfa4230 */ /* 0x000fe20000000900 */
[----:B------:R-:W-:Y:S01]  /*8130*/  HMMA.16816.F32 R24, R4, R10, R24 ;  /* 0x0000000a0418723c */ /* 0x000fe20000001818 */
[----:B------:R-:W1:Y:S01]  /*8140*/  LDSM.16.MT88.4 R4, [R0+0x11000] ;  /* 0x011000000004783b */ /* 0x000e620000004200 */
[----:B------:R-:W-:Y:S02]  /*8150*/  @!P3 PRMT R23, R249, 0x5410, RZ ;  /* 0x00005410f917b816 */ /* 0x000fe400000000ff */
[----:B------:R-:W-:Y:S02]  /*8160*/  ISETP.GT.U32.AND P3, PT, R55, UR4, PT ;  /* 0x0000000437007c0c */ /* 0x000fe4000bf64070 */
[----:B------:R-:W-:Y:S02]  /*8170*/  @P4 PRMT R93, R250, 0x5410, RZ ;  /* 0x00005410fa5d4816 */ /* 0x000fe400000000ff */
[----:B--2---:R-:W-:Y:S01]  /*8180*/  HMMA.16816.F32 R112, R96, R116, R112 ;  /* 0x000000746070723c */ /* 0x004fe20000001870 */
[----:B------:R-:W-:-:S07]  /*8190*/  ISETP.GT.U32.AND P4, PT, R35, UR4, PT ;  /* 0x0000000423007c0c */ /* 0x000fce000bf84070 */
[----:B------:R-:W-:Y:S01]  /*81a0*/  HMMA.16816.F32 R116, R96, R118, R68 ;  /* 0x000000766074723c */ /* 0x000fe20000001844 */
[----:B------:R-:W-:Y:S02]  /*81b0*/  IMAD.MOV.U32 R69, RZ, RZ, R46 ;  /* 0x000000ffff457224 */ /* 0x000fe400078e002e */
[----:B------:R-:W-:Y:S02]  /*81c0*/  IMAD.MOV.U32 R70, RZ, RZ, R44 ;  /* 0x000000ffff467224 */ /* 0x000fe400078e002c */
[----:B------:R-:W-:Y:S02]  /*81d0*/  IMAD.MOV.U32 R71, RZ, RZ, R47 ;  /* 0x000000ffff477224 */ /* 0x000fe400078e002f */
[----:B------:R-:W-:Y:S01]  /*81e0*/  IMAD.MOV.U32 R68, RZ, RZ, R121 ;  /* 0x000000ffff447224 */ /* 0x000fe200078e0079 */
[----:B-1----:R-:W-:Y:S01]  /*81f0*/  HMMA.16816.F32 R36, R16, R6, R40 ;  /* 0x000000061024723c */ /* 0x002fe20000001828 */
[----:B------:R-:W-:Y:S02]  /*8200*/  IMAD.MOV.U32 R43, RZ, RZ, R110 ;  /* 0x000000ffff2b7224 */ /* 0x000fe400078e006e */
[----:B------:R-:W-:-:S02]  /*8210*/  IMAD.MOV.U32 R42, RZ, RZ, R109 ;  /* 0x000000ffff2a7224 */ /* 0x000fc400078e006d */
[----:B------:R-:W-:Y:S02]  /*8220*/  IMAD.MOV.U32 R110, RZ, RZ, R51 ;  /* 0x000000ffff6e7224 */ /* 0x000fe400078e0033 */
[----:B------:R-:W-:Y:S01]  /*8230*/  IMAD.MOV.U32 R109, RZ, RZ, R48 ;  /* 0x000000ffff6d7224 */ /* 0x000fe200078e0030 */
[----:B------:R-:W-:Y:S01]  /*8240*/  HMMA.16816.F32 R76, R16, R4, R76 ;  /* 0x00000004104c723c */ /* 0x000fe2000000184c */
[----:B------:R-:W-:Y:S01]  /*8250*/  IMAD.MOV.U32 R40, RZ, RZ, R49 ;  /* 0x000000ffff287224 */ /* 0x000fe200078e0031 */
[----:B------:R-:W1:Y:S01]  /*8260*/  LDSM.16.MT88.4 R4, [R127+0xd000] ;  /* 0x00d000007f04783b */ /* 0x000e620000004200 */
[----:B------:R-:W-:-:S03]  /*8270*/  IMAD.MOV.U32 R41, RZ, RZ, R45 ;  /* 0x000000ffff297224 */ /* 0x000fc600078e002d */
[----:B------:R-:W2:Y:S02]  /*8280*/  LDSM.16.MT88.4 R48, [R0+0xf800] ;  /* 0x00f800000030783b */ /* 0x000ea40000004200 */
[----:B-1----:R-:W-:Y:S01]  /*8290*/  HMMA.16816.F32 R8, R16, R6, R228 ;  /* 0x000000061008723c */ /* 0x002fe200000018e4 */
[----:B------:R-:W-:Y:S02]  /*82a0*/  IMAD.MOV.U32 R229, RZ, RZ, R62 ;  /* 0x000000ffffe57224 */ /* 0x000fe400078e003e */
[----:B------:R-:W-:Y:S02]  /*82b0*/  IMAD.MOV.U32 R228, RZ, RZ, R69 ;  /* 0x000000ffffe47224 */ /* 0x000fe400078e0045 */
[----:B------:R-:W-:Y:S02]  /*82c0*/  IMAD.MOV.U32 R231, RZ, RZ, R70 ;  /* 0x000000ffffe77224 */ /* 0x000fe400078e0046 */
[----:B------:R-:W-:Y:S01]  /*82d0*/  IMAD.MOV.U32 R230, RZ, RZ, R82 ;  /* 0x000000ffffe67224 */ /* 0x000fe200078e0052 */
[----:B--2---:R-:W-:Y:S01]  /*82e0*/  HMMA.16816.F32 R44, R96, R48, R56 ;  /* 0x00000030602c723c */ /* 0x004fe20000001838 */
[----:B------:R-:W-:-:S02]  /*82f0*/  IMAD.MOV.U32 R57, RZ, RZ, R107 ;  /* 0x000000ffff397224 */ /* 0x000fc400078e006b */
[----:B------:R-:W-:Y:S02]  /*8300*/  IMAD.MOV.U32 R58, RZ, RZ, R106 ;  /* 0x000000ffff3a7224 */ /* 0x000fe400078e006a */
[----:B------:R-:W-:Y:S02]  /*8310*/  IMAD.MOV.U32 R59, RZ, RZ, R105 ;  /* 0x000000ffff3b7224 */ /* 0x000fe400078e0069 */
[----:B------:R-:W-:Y:S02]  /*8320*/  IMAD.MOV.U32 R49, RZ, RZ, R104 ;  /* 0x000000ffff317224 */ /* 0x000fe400078e0068 */
[----:B------:R-:W-:Y:S01]  /*8330*/  HMMA.16816.F32 R104, R16, R4, R240 ;  /* 0x000000041068723c */ /* 0x000fe200000018f0 */
[----:B------:R-:W1:Y:S01]  /*8340*/  LDSM.16.MT88.4 R4, [R52+0x1000] ;  /* 0x001000003404783b */ /* 0x000e620000004200 */
[----:B------:R-:W-:Y:S02]  /*8350*/  IMAD.MOV.U32 R56, RZ, RZ, R135 ;  /* 0x000000ffff387224 */ /* 0x000fe400078e0087 */
[----:B------:R-:W-:-:S02]  /*8360*/  IMAD.MOV.U32 R243, RZ, RZ, R58 ;  /* 0x000000fffff37224 */ /* 0x000fc400078e003a */
[----:B------:R-:W-:Y:S02]  /*8370*/  IMAD.MOV.U32 R242, RZ, RZ, R59 ;  /* 0x000000fffff27224 */ /* 0x000fe400078e003b */
[----:B------:R-:W-:Y:S02]  /*8380*/  IMAD.MOV.U32 R241, RZ, RZ, R111 ;  /* 0x000000fffff17224 */ /* 0x000fe400078e006f */
[----:B------:R-:W-:Y:S01]  /*8390*/  IMAD.MOV.U32 R240, RZ, RZ, R41 ;  /* 0x000000fffff07224 */ /* 0x000fe200078e0029 */
[----:B-1----:R-:W-:Y:S01]  /*83a0*/  HMMA.16816.F32 R120, R16, R4, R236 ;  /* 0x000000041078723c */ /* 0x002fe200000018ec */
[----:B------:R-:W-:Y:S02]  /*83b0*/  IMAD.MOV.U32 R238, RZ, RZ, R57 ;  /* 0x000000ffffee7224 */ /* 0x000fe400078e0039 */
[----:B------:R-:W-:Y:S02]  /*83c0*/  IMAD.MOV.U32 R239, RZ, RZ, R61 ;  /* 0x000000ffffef7224 */ /* 0x000fe400078e003d */
[----:B------:R-:W-:-:S02]  /*83d0*/  IMAD.MOV.U32 R237, RZ, RZ, R71 ;  /* 0x000000ffffed7224 */ /* 0x000fc400078e0047 */
[----:B------:R-:W-:Y:S01]  /*83e0*/  IMAD.MOV.U32 R236, RZ, RZ, R40 ;  /* 0x000000ffffec7224 */ /* 0x000fe200078e0028 */
[----:B------:R-:W-:Y:S01]  /*83f0*/  HMMA.16816.F32 R132, R16, R6, R224 ;  /* 0x000000061084723c */ /* 0x000fe200000018e0 */
[----:B------:R-:W1:Y:S01]  /*8400*/  LDSM.16.MT88.4 R4, [R128+0x1000] ;  /* 0x001000008004783b */ /* 0x000e620000004200 */
[----:B------:R-:W-:Y:S01]  /*8410*/  IMAD.MOV.U32 R225, RZ, RZ, R2 ;  /* 0x000000ffffe17224 */ /* 0x000fe200078e0002 */
[----:B------:R-:W-:Y:S01]  /*8420*/  PRMT R2, R54, 0x7770, RZ ;  /* 0x0000777036027816 */ /* 0x000fe200000000ff */
[----:B------:R-:W-:Y:S02]  /*8430*/  IMAD.MOV.U32 R227, RZ, RZ, R42 ;  /* 0x000000ffffe37224 */ /* 0x000fe400078e002a */
[----:B------:R-:W-:Y:S01]  /*8440*/  IMAD.MOV.U32 R226, RZ, RZ, R43 ;  /* 0x000000ffffe27224 */ /* 0x000fe200078e002b */
[----:B------:R-:W-:Y:S01]  /*8450*/  ISETP.LE.U32.AND P1, PT, R2, UR4, PT ;  /* 0x0000000402007c0c */ /* 0x000fe2000bf23070 */
[----:B------:R-:W-:Y:S01]  /*8460*/  LDSM.16.MT88.4 R40, [R127+0xf800] ;  /* 0x00f800007f28783b */ /* 0x000fe20000004200 */
[----:B------:R-:W-:Y:S01]  /*8470*/  USHF.L.U32 UR24, UR24, 0x3, URZ ;  /* 0x0000000318187899 */ /* 0x000fe200080006ff */
[----:B------:R-:W-:-:S10]  /*8480*/  IMAD.MOV.U32 R224, RZ, RZ, R88 ;  /* 0x000000ffffe07224 */ /* 0x000fd400078e0058 */
[----:B------:R-:W-:-:S05]  /*8490*/  @!P1 HADD2 R246, -R92.H0_H0, -RZ.H0_H0 ;  /* 0xa00000ff5cf69230 */ /* 0x000fca0000000900 */
[----:B------:R-:W-:Y:S02]  /*84a0*/  @!P1 PRMT R92, R246, 0x5410, RZ ;  /* 0x00005410f65c9816 */ /* 0x000fe400000000ff */
[----:B------:R-:W-:-:S13]  /*84b0*/  ISETP.LE.U32.AND P1, PT, R34, UR4, PT ;  /* 0x0000000422007c0c */ /* 0x000fda000bf23070 */
[----:B------:R-:W-:Y:S01]  /*84c0*/  @!P1 HADD2 R251, -R21.H0_H0, -RZ.H0_H0 ;  /* 0xa00000ff15fb9230 */ /* 0x000fe20000000900 */
[C---:B-1----:R-:W-:Y:S01]  /*84d0*/  HMMA.16816.F32 R172, R16.reuse, R4, R220 ;  /* 0x0000000410ac723c */ /* 0x042fe200000018dc */
[----:B------:R-:W-:Y:S02]  /*84e0*/  IMAD.MOV.U32 R221, RZ, RZ, R56 ;  /* 0x000000ffffdd7224 */ /* 0x000fe400078e0038 */
[----:B------:R-:W-:Y:S01]  /*84f0*/  IMAD.MOV.U32 R222, RZ, RZ, R68 ;  /* 0x000000ffffde7224 */ /* 0x000fe200078e0044 */
[----:B------:R-:W-:Y:S01]  /*8500*/  @!P1 PRMT R21, R251, 0x5410, RZ ;  /* 0x00005410fb159816 */ /* 0x000fe200000000ff */
[----:B------:R-:W-:Y:S01]  /*8510*/  IMAD.MOV.U32 R220, RZ, RZ, R83 ;  /* 0x000000ffffdc7224 */ /* 0x000fe200078e0053 */
[----:B------:R-:W-:Y:S01]  /*8520*/  ISETP.GT.U32.AND P1, PT, R84, UR4, PT ;  /* 0x0000000454007c0c */ /* 0x000fe2000bf24070 */
[----:B------:R-:W-:Y:S01]  /*8530*/  IMAD.MOV.U32 R223, RZ, RZ, R91 ;  /* 0x000000ffffdf7224 */ /* 0x000fe200078e005b */
[C---:B------:R-:W-:Y:S01]  /*8540*/  HMMA.16816.F32 R184, R16.reuse, R6, R184 ;  /* 0x0000000610b8723c */ /* 0x040fe200000018b8 */
[----:B------:R-:W1:Y:S07]  /*8550*/  LDSM.16.MT88.4 R4, [R127+0xf000] ;  /* 0x00f000007f04783b */ /* 0x000e6e0000004200 */
[----:B-1----:R-:W-:Y:S01]  /*8560*/  HMMA.16816.F32 R56, R16, R4, R216 ;  /* 0x000000041038723c */ /* 0x002fe200000018d8 */
[----:B------:R-:W-:-:S02]  /*8570*/  IMAD.MOV.U32 R216, RZ, RZ, R60 ;  /* 0x000000ffffd87224 */ /* 0x000fc400078e003c */
[----:B------:R-:W-:Y:S02]  /*8580*/  IMAD.MOV.U32 R218, RZ, RZ, R63 ;  /* 0x000000ffffda7224 */ /* 0x000fe400078e003f */
[----:B------:R-:W-:Y:S02]  /*8590*/  IMAD.MOV.U32 R217, RZ, RZ, R49 ;  /* 0x000000ffffd97224 */ /* 0x000fe400078e0031 */
[----:B------:R-:W-:Y:S01]  /*85a0*/  IMAD.MOV.U32 R219, RZ, RZ, R89 ;  /* 0x000000ffffdb7224 */ /* 0x000fe200078e0059 */
[----:B------:R-:W-:Y:S01]  /*85b0*/  HMMA.16816.F32 R60, R16, R6, R212 ;  /* 0x00000006103c723c */ /* 0x000fe200000018d4 */
[----:B------:R-:W1:Y:S01]  /*85c0*/  LDSM.16.MT88.4 R4, [R52+0x3000] ;  /* 0x003000003404783b */ /* 0x000e620000004200 */
[----:B------:R-:W-:Y:S02]  /*85d0*/  IMAD.MOV.U32 R212, RZ, RZ, R81 ;  /* 0x000000ffffd47224 */ /* 0x000fe400078e0051 */
[----:B------:R-:W-:Y:S01]  /*85e0*/  IMAD.MOV.U32 R215, RZ, RZ, R108 ;  /* 0x000000ffffd77224 */ /* 0x000fe200078e006c */
[----:B------:R-:W-:Y:S01]  /*85f0*/  LDSM.16.MT88.4 R88, [R52+0x5800] ;  /* 0x005800003458783b */ /* 0x000fe20000004200 */
[----:B------:R-:W-:-:S02]  /*8600*/  IMAD.MOV.U32 R213, RZ, RZ, R110 ;  /* 0x000000ffffd57224 */ /* 0x000fc400078e006e */
[----:B------:R-:W-:Y:S01]  /*8610*/  IMAD.MOV.U32 R214, RZ, RZ, R109 ;  /* 0x000000ffffd67224 */ /* 0x000fe200078e006d */
[----:B------:R-:W-:Y:S01]  /*8620*/  HMMA.16816.F32 R48, R96, R50, R72 ;  /* 0x000000326030723c */ /* 0x000fe20000001848 */
[----:B------:R-:W2:Y:S02]  /*8630*/  LDSM.16.MT88.4 R108, [R127+0xd800] ;  /* 0x00d800007f6c783b */ /* 0x000ea40000004200 */
[----:B------:R-:W-:Y:S02]  /*8640*/  FADD.FTZ R2, R214, R213 ;  /* 0x000000d5d6027221 */ /* 0x000fe40000010000 */
[----:B------:R-:W-:Y:S02]  /*8650*/  LDSM.16.MT88.4 R72, [R127+0x11800] ;  /* 0x011800007f48783b */ /* 0x000fe40000004200 */
[----:B------:R-:W-:Y:S01]  /*8660*/  FADD.FTZ R2, R216, R2 ;  /* 0x00000002d8027221 */ /* 0x000fe20000010000 */
[C---:B-1----:R-:W-:Y:S08]  /*8670*/  HMMA.16816.F32 R140, R16.reuse, R4, R140 ;  /* 0x00000004108c723c */ /* 0x042ff0000000188c */
[----:B------:R-:W-:Y:S01]  /*8680*/  HMMA.16816.F32 R144, R16, R6, R144 ;  /* 0x000000061090723c */ /* 0x000fe20000001890 */
[----:B------:R-:W1:Y:S07]  /*8690*/  LDSM.16.MT88.4 R4, [R128+0x3000] ;  /* 0x003000008004783b */ /* 0x000e6e0000004200 */
[C---:B--2---:R-:W-:Y:S08]  /*86a0*/  HMMA.16816.F32 R104, R96.reuse, R108, R104 ;  /* 0x0000006c6068723c */ /* 0x044ff00000001868 */
[----:B------:R-:W-:Y:S08]  /*86b0*/  HMMA.16816.F32 R108, R96, R110, R8 ;  /* 0x0000006e606c723c */ /* 0x000ff00000001808 */
[C---:B-1----:R-:W-:Y:S08]  /*86c0*/  HMMA.16816.F32 R176, R16.reuse, R4, R176 ;  /* 0x0000000410b0723c */ /* 0x042ff000000018b0 */
[C---:B------:R-:W-:Y:S01]  /*86d0*/  HMMA.16816.F32 R180, R16.reuse, R6, R180 ;  /* 0x0000000610b4723c */ /* 0x040fe200000018b4 */
[----:B------:R-:W1:Y:S07]  /*86e0*/  LDSM.16.MT88.4 R4, [R127+0x11000] ;  /* 0x011000007f04783b */ /* 0x000e6e0000004200 */
[----:B-1----:R-:W-:Y:S01]  /*86f0*/  HMMA.16816.F32 R68, R16, R4, R208 ;  /* 0x000000041044723c */ /* 0x002fe200000018d0 */
[----:B------:R-:W-:-:S02]  /*8700*/  IMAD.MOV.U32 R211, RZ, RZ, R80 ;  /* 0x000000ffffd37224 */ /* 0x000fc400078e0050 */
[----:B------:R1:W2:Y:S05]  /*8710*/  LDSM.16.MT88.4 R80, [R0+0x11800] ;  /* 0x011800000050783b */ /* 0x0002aa0000004200 */
[----:B------:R-:W-:Y:S01]  /*8720*/  HMMA.16816.F32 R64, R16, R6, R64 ;  /* 0x000000061040723c */ /* 0x000fe20000001840 */
[----:B------:R-:W3:Y:S01]  /*8730*/  LDSM.16.MT88.4 R4, [R52+0x5000] ;  /* 0x005000003404783b */ /* 0x000ee20000004200 */
[----:B------:R-:W-:-:S10]  /*8740*/  FADD.FTZ R2, R218, R2 ;  /* 0x00000002da027221 */ /* 0x000fd40000010000 */
[C---:B------:R-:W-:Y:S01]  /*8750*/  HMMA.16816.F32 R68, R96.reuse, R72, R68 ;  /* 0x000000486044723c */ /* 0x040fe20000001844 */
[----:B-1----:R-:W-:Y:S02]  /*8760*/  LOP3.LUT R0, R125, 0xffff, RZ, 0xc0, !PT ;  /* 0x0000ffff7d007812 */ /* 0x002fe400078ec0ff */
[----:B------:R-:W1:Y:S05]  /*8770*/  LDSM.16.MT88.4 R124, [R52+0x1800] ;  /* 0x00180000347c783b */ /* 0x000e6a0000004200 */
[----:B--2---:R-:W-:Y:S01]  /*8780*/  HMMA.16816.F32 R76, R96, R80, R76 ;  /* 0x00000050604c723c */ /* 0x004fe2000000184c */
[----:B------:R-:W-:Y:S02]  /*8790*/  ISETP.LE.U32.AND P6, PT, R0, UR4, PT ;  /* 0x0000000400007c0c */ /* 0x000fe4000bfc3070 */
[----:B------:R-:W-:-:S04]  /*87a0*/  PRMT R0, R32, 0x7770, RZ ;  /* 0x0000777020007816 */ /* 0x000fc800000000ff */
[----:B------:R-:W-:Y:S01]  /*87b0*/  ISETP.LE.U32.AND P5, PT, R0, UR4, PT ;  /* 0x0000000400007c0c */ /* 0x000fe2000bfa3070 */
[----:B---3--:R-:W-:Y:S01]  /*87c0*/  HMMA.16816.F32 R148, R16, R4, R148 ;  /* 0x000000041094723c */ /* 0x008fe20000001894 */
[----:B------:R-:W-:-:S04]  /*87d0*/  FADD.FTZ R0, R212, R211 ;  /* 0x000000d3d4007221 */ /* 0x000fc80000010000 */
[----:B------:R-:W-:Y:S01]  /*87e0*/  FADD.FTZ R0, R215, R0 ;  /* 0x00000000d7007221 */ /* 0x000fe20000010000 */
[----:B------:R-:W-:Y:S02]  /*87f0*/  @!P6 HADD2 R245, -R136.H0_H0, -RZ.H0_H0 ;  /* 0xa00000ff88f5e230 */ /* 0x000fe40000000900 */
[----:B------:R-:W-:Y:S01]  /*8800*/  HMMA.16816.F32 R152, R16, R6, R152 ;  /* 0x000000061098723c */ /* 0x000fe20000001898 */
[----:B------:R-:W2:Y:S02]  /*8810*/  LDSM.16.MT88.4 R4, [R128+0x5000] ;  /* 0x005000008004783b */ /* 0x000ea40000004200 */
[----:B------:R-:W-:Y:S02]  /*8820*/  @!P6 PRMT R136, R245, 0x5410, RZ ;  /* 0x00005410f588e816 */ /* 0x000fe400000000ff */
[----:B------:R-:W-:Y:S01]  /*8830*/  ISETP.GT.U32.AND P6, PT, R168, UR4, PT ;  /* 0x00000004a8007c0c */ /* 0x000fe2000bfc4070 */
[----:B------:R-:W-:Y:S02]  /*8840*/  FADD.FTZ R2, R220, R2 ;  /* 0x00000002dc027221 */ /* 0x000fe40000010000 */
[C---:B------:R-:W-:Y:S08]  /*8850*/  HMMA.16816.F32 R80, R96.reuse, R82, R36 ;  /* 0x000000526050723c */ /* 0x040ff00000001824 */
[----:B-1----:R-:W-:Y:S02]  /*8860*/  HMMA.16816.F32 R120, R96, R124, R120 ;  /* 0x0000007c6078723c */ /* 0x002fe40000001878 */
[----:B------:R-:W-:-:S05]  /*8870*/  @P6 HADD2 R247, -R95.H0_H0, -RZ.H0_H0 ;  /* 0xa00000ff5ff76230 */ /* 0x000fca0000000900 */
[----:B------:R-:W-:Y:S01]  /*8880*/  @P6 PRMT R95, R247, 0x5410, RZ ;  /* 0x00005410f75f6816 */ /* 0x000fe200000000ff */
[----:B------:R-:W-:Y:S01]  /*8890*/  HMMA.16816.F32 R72, R96, R74, R64 ;  /* 0x0000004a6048723c */ /* 0x000fe20000001840 */
[----:B------:R-:W-:-:S07]  /*88a0*/  ISETP.LE.U32.AND P6, PT, R53, UR4, PT ;  /* 0x0000000435007c0c */ /* 0x000fce000bfc3070 */
[C---:B--2---:R-:W-:Y:S06]  /*88b0*/  HMMA.16816.F32 R28, R16.reuse, R4, R28 ;  /* 0x00000004101c723c */ /* 0x044fec000000181c */
[----:B------:R-:W-:Y:S02]  /*88c0*/  @!P6 HADD2 R252, -R20.H0_H0, -RZ.H0_H0 ;  /* 0xa00000ff14fce230 */ /* 0x000fe40000000900 */
[----:B------:R-:W-:Y:S01]  /*88d0*/  FADD.FTZ R4, R217, R0 ;  /* 0x00000000d9047221 */ /* 0x000fe20000010000 */
[----:B------:R-:W-:Y:S01]  /*88e0*/  HMMA.16816.F32 R24, R16, R6, R24 ;  /* 0x000000061018723c */ /* 0x000fe20000001818 */
[----:B------:R1:W2:Y:S04]  /*88f0*/  LDL.LU.S16 R17, [R1+0x4] ;  /* 0x0000040001117983 */ /* 0x0002a80000300600 */
[----:B------:R1:W3:Y:S01]  /*8900*/  LDL.LU.S16 R16, [R1] ;  /* 0x0000000001107983 */ /* 0x0002e20000300600 */
[----:B------:R-:W-:Y:S01]  /*8910*/  LOP3.LUT R0, R85, 0xffff, RZ, 0xc0, !PT ;  /* 0x0000ffff55007812 */ /* 0x000fe200078ec0ff */
[----:B------:R-:W-:Y:S01]  /*8920*/  FADD.FTZ R2, R236, R2 ;  /* 0x00000002ec027221 */ /* 0x000fe20000010000 */
[----:B------:R-:W-:Y:S01]  /*8930*/  HMMA.16816.F32 R36, R96, R40, R56 ;  /* 0x000000286024723c */ /* 0x000fe20000001838 */
[----:B------:R1:W4:Y:S01]  /*8940*/  LDL.LU.S16 R10, [R1+0xc] ;  /* 0x00000c00010a7983 */ /* 0x0003220000300600 */
[----:B------:R-:W-:-:S03]  /*8950*/  @!P6 PRMT R20, R252, 0x5410, RZ ;  /* 0x00005410fc14e816 */ /* 0x000fc600000000ff */
[----:B------:R1:W5:Y:S01]  /*8960*/  LDL.LU.S16 R9, [R1+0x8] ;  /* 0x0000080001097983 */ /* 0x0003620000300600 */
[----:B------:R-:W-:Y:S01]  /*8970*/  ISETP.LE.U32.AND P6, PT, R0, UR4, PT ;  /* 0x0000000400007c0c */ /* 0x000fe2000bfc3070 */
[----:B------:R-:W-:Y:S01]  /*8980*/  FADD.FTZ R0, R219, R4 ;  /* 0x00000004db007221 */ /* 0x000fe20000010000 */
[----:B------:R-:W-:Y:S01]  /*8990*/  FADD.FTZ R2, R222, R2 ;  /* 0x00000002de027221 */ /* 0x000fe20000010000 */
[----:B------:R1:W3:Y:S01]  /*89a0*/  LDL.LU.S16 R4, [R1+0x10] ;  /* 0x0000100001047983 */ /* 0x0002e20000300600 */
[C---:B------:R-:W-:Y:S03]  /*89b0*/  HMMA.16816.F32 R124, R96.reuse, R126, R132 ;  /* 0x0000007e607c723c */ /* 0x040fe60000001884 */
[----:B------:R-:W1:Y:S04]  /*89c0*/  LDSM.16.MT88.4 R56, [R52+0x3800] ;  /* 0x003800003438783b */ /* 0x000e680000004200 */
[----:B------:R-:W-:Y:S04]  /*89d0*/  LDSM.16.MT88.4 R132, [R128+0x1800] ;  /* 0x001800008084783b */ /* 0x000fe80000004200 */
[----:B------:R-:W1:Y:S01]  /*89e0*/  LDSM.16.MT88.4 R64, [R128+0x3800] ;  /* 0x003800008040783b */ /* 0x000e620000004200 */
[----:B------:R-:W-:Y:S01]  /*89f0*/  IMAD.MOV.U32 R236, RZ, RZ, R86 ;  /* 0x000000ffffec7224 */ /* 0x000fe200078e0056 */
[C---:B------:R-:W-:Y:S02]  /*8a00*/  HMMA.16816.F32 R40, R96.reuse, R42, R60 ;  /* 0x0000002a6028723c */ /* 0x040fe4000000183c */
[----:B------:R-:W-:Y:S04]  /*8a10*/  STG.E.U16 desc[UR26][R194.64], R129 ;  /* 0x00000081c2007986 */ /* 0x000fe8000c10151a */
[----:B------:R-:W-:Y:S01]  /*8a20*/  STG.E.U16 desc[UR26][R194.64+0x2], R130 ;  /* 0x00000282c2007986 */ /* 0x000fe2000c10151a */
[----:B------:R-:W-:Y:S01]  /*8a30*/  UISETP.GT.U32.AND UP0, UPT, UR25, UR20, UPT ;  /* 0x000000141900728c */ /* 0x000fe2000bf04070 */
[C---:B-1----:R-:W-:Y:S08]  /*8a40*/  HMMA.16816.F32 R52, R96.reuse, R56, R140 ;  /* 0x000000386034723c */ /* 0x042ff0000000188c */
[C---:B------:R-:W-:Y:S08]  /*8a50*/  HMMA.16816.F32 R60, R96.reuse, R64, R176 ;  /* 0x00000040603c723c */ /* 0x040ff000000018b0 */
[C---:B------:R-:W-:Y:S08]  /*8a60*/  HMMA.16816.F32 R56, R96.reuse, R58, R144 ;  /* 0x0000003a6038723c */ /* 0x040ff00000001890 */
[----:B------:R-:W-:Y:S01]  /*8a70*/  HMMA.16816.F32 R64, R96, R66, R180 ;  /* 0x000000426040723c */ /* 0x000fe200000018b4 */
[----:B----4-:R-:W-:-:S02]  /*8a80*/  @P3 HADD2 R10, -R13.H0_H0, -RZ.H0_H0 ;  /* 0xa00000ff0d0a3230 */ /* 0x010fc40000000900 */
[----:B-----5:R-:W-:-:S03]  /*8a90*/  @P1 HADD2 R9, -R12.H0_H0, -RZ.H0_H0 ;  /* 0xa00000ff0c091230 */ /* 0x020fc60000000900 */
[----:B------:R-:W-:Y:S01]  /*8aa0*/  PRMT R6, R10, 0x7610, R6 ;  /* 0x000076100a067816 */ /* 0x000fe20000000006 */
[----:B--2---:R-:W-:Y:S02]  /*8ab0*/  @!P5 HADD2 R17, -R15.H0_H0, -RZ.H0_H0 ;  /* 0xa00000ff0f11d230 */ /* 0x004fe40000000900 */
[----:B---3--:R-:W-:Y:S01]  /*8ac0*/  @P4 HADD2 R16, -R14.H0_H0, -RZ.H0_H0 ;  /* 0xa00000ff0e104230 */ /* 0x008fe20000000900 */
[----:B------:R-:W-:Y:S01]  /*8ad0*/  @P3 PRMT R13, R6, 0x5410, RZ ;  /* 0x00005410060d3816 */ /* 0x000fe200000000ff */
[----:B------:R-:W-:Y:S01]  /*8ae0*/  @!P6 HADD2 R4, -R22.H0_H0, -RZ.H0_H0 ;  /* 0xa00000ff1604e230 */ /* 0x000fe20000000900 */
[----:B------:R-:W-:Y:S01]  /*8af0*/  PRMT R5, R9, 0x7610, R5 ;  /* 0x0000761009057816 */ /* 0x000fe20000000005 */
[----:B------:R-:W-:Y:S01]  /*8b00*/  FADD.FTZ R6, R223, R0 ;  /* 0x00000000df067221 */ /* 0x000fe20000010000 */
[----:B------:R-:W-:Y:S01]  /*8b10*/  IMAD.U32 R0, RZ, RZ, UR24 ;  /* 0x00000018ff007e24 */ /* 0x000fe2000f8e00ff */
[----:B------:R-:W-:Y:S02]  /*8b20*/  PRMT R11, R17, 0x7610, R11 ;  /* 0x00007610110b7816 */ /* 0x000fe4000000000b */
[----:B------:R-:W-:-:S02]  /*8b30*/  PRMT R8, R16, 0x7610, R8 ;  /* 0x0000761010087816 */ /* 0x000fc40000000008 */
[----:B------:R-:W-:Y:S02]  /*8b40*/  @P1 PRMT R12, R5, 0x5410, RZ ;  /* 0x00005410050c1816 */ /* 0x000fe400000000ff */
[----:B------:R-:W-:Y:S01]  /*8b50*/  PRMT R7, R4, 0x7610, R7 ;  /* 0x0000761004077816 */ /* 0x000fe20000000007 */
[----:B------:R-:W-:-:S04]  /*8b60*/  IMAD.WIDE R4, R0, 0x2, R194 ;  /* 0x0000000200047825 */ /* 0x000fc800078e02c2 */
[----:B------:R-:W-:Y:S01]  /*8b70*/  FADD.FTZ R0, R221, R6 ;  /* 0x00000006dd007221 */ /* 0x000fe20000010000 */
[----:B------:R-:W-:Y:S02]  /*8b80*/  IMAD.MOV.U32 R223, RZ, RZ, R224 ;  /* 0x000000ffffdf7224 */ /* 0x000fe400078e00e0 */
[----:B------:R-:W-:Y:S01]  /*8b90*/  IMAD.MOV.U32 R224, RZ, RZ, R225 ;  /* 0x000000ffffe07224 */ /* 0x000fe200078e00e1 */
[----:B------:R-:W-:Y:S01]  /*8ba0*/  @!P5 PRMT R15, R11, 0x5410, RZ ;  /* 0x000054100b0fd816 */ /* 0x000fe200000000ff */
[----:B------:R-:W-:Y:S01]  /*8bb0*/  IMAD.MOV.U32 R225, RZ, RZ, R227 ;  /* 0x000000ffffe17224 */ /* 0x000fe200078e00e3 */
[----:B------:R-:W-:Y:S01]  /*8bc0*/  @P4 PRMT R14, R8, 0x5410, RZ ;  /* 0x00005410080e4816 */ /* 0x000fe200000000ff */
[----:B------:R-:W-:Y:S01]  /*8bd0*/  FADD.FTZ R0, R223, R0 ;  /* 0x00000000df007221 */ /* 0x000fe20000010000 */
[----:B------:R-:W1:Y:S01]  /*8be0*/  LDSM.16.MT88.4 R8, [R128+0x5800] ;  /* 0x005800008008783b */ /* 0x000e620000004200 */
[----:B------:R-:W-:Y:S01]  /*8bf0*/  FADD.FTZ R2, R224, R2 ;  /* 0x00000002e0027221 */ /* 0x000fe20000010000 */
[----:B------:R-:W-:-:S02]  /*8c00*/  IMAD.MOV.U32 R227, RZ, RZ, R87 ;  /* 0x000000ffffe37224 */ /* 0x000fc400078e0057 */
[----:B------:R-:W-:Y:S01]  /*8c10*/  FADD.FTZ R0, R225, R0 ;  /* 0x00000000e1007221 */ /* 0x000fe20000010000 */
[----:B------:R-:W-:-:S03]  /*8c20*/  FADD.FTZ R2, R226, R2 ;  /* 0x00000002e2027221 */ /* 0x000fc60000010000 */
[----:B------:R-:W-:Y:S01]  /*8c30*/  FADD.FTZ R0, R227, R0 ;  /* 0x00000000e3007221 */ /* 0x000fe20000010000 */
[----:B------:R-:W-:-:S03]  /*8c40*/  FADD.FTZ R2, R236, R2 ;  /* 0x00000002ec027221 */ /* 0x000fc60000010000 */
[----:B------:R-:W-:Y:S01]  /*8c50*/  FADD.FTZ R0, R237, R0 ;  /* 0x00000000ed007221 */ /* 0x000fe20000010000 */
[----:B------:R-:W-:Y:S01]  /*8c60*/  FADD.FTZ R2, R238, R2 ;  /* 0x00000002ee027221 */ /* 0x000fe20000010000 */
[----:B------:R-:W-:Y:S02]  /*8c70*/  STG.E.U16 desc[UR26][R4.64], R131 ;  /* 0x0000008304007986 */ /* 0x000fe4000c10151a */
[----:B------:R-:W-:Y:S02]  /*8c80*/  FADD.FTZ R0, R239, R0 ;  /* 0x00000000ef007221 */ /* 0x000fe40000010000 */
[----:B------:R-:W-:Y:S01]  /*8c90*/  STG.E.U16 desc[UR26][R4.64+0x2], R163 ;  /* 0x000002a304007986 */ /* 0x000fe2000c10151a */
[----:B------:R-:W-:-:S03]  /*8ca0*/  FADD.FTZ R2, R228, R2 ;  /* 0x00000002e4027221 */ /* 0x000fc60000010000 */
[----:B------:R-:W-:Y:S04]  /*8cb0*/  STG.E.U16 desc[UR26][R194.64+0x10], R165 ;  /* 0x000010a5c2007986 */ /* 0x000fe8000c10151a */
[----:B------:R-:W-:Y:S01]  /*8cc0*/  STG.E.U16 desc[UR26][R194.64+0x12], R162 ;  /* 0x000012a2c2007986 */ /* 0x000fe2000c10151a */
[----:B------:R-:W-:-:S03]  /*8cd0*/  FADD.FTZ R0, R229, R0 ;  /* 0x00000000e5007221 */ /* 0x000fc60000010000 */
[----:B------:R-:W-:Y:S04]  /*8ce0*/  STG.E.U16 desc[UR26][R4.64+0x10], R166 ;  /* 0x000010a604007986 */ /* 0x000fe8000c10151a */
[----:B------:R-:W-:Y:S01]  /*8cf0*/  STG.E.U16 desc[UR26][R4.64+0x12], R164 ;  /* 0x000012a404007986 */ /* 0x000fe2000c10151a */
[----:B------:R-:W-:-:S03]  /*8d00*/  @!P6 PRMT R22, R7, 0x5410, RZ ;  /* 0x000054100716e816 */ /* 0x000fc600000000ff */
[----:B------:R-:W-:Y:S01]  /*8d10*/  STG.E.U16 desc[UR26][R194.64+0x20], R158 ;  /* 0x0000209ec2007986 */ /* 0x000fe2000c10151a */
[----:B------:R-:W-:-:S03]  /*8d20*/  FADD.FTZ R2, R230, R2 ;  /* 0x00000002e6027221 */ /* 0x000fc60000010000 */
        /* <DEDUP_REMOVED lines=14> */
[----:B------:R2:W-:Y:S01]  /*8e10*/  STG.E.U16 desc[UR26][R194.64+0x52], R103 ;  /* 0x00005267c2007986 */ /* 0x0005e2000c10151a */
        /* <DEDUP_REMOVED lines=10> */
[----:B--2---:R-:W-:-:S03]  /*8ec0*/  FADD.FTZ R103, R243, R0 ;  /* 0x00000000f3677221 */ /* 0x004fc60000010000 */
[----:B------:R-:W-:Y:S04]  /*8ed0*/  STG.E.U16 desc[UR26][R4.64+0x70], R13 ;  /* 0x0000700d04007986 */ /* 0x000fe8000c10151a */
[----:B------:R2:W-:Y:S01]  /*8ee0*/  STG.E.U16 desc[UR26][R4.64+0x72], R12 ;  /* 0x0000720c04007986 */ /* 0x0005e2000c10151a */
[----:B------:R-:W-:Y:S01]  /*8ef0*/  FADD.FTZ R188, R188, R2 ;  /* 0x00000002bcbc7221 */ /* 0x000fe20000010000 */
[C---:B------:R-:W-:Y:S08]  /*8f00*/  HMMA.16816.F32 R84, R96.reuse, R88, R148 ;  /* 0x000000586054723c */ /* 0x040ff00000001894 */
[----:B------:R-:W-:Y:S01]  /*8f10*/  HMMA.16816.F32 R128, R96, R132, R172 ;  /* 0x000000846080723c */ /* 0x000fe200000018ac */
[----:B--2---:R-:W-:-:S04]  /*8f20*/  IADD3 R4, P1, PT, R194, -0x80, RZ ;  /* 0xffffff80c2047810 */ /* 0x004fc80007f3e0ff */
[----:B------:R-:W-:Y:S01]  /*8f30*/  IADD3.X R0, PT, PT, R195, -0x1, RZ, P1, !PT ;  /* 0xffffffffc3007810 */ /* 0x000fe20000ffe4ff */
[----:B------:R2:W-:Y:S02]  /*8f40*/  STL [R1+0x4c], R4 ;  /* 0x00004c0401007387 */ /* 0x0005e40000100800 */
[C---:B------:R-:W-:Y:S02]  /*8f50*/  HMMA.16816.F32 R88, R96.reuse, R90, R152 ;  /* 0x0000005a6058723c */ /* 0x040fe40000001898 */
[----:B------:R2:W-:Y:S04]  /*8f60*/  STL [R1+0x68], R103 ;  /* 0x0000686701007387 */ /* 0x0005e80000100800 */
[----:B------:R2:W-:Y:S02]  /*8f70*/  STL [R1+0x64], R188 ;  /* 0x000064bc01007387 */ /* 0x0005e40000100800 */
[C---:B------:R-:W-:Y:S02]  /*8f80*/  HMMA.16816.F32 R132, R96.reuse, R134, R184 ;  /* 0x000000866084723c */ /* 0x040fe400000018b8 */
[----:B------:R2:W-:Y:S06]  /*8f90*/  STL [R1+0x48], R0 ;  /* 0x0000480001007387 */ /* 0x0005ec0000100800 */
[C---:B-1----:R-:W-:Y:S08]  /*8fa0*/  HMMA.16816.F32 R92, R96.reuse, R8, R28 ;  /* 0x00000008605c723c */ /* 0x042ff0000000181c */
[----:B------:R-:W-:Y:S01]  /*8fb0*/  HMMA.16816.F32 R96, R96, R10, R24 ;  /* 0x0000000a6060723c */ /* 0x000fe20000001818 */
[----:B------:R-:W-:-:S04]  /*8fc0*/  NOP ;  /* 0x0000000000007918 */ /* 0x000fc80000000000 */
[----:B------:R-:W-:-:S15]  /*8fd0*/  BRA.U !UP0, `(.L_x_1700) ;  /* 0x0000006508107547 */ /* 0x000fde000b800000 */
[----:B------:R-:W3:Y:S04]  /*8fe0*/  LDL R231, [R1+0x90] ;  /* 0x0000900001e77983 */ /* 0x000ee80000100800 */
[----:B------:R-:W4:Y:S04]  /*8ff0*/  LDL R241, [R1+0x5c] ;  /* 0x00005c0001f17983 */ /* 0x000f280000100800 */
[----:B------:R-:W5:Y:S04]  /*9000*/  LDL R243, [R1+0x58] ;  /* 0x0000580001f37983 */ /* 0x000f680000100800 */
[----:B------:R-:W5:Y:S04]  /*9010*/  LDL R240, [R1+0x6c] ;  /* 0x00006c0001f07983 */ /* 0x000f680000100800 */
[----:B------:R-:W5:Y:S01]  /*9020*/  LDL R242, [R1+0x70] ;  /* 0x0000700001f27983 */ /* 0x000f620000100800 */
[----:B------:R-:W-:Y:S01]  /*9030*/  UIADD3 UR15, UPT, UPT, UR23, -0x2, URZ ;  /* 0xfffffffe170f7890 */ /* 0x000fe2000fffe0ff */
[C---:B------:R-:W-:Y:S01]  /*9040*/  IMAD.SHL.U32 R192, R193.reuse, 0x20, RZ ;  /* 0x00000020c1c07824 */ /* 0x040fe200078e00ff */
[----:B------:R-:W-:Y:S01]  /*9050*/  USHF.L.U32 UR24, UR8, 0x4, URZ ;  /* 0x0000000408187899 */ /* 0x000fe200080006ff */
[----:B------:R-:W-:Y:S01]  /*9060*/  IMAD.SHL.U32 R230, R193, 0x40, RZ ;  /* 0x00000040c1e67824 */ /* 0x000fe200078e00ff */
[----:B------:R-:W-:-:S02]  /*9070*/  UIMAD.WIDE.U32 UR28, UR15, UR8, URZ ;  /* 0x000000080f1c72a5 */ /* 0x000fc4000f8e00ff */
[----:B------:R-:W-:Y:S01]  /*9080*/  USHF.L.U64.HI UR19, UR8, 0x4, UR9 ;  /* 0x0000000408137899 */ /* 0x000fe20008010209 */
[----:B------:R-:W-:Y:S01]  /*9090*/  SHF.R.U32.HI R191, RZ, 0x1, R193 ;  /* 0x00000001ffbf7819 */ /* 0x000fe200000116c1 */
[----:B------:R-:W-:Y:S01]  /*90a0*/  UIMAD UR15, UR15, UR9, URZ ;  /* 0x000000090f0f72a4 */ /* 0x000fe2000f8e02ff */
[----:B------:R-:W-:-:S04]  /*90b0*/  DEPBAR.LE SB0, 0x0 ;  /* 0x000080000000791a */ /* 0x000fc80000000000 */
[----:B------:R-:W-:Y:S02]  /*90c0*/  UIADD3 UR18, UPT, UPT, UR29, UR15, URZ ;  /* 0x0000000f1d127290 */ /* 0x000fe4000fffe0ff */
[----:B------:R-:W-:Y:S02]  /*90d0*/  UIADD3 UR15, UPT, UPT, UR15, UR29, URZ ;  /* 0x0000001d0f0f7290 */ /* 0x000fe4000fffe0ff */
[----:B------:R-:W-:Y:S01]  /*90e0*/  ULEA UR14, UP0, UR28, UR24, 0x6 ;  /* 0x000000181c0e7291 */ /* 0x000fe2000f8030ff */
[----:B------:R-:W-:Y:S01]  /*90f0*/  LOP3.LUT R192, R192, 0x7c00, RZ, 0xc0, !PT ;  /* 0x00007c00c0c07812 */ /* 0x000fe200078ec0ff */
[----:B--2---:R-:W-:Y:S01]  /*9100*/  IMAD.U32 R0, RZ, RZ, UR18 ;  /* 0x00000012ff007e24 */ /* 0x004fe2000f8e00ff */
[----:B------:R-:W1:Y:S01]  /*9110*/  LDCU UR13, c[0x0][0x440] ;  /* 0x00008800ff0d77ac */ /* 0x000e620008000800 */
[----:B------:R-:W-:Y:S01]  /*9120*/  IMAD.U32 R4, RZ, RZ, UR28 ;  /* 0x0000001cff047e24 */ /* 0x000fe2000f8e00ff */
[----:B------:R-:W-:Y:S01]  /*9130*/  LOP3.LUT R2, R191, 0x8, RZ, 0xc0, !PT ;  /* 0x00000008bf027812 */ /* 0x000fe200078ec0ff */
[----:B------:R-:W-:Y:S01]  /*9140*/  IMAD.U32 R5, RZ, RZ, UR29 ;  /* 0x0000001dff057e24 */ /* 0x000fe2000f8e00ff */
[----:B------:R-:W-:Y:S01]  /*9150*/  ULEA.HI.X UR15, UR28, UR19, UR15, 0x6, UP0 ;  /* 0x000000131c0f7291 */ /* 0x000fe200080f340f */
[----:B------:R-:W-:Y:S01]  /*9160*/  LOP3.LUT R5, R192, 0x200, R230, 0xf8, !PT ;  /* 0x00000200c0057812 */ /* 0x000fe200078ef8e6 */
[----:B------:R-:W-:-:S02]  /*9170*/  ULEA UR18, UP0, UR8, UR14, 0x5 ;  /* 0x0000000e08127291 */ /* 0x000fc4000f8028ff */
[----:B------:R-:W-:Y:S02]  /*9180*/  UIADD3 UR24, UP1, UPT, UR14, UR24, URZ ;  /* 0x000000180e187290 */ /* 0x000fe4000ff3e0ff */
[----:B------:R-:W-:Y:S02]  /*9190*/  ULEA.HI.X UR8, UR8, UR15, UR9, 0x5, UP0 ;  /* 0x0000000f08087291 */ /* 0x000fe400080f2c09 */
[----:B------:R-:W-:Y:S01]  /*91a0*/  UIADD3.X UR19, UPT, UPT, UR15, UR19, URZ, UP1, !UPT ;  /* 0x000000130f137290 */ /* 0x000fe20008ffe4ff */
[----:B------:R-:W-:Y:S02]  /*91b0*/  IMAD.U32 R9, RZ, RZ, UR14 ;  /* 0x0000000eff097e24 */ /* 0x000fe4000f8e00ff */
[----:B------:R-:W-:Y:S02]  /*91c0*/  IMAD.U32 R7, RZ, RZ, UR24 ;  /* 0x00000018ff077e24 */ /* 0x000fe4000f8e00ff */
[----:B------:R-:W-:Y:S01]  /*91d0*/  IMAD.U32 R13, RZ, RZ, UR8 ;  /* 0x00000008ff0d7e24 */ /* 0x000fe2000f8e00ff */
[----:B-1----:R-:W-:Y:S01]  /*91e0*/  ISETP.GE.AND P4, PT, R189, UR13, PT ;  /* 0x0000000dbd007c0c */ /* 0x002fe2000bf86270 */
[----:B------:R-:W-:-:S02]  /*91f0*/  IMAD.SHL.U32 R190, R193, 0x2, RZ ;  /* 0x00000002c1be7824 */ /* 0x000fc400078e00ff */
[----:B------:R-:W1:Y:S01]  /*9200*/  LDCU UR8, c[0x0][0x504] ;  /* 0x0000a080ff0877ac */ /* 0x000e620008000800 */
[----:B------:R-:W-:Y:S01]  /*9210*/  BAR.SYNC.DEFER_BLOCKING 0x0 ;  /* 0x0000000000007b1d */ /* 0x000fe20000010000 */
[----:B---3--:R-:W-:Y:S01]  /*9220*/  LOP3.LUT R12, R5, R231, R2, 0xf6, !PT ;  /* 0x000000e7050c7212 */ /* 0x008fe200078ef602 */
[----:B------:R-:W-:Y:S01]  /*9230*/  IMAD.U32 R5, RZ, RZ, UR18 ;  /* 0x00000012ff057e24 */ /* 0x000fe2000f8e00ff */
[CC--:B----4-:R-:W-:Y:S01]  /*9240*/  LEA R10, P1, R4.reuse, R241.reuse, 0x7 ;  /* 0x000000f1040a7211 */ /* 0x0d0fe200078238ff */
[----:B------:R-:W-:Y:S01]  /*9250*/  IMAD.U32 R2, RZ, RZ, UR15 ;  /* 0x0000000fff027e24 */ /* 0x000fe2000f8e00ff */
[----:B------:R-:W-:Y:S02]  /*9260*/  LEA R6, P6, R7, R241, 0x1 ;  /* 0x000000f107067211 */ /* 0x000fe400078c08ff */
[----:B-----5:R-:W-:Y:S01]  /*9270*/  LEA.HI.X R11, R4, R243, R0, 0x7, P1 ;  /* 0x000000f3040b7211 */ /* 0x020fe200008f3c00 */
[----:B------:R-:W-:Y:S01]  /*9280*/  IMAD.U32 R0, RZ, RZ, UR19 ;  /* 0x00000013ff007e24 */ /* 0x000fe2000f8e00ff */
[----:B------:R-:W-:-:S02]  /*9290*/  LEA R8, P1, R9, R241, 0x1 ;  /* 0x000000f109087211 */ /* 0x000fc400078208ff */
[----:B------:R-:W-:Y:S01]  /*92a0*/  LEA R4, P5, R5, R241, 0x1 ;  /* 0x000000f105047211 */ /* 0x000fe200078a08ff */
[----:B------:R-:W-:Y:S01]  /*92b0*/  @!PT LDS RZ, [RZ] ;  /* 0x00000000fffff984 */ /* 0x000fe20000000800 */
[----:B------:R-:W-:Y:S01]  /*92c0*/  @!PT LDS RZ, [RZ] ;  /* 0x00000000fffff984 */ /* 0x000fe20000000800 */
[----:B------:R-:W-:Y:S01]  /*92d0*/  @!PT LDS RZ, [RZ] ;  /* 0x00000000fffff984 */ /* 0x000fe20000000800 */
[----:B------:R-:W-:Y:S01]  /*92e0*/  @!P4 LDGSTS.E.BYPASS.LTC128B.128 [R197+0xc000], desc[UR26][R10.64] ;  /* 0x0c0000000ac5cfae */ /* 0x000fe2000b981a1a */
[-C--:B------:R-:W-:Y:S02]  /*92f0*/  LEA.HI.X R9, R9, R243.reuse, R2, 0x1, P1 ;  /* 0x000000f309097211 */ /* 0x080fe400008f0c02 */
[-C--:B------:R-:W-:Y:S02]  /*9300*/  LEA.HI.X R7, R7, R243.reuse, R0, 0x1, P6 ;  /* 0x000000f307077211 */ /* 0x080fe400030f0c00 */
[----:B------:R-:W-:Y:S02]  /*9310*/  LEA.HI.X R5, R5, R243, R13, 0x1, P5 ;  /* 0x000000f305057211 */ /* 0x000fe400028f0c0d */
[----:B------:R-:W2:Y:S01]  /*9320*/  LDL.LU R243, [R1+0x14] ;  /* 0x0000140001f37983 */ /* 0x000ea20000300800 */
[----:B------:R-:W-:Y:S02]  /*9330*/  ISETP.GE.AND P3, PT, R240, UR13, PT ;  /* 0x0000000df0007c0c */ /* 0x000fe4000bf66270 */
[----:B------:R-:W-:Y:S01]  /*9340*/  ISETP.GE.AND P1, PT, R242, UR13, PT ;  /* 0x0000000df2007c0c */ /* 0x000fe2000bf26270 */
[----:B------:R-:W-:Y:S10]  /*9350*/  @P4 STS.128 [R197+0xc000], RZ ;  /* 0x00c000ffc5004388 */ /* 0x000ff40000000c00 */
        /* <DEDUP_REMOVED lines=56> */
[----:B---3--:R-:W-:Y:S04]  /*96e0*/  LDSM.16.M88.4 R8, [R2] ;  /* 0x000000000208783b */ /* 0x008fe80000000200 */
[----:B------:R-:W3:Y:S04]  /*96f0*/  LDSM.16.M88.4 R20, [R101+UR5+0x6000] ;  /* 0x006000056514783b */ /* 0x000ee80008000200 */
[----:B------:R-:W5:Y:S04]  /*9700*/  LDSM.16.M88.4 R12, [R101+UR5+0x6800] ;  /* 0x00680005650c783b */ /* 0x000f680008000200 */
[----:B------:R-:W1:Y:S04]  /*9710*/  LDSM.16.M88.4 R28, [R101+UR5+0x7800] ;  /* 0x00780005651c783b */ /* 0x000e680008000200 */
[----:B------:R-:W1:Y:S01]  /*9720*/  LDSM.16.M88.4 R24, [R101+UR5+0x7000] ;  /* 0x007000056518783b */ /* 0x000e620008000200 */
[----:B----4-:R-:W-:-:S03]  /*9730*/  IMAD.MOV.U32 R5, RZ, RZ, 0x20 ;  /* 0x00000020ff057424 */ /* 0x010fc600078e00ff */
[----:B------:R-:W-:Y:S01]  /*9740*/  STL [R1+0x88], R190 ;  /* 0x000088be01007387 */ /* 0x000fe20000100800 */
[----:B------:R-:W-:Y:S01]  /*9750*/  VIADD R4, R101, UR5 ;  /* 0x0000000565047c36 */ /* 0x000fe20008000000 */
[----:B------:R-:W-:Y:S02]  /*9760*/  SEL R5, R5, 0xffffffe0, !P0 ;  /* 0xffffffe005057807 */ /* 0x000fe40004000000 */
[----:B------:R-:W0:Y:S03]  /*9770*/  LDGDEPBAR ;  /* 0x00000000000079af */ /* 0x000e260000000000 */
[----:B------:R-:W-:Y:S02]  /*9780*/  IMAD.IADD R7, R5, 0x1, R2 ;  /* 0x0000000105077824 */ /* 0x000fe400078e0202 */
[----:B------:R-:W-:-:S03]  /*9790*/  IMAD.IADD R0, R4, 0x1, R5 ;  /* 0x0000000104007824 */ /* 0x000fc600078e0205 */
[----:B------:R-:W-:Y:S04]  /*97a0*/  LDSM.16.M88.4 R16, [R7] ;  /* 0x000000000710783b */ /* 0x000fe80000000200 */
[----:B------:R-:W4:Y:S04]  /*97b0*/  LDSM.16.M88.4 R140, [R0+0x6000] ;  /* 0x00600000008c783b */ /* 0x000f280000000200 */
[----:B------:R-:W4:Y:S01]  /*97c0*/  LDSM.16.M88.4 R156, [R0+0x6800] ;  /* 0x00680000009c783b */ /* 0x000f220000000200 */
[C---:B---3--:R-:W-:Y:S03]  /*97d0*/  HMMA.16816.F32 R32, R8.reuse, R20, RZ ;  /* 0x000000140820723c */ /* 0x048fe600000018ff */
[----:B------:R-:W3:Y:S04]  /*97e0*/  LDSM.16.M88.4 R164, [R0+0x7000] ;  /* 0x0070000000a4783b */ /* 0x000ee80000000200 */
[----:B------:R-:W2:Y:S01]  /*97f0*/  LDSM.16.M88.4 R172, [R0+0x7800] ;  /* 0x0078000000ac783b */ /* 0x000ea20000000200 */
[C---:B-----5:R-:W-:Y:S08]  /*9800*/  HMMA.16816.F32 R136, R8.reuse, R12, RZ ;  /* 0x0000000c0888723c */ /* 0x060ff000000018ff */
[C---:B------:R-:W-:Y:S08]  /*9810*/  HMMA.16816.F32 R144, R8.reuse, R14, RZ ;  /* 0x0000000e0890723c */ /* 0x040ff000000018ff */
[C---:B------:R-:W-:Y:S08]  /*9820*/  HMMA.16816.F32 R20, R8.reuse, R22, RZ ;  /* 0x000000160814723c */ /* 0x040ff000000018ff */
[C---:B-1----:R-:W-:Y:S08]  /*9830*/  HMMA.16816.F32 R160, R8.reuse, R28, RZ ;  /* 0x0000001c08a0723c */ /* 0x042ff000000018ff */
[C---:B------:R-:W-:Y:S08]  /*9840*/  HMMA.16816.F32 R148, R8.reuse, R24, RZ ;  /* 0x000000180894723c */ /* 0x040ff000000018ff */
[C---:B------:R-:W-:Y:S08]  /*9850*/  HMMA.16816.F32 R152, R8.reuse, R26, RZ ;  /* 0x0000001a0898723c */ /* 0x040ff000000018ff */
[----:B------:R-:W-:Y:S08]  /*9860*/  HMMA.16816.F32 R28, R8, R30, RZ ;  /* 0x0000001e081c723c */ /* 0x000ff000000018ff */
[C---:B----4-:R-:W-:Y:S08]  /*9870*/  HMMA.16816.F32 R24, R16.reuse, R140, R32 ;  /* 0x0000008c1018723c */ /* 0x050ff00000001820 */
[C---:B------:R-:W-:Y:S08]  /*9880*/  HMMA.16816.F32 R8, R16.reuse, R142, R20 ;  /* 0x0000008e1008723c */ /* 0x040ff00000001814 */
[C---:B------:R-:W-:Y:S08]  /*9890*/  HMMA.16816.F32 R32, R16.reuse, R156, R136 ;  /* 0x0000009c1020723c */ /* 0x040ff00000001888 */
[C---:B------:R-:W-:Y:S08]  /*98a0*/  HMMA.16816.F32 R140, R16.reuse, R158, R144 ;  /* 0x0000009e108c723c */ /* 0x040ff00000001890 */
[C---:B---3--:R-:W-:Y:S08]  /*98b0*/  HMMA.16816.F32 R148, R16.reuse, R164, R148 ;  /* 0x000000a41094723c */ /* 0x048ff00000001894 */
[----:B------:R-:W-:Y:S01]  /*98c0*/  HMMA.16816.F32 R152, R16, R166, R152 ;  /* 0x000000a61098723c */ /* 0x000fe20000001898 */
[----:B--2---:R-:W-:-:S02]  /*98d0*/  IMAD.IADD R6, R243, 0x1, R2 ;  /* 0x00000001f3067824 */ /* 0x004fc400078e0202 */
[----:B------:R-:W-:-:S03]  /*98e0*/  IMAD.IADD R4, R4, 0x1, R243 ;  /* 0x0000000104047824 */ /* 0x000fc600078e02f3 */
[----:B------:R-:W-:Y:S04]  /*98f0*/  LDSM.16.M88.4 R12, [R6] ;  /* 0x00000000060c783b */ /* 0x000fe80000000200 */
[----:B------:R-:W1:Y:S04]  /*9900*/  LDSM.16.M88.4 R176, [R4+0x6000] ;  /* 0x0060000004b0783b */ /* 0x000e680000000200 */
[----:B------:R-:W2:Y:S01]  /*9910*/  LDSM.16.M88.4 R212, [R4+0x6800] ;  /* 0x0068000004d4783b */ /* 0x000ea20000000200 */
[C---:B------:R-:W-:Y:S02]  /*9920*/  IMAD.IADD R102, R5.reuse, 0x1, R6 ;  /* 0x0000000105667824 */ /* 0x040fe400078e0206 */
[----:B------:R-:W-:Y:S01]  /*9930*/  IMAD.IADD R5, R5, 0x1, R4 ;  /* 0x0000000105057824 */ /* 0x000fe200078e0204 */
[----:B------:R-:W3:Y:S04]  /*9940*/  LDSM.16.M88.4 R168, [R4+0x7000] ;  /* 0x0070000004a8783b */ /* 0x000ee80000000200 */
[----:B------:R-:W4:Y:S04]  /*9950*/  LDSM.16.M88.4 R180, [R4+0x7800] ;  /* 0x0078000004b4783b */ /* 0x000f280000000200 */
[----:B------:R-:W-:Y:S04]  /*9960*/  LDSM.16.M88.4 R20, [R102] ;  /* 0x000000006614783b */ /* 0x000fe80000000200 */
[----:B------:R-:W5:Y:S01]  /*9970*/  LDSM.16.M88.4 R216, [R5+0x6800] ;  /* 0x0068000005d8783b */ /* 0x000f620000000200 */
[C---:B------:R-:W-:Y:S03]  /*9980*/  HMMA.16816.F32 R156, R16.reuse, R172, R160 ;  /* 0x000000ac109c723c */ /* 0x040fe600000018a0 */
[----:B------:R-:W5:Y:S04]  /*9990*/  LDSM.16.M88.4 R208, [R5+0x6000] ;  /* 0x0060000005d0783b */ /* 0x000f680000000200 */
[----:B------:R-:W-:Y:S01]  /*99a0*/  LDSM.16.M88.4 R184, [R5+0x7800] ;  /* 0x0078000005b8783b */ /* 0x000fe20000000200 */
[----:B------:R-:W-:Y:S03]  /*99b0*/  HMMA.16816.F32 R144, R16, R174, R28 ;  /* 0x000000ae1090723c */ /* 0x000fe6000000181c */
[----:B------:R-:W-:Y:S05]  /*99c0*/  LDSM.16.M88.4 R172, [R101+UR5+0x9000] ;  /* 0x0090000565ac783b */ /* 0x000fea0008000200 */
[C---:B-1----:R-:W-:Y:S08]  /*99d0*/  HMMA.16816.F32 R16, R12.reuse, R178, R8 ;  /* 0x000000b20c10723c */ /* 0x042ff00000001808 */
[C---:B--2---:R-:W-:Y:S08]  /*99e0*/  HMMA.16816.F32 R8, R12.reuse, R212, R32 ;  /* 0x000000d40c08723c */ /* 0x044ff00000001820 */
[C---:B------:R-:W-:Y:S01]  /*99f0*/  HMMA.16816.F32 R136, R12.reuse, R176, R24 ;  /* 0x000000b00c88723c */ /* 0x040fe20000001818 */
[----:B------:R-:W1:Y:S07]  /*9a00*/  LDSM.16.M88.4 R176, [R5+0x7000] ;  /* 0x0070000005b0783b */ /* 0x000e6e0000000200 */
[C---:B---3--:R-:W-:Y:S08]  /*9a10*/  HMMA.16816.F32 R28, R12.reuse, R168, R148 ;  /* 0x000000a80c1c723c */ /* 0x048ff00000001894 */
[C---:B------:R-:W-:Y:S08]  /*9a20*/  HMMA.16816.F32 R32, R12.reuse, R214, R140 ;  /* 0x000000d60c20723c */ /* 0x040ff0000000188c */
[C---:B------:R-:W-:Y:S01]  /*9a30*/  HMMA.16816.F32 R24, R12.reuse, R170, R152 ;  /* 0x000000aa0c18723c */ /* 0x040fe20000001898 */
[----:B------:R-:W-:Y:S07]  /*9a40*/  LDSM.16.M88.4 R168, [R101+UR5+0x8800] ;  /* 0x0088000565a8783b */ /* 0x000fee0008000200 */
[C---:B----4-:R-:W-:Y:S08]  /*9a50*/  HMMA.16816.F32 R164, R12.reuse, R180, R156 ;  /* 0x000000b40ca4723c */ /* 0x050ff0000000189c */
[----:B------:R-:W-:Y:S01]  /*9a60*/  HMMA.16816.F32 R160, R12, R182, R144 ;  /* 0x000000b60ca0723c */ /* 0x000fe20000001890 */
[----:B------:R-:W-:Y:S04]  /*9a70*/  LDSM.16.M88.4 R12, [R101+UR5+0x8000] ;  /* 0x00800005650c783b */ /* 0x000fe80008000200 */
[----:B------:R-:W-:Y:S03]  /*9a80*/  LDSM.16.M88.4 R180, [R0+0x8000] ;  /* 0x0080000000b4783b */ /* 0x000fe60000000200 */
[C---:B-----5:R-:W-:Y:S01]  /*9a90*/  HMMA.16816.F32 R148, R20.reuse, R216, R8 ;  /* 0x000000d81494723c */ /* 0x060fe20000001808 */
[----:B------:R-:W2:Y:S07]  /*9aa0*/  LDSM.16.M88.4 R8, [R2+0x2000] ;  /* 0x002000000208783b */ /* 0x000eae0000000200 */
[C---:B------:R-:W-:Y:S01]  /*9ab0*/  HMMA.16816.F32 R156, R20.reuse, R208, R136 ;  /* 0x000000d0149c723c */ /* 0x040fe20000001888 */
[----:B------:R-:W3:Y:S07]  /*9ac0*/  LDSM.16.M88.4 R136, [R101+UR5+0x9800] ;  /* 0x009800056588783b */ /* 0x000eee0008000200 */
[C---:B------:R-:W-:Y:S01]  /*9ad0*/  HMMA.16816.F32 R152, R20.reuse, R210, R16 ;  /* 0x000000d21498723c */ /* 0x040fe20000001810 */
[----:B------:R-:W4:Y:S04]  /*9ae0*/  LDSM.16.M88.4 R16, [R7+0x2000] ;  /* 0x002000000710783b */ /* 0x000f280000000200 */
[----:B------:R-:W-:Y:S03]  /*9af0*/  LDSM.16.M88.4 R208, [R0+0xa000] ;  /* 0x00a0000000d0783b */ /* 0x000fe60000000200 */
[C---:B------:R-:W-:Y:S01]  /*9b00*/  HMMA.16816.F32 R144, R20.reuse, R218, R32 ;  /* 0x000000da1490723c */ /* 0x040fe20000001820 */
[----:B------:R-:W-:Y:S07]  /*9b10*/  LDSM.16.M88.4 R216, [R5+0x9000] ;  /* 0x0090000005d8783b */ /* 0x000fee0000000200 */
[C---:B-1----:R-:W-:Y:S08]  /*9b20*/  HMMA.16816.F32 R140, R20.reuse, R176, R28 ;  /* 0x000000b0148c723c */ /* 0x042ff0000000181c */
[C---:B------:R-:W-:Y:S01]  /*9b30*/  HMMA.16816.F32 R32, R20.reuse, R178, R24 ;  /* 0x000000b21420723c */ /* 0x040fe20000001818 */
[----:B------:R-:W-:Y:S07]  /*9b40*/  LDSM.16.M88.4 R176, [R0+0x9000] ;  /* 0x0090000000b0783b */ /* 0x000fee0000000200 */
[C---:B------:R-:W-:Y:S08]  /*9b50*/  HMMA.16816.F32 R28, R20.reuse, R184, R164 ;  /* 0x000000b8141c723c */ /* 0x040ff000000018a4 */
[----:B------:R-:W-:Y:S01]  /*9b60*/  HMMA.16816.F32 R24, R20, R186, R160 ;  /* 0x000000ba1418723c */ /* 0x000fe200000018a0 */
[----:B------:R-:W1:Y:S07]  /*9b70*/  LDSM.16.M88.4 R184, [R0+0x8800] ;  /* 0x0088000000b8783b */ /* 0x000e6e0000000200 */
[C---:B--2---:R-:W-:Y:S08]  /*9b80*/  HMMA.16816.F32 R20, R8.reuse, R12, R156 ;  /* 0x0000000c0814723c */ /* 0x044ff0000000189c */
[C---:B------:R-:W-:Y:S08]  /*9b90*/  HMMA.16816.F32 R12, R8.reuse, R14, R152 ;  /* 0x0000000e080c723c */ /* 0x040ff00000001898 */
[C---:B------:R-:W-:Y:S01]  /*9ba0*/  HMMA.16816.F32 R152, R8.reuse, R168, R148 ;  /* 0x000000a80898723c */ /* 0x040fe20000001894 */
[----:B------:R-:W2:Y:S07]  /*9bb0*/  LDSM.16.M88.4 R148, [R0+0x9800] ;  /* 0x009800000094783b */ /* 0x000eae0000000200 */
[C---:B------:R-:W-:Y:S08]  /*9bc0*/  HMMA.16816.F32 R160, R8.reuse, R170, R144 ;  /* 0x000000aa08a0723c */ /* 0x040ff00000001890 */
[C---:B---3--:R-:W-:Y:S08]  /*9bd0*/  HMMA.16816.F32 R164, R8.reuse, R136, R28 ;  /* 0x0000008808a4723c */ /* 0x048ff0000000181c */
[----:B------:R-:W-:Y:S01]  /*9be0*/  HMMA.16816.F32 R144, R8, R138, R24 ;  /* 0x0000008a0890723c */ /* 0x000fe20000001818 */
[----:B------:R-:W-:Y:S07]  /*9bf0*/  LDSM.16.M88.4 R136, [R4+0x8000] ;  /* 0x008000000488783b */ /* 0x000fee0000000200 */
[----:B----4-:R-:W-:Y:S01]  /*9c00*/  HMMA.16816.F32 R28, R16, R182, R12 ;  /* 0x000000b6101c723c */ /* 0x010fe2000000180c */
[----:B------:R-:W3:Y:S07]  /*9c10*/  LDSM.16.M88.4 R12, [R6+0x2000] ;  /* 0x00200000060c783b */ /* 0x000eee0000000200 */
[C---:B------:R-:W-:Y:S08]  /*9c20*/  HMMA.16816.F32 R156, R8.reuse, R172, R140 ;  /* 0x000000ac089c723c */ /* 0x040ff0000000188c */
[----:B------:R-:W-:Y:S01]  /*9c30*/  HMMA.16816.F32 R168, R8, R174, R32 ;  /* 0x000000ae08a8723c */ /* 0x000fe20000001820 */
[----:B------:R-:W4:Y:S04]  /*9c40*/  LDSM.16.M88.4 R32, [R4+0x8800] ;  /* 0x008800000420783b */ /* 0x000f280000000200 */
[----:B------:R-:W5:Y:S03]  /*9c50*/  LDSM.16.M88.4 R172, [R4+0x9000] ;  /* 0x0090000004ac783b */ /* 0x000f660000000200 */
[C---:B------:R-:W-:Y:S01]  /*9c60*/  HMMA.16816.F32 R140, R16.reuse, R180, R20 ;  /* 0x000000b4108c723c */ /* 0x040fe20000001814 */
[----:B------:R-:W5:Y:S04]  /*9c70*/  LDSM.16.M88.4 R180, [R4+0x9800] ;  /* 0x0098000004b4783b */ /* 0x000f680000000200 */
[----:B------:R-:W-:Y:S03]  /*9c80*/  LDSM.16.M88.4 R8, [R102+0x2000] ;  /* 0x002000006608783b */ /* 0x000fe60000000200 */
[C---:B-1----:R-:W-:Y:S08]  /*9c90*/  HMMA.16816.F32 R24, R16.reuse, R184, R152 ;  /* 0x000000b81018723c */ /* 0x042ff00000001898 */
[C---:B------:R-:W-:Y:S01]  /*9ca0*/  HMMA.16816.F32 R20, R16.reuse, R186, R160 ;  /* 0x000000ba1014723c */ /* 0x040fe200000018a0 */
[----:B------:R-:W1:Y:S07]  /*9cb0*/  LDSM.16.M88.4 R184, [R5+0x8000] ;  /* 0x0080000005b8783b */ /* 0x000e6e0000000200 */
[C---:B------:R-:W-:Y:S08]  /*9cc0*/  HMMA.16816.F32 R152, R16.reuse, R176, R156 ;  /* 0x000000b01098723c */ /* 0x040ff0000000189c */
[C---:B--2---:R-:W-:Y:S01]  /*9cd0*/  HMMA.16816.F32 R160, R16.reuse, R148, R164 ;  /* 0x0000009410a0723c */ /* 0x044fe200000018a4 */
[----:B------:R-:W2:Y:S07]  /*9ce0*/  LDSM.16.M88.4 R164, [R5+0x8800] ;  /* 0x0088000005a4783b */ /* 0x000eae0000000200 */
[C---:B------:R-:W-:Y:S01]  /*9cf0*/  HMMA.16816.F32 R156, R16.reuse, R178, R168 ;  /* 0x000000b2109c723c */ /* 0x040fe200000018a8 */
[----:B------:R-:W-:Y:S07]  /*9d00*/  LDSM.16.M88.4 R168, [R101+UR5+0xb000] ;  /* 0x00b0000565a8783b */ /* 0x000fee0008000200 */
[----:B------:R-:W-:Y:S08]  /*9d10*/  HMMA.16816.F32 R16, R16, R150, R144 ;  /* 0x000000961010723c */ /* 0x000ff00000001890 */
[C---:B---3--:R-:W-:Y:S08]  /*9d20*/  HMMA.16816.F32 R144, R12.reuse, R136, R140 ;  /* 0x000000880c90723c */ /* 0x048ff0000000188c */
[C---:B------:R-:W-:Y:S01]  /*9d30*/  HMMA.16816.F32 R136, R12.reuse, R138, R28 ;  /* 0x0000008a0c88723c */ /* 0x040fe2000000181c */
[----:B------:R-:W3:Y:S07]  /*9d40*/  LDSM.16.M88.4 R28, [R5+0x9800] ;  /* 0x00980000051c783b */ /* 0x000eee0000000200 */
[C---:B----4-:R-:W-:Y:S08]  /*9d50*/  HMMA.16816.F32 R148, R12.reuse, R32, R24 ;  /* 0x000000200c94723c */ /* 0x050ff00000001818 */
[C---:B------:R-:W-:Y:S01]  /*9d60*/  HMMA.16816.F32 R140, R12.reuse, R34, R20 ;  /* 0x000000220c8c723c */ /* 0x040fe20000001814 */
[----:B------:R-:W-:Y:S07]  /*9d70*/  LDSM.16.M88.4 R32, [R101+UR5+0xa000] ;  /* 0x00a000056520783b */ /* 0x000fee0008000200 */
[C---:B-----5:R-:W-:Y:S08]  /*9d80*/  HMMA.16816.F32 R20, R12.reuse, R172, R152 ;  /* 0x000000ac0c14723c */ /* 0x060ff00000001898 */
[C---:B------:R-:W-:Y:S01]  /*9d90*/  HMMA.16816.F32 R24, R12.reuse, R182, R16 ;  /* 0x000000b60c18723c */ /* 0x040fe20000001810 */
[----:B------:R-:W4:Y:S07]  /*9da0*/  LDSM.16.M88.4 R16, [R2+0x4000] ;  /* 0x004000000210783b */ /* 0x000f2e0000000200 */
[C---:B------:R-:W-:Y:S01]  /*9db0*/  HMMA.16816.F32 R152, R12.reuse, R174, R156 ;  /* 0x000000ae0c98723c */ /* 0x040fe2000000189c */
[----:B------:R-:W-:Y:S07]  /*9dc0*/  LDSM.16.M88.4 R172, [R4+0xa000] ;  /* 0x00a0000004ac783b */ /* 0x000fee0000000200 */
[----:B------:R-:W-:Y:S01]  /*9dd0*/  HMMA.16816.F32 R156, R12, R180, R160 ;  /* 0x000000b40c9c723c */ /* 0x000fe200000018a0 */
[----:B------:R-:W-:Y:S07]  /*9de0*/  LDSM.16.M88.4 R160, [R0+0xa800] ;  /* 0x00a8000000a0783b */ /* 0x000fee0000000200 */
[C---:B-1----:R-:W-:Y:S08]  /*9df0*/  HMMA.16816.F32 R12, R8.reuse, R184, R144 ;  /* 0x000000b8080c723c */ /* 0x042ff00000001890 */
[C---:B--2---:R-:W-:Y:S01]  /*9e00*/  HMMA.16816.F32 R144, R8.reuse, R166, R140 ;  /* 0x000000a60890723c */ /* 0x044fe2000000188c */
[----:B------:R-:W1:Y:S07]  /*9e10*/  LDSM.16.M88.4 R140, [R101+UR5+0xa800] ;  /* 0x00a80005658c783b */ /* 0x000e6e0008000200 */
[C---:B------:R-:W-:Y:S01]  /*9e20*/  HMMA.16816.F32 R180, R8.reuse, R216, R20 ;  /* 0x000000d808b4723c */ /* 0x040fe20000001814 */
[----:B------:R-:W2:Y:S07]  /*9e30*/  LDSM.16.M88.4 R20, [R7+0x4000] ;  /* 0x004000000714783b */ /* 0x000eae0000000200 */
[C---:B---3--:R-:W-:Y:S08]  /*9e40*/  HMMA.16816.F32 R212, R8.reuse, R28, R156 ;  /* 0x0000001c08d4723c */ /* 0x048ff0000000189c */
[C---:B------:R-:W-:Y:S01]  /*9e50*/  HMMA.16816.F32 R176, R8.reuse, R30, R24 ;  /* 0x0000001e08b0723c */ /* 0x040fe20000001818 */
[----:B------:R-:W3:Y:S07]  /*9e60*/  LDSM.16.M88.4 R28, [R101+UR5+0xb800] ;  /* 0x00b80005651c783b */ /* 0x000eee0008000200 */
[C---:B------:R-:W-:Y:S01]  /*9e70*/  HMMA.16816.F32 R136, R8.reuse, R186, R136 ;  /* 0x000000ba0888723c */ /* 0x040fe20000001888 */
[----:B------:R-:W-:Y:S07]  /*9e80*/  LDSM.16.M88.4 R184, [R5+0xa000] ;  /* 0x00a0000005b8783b */ /* 0x000fee0000000200 */
[C---:B------:R-:W-:Y:S08]  /*9e90*/  HMMA.16816.F32 R148, R8.reuse, R164, R148 ;  /* 0x000000a40894723c */ /* 0x040ff00000001894 */
[----:B------:R-:W-:Y:S01]  /*9ea0*/  HMMA.16816.F32 R216, R8, R218, R152 ;  /* 0x000000da08d8723c */ /* 0x000fe20000001898 */
[----:B------:R-:W-:Y:S07]  /*9eb0*/  LDSM.16.M88.4 R152, [R0+0xb800] ;  /* 0x00b800000098783b */ /* 0x000fee0000000200 */
[C---:B----4-:R-:W-:Y:S01]  /*9ec0*/  HMMA.16816.F32 R8, R16.reuse, R32, R12 ;  /* 0x000000201008723c */ /* 0x050fe2000000180c */
[----:B------:R-:W4:Y:S07]  /*9ed0*/  LDSM.16.M88.4 R12, [R6+0x4000] ;  /* 0x00400000060c783b */ /* 0x000f2e0000000200 */
[----:B-1----:R-:W-:Y:S01]  /*9ee0*/  HMMA.16816.F32 R156, R16, R140, R148 ;  /* 0x0000008c109c723c */ /* 0x002fe20000001894 */
[----:B------:R1:W5:Y:S11]  /*9ef0*/  LDSM.16.M88.4 R148, [R0+0xb000] ;  /* 0x00b000000094783b */ /* 0x0003760000000200 */
[----:B--2---:R-:W-:Y:S01]  /*9f00*/  HMMA.16816.F32 R24, R20, R208, R8 ;  /* 0x000000d01418723c */ /* 0x004fe20000001808 */
[----:B------:R-:W2:Y:S07]  /*9f10*/  LDSM.16.M88.4 R8, [R102+0x4000] ;  /* 0x004000006608783b */ /* 0x000eae0000000200 */
[C---:B------:R-:W-:Y:S08]  /*9f20*/  HMMA.16816.F32 R164, R16.reuse, R34, R136 ;  /* 0x0000002210a4723c */ /* 0x040ff00000001888 */
[C---:B------:R-:W-:Y:S08]  /*9f30*/  HMMA.16816.F32 R144, R16.reuse, R142, R144 ;  /* 0x0000008e1090723c */ /* 0x040ff00000001890 */
[C---:B---3--:R-:W-:Y:S08]  /*9f40*/  HMMA.16816.F32 R136, R16.reuse, R28, R212 ;  /* 0x0000001c1088723c */ /* 0x048ff000000018d4 */
[C---:B------:R-:W-:Y:S08]  /*9f50*/  HMMA.16816.F32 R140, R16.reuse, R168, R180 ;  /* 0x000000a8108c723c */ /* 0x040ff000000018b4 */
[C---:B------:R-:W-:Y:S08]  /*9f60*/  HMMA.16816.F32 R32, R16.reuse, R170, R216 ;  /* 0x000000aa1020723c */ /* 0x040ff000000018d8 */
[----:B------:R-:W-:Y:S08]  /*9f70*/  HMMA.16816.F32 R28, R16, R30, R176 ;  /* 0x0000001e101c723c */ /* 0x000ff000000018b0 */
[----:B----4-:R-:W-:Y:S01]  /*9f80*/  HMMA.16816.F32 R16, R12, R172, R24 ;  /* 0x000000ac0c10723c */ /* 0x010fe20000001818 */
[----:B-1----:R-:W-:Y:S01]  /*9f90*/  LOP3.LUT R0, R190, 0x6, RZ, 0xc0, !PT ;  /* 0x00000006be007812 */ /* 0x002fe200078ec0ff */
[----:B------:R-:W-:-:S06]  /*9fa0*/  IMAD.U32 R2, RZ, RZ, UR23 ;  /* 0x00000017ff027e24 */ /* 0x000fcc000f8e00ff */
[C---:B------:R-:W-:Y:S01]  /*9fb0*/  HMMA.16816.F32 R24, R20.reuse, R210, R164 ;  /* 0x000000d21418723c */ /* 0x040fe200000018a4 */
[----:B------:R-:W-:Y:S01]  /*9fc0*/  IMAD R2, R2, 0x40, R0 ;  /* 0x0000004002027824 */ /* 0x000fe200078e0200 */
[----:B------:R1:W-:Y:S06]  /*9fd0*/  STL [R1+0x74], R0 ;  /* 0x0000740001007387 */ /* 0x0003ec0000100800 */
[----:B-----5:R-:W-:Y:S08]  /*9fe0*/  HMMA.16816.F32 R164, R20, R150, R32 ;  /* 0x0000009614a4723c */ /* 0x020ff00000001820 */
[----:B--2---:R-:W-:Y:S08]  /*9ff0*/  HMMA.16816.F32 R32, R8, R184, R16 ;  /* 0x000000b80820723c */ /* 0x004ff00000001810 */
[----:B------:R-:W-:Y:S01]  /*a000*/  HMMA.16816.F32 R168, R20, R152, R136 ;  /* 0x0000009814a8723c */ /* 0x000fe20000001888 */
[----:B------:R-:W2:Y:S01]  /*a010*/  LDSM.16.M88.4 R136, [R4+0xa800] ;  /* 0x00a800000488783b */ /* 0x000ea20000000200 */
[----:B-1----:R-:W-:-:S05]  /*a020*/  VIADD R0, R2, UR22 ;  /* 0x0000001602007c36 */ /* 0x002fca0008000000 */
[C-C-:B------:R-:W-:Y:S01]  /*a030*/  IADD3 R6, PT, PT, R199.reuse, 0x80, -R0.reuse ;  /* 0x00000080c7067810 */ /* 0x140fe20007ffe800 */
[----:B------:R-:W-:Y:S03]  /*a040*/  HMMA.16816.F32 R24, R12, R174, R24 ;  /* 0x000000ae0c18723c */ /* 0x000fe60000001818 */
[----:B------:R-:W-:Y:S01]  /*a050*/  IABS R6, R6 ;  /* 0x0000000600067213 */ /* 0x000fe20000000000 */
[----:B------:R-:W-:Y:S02]  /*a060*/  IMAD.U32 R18, RZ, RZ, UR8 ;  /* 0x00000008ff127e24 */ /* 0x000fe4000f8e00ff */
[C---:B------:R-:W-:Y:S01]  /*a070*/  VIADD R101, R199.reuse, 0x8 ;  /* 0x00000008c7657836 */ /* 0x040fe20000000000 */
[----:B------:R-:W-:Y:S01]  /*a080*/  I2FP.F32.S32 R6, R6 ;  /* 0x0000000600067245 */ /* 0x000fe20000201400 */
[----:B------:R-:W-:Y:S01]  /*a090*/  HMMA.16816.F32 R156, R20, R160, R156 ;  /* 0x000000a0149c723c */ /* 0x000fe2000000189c */
[C---:B------:R-:W-:Y:S01]  /*a0a0*/  IADD3 R17, PT, PT, R199.reuse, 0x7f, -R0 ;  /* 0x0000007fc7117810 */ /* 0x040fe20007ffe800 */
[----:B------:R-:W-:Y:S01]  /*a0b0*/  VIADD R16, R2, 0xffffff80 ;  /* 0xffffff8002107836 */ /* 0x000fe20000000000 */
[----:B------:R-:W-:-:S02]  /*a0c0*/  IADD3 R7, PT, PT, R199, -UR22, -R18 ;  /* 0x80000016c7077c10 */ /* 0x000fc4000fffe812 */
[----:B------:R-:W-:-:S03]  /*a0d0*/  IADD3 R19, PT, PT, R101, 0x80, -R0 ;  /* 0x0000008065137810 */ /* 0x000fc60007ffe800 */
[----:B------:R-:W-:Y:S01]  /*a0e0*/  HMMA.16816.F32 R144, R20, R162, R144 ;  /* 0x000000a21490723c */ /* 0x000fe20000001890 */
[----:B------:R-:W-:-:S07]  /*a0f0*/  ISETP.GT.AND P5, PT, R7, R16, PT ;  /* 0x000000100700720c */ /* 0x000fce0003fa4270 */
[C---:B------:R-:W-:Y:S01]  /*a100*/  HMMA.16816.F32 R160, R20.reuse, R148, R140 ;  /* 0x0000009414a0723c */ /* 0x040fe2000000188c */
[----:B------:R-:W1:Y:S07]  /*a110*/  LDSM.16.M88.4 R140, [R5+0xa800] ;  /* 0x00a80000058c783b */ /* 0x000e6e0000000200 */
[----:B------:R-:W-:Y:S01]  /*a120*/  HMMA.16816.F32 R176, R20, R154, R28 ;  /* 0x0000009a14b0723c */ /* 0x000fe2000000181c */
[----:B------:R-:W-:Y:S01]  /*a130*/  FFMA.FTZ R20, R6, -UR6, R32 ;  /* 0x8000000606147c23 */ /* 0x000fe20008010020 */
[----:B------:R-:W-:-:S02]  /*a140*/  IADD3 R6, PT, PT, R101, -UR22, -R18 ;  /* 0x8000001665067c10 */ /* 0x000fc4000fffe812 */
[----:B------:R-:W-:Y:S02]  /*a150*/  IABS R18, R17 ;  /* 0x0000001100127213 */ /* 0x000fe40000000000 */
[----:B------:R-:W-:Y:S02]  /*a160*/  IABS R17, R19 ;  /* 0x0000001300117213 */ /* 0x000fe40000000000 */
[----:B------:R-:W-:Y:S02]  /*a170*/  ISETP.GE.AND P6, PT, R16, R201, PT ;  /* 0x000000c91000720c */ /* 0x000fe40003fc6270 */
[----:B------:R-:W-:Y:S02]  /*a180*/  FSEL R20, R20, -INF , !P5 ;  /* 0xff80000014147808 */ /* 0x000fe40006800000 */
[----:B------:R-:W-:Y:S01]  /*a190*/  I2FP.F32.S32 R17, R17 ;  /* 0x0000001100117245 */ /* 0x000fe20000201400 */
[----:B------:R-:W-:Y:S01]  /*a1a0*/  HMMA.16816.F32 R28, R8, R186, R24 ;  /* 0x000000ba081c723c */ /* 0x000fe20000001818 */
[----:B------:R-:W-:-:S02]  /*a1b0*/  I2FP.F32.S32 R19, R18 ;  /* 0x0000001200137245 */ /* 0x000fc40000201400 */
[----:B------:R-:W-:Y:S01]  /*a1c0*/  FSEL R155, R20, -INF , !P6 ;  /* 0xff800000149b7808 */ /* 0x000fe20007000000 */
[----:B------:R-:W-:Y:S01]  /*a1d0*/  FFMA.FTZ R18, R17, -UR6, R34 ;  /* 0x8000000611127c23 */ /* 0x000fe20008010022 */
[----:B------:R-:W-:Y:S02]  /*a1e0*/  ISETP.GE.AND P5, PT, R16, R202, PT ;  /* 0x000000ca1000720c */ /* 0x000fe40003fa6270 */
[----:B------:R-:W-:Y:S01]  /*a1f0*/  ISETP.GT.AND P6, PT, R6, R16, PT ;  /* 0x000000100600720c */ /* 0x000fe20003fc4270 */
[----:B------:R-:W-:Y:S01]  /*a200*/  VIADD R16, R2, 0xffffff81 ;  /* 0xffffff8102107836 */ /* 0x000fe20000000000 */
[--C-:B------:R-:W-:Y:S01]  /*a210*/  IADD3 R17, PT, PT, R101, 0x7f, -R0.reuse ;  /* 0x0000007f65117810 */ /* 0x100fe20007ffe800 */
[----:B------:R-:W-:Y:S01]  /*a220*/  FFMA.FTZ R21, R19, -UR6, R33 ;  /* 0x8000000613157c23 */ /* 0x000fe20008010021 */
[----:B------:R-:W-:Y:S02]  /*a230*/  IADD3 R20, PT, PT, R199, 0x78, -R0 ;  /* 0x00000078c7147810 */ /* 0x000fe40007ffe800 */
[----:B------:R-:W-:-:S02]  /*a240*/  FSEL R19, R18, -INF , !P6 ;  /* 0xff80000012137808 */ /* 0x000fc40007000000 */
[----:B------:R-:W-:Y:S02]  /*a250*/  ISETP.GT.AND P6, PT, R7, R16, PT ;  /* 0x000000100700720c */ /* 0x000fe40003fc4270 */
[----:B------:R-:W-:Y:S02]  /*a260*/  IABS R17, R17 ;  /* 0x0000001100117213 */ /* 0x000fe40000000000 */
[----:B------:R-:W-:Y:S02]  /*a270*/  IABS R18, R20 ;  /* 0x0000001400127213 */ /* 0x000fe40000000000 */
[----:B------:R-:W-:Y:S01]  /*a280*/  FSEL R154, R19, -INF , !P5 ;  /* 0xff800000139a7808 */ /* 0x000fe20006800000 */
[----:B--2---:R-:W-:Y:S01]  /*a290*/  HMMA.16816.F32 R24, R12, R136, R156 ;  /* 0x000000880c18723c */ /* 0x004fe2000000189c */
[----:B------:R-:W-:Y:S02]  /*a2a0*/  ISETP.GE.AND P5, PT, R16, R201, PT ;  /* 0x000000c91000720c */ /* 0x000fe40003fa6270 */
[----:B------:R-:W-:-:S02]  /*a2b0*/  FSEL R20, R21, -INF , !P6 ;  /* 0xff80000015147808 */ /* 0x000fc40007000000 */
[----:B------:R-:W-:Y:S02]  /*a2c0*/  I2FP.F32.S32 R17, R17 ;  /* 0x0000001100117245 */ /* 0x000fe40000201400 */
[----:B------:R-:W-:Y:S02]  /*a2d0*/  I2FP.F32.S32 R19, R18 ;  /* 0x0000001200137245 */ /* 0x000fe40000201400 */
[----:B------:R-:W-:Y:S01]  /*a2e0*/  FSEL R153, R20, -INF , !P5 ;  /* 0xff80000014997808 */ /* 0x000fe20006800000 */
[----:B------:R-:W-:Y:S01]  /*a2f0*/  FFMA.FTZ R18, R17, -UR6, R35 ;  /* 0x8000000611127c23 */ /* 0x000fe20008010023 */
[----:B------:R-:W-:Y:S02]  /*a300*/  ISETP.GE.AND P6, PT, R16, R202, PT ;  /* 0x000000ca1000720c */ /* 0x000fe40003fc6270 */
[----:B------:R-:W-:Y:S01]  /*a310*/  ISETP.GT.AND P5, PT, R6, R16, PT ;  /* 0x000000100600720c */ /* 0x000fe20003fa4270 */
[----:B------:R-:W-:Y:S01]  /*a320*/  VIADD R16, R2, 0xffffff88 ;  /* 0xffffff8802107836 */ /* 0x000fe20000000000 */
[----:B------:R-:W-:Y:S01]  /*a330*/  IADD3 R17, PT, PT, R101, 0x78, -R0 ;  /* 0x0000007865117810 */ /* 0x000fe20007ffe800 */
[----:B------:R-:W-:Y:S01]  /*a340*/  FFMA.FTZ R21, R19, -UR6, R28 ;  /* 0x8000000613157c23 */ /* 0x000fe2000801001c */
[----:B------:R-:W-:-:S02]  /*a350*/  IADD3 R20, PT, PT, R199, 0x77, -R0 ;  /* 0x00000077c7147810 */ /* 0x000fc40007ffe800 */
[----:B------:R-:W-:Y:S02]  /*a360*/  FSEL R19, R18, -INF , !P5 ;  /* 0xff80000012137808 */ /* 0x000fe40006800000 */
[----:B------:R-:W-:Y:S02]  /*a370*/  IABS R17, R17 ;  /* 0x0000001100117213 */ /* 0x000fe40000000000 */
[----:B------:R-:W-:Y:S02]  /*a380*/  ISETP.GT.AND P5, PT, R7, R16, PT ;  /* 0x000000100700720c */ /* 0x000fe40003fa4270 */
[----:B------:R-:W-:Y:S02]  /*a390*/  IABS R18, R20 ;  /* 0x0000001400127213 */ /* 0x000fe40000000000 */
[----:B------:R-:W-:Y:S02]  /*a3a0*/  FSEL R152, R19, -INF , !P6 ;  /* 0xff80000013987808 */ /* 0x000fe40007000000 */
[----:B------:R-:W-:-:S02]  /*a3b0*/  I2FP.F32.S32 R17, R17 ;  /* 0x0000001100117245 */ /* 0x000fc40000201400 */
[----:B------:R-:W-:Y:S02]  /*a3c0*/  ISETP.GE.AND P6, PT, R16, R201, PT ;  /* 0x000000c91000720c */ /* 0x000fe40003fc6270 */
[----:B------:R-:W-:Y:S02]  /*a3d0*/  FSEL R20, R21, -INF , !P5 ;  /* 0xff80000015147808 */ /* 0x000fe40006800000 */
[----:B------:R-:W-:Y:S01]  /*a3e0*/  I2FP.F32.S32 R19, R18 ;  /* 0x0000001200137245 */ /* 0x000fe20000201400 */
[----:B------:R-:W-:Y:S01]  /*a3f0*/  FFMA.FTZ R18, R17, -UR6, R30 ;  /* 0x8000000611127c23 */ /* 0x000fe2000801001e */
[----:B------:R-:W-:Y:S01]  /*a400*/  FSEL R151, R20, -INF , !P6 ;  /* 0xff80000014977808 */ /* 0x000fe20007000000 */
[----:B-1----:R-:W-:Y:S01]  /*a410*/  HMMA.16816.F32 R32, R8, R140, R24 ;  /* 0x0000008c0820723c */ /* 0x002fe20000001818 */
[----:B------:R-:W-:Y:S02]  /*a420*/  ISETP.GT.AND P6, PT, R6, R16, PT ;  /* 0x000000100600720c */ /* 0x000fe40003fc4270 */
[----:B------:R-:W-:-:S02]  /*a430*/  IADD3 R17, PT, PT, R101, 0x77, -R0 ;  /* 0x0000007765117810 */ /* 0x000fc40007ffe800 */
[----:B------:R-:W-:Y:S01]  /*a440*/  IADD3 R20, PT, PT, R199, 0x70, -R0 ;  /* 0x00000070c7147810 */ /* 0x000fe20007ffe800 */
[----:B------:R-:W-:Y:S01]  /*a450*/  FFMA.FTZ R21, R19, -UR6, R29 ;  /* 0x8000000613157c23 */ /* 0x000fe2000801001d */
[----:B------:R-:W-:Y:S01]  /*a460*/  ISETP.GE.AND P5, PT, R16, R202, PT ;  /* 0x000000ca1000720c */ /* 0x000fe20003fa6270 */
[----:B------:R-:W-:Y:S01]  /*a470*/  VIADD R16, R2, 0xffffff89 ;  /* 0xffffff8902107836 */ /* 0x000fe20000000000 */
[----:B------:R-:W-:Y:S02]  /*a480*/  FSEL R19, R18, -INF , !P6 ;  /* 0xff80000012137808 */ /* 0x000fe40007000000 */
[----:B------:R-:W-:Y:S02]  /*a490*/  IABS R17, R17 ;  /* 0x0000001100117213 */ /* 0x000fe40000000000 */
[----:B------:R-:W-:Y:S01]  /*a4a0*/  IABS R18, R20 ;  /* 0x0000001400127213 */ /* 0x000fe20000000000 */
[----:B------:R-:W-:Y:S01]  /*a4b0*/  HMMA.16816.F32 R24, R12, R138, R144 ;  /* 0x0000008a0c18723c */ /* 0x000fe20000001890 */
[----:B------:R-:W-:Y:S01]  /*a4c0*/  FSEL R150, R19, -INF , !P5 ;  /* 0xff80000013967808 */ /* 0x000fe20006800000 */
[----:B------:R-:W1:Y:S01]  /*a4d0*/  LDSM.16.M88.4 R144, [R4+0xb000] ;  /* 0x00b000000490783b */ /* 0x000e620000000200 */
[----:B------:R-:W-:Y:S01]  /*a4e0*/  IMAD.MOV.U32 R19, RZ, RZ, R17 ;  /* 0x000000ffff137224 */ /* 0x000fe200078e0011 */
[----:B------:R-:W-:Y:S01]  /*a4f0*/  ISETP.GT.AND P6, PT, R7, R16, PT ;  /* 0x000000100700720c */ /* 0x000fe20003fc4270 */
[----:B------:R-:W-:Y:S01]  /*a500*/  IMAD.MOV.U32 R17, RZ, RZ, R18 ;  /* 0x000000ffff117224 */ /* 0x000fe200078e0012 */
[----:B------:R-:W-:Y:S01]  /*a510*/  ISETP.GE.AND P5, PT, R16, R201, PT ;  /* 0x000000c91000720c */ /* 0x000fe20003fa6270 */
[----:B------:R-:W2:Y:S01]  /*a520*/  LDSM.16.M88.4 R136, [R5+0xb000] ;  /* 0x00b000000588783b */ /* 0x000ea20000000200 */
        /* <DEDUP_REMOVED lines=16> */
[----:B------:R-:W-:Y:S02]  /*a630*/  ISETP.GE.AND P6, PT, R16, R201, PT ;  /* 0x000000c91000720c */ /* 0x000fe40003fc6270 */
[----:B------:R-:W-:Y:S02]  /*a640*/  FSEL R20, R21, -INF , !P5 ;  /* 0xff80000015147808 */ /* 0x000fe40006800000 */
[----:B------:R-:W-:Y:S01]  /*a650*/  I2FP.F32.S32 R17, R17 ;  /* 0x0000001100117245 */ /* 0x000fe20000201400 */
[----:B------:R-:W-:Y:S01]  /*a660*/  HMMA.16816.F32 R28, R8, R142, R24 ;  /* 0x0000008e081c723c */ /* 0x000fe20000001818 */
[----:B------:R-:W-:Y:S01]  /*a670*/  I2FP.F32.S32 R19, R18 ;  /* 0x0000001200137245 */ /* 0x000fe20000201400 */
[----:B------:R3:W4:Y:S01]  /*a680*/  LDSM.16.M88.4 R140, [R4+0xb800] ;  /* 0x00b80000048c783b */ /* 0x0007220000000200 */
[----:B------:R-:W-:Y:S01]  /*a690*/  FSEL R216, R20, -INF , !P6 ;  /* 0xff80000014d87808 */ /* 0x000fe20007000000 */
[----:B------:R-:W-:Y:S01]  /*a6a0*/  FFMA.FTZ R18, R17, -UR6, R34 ;  /* 0x8000000611127c23 */ /* 0x000fe20008010022 */
[----:B------:R-:W-:-:S02]  /*a6b0*/  ISETP.GE.AND P5, PT, R16, R202, PT ;  /* 0x000000ca1000720c */ /* 0x000fc40003fa6270 */
[----:B------:R-:W-:Y:S01]  /*a6c0*/  ISETP.GT.AND P6, PT, R6, R16, PT ;  /* 0x000000100600720c */ /* 0x000fe20003fc4270 */
[----:B------:R-:W-:Y:S01]  /*a6d0*/  VIADD R16, R2, 0xffffff91 ;  /* 0xffffff9102107836 */ /* 0x000fe20000000000 */
[--C-:B------:R-:W-:Y:S01]  /*a6e0*/  IADD3 R17, PT, PT, R101, 0x6f, -R0.reuse ;  /* 0x0000006f65117810 */ /* 0x100fe20007ffe800 */
        /* <DEDUP_REMOVED lines=9> */
[----:B------:R-:W-:Y:S01]  /*a780*/  I2FP.F32.S32 R17, R17 ;  /* 0x0000001100117245 */ /* 0x000fe20000201400 */
[----:B-1----:R-:W-:Y:S01]  /*a790*/  HMMA.16816.F32 R24, R12, R144, R160 ;  /* 0x000000900c18723c */ /* 0x002fe200000018a0 */
[----:B------:R-:W-:-:S02]  /*a7a0*/  I2FP.F32.S32 R19, R18 ;  /* 0x0000001200137245 */ /* 0x000fc40000201400 */
[----:B------:R-:W-:Y:S01]  /*a7b0*/  FSEL R206, R20, -INF , !P5 ;  /* 0xff80000014ce7808 */ /* 0x000fe20006800000 */
[----:B------:R-:W-:Y:S01]  /*a7c0*/  FFMA.FTZ R18, R17, -UR6, R35 ;  /* 0x8000000611127c23 */ /* 0x000fe20008010023 */
[----:B------:R-:W-:Y:S02]  /*a7d0*/  ISETP.GE.AND P6, PT, R16, R202, PT ;  /* 0x000000ca1000720c */ /* 0x000fe40003fc6270 */
[----:B------:R-:W-:Y:S01]  /*a7e0*/  ISETP.GT.AND P5, PT, R6, R16, PT ;  /* 0x000000100600720c */ /* 0x000fe20003fa4270 */
[----:B------:R-:W-:Y:S01]  /*a7f0*/  VIADD R16, R2, 0xffffff98 ;  /* 0xffffff9802107836 */ /* 0x000fe20000000000 */
[----:B------:R-:W-:Y:S01]  /*a800*/  IADD3 R17, PT, PT, R101, 0x68, -R0 ;  /* 0x0000006865117810 */ /* 0x000fe20007ffe800 */
[----:B------:R-:W-:Y:S01]  /*a810*/  FFMA.FTZ R21, R19, -UR6, R28 ;  /* 0x8000000613157c23 */ /* 0x000fe2000801001c */
[----:B------:R-:W-:Y:S02]  /*a820*/  IADD3 R20, PT, PT, R199, 0x67, -R0 ;  /* 0x00000067c7147810 */ /* 0x000fe40007ffe800 */
[----:B------:R-:W-:-:S02]  /*a830*/  FSEL R19, R18, -INF , !P5 ;  /* 0xff80000012137808 */ /* 0x000fc40006800000 */
[----:B------:R-:W-:Y:S02]  /*a840*/  IABS R17, R17 ;  /* 0x0000001100117213 */ /* 0x000fe40000000000 */
[----:B------:R-:W-:Y:S02]  /*a850*/  ISETP.GT.AND P5, PT, R7, R16, PT ;  /* 0x000000100700720c */ /* 0x000fe40003fa4270 */
[----:B------:R-:W-:Y:S02]  /*a860*/  IABS R18, R20 ;  /* 0x0000001400127213 */ /* 0x000fe40000000000 */
[----:B------:R-:W-:Y:S02]  /*a870*/  FSEL R198, R19, -INF , !P6 ;  /* 0xff80000013c67808 */ /* 0x000fe40007000000 */
[----:B------:R-:W-:Y:S02]  /*a880*/  I2FP.F32.S32 R17, R17 ;  /* 0x0000001100117245 */ /* 0x000fe40000201400 */
[----:B------:R-:W-:-:S02]  /*a890*/  ISETP.GE.AND P6, PT, R16, R201, PT ;  /* 0x000000c91000720c */ /* 0x000fc40003fc6270 */
[----:B------:R-:W-:Y:S02]  /*a8a0*/  FSEL R20, R21, -INF , !P5 ;  /* 0xff80000015147808 */ /* 0x000fe40006800000 */
[----:B------:R-:W-:Y:S01]  /*a8b0*/  I2FP.F32.S32 R19, R18 ;  /* 0x0000001200137245 */ /* 0x000fe20000201400 */
[----:B------:R-:W-:Y:S01]  /*a8c0*/  FFMA.FTZ R18, R17, -UR6, R30 ;  /* 0x8000000611127c23 */ /* 0x000fe2000801001e */
[----:B------:R-:W-:Y:S02]  /*a8d0*/  FSEL R203, R20, -INF , !P6 ;  /* 0xff80000014cb7808 */ /* 0x000fe40007000000 */
[----:B------:R-:W-:Y:S02]  /*a8e0*/  ISETP.GT.AND P6, PT, R6, R16, PT ;  /* 0x000000100600720c */ /* 0x000fe40003fc4270 */
[--C-:B------:R-:W-:Y:S01]  /*a8f0*/  IADD3 R17, PT, PT, R101, 0x67, -R0.reuse ;  /* 0x0000006765117810 */ /* 0x100fe20007ffe800 */
[----:B--2---:R-:W-:Y:S01]  /*a900*/  HMMA.16816.F32 R32, R8, R136, R24 ;  /* 0x000000880820723c */ /* 0x004fe20000001818 */
[----:B------:R-:W-:Y:S01]  /*a910*/  FFMA.FTZ R21, R19, -UR6, R29 ;  /* 0x8000000613157c23 */ /* 0x000fe2000801001d */
[----:B------:R-:W-:Y:S01]  /*a920*/  ISETP.GE.AND P5, PT, R16, R202, PT ;  /* 0x000000ca1000720c */ /* 0x000fe20003fa6270 */
[----:B------:R-:W-:Y:S01]  /*a930*/  VIADD R16, R2, 0xffffff99 ;  /* 0xffffff9902107836 */ /* 0x000fe20000000000 */
[----:B------:R-:W-:-:S02]  /*a940*/  IADD3 R20, PT, PT, R199, 0x60, -R0 ;  /* 0x00000060c7147810 */ /* 0x000fc40007ffe800 */
[----:B------:R-:W-:Y:S02]  /*a950*/  FSEL R19, R18, -INF , !P6 ;  /* 0xff80000012137808 */ /* 0x000fe40007000000 */
[----:B------:R-:W-:Y:S01]  /*a960*/  IABS R17, R17 ;  /* 0x0000001100117213 */ /* 0x000fe20000000000 */
[----:B------:R-:W-:Y:S01]  /*a970*/  HMMA.16816.F32 R24, R12, R146, R164 ;  /* 0x000000920c18723c */ /* 0x000fe200000018a4 */
[----:B------:R-:W-:Y:S02]  /*a980*/  IABS R18, R20 ;  /* 0x0000001400127213 */ /* 0x000fe40000000000 */
[----:B------:R-:W-:Y:S01]  /*a990*/  FSEL R200, R19, -INF , !P5 ;  /* 0xff80000013c87808 */ /* 0x000fe20006800000 */
[----:B------:R-:W-:Y:S01]  /*a9a0*/  IMAD.MOV.U32 R19, RZ, RZ, R17 ;  /* 0x000000ffff137224 */ /* 0x000fe200078e0011 */
[----:B------:R-:W-:Y:S01]  /*a9b0*/  ISETP.GT.AND P6, PT, R7, R16, PT ;  /* 0x000000100700720c */ /* 0x000fe20003fc4270 */
[----:B------:R-:W-:Y:S01]  /*a9c0*/  IMAD.MOV.U32 R17, RZ, RZ, R18 ;  /* 0x000000ffff117224 */ /* 0x000fe200078e0012 */
[----:B------:R-:W-:-:S02]  /*a9d0*/  ISETP.GE.AND P5, PT, R16, R201, PT ;  /* 0x000000c91000720c */ /* 0x000fc40003fa6270 */
[----:B------:R-:W-:Y:S02]  /*a9e0*/  FSEL R18, R21, -INF , !P6 ;  /* 0xff80000015127808 */ /* 0x000fe40007000000 */
[----:B------:R-:W-:Y:S02]  /*a9f0*/  I2FP.F32.S32 R19, R19 ;  /* 0x0000001300137245 */ /* 0x000fe40000201400 */
[----:B------:R-:W-:Y:S02]  /*aa00*/  I2FP.F32.S32 R17, R17 ;  /* 0x0000001100117245 */ /* 0x000fe40000201400 */
[----:B------:R-:W-:Y:S01]  /*aa10*/  FSEL R196, R18, -INF , !P5 ;  /* 0xff80000012c47808 */ /* 0x000fe20006800000 */
[----:B------:R-:W-:Y:S01]  /*aa20*/  FFMA.FTZ R19, R19, -UR6, R31 ;  /* 0x8000000613137c23 */ /* 0x000fe2000801001f */
[----:B------:R-:W-:Y:S01]  /*aa30*/  ISETP.GE.AND P6, PT, R16, R202, PT ;  /* 0x000000ca1000720c */ /* 0x000fe20003fc6270 */
[----:B---3--:R-:W-:Y:S01]  /*aa40*/  VIADD R4, R2, 0xffffffa0 ;  /* 0xffffffa002047836 */ /* 0x008fe20000000000 */
[----:B------:R-:W-:-:S02]  /*aa50*/  ISETP.GT.AND P5, PT, R6, R16, PT ;  /* 0x000000100600720c */ /* 0x000fc40003fa4270 */
[--C-:B------:R-:W-:Y:S02]  /*aa60*/  IADD3 R16, PT, PT, R199, 0x5f, -R0.reuse ;  /* 0x0000005fc7107810 */ /* 0x100fe40007ffe800 */
[----:B------:R-:W-:Y:S01]  /*aa70*/  IADD3 R18, PT, PT, R101, 0x60, -R0 ;  /* 0x0000006065127810 */ /* 0x000fe20007ffe800 */
[----:B------:R-:W-:Y:S01]  /*aa80*/  FFMA.FTZ R20, R17, -UR6, R32 ;  /* 0x8000000611147c23 */ /* 0x000fe20008010020 */
[----:B------:R-:W-:Y:S01]  /*aa90*/  FSEL R19, R19, -INF , !P5 ;  /* 0xff80000013137808 */ /* 0x000fe20006800000 */
[----:B------:R-:W-:Y:S01]  /*aaa0*/  HMMA.16816.F32 R24, R8, R138, R24 ;  /* 0x0000008a0818723c */ /* 0x000fe20000001818 */
[----:B------:R-:W-:Y:S01]  /*aab0*/  IABS R17, R16 ;  /* 0x0000001000117213 */ /* 0x000fe20000000000 */
[----:B------:R1:W2:Y:S01]  /*aac0*/  LDSM.16.M88.4 R136, [R5+0xb800] ;  /* 0x00b800000588783b */ /* 0x0002a20000000200 */
[----:B------:R-:W-:Y:S01]  /*aad0*/  ISETP.GT.AND P5, PT, R7, R4, PT ;  /* 0x000000040700720c */ /* 0x000fe20003fa4270 */
[----:B------:R-:W-:-:S04]  /*aae0*/  DEPBAR.LE SB0, 0x0 ;  /* 0x000080000000791a */ /* 0x000fc80000000000 */
[----:B------:R-:W-:Y:S02]  /*aaf0*/  IABS R16, R18 ;  /* 0x0000001200107213 */ /* 0x000fe40000000000 */
[----:B------:R-:W-:Y:S01]  /*ab00*/  FSEL R32, R19, -INF , !P6 ;  /* 0xff80000013207808 */ /* 0x000fe20007000000 */
[----:B------:R-:W-:Y:S01]  /*ab10*/  BAR.SYNC.DEFER_BLOCKING 0x0 ;  /* 0x0000000000007b1d */ /* 0x000fe20000010000 */
[----:B------:R-:W-:Y:S02]  /*ab20*/  ISETP.GE.AND P6, PT, R4, R201, PT ;  /* 0x000000c90400720c */ /* 0x000fe40003fc6270 */
[----:B------:R-:W-:Y:S02]  /*ab30*/  FSEL R18, R20, -INF , !P5 ;  /* 0xff80000014127808 */ /* 0x000fe40006800000 */
[----:B------:R-:W-:Y:S02]  /*ab40*/  I2FP.F32.S32 R16, R16 ;  /* 0x0000001000107245 */ /* 0x000fe40000201400 */
[----:B------:R-:W-:-:S02]  /*ab50*/  I2FP.F32.S32 R17, R17 ;  /* 0x0000001100117245 */ /* 0x000fc40000201400 */
[----:B------:R-:W-:Y:S01]  /*ab60*/  FSEL R224, R18, -INF , !P6 ;  /* 0xff80000012e07808 */ /* 0x000fe20007000000 */
[----:B------:R-:W-:Y:S01]  /*ab70*/  FFMA.FTZ R16, R16, -UR6, R34 ;  /* 0x8000000610107c23 */ /* 0x000fe20008010022 */
[----:B------:R-:W-:Y:S02]  /*ab80*/  ISETP.GE.AND P5, PT, R4, R202, PT ;  /* 0x000000ca0400720c */ /* 0x000fe40003fa6270 */
[----:B------:R-:W-:Y:S01]  /*ab90*/  ISETP.GT.AND P6, PT, R6, R4, PT ;  /* 0x000000040600720c */ /* 0x000fe20003fc4270 */
[----:B------:R-:W-:Y:S01]  /*aba0*/  VIADD R4, R2, 0xffffffa1 ;  /* 0xffffffa102047836 */ /* 0x000fe20000000000 */
[--C-:B-1----:R-:W-:Y:S01]  /*abb0*/  IADD3 R5, PT, PT, R101, 0x5f, -R0.reuse ;  /* 0x0000005f65057810 */ /* 0x102fe20007ffe800 */
[----:B------:R-:W-:Y:S01]  /*abc0*/  FFMA.FTZ R19, R17, -UR6, R33 ;  /* 0x8000000611137c23 */ /* 0x000fe20008010021 */
[----:B------:R-:W-:Y:S02]  /*abd0*/  IADD3 R18, PT, PT, R199, 0x58, -R0 ;  /* 0x00000058c7127810 */ /* 0x000fe40007ffe800 */
[----:B------:R-:W-:-:S02]  /*abe0*/  FSEL R17, R16, -INF , !P6 ;  /* 0xff80000010117808 */ /* 0x000fc40007000000 */
[----:B------:R-:W-:Y:S02]  /*abf0*/  ISETP.GT.AND P6, PT, R7, R4, PT ;  /* 0x000000040700720c */ /* 0x000fe40003fc4270 */
[----:B------:R-:W-:Y:S02]  /*ac00*/  IABS R5, R5 ;  /* 0x0000000500057213 */ /* 0x000fe40000000000 */
[----:B------:R-:W-:Y:S02]  /*ac10*/  IABS R16, R18 ;  /* 0x0000001200107213 */ /* 0x000fe40000000000 */
[----:B------:R-:W-:Y:S01]  /*ac20*/  FSEL R223, R17, -INF , !P5 ;  /* 0xff80000011df7808 */ /* 0x000fe20006800000 */
[----:B----4-:R-:W-:Y:S01]  /*ac30*/  HMMA.16816.F32 R20, R12, R140, R168 ;  /* 0x0000008c0c14723c */ /* 0x010fe200000018a8 */
        /* <DEDUP_REMOVED lines=21> */
[----:B------:R-:W-:Y:S01]  /*ad90*/  FSEL R220, R18, -INF , !P6 ;  /* 0xff80000012dc7808 */ /* 0x000fe20007000000 */
[----:B------:R-:W-:Y:S01]  /*ada0*/  FFMA.FTZ R16, R5, -UR6, R26 ;  /* 0x8000000605107c23 */ /* 0x000fe2000801001a */
[----:B------:R-:W-:Y:S01]  /*adb0*/  ISETP.GE.AND P5, PT, R4, R202, PT ;  /* 0x000000ca0400720c */ /* 0x000fe20003fa6270 */
[----:B--2---:R-:W-:Y:S01]  /*adc0*/  HMMA.16816.F32 R28, R8, R136, R20 ;  /* 0x00000088081c723c */ /* 0x004fe20000001814 */
[----:B------:R-:W-:Y:S01]  /*add0*/  ISETP.GT.AND P6, PT, R6, R4, PT ;  /* 0x000000040600720c */ /* 0x000fe20003fc4270 */
[----:B------:R-:W-:Y:S01]  /*ade0*/  VIADD R4, R2, 0xffffffa9 ;  /* 0xffffffa902047836 */ /* 0x000fe20000000000 */
[----:B------:R-:W-:Y:S01]  /*adf0*/  IADD3 R5, PT, PT, R101, 0x57, -R0 ;  /* 0x0000005765057810 */ /* 0x000fe20007ffe800 */
[----:B------:R-:W-:Y:S01]  /*ae00*/  FFMA.FTZ R19, R17, -UR6, R25 ;  /* 0x8000000611137c23 */ /* 0x000fe20008010019 */
[----:B------:R-:W-:-:S02]  /*ae10*/  FSEL R17, R16, -INF , !P6 ;  /* 0xff80000010117808 */ /* 0x000fc40007000000 */
[----:B------:R-:W-:Y:S02]  /*ae20*/  IABS R5, R5 ;  /* 0x0000000500057213 */ /* 0x000fe40000000000 */
[----:B------:R-:W-:Y:S01]  /*ae30*/  ISETP.GT.AND P6, PT, R7, R4, PT ;  /* 0x000000040700720c */ /* 0x000fe20003fc4270 */
[----:B------:R-:W-:Y:S01]  /*ae40*/  HMMA.16816.F32 R20, R12, R142, R176 ;  /* 0x0000008e0c14723c */ /* 0x000fe200000018b0 */
[----:B------:R-:W-:Y:S02]  /*ae50*/  IADD3 R18, PT, PT, R199, 0x50, -R0 ;  /* 0x00000050c7127810 */ /* 0x000fe40007ffe800 */
[----:B------:R-:W-:Y:S02]  /*ae60*/  FSEL R219, R17, -INF , !P5 ;  /* 0xff80000011db7808 */ /* 0x000fe40006800000 */
[----:B------:R-:W-:Y:S02]  /*ae70*/  I2FP.F32.S32 R5, R5 ;  /* 0x0000000500057245 */ /* 0x000fe40000201400 */
[----:B------:R-:W-:-:S02]  /*ae80*/  ISETP.GE.AND P5, PT, R4, R201, PT ;  /* 0x000000c90400720c */ /* 0x000fc40003fa6270 */
[----:B------:R-:W-:Y:S02]  /*ae90*/  FSEL R17, R19, -INF , !P6 ;  /* 0xff80000013117808 */ /* 0x000fe40007000000 */
[----:B------:R-:W-:Y:S01]  /*aea0*/  IABS R16, R18 ;  /* 0x0000001200107213 */ /* 0x000fe20000000000 */
[----:B------:R-:W-:Y:S01]  /*aeb0*/  FFMA.FTZ R5, R5, -UR6, R27 ;  /* 0x8000000605057c23 */ /* 0x000fe2000801001b */
[----:B------:R-:W-:Y:S02]  /*aec0*/  FSEL R218, R17, -INF , !P5 ;  /* 0xff80000011da7808 */ /* 0x000fe40006800000 */
[----:B------:R-:W-:Y:S02]  /*aed0*/  ISETP.GE.AND P6, PT, R4, R202, PT ;  /* 0x000000ca0400720c */ /* 0x000fe40003fc6270 */
[----:B------:R-:W-:Y:S02]  /*aee0*/  I2FP.F32.S32 R16, R16 ;  /* 0x0000001000107245 */ /* 0x000fe40000201400 */
        /* <DEDUP_REMOVED lines=11> */
[C---:B------:R-:W-:Y:S02]  /*afa0*/  ISETP.GE.AND P6, PT, R4.reuse, R201, PT ;  /* 0x000000c90400720c */ /* 0x040fe40003fc6270 */
[----:B------:R-:W-:Y:S01]  /*afb0*/  FSEL R13, R15, -INF , !P5 ;  /* 0xff8000000f0d7808 */ /* 0x000fe20006800000 */
[----:B------:R-:W-:Y:S01]  /*afc0*/  HMMA.16816.F32 R20, R8, R138, R20 ;  /* 0x0000008a0814723c */ /* 0x000fe20000001814 */
[----:B------:R-:W-:Y:S01]  /*afd0*/  I2FP.F32.S32 R12, R12 ;  /* 0x0000000c000c7245 */ /* 0x000fe20000201400 */
[----:B------:R-:W-:Y:S01]  /*afe0*/  FFMA.FTZ R9, R5, -UR6, R30 ;  /* 0x8000000605097c23 */ /* 0x000fe2000801001e */
[----:B------:R-:W-:Y:S02]  /*aff0*/  FSEL R237, R13, -INF , !P6 ;  /* 0xff8000000ded7808 */ /* 0x000fe40007000000 */
[----:B------:R-:W-:Y:S02]  /*b000*/  ISETP.GE.AND P5, PT, R4, R202, PT ;  /* 0x000000ca0400720c */ /* 0x000fe40003fa6270 */
[----:B------:R-:W-:Y:S01]  /*b010*/  ISETP.GT.AND P6, PT, R6, R4, PT ;  /* 0x000000040600720c */ /* 0x000fe20003fc4270 */
[----:B------:R-:W-:Y:S01]  /*b020*/  VIADD R4, R2, 0xffffffb1 ;  /* 0xffffffb102047836 */ /* 0x000fe20000000000 */
[--C-:B------:R-:W-:Y:S01]  /*b030*/  IADD3 R5, PT, PT, R101, 0x4f, -R0.reuse ;  /* 0x0000004f65057810 */ /* 0x100fe20007ffe800 */
[----:B------:R-:W-:Y:S01]  /*b040*/  FFMA.FTZ R10, R12, -UR6, R29 ;  /* 0x800000060c0a7c23 */ /* 0x000fe2000801001d */
[----:B------:R-:W-:-:S02]  /*b050*/  IADD3 R8, PT, PT, R199, 0x48, -R0 ;  /* 0x00000048c7087810 */ /* 0x000fc40007ffe800 */
[C-C-:B------:R-:W-:Y:S02]  /*b060*/  IADD3 R12, PT, PT, R101.reuse, 0x48, -R0.reuse ;  /* 0x00000048650c7810 */ /* 0x140fe40007ffe800 */
[--C-:B------:R-:W-:Y:S02]  /*b070*/  IADD3 R13, PT, PT, R101, 0x47, -R0.reuse ;  /* 0x00000047650d7810 */ /* 0x100fe40007ffe800 */
[----:B------:R-:W-:Y:S02]  /*b080*/  IADD3 R11, PT, PT, R199, 0x47, -R0 ;  /* 0x00000047c70b7810 */ /* 0x000fe40007ffe800 */
[----:B------:R-:W-:Y:S02]  /*b090*/  IABS R0, R5 ;  /* 0x0000000500007213 */ /* 0x000fe40000000000 */
[----:B------:R-:W-:Y:S02]  /*b0a0*/  FSEL R5, R9, -INF , !P6 ;  /* 0xff80000009057808 */ /* 0x000fe40007000000 */
[----:B------:R-:W-:-:S02]  /*b0b0*/  ISETP.GT.AND P6, PT, R7, R4, PT ;  /* 0x000000040700720c */ /* 0x000fc40003fc4270 */
[----:B------:R-:W-:Y:S02]  /*b0c0*/  IABS R8, R8 ;  /* 0x0000000800087213 */ /* 0x000fe40000000000 */
[----:B------:R-:W-:Y:S02]  /*b0d0*/  FSEL R236, R5, -INF , !P5 ;  /* 0xff80000005ec7808 */ /* 0x000fe40006800000 */
[----:B------:R-:W-:Y:S02]  /*b0e0*/  I2FP.F32.S32 R0, R0 ;  /* 0x0000000000007245 */ /* 0x000fe40000201400 */
[----:B------:R-:W-:Y:S02]  /*b0f0*/  ISETP.GE.AND P5, PT, R4, R201, PT ;  /* 0x000000c90400720c */ /* 0x000fe40003fa6270 */
[----:B------:R-:W-:Y:S01]  /*b100*/  FSEL R5, R10, -INF , !P6 ;  /* 0xff8000000a057808 */ /* 0x000fe20007000000 */
[----:B------:R-:W-:Y:S02]  /*b110*/  IMAD.MOV.U32 R9, RZ, RZ, R8 ;  /* 0x000000ffff097224 */ /* 0x000fe400078e0008 */
[----:B------:R-:W-:Y:S01]  /*b120*/  FFMA.FTZ R8, R0, -UR6, R31 ;  /* 0x8000000600087c23 */ /* 0x000fe2000801001f */
[----:B------:R-:W-:-:S02]  /*b130*/  IABS R10, R11 ;  /* 0x0000000b000a7213 */ /* 0x000fc40000000000 */
[----:B------:R-:W-:Y:S02]  /*b140*/  FSEL R233, R5, -INF , !P5 ;  /* 0xff80000005e97808 */ /* 0x000fe40006800000 */
[----:B------:R-:W-:Y:S02]  /*b150*/  ISETP.GT.AND P5, PT, R6, R4, PT ;  /* 0x000000040600720c */ /* 0x000fe40003fa4270 */
[----:B------:R-:W-:Y:S01]  /*b160*/  ISETP.GE.AND P6, PT, R4, R202, PT ;  /* 0x000000ca0400720c */ /* 0x000fe20003fc6270 */
[C---:B------:R-:W-:Y:S01]  /*b170*/  VIADD R0, R2.reuse, 0xffffffb8 ;  /* 0xffffffb802007836 */ /* 0x040fe20000000000 */
[----:B------:R-:W-:Y:S02]  /*b180*/  I2FP.F32.S32 R9, R9 ;  /* 0x0000000900097245 */ /* 0x000fe40000201400 */
[----:B------:R-:W-:Y:S01]  /*b190*/  IABS R4, R12 ;  /* 0x0000000c00047213 */ /* 0x000fe20000000000 */
[----:B------:R-:W-:Y:S01]  /*b1a0*/  VIADD R2, R2, 0xffffffb9 ;  /* 0xffffffb902027836 */ /* 0x000fe20000000000 */
[----:B------:R-:W-:-:S02]  /*b1b0*/  FSEL R8, R8, -INF , !P5 ;  /* 0xff80000008087808 */ /* 0x000fc40006800000 */
[----:B------:R-:W-:Y:S01]  /*b1c0*/  I2FP.F32.S32 R10, R10 ;  /* 0x0000000a000a7245 */ /* 0x000fe20000201400 */
[----:B------:R-:W-:Y:S01]  /*b1d0*/  FFMA.FTZ R9, R9, -UR6, R20 ;  /* 0x8000000609097c23 */ /* 0x000fe20008010014 */
[----:B------:R-:W-:Y:S02]  /*b1e0*/  I2FP.F32.S32 R5, R4 ;  /* 0x0000000400057245 */ /* 0x000fe40000201400 */
[----:B------:R-:W-:Y:S01]  /*b1f0*/  FSEL R232, R8, -INF , !P6 ;  /* 0xff80000008e87808 */ /* 0x000fe20007000000 */
[----:B------:R-:W-:Y:S01]  /*b200*/  FFMA.FTZ R8, R10, -UR6, R21 ;  /* 0x800000060a087c23 */ /* 0x000fe20008010015 */
[C---:B------:R-:W-:Y:S02]  /*b210*/  ISETP.GT.AND P5, PT, R7.reuse, R0, PT ;  /* 0x000000000700720c */ /* 0x040fe40003fa4270 */
[----:B------:R-:W-:Y:S01]  /*b220*/  ISETP.GT.AND P6, PT, R7, R2, PT ;  /* 0x000000020700720c */ /* 0x000fe20003fc4270 */
[----:B------:R-:W-:Y:S01]  /*b230*/  FFMA.FTZ R7, R5, -UR6, R22 ;  /* 0x8000000605077c23 */ /* 0x000fe20008010016 */
[----:B------:R-:W-:-:S02]  /*b240*/  FSEL R5, R9, -INF , !P5 ;  /* 0xff80000009057808 */ /* 0x000fc40006800000 */
[----:B------:R-:W-:Y:S02]  /*b250*/  IABS R4, R13 ;  /* 0x0000000d00047213 */ /* 0x000fe40000000000 */
[----:B------:R-:W-:Y:S02]  /*b260*/  ISETP.GE.AND P5, PT, R0, R201, PT ;  /* 0x000000c90000720c */ /* 0x000fe40003fa6270 */
[----:B------:R-:W-:Y:S02]  /*b270*/  FSEL R8, R8, -INF , !P6 ;  /* 0xff80000008087808 */ /* 0x000fe40007000000 */
[----:B------:R-:W-:Y:S01]  /*b280*/  ISETP.GT.AND P6, PT, R6, R0, PT ;  /* 0x000000000600720c */ /* 0x000fe20003fc4270 */
[----:B------:R-:W-:Y:S01]  /*b290*/  UIADD3 UR25, UPT, UPT, UR23, -0x2, URZ ;  /* 0xfffffffe17197890 */ /* 0x000fe2000fffe0ff */
[----:B------:R-:W-:Y:S02]  /*b2a0*/  I2FP.F32.S32 R4, R4 ;  /* 0x0000000400047245 */ /* 0x000fe40000201400 */
[----:B------:R-:W-:-:S02]  /*b2b0*/  FSEL R230, R5, -INF , !P5 ;  /* 0xff80000005e67808 */ /* 0x000fc40006800000 */
[----:B------:R-:W-:Y:S02]  /*b2c0*/  ISETP.GE.AND P5, PT, R0, R202, PT ;  /* 0x000000ca0000720c */ /* 0x000fe40003fa6270 */
[----:B------:R-:W-:Y:S01]  /*b2d0*/  FSEL R5, R7, -INF , !P6 ;  /* 0xff80000007057808 */ /* 0x000fe20007000000 */
[----:B------:R-:W-:Y:S01]  /*b2e0*/  UISETP.GT.U32.AND UP0, UPT, UR25, UR20, UPT ;  /* 0x000000141900728c */ /* 0x000fe2000bf04070 */
[----:B------:R-:W-:Y:S01]  /*b2f0*/  FFMA.FTZ R0, R4, -UR6, R23 ;  /* 0x8000000604007c23 */ /* 0x000fe20008010017 */
[----:B------:R-:W-:Y:S02]  /*b300*/  ISETP.GE.AND P6, PT, R2, R201, PT ;  /* 0x000000c90200720c */ /* 0x000fe40003fc6270 */
[----:B------:R-:W-:Y:S02]  /*b310*/  FSEL R231, R5, -INF , !P5 ;  /* 0xff80000005e77808 */ /* 0x000fe40006800000 */
[----:B------:R-:W-:Y:S02]  /*b320*/  ISETP.GT.AND P5, PT, R6, R2, PT ;  /* 0x000000020600720c */ /* 0x000fe40003fa4270 */
[----:B------:R-:W-:-:S02]  /*b330*/  FSEL R228, R8, -INF , !P6 ;  /* 0xff80000008e47808 */ /* 0x000fc40007000000 */
[----:B------:R-:W-:Y:S02]  /*b340*/  ISETP.GE.AND P6, PT, R2, R202, PT ;  /* 0x000000ca0200720c */ /* 0x000fe40003fc6270 */
[----:B------:R-:W-:-:S04]  /*b350*/  FSEL R0, R0, -INF , !P5 ;  /* 0xff80000000007808 */ /* 0x000fc80006800000 */
[----:B------:R-:W-:Y:S01]  /*b360*/  FSEL R229, R0, -INF , !P6 ;  /* 0xff80000000e57808 */ /* 0x000fe20007000000 */
[----:B------:R-:W-:Y:S06]  /*b370*/  BRA.U !UP0, `(.L_x_1701) ;  /* 0x00000005087c7547 */ /* 0x000fec000b800000 */
[----:B------:R-:W2:Y:S04]  /*b380*/  LDL R242, [R1+0x54] ;  /* 0x0000540001f27983 */ /* 0x000ea80000100800 */
[----:B------:R-:W3:Y:S01]  /*b390*/  LDL R243, [R1+0x50] ;  /* 0x0000500001f37983 */ /* 0x000ee20000100800 */
[----:B------:R-:W-:Y:S01]  /*b3a0*/  UIADD3 UR9, UPT, UPT, UR23, -0x3, URZ ;  /* 0xfffffffd17097890 */ /* 0x000fe2000fffe0ff */
[----:B------:R-:W-:Y:S03]  /*b3b0*/  BSSY.RECONVERGENT B0, `(.L_x_1702) ;  /* 0x000005a000007945 */ /* 0x000fe60003800200 */
[----:B------:R-:W-:Y:S02]  /*b3c0*/  UIMAD.WIDE.U32 UR14, UR9, UR10, URZ ;  /* 0x0000000a090e72a5 */ /* 0x000fe4000f8e00ff */
[----:B------:R-:W-:-:S02]  /*b3d0*/  UIMAD UR9, UR9, UR11, URZ ;  /* 0x0000000b090972a4 */ /* 0x000fc4000f8e02ff */
[----:B------:R-:W-:Y:S02]  /*b3e0*/  ULEA UR8, UP0, UR14, UR17, 0x6 ;  /* 0x000000110e087291 */ /* 0x000fe4000f8030ff */
[----:B------:R-:W-:Y:S01]  /*b3f0*/  UIADD3 UR13, UPT, UPT, UR15, UR9, URZ ;  /* 0x000000090f0d7290 */ /* 0x000fe2000fffe0ff */
[----:B------:R-:W-:Y:S01]  /*b400*/  IMAD.U32 R4, RZ, RZ, UR14 ;  /* 0x0000000eff047e24 */ /* 0x000fe2000f8e00ff */
[----:B------:R-:W-:Y:S01]  /*b410*/  UIADD3 UR9, UPT, UPT, UR9, UR15, URZ ;  /* 0x0000000f09097290 */ /* 0x000fe2000fffe0ff */
[----:B------:R-:W-:Y:S01]  /*b420*/  IMAD.U32 R5, RZ, RZ, UR15 ;  /* 0x0000000fff057e24 */ /* 0x000fe2000f8e00ff */
[----:B------:R-:W-:Y:S01]  /*b430*/  UIADD3 UR17, UP1, UPT, UR17, UR8, URZ ;  /* 0x0000000811117290 */ /* 0x000fe2000ff3e0ff */
[----:B------:R-:W-:Y:S01]  /*b440*/  IMAD.U32 R2, RZ, RZ, UR8 ;  /* 0x00000008ff027e24 */ /* 0x000fe2000f8e00ff */
[----:B------:R-:W-:Y:S01]  /*b450*/  ULEA.HI.X UR9, UR14, UR16, UR9, 0x6, UP0 ;  /* 0x000000100e097291 */ /* 0x000fe200080f3409 */
[----:B------:R-:W-:Y:S01]  /*b460*/  IMAD.U32 R0, RZ, RZ, UR13 ;  /* 0x0000000dff007e24 */ /* 0x000fe2000f8e00ff */
[----:B------:R-:W-:-:S02]  /*b470*/  ULEA UR8, UP0, UR10, UR8, 0x5 ;  /* 0x000000080a087291 */ /* 0x000fc4000f8028ff */
[----:B------:R-:W-:Y:S01]  /*b480*/  UIADD3.X UR16, UPT, UPT, UR16, UR9, URZ, UP1, !UPT ;  /* 0x0000000910107290 */ /* 0x000fe20008ffe4ff */
[----:B------:R-:W-:-:S03]  /*b490*/  IMAD.U32 R7, RZ, RZ, UR17 ;  /* 0x00000011ff077e24 */ /* 0x000fc6000f8e00ff */
[----:B------:R-:W-:Y:S01]  /*b4a0*/  IMAD.U32 R5, RZ, RZ, UR8 ;  /* 0x00000008ff057e24 */ /* 0x000fe2000f8e00ff */
[CC--:B--2---:R-:W-:Y:S02]  /*b4b0*/  LEA R10, P5, R4.reuse, R242.reuse, 0x7 ;  /* 0x000000f2040a7211 */ /* 0x0c4fe400078a38ff */
[-C--:B------:R-:W-:Y:S02]  /*b4c0*/  LEA R6, P6, R7, R242.reuse, 0x1 ;  /* 0x000000f207067211 */ /* 0x080fe400078c08ff */
[----:B---3--:R-:W-:Y:S02]  /*b4d0*/  LEA.HI.X R11, R4, R243, R0, 0x7, P5 ;  /* 0x000000f3040b7211 */ /* 0x008fe400028f3c00 */
[----:B------:R-:W-:Y:S02]  /*b4e0*/  LEA R8, P5, R2, R242, 0x1 ;  /* 0x000000f202087211 */ /* 0x000fe400078a08ff */
[----:B------:R-:W-:Y:S01]  /*b4f0*/  MOV R0, UR9 ;  /* 0x0000000900007c02 */ /* 0x000fe20008000f00 */
[----:B------:R-:W-:Y:S01]  /*b500*/  @!PT LDS RZ, [RZ] ;  /* 0x00000000fffff984 */ /* 0x000fe20000000800 */
[----:B------:R-:W-:Y:S01]  /*b510*/  @!PT LDS RZ, [RZ] ;  /* 0x00000000fffff984 */ /* 0x000fe20000000800 */
[----:B------:R-:W-:Y:S01]  /*b520*/  @!PT LDS RZ, [RZ] ;  /* 0x00000000fffff984 */ /* 0x000fe20000000800 */
[----:B------:R1:W-:Y:S01]  /*b530*/  @!P4 LDGSTS.E.BYPASS.LTC128B.128 [R197+0x6000], desc[UR26][R10.64] ;  /* 0x060000000ac5cfae */ /* 0x0003e2000b981a1a */
[----:B------:R-:W-:-:S02]  /*b540*/  ULEA.HI.X UR9, UR10, UR9, UR11, 0x5, UP0 ;  /* 0x000000090a097291 */ /* 0x000fc400080f2c0b */
[-C--:B------:R-:W-:Y:S01]  /*b550*/  LEA.HI.X R9, R2, R243.reuse, R0, 0x1, P5 ;  /* 0x000000f302097211 */ /* 0x080fe200028f0c00 */
[----:B------:R1:W-:Y:S01]  /*b560*/  @P4 STS.128 [R197+0x6000], RZ ;  /* 0x006000ffc5004388 */ /* 0x0003e20000000c00 */
[----:B------:R-:W-:Y:S02]  /*b570*/  MOV R2, UR16 ;  /* 0x0000001000027c02 */ /* 0x000fe40008000f00 */
[----:B------:R-:W-:Y:S01]  /*b580*/  IMAD.U32 R0, RZ, RZ, UR9 ;  /* 0x00000009ff007e24 */ /* 0x000fe2000f8e00ff */
        /* <DEDUP_REMOVED lines=59> */
.L_x_1703:
[----:B------:R2:W-:Y:S02]  /*b940*/  STS.128 [R197+0xb800], RZ ;  /* 0x00b800ffc5007388 */ /* 0x0005e40000000c00 */
.L_x_1704:
[----:B------:R-:W-:Y:S05]  /*b950*/  BSYNC.RECONVERGENT B0 ;  /* 0x0000000000007941 */ /* 0x000fea0003800200 */
.L_x_1702:
[----:B------:R-:W0:Y:S02]  /*b960*/  LDGDEPBAR ;  /* 0x00000000000079af */ /* 0x000e240000000000 */
.L_x_1701:
[----:B------:R-:W4:Y:S04]  /*b970*/  LDL.64 R160, [R1+0x78] ;  /* 0x0000780001a07983 */ /* 0x000f280000100a00 */
[----:B------:R-:W5:Y:S01]  /*b980*/  LDL.64 R158, [R1+0x80] ;  /* 0x00008000019e7983 */ /* 0x000f620000100a00 */
[----:B------:R-:W-:Y:S01]  /*b990*/  FMNMX3.FTZ R0, R100, R155, R153, !PT ;  /* 0x0000009b64007276 */ /* 0x000fe20007810099 */
[----:B------:R-:W-:Y:S01]  /*b9a0*/  IMAD.MOV.U32 R13, RZ, RZ, R103 ;  /* 0x000000ffff0d7224 */ /* 0x000fe200078e0067 */
[----:B------:R-:W2:Y:S01]  /*b9b0*/  S2R R226, SR_CTAID.X ;  /* 0x0000000000e27919 */ /* 0x000ea20000002500 */
[----:B------:R-:W-:Y:S01]  /*b9c0*/  USHF.L.U32 UR8, UR25, 0x1, URZ ;  /* 0x0000000119087899 */ /* 0x000fe200080006ff */
[----:B------:R-:W-:Y:S01]  /*b9d0*/  SHF.R.U32.HI R35, RZ, 0x5, R193 ;  /* 0x00000005ff237819 */ /* 0x000fe200000116c1 */
[----:B------:R-:W-:Y:S01]  /*b9e0*/  VIADD R136, R204, 0x9e3779b9 ;  /* 0x9e3779b9cc887836 */ /* 0x000fe20000000000 */
[----:B------:R-:W5:Y:S01]  /*b9f0*/  LDL.LU R14, [R1+0x34] ;  /* 0x00003400010e7983 */ /* 0x000f620000300800 */
[----:B------:R-:W-:Y:S01]  /*ba00*/  FMNMX3.FTZ R0, R0, R151, R149, !PT ;  /* 0x0000009700007276 */ /* 0x000fe20007810095 */
[----:B------:R-:W-:Y:S01]  /*ba10*/  VIADD R137, R204, 0x3c6ef372 ;  /* 0x3c6ef372cc897836 */ /* 0x000fe20000000000 */
[C---:B------:R-:W-:Y:S01]  /*ba20*/  IADD3 R171, PT, PT, R205.reuse, 0x76cf5d0a, RZ ;  /* 0x76cf5d0acdab7810 */ /* 0x040fe20007ffe0ff */
        /* <DEDUP_REMOVED lines=8> */
[----:B-1----:R-:W-:Y:S01]  /*bab0*/  IMAD.MOV.U32 R11, RZ, RZ, R188 ;  /* 0x000000ffff0b7224 */ /* 0x002fe200078e00bc */
[----:B---3--:R-:W-:Y:S01]  /*bac0*/  FMNMX3.FTZ R4, R2, R224, R222, !PT ;  /* 0x000000e002047276 */ /* 0x008fe200078100de */
[----:B------:R-:W-:Y:S01]  /*bad0*/  VIADD R184, R204, 0xb54cda56 ;  /* 0xb54cda56ccb87836 */ /* 0x000fe20000000000 */
[----:B------:R-:W-:Y:S01]  /*bae0*/  FMNMX3.FTZ R0, R0, R207, R198, !PT ;  /* 0x000000cf00007276 */ /* 0x000fe200078100c6 */
[----:B------:R-:W1:Y:S01]  /*baf0*/  LDC R28, c[0x0][0x4f8] ;  /* 0x00013e00ff1c7b82 */ /* 0x000e620000000800 */
[----:B------:R-:W-:-:S02]  /*bb00*/  FMNMX3.FTZ R4, R4, R220, R218, !PT ;  /* 0x000000dc04047276 */ /* 0x000fc400078100da */
[----:B------:R-:W-:Y:S02]  /*bb10*/  FMNMX3.FTZ R0, R0, R200, R32, !PT ;  /* 0x000000c800007276 */ /* 0x000fe40007810020 */
[----:B------:R-:W-:Y:S02]  /*bb20*/  FMNMX3.FTZ R4, R4, R237, R233, !PT ;  /* 0x000000ed04047276 */ /* 0x000fe400078100e9 */
[----:B------:R-:W-:Y:S02]  /*bb30*/  FMNMX3.FTZ R2, R0, R223, R221, !PT ;  /* 0x000000df00027276 */ /* 0x000fe400078100dd */
[----:B------:R-:W-:Y:S02]  /*bb40*/  FMNMX3.FTZ R0, R4, R230, R228, !PT ;  /* 0x000000e604007276 */ /* 0x000fe400078100e4 */
[----:B------:R-:W-:-:S03]  /*bb50*/  FMNMX3.FTZ R2, R2, R219, R217, !PT ;  /* 0x000000db02027276 */ /* 0x000fc600078100d9 */
[----:B------:R-:W3:Y:S01]  /*bb60*/  SHFL.BFLY PT, R9, R0, 0x2, 0x1f ;  /* 0x0c401f0000097f89 */ /* 0x000ee200000e0000 */
[----:B------:R-:W-:Y:S01]  /*bb70*/  FMNMX3.FTZ R2, R2, R236, R232, !PT ;  /* 0x000000ec02027276 */ /* 0x000fe200078100e8 */
[----:B--2---:R-:W-:-:S03]  /*bb80*/  IMAD R226, R226, 0x4, R35 ;  /* 0x00000004e2e27824 */ /* 0x004fc600078e0223 */
[----:B------:R-:W-:Y:S01]  /*bb90*/  FMNMX3.FTZ R2, R2, R231, R229, !PT ;  /* 0x000000e702027276 */ /* 0x000fe200078100e5 */
[----:B------:R-:W-:-:S04]  /*bba0*/  IMAD.WIDE.U32 R226, R226, -0x326172a9, RZ ;  /* 0xcd9e8d57e2e27825 */ /* 0x000fc800078e00ff */
[----:B------:R-:W2:Y:S01]  /*bbb0*/  SHFL.BFLY PT, R10, R2, 0x2, 0x1f ;  /* 0x0c401f00020a7f89 */ /* 0x000ea200000e0000 */
[----:B------:R-:W-:Y:S01]  /*bbc0*/  VIADD R188, R205, 0xed9eba14 ;  /* 0xed9eba14cdbc7836 */ /* 0x000fe20000000000 */
[----:B-1----:R-:W-:-:S04]  /*bbd0*/  LOP3.LUT R28, R28, 0xff, RZ, 0xc0, !PT ;  /* 0x000000ff1c1c7812 */ /* 0x002fc800078ec0ff */
[----:B------:R-:W-:Y:S01]  /*bbe0*/  LEA R28, R28, R28, 0x10 ;  /* 0x0000001c1c1c7211 */ /* 0x000fe200078e80ff */
[----:B------:R-:W-:Y:S02]  /*bbf0*/  IMAD.MOV.U32 R31, RZ, RZ, R13 ;  /* 0x000000ffff1f7224 */ /* 0x000fe400078e000d */
[----:B------:R-:W-:Y:S01]  /*bc00*/  IMAD.MOV.U32 R13, RZ, RZ, R11 ;  /* 0x000000ffff0d7224 */ /* 0x000fe200078e000b */
[----:B----4-:R-:W-:-:S05]  /*bc10*/  LOP3.LUT R4, R205, UR8, R161, 0x96, !PT ;  /* 0x00000008cd047c12 */ /* 0x010fca000f8e96a1 */
[----:B------:R-:W-:-:S05]  /*bc20*/  IMAD.WIDE.U32 R6, R4, -0x326172a9, RZ ;  /* 0xcd9e8d5704067825 */ /* 0x000fca00078e00ff */
[----:B------:R-:W-:Y:S02]  /*bc30*/  LOP3.LUT R4, R136, R226, R7, 0x96, !PT ;  /* 0x000000e288047212 */ /* 0x000fe400078e9607 */
[----:B------:R-:W-:-:S03]  /*bc40*/  LOP3.LUT R6, R137, R6, R235, 0x96, !PT ;  /* 0x0000000689067212 */ /* 0x000fc600078e96eb */
[----:B------:R-:W-:-:S04]  /*bc50*/  IMAD.WIDE.U32 R4, R4, -0x2daee0ad, RZ ;  /* 0xd2511f5304047825 */ /* 0x000fc800078e00ff */
[----:B------:R-:W-:-:S05]  /*bc60*/  IMAD.WIDE.U32 R6, R6, -0x2daee0ad, RZ ;  /* 0xd2511f5306067825 */ /* 0x000fca00078e00ff */
[----:B------:R-:W-:Y:S02]  /*bc70*/  LOP3.LUT R8, R170, R4, R7, 0x96, !PT ;  /* 0x00000004aa087212 */ /* 0x000fe400078e9607 */
[----:B---3--:R-:W-:Y:S02]  /*bc80*/  FMNMX.FTZ R7, R0, R9, !PT ;  /* 0x0000000900077209 */ /* 0x008fe40007810000 */
[----:B-----5:R-:W-:-:S03]  /*bc90*/  LOP3.LUT R5, R171, R158, R5, 0x96, !PT ;  /* 0x0000009eab057212 */ /* 0x020fc600078e9605 */
[----:B------:R-:W1:Y:S01]  /*bca0*/  SHFL.BFLY PT, R9, R7, 0x1, 0x1f ;  /* 0x0c201f0007097f89 */ /* 0x000e6200000e0000 */
[----:B------:R-:W-:Y:S01]  /*bcb0*/  IMAD.WIDE.U32 R24, R8, -0x326172a9, RZ ;  /* 0xcd9e8d5708187825 */ /* 0x000fe200078e00ff */
[----:B--2---:R-:W-:-:S03]  /*bcc0*/  FMNMX.FTZ R0, R2, R10, !PT ;  /* 0x0000000a02007209 */ /* 0x004fc60007810000 */
[----:B------:R-:W-:Y:S02]  /*bcd0*/  IMAD.WIDE.U32 R4, R5, -0x326172a9, RZ ;  /* 0xcd9e8d5705047825 */ /* 0x000fe400078e00ff */
[----:B------:R-:W2:Y:S03]  /*bce0*/  SHFL.BFLY PT, R10, R0, 0x1, 0x1f ;  /* 0x0c201f00000a7f89 */ /* 0x000ea600000e0000 */
[----:B------:R-:W-:Y:S02]  /*bcf0*/  LOP3.LUT R5, R186, R234, R5, 0x96, !PT ;  /* 0x000000eaba057212 */ /* 0x000fe400078e9605 */
[----:B------:R-:W-:-:S03]  /*bd00*/  LOP3.LUT R8, R185, R4, R25, 0x96, !PT ;  /* 0x00000004b9087212 */ /* 0x000fc600078e9619 */
[----:B------:R-:W-:-:S04]  /*bd10*/  IMAD.WIDE.U32 R4, R5, -0x2daee0ad, RZ ;  /* 0xd2511f5305047825 */ /* 0x000fc800078e00ff */
[----:B------:R-:W-:-:S05]  /*bd20*/  IMAD.WIDE.U32 R26, R8, -0x2daee0ad, RZ ;  /* 0xd2511f53081a7825 */ /* 0x000fca00078e00ff */
[----:B------:R-:W-:Y:S02]  /*bd30*/  LOP3.LUT R102, R187, R4, R27, 0x96, !PT ;  /* 0x00000004bb667212 */ /* 0x000fe400078e961b */
[----:B-1----:R-:W-:-:S03]  /*bd40*/  FMNMX.FTZ R145, R7, R9, !PT ;  /* 0x0000000907917209 */ /* 0x002fc60007810000 */
[----:B------:R-:W-:Y:S01]  /*bd50*/  IMAD.WIDE.U32 R102, R102, -0x326172a9, RZ ;  /* 0xcd9e8d5766667825 */ /* 0x000fe200078e00ff */
[----:B------:R-:W-:-:S03]  /*bd60*/  FSETP.NEU.FTZ.AND P1, PT, R145, -INF , PT ;  /* 0xff8000009100780b */ /* 0x000fc60003f3d000 */
[----:B------:R-:W-:Y:S01]  /*bd70*/  FMUL.FTZ R20, R145, UR7 ;  /* 0x0000000791147c20 */ /* 0x000fe20008410000 */
[----:B------:R-:W-:Y:S02]  /*bd80*/  MOV R2, R102 ;  /* 0x0000006600027202 */ /* 0x000fe40000000f00 */
[----:B------:R-:W-:Y:S02]  /*bd90*/  PRMT R8, R102, 0x7771, RZ ;  /* 0x0000777166087816 */ /* 0x000fe400000000ff */
[----:B------:R-:W-:Y:S02]  /*bda0*/  LOP3.LUT R2, R2, 0xff, RZ, 0xc0, !PT ;  /* 0x000000ff02027812 */ /* 0x000fe400078ec0ff */
[----:B------:R-:W-:Y:S02]  /*bdb0*/  FSEL R20, R20, RZ, P1 ;  /* 0x000000ff14147208 */ /* 0x000fe40000800000 */
[----:B--2---:R-:W-:Y:S02]  /*bdc0*/  FMNMX.FTZ R144, R0, R10, !PT ;  /* 0x0000000a00907209 */ /* 0x004fe40007810000 */
[----:B------:R-:W-:Y:S01]  /*bdd0*/  PRMT R12, R2, 0x5410, R8 ;  /* 0x00005410020c7816 */ /* 0x000fe20000000008 */
[----:B------:R-:W-:Y:S01]  /*bde0*/  FFMA.FTZ R0, R155, UR7, -R20 ;  /* 0x000000079b007c23 */ /* 0x000fe20008010814 */
[----:B------:R-:W-:Y:S01]  /*bdf0*/  FSEL R2, R145, RZ, P1 ;  /* 0x000000ff91027208 */ /* 0x000fe20000800000 */
[----:B------:R-:W-:Y:S01]  /*be00*/  FMUL.FTZ R21, R144, UR7 ;  /* 0x0000000790157c20 */ /* 0x000fe20008410000 */
[----:B------:R-:W-:-:S02]  /*be10*/  PRMT R7, R102, 0x7773, RZ ;  /* 0x0000777366077816 */ /* 0x000fc400000000ff */
[----:B------:R-:W-:Y:S02]  /*be20*/  PRMT R4, R102, 0x7772, RZ ;  /* 0x0000777266047816 */ /* 0x000fe400000000ff */
[----:B------:R-:W-:Y:S02]  /*be30*/  LOP3.LUT R5, R188, R6, R5, 0x96, !PT ;  /* 0x00000006bc057212 */ /* 0x000fe400078e9605 */
[----:B------:R-:W-:Y:S01]  /*be40*/  FSETP.NEU.FTZ.AND P1, PT, R144, -INF , PT ;  /* 0xff8000009000780b */ /* 0x000fe20003f3d000 */
[----:B------:R1:W2:Y:S01]  /*be50*/  MUFU.EX2 R15, R0 ;  /* 0x00000000000f7308 */ /* 0x0002a20000000800 */
[----:B------:R-:W-:Y:S01]  /*be60*/  FADD.FTZ R8, R100, -R2 ;  /* 0x8000000264087221 */ /* 0x000fe20000010000 */
[----:B------:R-:W-:Y:S01]  /*be70*/  PRMT R9, R4, 0x5410, R7 ;  /* 0x0000541004097816 */ /* 0x000fe20000000007 */
[--C-:B------:R-:W-:Y:S01]  /*be80*/  FFMA.FTZ R4, R153, UR7, -R20.reuse ;  /* 0x0000000799047c23 */ /* 0x100fe20008010814 */
[----:B------:R-:W-:Y:S01]  /*be90*/  FSEL R21, R21, RZ, P1 ;  /* 0x000000ff15157208 */ /* 0x000fe20000800000 */
[----:B------:R-:W-:Y:S01]  /*bea0*/  IMAD.WIDE.U32 R22, R5, -0x326172a9, RZ ;  /* 0xcd9e8d5705167825 */ /* 0x000fe200078e00ff */
[----:B------:R-:W-:Y:S01]  /*beb0*/  FSEL R2, R144, RZ, P1 ;  /* 0x000000ff90027208 */ /* 0x000fe20000800000 */
[----:B------:R3:W4:Y:S02]  /*bec0*/  MUFU.EX2 R157, R4 ;  /* 0x00000004009d7308 */ /* 0x0007240000000800 */
[----:B-1----:R-:W-:-:S02]  /*bed0*/  FFMA.FTZ R0, R151, UR7, -R20 ;  /* 0x0000000797007c23 */ /* 0x002fc40008010814 */
[----:B------:R-:W-:Y:S01]  /*bee0*/  FADD.FTZ R7, R3, -R2 ;  /* 0x8000000203077221 */ /* 0x000fe20000010000 */
[----:B------:R-:W-:Y:S01]  /*bef0*/  LOP3.LUT R103, R184, R22, R103, 0x96, !PT ;  /* 0x00000016b8677212 */ /* 0x000fe200078e9667 */
[----:B------:R1:W-:Y:S01]  /*bf00*/  MUFU.EX2 R35, R0 ;  /* 0x0000000000237308 */ /* 0x0003e20000000800 */
[----:B------:R-:W-:Y:S01]  /*bf10*/  FFMA.FTZ R2, R149, UR7, -R20 ;  /* 0x0000000795027c23 */ /* 0x000fe20008010814 */
[----:B---3--:R-:W-:-:S03]  /*bf20*/  FFMA.FTZ R4, R154, UR7, -R21 ;  /* 0x000000079a047c23 */ /* 0x008fc60008010815 */
[----:B------:R3:W5:Y:S04]  /*bf30*/  MUFU.EX2 R34, R2 ;  /* 0x0000000200227308 */ /* 0x0007680000000800 */
[----:B------:R4:W-:Y:S01]  /*bf40*/  MUFU.EX2 R30, R4 ;  /* 0x00000004001e7308 */ /* 0x0009e20000000800 */
[----:B-1----:R-:W-:-:S04]  /*bf50*/  FFMA.FTZ R0, R152, UR7, -R21 ;  /* 0x0000000798007c23 */ /* 0x002fc80008010815 */
[----:B------:R1:W-:Y:S01]  /*bf60*/  MUFU.EX2 R225, R0 ;  /* 0x0000000000e17308 */ /* 0x0003e20000000800 */
[----:B---3--:R-:W-:Y:S01]  /*bf70*/  FFMA.FTZ R2, R148, UR7, -R21 ;  /* 0x0000000794027c23 */ /* 0x008fe20008010815 */
[----:B--2---:R-:W-:Y:S02]  /*bf80*/  IMAD.MOV.U32 R151, RZ, RZ, R15 ;  /* 0x000000ffff977224 */ /* 0x004fe400078e000f */
[----:B----4-:R-:W-:Y:S01]  /*bf90*/  FFMA.FTZ R4, R150, UR7, -R21 ;  /* 0x0000000796047c23 */ /* 0x010fe20008010815 */
[C---:B------:R-:W-:Y:S01]  /*bfa0*/  LOP3.LUT R5, R103.reuse, 0xff, RZ, 0xc0, !PT ;  /* 0x000000ff67057812 */ /* 0x040fe200078ec0ff */
[----:B------:R-:W-:Y:S01]  /*bfb0*/  MUFU.EX2 R33, R2 ;  /* 0x0000000200217308 */ /* 0x000fe20000000800 */
[----:B-1----:R-:W-:-:S03]  /*bfc0*/  LOP3.LUT R0, R103, 0xffff, RZ, 0xc0, !PT ;  /* 0x0000ffff67007812 */ /* 0x002fc600078ec0ff */
[----:B------:R-:W1:Y:S01]  /*bfd0*/  MUFU.EX2 R156, R4 ;  /* 0x00000004009c7308 */ /* 0x000e620000000800 */
[----:B------:R-:W-:-:S04]  /*bfe0*/  SHF.R.U32.HI R0, RZ, 0x8, R0 ;  /* 0x00000008ff007819 */ /* 0x000fc80000011600 */
[----:B------:R-:W-:Y:S02]  /*bff0*/  PRMT R5, R5, 0x5410, R0 ;  /* 0x0000541005057816 */ /* 0x000fe40000000000 */
[----:B------:R-:W-:-:S04]  /*c000*/  F2FP.F16.F32.PACK_AB R0, R157, R151 ;  /* 0x000000979d00723e */ /* 0x000fc800000000ff */
[C---:B------:R-:W-:Y:S02]  /*c010*/  PRMT R164, R0.reuse, 0x7610, R164 ;  /* 0x0000761000a47816 */ /* 0x040fe400000000a4 */
[----:B------:R-:W-:Y:S02]  /*c020*/  PRMT R168, R0, 0x7632, R168 ;  /* 0x0000763200a87816 */ /* 0x000fe400000000a8 */
[----:B-----5:R-:W-:Y:S02]  /*c030*/  F2FP.F16.F32.PACK_AB R0, R34, R35 ;  /* 0x000000232200723e */ /* 0x020fe400000000ff */
[----:B------:R-:W-:Y:S02]  /*c040*/  PRMT R3, R103, 0x7632, R3 ;  /* 0x0000763267037816 */ /* 0x000fe40000000003 */
[C---:B------:R-:W-:Y:S02]  /*c050*/  PRMT R166, R0.reuse, 0x7610, R166 ;  /* 0x0000761000a67816 */ /* 0x040fe400000000a6 */
[----:B------:R-:W-:-:S02]  /*c060*/  PRMT R165, R0, 0x7632, R165 ;  /* 0x0000763200a57816 */ /* 0x000fc400000000a5 */
[----:B-1----:R-:W-:Y:S02]  /*c070*/  F2FP.F16.F32.PACK_AB R0, R33, R156 ;  /* 0x0000009c2100723e */ /* 0x002fe400000000ff */
[----:B------:R-:W-:Y:S02]  /*c080*/  F2FP.F16.F32.PACK_AB R2, R225, R30 ;  /* 0x0000001ee102723e */ /* 0x000fe400000000ff */
[----:B------:R-:W-:Y:S02]  /*c090*/  SHF.R.U32.HI R4, RZ, 0x18, R103 ;  /* 0x00000018ff047819 */ /* 0x000fe40000011667 */
[----:B------:R-:W-:Y:S02]  /*c0a0*/  LOP3.LUT R3, R3, 0xff, RZ, 0xc0, !PT ;  /* 0x000000ff03037812 */ /* 0x000fe400078ec0ff */
[C---:B------:R-:W-:Y:S02]  /*c0b0*/  PRMT R147, R0.reuse, 0x7610, R147 ;  /* 0x0000761000937816 */ /* 0x040fe40000000093 */
[----:B------:R-:W-:Y:S01]  /*c0c0*/  PRMT R146, R0, 0x7632, R146 ;  /* 0x0000763200927816 */ /* 0x000fe20000000092 */
[----:B------:R-:W-:Y:S01]  /*c0d0*/  IMAD.MOV.U32 R22, RZ, RZ, 0x20 ;  /* 0x00000020ff167424 */ /* 0x000fe200078e00ff */
[----:B------:R-:W-:-:S02]  /*c0e0*/  PRMT R169, R2, 0x7610, R169 ;  /* 0x0000761002a97816 */ /* 0x000fc400000000a9 */
[----:B------:R-:W-:Y:S02]  /*c0f0*/  PRMT R167, R2, 0x7632, R167 ;  /* 0x0000763202a77816 */ /* 0x000fe400000000a7 */
[----:B------:R-:W-:Y:S02]  /*c100*/  HSET2.LE.AND R0, R5, R28, PT ;  /* 0x0000001c05007233 */ /* 0x000fe40003803000 */
[----:B------:R-:W-:Y:S02]  /*c110*/  PRMT R6, R3, 0x5410, R4 ;  /* 0x0000541003067816 */ /* 0x000fe40000000004 */
[----:B------:R-:W-:Y:S02]  /*c120*/  PRMT R2, R164, 0x5410, R168 ;  /* 0x00005410a4027816 */ /* 0x000fe400000000a8 */
[----:B------:R-:W-:Y:S02]  /*c130*/  LEA R190, R14, UR5, 0x1 ;  /* 0x000000050ebe7c11 */ /* 0x000fe4000f8e08ff */
[----:B------:R-:W-:-:S02]  /*c140*/  LOP3.LUT R4, R2, R0, RZ, 0xc0, !PT ;  /* 0x0000000002047212 */ /* 0x000fc400078ec0ff */
[----:B------:R-:W-:Y:S01]  /*c150*/  SEL R22, R22, 0xffffffe0, !P0 ;  /* 0xffffffe016167807 */ /* 0x000fe20004000000 */
[----:B------:R-:W-:Y:S01]  /*c160*/  FMUL.FTZ R8, R8, UR7 ;  /* 0x0000000708087c20 */ /* 0x000fe20008410000 */
[--C-:B------:R-:W-:Y:S01]  /*c170*/  HSET2.LE.AND R0, R6, R28.reuse, PT ;  /* 0x0000001c06007233 */ /* 0x100fe20003803000 */
[----:B------:R-:W1:Y:S01]  /*c180*/  LDSM.16.MT88.4 R16, [R190+0xc000] ;  /* 0x00c00000be10783b */ /* 0x000e620000004200 */
[----:B------:R-:W-:Y:S01]  /*c190*/  PRMT R5, R169, 0x5410, R167 ;  /* 0x00005410a9057816 */ /* 0x000fe200000000a7 */
[----:B------:R-:W-:Y:S01]  /*c1a0*/  IMAD.IADD R138, R22, 0x1, R190 ;  /* 0x00000001168a7824 */ /* 0x000fe200078e02be */
[----:B------:R-:W-:Y:S02]  /*c1b0*/  LOP3.LUT R3, R9, 0xff00ff, RZ, 0xc0, !PT ;  /* 0x00ff00ff09037812 */ /* 0x000fe400078ec0ff */
[----:B------:R-:W-:Y:S02]  /*c1c0*/  HSET2.LE.AND R2, R12, R28, PT ;  /* 0x0000001c0c027233 */ /* 0x000fe40003803000 */
[----:B------:R-:W-:-:S02]  /*c1d0*/  LOP3.LUT R5, R5, R0, RZ, 0xc0, !PT ;  /* 0x0000000005057212 */ /* 0x000fc400078ec0ff */
[----:B------:R-:W-:Y:S01]  /*c1e0*/  PRMT R0, R166, 0x5410, R165 ;  /* 0x00005410a6007816 */ /* 0x000fe200000000a5 */
[----:B------:R2:W3:Y:S01]  /*c1f0*/  MUFU.EX2 R101, R8 ;  /* 0x0000000800657308 */ /* 0x0004e20000000800 */
[----:B------:R-:W-:Y:S01]  /*c200*/  FMUL.FTZ R7, R7, UR7 ;  /* 0x0000000707077c20 */ /* 0x000fe20008410000 */
[----:B------:R-:W-:Y:S02]  /*c210*/  HSET2.LE.AND R3, R3, R28, PT ;  /* 0x0000001c03037233 */ /* 0x000fe40003803000 */
[----:B------:R-:W-:Y:S02]  /*c220*/  LOP3.LUT R6, R0, R2, RZ, 0xc0, !PT ;  /* 0x0000000200067212 */ /* 0x000fe400078ec0ff */
[----:B------:R-:W-:Y:S01]  /*c230*/  PRMT R0, R147, 0x5410, R146 ;  /* 0x0000541093007816 */ /* 0x000fe20000000092 */
[----:B------:R4:W5:Y:S01]  /*c240*/  MUFU.EX2 R100, R7 ;  /* 0x0000000700647308 */ /* 0x0009620000000800 */
[----:B--2---:R-:W2:Y:S01]  /*c250*/  LDSM.16.MT88.4 R8, [R138+0xc000] ;  /* 0x00c000008a08783b */ /* 0x004ea20000004200 */
[----:B------:R-:W-:Y:S01]  /*c260*/  VIADD R29, R190, 0xc040 ;  /* 0x0000c040be1d7836 */ /* 0x000fe20000000000 */
[----:B----4-:R-:W-:Y:S01]  /*c270*/  LOP3.LUT R7, R0, R3, RZ, 0xc0, !PT ;  /* 0x0000000300077212 */ /* 0x010fe200078ec0ff */
[----:B------:R-:W-:-:S04]  /*c280*/  VIADD R0, R190, 0xc000 ;  /* 0x0000c000be007836 */ /* 0x000fc80000000000 */
[----:B------:R-:W-:Y:S02]  /*c290*/  @P2 VIADD R29, R0, 0xffffffc0 ;  /* 0xffffffc0001d2836 */ /* 0x000fe40000000000 */
[----:B------:R-:W-:-:S03]  /*c2a0*/  IMAD.MOV.U32 R2, RZ, RZ, R13 ;  /* 0x000000ffff027224 */ /* 0x000fc600078e000d */
[----:B------:R-:W4:Y:S01]  /*c2b0*/  LDSM.16.MT88.4 R12, [R29] ;  /* 0x000000001d0c783b */ /* 0x000f220000004200 */
[-C--:B---3--:R-:W-:Y:S01]  /*c2c0*/  FMUL.FTZ R104, R104, R101.reuse ;  /* 0x0000006568687220 */ /* 0x088fe20000410000 */
[-C--:B------:R-:W-:Y:S01]  /*c2d0*/  FMUL.FTZ R105, R105, R101.reuse ;  /* 0x0000006569697220 */ /* 0x080fe20000410000 */
[-C--:B-----5:R-:W-:Y:S01]  /*c2e0*/  FMUL.FTZ R106, R106, R100.reuse ;  /* 0x000000646a6a7220 */ /* 0x0a0fe20000410000 */
        /* <DEDUP_REMOVED lines=13> */
[----:B------:R-:W-:Y:S01]  /*c3c0*/  IMAD.IADD R143, R22, 0x1, R29 ;  /* 0x00000001168f7824 */ /* 0x000fe200078e021d */
[C---:B-1----:R-:W-:Y:S08]  /*c3d0*/  HMMA.16816.F32 R104, R4.reuse, R16, R104 ;  /* 0x000000100468723c */ /* 0x042ff00000001868 */
[C---:B------:R-:W-:Y:S01]  /*c3e0*/  HMMA.16816.F32 R212, R4.reuse, R18, R108 ;  /* 0x0000001204d4723c */ /* 0x040fe2000000186c */
[----:B------:R-:W1:Y:S07]  /*c3f0*/  LDSM.16.MT88.4 R16, [R143] ;  /* 0x000000008f10783b */ /* 0x000e6e0000004200 */
[C---:B--2---:R-:W-:Y:S08]  /*c400*/  HMMA.16816.F32 R208, R4.reuse, R8, R112 ;  /* 0x0000000804d0723c */ /* 0x044ff00000001870 */
[----:B------:R-:W-:Y:S01]  /*c410*/  HMMA.16816.F32 R180, R4, R10, R116 ;  /* 0x0000000a04b4723c */ /* 0x000fe20000001874 */
[----:B------:R-:W2:Y:S01]  /*c420*/  LDSM.16.MT88.4 R8, [R190+0xe000] ;  /* 0x00e00000be08783b */ /* 0x000ea20000004200 */
[-C--:B------:R-:W-:Y:S01]  /*c430*/  FMUL.FTZ R120, R120, R101.reuse ;  /* 0x0000006578787220 */ /* 0x080fe20000410000 */
[-C--:B------:R-:W-:Y:S01]  /*c440*/  FMUL.FTZ R121, R121, R101.reuse ;  /* 0x0000006579797220 */ /* 0x080fe20000410000 */
[-C--:B------:R-:W-:Y:S01]  /*c450*/  FMUL.FTZ R122, R122, R100.reuse ;  /* 0x000000647a7a7220 */ /* 0x080fe20000410000 */
[-C--:B------:R-:W-:Y:S01]  /*c460*/  FMUL.FTZ R123, R123, R100.reuse ;  /* 0x000000647b7b7220 */ /* 0x080fe20000410000 */
[-C--:B------:R-:W-:Y:S01]  /*c470*/  FMUL.FTZ R124, R124, R101.reuse ;  /* 0x000000657c7c7220 */ /* 0x080fe20000410000 */
[----:B------:R-:W-:Y:S01]  /*c480*/  FMUL.FTZ R125, R125, R101 ;  /* 0x000000657d7d7220 */ /* 0x000fe20000410000 */
[-C--:B------:R-:W-:Y:S01]  /*c490*/  FMUL.FTZ R126, R126, R100.reuse ;  /* 0x000000647e7e7220 */ /* 0x080fe20000410000 */
[----:B------:R-:W-:-:S03]  /*c4a0*/  FMUL.FTZ R127, R127, R100 ;  /* 0x000000647f7f7220 */ /* 0x000fc60000410000 */
[C---:B----4-:R-:W-:Y:S08]  /*c4b0*/  HMMA.16816.F32 R176, R4.reuse, R12, R120 ;  /* 0x0000000c04b0723c */ /* 0x050ff00000001878 */
[----:B------:R-:W-:Y:S01]  /*c4c0*/  HMMA.16816.F32 R172, R4, R14, R124 ;  /* 0x0000000e04ac723c */ /* 0x000fe2000000187c */
[----:B------:R-:W3:Y:S01]  /*c4d0*/  LDSM.16.MT88.4 R12, [R138+0xe000] ;  /* 0x00e000008a0c783b */ /* 0x000ee20000004200 */
        /* <DEDUP_REMOVED lines=9> */
[----:B------:R-:W-:Y:S01]  /*c570*/  FMUL.FTZ R41, R41, R101 ;  /* 0x0000006529297220 */ /* 0x000fe20000410000 */
[-C--:B------:R-:W-:Y:S01]  /*c580*/  FMUL.FTZ R42, R42, R100.reuse ;  /* 0x000000642a2a7220 */ /* 0x080fe20000410000 */
[----:B------:R-:W-:Y:S01]  /*c590*/  FMUL.FTZ R43, R43, R100 ;  /* 0x000000642b2b7220 */ /* 0x000fe20000410000 */
[----:B------:R-:W-:Y:S01]  /*c5a0*/  MOV R110, R160 ;  /* 0x000000a0006e7202 */ /* 0x000fe20000000f00 */
[----:B------:R-:W-:-:S02]  /*c5b0*/  IMAD.MOV.U32 R111, RZ, RZ, R161 ;  /* 0x000000ffff6f7224 */ /* 0x000fc400078e00a1 */
[----:B-1----:R-:W-:Y:S01]  /*c5c0*/  HMMA.16816.F32 R160, R4, R16, R128 ;  /* 0x0000001004a0723c */ /* 0x002fe20000001880 */
[----:B------:R-:W-:-:S07]  /*c5d0*/  FMUL.FTZ R132, R132, R101 ;  /* 0x0000006584847220 */ /* 0x000fce0000410000 */
[----:B--2---:R-:W-:Y:S01]  /*c5e0*/  HMMA.16816.F32 R128, R4, R8, R36 ;  /* 0x000000080480723c */ /* 0x004fe20000001824 */
[----:B------:R-:W-:Y:S02]  /*c5f0*/  IMAD.MOV.U32 R39, RZ, RZ, R151 ;  /* 0x000000ffff277224 */ /* 0x000fe400078e0097 */
[----:B------:R-:W-:Y:S01]  /*c600*/  FMUL.FTZ R133, R133, R101 ;  /* 0x0000006585857220 */ /* 0x000fe20000410000 */
[----:B------:R-:W-:-:S04]  /*c610*/  FMUL.FTZ R134, R134, R100 ;  /* 0x0000006486867220 */ /* 0x000fc80000410000 */
        /* <DEDUP_REMOVED lines=11> */
[----:B------:R-:W-:Y:S01]  /*c6d0*/  HMMA.16816.F32 R152, R4, R18, R132 ;  /* 0x000000120498723c */ /* 0x000fe20000001884 */
[----:B------:R-:W-:Y:S01]  /*c6e0*/  IMAD.MOV.U32 R40, RZ, RZ, R157 ;  /* 0x000000ffff287224 */ /* 0x000fe200078e009d */
[----:B------:R-:W-:Y:S01]  /*c6f0*/  MOV R117, R159 ;  /* 0x0000009f00757202 */ /* 0x000fe20000000f00 */
[----:B------:R-:W-:Y:S01]  /*c700*/  IMAD.MOV.U32 R116, RZ, RZ, R158 ;  /* 0x000000ffff747224 */ /* 0x000fe200078e009e */
[----:B------:R-:W-:Y:S01]  /*c710*/  LDSM.16.MT88.4 R16, [R29+0x2000] ;  /* 0x002000001d10783b */ /* 0x000fe20000004200 */
[----:B------:R-:W-:-:S03]  /*c720*/  IMAD.MOV.U32 R119, RZ, RZ, R156 ;  /* 0x000000ffff777224 */ /* 0x000fc600078e009c */
[C---:B---3--:R-:W-:Y:S08]  /*c730*/  HMMA.16816.F32 R156, R4.reuse, R12, R44 ;  /* 0x0000000c049c723c */ /* 0x048ff0000000182c */
        /* <DEDUP_REMOVED lines=10> */
[----:B------:R-:W-:-:S02]  /*c7e0*/  IMAD.MOV.U32 R46, RZ, RZ, R110 ;  /* 0x000000ffff2e7224 */ /* 0x000fc400078e006e */
[----:B------:R-:W-:Y:S01]  /*c7f0*/  IMAD.MOV.U32 R47, RZ, RZ, R111 ;  /* 0x000000ffff2f7224 */ /* 0x000fe200078e006f */
[----:B-1----:R-:W-:Y:S01]  /*c800*/  HMMA.16816.F32 R112, R4, R8, R60 ;  /* 0x000000080470723c */ /* 0x002fe2000000183c */
[-C--:B------:R-:W-:Y:S01]  /*c810*/  FMUL.FTZ R68, R68, R101.reuse ;  /* 0x0000006544447220 */ /* 0x080fe20000410000 */
[----:B------:R-:W-:-:S06]  /*c820*/  FMUL.FTZ R69, R69, R101 ;  /* 0x0000006545457220 */ /* 0x000fcc0000410000 */
        /* <DEDUP_REMOVED lines=12> */
[C---:B--2---:R-:W-:Y:S08]  /*c8f0*/  HMMA.16816.F32 R68, R4.reuse, R12, R68 ;  /* 0x0000000c0444723c */ /* 0x044ff00000001844 */
[----:B------:R-:W-:Y:S01]  /*c900*/  HMMA.16816.F32 R72, R4, R14, R72 ;  /* 0x0000000e0448723c */ /* 0x000fe20000001848 */
[----:B------:R-:W2:Y:S01]  /*c910*/  LDSM.16.MT88.4 R12, [R143+0x4000] ;  /* 0x004000008f0c783b */ /* 0x000ea20000004200 */
[-C--:B------:R-:W-:Y:S01]  /*c920*/  FMUL.FTZ R56, R56, R101.reuse ;  /* 0x0000006538387220 */ /* 0x080fe20000410000 */
[----:B------:R-:W-:Y:S01]  /*c930*/  FMUL.FTZ R57, R57, R101 ;  /* 0x0000006539397220 */ /* 0x000fe20000410000 */
[-C--:B------:R-:W-:Y:S01]  /*c940*/  FMUL.FTZ R58, R58, R100.reuse ;  /* 0x000000643a3a7220 */ /* 0x080fe20000410000 */
[----:B------:R-:W-:-:S03]  /*c950*/  FMUL.FTZ R59, R59, R100 ;  /* 0x000000643b3b7220 */ /* 0x000fc60000410000 */
[----:B------:R-:W-:Y:S01]  /*c960*/  HMMA.16816.F32 R124, R4, R16, R52 ;  /* 0x00000010047c723c */ /* 0x000fe20000001834 */
[----:B------:R-:W-:Y:S02]  /*c970*/  VIADD R42, R204, 0x1715609d ;  /* 0x1715609dcc2a7836 */ /* 0x000fe40000000000 */
[----:B------:R-:W-:-:S05]  /*c980*/  FMUL.FTZ R84, R84, R101 ;  /* 0x0000006554547220 */ /* 0x000fca0000410000 */
[C---:B------:R-:W-:Y:S01]  /*c990*/  HMMA.16816.F32 R120, R4.reuse, R18, R56 ;  /* 0x000000120478723c */ /* 0x040fe20000001838 */
[----:B------:R-:W3:Y:S01]  /*c9a0*/  LDSM.16.MT88.4 R16, [R138+0x10000] ;  /* 0x010000008a10783b */ /* 0x000ee20000004200 */
[----:B------:R-:W-:Y:S01]  /*c9b0*/  FMUL.FTZ R85, R85, R101 ;  /* 0x0000006555557220 */ /* 0x000fe20000410000 */
[-C--:B------:R-:W-:Y:S01]  /*c9c0*/  FMUL.FTZ R86, R86, R100.reuse ;  /* 0x0000006456567220 */ /* 0x080fe20000410000 */
[----:B------:R-:W-:Y:S01]  /*c9d0*/  FMUL.FTZ R87, R87, R100 ;  /* 0x0000006457577220 */ /* 0x000fe20000410000 */
[----:B------:R-:W-:Y:S01]  /*c9e0*/  LOP3.LUT R0, R42, R24, R23, 0x96, !PT ;  /* 0x000000182a007212 */ /* 0x000fe200078e9617 */
[----:B------:R-:W-:Y:S02]  /*c9f0*/  IMAD.MOV.U32 R23, RZ, RZ, R30 ;  /* 0x000000ffff177224 */ /* 0x000fe400078e001e */
[----:B------:R-:W-:Y:S01]  /*ca00*/  FFMA.FTZ R3, R216, UR7, -R20 ;  /* 0x00000007d8037c23 */ /* 0x000fe20008010814 */
[----:B------:R-:W-:Y:S02]  /*ca10*/  IMAD.MOV.U32 R118, RZ, RZ, R2 ;  /* 0x000000ffff767224 */ /* 0x000fe400078e0002 */
[----:B-1----:R-:W-:Y:S01]  /*ca20*/  HMMA.16816.F32 R64, R4, R8, R84 ;  /* 0x000000080440723c */ /* 0x002fe20000001854 */
[----:B------:R-:W-:Y:S01]  /*ca30*/  MOV R84, R31 ;  /* 0x0000001f00547202 */ /* 0x000fe20000000f00 */
[----:B------:R-:W-:-:S04]  /*ca40*/  IMAD.WIDE.U32 R30, R0, -0x2daee0ad, RZ ;  /* 0xd2511f53001e7825 */ /* 0x000fc800078e00ff */
[----:B------:R-:W-:Y:S01]  /*ca50*/  FFMA.FTZ R2, R206, UR7, -R20 ;  /* 0x00000007ce027c23 */ /* 0x000fe20008010814 */
[----:B------:R-:W-:Y:S02]  /*ca60*/  VIADD R37, R205, 0x646e171e ;  /* 0x646e171ecd257836 */ /* 0x000fe40000000000 */
[-C--:B------:R-:W-:Y:S01]  /*ca70*/  FMUL.FTZ R92, R92, R101.reuse ;  /* 0x000000655c5c7220 */ /* 0x080fe20000410000 */
[-C--:B------:R-:W-:Y:S01]  /*ca80*/  FMUL.FTZ R93, R93, R101.reuse ;  /* 0x000000655d5d7220 */ /* 0x080fe20000410000 */
[-C--:B------:R-:W-:Y:S01]  /*ca90*/  FMUL.FTZ R94, R94, R100.reuse ;  /* 0x000000645e5e7220 */ /* 0x080fe20000410000 */
[----:B------:R-:W-:Y:S01]  /*caa0*/  FMUL.FTZ R95, R95, R100 ;  /* 0x000000645f5f7220 */ /* 0x000fe20000410000 */
[----:B------:R-:W-:Y:S01]  /*cab0*/  IMAD.MOV.U32 R0, RZ, RZ, R30 ;  /* 0x000000ffff007224 */ /* 0x000fe200078e001e */
[----:B------:R-:W-:Y:S01]  /*cac0*/  LOP3.LUT R36, R37, R26, R31, 0x96, !PT ;  /* 0x0000001a25247212 */ /* 0x000fe200078e961f */
[----:B------:R1:W-:Y:S01]  /*cad0*/  MUFU.EX2 R41, R3 ;  /* 0x0000000300297308 */ /* 0x0003e20000000800 */
[-C--:B------:R-:W-:Y:S01]  /*cae0*/  FMUL.FTZ R88, R88, R101.reuse ;  /* 0x0000006558587220 */ /* 0x080fe20000410000 */
[-C--:B------:R-:W-:Y:S01]  /*caf0*/  FMUL.FTZ R89, R89, R101.reuse ;  /* 0x0000006559597220 */ /* 0x080fe20000410000 */
[-C--:B------:R-:W-:Y:S01]  /*cb00*/  FMUL.FTZ R90, R90, R100.reuse ;  /* 0x000000645a5a7220 */ /* 0x080fe20000410000 */
[----:B------:R4:W5:Y:S01]  /*cb10*/  MUFU.EX2 R85, R2 ;  /* 0x0000000200557308 */ /* 0x0009620000000800 */
[-C--:B------:R-:W-:Y:S01]  /*cb20*/  FMUL.FTZ R91, R91, R100.reuse ;  /* 0x000000645b5b7220 */ /* 0x080fe20000410000 */
[----:B------:R-:W-:Y:S01]  /*cb30*/  FFMA.FTZ R8, R207, UR7, -R21 ;  /* 0x00000007cf087c23 */ /* 0x000fe20008010815 */
[----:B------:R-:W-:Y:S01]  /*cb40*/  IMAD.MOV.U32 R44, RZ, RZ, R226 ;  /* 0x000000ffff2c7224 */ /* 0x000fe200078e00e2 */
[----:B------:R-:W-:Y:S01]  /*cb50*/  LOP3.LUT R9, R0, 0xff, RZ, 0xc0, !PT ;  /* 0x000000ff00097812 */ /* 0x000fe200078ec0ff */
[----:B------:R-:W-:Y:S01]  /*cb60*/  IMAD.MOV.U32 R45, RZ, RZ, R227 ;  /* 0x000000ffff2d7224 */ /* 0x000fe200078e00e3 */
[----:B------:R-:W-:Y:S01]  /*cb70*/  PRMT R0, R36, 0x7632, R0 ;  /* 0x0000763224007816 */ /* 0x000fe20000000000 */
[C---:B--2---:R-:W-:Y:S01]  /*cb80*/  HMMA.16816.F32 R92, R4.reuse, R12, R92 ;  /* 0x0000000c045c723c */ /* 0x044fe2000000185c */
[-C--:B------:R-:W-:Y:S01]  /*cb90*/  FMUL.FTZ R76, R76, R101.reuse ;  /* 0x000000654c4c7220 */ /* 0x080fe20000410000 */
[-C--:B------:R-:W-:Y:S01]  /*cba0*/  FMUL.FTZ R77, R77, R101.reuse ;  /* 0x000000654d4d7220 */ /* 0x080fe20000410000 */
[----:B-1----:R-:W-:Y:S01]  /*cbb0*/  FFMA.FTZ R3, R198, UR7, -R21 ;  /* 0x00000007c6037c23 */ /* 0x002fe20008010815 */
[----:B------:R1:W-:Y:S01]  /*cbc0*/  MUFU.EX2 R227, R8 ;  /* 0x0000000800e37308 */ /* 0x0003e20000000800 */
[-C--:B------:R-:W-:Y:S01]  /*cbd0*/  FMUL.FTZ R78, R78, R100.reuse ;  /* 0x000000644e4e7220 */ /* 0x080fe20000410000 */
[-C--:B------:R-:W-:Y:S01]  /*cbe0*/  FMUL.FTZ R79, R79, R100.reuse ;  /* 0x000000644f4f7220 */ /* 0x080fe20000410000 */
[----:B----4-:R-:W-:Y:S01]  /*cbf0*/  LOP3.LUT R2, R36, 0xffff, RZ, 0xc0, !PT ;  /* 0x0000ffff24027812 */ /* 0x010fe200078ec0ff */
[----:B------:R2:W4:Y:S01]  /*cc00*/  MUFU.EX2 R226, R3 ;  /* 0x0000000300e27308 */ /* 0x0005220000000800 */
[----:B------:R-:W-:Y:S01]  /*cc10*/  PRMT R13, R30, 0x7771, RZ ;  /* 0x000077711e0d7816 */ /* 0x000fe200000000ff */
[----:B------:R-:W-:Y:S01]  /*cc20*/  HMMA.16816.F32 R88, R4, R10, R88 ;  /* 0x0000000a0458723c */ /* 0x000fe20000001858 */
[----:B------:R-:W-:Y:S01]  /*cc30*/  SHF.R.U32.HI R2, RZ, 0x8, R2 ;  /* 0x00000008ff027819 */ /* 0x000fe20000011602 */
[-C--:B------:R-:W-:Y:S01]  /*cc40*/  FMUL.FTZ R80, R80, R101.reuse ;  /* 0x0000006550507220 */ /* 0x080fe20000410000 */
[----:B------:R-:W-:Y:S01]  /*cc50*/  SHF.R.U32.HI R10, RZ, 0x18, R36 ;  /* 0x00000018ff0a7819 */ /* 0x000fe20000011624 */
[----:B------:R-:W-:Y:S01]  /*cc60*/  FMUL.FTZ R81, R81, R101 ;  /* 0x0000006551517220 */ /* 0x000fe20000410000 */
[----:B------:R-:W-:Y:S01]  /*cc70*/  LOP3.LUT R0, R0, 0xff, RZ, 0xc0, !PT ;  /* 0x000000ff00007812 */ /* 0x000fe200078ec0ff */
[-C--:B------:R-:W-:Y:S01]  /*cc80*/  FMUL.FTZ R82, R82, R100.reuse ;  /* 0x0000006452527220 */ /* 0x080fe20000410000 */
[----:B------:R-:W-:Y:S01]  /*cc90*/  FMUL.FTZ R83, R83, R100 ;  /* 0x0000006453537220 */ /* 0x000fe20000410000 */
[----:B-1----:R-:W-:Y:S01]  /*cca0*/  LOP3.LUT R8, R36, 0xff, RZ, 0xc0, !PT ;  /* 0x000000ff24087812 */ /* 0x002fe200078ec0ff */
[----:B------:R-:W1:Y:S01]  /*ccb0*/  LDSM.16.MT88.4 R24, [R190+0xc800] ;  /* 0x00c80000be18783b */ /* 0x000e620000004200 */
[----:B------:R-:W-:-:S02]  /*ccc0*/  PRMT R22, R9, 0x5410, R13 ;  /* 0x0000541009167816 */ /* 0x000fc4000000000d */
[----:B------:R-:W-:Y:S01]  /*ccd0*/  PRMT R9, R8, 0x5410, R2 ;  /* 0x0000541008097816 */ /* 0x000fe20000000002 */
[----:B--2---:R-:W-:Y:S01]  /*cce0*/  FFMA.FTZ R3, R203, UR7, -R20 ;  /* 0x00000007cb037c23 */ /* 0x004fe20008010814 */
[----:B------:R-:W-:Y:S01]  /*ccf0*/  PRMT R8, R0, 0x5410, R10 ;  /* 0x0000541000087816 */ /* 0x000fe2000000000a */
[----:B------:R-:W-:Y:S01]  /*cd00*/  FFMA.FTZ R0, R196, UR7, -R20 ;  /* 0x00000007c4007c23 */ /* 0x000fe20008010814 */
[----:B-----5:R-:W-:Y:S01]  /*cd10*/  F2FP.F16.F32.PACK_AB R2, R85, R41 ;  /* 0x000000295502723e */ /* 0x020fe200000000ff */
[----:B------:R2:W-:Y:S03]  /*cd20*/  MUFU.EX2 R43, R3 ;  /* 0x00000003002b7308 */ /* 0x0005e60000000800 */
[C---:B------:R-:W-:Y:S01]  /*cd30*/  PRMT R141, R2.reuse, 0x7610, R141 ;  /* 0x00007610028d7816 */ /* 0x040fe2000000008d */
[----:B------:R4:W5:Y:S01]  /*cd40*/  MUFU.EX2 R87, R0 ;  /* 0x0000000000577308 */ /* 0x0009620000000800 */
[----:B------:R-:W-:Y:S01]  /*cd50*/  PRMT R142, R2, 0x7632, R142 ;  /* 0x00007632028e7816 */ /* 0x000fe2000000008e */
[--C-:B------:R-:W-:Y:S01]  /*cd60*/  FFMA.FTZ R2, R32, UR7, -R21.reuse ;  /* 0x0000000720027c23 */ /* 0x100fe20008010815 */
[----:B---3--:R-:W-:Y:S01]  /*cd70*/  HMMA.16816.F32 R76, R4, R16, R76 ;  /* 0x00000010044c723c */ /* 0x008fe2000000184c */
[-C--:B------:R-:W-:Y:S01]  /*cd80*/  FMUL.FTZ R96, R96, R101.reuse ;  /* 0x0000006560607220 */ /* 0x080fe20000410000 */
[----:B------:R-:W-:Y:S01]  /*cd90*/  FMUL.FTZ R97, R97, R101 ;  /* 0x0000006561617220 */ /* 0x000fe20000410000 */
[-C--:B------:R-:W-:Y:S01]  /*cda0*/  FMUL.FTZ R98, R98, R100.reuse ;  /* 0x0000006462627220 */ /* 0x080fe20000410000 */
[----:B------:R-:W-:Y:S01]  /*cdb0*/  FMUL.FTZ R99, R99, R100 ;  /* 0x0000006463637220 */ /* 0x000fe20000410000 */
[----:B--2---:R-:W-:-:S03]  /*cdc0*/  FFMA.FTZ R3, R200, UR7, -R21 ;  /* 0x00000007c8037c23 */ /* 0x004fc60008010815 */
[----:B------:R-:W-:Y:S01]  /*cdd0*/  HMMA.16816.F32 R80, R4, R18, R80 ;  /* 0x000000120450723c */ /* 0x000fe20000001850 */
[----:B------:R-:W-:Y:S01]  /*cde0*/  PRMT R12, R30, 0x7773, RZ ;  /* 0x000077731e0c7816 */ /* 0x000fe200000000ff */
[----:B------:R-:W2:Y:S01]  /*cdf0*/  LDSM.16.MT88.4 R16, [R138+0xc800] ;  /* 0x00c800008a10783b */ /* 0x000ea20000004200 */
[----:B----4-:R-:W-:Y:S01]  /*ce00*/  F2FP.F16.F32.PACK_AB R0, R226, R227 ;  /* 0x000000e3e200723e */ /* 0x010fe200000000ff */
[----:B------:R3:W-:Y:S01]  /*ce10*/  MUFU.EX2 R38, R3 ;  /* 0x0000000300267308 */ /* 0x0007e20000000800 */
[----:B------:R-:W-:Y:S02]  /*ce20*/  PRMT R11, R30, 0x7772, RZ ;  /* 0x000077721e0b7816 */ /* 0x000fe400000000ff */
[C---:B------:R-:W-:Y:S01]  /*ce30*/  PRMT R140, R0.reuse, 0x7610, R140 ;  /* 0x00007610008c7816 */ /* 0x040fe2000000008c */
[----:B------:R4:W1:Y:S01]  /*ce40*/  MUFU.EX2 R86, R2 ;  /* 0x0000000200567308 */ /* 0x0008620000000800 */
[----:B------:R-:W-:Y:S02]  /*ce50*/  PRMT R139, R0, 0x7632, R139 ;  /* 0x00007632008b7816 */ /* 0x000fe4000000008b */
[----:B------:R-:W-:-:S02]  /*ce60*/  HSET2.LE.AND R0, R9, R28, PT ;  /* 0x0000001c09007233 */ /* 0x000fc40003803000 */
[----:B------:R-:W-:Y:S01]  /*ce70*/  PRMT R11, R11, 0x5410, R12 ;  /* 0x000054100b0b7816 */ /* 0x000fe2000000000c */
[----:B------:R-:W-:Y:S01]  /*ce80*/  HMMA.16816.F32 R96, R4, R14, R96 ;  /* 0x0000000e0460723c */ /* 0x000fe20000001860 */
[----:B------:R-:W-:Y:S01]  /*ce90*/  LDSM.16.MT88.4 R12, [R29+0x800] ;  /* 0x000800001d0c783b */ /* 0x000fe20000004200 */
[----:B---3--:R-:W-:Y:S02]  /*cea0*/  PRMT R3, R141, 0x5410, R142 ;  /* 0x000054108d037816 */ /* 0x008fe4000000008e */
[----:B----4-:R-:W-:Y:S02]  /*ceb0*/  HSET2.LE.AND R2, R8, R28, PT ;  /* 0x0000001c08027233 */ /* 0x010fe40003803000 */
[----:B------:R-:W-:Y:S02]  /*cec0*/  LOP3.LUT R4, R3, R0, RZ, 0xc0, !PT ;  /* 0x0000000003047212 */ /* 0x000fe400078ec0ff */
[----:B------:R-:W-:Y:S02]  /*ced0*/  PRMT R0, R140, 0x5410, R139 ;  /* 0x000054108c007816 */ /* 0x000fe4000000008b */
[----:B------:R-:W-:-:S02]  /*cee0*/  LOP3.LUT R3, R11, 0xff00ff, RZ, 0xc0, !PT ;  /* 0x00ff00ff0b037812 */ /* 0x000fc400078ec0ff */
[----:B------:R-:W3:Y:S01]  /*cef0*/  LDSM.16.MT88.4 R8, [R138+0xe800] ;  /* 0x00e800008a08783b */ /* 0x000ee20000004200 */
[----:B------:R-:W-:Y:S02]  /*cf00*/  LOP3.LUT R5, R0, R2, RZ, 0xc0, !PT ;  /* 0x0000000200057212 */ /* 0x000fe400078ec0ff */
[----:B-----5:R-:W-:Y:S02]  /*cf10*/  F2FP.F16.F32.PACK_AB R0, R87, R43 ;  /* 0x0000002b5700723e */ /* 0x020fe400000000ff */
[----:B-1----:R-:W-:Y:S02]  /*cf20*/  F2FP.F16.F32.PACK_AB R2, R86, R38 ;  /* 0x000000265602723e */ /* 0x002fe400000000ff */
[C---:B------:R-:W-:Y:S02]  /*cf30*/  PRMT R63, R0.reuse, 0x7610, R63 ;  /* 0x00007610003f7816 */ /* 0x040fe4000000003f */
[----:B------:R-:W-:Y:S02]  /*cf40*/  PRMT R62, R0, 0x7632, R62 ;  /* 0x00007632003e7816 */ /* 0x000fe4000000003e */
[----:B------:R-:W-:-:S02]  /*cf50*/  PRMT R61, R2, 0x7610, R61 ;  /* 0x00007610023d7816 */ /* 0x000fc4000000003d */
[----:B------:R-:W-:Y:S02]  /*cf60*/  PRMT R60, R2, 0x7632, R60 ;  /* 0x00007632023c7816 */ /* 0x000fe4000000003c */
[--C-:B------:R-:W-:Y:S02]  /*cf70*/  HSET2.LE.AND R0, R22, R28.reuse, PT ;  /* 0x0000001c16007233 */ /* 0x100fe40003803000 */
[----:B------:R-:W-:Y:S02]  /*cf80*/  HSET2.LE.AND R2, R3, R28, PT ;  /* 0x0000001c03027233 */ /* 0x000fe40003803000 */
[----:B------:R-:W-:-:S04]  /*cf90*/  PRMT R3, R63, 0x5410, R62 ;  /* 0x000054103f037816 */ /* 0x000fc8000000003e */
[----:B------:R-:W-:Y:S02]  /*cfa0*/  LOP3.LUT R6, R3, R0, RZ, 0xc0, !PT ;  /* 0x0000000003067212 */ /* 0x000fe400078ec0ff */
[----:B------:R-:W-:-:S04]  /*cfb0*/  PRMT R0, R61, 0x5410, R60 ;  /* 0x000054103d007816 */ /* 0x000fc8000000003c */
[----:B------:R-:W-:Y:S02]  /*cfc0*/  LOP3.LUT R7, R0, R2, RZ, 0xc0, !PT ;  /* 0x0000000200077212 */ /* 0x000fe400078ec0ff */
[----:B------:R-:W-:Y:S01]  /*cfd0*/  MOV R31, R118 ;  /* 0x00000076001f7202 */ /* 0x000fe20000000f00 */
[----:B------:R-:W-:-:S04]  /*cfe0*/  IMAD.MOV.U32 R118, RZ, RZ, R35 ;  /* 0x000000ffff767224 */ /* 0x000fc800078e0023 */
[C---:B------:R-:W-:Y:S01]  /*cff0*/  HMMA.16816.F32 R56, R4.reuse, R26, R212 ;  /* 0x0000001a0438723c */ /* 0x040fe200000018d4 */
[----:B------:R-:W-:Y:S01]  /*d000*/  IMAD.MOV.U32 R214, RZ, RZ, R43 ;  /* 0x000000ffffd67224 */ /* 0x000fe200078e002b */
[----:B------:R-:W-:Y:S01]  /*d010*/  MOV R215, R118 ;  /* 0x0000007600d77202 */ /* 0x000fe20000000f00 */
[----:B------:R-:W-:Y:S02]  /*d020*/  IMAD.MOV.U32 R212, RZ, RZ, R116 ;  /* 0x000000ffffd47224 */ /* 0x000fe400078e0074 */
[----:B------:R-:W-:Y:S02]  /*d030*/  IMAD.MOV.U32 R213, RZ, RZ, R117 ;  /* 0x000000ffffd57224 */ /* 0x000fe400078e0075 */
[----:B------:R-:W-:Y:S01]  /*d040*/  IMAD.MOV.U32 R43, RZ, RZ, R119 ;  /* 0x000000ffff2b7224 */ /* 0x000fe200078e0077 */
[C---:B--2---:R-:W-:Y:S08]  /*d050*/  HMMA.16816.F32 R52, R4.reuse, R18, R180 ;  /* 0x000000120434723c */ /* 0x044ff000000018b4 */
[----:B------:R-:W-:Y:S01]  /*d060*/  HMMA.16816.F32 R116, R4, R16, R208 ;  /* 0x000000100474723c */ /* 0x000fe200000018d0 */
[----:B------:R-:W1:Y:S01]  /*d070*/  LDSM.16.MT88.4 R16, [R29+0x2800] ;  /* 0x002800001d10783b */ /* 0x000e620000004200 */
[----:B------:R-:W-:-:S06]  /*d080*/  MOV R50, R33 ;  /* 0x0000002100327202 */ /* 0x000fcc0000000f00 */
[----:B---3--:R-:W-:Y:S01]  /*d090*/  HMMA.16816.F32 R156, R4, R8, R156 ;  /* 0x00000008049c723c */ /* 0x008fe2000000189c */
[----:B------:R-:W-:-:S07]  /*d0a0*/  IMAD.MOV.U32 R51, RZ, RZ, R34 ;  /* 0x000000ffff337224 */ /* 0x000fce00078e0022 */
[C---:B------:R-:W-:Y:S01]  /*d0b0*/  HMMA.16816.F32 R132, R4.reuse, R10, R132 ;  /* 0x0000000a0484723c */ /* 0x040fe20000001884 */
[----:B------:R-:W2:Y:S01]  /*d0c0*/  LDSM.16.MT88.4 R8, [R190+0x10800] ;  /* 0x01080000be08783b */ /* 0x000ea20000004200 */
[----:B------:R-:W-:Y:S01]  /*d0d0*/  IMAD.MOV.U32 R22, RZ, RZ, R50 ;  /* 0x000000ffff167224 */ /* 0x000fe200078e0032 */
[----:B------:R-:W-:Y:S01]  /*d0e0*/  MOV R210, R46 ;  /* 0x0000002e00d27202 */ /* 0x000fe20000000f00 */
[----:B------:R-:W-:Y:S01]  /*d0f0*/  IMAD.MOV.U32 R216, RZ, RZ, R51 ;  /* 0x000000ffffd87224 */ /* 0x000fe200078e0033 */
[----:B------:R-:W-:Y:S01]  /*d100*/  ULEA UR8, UR23, 0xfffffffd, 0x1 ;  /* 0xfffffffd17087891 */ /* 0x000fe2000f8e08ff */
[----:B------:R-:W-:Y:S01]  /*d110*/  IMAD.MOV.U32 R2, RZ, RZ, R44 ;  /* 0x000000ffff027224 */ /* 0x000fe200078e002c */
[----:B------:R-:W-:Y:S01]  /*d120*/  LDSM.16.MT88.4 R32, [R143+0x800] ;  /* 0x000800008f20783b */ /* 0x000fe20000004200 */
[----:B------:R-:W-:Y:S01]  /*d130*/  IMAD.MOV.U32 R3, RZ, RZ, R45 ;  /* 0x000000ffff037224 */ /* 0x000fe200078e002d */
[----:B------:R-:W-:Y:S01]  /*d140*/  HMMA.16816.F32 R48, R4, R12, R176 ;  /* 0x0000000c0430723c */ /* 0x000fe200000018b0 */
[----:B------:R-:W-:-:S07]  /*d150*/  IMAD.MOV.U32 R211, RZ, RZ, R47 ;  /* 0x000000ffffd37224 */ /* 0x000fce00078e002f */
[----:B------:R-:W-:Y:S01]  /*d160*/  HMMA.16816.F32 R44, R4, R14, R172 ;  /* 0x0000000e042c723c */ /* 0x000fe200000018ac */
[----:B------:R-:W3:Y:S01]  /*d170*/  LDSM.16.MT88.4 R12, [R190+0xe800] ;  /* 0x00e80000be0c783b */ /* 0x000ee20000004200 */
[----:B------:R-:W-:-:S06]  /*d180*/  LOP3.LUT R0, R205, UR8, R211, 0x96, !PT ;  /* 0x00000008cd007c12 */ /* 0x000fcc000f8e96d3 */
[C---:B------:R-:W-:Y:S01]  /*d190*/  HMMA.16816.F32 R104, R4.reuse, R24, R104 ;  /* 0x000000180468723c */ /* 0x040fe20000001868 */
[----:B------:R-:W4:Y:S07]  /*d1a0*/  LDSM.16.MT88.4 R24, [R143+0x2800] ;  /* 0x002800008f18783b */ /* 0x000f2e0000004200 */
[----:B-1----:R-:W-:Y:S01]  /*d1b0*/  HMMA.16816.F32 R124, R4, R16, R124 ;  /* 0x00000010047c723c */ /* 0x002fe2000000187c */
[----:B------:R-:W-:-:S05]  /*d1c0*/  IMAD.WIDE.U32 R16, R0, -0x326172a9, RZ ;  /* 0xcd9e8d5700107825 */ /* 0x000fca00078e00ff */
[----:B------:R-:W-:Y:S02]  /*d1d0*/  LOP3.LUT R2, R136, R2, R17, 0x96, !PT ;  /* 0x0000000288027212 */ /* 0x000fe400078e9611 */
[----:B------:R-:W-:Y:S01]  /*d1e0*/  LOP3.LUT R0, R137, R16, R235, 0x96, !PT ;  /* 0x0000001089007212 */ /* 0x000fe200078e96eb */
[----:B--2---:R-:W-:Y:S02]  /*d1f0*/  HMMA.16816.F32 R68, R4, R8, R68 ;  /* 0x000000080444723c */ /* 0x004fe40000001844 */
[----:B------:R-:W-:-:S04]  /*d200*/  IMAD.WIDE.U32 R2, R2, -0x2daee0ad, RZ ;  /* 0xd2511f5302027825 */ /* 0x000fc800078e00ff */
[----:B------:R-:W-:Y:S01]  /*d210*/  IMAD.WIDE.U32 R8, R0, -0x2daee0ad, RZ ;  /* 0xd2511f5300087825 */ /* 0x000fe200078e00ff */
[----:B------:R-:W-:-:S04]  /*d220*/  LOP3.LUT R3, R171, R212, R3, 0x96, !PT ;  /* 0x000000d4ab037212 */ /* 0x000fc800078e9603 */
[----:B------:R-:W-:Y:S01]  /*d230*/  LOP3.LUT R0, R170, R2, R9, 0x96, !PT ;  /* 0x00000002aa007212 */ /* 0x000fe200078e9609 */
[----:B------:R-:W-:Y:S02]  /*d240*/  IMAD.MOV.U32 R183, RZ, RZ, R40 ;  /* 0x000000ffffb77224 */ /* 0x000fe400078e0028 */
[----:B------:R-:W-:Y:S01]  /*d250*/  IMAD.MOV.U32 R208, RZ, RZ, R41 ;  /* 0x000000ffffd07224 */ /* 0x000fe200078e0029 */
[----:B---3--:R-:W-:Y:S01]  /*d260*/  HMMA.16816.F32 R128, R4, R12, R128 ;  /* 0x0000000c0480723c */ /* 0x008fe20000001880 */
[----:B------:R-:W-:-:S04]  /*d270*/  IMAD.WIDE.U32 R2, R3, -0x326172a9, RZ ;  /* 0xcd9e8d5703027825 */ /* 0x000fc800078e00ff */
[----:B------:R-:W-:-:S03]  /*d280*/  IMAD.WIDE.U32 R40, R0, -0x326172a9, RZ ;  /* 0xcd9e8d5700287825 */ /* 0x000fc600078e00ff */
[C---:B------:R-:W-:Y:S01]  /*d290*/  HMMA.16816.F32 R148, R4.reuse, R14, R148 ;  /* 0x0000000e0494723c */ /* 0x040fe20000001894 */
[----:B------:R-:W1:Y:S01]  /*d2a0*/  LDSM.16.MT88.4 R12, [R138+0x10800] ;  /* 0x010800008a0c783b */ /* 0x000e620000004200 */
[----:B------:R-:W-:Y:S02]  /*d2b0*/  LOP3.LUT R3, R186, R234, R3, 0x96, !PT ;  /* 0x000000eaba037212 */ /* 0x000fe400078e9603 */
[----:B------:R-:W-:Y:S01]  /*d2c0*/  LOP3.LUT R0, R185, R2, R41, 0x96, !PT ;  /* 0x00000002b9007212 */ /* 0x000fe200078e9629 */
[----:B------:R-:W-:Y:S02]  /*d2d0*/  IMAD.MOV.U32 R178, RZ, RZ, R38 ;  /* 0x000000ffffb27224 */ /* 0x000fe400078e0026 */
[----:B------:R-:W-:Y:S01]  /*d2e0*/  IMAD.MOV.U32 R180, RZ, RZ, R39 ;  /* 0x000000ffffb47224 */ /* 0x000fe200078e0027 */
[----:B------:R-:W-:Y:S01]  /*d2f0*/  HMMA.16816.F32 R120, R4, R18, R120 ;  /* 0x000000120478723c */ /* 0x000fe20000001878 */
[----:B------:R-:W2:Y:S01]  /*d300*/  LDSM.16.MT88.4 R16, [R29+0x4800] ;  /* 0x004800001d10783b */ /* 0x000ea20000004200 */
[----:B------:R-:W-:-:S04]  /*d310*/  IMAD.WIDE.U32 R2, R3, -0x2daee0ad, RZ ;  /* 0xd2511f5303027825 */ /* 0x000fc800078e00ff */
[----:B------:R-:W-:Y:S02]  /*d320*/  IMAD.WIDE.U32 R38, R0, -0x2daee0ad, RZ ;  /* 0xd2511f5300267825 */ /* 0x000fe400078e00ff */
[----:B----4-:R-:W-:Y:S03]  /*d330*/  HMMA.16816.F32 R112, R4, R24, R112 ;  /* 0x000000180470723c */ /* 0x010fe60000001870 */
[----:B------:R-:W-:Y:S01]  /*d340*/  LOP3.LUT R0, R187, R2, R39, 0x96, !PT ;  /* 0x00000002bb007212 */ /* 0x000fe200078e9627 */
[----:B------:R-:W-:-:S04]  /*d350*/  IMAD.MOV.U32 R170, RZ, RZ, R215 ;  /* 0x000000ffffaa7224 */ /* 0x000fc800078e00d7 */
[C---:B------:R-:W-:Y:S01]  /*d360*/  HMMA.16816.F32 R108, R4.reuse, R26, R108 ;  /* 0x0000001a046c723c */ /* 0x040fe2000000186c */
[----:B------:R-:W3:Y:S01]  /*d370*/  LDSM.16.MT88.4 R24, [R143+0x4800] ;  /* 0x004800008f18783b */ /* 0x000ee20000004200 */
[----:B------:R-:W-:Y:S02]  /*d380*/  IMAD.MOV.U32 R215, RZ, RZ, R22 ;  /* 0x000000ffffd77224 */ /* 0x000fe400078e0016 */
[----:B------:R-:W-:Y:S02]  /*d390*/  IMAD.MOV.U32 R209, RZ, RZ, R23 ;  /* 0x000000ffffd17224 */ /* 0x000fe400078e0017 */
[----:B------:R-:W-:Y:S01]  /*d3a0*/  IMAD.WIDE.U32 R22, R0, -0x326172a9, RZ ;  /* 0xcd9e8d5700167825 */ /* 0x000fe200078e00ff */
[----:B------:R-:W-:Y:S01]  /*d3b0*/  LOP3.LUT R3, R188, R8, R3, 0x96, !PT ;  /* 0x00000008bc037212 */ /* 0x000fe200078e9603 */
[----:B------:R-:W-:Y:S01]  /*d3c0*/  HMMA.16816.F32 R160, R4, R32, R160 ;  /* 0x0000002004a0723c */ /* 0x000fe200000018a0 */
[C---:B------:R-:W-:Y:S02]  /*d3d0*/  PRMT R2, R22.reuse, 0x7773, RZ ;  /* 0x0000777316027816 */ /* 0x040fe400000000ff */
[----:B------:R-:W-:Y:S01]  /*d3e0*/  PRMT R0, R22, 0x7772, RZ ;  /* 0x0000777216007816 */ /* 0x000fe200000000ff */
[----:B------:R-:W-:-:S04]  /*d3f0*/  IMAD.WIDE.U32 R32, R3, -0x326172a9, RZ ;  /* 0xcd9e8d5703207825 */ /* 0x000fc800078e00ff */
[----:B------:R-:W-:Y:S01]  /*d400*/  HMMA.16816.F32 R152, R4, R34, R152 ;  /* 0x000000220498723c */ /* 0x000fe20000001898 */
[----:B------:R-:W-:Y:S01]  /*d410*/  PRMT R34, R0, 0x5410, R2 ;  /* 0x0000541000227816 */ /* 0x000fe20000000002 */
[--C-:B------:R-:W-:Y:S01]  /*d420*/  FFMA.FTZ R2, R224, UR7, -R20.reuse ;  /* 0x00000007e0027c23 */ /* 0x100fe20008010814 */
[--C-:B------:R-:W-:Y:S01]  /*d430*/  FFMA.FTZ R8, R222, UR7, -R20.reuse ;  /* 0x00000007de087c23 */ /* 0x100fe20008010814 */
[----:B------:R-:W-:Y:S01]  /*d440*/  FFMA.FTZ R3, R220, UR7, -R20 ;  /* 0x00000007dc037c23 */ /* 0x000fe20008010814 */
[----:B------:R-:W-:Y:S01]  /*d450*/  FFMA.FTZ R9, R223, UR7, -R21 ;  /* 0x00000007df097c23 */ /* 0x000fe20008010815 */
[----:B------:R-:W-:Y:S01]  /*d460*/  LOP3.LUT R23, R184, R32, R23, 0x96, !PT ;  /* 0x00000020b8177212 */ /* 0x000fe200078e9617 */
[----:B------:R4:W-:Y:S01]  /*d470*/  MUFU.EX2 R213, R2 ;  /* 0x0000000200d57308 */ /* 0x0009e20000000800 */
[----:B------:R-:W-:Y:S01]  /*d480*/  MOV R0, R22 ;  /* 0x0000001600007202 */ /* 0x000fe20000000f00 */
[----:B------:R-:W-:Y:S01]  /*d490*/  IMAD.MOV.U32 R210, RZ, RZ, R84 ;  /* 0x000000ffffd27224 */ /* 0x000fe200078e0054 */
[----:B------:R-:W-:Y:S01]  /*d4a0*/  MOV R182, R87 ;  /* 0x0000005700b67202 */ /* 0x000fe20000000f00 */
[----:B------:R-:W5:Y:S01]  /*d4b0*/  MUFU.EX2 R181, R8 ;  /* 0x0000000800b57308 */ /* 0x000f620000000800 */
[----:B------:R-:W-:-:S02]  /*d4c0*/  IMAD.MOV.U32 R211, RZ, RZ, R85 ;  /* 0x000000ffffd37224 */ /* 0x000fc400078e0055 */
[----:B------:R-:W-:Y:S01]  /*d4d0*/  IMAD.MOV.U32 R179, RZ, RZ, R86 ;  /* 0x000000ffffb37224 */ /* 0x000fe200078e0056 */
[----:B------:R1:W-:Y:S01]  /*d4e0*/  MUFU.EX2 R172, R3 ;  /* 0x0000000300ac7308 */ /* 0x0003e20000000800 */
[----:B------:R-:W-:Y:S01]  /*d4f0*/  HMMA.16816.F32 R84, R4, R10, R72 ;  /* 0x0000000a0454723c */ /* 0x000fe20000001848 */
[----:B------:R-:W-:Y:S02]  /*d500*/  LOP3.LUT R10, R0, 0xff, RZ, 0xc0, !PT ;  /* 0x000000ff000a7812 */ /* 0x000fe400078ec0ff */
[----:B------:R2:W-:Y:S01]  /*d510*/  MUFU.EX2 R212, R9 ;  /* 0x0000000900d47308 */ /* 0x0005e20000000800 */
[C---:B------:R-:W-:Y:S02]  /*d520*/  PRMT R0, R23.reuse, 0x7632, R0 ;  /* 0x0000763217007816 */ /* 0x040fe40000000000 */
[----:B----4-:R-:W-:Y:S01]  /*d530*/  LOP3.LUT R2, R23, 0xffff, RZ, 0xc0, !PT ;  /* 0x0000ffff17027812 */ /* 0x010fe200078ec0ff */
[----:B-1----:R-:W-:Y:S01]  /*d540*/  FFMA.FTZ R3, R221, UR7, -R21 ;  /* 0x00000007dd037c23 */ /* 0x002fe20008010815 */
[----:B--2---:R-:W-:Y:S01]  /*d550*/  FFMA.FTZ R9, R218, UR7, -R20 ;  /* 0x00000007da097c23 */ /* 0x004fe20008010814 */
[----:B------:R-:W-:-:S02]  /*d560*/  IMAD.MOV.U32 R218, RZ, RZ, R180 ;  /* 0x000000ffffda7224 */ /* 0x000fc400078e00b4 */
[----:B------:R1:W2:Y:S01]  /*d570*/  MUFU.EX2 R180, R3 ;  /* 0x0000000300b47308 */ /* 0x0002a20000000800 */
[----:B------:R-:W-:Y:S01]  /*d580*/  HMMA.16816.F32 R76, R4, R12, R76 ;  /* 0x0000000c044c723c */ /* 0x000fe2000000184c */
[----:B------:R-:W-:Y:S02]  /*d590*/  SHF.R.U32.HI R8, RZ, 0x8, R2 ;  /* 0x00000008ff087819 */ /* 0x000fe40000011602 */
[----:B------:R-:W-:Y:S02]  /*d5a0*/  PRMT R12, R22, 0x7771, RZ ;  /* 0x00007771160c7816 */ /* 0x000fe400000000ff */
[----:B------:R-:W-:Y:S01]  /*d5b0*/  LOP3.LUT R2, R0, 0xff, RZ, 0xc0, !PT ;  /* 0x000000ff00027812 */ /* 0x000fe200078ec0ff */
[----:B------:R-:W-:Y:S01]  /*d5c0*/  IMAD.MOV.U32 R171, RZ, RZ, R214 ;  /* 0x000000ffffab7224 */ /* 0x000fe200078e00d6 */
[----:B------:R-:W-:Y:S02]  /*d5d0*/  SHF.R.U32.HI R0, RZ, 0x18, R23 ;  /* 0x00000018ff007819 */ /* 0x000fe40000011617 */
[----:B------:R-:W-:-:S02]  /*d5e0*/  MOV R214, R31 ;  /* 0x0000001f00d67202 */ /* 0x000fc40000000f00 */
[----:B------:R-:W-:Y:S02]  /*d5f0*/  LOP3.LUT R11, R23, 0xff, RZ, 0xc0, !PT ;  /* 0x000000ff170b7812 */ /* 0x000fe400078ec0ff */
[----:B------:R-:W-:Y:S02]  /*d600*/  PRMT R31, R10, 0x5410, R12 ;  /* 0x000054100a1f7816 */ /* 0x000fe4000000000c */
[----:B------:R-:W-:Y:S01]  /*d610*/  PRMT R10, R2, 0x5410, R0 ;  /* 0x00005410020a7816 */ /* 0x000fe20000000000 */
[C---:B------:R-:W-:Y:S01]  /*d620*/  HMMA.16816.F32 R64, R4.reuse, R16, R64 ;  /* 0x000000100440723c */ /* 0x040fe20000001840 */
[----:B-----5:R-:W-:Y:S01]  /*d630*/  F2FP.F16.F32.PACK_AB R2, R181, R213 ;  /* 0x000000d5b502723e */ /* 0x020fe200000000ff */
[--C-:B-1----:R-:W-:Y:S01]  /*d640*/  FFMA.FTZ R3, R219, UR7, -R21.reuse ;  /* 0x00000007db037c23 */ /* 0x102fe20008010815 */
[----:B------:R-:W-:Y:S01]  /*d650*/  PRMT R8, R11, 0x5410, R8 ;  /* 0x000054100b087816 */ /* 0x000fe20000000008 */
[----:B------:R-:W-:Y:S01]  /*d660*/  FFMA.FTZ R0, R217, UR7, -R21 ;  /* 0x00000007d9007c23 */ /* 0x000fe20008010815 */
[----:B------:R-:W1:Y:S03]  /*d670*/  MUFU.EX2 R9, R9 ;  /* 0x0000000900097308 */ /* 0x000e660000000800 */
[----:B------:R-:W-:Y:S01]  /*d680*/  HMMA.16816.F32 R88, R4, R18, R88 ;  /* 0x000000120458723c */ /* 0x000fe20000001858 */
[----:B------:R-:W4:Y:S01]  /*d690*/  LDSM.16.MT88.4 R16, [R138+0xd000] ;  /* 0x00d000008a10783b */ /* 0x000f220000004200 */
[----:B------:R-:W-:-:S02]  /*d6a0*/  PRMT R137, R2, 0x7610, R137 ;  /* 0x0000761002897816 */ /* 0x000fc40000000089 */
[----:B------:R-:W-:Y:S01]  /*d6b0*/  PRMT R136, R2, 0x7632, R136 ;  /* 0x0000763202887816 */ /* 0x000fe20000000088 */
[----:B------:R5:W-:Y:S01]  /*d6c0*/  MUFU.EX2 R188, R3 ;  /* 0x0000000300bc7308 */ /* 0x000be20000000800 */
[----:B--2---:R-:W-:-:S03]  /*d6d0*/  F2FP.F16.F32.PACK_AB R2, R180, R212 ;  /* 0x000000d4b402723e */ /* 0x004fc600000000ff */
[----:B------:R2:W1:Y:S01]  /*d6e0*/  MUFU.EX2 R11, R0 ;  /* 0x00000000000b7308 */ /* 0x0004620000000800 */
[C---:B---3--:R-:W-:Y:S01]  /*d6f0*/  HMMA.16816.F32 R72, R4.reuse, R24, R92 ;  /* 0x000000180448723c */ /* 0x048fe2000000185c */
[C---:B------:R-:W-:Y:S02]  /*d700*/  PRMT R95, R2.reuse, 0x7610, R95 ;  /* 0x00007610025f7816 */ /* 0x040fe4000000005f */
[----:B------:R-:W-:Y:S02]  /*d710*/  PRMT R94, R2, 0x7632, R94 ;  /* 0x00007632025e7816 */ /* 0x000fe4000000005e */
[--C-:B------:R-:W-:Y:S02]  /*d720*/  HSET2.LE.AND R2, R10, R28.reuse, PT ;  /* 0x0000001c0a027233 */ /* 0x100fe40003803000 */
[----:B-----5:R-:W-:Y:S02]  /*d730*/  PRMT R3, R137, 0x5410, R136 ;  /* 0x0000541089037816 */ /* 0x020fe40000000088 */
[----:B--2---:R-:W-:Y:S01]  /*d740*/  HSET2.LE.AND R0, R8, R28, PT ;  /* 0x0000001c08007233 */ /* 0x004fe20003803000 */
[C---:B------:R-:W-:Y:S01]  /*d750*/  HMMA.16816.F32 R80, R4.reuse, R14, R80 ;  /* 0x0000000e0450723c */ /* 0x040fe20000001850 */
[----:B------:R-:W-:Y:S07]  /*d760*/  LDSM.16.MT88.4 R12, [R29+0x1000] ;  /* 0x001000001d0c783b */ /* 0x000fee0000004200 */
[----:B------:R-:W-:Y:S01]  /*d770*/  HMMA.16816.F32 R96, R4, R26, R96 ;  /* 0x0000001a0460723c */ /* 0x000fe20000001860 */
[----:B------:R-:W-:Y:S01]  /*d780*/  LOP3.LUT R4, R3, R0, RZ, 0xc0, !PT ;  /* 0x0000000003047212 */ /* 0x000fe200078ec0ff */
[----:B------:R-:W2:Y:S01]  /*d790*/  LDSM.16.MT88.4 R24, [R190+0xd000] ;  /* 0x00d00000be18783b */ /* 0x000ea20000004200 */
[----:B------:R-:W-:-:S04]  /*d7a0*/  PRMT R0, R95, 0x5410, R94 ;  /* 0x000054105f007816 */ /* 0x000fc8000000005e */
[----:B------:R-:W-:Y:S02]  /*d7b0*/  LOP3.LUT R5, R0, R2, RZ, 0xc0, !PT ;  /* 0x0000000200057212 */ /* 0x000fe400078ec0ff */
[----:B-1----:R-:W-:Y:S02]  /*d7c0*/  F2FP.F16.F32.PACK_AB R0, R9, R172 ;  /* 0x000000ac0900723e */ /* 0x002fe400000000ff */
[----:B------:R-:W-:Y:S02]  /*d7d0*/  LOP3.LUT R3, R34, 0xff00ff, RZ, 0xc0, !PT ;  /* 0x00ff00ff22037812 */ /* 0x000fe400078ec0ff */
[----:B------:R-:W-:Y:S02]  /*d7e0*/  F2FP.F16.F32.PACK_AB R2, R11, R188 ;  /* 0x000000bc0b02723e */ /* 0x000fe400000000ff */
[C---:B------:R-:W-:Y:S02]  /*d7f0*/  PRMT R93, R0.reuse, 0x7610, R93 ;  /* 0x00007610005d7816 */ /* 0x040fe4000000005d */
[----:B------:R-:W-:-:S02]  /*d800*/  PRMT R35, R0, 0x7632, R35 ;  /* 0x0000763200237816 */ /* 0x000fc40000000023 */
[C---:B------:R-:W-:Y:S02]  /*d810*/  PRMT R34, R2.reuse, 0x7610, R34 ;  /* 0x0000761002227816 */ /* 0x040fe40000000022 */
[----:B------:R-:W-:Y:S02]  /*d820*/  PRMT R92, R2, 0x7632, R92 ;  /* 0x00007632025c7816 */ /* 0x000fe4000000005c */
[--C-:B------:R-:W-:Y:S02]  /*d830*/  HSET2.LE.AND R0, R31, R28.reuse, PT ;  /* 0x0000001c1f007233 */ /* 0x100fe40003803000 */
[----:B------:R-:W-:Y:S02]  /*d840*/  HSET2.LE.AND R2, R3, R28, PT ;  /* 0x0000001c03027233 */ /* 0x000fe40003803000 */
[----:B------:R-:W-:-:S04]  /*d850*/  PRMT R3, R93, 0x5410, R35 ;  /* 0x000054105d037816 */ /* 0x000fc80000000023 */
[----:B------:R-:W-:Y:S02]  /*d860*/  LOP3.LUT R6, R3, R0, RZ, 0xc0, !PT ;  /* 0x0000000003067212 */ /* 0x000fe400078ec0ff */
[----:B------:R-:W-:-:S04]  /*d870*/  PRMT R0, R34, 0x5410, R92 ;  /* 0x0000541022007816 */ /* 0x000fc8000000005c */
[----:B------:R-:W-:Y:S01]  /*d880*/  LOP3.LUT R7, R0, R2, RZ, 0xc0, !PT ;  /* 0x0000000200077212 */ /* 0x000fe200078ec0ff */
[----:B------:R-:W-:Y:S02]  /*d890*/  IMAD.MOV.U32 R219, RZ, RZ, R178 ;  /* 0x000000ffffdb7224 */ /* 0x000fe400078e00b2 */
[----:B------:R-:W-:-:S04]  /*d8a0*/  IMAD.MOV.U32 R217, RZ, RZ, R179 ;  /* 0x000000ffffd97224 */ /* 0x000fc800078e00b3 */
[C---:B----4-:R-:W-:Y:S01]  /*d8b0*/  HMMA.16816.F32 R176, R4.reuse, R16, R116 ;  /* 0x0000001004b0723c */ /* 0x050fe20000001874 */
[----:B------:R-:W-:Y:S01]  /*d8c0*/  MOV R116, R11 ;  /* 0x0000000b00747202 */ /* 0x000fe20000000f00 */
[----:B------:R-:W-:Y:S02]  /*d8d0*/  IMAD.MOV.U32 R119, RZ, RZ, R9 ;  /* 0x000000ffff777224 */ /* 0x000fe400078e0009 */
[----:B------:R-:W1:Y:S01]  /*d8e0*/  LDSM.16.MT88.4 R8, [R138+0xf000] ;  /* 0x00f000008a08783b */ /* 0x000e620000004200 */
[----:B------:R-:W-:Y:S01]  /*d8f0*/  IMAD.MOV.U32 R31, RZ, RZ, R182 ;  /* 0x000000ffff1f7224 */ /* 0x000fe200078e00b6 */
[----:B------:R-:W-:Y:S01]  /*d900*/  MOV R182, R183 ;  /* 0x000000b700b67202 */ /* 0x000fe20000000f00 */
[----:B------:R-:W-:Y:S01]  /*d910*/  IMAD.MOV.U32 R0, RZ, RZ, R172 ;  /* 0x000000ffff007224 */ /* 0x000fe200078e00ac */
[----:B--2---:R-:W-:Y:S01]  /*d920*/  HMMA.16816.F32 R104, R4, R24, R104 ;  /* 0x000000180468723c */ /* 0x004fe20000001868 */
[----:B------:R-:W-:Y:S02]  /*d930*/  IMAD.MOV.U32 R183, RZ, RZ, R208 ;  /* 0x000000ffffb77224 */ /* 0x000fe400078e00d0 */
[----:B------:R-:W-:-:S02]  /*d940*/  IMAD.MOV.U32 R3, RZ, RZ, R209 ;  /* 0x000000ffff037224 */ /* 0x000fc400078e00d1 */
[----:B------:R-:W-:Y:S02]  /*d950*/  IMAD.MOV.U32 R2, RZ, RZ, R210 ;  /* 0x000000ffff027224 */ /* 0x000fe400078e00d2 */
[----:B------:R-:W-:Y:S01]  /*d960*/  IMAD.MOV.U32 R117, RZ, RZ, R211 ;  /* 0x000000ffff757224 */ /* 0x000fe200078e00d3 */
[C---:B------:R-:W-:Y:S01]  /*d970*/  HMMA.16816.F32 R172, R4.reuse, R18, R52 ;  /* 0x0000001204ac723c */ /* 0x040fe20000001834 */
[----:B------:R-:W2:Y:S07]  /*d980*/  LDSM.16.MT88.4 R16, [R143+0x1000] ;  /* 0x001000008f10783b */ /* 0x000eae0000004200 */
[C---:B------:R-:W-:Y:S01]  /*d990*/  HMMA.16816.F32 R56, R4.reuse, R26, R56 ;  /* 0x0000001a0438723c */ /* 0x040fe20000001838 */
[----:B------:R-:W3:Y:S07]  /*d9a0*/  LDSM.16.MT88.4 R24, [R29+0x3000] ;  /* 0x003000001d18783b */ /* 0x000eee0000004200 */
[C---:B------:R-:W-:Y:S08]  /*d9b0*/  HMMA.16816.F32 R184, R4.reuse, R12, R48 ;  /* 0x0000000c04b8723c */ /* 0x040ff00000001830 */
[C---:B------:R-:W-:Y:S01]  /*d9c0*/  HMMA.16816.F32 R208, R4.reuse, R14, R44 ;  /* 0x0000000e04d0723c */ /* 0x040fe2000000182c */
[----:B------:R-:W4:Y:S07]  /*d9d0*/  LDSM.16.MT88.4 R12, [R190+0xf000] ;  /* 0x00f00000be0c783b */ /* 0x000f2e0000004200 */
[C---:B-1----:R-:W-:Y:S08]  /*d9e0*/  HMMA.16816.F32 R156, R4.reuse, R8, R156 ;  /* 0x00000008049c723c */ /* 0x042ff0000000189c */
[----:B------:R-:W-:Y:S01]  /*d9f0*/  HMMA.16816.F32 R132, R4, R10, R132 ;  /* 0x0000000a0484723c */ /* 0x000fe20000001884 */
[----:B------:R-:W1:Y:S01]  /*da00*/  LDSM.16.MT88.4 R8, [R143+0x3000] ;  /* 0x003000008f08783b */ /* 0x000e620000004200 */
[----:B------:R-:W-:Y:S01]  /*da10*/  IMAD.MOV.U32 R118, RZ, RZ, R227 ;  /* 0x000000ffff767224 */ /* 0x000fe200078e00e3 */
[----:B------:R-:W-:Y:S01]  /*da20*/  MOV R55, R225 ;  /* 0x000000e100377202 */ /* 0x000fe20000000f00 */
[----:B------:R-:W-:-:S04]  /*da30*/  IMAD.MOV.U32 R54, RZ, RZ, R226 ;  /* 0x000000ffff367224 */ /* 0x000fc800078e00e2 */
[C---:B--2---:R-:W-:Y:S08]  /*da40*/  HMMA.16816.F32 R224, R4.reuse, R16, R160 ;  /* 0x0000001004e0723c */ /* 0x044ff000000018a0 */
[----:B---3--:R-:W-:Y:S01]  /*da50*/  HMMA.16816.F32 R160, R4, R24, R124 ;  /* 0x0000001804a0723c */ /* 0x008fe2000000187c */
[----:B------:R-:W-:Y:S01]  /*da60*/  IMAD.MOV.U32 R25, RZ, RZ, R183 ;  /* 0x000000ffff197224 */ /* 0x000fe200078e00b7 */
[----:B------:R-:W-:Y:S01]  /*da70*/  MOV R24, R180 ;  /* 0x000000b400187202 */ /* 0x000fe20000000f00 */
[----:B------:R-:W-:-:S02]  /*da80*/  IMAD.MOV.U32 R127, RZ, RZ, R213 ;  /* 0x000000ffff7f7224 */ /* 0x000fc400078e00d5 */
[----:B------:R-:W-:-:S03]  /*da90*/  IMAD.MOV.U32 R126, RZ, RZ, R212 ;  /* 0x000000ffff7e7224 */ /* 0x000fc600078e00d4 */
[----:B------:R-:W-:Y:S01]  /*daa0*/  HMMA.16816.F32 R220, R4, R18, R152 ;  /* 0x0000001204dc723c */ /* 0x000fe20000001898 */
[----:B------:R-:W-:Y:S01]  /*dab0*/  IMAD.MOV.U32 R153, RZ, RZ, R116 ;  /* 0x000000ffff997224 */ /* 0x000fe200078e0074 */
[----:B------:R-:W-:Y:S01]  /*dac0*/  MOV R116, R216 ;  /* 0x000000d800747202 */ /* 0x000fe20000000f00 */
[----:B------:R-:W-:Y:S01]  /*dad0*/  IMAD.MOV.U32 R152, RZ, RZ, R117 ;  /* 0x000000ffff987224 */ /* 0x000fe200078e0075 */
[----:B------:R-:W-:Y:S01]  /*dae0*/  LDSM.16.MT88.4 R16, [R29+0x5000] ;  /* 0x005000001d10783b */ /* 0x000fe20000004200 */
[----:B------:R-:W-:-:S03]  /*daf0*/  IMAD.MOV.U32 R117, RZ, RZ, R215 ;  /* 0x000000ffff757224 */ /* 0x000fc600078e00d7 */
[C---:B----4-:R-:W-:Y:S01]  /*db00*/  HMMA.16816.F32 R44, R4.reuse, R12, R128 ;  /* 0x0000000c042c723c */ /* 0x050fe20000001880 */
[----:B------:R-:W-:Y:S01]  /*db10*/  IMAD.MOV.U32 R129, RZ, RZ, R182 ;  /* 0x000000ffff817224 */ /* 0x000fe200078e00b6 */
[----:B------:R-:W-:Y:S01]  /*db20*/  MOV R131, R118 ;  /* 0x0000007600837202 */ /* 0x000fe20000000f00 */
[----:B------:R-:W-:Y:S02]  /*db30*/  IMAD.MOV.U32 R128, RZ, RZ, R181 ;  /* 0x000000ffff807224 */ /* 0x000fe400078e00b5 */
[----:B------:R-:W-:Y:S02]  /*db40*/  IMAD.MOV.U32 R130, RZ, RZ, R119 ;  /* 0x000000ffff827224 */ /* 0x000fe400078e0077 */
[----:B------:R-:W-:Y:S01]  /*db50*/  IMAD.MOV.U32 R119, RZ, RZ, R218 ;  /* 0x000000ffff777224 */ /* 0x000fe200078e00da */
[----:B------:R-:W-:Y:S01]  /*db60*/  HMMA.16816.F32 R180, R4, R26, R120 ;  /* 0x0000001a04b4723c */ /* 0x000fe20000001878 */
[----:B------:R-:W-:Y:S01]  /*db70*/  MOV R121, R217 ;  /* 0x000000d900797202 */ /* 0x000fe20000000f00 */
[----:B------:R-:W-:-:S02]  /*db80*/  IMAD.MOV.U32 R122, RZ, RZ, R219 ;  /* 0x000000ffff7a7224 */ /* 0x000fc400078e00db */
[----:B------:R-:W-:-:S04]  /*db90*/  IMAD.MOV.U32 R118, RZ, RZ, R214 ;  /* 0x000000ffff767224 */ /* 0x000fc800078e00d6 */
[C---:B-1----:R-:W-:Y:S08]  /*dba0*/  HMMA.16816.F32 R216, R4.reuse, R8, R112 ;  /* 0x0000000804d8723c */ /* 0x042ff00000001870 */
[C---:B------:R-:W-:Y:S01]  /*dbb0*/  HMMA.16816.F32 R212, R4.reuse, R10, R108 ;  /* 0x0000000a04d4723c */ /* 0x040fe2000000186c */
[----:B------:R-:W1:Y:S07]  /*dbc0*/  LDSM.16.MT88.4 R8, [R138+0x11000] ;  /* 0x011000008a08783b */ /* 0x000e6e0000004200 */
[----:B------:R-:W-:Y:S01]  /*dbd0*/  HMMA.16816.F32 R48, R4, R14, R148 ;  /* 0x0000000e0430723c */ /* 0x000fe20000001894 */
[----:B------:R-:W2:Y:S01]  /*dbe0*/  LDSM.16.MT88.4 R12, [R190+0x11000] ;  /* 0x01100000be0c783b */ /* 0x000ea20000004200 */
[----:B------:R-:W-:Y:S01]  /*dbf0*/  IMAD.MOV.U32 R123, RZ, RZ, R0 ;  /* 0x000000ffff7b7224 */ /* 0x000fe200078e0000 */
[----:B------:R-:W-:Y:S01]  /*dc00*/  LOP3.LUT R0, R42, R40, R33, 0x96, !PT ;  /* 0x000000282a007212 */ /* 0x000fe200078e9621 */
[----:B------:R-:W-:-:S02]  /*dc10*/  IMAD.MOV.U32 R124, RZ, RZ, R2 ;  /* 0x000000ffff7c7224 */ /* 0x000fc400078e0002 */
[----:B------:R-:W-:Y:S02]  /*dc20*/  IMAD.MOV.U32 R125, RZ, RZ, R3 ;  /* 0x000000ffff7d7224 */ /* 0x000fe400078e0003 */
[----:B------:R-:W-:Y:S02]  /*dc30*/  IMAD.MOV.U32 R155, RZ, RZ, R54 ;  /* 0x000000ffff9b7224 */ /* 0x000fe400078e0036 */
[----:B------:R-:W-:Y:S01]  /*dc40*/  IMAD.MOV.U32 R154, RZ, RZ, R55 ;  /* 0x000000ffff9a7224 */ /* 0x000fe200078e0037 */
[----:B------:R-:W-:Y:S01]  /*dc50*/  PRMT R32, R102, 0x7772, RZ ;  /* 0x0000777266207816 */ /* 0x000fe200000000ff */
[----:B------:R-:W-:Y:S01]  /*dc60*/  IMAD.MOV.U32 R2, RZ, RZ, R102 ;  /* 0x000000ffff027224 */ /* 0x000fe200078e0066 */
[----:B------:R-:W-:Y:S01]  /*dc70*/  LOP3.LUT R3, R103, 0xff, RZ, 0xc0, !PT ;  /* 0x000000ff67037812 */ /* 0x000fe200078ec0ff */
[----:B------:R-:W-:Y:S02]  /*dc80*/  IMAD.MOV.U32 R114, RZ, RZ, R24 ;  /* 0x000000ffff727224 */ /* 0x000fe400078e0018 */
[----:B------:R-:W-:-:S02]  /*dc90*/  IMAD.MOV.U32 R120, RZ, RZ, R31 ;  /* 0x000000ffff787224 */ /* 0x000fc400078e001f */
[----:B------:R-:W-:Y:S01]  /*dca0*/  IMAD.MOV.U32 R113, RZ, RZ, R25 ;  /* 0x000000ffff717224 */ /* 0x000fe200078e0019 */
[----:B------:R-:W-:Y:S01]  /*dcb0*/  MOV R112, R128 ;  /* 0x0000008000707202 */ /* 0x000fe20000000f00 */
[----:B------:R-:W3:Y:S01]  /*dcc0*/  LDSM.16.MT88.4 R24, [R143+0x5000] ;  /* 0x005000008f18783b */ /* 0x000ee20000004200 */
[----:B------:R-:W-:Y:S01]  /*dcd0*/  ISETP.LE.U32.AND P3, PT, R3, UR4, PT ;  /* 0x0000000403007c0c */ /* 0x000fe2000bf63070 */
[----:B------:R-:W-:Y:S02]  /*dce0*/  IMAD.MOV.U32 R39, RZ, RZ, R129 ;  /* 0x000000ffff277224 */ /* 0x000fe400078e0081 */
[----:B------:R-:W-:Y:S01]  /*dcf0*/  LDSM.16.MT88.4 R108, [R190+0xd800] ;  /* 0x00d80000be6c783b */ /* 0x000fe20000004200 */
[----:B-1----:R-:W-:Y:S01]  /*dd00*/  HMMA.16816.F32 R76, R4, R8, R76 ;  /* 0x00000008044c723c */ /* 0x002fe2000000184c */
[----:B------:R-:W-:Y:S01]  /*dd10*/  IMAD.WIDE.U32 R8, R0, -0x2daee0ad, RZ ;  /* 0xd2511f5300087825 */ /* 0x000fe200078e00ff */
[----:B------:R-:W-:-:S04]  /*dd20*/  PRMT R0, R102, 0x7771, RZ ;  /* 0x0000777166007816 */ /* 0x000fc800000000ff */
[----:B------:R-:W-:Y:S02]  /*dd30*/  ISETP.GT.U32.AND P1, PT, R0, UR4, PT ;  /* 0x0000000400007c0c */ /* 0x000fe4000bf24070 */
[----:B------:R-:W-:-:S04]  /*dd40*/  LOP3.LUT R0, R2, 0xff, RZ, 0xc0, !PT ;  /* 0x000000ff02007812 */ /* 0x000fc800078ec0ff */
[----:B------:R-:W-:Y:S02]  /*dd50*/  ISETP.LE.U32.AND P4, PT, R0, UR4, PT ;  /* 0x0000000400007c0c */ /* 0x000fe4000bf83070 */
[----:B------:R-:W-:-:S04]  /*dd60*/  SHF.R.U32.HI R0, RZ, 0x18, R103 ;  /* 0x00000018ff007819 */ /* 0x000fc80000011667 */
[----:B------:R-:W-:Y:S02]  /*dd70*/  ISETP.LE.U32.AND P6, PT, R0, UR4, PT ;  /* 0x0000000400007c0c */ /* 0x000fe4000bfc3070 */
[----:B------:R-:W-:Y:S01]  /*dd80*/  LOP3.LUT R0, R103, 0xffff, RZ, 0xc0, !PT ;  /* 0x0000ffff67007812 */ /* 0x000fe200078ec0ff */
[----:B------:R-:W-:-:S03]  /*dd90*/  @!P3 HADD2 R196, -R164.H0_H0, -RZ.H0_H0 ;  /* 0xa00000ffa4c4b230 */ /* 0x000fc60000000900 */
[----:B------:R-:W-:Y:S02]  /*dda0*/  SHF.R.U32.HI R0, RZ, 0x8, R0 ;  /* 0x00000008ff007819 */ /* 0x000fe40000011600 */
[----:B------:R-:W-:Y:S02]  /*ddb0*/  PRMT R2, R103, 0x7632, R2 ;  /* 0x0000763267027816 */ /* 0x000fe40000000002 */
[----:B------:R-:W-:Y:S01]  /*ddc0*/  LOP3.LUT R0, R0, 0xffff, RZ, 0xc0, !PT ;  /* 0x0000ffff00007812 */ /* 0x000fe200078ec0ff */
[C---:B--2---:R-:W-:Y:S01]  /*ddd0*/  HMMA.16816.F32 R68, R4.reuse, R12, R68 ;  /* 0x0000000c0444723c */ /* 0x044fe20000001844 */
[----:B------:R-:W-:Y:S01]  /*dde0*/  @!P3 PRMT R164, R196, 0x5410, RZ ;  /* 0x00005410c4a4b816 */ /* 0x000fe200000000ff */
[----:B------:R-:W-:Y:S01]  /*ddf0*/  FFMA.FTZ R3, R237, UR7, -R20 ;  /* 0x00000007ed037c23 */ /* 0x000fe20008010814 */
[----:B------:R-:W-:Y:S01]  /*de00*/  ISETP.LE.U32.AND P3, PT, R0, UR4, PT ;  /* 0x0000000400007c0c */ /* 0x000fe2000bf63070 */
[----:B------:R-:W-:Y:S01]  /*de10*/  IMAD.MOV.U32 R0, RZ, RZ, R8 ;  /* 0x000000ffff007224 */ /* 0x000fe200078e0008 */
[----:B------:R-:W-:Y:S01]  /*de20*/  LOP3.LUT R12, R37, R38, R9, 0x96, !PT ;  /* 0x00000026250c7212 */ /* 0x000fe200078e9609 */
[----:B------:R-:W-:Y:S01]  /*de30*/  FFMA.FTZ R9, R233, UR7, -R20 ;  /* 0x00000007e9097c23 */ /* 0x000fe20008010814 */
[----:B------:R-:W-:Y:S01]  /*de40*/  LOP3.LUT R2, R2, 0xff, RZ, 0xc0, !PT ;  /* 0x000000ff02027812 */ /* 0x000fe200078ec0ff */
[----:B------:R-:W-:Y:S01]  /*de50*/  HMMA.16816.F32 R52, R4, R14, R84 ;  /* 0x0000000e0434723c */ /* 0x000fe20000001854 */
[----:B------:R-:W-:Y:S01]  /*de60*/  PRMT R31, R102, 0x7773, RZ ;  /* 0x00007773661f7816 */ /* 0x000fe200000000ff */
[----:B------:R1:W-:Y:S01]  /*de70*/  MUFU.EX2 R103, R9 ;  /* 0x0000000900677308 */ /* 0x0003e20000000800 */
[----:B------:R-:W-:-:S02]  /*de80*/  ISETP.LE.U32.AND P5, PT, R2, UR4, PT ;  /* 0x0000000402007c0c */ /* 0x000fc4000bfa3070 */
[----:B------:R-:W-:Y:S01]  /*de90*/  PRMT R2, R8, 0x7772, RZ ;  /* 0x0000777208027816 */ /* 0x000fe200000000ff */
[----:B------:R2:W4:Y:S02]  /*dea0*/  MUFU.EX2 R102, R3 ;  /* 0x0000000300667308 */ /* 0x0005240000000800 */
[C---:B------:R-:W-:Y:S01]  /*deb0*/  HMMA.16816.F32 R84, R4.reuse, R10, R80 ;  /* 0x0000000a0454723c */ /* 0x040fe20000001850 */
[----:B------:R-:W-:Y:S01]  /*dec0*/  FFMA.FTZ R11, R230, UR7, -R20 ;  /* 0x00000007e60b7c23 */ /* 0x000fe20008010814 */
[----:B------:R-:W-:Y:S01]  /*ded0*/  LOP3.LUT R10, R0, 0xff, RZ, 0xc0, !PT ;  /* 0x000000ff000a7812 */ /* 0x000fe200078ec0ff */
[----:B------:R-:W-:Y:S01]  /*dee0*/  IMAD.MOV.U32 R83, RZ, RZ, R170 ;  /* 0x000000ffff537224 */ /* 0x000fe200078e00aa */
[----:B------:R-:W-:Y:S01]  /*def0*/  LOP3.LUT R0, R12, 0xffff, RZ, 0xc0, !PT ;  /* 0x0000ffff0c007812 */ /* 0x000fe200078ec0ff */
[----:B------:R5:W-:Y:S01]  /*df00*/  MUFU.EX2 R170, R11 ;  /* 0x0000000b00aa7308 */ /* 0x000be20000000800 */
[C---:B-1----:R-:W-:Y:S02]  /*df10*/  PRMT R9, R8.reuse, 0x7771, RZ ;  /* 0x0000777108097816 */ /* 0x042fe400000000ff */
[----:B--2---:R-:W-:Y:S01]  /*df20*/  PRMT R3, R8, 0x7773, RZ ;  /* 0x0000777308037816 */ /* 0x004fe200000000ff */
[----:B------:R-:W-:Y:S01]  /*df30*/  HMMA.16816.F32 R148, R4, R16, R64 ;  /* 0x000000100494723c */ /* 0x000fe20000001840 */
[----:B------:R-:W-:Y:S01]  /*df40*/  SHF.R.U32.HI R0, RZ, 0x8, R0 ;  /* 0x00000008ff007819 */ /* 0x000fe20000011600 */
[----:B------:R-:W-:Y:S01]  /*df50*/  FFMA.FTZ R13, R236, UR7, -R21 ;  /* 0x00000007ec0d7c23 */ /* 0x000fe20008010815 */
[----:B------:R-:W-:Y:S01]  /*df60*/  PRMT R10, R10, 0x5410, R9 ;  /* 0x000054100a0a7816 */ /* 0x000fe20000000009 */
[----:B------:R-:W-:Y:S01]  /*df70*/  FFMA.FTZ R15, R232, UR7, -R21 ;  /* 0x00000007e80f7c23 */ /* 0x000fe20008010815 */
[----:B-----5:R-:W-:-:S02]  /*df80*/  PRMT R11, R2, 0x5410, R3 ;  /* 0x00005410020b7816 */ /* 0x020fc40000000003 */
[C---:B------:R-:W-:Y:S01]  /*df90*/  LOP3.LUT R2, R12.reuse, 0xff, RZ, 0xc0, !PT ;  /* 0x000000ff0c027812 */ /* 0x040fe200078ec0ff */
[----:B------:R-:W-:Y:S01]  /*dfa0*/  FFMA.FTZ R17, R229, UR7, -R21 ;  /* 0x00000007e5117c23 */ /* 0x000fe20008010815 */
[----:B------:R-:W-:Y:S01]  /*dfb0*/  PRMT R9, R12, 0x7632, R9 ;  /* 0x000076320c097816 */ /* 0x000fe20000000009 */
[----:B------:R-:W-:Y:S02]  /*dfc0*/  IMAD.MOV.U32 R38, RZ, RZ, R130 ;  /* 0x000000ffff267224 */ /* 0x000fe400078e0082 */
[----:B------:R-:W-:Y:S01]  /*dfd0*/  FFMA.FTZ R16, R231, UR7, -R21 ;  /* 0x00000007e7107c23 */ /* 0x000fe20008010815 */
[----:B------:R-:W-:Y:S01]  /*dfe0*/  IMAD.MOV.U32 R37, RZ, RZ, R131 ;  /* 0x000000ffff257224 */ /* 0x000fe200078e0083 */
[----:B------:R-:W-:Y:S01]  /*dff0*/  PRMT R2, R2, 0x5410, R0 ;  /* 0x0000541002027816 */ /* 0x000fe20000000000 */
[----:B------:R-:W-:Y:S01]  /*e000*/  HMMA.16816.F32 R128, R4, R18, R88 ;  /* 0x000000120480723c */ /* 0x000fe20000001858 */
[----:B------:R-:W-:Y:S01]  /*e010*/  IMAD.MOV.U32 R66, RZ, RZ, R120 ;  /* 0x000000ffff427224 */ /* 0x000fe200078e0078 */
[----:B------:R-:W-:Y:S01]  /*e020*/  MOV R67, R121 ;  /* 0x0000007900437202 */ /* 0x000fe20000000f00 */
[----:B------:R-:W-:Y:S01]  /*e030*/  IMAD.MOV.U32 R65, RZ, RZ, R122 ;  /* 0x000000ffff417224 */ /* 0x000fe200078e007a */
[----:B------:R-:W-:Y:S01]  /*e040*/  MUFU.EX2 R18, R13 ;  /* 0x0000000d00127308 */ /* 0x000fe20000000800 */
[----:B------:R-:W-:Y:S01]  /*e050*/  IMAD.MOV.U32 R115, RZ, RZ, R123 ;  /* 0x000000ffff737224 */ /* 0x000fe200078e007b */
[----:B------:R-:W-:Y:S01]  /*e060*/  SHF.R.U32.HI R3, RZ, 0x18, R12 ;  /* 0x00000018ff037819 */ /* 0x000fe2000001160c */
[----:B------:R-:W-:Y:S01]  /*e070*/  IMAD.MOV.U32 R120, RZ, RZ, R152 ;  /* 0x000000ffff787224 */ /* 0x000fe200078e0098 */
[----:B------:R1:W2:Y:S01]  /*e080*/  MUFU.EX2 R33, R15 ;  /* 0x0000000f00217308 */ /* 0x0002a20000000800 */
[----:B------:R-:W-:Y:S01]  /*e090*/  LOP3.LUT R0, R9, 0xff, RZ, 0xc0, !PT ;  /* 0x000000ff09007812 */ /* 0x000fe200078ec0ff */
[----:B------:R-:W-:Y:S01]  /*e0a0*/  IMAD.MOV.U32 R122, RZ, RZ, R154 ;  /* 0x000000ffff7a7224 */ /* 0x000fe200078e009a */
[----:B------:R-:W-:Y:S01]  /*e0b0*/  MOV R121, R153 ;  /* 0x0000009900797202 */ /* 0x000fe20000000f00 */
[----:B------:R-:W-:-:S02]  /*e0c0*/  IMAD.MOV.U32 R123, RZ, RZ, R155 ;  /* 0x000000ffff7b7224 */ /* 0x000fc400078e009b */
[----:B------:R-:W-:Y:S01]  /*e0d0*/  FFMA.FTZ R14, R228, UR7, -R20 ;  /* 0x00000007e40e7c23 */ /* 0x000fe20008010814 */
[C---:B---3--:R-:W-:Y:S01]  /*e0e0*/  HMMA.16816.F32 R152, R4.reuse, R24, R72 ;  /* 0x000000180498723c */ /* 0x048fe20000001848 */
[----:B------:R3:W-:Y:S01]  /*e0f0*/  MUFU.EX2 R19, R16 ;  /* 0x0000001000137308 */ /* 0x0007e20000000800 */
[----:B------:R-:W-:Y:S01]  /*e100*/  IMAD.MOV.U32 R82, RZ, RZ, R171 ;  /* 0x000000ffff527224 */ /* 0x000fe200078e00ab */
[----:B------:R-:W-:Y:S02]  /*e110*/  PRMT R3, R0, 0x5410, R3 ;  /* 0x0000541000037816 */ /* 0x000fe40000000003 */
[----:B------:R-:W5:Y:S01]  /*e120*/  MUFU.EX2 R17, R17 ;  /* 0x0000001100117308 */ /* 0x000f620000000800 */
[----:B------:R-:W-:Y:S02]  /*e130*/  LOP3.LUT R0, R11, 0xff00ff, RZ, 0xc0, !PT ;  /* 0x00ff00ff0b007812 */ /* 0x000fe400078ec0ff */
[--C-:B------:R-:W-:Y:S01]  /*e140*/  HSET2.LE.AND R2, R2, R28.reuse, PT ;  /* 0x0000001c02027233 */ /* 0x100fe20003803000 */
[----:B------:R-:W-:Y:S01]  /*e150*/  HMMA.16816.F32 R24, R4, R26, R96 ;  /* 0x0000001a0418723c */ /* 0x000fe20000001860 */
[----:B----4-:R-:W-:Y:S01]  /*e160*/  F2FP.F16.F32.PACK_AB R5, R103, R102 ;  /* 0x000000666705723e */ /* 0x010fe200000000ff */
[----:B------:R-:W4:Y:S01]  /*e170*/  MUFU.EX2 R171, R14 ;  /* 0x0000000e00ab7308 */ /* 0x000f220000000800 */
[--C-:B------:R-:W-:Y:S01]  /*e180*/  HSET2.LE.AND R6, R0, R28.reuse, PT ;  /* 0x0000001c00067233 */ /* 0x100fe20003803000 */
[----:B------:R-:W-:Y:S01]  /*e190*/  @!P6 HADD2 R206, -R167.H0_H0, -RZ.H0_H0 ;  /* 0xa00000ffa7cee230 */ /* 0x000fe20000000900 */
[C---:B-1----:R-:W-:Y:S01]  /*e1a0*/  PRMT R15, R5.reuse, 0x7632, R15 ;  /* 0x00007632050f7816 */ /* 0x042fe2000000000f */
[----:B------:R-:W-:Y:S01]  /*e1b0*/  @!P3 HADD2 R198, -R168.H0_H0, -RZ.H0_H0 ;  /* 0xa00000ffa8c6b230 */ /* 0x000fe20000000900 */
[----:B---3--:R-:W-:Y:S01]  /*e1c0*/  PRMT R16, R5, 0x7610, R16 ;  /* 0x0000761005107816 */ /* 0x008fe20000000010 */
[----:B------:R-:W-:Y:S01]  /*e1d0*/  @!P5 HADD2 R207, -R169.H0_H0, -RZ.H0_H0 ;  /* 0xa00000ffa9cfd230 */ /* 0x000fe20000000900 */
[----:B------:R-:W-:Y:S01]  /*e1e0*/  HSET2.LE.AND R0, R3, R28, PT ;  /* 0x0000001c03007233 */ /* 0x000fe20003803000 */
[----:B------:R-:W-:Y:S01]  /*e1f0*/  @P1 HADD2 R200, -R165.H0_H0, -RZ.H0_H0 ;  /* 0xa00000ffa5c81230 */ /* 0x000fe20000000900 */
[----:B------:R-:W-:Y:S01]  /*e200*/  PRMT R3, R16, 0x5410, R15 ;  /* 0x0000541010037816 */ /* 0x000fe2000000000f */
[----:B------:R-:W-:Y:S01]  /*e210*/  @!P4 HADD2 R203, -R166.H0_H0, -RZ.H0_H0 ;  /* 0xa00000ffa6cbc230 */ /* 0x000fe20000000900 */
[----:B--2---:R-:W-:-:S02]  /*e220*/  F2FP.F16.F32.PACK_AB R5, R33, R18 ;  /* 0x000000122105723e */ /* 0x004fc400000000ff */
[----:B------:R-:W-:Y:S01]  /*e230*/  MOV R81, R43 ;  /* 0x0000002b00517202 */ /* 0x000fe20000000f00 */
[----:B------:R-:W-:Y:S01]  /*e240*/  IMAD.MOV.U32 R196, RZ, RZ, R37 ;  /* 0x000000ffffc47224 */ /* 0x000fe200078e0025 */
[----:B------:R-:W-:Y:S01]  /*e250*/  LOP3.LUT R96, R3, R2, RZ, 0xc0, !PT ;  /* 0x0000000203607212 */ /* 0x000fe200078ec0ff */
[----:B------:R-:W1:Y:S01]  /*e260*/  LDSM.16.MT88.4 R40, [R190+0xf800] ;  /* 0x00f80000be28783b */ /* 0x000e620000004200 */
[----:B------:R-:W-:Y:S02]  /*e270*/  HSET2.LE.AND R4, R10, R28, PT ;  /* 0x0000001c0a047233 */ /* 0x000fe40003803000 */
[----:B-----5:R-:W-:Y:S01]  /*e280*/  F2FP.F16.F32.PACK_AB R2, R17, R19 ;  /* 0x000000131102723e */ /* 0x020fe200000000ff */
[----:B------:R-:W-:Y:S01]  /*e290*/  IMAD.MOV.U32 R89, RZ, RZ, R116 ;  /* 0x000000ffff597224 */ /* 0x000fe200078e0074 */
[C---:B------:R-:W-:Y:S01]  /*e2a0*/  PRMT R13, R5.reuse, 0x7610, R13 ;  /* 0x00007610050d7816 */ /* 0x040fe2000000000d */
[----:B------:R-:W-:Y:S01]  /*e2b0*/  IMAD.MOV.U32 R88, RZ, RZ, R117 ;  /* 0x000000ffff587224 */ /* 0x000fe200078e0075 */
[----:B------:R-:W-:Y:S01]  /*e2c0*/  PRMT R10, R5, 0x7632, R10 ;  /* 0x00007632050a7816 */ /* 0x000fe2000000000a */
[----:B------:R2:W-:Y:S01]  /*e2d0*/  LDSM.16.MT88.4 R72, [R190+0x11800] ;  /* 0x01180000be48783b */ /* 0x0005e20000004200 */
[----:B----4-:R-:W-:-:S02]  /*e2e0*/  F2FP.F16.F32.PACK_AB R3, R171, R170 ;  /* 0x000000aaab03723e */ /* 0x010fc400000000ff */
[C---:B------:R-:W-:Y:S02]  /*e2f0*/  PRMT R11, R2.reuse, 0x7610, R11 ;  /* 0x00007610020b7816 */ /* 0x040fe4000000000b */
[----:B------:R-:W-:Y:S02]  /*e300*/  PRMT R9, R2, 0x7632, R9 ;  /* 0x0000763202097816 */ /* 0x000fe40000000009 */
[----:B------:R-:W-:Y:S02]  /*e310*/  PRMT R2, R13, 0x5410, R10 ;  /* 0x000054100d027816 */ /* 0x000fe4000000000a */
[C---:B------:R-:W-:Y:S02]  /*e320*/  PRMT R7, R3.reuse, 0x7610, R7 ;  /* 0x0000761003077816 */ /* 0x040fe40000000007 */
[----:B------:R-:W-:Y:S02]  /*e330*/  PRMT R14, R3, 0x7632, R14 ;  /* 0x00007632030e7816 */ /* 0x000fe4000000000e */
[----:B------:R-:W-:-:S02]  /*e340*/  LOP3.LUT R97, R2, R0, RZ, 0xc0, !PT ;  /* 0x0000000002617212 */ /* 0x000fc400078ec0ff */
[----:B------:R-:W-:-:S04]  /*e350*/  PRMT R0, R7, 0x5410, R14 ;  /* 0x0000541007007816 */ /* 0x000fc8000000000e */
[----:B------:R-:W-:Y:S02]  /*e360*/  LOP3.LUT R98, R0, R4, RZ, 0xc0, !PT ;  /* 0x0000000400627212 */ /* 0x000fe400078ec0ff */
[----:B------:R-:W-:-:S04]  /*e370*/  PRMT R0, R11, 0x5410, R9 ;  /* 0x000054100b007816 */ /* 0x000fc80000000009 */
[----:B------:R-:W-:Y:S02]  /*e380*/  LOP3.LUT R99, R0, R6, RZ, 0xc0, !PT ;  /* 0x0000000600637212 */ /* 0x000fe400078ec0ff */
[----:B------:R-:W-:Y:S02]  /*e390*/  SHF.R.U32.HI R0, RZ, 0x18, R36 ;  /* 0x00000018ff007819 */ /* 0x000fe40000011624 */
[----:B------:R-:W-:Y:S02]  /*e3a0*/  @!P6 PRMT R167, R206, 0x5410, RZ ;  /* 0x00005410cea7e816 */ /* 0x000fe400000000ff */
[----:B------:R-:W-:Y:S02]  /*e3b0*/  ISETP.LE.U32.AND P6, PT, R0, UR4, PT ;  /* 0x0000000400007c0c */ /* 0x000fe4000bfc3070 */
[----:B------:R-:W-:Y:S02]  /*e3c0*/  LOP3.LUT R0, R36, 0xffff, RZ, 0xc0, !PT ;  /* 0x0000ffff24007812 */ /* 0x000fe400078ec0ff */
[----:B------:R-:W-:-:S02]  /*e3d0*/  @!P3 PRMT R168, R198, 0x5410, RZ ;  /* 0x00005410c6a8b816 */ /* 0x000fc400000000ff */
[----:B------:R-:W-:Y:S02]  /*e3e0*/  @!P5 PRMT R169, R207, 0x5410, RZ ;  /* 0x00005410cfa9d816 */ /* 0x000fe400000000ff */
[----:B------:R-:W-:Y:S02]  /*e3f0*/  ISETP.GT.U32.AND P3, PT, R32, UR4, PT ;  /* 0x0000000420007c0c */ /* 0x000fe4000bf64070 */
[----:B------:R-:W-:Y:S02]  /*e400*/  ISETP.GT.U32.AND P5, PT, R31, UR4, PT ;  /* 0x000000041f007c0c */ /* 0x000fe4000bfa4070 */
[----:B------:R-:W-:Y:S02]  /*e410*/  LOP3.LUT R2, R36, 0xff, RZ, 0xc0, !PT ;  /* 0x000000ff24027812 */ /* 0x000fe400078ec0ff */
[----:B------:R-:W-:Y:S02]  /*e420*/  SHF.R.U32.HI R0, RZ, 0x8, R0 ;  /* 0x00000008ff007819 */ /* 0x000fe40000011600 */
[----:B------:R-:W-:-:S02]  /*e430*/  @P1 PRMT R165, R200, 0x5410, RZ ;  /* 0x00005410c8a51816 */ /* 0x000fc400000000ff */
[----:B------:R-:W-:Y:S02]  /*e440*/  ISETP.LE.U32.AND P1, PT, R2, UR4, PT ;  /* 0x0000000402007c0c */ /* 0x000fe4000bf23070 */
[----:B------:R-:W-:Y:S02]  /*e450*/  LOP3.LUT R0, R0, 0xffff, RZ, 0xc0, !PT ;  /* 0x0000ffff00007812 */ /* 0x000fe400078ec0ff */
[----:B------:R-:W-:Y:S02]  /*e460*/  @!P4 PRMT R166, R203, 0x5410, RZ ;  /* 0x00005410cba6c816 */ /* 0x000fe400000000ff */
[----:B------:R-:W-:Y:S01]  /*e470*/  ISETP.LE.U32.AND P4, PT, R0, UR4, PT ;  /* 0x0000000400007c0c */ /* 0x000fe2000bf83070 */
[----:B------:R-:W-:Y:S01]  /*e480*/  IMAD.MOV.U32 R0, RZ, RZ, R30 ;  /* 0x000000ffff007224 */ /* 0x000fe200078e001e */
[----:B------:R-:W-:Y:S01]  /*e490*/  PRMT R2, R36, 0x7632, R2 ;  /* 0x0000763224027816 */ /* 0x000fe20000000002 */
[----:B------:R-:W-:Y:S02]  /*e4a0*/  @P3 HADD2 R228, -R147.H0_H0, -RZ.H0_H0 ;  /* 0xa00000ff93e43230 */ /* 0x000fe40000000900 */
[----:B------:R-:W-:Y:S01]  /*e4b0*/  @P5 HADD2 R229, -R146.H0_H0, -RZ.H0_H0 ;  /* 0xa00000ff92e55230 */ /* 0x000fe20000000900 */
[----:B------:R-:W-:-:S02]  /*e4c0*/  LOP3.LUT R2, R2, 0xff, RZ, 0xc0, !PT ;  /* 0x000000ff02027812 */ /* 0x000fc400078ec0ff */
[----:B------:R-:W-:Y:S01]  /*e4d0*/  LOP3.LUT R0, R0, 0xff, RZ, 0xc0, !PT ;  /* 0x000000ff00007812 */ /* 0x000fe200078ec0ff */
[----:B------:R-:W-:Y:S01]  /*e4e0*/  @!P1 HADD2 R231, -R141.H0_H0, -RZ.H0_H0 ;  /* 0xa00000ff8de79230 */ /* 0x000fe20000000900 */
[----:B------:R-:W-:Y:S02]  /*e4f0*/  @P3 PRMT R147, R228, 0x5410, RZ ;  /* 0x00005410e4933816 */ /* 0x000fe400000000ff */
[----:B------:R-:W-:Y:S02]  /*e500*/  @P5 PRMT R146, R229, 0x5410, RZ ;  /* 0x00005410e5925816 */ /* 0x000fe400000000ff */
[----:B------:R-:W-:Y:S02]  /*e510*/  ISETP.LE.U32.AND P3, PT, R2, UR4, PT ;  /* 0x0000000402007c0c */ /* 0x000fe4000bf63070 */
[----:B------:R-:W-:Y:S02]  /*e520*/  ISETP.LE.U32.AND P5, PT, R0, UR4, PT ;  /* 0x0000000400007c0c */ /* 0x000fe4000bfa3070 */
[----:B------:R-:W-:Y:S01]  /*e530*/  PRMT R0, R30, 0x7771, RZ ;  /* 0x000077711e007816 */ /* 0x000fe200000000ff */
[----:B------:R-:W-:Y:S01]  /*e540*/  @!P4 HADD2 R230, -R142.H0_H0, -RZ.H0_H0 ;  /* 0xa00000ff8ee6c230 */ /* 0x000fe20000000900 */
[----:B------:R-:W-:-:S02]  /*e550*/  @!P1 PRMT R141, R231, 0x5410, RZ ;  /* 0x00005410e78d9816 */ /* 0x000fc400000000ff */
[----:B------:R-:W-:Y:S02]  /*e560*/  PRMT R2, R30, 0x7772, RZ ;  /* 0x000077721e027816 */ /* 0x000fe400000000ff */
[----:B------:R-:W-:Y:S02]  /*e570*/  ISETP.GT.U32.AND P1, PT, R0, UR4, PT ;  /* 0x0000000400007c0c */ /* 0x000fe4000bf24070 */
[----:B------:R-:W-:Y:S01]  /*e580*/  PRMT R0, R23, 0x7632, R0 ;  /* 0x0000763217007816 */ /* 0x000fe20000000000 */
[----:B------:R-:W-:Y:S01]  /*e590*/  @!P6 HADD2 R236, -R139.H0_H0, -RZ.H0_H0 ;  /* 0xa00000ff8bece230 */ /* 0x000fe20000000900 */
[----:B------:R-:W-:Y:S02]  /*e5a0*/  @!P4 PRMT R142, R230, 0x5410, RZ ;  /* 0x00005410e68ec816 */ /* 0x000fe400000000ff */
[----:B------:R-:W-:Y:S02]  /*e5b0*/  ISETP.GT.U32.AND P4, PT, R2, UR4, PT ;  /* 0x0000000402007c0c */ /* 0x000fe4000bf84070 */
[----:B------:R-:W-:Y:S01]  /*e5c0*/  LOP3.LUT R2, R0, 0xff, RZ, 0xc0, !PT ;  /* 0x000000ff00027812 */ /* 0x000fe200078ec0ff */
[----:B------:R-:W-:Y:S01]  /*e5d0*/  @!P3 HADD2 R232, -R140.H0_H0, -RZ.H0_H0 ;  /* 0xa00000ff8ce8b230 */ /* 0x000fe20000000900 */
[----:B------:R-:W-:Y:S01]  /*e5e0*/  @!P6 PRMT R139, R236, 0x5410, RZ ;  /* 0x00005410ec8be816 */ /* 0x000fe200000000ff */
[----:B------:R-:W-:Y:S01]  /*e5f0*/  @!P5 HADD2 R233, -R63.H0_H0, -RZ.H0_H0 ;  /* 0xa00000ff3fe9d230 */ /* 0x000fe20000000900 */
[----:B------:R-:W-:-:S02]  /*e600*/  ISETP.LE.U32.AND P6, PT, R2, UR4, PT ;  /* 0x0000000402007c0c */ /* 0x000fc4000bfc3070 */
[----:B------:R-:W-:Y:S02]  /*e610*/  PRMT R3, R30, 0x7773, RZ ;  /* 0x000077731e037816 */ /* 0x000fe400000000ff */
[C---:B------:R-:W-:Y:S02]  /*e620*/  LOP3.LUT R2, R23.reuse, 0xff, RZ, 0xc0, !PT ;  /* 0x000000ff17027812 */ /* 0x040fe400078ec0ff */
[----:B------:R-:W-:Y:S02]  /*e630*/  LOP3.LUT R0, R23, 0xffff, RZ, 0xc0, !PT ;  /* 0x0000ffff17007812 */ /* 0x000fe400078ec0ff */
[----:B------:R-:W-:Y:S02]  /*e640*/  @!P3 PRMT R140, R232, 0x5410, RZ ;  /* 0x00005410e88cb816 */ /* 0x000fe400000000ff */
[----:B------:R-:W-:Y:S02]  /*e650*/  @!P5 PRMT R63, R233, 0x5410, RZ ;  /* 0x00005410e93fd816 */ /* 0x000fe400000000ff */
[----:B------:R-:W-:-:S02]  /*e660*/  ISETP.GT.U32.AND P3, PT, R3, UR4, PT ;  /* 0x0000000403007c0c */ /* 0x000fc4000bf64070 */
[----:B------:R-:W-:Y:S02]  /*e670*/  ISETP.LE.U32.AND P5, PT, R2, UR4, PT ;  /* 0x0000000402007c0c */ /* 0x000fe4000bfa3070 */
[----:B------:R-:W-:Y:S01]  /*e680*/  SHF.R.U32.HI R0, RZ, 0x8, R0 ;  /* 0x00000008ff007819 */ /* 0x000fe20000011600 */
[----:B------:R-:W-:-:S03]  /*e690*/  @P1 HADD2 R237, -R62.H0_H0, -RZ.H0_H0 ;  /* 0xa00000ff3eed1230 */ /* 0x000fc60000000900 */
[----:B------:R-:W-:Y:S01]  /*e6a0*/  LOP3.LUT R0, R0, 0xffff, RZ, 0xc0, !PT ;  /* 0x0000ffff00007812 */ /* 0x000fe200078ec0ff */
[----:B------:R-:W-:Y:S01]  /*e6b0*/  @P4 HADD2 R238, -R61.H0_H0, -RZ.H0_H0 ;  /* 0xa00000ff3dee4230 */ /* 0x000fe20000000900 */
[----:B------:R-:W-:Y:S01]  /*e6c0*/  @P1 PRMT R62, R237, 0x5410, RZ ;  /* 0x00005410ed3e1816 */ /* 0x000fe200000000ff */
[----:B------:R-:W-:Y:S01]  /*e6d0*/  IMAD.MOV.U32 R3, RZ, RZ, R22 ;  /* 0x000000ffff037224 */ /* 0x000fe200078e0016 */
[----:B------:R-:W-:Y:S02]  /*e6e0*/  ISETP.LE.U32.AND P1, PT, R0, UR4, PT ;  /* 0x0000000400007c0c */ /* 0x000fe4000bf23070 */
[----:B------:R-:W-:Y:S01]  /*e6f0*/  SHF.R.U32.HI R0, RZ, 0x18, R23 ;  /* 0x00000018ff007819 */ /* 0x000fe20000011617 */
[----:B------:R-:W-:Y:S01]  /*e700*/  @P3 HADD2 R239, -R60.H0_H0, -RZ.H0_H0 ;  /* 0xa00000ff3cef3230 */ /* 0x000fe20000000900 */
[----:B------:R-:W-:Y:S01]  /*e710*/  @P4 PRMT R61, R238, 0x5410, RZ ;  /* 0x00005410ee3d4816 */ /* 0x000fe200000000ff */
[----:B------:R-:W-:Y:S01]  /*e720*/  @!P5 HADD2 R242, -R137.H0_H0, -RZ.H0_H0 ;  /* 0xa00000ff89f2d230 */ /* 0x000fe20000000900 */
[----:B------:R-:W-:-:S02]  /*e730*/  ISETP.LE.U32.AND P4, PT, R0, UR4, PT ;  /* 0x0000000400007c0c */ /* 0x000fc4000bf83070 */
[----:B------:R-:W-:Y:S02]  /*e740*/  PRMT R2, R22, 0x7771, RZ ;  /* 0x0000777116027816 */ /* 0x000fe400000000ff */
[----:B------:R-:W-:Y:S02]  /*e750*/  LOP3.LUT R0, R3, 0xff, RZ, 0xc0, !PT ;  /* 0x000000ff03007812 */ /* 0x000fe400078ec0ff */
[----:B------:R-:W-:Y:S02]  /*e760*/  @P3 PRMT R60, R239, 0x5410, RZ ;  /* 0x00005410ef3c3816 */ /* 0x000fe400000000ff */
[----:B------:R-:W-:Y:S02]  /*e770*/  @!P5 PRMT R137, R242, 0x5410, RZ ;  /* 0x00005410f289d816 */ /* 0x000fe400000000ff */
[----:B------:R-:W-:Y:S02]  /*e780*/  ISETP.GT.U32.AND P3, PT, R2, UR4, PT ;  /* 0x0000000402007c0c */ /* 0x000fe4000bf64070 */
[----:B------:R-:W-:-:S02]  /*e790*/  ISETP.LE.U32.AND P5, PT, R0, UR4, PT ;  /* 0x0000000400007c0c */ /* 0x000fc4000bfa3070 */
[----:B------:R-:W-:Y:S01]  /*e7a0*/  LOP3.LUT R0, R12, 0xffff, RZ, 0xc0, !PT ;  /* 0x0000ffff0c007812 */ /* 0x000fe200078ec0ff */
[----:B------:R-:W-:-:S03]  /*e7b0*/  @!P1 HADD2 R241, -R136.H0_H0, -RZ.H0_H0 ;  /* 0xa00000ff88f19230 */ /* 0x000fc60000000900 */
[----:B------:R-:W-:Y:S01]  /*e7c0*/  SHF.R.U32.HI R0, RZ, 0x8, R0 ;  /* 0x00000008ff007819 */ /* 0x000fe20000011600 */
[----:B------:R-:W-:Y:S01]  /*e7d0*/  @!P6 HADD2 R240, -R95.H0_H0, -RZ.H0_H0 ;  /* 0xa00000ff5ff0e230 */ /* 0x000fe20000000900 */
[----:B------:R-:W-:-:S03]  /*e7e0*/  LOP3.LUT R2, R12, 0xff, RZ, 0xc0, !PT ;  /* 0x000000ff0c027812 */ /* 0x000fc600078ec0ff */
[----:B------:R-:W-:Y:S02]  /*e7f0*/  @P3 HADD2 R245, -R35.H0_H0, -RZ.H0_H0 ;  /* 0xa00000ff23f53230 */ /* 0x000fe40000000900 */
[----:B------:R-:W-:Y:S01]  /*e800*/  @!P5 HADD2 R244, -R93.H0_H0, -RZ.H0_H0 ;  /* 0xa00000ff5df4d230 */ /* 0x000fe20000000900 */
[----:B------:R-:W-:Y:S02]  /*e810*/  LOP3.LUT R0, R0, 0xffff, RZ, 0xc0, !PT ;  /* 0x0000ffff00007812 */ /* 0x000fe400078ec0ff */
[C---:B------:R-:W-:Y:S02]  /*e820*/  PRMT R5, R22.reuse, 0x7772, RZ ;  /* 0x0000777216057816 */ /* 0x040fe400000000ff */
[----:B------:R-:W-:Y:S02]  /*e830*/  PRMT R4, R22, 0x7773, RZ ;  /* 0x0000777316047816 */ /* 0x000fe400000000ff */
[----:B------:R-:W-:Y:S01]  /*e840*/  @!P5 PRMT R93, R244, 0x5410, RZ ;  /* 0x00005410f45dd816 */ /* 0x000fe200000000ff */
[----:B------:R3:W4:Y:S01]  /*e850*/  LDL.LU.S16 R22, [R1] ;  /* 0x0000000001167983 */ /* 0x0007220000300600 */
[----:B------:R-:W-:-:S02]  /*e860*/  @P3 PRMT R35, R245, 0x5410, RZ ;  /* 0x00005410f5233816 */ /* 0x000fc400000000ff */
[----:B------:R-:W-:Y:S02]  /*e870*/  @!P1 PRMT R136, R241, 0x5410, RZ ;  /* 0x00005410f1889816 */ /* 0x000fe400000000ff */
[----:B------:R-:W-:Y:S02]  /*e880*/  @!P6 PRMT R95, R240, 0x5410, RZ ;  /* 0x00005410f05fe816 */ /* 0x000fe400000000ff */
[----:B------:R-:W-:Y:S02]  /*e890*/  ISETP.LE.U32.AND P5, PT, R2, UR4, PT ;  /* 0x0000000402007c0c */ /* 0x000fe4000bfa3070 */
[----:B------:R-:W-:Y:S02]  /*e8a0*/  ISETP.LE.U32.AND P3, PT, R0, UR4, PT ;  /* 0x0000000400007c0c */ /* 0x000fe4000bf63070 */
[----:B------:R-:W-:Y:S02]  /*e8b0*/  ISETP.GT.U32.AND P1, PT, R5, UR4, PT ;  /* 0x0000000405007c0c */ /* 0x000fe4000bf24070 */
[----:B------:R-:W-:Y:S01]  /*e8c0*/  ISETP.GT.U32.AND P6, PT, R4, UR4, PT ;  /* 0x0000000404007c0c */ /* 0x000fe2000bfc4070 */
[----:B------:R-:W-:Y:S01]  /*e8d0*/  IMAD.MOV.U32 R4, RZ, RZ, R8 ;  /* 0x000000ffff047224 */ /* 0x000fe200078e0008 */
[----:B------:R-:W-:-:S02]  /*e8e0*/  PRMT R2, R12, 0x7632, R2 ;  /* 0x000076320c027816 */ /* 0x000fc40000000002 */
[----:B------:R-:W-:Y:S02]  /*e8f0*/  SHF.R.U32.HI R0, RZ, 0x18, R12 ;  /* 0x00000018ff007819 */ /* 0x000fe4000001160c */
[C---:B------:R-:W-:Y:S01]  /*e900*/  PRMT R3, R8.reuse, 0x7771, RZ ;  /* 0x0000777108037816 */ /* 0x040fe200000000ff */
[----:B------:R3:W5:Y:S01]  /*e910*/  LDL.LU.S16 R12, [R1+0x8] ;  /* 0x00000800010c7983 */ /* 0x0007620000300600 */
[C---:B------:R-:W-:Y:S02]  /*e920*/  PRMT R5, R8.reuse, 0x7772, RZ ;  /* 0x0000777208057816 */ /* 0x040fe400000000ff */
[----:B------:R-:W-:Y:S02]  /*e930*/  PRMT R6, R8, 0x7773, RZ ;  /* 0x0000777308067816 */ /* 0x000fe400000000ff */
[----:B------:R3:W3:Y:S01]  /*e940*/  LDL.LU.S16 R8, [R1+0x4] ;  /* 0x0000040001087983 */ /* 0x0006e20000300600 */
[----:B------:R-:W-:Y:S01]  /*e950*/  @P1 HADD2 R247, -R34.H0_H0, -RZ.H0_H0 ;  /* 0xa00000ff22f71230 */ /* 0x000fe20000000900 */
[----:B------:R-:W-:Y:S01]  /*e960*/  LOP3.LUT R2, R2, 0xff, RZ, 0xc0, !PT ;  /* 0x000000ff02027812 */ /* 0x000fe200078ec0ff */
[----:B------:R-:W-:-:S02]  /*e970*/  @!P4 HADD2 R243, -R94.H0_H0, -RZ.H0_H0 ;  /* 0xa00000ff5ef3c230 */ /* 0x000fc40000000900 */
[----:B------:R-:W-:Y:S01]  /*e980*/  IMAD.MOV.U32 R198, RZ, RZ, R38 ;  /* 0x000000ffffc67224 */ /* 0x000fe200078e0026 */
[----:B------:R-:W-:Y:S01]  /*e990*/  MOV R207, R119 ;  /* 0x0000007700cf7202 */ /* 0x000fe20000000f00 */
[----:B------:R-:W-:Y:S02]  /*e9a0*/  IMAD.MOV.U32 R206, RZ, RZ, R39 ;  /* 0x000000ffffce7224 */ /* 0x000fe400078e0027 */
[----:B------:R-:W-:Y:S02]  /*e9b0*/  @P6 HADD2 R246, -R92.H0_H0, -RZ.H0_H0 ;  /* 0xa00000ff5cf66230 */ /* 0x000fe40000000900 */
[----:B------:R-:W-:Y:S01]  /*e9c0*/  IMAD.MOV.U32 R32, RZ, RZ, R118 ;  /* 0x000000ffff207224 */ /* 0x000fe200078e0076 */
[C---:B-1----:R-:W-:Y:S01]  /*e9d0*/  HMMA.16816.F32 R36, R96.reuse, R40, R44 ;  /* 0x000000286024723c */ /* 0x042fe2000000182c */
[----:B------:R-:W-:Y:S01]  /*e9e0*/  @P1 PRMT R34, R247, 0x5410, RZ ;  /* 0x00005410f7221816 */ /* 0x000fe200000000ff */
[----:B------:R-:W-:Y:S01]  /*e9f0*/  IMAD.MOV.U32 R200, RZ, RZ, R124 ;  /* 0x000000ffffc87224 */ /* 0x000fe200078e007c */
[----:B------:R-:W-:Y:S01]  /*ea00*/  ISETP.LE.U32.AND P1, PT, R2, UR4, PT ;  /* 0x0000000402007c0c */ /* 0x000fe2000bf23070 */
[----:B------:R-:W-:Y:S01]  /*ea10*/  IMAD.MOV.U32 R228, RZ, RZ, R125 ;  /* 0x000000ffffe47224 */ /* 0x000fe200078e007d */
[----:B------:R-:W-:Y:S01]  /*ea20*/  @!P4 PRMT R94, R243, 0x5410, RZ ;  /* 0x00005410f35ec816 */ /* 0x000fe200000000ff */
[----:B------:R-:W-:Y:S01]  /*ea30*/  @!P5 HADD2 R248, -R16.H0_H0, -RZ.H0_H0 ;  /* 0xa00000ff10f8d230 */ /* 0x000fe20000000900 */
[----:B------:R-:W-:Y:S01]  /*ea40*/  @P6 PRMT R92, R246, 0x5410, RZ ;  /* 0x00005410f65c6816 */ /* 0x000fe200000000ff */
[----:B------:R-:W-:Y:S01]  /*ea50*/  HMMA.16816.F32 R40, R96, R42, R48 ;  /* 0x0000002a6028723c */ /* 0x000fe20000001830 */
[----:B------:R-:W1:Y:S01]  /*ea60*/  LDSM.16.MT88.4 R48, [R138+0xf800] ;  /* 0x00f800008a30783b */ /* 0x000e620000004200 */
[----:B------:R-:W-:Y:S01]  /*ea70*/  ISETP.GT.U32.AND P4, PT, R3, UR4, PT ;  /* 0x0000000403007c0c */ /* 0x000fe2000bf84070 */
[----:B------:R-:W-:Y:S01]  /*ea80*/  FFMA.FTZ R3, R32, R101, R207 ;  /* 0x0000006520037223 */ /* 0x000fe200000100cf */
[----:B------:R-:W-:Y:S01]  /*ea90*/  ISETP.LE.U32.AND P6, PT, R0, UR4, PT ;  /* 0x0000000400007c0c */ /* 0x000fe2000bfc3070 */
[----:B------:R-:W-:Y:S01]  /*eaa0*/  FFMA.FTZ R0, R200, R100, R228 ;  /* 0x00000064c8007223 */ /* 0x000fe200000100e4 */
[----:B------:R-:W-:Y:S01]  /*eab0*/  LOP3.LUT R2, R4, 0xff, RZ, 0xc0, !PT ;  /* 0x000000ff04027812 */ /* 0x000fe200078ec0ff */
[----:B------:R-:W-:Y:S01]  /*eac0*/  FADD.FTZ R3, R206, R3 ;  /* 0x00000003ce037221 */ /* 0x000fe20000010000 */
[----:B------:R-:W-:Y:S01]  /*ead0*/  MOV R30, R83 ;  /* 0x00000053001e7202 */ /* 0x000fe20000000f00 */
[----:B------:R-:W-:Y:S01]  /*eae0*/  IMAD.MOV.U32 R31, RZ, RZ, R81 ;  /* 0x000000ffff1f7224 */ /* 0x000fe200078e0051 */
[----:B------:R-:W-:Y:S01]  /*eaf0*/  @!P5 PRMT R16, R248, 0x5410, RZ ;  /* 0x00005410f810d816 */ /* 0x000fe200000000ff */
[----:B------:R-:W-:Y:S01]  /*eb00*/  IMAD.MOV.U32 R229, RZ, RZ, R89 ;  /* 0x000000ffffe57224 */ /* 0x000fe200078e0059 */
[----:B------:R-:W-:Y:S01]  /*eb10*/  ISETP.LE.U32.AND P5, PT, R2, UR4, PT ;  /* 0x0000000402007c0c */ /* 0x000fe2000bfa3070 */
[----:B------:R-:W-:Y:S01]  /*eb20*/  FADD.FTZ R2, R122, R0 ;  /* 0x000000007a027221 */ /* 0x000fe20000010000 */
[----:B------:R-:W-:Y:S01]  /*eb30*/  MOV R203, R113 ;  /* 0x0000007100cb7202 */ /* 0x000fe20000000f00 */
[----:B------:R-:W-:Y:S01]  /*eb40*/  FADD.FTZ R0, R30, R3 ;  /* 0x000000031e007221 */ /* 0x000fe20000010000 */
[----:B------:R-:W-:-:S02]  /*eb50*/  @!P1 HADD2 R250, -R13.H0_H0, -RZ.H0_H0 ;  /* 0xa00000ff0dfa9230 */ /* 0x000fc40000000900 */
[----:B--2---:R-:W-:Y:S02]  /*eb60*/  IMAD.MOV.U32 R190, RZ, RZ, R88 ;  /* 0x000000ffffbe7224 */ /* 0x004fe400078e0058 */
[----:B------:R-:W-:Y:S01]  /*eb70*/  FADD.FTZ R2, R31, R2 ;  /* 0x000000021f027221 */ /* 0x000fe20000010000 */
[----:B------:R-:W-:Y:S02]  /*eb80*/  IMAD.MOV.U32 R228, RZ, RZ, R203 ;  /* 0x000000ffffe47224 */ /* 0x000fe400078e00cb */
[----:B------:R-:W-:Y:S02]  /*eb90*/  @!P3 HADD2 R249, -R15.H0_H0, -RZ.H0_H0 ;  /* 0xa00000ff0ff9b230 */ /* 0x000fe40000000900 */
[----:B------:R-:W-:Y:S01]  /*eba0*/  FADD.FTZ R0, R229, R0 ;  /* 0x00000000e5007221 */ /* 0x000fe20000010000 */
[----:B------:R-:W-:Y:S01]  /*ebb0*/  IMAD.MOV.U32 R200, RZ, RZ, R196 ;  /* 0x000000ffffc87224 */ /* 0x000fe200078e00c4 */
[----:B------:R-:W-:Y:S01]  /*ebc0*/  @!P1 PRMT R13, R250, 0x5410, RZ ;  /* 0x00005410fa0d9816 */ /* 0x000fe200000000ff */
[----:B------:R-:W-:Y:S01]  /*ebd0*/  FADD.FTZ R2, R190, R2 ;  /* 0x00000002be027221 */ /* 0x000fe20000010000 */
[----:B------:R-:W-:-:S02]  /*ebe0*/  IMAD.MOV.U32 R203, RZ, RZ, R120 ;  /* 0x000000ffffcb7224 */ /* 0x000fc400078e0078 */
[----:B------:R-:W-:Y:S01]  /*ebf0*/  FADD.FTZ R0, R228, R0 ;  /* 0x00000000e4007221 */ /* 0x000fe20000010000 */
[----:B------:R-:W-:Y:S01]  /*ec00*/  ISETP.GT.U32.AND P1, PT, R6, UR4, PT ;  /* 0x0000000406007c0c */ /* 0x000fe2000bf24070 */
[----:B------:R-:W-:Y:S01]  /*ec10*/  IMAD.MOV.U32 R64, RZ, RZ, R82 ;  /* 0x000000ffff407224 */ /* 0x000fe200078e0052 */
[----:B------:R-:W-:Y:S01]  /*ec20*/  @!P3 PRMT R15, R249, 0x5410, RZ ;  /* 0x00005410f90fb816 */ /* 0x000fe200000000ff */
[----:B------:R-:W2:Y:S01]  /*ec30*/  LDC R6, c[0x0][0x448] ;  /* 0x00011200ff067b82 */ /* 0x000ea20000000800 */
[----:B------:R-:W-:Y:S01]  /*ec40*/  ISETP.GT.U32.AND P3, PT, R5, UR4, PT ;  /* 0x0000000405007c0c */ /* 0x000fe2000bf64070 */
[----:B------:R-:W-:Y:S02]  /*ec50*/  IMAD.MOV.U32 R206, RZ, RZ, R123 ;  /* 0x000000ffffce7224 */ /* 0x000fe400078e007b */
[----:B------:R-:W-:Y:S01]  /*ec60*/  FADD.FTZ R2, R200, R2 ;  /* 0x00000002c8027221 */ /* 0x000fe20000010000 */
[----:B------:R-:W-:Y:S01]  /*ec70*/  FADD.FTZ R0, R203, R0 ;  /* 0x00000000cb007221 */ /* 0x000fe20000010000 */
[----:B------:R-:W-:Y:S01]  /*ec80*/  IMAD.MOV.U32 R90, RZ, RZ, R127 ;  /* 0x000000ffff5a7224 */ /* 0x000fe200078e007f */
[----:B------:R-:W-:Y:S01]  /*ec90*/  MOV R91, R126 ;  /* 0x0000007e005b7202 */ /* 0x000fe20000000f00 */
[----:B------:R-:W-:Y:S01]  /*eca0*/  FADD.FTZ R2, R206, R2 ;  /* 0x00000002ce027221 */ /* 0x000fe20000010000 */
[----:B------:R-:W-:Y:S01]  /*ecb0*/  FADD.FTZ R0, R64, R0 ;  /* 0x0000000040007221 */ /* 0x000fe20000010000 */
[----:B------:R-:W-:Y:S01]  /*ecc0*/  IMAD.MOV.U32 R28, RZ, RZ, R112 ;  /* 0x000000ffff1c7224 */ /* 0x000fe200078e0070 */
[----:B------:R-:W-:Y:S01]  /*ecd0*/  MOV R207, R90 ;  /* 0x0000005a00cf7202 */ /* 0x000fe20000000f00 */
[----:B------:R-:W-:Y:S01]  /*ece0*/  FADD.FTZ R2, R65, R2 ;  /* 0x0000000241027221 */ /* 0x000fe20000010000 */
[----:B------:R-:W-:Y:S01]  /*ecf0*/  FADD.FTZ R3, R66, R0 ;  /* 0x0000000042037221 */ /* 0x000fe20000010000 */
[----:B------:R-:W-:Y:S01]  /*ed00*/  IMAD.MOV.U32 R32, RZ, RZ, R91 ;  /* 0x000000ffff207224 */ /* 0x000fe200078e005b */
[----:B------:R-:W2:Y:S01]  /*ed10*/  LDSM.16.MT88.4 R80, [R138+0x11800] ;  /* 0x011800008a50783b */ /* 0x000ea20000004200 */
[----:B------:R-:W-:Y:S01]  /*ed20*/  FADD.FTZ R0, R67, R2 ;  /* 0x0000000243007221 */ /* 0x000fe20000010000 */
[----:B------:R-:W-:Y:S01]  /*ed30*/  FADD.FTZ R2, R207, R3 ;  /* 0x00000003cf027221 */ /* 0x000fe20000010000 */
[----:B------:R-:W-:-:S02]  /*ed40*/  IMAD.MOV.U32 R21, RZ, RZ, R114 ;  /* 0x000000ffff157224 */ /* 0x000fc400078e0072 */
[----:B------:R-:W-:Y:S02]  /*ed50*/  IMAD.MOV.U32 R20, RZ, RZ, R115 ;  /* 0x000000ffff147224 */ /* 0x000fe400078e0073 */
[----:B------:R-:W-:Y:S01]  /*ed60*/  FADD.FTZ R0, R32, R0 ;  /* 0x0000000020007221 */ /* 0x000fe20000010000 */
[----:B------:R-:W-:Y:S01]  /*ed70*/  FADD.FTZ R2, R28, R2 ;  /* 0x000000021c027221 */ /* 0x000fe20000010000 */
[C---:B------:R-:W-:Y:S01]  /*ed80*/  HMMA.16816.F32 R104, R96.reuse, R108, R104 ;  /* 0x0000006c6068723c */ /* 0x040fe20000001868 */
[----:B------:R-:W2:Y:S01]  /*ed90*/  LDSM.16.MT88.4 R88, [R29+0x5800] ;  /* 0x005800001d58783b */ /* 0x000ea20000004200 */
[----:B------:R-:W-:Y:S01]  /*eda0*/  FADD.FTZ R0, R21, R0 ;  /* 0x0000000015007221 */ /* 0x000fe20000010000 */
[----:B------:R-:W-:Y:S02]  /*edb0*/  FADD.FTZ R2, R20, R2 ;  /* 0x0000000214027221 */ /* 0x000fe40000010000 */
[----:B------:R-:W2:Y:S03]  /*edc0*/  LDSM.16.MT88.4 R116, [R138+0xd800] ;  /* 0x00d800008a74783b */ /* 0x000ea60000004200 */
[C---:B-1----:R-:W-:Y:S01]  /*edd0*/  HMMA.16816.F32 R44, R96.reuse, R48, R156 ;  /* 0x00000030602c723c */ /* 0x042fe2000000189c */
[----:B------:R-:W1:Y:S04]  /*ede0*/  LDSM.16.MT88.4 R124, [R29+0x1800] ;  /* 0x001800001d7c783b */ /* 0x000e680000004200 */
[----:B------:R-:W-:Y:S03]  /*edf0*/  LDSM.16.MT88.4 R64, [R143+0x3800] ;  /* 0x003800008f40783b */ /* 0x000fe60000004200 */
[C---:B------:R-:W-:Y:S01]  /*ee00*/  HMMA.16816.F32 R108, R96.reuse, R110, R56 ;  /* 0x0000006e606c723c */ /* 0x040fe20000001838 */
[----:B------:R-:W1:Y:S07]  /*ee10*/  LDSM.16.MT88.4 R56, [R29+0x3800] ;  /* 0x003800001d38783b */ /* 0x000e6e0000004200 */
[----:B------:R-:W-:Y:S01]  /*ee20*/  HMMA.16816.F32 R48, R96, R50, R132 ;  /* 0x000000326030723c */ /* 0x000fe20000001884 */
[----:B------:R-:W1:Y:S01]  /*ee30*/  LDSM.16.MT88.4 R132, [R143+0x1800] ;  /* 0x001800008f84783b */ /* 0x000e620000004200 */
[----:B------:R-:W-:Y:S01]  /*ee40*/  @!P6 HADD2 R251, -R10.H0_H0, -RZ.H0_H0 ;  /* 0xa00000ff0afbe230 */ /* 0x000fe20000000900 */
[----:B------:R-:W-:Y:S01]  /*ee50*/  MOV R196, R121 ;  /* 0x0000007900c47202 */ /* 0x000fe20000000f00 */
[----:B------:R-:W-:-:S02]  /*ee60*/  @!P5 HADD2 R252, -R7.H0_H0, -RZ.H0_H0 ;  /* 0xa00000ff07fcd230 */ /* 0x000fc40000000900 */
[----:B------:R-:W-:Y:S01]  /*ee70*/  FADD.FTZ R0, R188, R0 ;  /* 0x00000000bc007221 */ /* 0x000fe20000010000 */
[----:B------:R-:W-:Y:S02]  /*ee80*/  @!P6 PRMT R10, R251, 0x5410, RZ ;  /* 0x00005410fb0ae816 */ /* 0x000fe400000000ff */
[----:B------:R-:W-:Y:S01]  /*ee90*/  @!P5 PRMT R7, R252, 0x5410, RZ ;  /* 0x00005410fc07d816 */ /* 0x000fe200000000ff */
[----:B------:R-:W-:-:S04]  /*eea0*/  FADD.FTZ R0, R196, R0 ;  /* 0x00000000c4007221 */ /* 0x000fc80000010000 */
[----:B------:R-:W-:-:S04]  /*eeb0*/  FADD.FTZ R0, R18, R0 ;  /* 0x0000000012007221 */ /* 0x000fc80000010000 */
[----:B------:R-:W-:-:S04]  /*eec0*/  FADD.FTZ R0, R33, R0 ;  /* 0x0000000021007221 */ /* 0x000fc80000010000 */
[----:B------:R-:W-:Y:S01]  /*eed0*/  FADD.FTZ R0, R19, R0 ;  /* 0x0000000013007221 */ /* 0x000fe20000010000 */
[----:B--2---:R-:W-:Y:S01]  /*eee0*/  HMMA.16816.F32 R76, R96, R80, R76 ;  /* 0x00000050604c723c */ /* 0x004fe2000000184c */
[----:B------:R-:W-:-:S07]  /*eef0*/  UISETP.GT.U32.AND UP0, UPT, UR25, UR20, UPT ;  /* 0x000000141900728c */ /* 0x000fce000bf04070 */
        /* <DEDUP_REMOVED lines=12> */
[----:B------:R-:W-:Y:S01]  /*efc0*/  HMMA.16816.F32 R132, R96, R134, R220 ;  /* 0x000000866084723c */ /* 0x000fe200000018dc */
[----:B----4-:R-:W-:-:S05]  /*efd0*/  @P4 HADD2 R22, -R14.H0_H0, -RZ.H0_H0 ;  /* 0xa00000ff0e164230 */ /* 0x010fca0000000900 */
[----:B------:R-:W-:Y:S02]  /*efe0*/  PRMT R5, R22, 0x7610, R5 ;  /* 0x0000761016057816 */ /* 0x000fe40000000005 */
[----:B------:R-:W1:Y:S02]  /*eff0*/  LDSM.16.MT88.4 R20, [R143+0x5800] ;  /* 0x005800008f14783b */ /* 0x000e640000004200 */
[----:B------:R-:W-:Y:S01]  /*f000*/  @P4 PRMT R14, R5, 0x5410, RZ ;  /* 0x00005410050e4816 */ /* 0x000fe200000000ff */
[----:B------:R-:W-:Y:S02]  /*f010*/  IMAD.MOV.U32 R5, RZ, RZ, R195 ;  /* 0x000000ffff057224 */ /* 0x000fe400078e00c3 */
[----:B-----5:R-:W-:Y:S02]  /*f020*/  @P3 HADD2 R12, -R11.H0_H0, -RZ.H0_H0 ;  /* 0xa00000ff0b0c3230 */ /* 0x020fe40000000900 */
[----:B---3--:R-:W-:-:S03]  /*f030*/  @P1 HADD2 R8, -R9.H0_H0, -RZ.H0_H0 ;  /* 0xa00000ff09081230 */ /* 0x008fc60000000900 */
[----:B------:R-:W-:Y:S02]  /*f040*/  PRMT R4, R12, 0x7610, R4 ;  /* 0x000076100c047816 */ /* 0x000fe40000000004 */
[----:B------:R-:W-:Y:S02]  /*f050*/  PRMT R3, R8, 0x7610, R3 ;  /* 0x0000761008037816 */ /* 0x000fe40000000003 */
[----:B------:R-:W-:Y:S01]  /*f060*/  @P3 PRMT R11, R4, 0x5410, RZ ;  /* 0x00005410040b3816 */ /* 0x000fe200000000ff */
[----:B------:R-:W-:Y:S01]  /*f070*/  IMAD.MOV.U32 R4, RZ, RZ, R194 ;  /* 0x000000ffff047224 */ /* 0x000fe200078e00c2 */
[----:B------:R-:W-:Y:S01]  /*f080*/  @P1 PRMT R9, R3, 0x5410, RZ ;  /* 0x0000541003091816 */ /* 0x000fe200000000ff */
[----:B------:R-:W-:Y:S02]  /*f090*/  IMAD.SHL.U32 R3, R6, 0x8, RZ ;  /* 0x0000000806037824 */ /* 0x000fe400078e00ff */
[----:B------:R-:W-:Y:S02]  /*f0a0*/  FADD.FTZ R6, R198, R2 ;  /* 0x00000002c6067221 */ /* 0x000fe40000010000 */
[----:B------:R-:W-:Y:S01]  /*f0b0*/  IMAD.WIDE R2, R3, 0x2, R4 ;  /* 0x0000000203027825 */ /* 0x000fe200078e0204 */
        /* <DEDUP_REMOVED lines=15> */
[----:B------:R2:W-:Y:S04]  /*f1b0*/  STG.E.U16 desc[UR26][R2.64+-0x4e], R60 ;  /* 0xffffb23c02007986 */ /* 0x0005e8000c10151a */
        /* <DEDUP_REMOVED lines=16> */
[----:B------:R4:W-:Y:S01]  /*f2c0*/  STG.E.U16 desc[UR26][R2.64+-0xe], R9 ;  /* 0xfffff20902007986 */ /* 0x0009e2000c10151a */
[----:B--2---:R-:W-:Y:S01]  /*f2d0*/  HMMA.16816.F32 R60, R96, R64, R216 ;  /* 0x00000040603c723c */ /* 0x004fe200000018d8 */
[----:B---3--:R-:W-:Y:S01]  /*f2e0*/  IADD3 R4, P3, PT, R194, -0x100, RZ ;  /* 0xffffff00c2047810 */ /* 0x008fe20007f7e0ff */
[----:B----4-:R-:W-:-:S04]  /*f2f0*/  FADD.FTZ R2, R103, R6 ;  /* 0x0000000667027221 */ /* 0x010fc80000010000 */
[----:B------:R2:W-:Y:S01]  /*f300*/  STL [R1+0x4c], R4 ;  /* 0x00004c0401007387 */ /* 0x0005e20000100800 */
[----:B------:R-:W-:Y:S01]  /*f310*/  FADD.FTZ R2, R170, R2 ;  /* 0x00000002aa027221 */ /* 0x000fe20000010000 */
[----:B------:R-:W-:Y:S01]  /*f320*/  HMMA.16816.F32 R64, R96, R66, R212 ;  /* 0x000000426040723c */ /* 0x000fe200000018d4 */
[----:B------:R-:W-:-:S07]  /*f330*/  PLOP3.LUT P1, PT, PT, PT, UP0, 0x80, 0x8 ;  /* 0x000000000008781c */ /* 0x000fce0003f2f008 */
[----:B-1----:R-:W-:Y:S01]  /*f340*/  HMMA.16816.F32 R92, R96, R20, R152 ;  /* 0x00000014605c723c */ /* 0x002fe20000001898 */
[----:B--2---:R-:W-:Y:S01]  /*f350*/  FADD.FTZ R4, R171, R2 ;  /* 0x00000002ab047221 */ /* 0x004fe20000010000 */
[----:B------:R-:W-:Y:S01]  /*f360*/  FADD.FTZ R2, R17, R0 ;  /* 0x0000000011027221 */ /* 0x000fe20000010000 */
[----:B------:R-:W-:-:S03]  /*f370*/  IADD3.X R0, PT, PT, R195, -0x1, RZ, P3, !PT ;  /* 0xffffffffc3007810 */ /* 0x000fc60001ffe4ff */
[----:B------:R1:W-:Y:S02]  /*f380*/  STL [R1+0x64], R4 ;  /* 0x0000640401007387 */ /* 0x0003e40000100800 */
[----:B------:R-:W-:Y:S02]  /*f390*/  HMMA.16816.F32 R96, R96, R22, R24 ;  /* 0x000000166060723c */ /* 0x000fe40000001818 */
[----:B------:R1:W-:Y:S04]  /*f3a0*/  STL [R1+0x68], R2 ;  /* 0x0000680201007387 */ /* 0x0003e80000100800 */
[----:B------:R1:W-:Y:S01]  /*f3b0*/  STL [R1+0x48], R0 ;  /* 0x0000480001007387 */ /* 0x0003e20000100800 */
[----:B------:R-:W-:Y:S01]  /*f3c0*/  MOV R3, R144 ;  /* 0x0000009000037202 */ /* 0x000fe20000000f00 */
[----:B------:R-:W-:-:S02]  /*f3d0*/  IMAD.MOV.U32 R100, RZ, RZ, R145 ;  /* 0x000000ffff647224 */ /* 0x000fc400078e0091 */
[----:B------:R-:W-:Y:S02]  /*f3e0*/  @P1 IMAD.MOV.U32 R3, RZ, RZ, R144 ;  /* 0x000000ffff031224 */ /* 0x000fe400078e0090 */
[----:B------:R-:W-:Y:S01]  /*f3f0*/  @P1 IMAD.MOV.U32 R100, RZ, RZ, R145 ;  /* 0x000000ffff641224 */ /* 0x000fe200078e0091 */
[----:B------:R-:W-:Y:S01]  /*f400*/  @UP0 UIADD3 UR23, UPT, UPT, UR23, -0x3, URZ ;  /* 0xfffffffd17170890 */ /* 0x000fe2000fffe0ff */
[----:B------:R-:W-:Y:S11]  /*f410*/  BRA.U UP0, `(.L_x_1705) ;  /* 0x0000000100047547 */ /* 0x000ff6000b800000 */
.L_x_1700:
[----:B------:R-:W-:-:S12]  /*f420*/  UIADD3 UR23, UPT, UPT, UR25, -0x1, URZ ;  /* 0xffffffff19177890 */ /* 0x000fd8000fffe0ff */
.L_x_1705:
[----:B------:R-:W-:-:S09]  /*f430*/  UISETP.GE.AND UP0, UPT, UR23, UR20, UPT ;  /* 0x000000141700728c */ /* 0x000fd2000bf06270 */
[----:B------:R-:W-:Y:S05]  /*f440*/  BRA.U !UP0, `(.L_x_1706) ;  /* 0x0000005d08207547 */ /* 0x000fea000b800000 */
[----:B-1----:R-:W3:Y:S01]  /*f450*/  LDL.LU R2, [R1+0x90] ;  /* 0x0000900001027983 */ /* 0x002ee20000300800 */
[----:B------:R-:W-:Y:S01]  /*f460*/  SHF.R.U32.HI R184, RZ, 0x1, R193 ;  /* 0x00000001ffb87819 */ /* 0x000fe200000116c1 */
[----:B------:R-:W1:Y:S01]  /*f470*/  LDC.64 R238, c[0x0][0x3c0] ;  /* 0x0000f000ffee7b82 */ /* 0x000e620000000a00 */
[----:B------:R-:W4:Y:S01]  /*f480*/  LDCU UR4, c[0x0][0x440] ;  /* 0x00008800ff0477ac */ /* 0x000f220008000800 */
[----:B------:R-:W2:Y:S01]  /*f490*/  S2R R193, SR_TID.X ;  /* 0x0000000000c17919 */ /* 0x000ea20000002100 */
[----:B------:R-:W-:Y:S01]  /*f4a0*/  IMAD.MOV.U32 R186, RZ, RZ, 0x20 ;  /* 0x00000020ffba7424 */ /* 0x000fe200078e00ff */
[----:B------:R-:W-:Y:S01]  /*f4b0*/  IADD3 R198, PT, PT, R199, 0x8, RZ ;  /* 0x00000008c7c67810 */ /* 0x000fe20007ffe0ff */
[----:B------:R-:W5:Y:S01]  /*f4c0*/  LDCU UR13, c[0x0][0x448] ;  /* 0x00008900ff0d77ac */ /* 0x000f620008000800 */
[----:B------:R-:W-:Y:S02]  /*f4d0*/  IMAD.MOV.U32 R190, RZ, RZ, 0x20 ;  /* 0x00000020ffbe7424 */ /* 0x000fe400078e00ff */
[----:B------:R-:W2:Y:S01]  /*f4e0*/  LDC R200, c[0x0][0x4f8] ;  /* 0x00013e00ffc87b82 */ /* 0x000ea20000000800 */
[----:B------:R-:W-:Y:S01]  /*f4f0*/  SEL R186, R186, 0xffffffe0, !P0 ;  /* 0xffffffe0baba7807 */ /* 0x000fe20004000000 */
[----:B------:R-:W-:Y:S01]  /*f500*/  IMAD.MOV.U32 R102, RZ, RZ, R3 ;  /* 0x000000ffff667224 */ /* 0x000fe200078e0003 */
[----:B------:R-:W-:Y:S01]  /*f510*/  UMOV UR10, 0x400 ;  /* 0x00000400000a7882 */ /* 0x000fe20000000000 */
[----:B------:R-:W-:Y:S01]  /*f520*/  IMAD.MOV.U32 R101, RZ, RZ, R100 ;  /* 0x000000ffff657224 */ /* 0x000fe200078e0064 */
[----:B------:R-:W1:Y:S01]  /*f530*/  LDCU UR11, c[0x0][0x440] ;  /* 0x00008800ff0b77ac */ /* 0x000e620008000800 */
[----:B------:R-:W-:-:S02]  /*f540*/  IMAD.MOV.U32 R196, RZ, RZ, 0x40 ;  /* 0x00000040ffc47424 */ /* 0x000fc400078e00ff */
[----:B------:R-:W2:Y:S01]  /*f550*/  S2UR UR9, SR_CgaCtaId ;  /* 0x00000000000979c3 */ /* 0x000ea20000008800 */
[----:B------:R-:W1:Y:S01]  /*f560*/  LDCU UR8, c[0x0][0x504] ;  /* 0x0000a080ff0877ac */ /* 0x000e620008000800 */
[----:B----4-:R-:W-:Y:S01]  /*f570*/  ISETP.GE.AND P3, PT, R189, UR4, PT ;  /* 0x00000004bd007c0c */ /* 0x010fe2000bf66270 */
[----:B------:R-:W4:Y:S01]  /*f580*/  LDCU UR4, c[0x0][0x45c] ;  /* 0x00008b80ff0477ac */ /* 0x000f220008000800 */
[----:B------:R-:W1:Y:S01]  /*f590*/  LDCU.U8 UR7, c[0x0][0x4f8] ;  /* 0x00009f00ff0777ac */ /* 0x000e620008000000 */
[----:B-----5:R-:W-:Y:S01]  /*f5a0*/  USHF.L.U32 UR13, UR13, 0x3, URZ ;  /* 0x000000030d0d7899 */ /* 0x020fe200080006ff */
[----:B--2---:R-:W-:Y:S01]  /*f5b0*/  LOP3.LUT R200, R200, 0xff, RZ, 0xc0, !PT ;  /* 0x000000ffc8c87812 */ /* 0x004fe200078ec0ff */
[C---:B------:R-:W-:Y:S01]  /*f5c0*/  IMAD.SHL.U32 R0, R193.reuse, 0x40, RZ ;  /* 0x00000040c1007824 */ /* 0x040fe200078e00ff */
[C---:B------:R-:W-:Y:S01]  /*f5d0*/  LOP3.LUT P0, RZ, R193.reuse, 0x2, RZ, 0xc0, !PT ;  /* 0x00000002c1ff7812 */ /* 0x040fe2000780c0ff */
[----:B------:R-:W-:Y:S02]  /*f5e0*/  IMAD.SHL.U32 R194, R193, 0x40, RZ ;  /* 0x00000040c1c27824 */ /* 0x000fe400078e00ff */
[----:B------:R-:W-:Y:S01]  /*f5f0*/  IMAD R200, R200, 0x10000, R200 ;  /* 0x00010000c8c87824 */ /* 0x000fe200078e02c8 */
[----:B------:R-:W-:Y:S01]  /*f600*/  SEL R190, R190, 0xffffffe0, !P0 ;  /* 0xffffffe0bebe7807 */ /* 0x000fe20004000000 */
[----:B------:R-:W-:Y:S01]  /*f610*/  ULEA UR9, UR9, UR10, 0x18 ;  /* 0x0000000a09097291 */ /* 0x000fe2000f8ec0ff */
[----:B------:R-:W-:-:S02]  /*f620*/  LOP3.LUT R195, R194, 0x400, RZ, 0xc0, !PT ;  /* 0x00000400c2c37812 */ /* 0x000fc400078ec0ff */
[----:B---3--:R-:W-:Y:S02]  /*f630*/  LOP3.LUT R184, R2, 0x8, R184, 0x78, !PT ;  /* 0x0000000802b87812 */ /* 0x008fe400078e78b8 */
[----:B-1----:R-:W-:Y:S02]  /*f640*/  SHF.L.U64.HI R2, R238, 0x4, R239 ;  /* 0x00000004ee027819 */ /* 0x002fe400000102ef */
[----:B------:R-:W-:Y:S01]  /*f650*/  LOP3.LUT R184, R184, 0x200, R0, 0xf8, !PT ;  /* 0x00000200b8b87812 */ /* 0x000fe200078ef800 */
[----:B------:R-:W-:-:S03]  /*f660*/  IMAD.SHL.U32 R0, R238, 0x10, RZ ;  /* 0x00000010ee007824 */ /* 0x000fc600078e00ff */
[----:B------:R-:W-:-:S04]  /*f670*/  LEA R184, R184, UR5, 0x1 ;  /* 0x00000005b8b87c11 */ /* 0x000fc8000f8e08ff */
[----:B------:R-:W-:Y:S01]  /*f680*/  IADD3 R186, PT, PT, R186, R184, RZ ;  /* 0x000000b8baba7210 */ /* 0x000fe20007ffe0ff */
[----:B------:R-:W-:-:S05]  /*f690*/  VIADD R0, R184, 0xc000 ;  /* 0x0000c000b8007836 */ /* 0x000fca0000000000 */
[----:B------:R1:W-:Y:S01]  /*f6a0*/  STL [R1+0x8c], R0 ;  /* 0x00008c0001007387 */ /* 0x0003e20000100800 */
[----:B----4-:R-:W-:Y:S05]  /*f6b0*/  BRA `(.L_x_1707) ;  /* 0x0000000400607947 */ /* 0x010fea0003800000 */
.L_x_1709:
[----:B------:R-:W2:Y:S01]  /*f6c0*/  LDL R157, [R1+0x54] ;  /* 0x00005400019d7983 */ /* 0x000ea20000100800 */
[----:B------:R-:W1:Y:S01]  /*f6d0*/  LDC.64 R4, c[0x0][0x3b8] ;  /* 0x0000ee00ff047b82 */ /* 0x000e620000000a00 */
[----:B------:R-:W-:Y:S01]  /*f6e0*/  UIADD3 UR10, UPT, UPT, UR23, -0x1, URZ ;  /* 0xffffffff170a7890 */ /* 0x000fe2000fffe0ff */
[----:B------:R-:W-:Y:S01]  /*f6f0*/  LOP3.LUT R6, R208, 0x1f8, RZ, 0xc0, !PT ;  /* 0x000001f8d0067812 */ /* 0x000fe200078ec0ff */
[----:B------:R-:W3:Y:S03]  /*f700*/  LDL R156, [R1+0x50] ;  /* 0x00005000019c7983 */ /* 0x000ee60000100800 */
[----:B------:R-:W-:Y:S04]  /*f710*/  LOP3.LUT R6, R6, 0x38, R193, 0x78, !PT ;  /* 0x0000003806067812 */ /* 0x000fe800078e78c1 */
[----:B------:R-:W-:Y:S04]  /*f720*/  LOP3.LUT R197, R6, 0x1e00, R208, 0xf8, !PT ;  /* 0x00001e0006c57812 */ /* 0x000fe800078ef8d0 */
[----:B------:R-:W-:Y:S01]  /*f730*/  LEA R197, R197, UR5, 0x1 ;  /* 0x00000005c5c57c11 */ /* 0x000fe2000f8e08ff */
[C---:B-1----:R-:W-:Y:S01]  /*f740*/  IMAD.WIDE.U32 R2, R4.reuse, UR10, RZ ;  /* 0x0000000a04027c25 */ /* 0x042fe2000f8e00ff */
[C---:B------:R-:W-:Y:S03]  /*f750*/  SHF.L.U64.HI R11, R4.reuse, 0x4, R5 ;  /* 0x00000004040b7819 */ /* 0x040fe60000010205 */
[----:B------:R-:W-:Y:S02]  /*f760*/  IMAD R3, R5, UR10, R3 ;  /* 0x0000000a05037c24 */ /* 0x000fe4000f8e0203 */
        /* <DEDUP_REMOVED lines=77> */
.L_x_1707:
[----:B------:R-:W2:Y:S01]  /*fc40*/  LDL R10, [R1+0x5c] ;  /* 0x00005c00010a7983 */ /* 0x000ea20000100800 */
[----:B------:R-:W-:Y:S05]  /*fc50*/  DEPBAR.LE SB0, 0x0 ;  /* 0x000080000000791a */ /* 0x000fea0000000000 */
[----:B---3--:R-:W3:Y:S01]  /*fc60*/  LDL R15, [R1+0x58] ;  /* 0x00005800010f7983 */ /* 0x008ee20000100800 */
[----:B------:R-:W-:Y:S01]  /*fc70*/  IMAD.SHL.U32 R208, R193, 0x8, RZ ;  /* 0x00000008c1d07824 */ /* 0x000fe200078e00ff */
[C---:B------:R-:W-:Y:S01]  /*fc80*/  SHF.L.U64.HI R13, R238.reuse, 0x4, R239 ;  /* 0x00000004ee0d7819 */ /* 0x040fe200000102ef */
[----:B------:R-:W-:Y:S01]  /*fc90*/  IMAD.WIDE.U32 R8, R238, UR23, RZ ;  /* 0x00000017ee087c25 */ /* 0x000fe2000f8e00ff */
[----:B------:R-:W-:Y:S01]  /*fca0*/  BAR.SYNC.DEFER_BLOCKING 0x0 ;  /* 0x0000000000007b1d */ /* 0x000fe20000010000 */
[----:B------:R-:W-:Y:S01]  /*fcb0*/  UISETP.GT.AND UP0, UPT, UR23, UR20, UPT ;  /* 0x000000141700728c */ /* 0x000fe2000bf04270 */
[----:B------:R-:W-:Y:S01]  /*fcc0*/  LOP3.LUT R189, R208, 0x38, RZ, 0xc0, !PT ;  /* 0x00000038d0bd7812 */ /* 0x000fe200078ec0ff */
[----:B------:R-:W-:Y:S01]  /*fcd0*/  IMAD R9, R239, UR23, R9 ;  /* 0x00000017ef097c24 */ /* 0x000fe2000f8e0209 */
[--C-:B------:R-:W-:Y:S01]  /*fce0*/  SHF.R.U32.HI R191, RZ, 0x1, R193.reuse ;  /* 0x00000001ffbf7819 */ /* 0x100fe200000116c1 */
[----:B-1----:R-:W-:Y:S01]  /*fcf0*/  IMAD.SHL.U32 R0, R238, 0x10, RZ ;  /* 0x00000010ee007824 */ /* 0x002fe200078e00ff */
[----:B------:R-:W-:Y:S01]  /*fd00*/  LOP3.LUT R14, R189, 0x40, RZ, 0xfc, !PT ;  /* 0x00000040bd0e7812 */ /* 0x000fe200078efcff */
[C---:B------:R-:W-:Y:S01]  /*fd10*/  IMAD.SHL.U32 R2, R193.reuse, 0x20, RZ ;  /* 0x00000020c1027824 */ /* 0x040fe200078e00ff */
[----:B------:R-:W-:Y:S01]  /*fd20*/  STL [R1+0x60], R208 ;  /* 0x000060d001007387 */ /* 0x000fe20000100800 */
[----:B------:R-:W-:Y:S01]  /*fd30*/  UMOV UR5, UR9 ;  /* 0x0000000900057c82 */ /* 0x000fe20008000000 */
[-C--:B------:R-:W-:Y:S01]  /*fd40*/  LEA R5, P0, R8, R0.reuse, 0x6 ;  /* 0x0000000008057211 */ /* 0x080fe200078030ff */
[----:B------:R-:W-:Y:S03]  /*fd50*/  IMAD.SHL.U32 R203, R193, 0x2, RZ ;  /* 0x00000002c1cb7824 */ /* 0x000fe600078e00ff */
        /* <DEDUP_REMOVED lines=24> */
[----:B------:R-:W-:Y:S03]  /*fee0*/  LEA.HI.X R5, R5, R15, R9, 0x1, P5 ;  /* 0x0000000f05057211 */ /* 0x000fe600028f0c09 */
[----:B------:R-:W-:Y:S01]  /*fef0*/  @P3 STS.128 [R197+0xc000], RZ ;  /* 0x00c000ffc5003388 */ /* 0x000fe20000000c00 */
[----:B------:R-:W-:Y:S01]  /*ff00*/  ISETP.GE.AND P0, PT, R8, UR11, PT ;  /* 0x0000000b08007c0c */ /* 0x000fe2000bf06270 */
[----:B------:R-:W-:Y:S01]  /*ff10*/  IMAD.X R13, R9, 0x1, R13, P4 ;  /* 0x00000001090d7824 */ /* 0x000fe200020e060d */
[----:B------:R-:W-:Y:S03]  /*ff20*/  ISETP.GE.AND P3, PT, R189, UR11, PT ;  /* 0x0000000bbd007c0c */ /* 0x000fe6000bf66270 */
[----:B------:R2:W-:Y:S01]  /*ff30*/  STL [R1+0x70], R8 ;  /* 0x0000700801007387 */ /* 0x0005e20000100800 */
[----:B-1----:R-:W-:Y:S05]  /*ff40*/  LEA.HI.X R14, R238, R9, R239, 0x5, P2 ;  /* 0x00000009ee0e7211 */ /* 0x002fea00010f2cef */
        /* <DEDUP_REMOVED lines=14> */
[----:B------:R-:W-:Y:S01]  /*10030*/  @P3 STS.128 [R197+0xc800], RZ ;  /* 0x00c800ffc5003388 */ /* 0x000fe20000000c00 */
[CC--:B--2---:R-:W-:Y:S02]  /*10040*/  LEA R8, P4, R11.reuse, R10.reuse, 0x1 ;  /* 0x0000000a0b087211 */ /* 0x0c4fe400078808ff */
[C---:B------:R-:W-:Y:S03]  /*10050*/  LEA R10, P2, R12.reuse, R10, 0x1 ;  /* 0x0000000a0c0a7211 */ /* 0x040fe600078408ff */
[----:B------:R-:W-:Y:S01]  /*10060*/  @!PT LDS RZ, [RZ] ;  /* 0x00000000fffff984 */ /* 0x000fe20000000800 */
[----:B------:R-:W-:Y:S01]  /*10070*/  @!PT LDS RZ, [RZ] ;  /* 0x00000000fffff984 */ /* 0x000fe20000000800 */
[----:B------:R-:W-:Y:S01]  /*10080*/  @!PT LDS RZ, [RZ] ;  /* 0x00000000fffff984 */ /* 0x000fe20000000800 */
[----:B------:R-:W-:Y:S01]  /*10090*/  @!P1 LDGSTS.E.BYPASS.LTC128B.128 [R197+0xe800], desc[UR26][R4.64+0x80] ;  /* 0x0e80008004c59fae */ /* 0x000fe2000b981a1a */
[-C--:B------:R-:W-:Y:S02]  /*100a0*/  LEA.HI.X R9, R11, R15.reuse, R13, 0x1, P4 ;  /* 0x0000000f0b097211 */ /* 0x080fe400020f0c0d */
[----:B------:R-:W-:Y:S03]  /*100b0*/  LEA.HI.X R11, R12, R15, R14, 0x1, P2 ;  /* 0x0000000f0c0b7211 */ /* 0x000fe600010f0c0e */
[----:B------:R-:W-:Y:S01]  /*100c0*/  @P1 STS.128 [R197+0xe800], RZ ;  /* 0x00e800ffc5001388 */ /* 0x000fe20000000c00 */
[----:B------:R-:W-:Y:S05]  /*100d0*/  LOP3.LUT P2, RZ, R193, 0x4, RZ, 0xc0, !PT ;  /* 0x00000004c1ff7812 */ /* 0x000fea000784c0ff */
[----:B------:R-:W-:Y:S01]  /*100e0*/  @!PT LDS RZ, [RZ] ;  /* 0x00000000fffff984 */ /* 0x000fe20000000800 */
[----:B------:R-:W-:Y:S01]  /*100f0*/  @!PT LDS RZ, [RZ] ;  /* 0x00000000fffff984 */ /* 0x000fe20000000800 */
[----:B------:R-:W-:Y:S01]  /*10100*/  @!PT LDS RZ, [RZ] ;  /* 0x00000000fffff984 */ /* 0x000fe20000000800 */
[----:B------:R-:W-:Y:S01]  /*10110*/  @!P0 LDGSTS.E.BYPASS.LTC128B.128 [R197+0x10800], desc[UR26][R4.64+0x100] ;  /* 0x1080010004c58fae */ /* 0x000fe2000b981a1a */
[----:B------:R-:W-:Y:S05]  /*10120*/  SEL R2, R196, 0xffffffc0, !P2 ;  /* 0xffffffc0c4027807 */ /* 0x000fea0005000000 */
[----:B------:R-:W-:Y:S01]  /*10130*/  @P0 STS.128 [R197+0x10800], RZ ;  /* 0x010800ffc5000388 */ /* 0x000fe20000000c00 */
[----:B------:R-:W-:Y:S05]  /*10140*/  IMAD.IADD R185, R2, 0x1, R103 ;  /* 0x0000000102b97824 */ /* 0x000fea00078e0267 */
[----:B------:R-:W-:Y:S01]  /*10150*/  @!PT LDS RZ, [RZ] ;  /* 0x00000000fffff984 */ /* 0x000fe20000000800 */
[----:B------:R-:W-:Y:S01]  /*10160*/  @!PT LDS RZ, [RZ] ;  /* 0x00000000fffff984 */ /* 0x000fe20000000800 */
[----:B------:R-:W-:Y:S01]  /*10170*/  @!PT LDS RZ, [RZ] ;  /* 0x00000000fffff984 */ /* 0x000fe20000000800 */
[----:B------:R-:W-:Y:S01]  /*10180*/  @!P3 LDGSTS.E.BYPASS.LTC128B.128 [R197+0xd000], desc[UR26][R8.64] ;  /* 0x0d00000008c5bfae */ /* 0x000fe2000b981a1a */
[----:B------:R-:W-:Y:S02]  /*10190*/  IMAD.IADD R2, R100, 0x1, R2 ;  /* 0x0000000164027824 */ /* 0x000fe400078e0202 */
[C---:B------:R-:W-:Y:S03]  /*101a0*/  IMAD.IADD R188, R190.reuse, 0x1, R185 ;  /* 0x00000001bebc7824 */ /* 0x040fe600078e02b9 */
        /* <DEDUP_REMOVED lines=28> */
[----:B------:R-:W-:Y:S06]  /*10370*/  LDSM.16.M88.4 R16, [R0+UR5+0x6800] ;  /* 0x006800050010783b */ /* 0x000fec0008000200 */
[----:B------:R-:W-:Y:S06]  /*10380*/  LDSM.16.M88.4 R24, [R0+UR5+0x7000] ;  /* 0x007000050018783b */ /* 0x000fec0008000200 */
[----:B------:R-:W-:Y:S06]  /*10390*/  LDSM.16.M88.4 R136, [R0+UR5+0x7800] ;  /* 0x007800050088783b */ /* 0x000fec0008000200 */
[----:B-1----:R-:W1:Y:S06]  /*103a0*/  LDSM.16.M88.4 R8, [R0+UR5+0x6000] ;  /* 0x006000050008783b */ /* 0x002e6c0008000200 */
[----:B------:R-:W0:Y:S06]  /*103b0*/  LDGDEPBAR ;  /* 0x00000000000079af */ /* 0x000e2c0000000000 */
[----:B------:R-:W-:Y:S06]  /*103c0*/  LDSM.16.M88.4 R140, [R187] ;  /* 0x00000000bb8c783b */ /* 0x000fec0000000200 */
[----:B------:R-:W2:Y:S06]  /*103d0*/  LDSM.16.M88.4 R144, [R3+0x6000] ;  /* 0x006000000390783b */ /* 0x000eac0000000200 */
[----:B------:R-:W3:Y:S06]  /*103e0*/  LDSM.16.M88.4 R148, [R3+0x6800] ;  /* 0x006800000394783b */ /* 0x000eec0000000200 */
[----:B------:R-:W4:Y:S06]  /*103f0*/  LDSM.16.M88.4 R152, [R3+0x7000] ;  /* 0x007000000398783b */ /* 0x000f2c0000000200 */
[----:B------:R-:W-:Y:S01]  /*10400*/  LDSM.16.M88.4 R156, [R185] ;  /* 0x00000000b99c783b */ /* 0x000fe20000000200 */
[C---:B-1----:R-:W-:Y:S05]  /*10410*/  HMMA.16816.F32 R4, R32.reuse, R8, RZ ;  /* 0x000000082004723c */ /* 0x042fea00000018ff */
[----:B------:R-:W-:Y:S06]  /*10420*/  LDSM.16.M88.4 R160, [R2+0x6000] ;  /* 0x0060000002a0783b */ /* 0x000fec0000000200 */
[----:B------:R-:W-:Y:S01]  /*10430*/  LDSM.16.M88.4 R164, [R188] ;  /* 0x00000000bca4783b */ /* 0x000fe20000000200 */
[C---:B------:R-:W-:Y:S05]  /*10440*/  HMMA.16816.F32 R8, R32.reuse, R10, RZ ;  /* 0x0000000a2008723c */ /* 0x040fea00000018ff */
[----:B------:R-:W-:Y:S03]  /*10450*/  LDSM.16.M88.4 R168, [R100+0x6000] ;  /* 0x0060000064a8783b */ /* 0x000fe60000000200 */
[C---:B------:R-:W-:Y:S03]  /*10460*/  HMMA.16816.F32 R12, R32.reuse, R16, RZ ;  /* 0x00000010200c723c */ /* 0x040fe600000018ff */
[----:B------:R-:W-:Y:S05]  /*10470*/  LDSM.16.M88.4 R172, [R0+UR5+0x8000] ;  /* 0x0080000500ac783b */ /* 0x000fea0008000200 */
[C---:B------:R-:W-:Y:S01]  /*10480*/  HMMA.16816.F32 R16, R32.reuse, R18, RZ ;  /* 0x000000122010723c */ /* 0x040fe200000018ff */
[----:B------:R-:W-:Y:S06]  /*10490*/  LDSM.16.M88.4 R176, [R0+UR5+0xa000] ;  /* 0x00a0000500b0783b */ /* 0x000fec0008000200 */
[----:B------:R-:W-:Y:S01]  /*104a0*/  LDSM.16.M88.4 R180, [R0+UR5+0xa800] ;  /* 0x00a8000500b4783b */ /* 0x000fe20008000200 */
[C---:B------:R-:W-:Y:S05]  /*104b0*/  HMMA.16816.F32 R20, R32.reuse, R24, RZ ;  /* 0x000000182014723c */ /* 0x040fea00000018ff */
[----:B------:R-:W-:Y:S03]  /*104c0*/  STL [R1+0x88], R203 ;  /* 0x000088cb01007387 */ /* 0x000fe60000100800 */
        /* <DEDUP_REMOVED lines=13> */
[C---:B-1----:R-:W-:Y:S08]  /*105a0*/  HMMA.16816.F32 R28, R140.reuse, R136, R28 ;  /* 0x000000888c1c723c */ /* 0x042ff0000000181c */
[----:B------:R-:W-:Y:S01]  /*105b0*/  HMMA.16816.F32 R32, R140, R138, R32 ;  /* 0x0000008a8c20723c */ /* 0x000fe20000001820 */
[----:B------:R-:W1:Y:S06]  /*105c0*/  LDSM.16.M88.4 R136, [R100+0x6800] ;  /* 0x006800006488783b */ /* 0x000e6c0000000200 */
[----:B------:R-:W5:Y:S01]  /*105d0*/  LDSM.16.M88.4 R140, [R100+0x7000] ;  /* 0x00700000648c783b */ /* 0x000f620000000200 */
        /* <DEDUP_REMOVED lines=8> */
[----:B------:R-:W3:Y:S07]  /*10660*/  LDSM.16.M88.4 R148, [R0+UR5+0x8800] ;  /* 0x008800050094783b */ /* 0x000eee0008000200 */
[C---:B----4-:R-:W-:Y:S08]  /*10670*/  HMMA.16816.F32 R28, R156.reuse, R152, R28 ;  /* 0x000000989c1c723c */ /* 0x050ff0000000181c */
[----:B------:R-:W-:Y:S01]  /*10680*/  HMMA.16816.F32 R32, R156, R154, R32 ;  /* 0x0000009a9c20723c */ /* 0x000fe20000001820 */
[----:B------:R-:W4:Y:S06]  /*10690*/  LDSM.16.M88.4 R152, [R0+UR5+0x9000] ;  /* 0x009000050098783b */ /* 0x000f2c0008000200 */
[----:B------:R-:W4:Y:S01]  /*106a0*/  LDSM.16.M88.4 R156, [R0+UR5+0x9800] ;  /* 0x00980005009c783b */ /* 0x000f220008000200 */
[C---:B------:R-:W-:Y:S08]  /*106b0*/  HMMA.16816.F32 R4, R164.reuse, R168, R4 ;  /* 0x000000a8a404723c */ /* 0x040ff00000001804 */
        /* <DEDUP_REMOVED lines=10> */
[----:B------:R-:W2:Y:S06]  /*10760*/  LDSM.16.M88.4 R144, [R3+0x8800] ;  /* 0x008800000390783b */ /* 0x000eac0000000200 */
[----:B------:R-:W-:Y:S01]  /*10770*/  LDSM.16.M88.4 R164, [R188+0x2000] ;  /* 0x00200000bca4783b */ /* 0x000fe20000000200 */
[C---:B------:R-:W-:Y:S08]  /*10780*/  HMMA.16816.F32 R4, R160.reuse, R172, R4 ;  /* 0x000000aca004723c */ /* 0x040ff00000001804 */
        /* <DEDUP_REMOVED lines=10> */
[----:B------:R-:W-:Y:S06]  /*10830*/  LDSM.16.M88.4 R156, [R185+0x2000] ;  /* 0x00200000b99c783b */ /* 0x000fec0000000200 */
        /* <DEDUP_REMOVED lines=13> */
[----:B------:R-:W4:Y:S01]  /*10910*/  LDSM.16.M88.4 R152, [R100+0x9800] ;  /* 0x009800006498783b */ /* 0x000f220000000200 */
[C---:B-----5:R-:W-:Y:S08]  /*10920*/  HMMA.16816.F32 R4, R156.reuse, R160, R4 ;  /* 0x000000a09c04723c */ /* 0x060ff00000001804 */
[C---:B------:R-:W-:Y:S01]  /*10930*/  HMMA.16816.F32 R8, R156.reuse, R162, R8 ;  /* 0x000000a29c08723c */ /* 0x040fe20000001808 */
[----:B------:R-:W5:Y:S07]  /*10940*/  LDSM.16.M88.4 R160, [R103+0x4000] ;  /* 0x0040000067a0783b */ /* 0x000f6e0000000200 */
[C---:B-1----:R-:W-:Y:S08]  /*10950*/  HMMA.16816.F32 R12, R156.reuse, R140, R12 ;  /* 0x0000008c9c0c723c */ /* 0x042ff0000000180c */
[C---:B------:R-:W-:Y:S01]  /*10960*/  HMMA.16816.F32 R16, R156.reuse, R142, R16 ;  /* 0x0000008e9c10723c */ /* 0x040fe20000001810 */
[----:B------:R-:W1:Y:S07]  /*10970*/  LDSM.16.M88.4 R140, [R0+UR5+0xb000] ;  /* 0x00b00005008c783b */ /* 0x000e6e0008000200 */
[C---:B--2---:R-:W-:Y:S08]  /*10980*/  HMMA.16816.F32 R20, R156.reuse, R144, R20 ;  /* 0x000000909c14723c */ /* 0x044ff00000001814 */
[C---:B------:R-:W-:Y:S01]  /*10990*/  HMMA.16816.F32 R24, R156.reuse, R146, R24 ;  /* 0x000000929c18723c */ /* 0x040fe20000001818 */
[----:B------:R2:W1:Y:S07]  /*109a0*/  LDSM.16.M88.4 R144, [R0+UR5+0xb800] ;  /* 0x00b800050090783b */ /* 0x00046e0008000200 */
[C---:B---3--:R-:W-:Y:S08]  /*109b0*/  HMMA.16816.F32 R28, R156.reuse, R148, R28 ;  /* 0x000000949c1c723c */ /* 0x048ff0000000181c */
[----:B------:R-:W-:Y:S01]  /*109c0*/  HMMA.16816.F32 R32, R156, R150, R32 ;  /* 0x000000969c20723c */ /* 0x000fe20000001820 */
[----:B------:R-:W-:Y:S06]  /*109d0*/  LDSM.16.M88.4 R148, [R3+0xa000] ;  /* 0x00a000000394783b */ /* 0x000fec0000000200 */
[----:B------:R-:W-:Y:S01]  /*109e0*/  LDSM.16.M88.4 R156, [R3+0xb000] ;  /* 0x00b00000039c783b */ /* 0x000fe20000000200 */
[----:B--2---:R-:W-:Y:S01]  /*109f0*/  LOP3.LUT R0, R203, 0x6, RZ, 0xc0, !PT ;  /* 0x00000006cb007812 */ /* 0x004fe200078ec0ff */
[C---:B------:R-:W-:Y:S04]  /*10a00*/  HMMA.16816.F32 R4, R164.reuse, R168, R4 ;  /* 0x000000a8a404723c */ /* 0x040fe80000001804 */
[----:B------:R-:W-:Y:S04]  /*10a10*/  STL [R1+0x74], R0 ;  /* 0x0000740001007387 */ /* 0x000fe80000100800 */
[C---:B------:R-:W-:Y:S02]  /*10a20*/  HMMA.16816.F32 R8, R164.reuse, R170, R8 ;  /* 0x000000aaa408723c */ /* 0x040fe40000001808 */
[----:B------:R-:W-:Y:S06]  /*10a30*/  LDSM.16.M88.4 R168, [R2+0xa000] ;  /* 0x00a0000002a8783b */ /* 0x000fec0000000200 */
[C---:B------:R-:W-:Y:S08]  /*10a40*/  HMMA.16816.F32 R12, R164.reuse, R172, R12 ;  /* 0x000000aca40c723c */ /* 0x040ff0000000180c */
[C---:B------:R-:W-:Y:S01]  /*10a50*/  HMMA.16816.F32 R16, R164.reuse, R174, R16 ;  /* 0x000000aea410723c */ /* 0x040fe20000001810 */
[----:B------:R-:W-:Y:S07]  /*10a60*/  LDSM.16.M88.4 R172, [R2+0xa800] ;  /* 0x00a8000002ac783b */ /* 0x000fee0000000200 */
[C---:B----4-:R-:W-:Y:S08]  /*10a70*/  HMMA.16816.F32 R20, R164.reuse, R136, R20 ;  /* 0x00000088a414723c */ /* 0x050ff00000001814 */
[C---:B------:R-:W-:Y:S01]  /*10a80*/  HMMA.16816.F32 R24, R164.reuse, R138, R24 ;  /* 0x0000008aa418723c */ /* 0x040fe20000001818 */
[----:B------:R-:W2:Y:S07]  /*10a90*/  LDSM.16.M88.4 R136, [R187+0x4000] ;  /* 0x00400000bb88783b */ /* 0x000eae0000000200 */
[C---:B------:R-:W-:Y:S08]  /*10aa0*/  HMMA.16816.F32 R28, R164.reuse, R152, R28 ;  /* 0x00000098a41c723c */ /* 0x040ff0000000181c */
[----:B------:R-:W-:Y:S01]  /*10ab0*/  HMMA.16816.F32 R32, R164, R154, R32 ;  /* 0x0000009aa420723c */ /* 0x000fe20000001820 */
[----:B------:R-:W3:Y:S06]  /*10ac0*/  LDSM.16.M88.4 R152, [R3+0xa800] ;  /* 0x00a800000398783b */ /* 0x000eec0000000200 */
[----:B------:R-:W4:Y:S01]  /*10ad0*/  LDSM.16.M88.4 R164, [R3+0xb800] ;  /* 0x00b8000003a4783b */ /* 0x000f220000000200 */
[C---:B-----5:R-:W-:Y:S08]  /*10ae0*/  HMMA.16816.F32 R4, R160.reuse, R176, R4 ;  /* 0x000000b0a004723c */ /* 0x060ff00000001804 */
[C---:B------:R-:W-:Y:S01]  /*10af0*/  HMMA.16816.F32 R8, R160.reuse, R178, R8 ;  /* 0x000000b2a008723c */ /* 0x040fe20000001808 */
[----:B------:R-:W-:Y:S07]  /*10b00*/  LDSM.16.M88.4 R176, [R2+0xb000] ;  /* 0x00b0000002b0783b */ /* 0x000fee0000000200 */
[C---:B------:R-:W-:Y:S08]  /*10b10*/  HMMA.16816.F32 R12, R160.reuse, R180, R12 ;  /* 0x000000b4a00c723c */ /* 0x040ff0000000180c */
[C---:B------:R-:W-:Y:S08]  /*10b20*/  HMMA.16816.F32 R16, R160.reuse, R182, R16 ;  /* 0x000000b6a010723c */ /* 0x040ff00000001810 */
[C---:B-1----:R-:W-:Y:S08]  /*10b30*/  HMMA.16816.F32 R20, R160.reuse, R140, R20 ;  /* 0x0000008ca014723c */ /* 0x042ff00000001814 */
[C---:B------:R-:W-:Y:S01]  /*10b40*/  HMMA.16816.F32 R24, R160.reuse, R142, R24 ;  /* 0x0000008ea018723c */ /* 0x040fe20000001818 */
[----:B------:R-:W1:Y:S07]  /*10b50*/  LDSM.16.M88.4 R140, [R185+0x4000] ;  /* 0x00400000b98c783b */ /* 0x000e6e0000000200 */
[C---:B------:R-:W-:Y:S08]  /*10b60*/  HMMA.16816.F32 R28, R160.reuse, R144, R28 ;  /* 0x00000090a01c723c */ /* 0x040ff0000000181c */
[----:B------:R-:W-:Y:S01]  /*10b70*/  HMMA.16816.F32 R32, R160, R146, R32 ;  /* 0x00000092a020723c */ /* 0x000fe20000001820 */
[----:B------:R5:W1:Y:S07]  /*10b80*/  LDSM.16.M88.4 R144, [R2+0xb800] ;  /* 0x00b800000290783b */ /* 0x000a6e0000000200 */
[C---:B--2---:R-:W-:Y:S08]  /*10b90*/  HMMA.16816.F32 R4, R136.reuse, R148, R4 ;  /* 0x000000948804723c */ /* 0x044ff00000001804 */
[C---:B------:R-:W-:Y:S01]  /*10ba0*/  HMMA.16816.F32 R8, R136.reuse, R150, R8 ;  /* 0x000000968808723c */ /* 0x040fe20000001808 */
[----:B------:R-:W-:Y:S07]  /*10bb0*/  LDSM.16.M88.4 R148, [R188+0x4000] ;  /* 0x00400000bc94783b */ /* 0x000fee0000000200 */
[C---:B---3--:R-:W-:Y:S01]  /*10bc0*/  HMMA.16816.F32 R12, R136.reuse, R152, R12 ;  /* 0x00000098880c723c */ /* 0x048fe2000000180c */
[----:B-----5:R-:W-:Y:S04]  /*10bd0*/  IMAD.U32 R2, RZ, RZ, UR23 ;  /* 0x00000017ff027e24 */ /* 0x020fe8000f8e00ff */
[----:B------:R-:W-:Y:S03]  /*10be0*/  IMAD R2, R2, 0x40, R0 ;  /* 0x0000004002027824 */ /* 0x000fe600078e0200 */
[C---:B------:R-:W-:Y:S01]  /*10bf0*/  HMMA.16816.F32 R16, R136.reuse, R154, R16 ;  /* 0x0000009a8810723c */ /* 0x040fe20000001810 */
[----:B------:R-:W2:Y:S02]  /*10c00*/  LDSM.16.M88.4 R152, [R100+0xa000] ;  /* 0x00a000006498783b */ /* 0x000ea40000000200 */
[----:B------:R-:W-:Y:S04]  /*10c10*/  VIADD R3, R2, UR22 ;  /* 0x0000001602037c36 */ /* 0x000fe80008000000 */
[--C-:B------:R-:W-:Y:S01]  /*10c20*/  IMAD.IADD R103, R198, 0x1, -R3.reuse ;  /* 0x00000001c6677824 */ /* 0x100fe200078e0a03 */
[C---:B------:R-:W-:Y:S04]  /*10c30*/  HMMA.16816.F32 R20, R136.reuse, R156, R20 ;  /* 0x0000009c8814723c */ /* 0x040fe80000001814 */
[----:B------:R-:W-:Y:S04]  /*10c40*/  IABS R103, R103 ;  /* 0x0000006700677213 */ /* 0x000fe80000000000 */
[----:B------:R-:W-:Y:S01]  /*10c50*/  I2FP.F32.S32 R103, R103 ;  /* 0x0000006700677245 */ /* 0x000fe20000201400 */
[C---:B------:R-:W-:Y:S08]  /*10c60*/  HMMA.16816.F32 R24, R136.reuse, R158, R24 ;  /* 0x0000009e8818723c */ /* 0x040ff00000001818 */
[C---:B----4-:R-:W-:Y:S08]  /*10c70*/  HMMA.16816.F32 R28, R136.reuse, R164, R28 ;  /* 0x000000a4881c723c */ /* 0x050ff0000000181c */
[----:B------:R-:W-:Y:S01]  /*10c80*/  HMMA.16816.F32 R32, R136, R166, R32 ;  /* 0x000000a68820723c */ /* 0x000fe20000001820 */
[----:B------:R-:W3:Y:S07]  /*10c90*/  LDSM.16.M88.4 R136, [R100+0xa800] ;  /* 0x00a800006488783b */ /* 0x000eee0000000200 */
[C---:B-1----:R-:W-:Y:S08]  /*10ca0*/  HMMA.16816.F32 R4, R140.reuse, R168, R4 ;  /* 0x000000a88c04723c */ /* 0x042ff00000001804 */
[C---:B------:R-:W-:Y:S08]  /*10cb0*/  HMMA.16816.F32 R8, R140.reuse, R170, R8 ;  /* 0x000000aa8c08723c */ /* 0x040ff00000001808 */
[C---:B------:R-:W-:Y:S08]  /*10cc0*/  HMMA.16816.F32 R12, R140.reuse, R172, R12 ;  /* 0x000000ac8c0c723c */ /* 0x040ff0000000180c */
[C---:B------:R-:W-:Y:S08]  /*10cd0*/  HMMA.16816.F32 R16, R140.reuse, R174, R16 ;  /* 0x000000ae8c10723c */ /* 0x040ff00000001810 */
[C---:B------:R-:W-:Y:S08]  /*10ce0*/  HMMA.16816.F32 R20, R140.reuse, R176, R20 ;  /* 0x000000b08c14723c */ /* 0x040ff00000001814 */
[C---:B------:R-:W-:Y:S08]  /*10cf0*/  HMMA.16816.F32 R24, R140.reuse, R178, R24 ;  /* 0x000000b28c18723c */ /* 0x040ff00000001818 */
[C---:B------:R-:W-:Y:S08]  /*10d00*/  HMMA.16816.F32 R28, R140.reuse, R144, R28 ;  /* 0x000000908c1c723c */ /* 0x040ff0000000181c */
[----:B------:R-:W-:Y:S01]  /*10d10*/  HMMA.16816.F32 R32, R140, R146, R32 ;  /* 0x000000928c20723c */ /* 0x000fe20000001820 */
[----:B------:R-:W-:Y:S02]  /*10d20*/  IMAD.U32 R143, RZ, RZ, UR8 ;  /* 0x00000008ff8f7e24 */ /* 0x000fe4000f8e00ff */
[----:B------:R-:W-:Y:S02]  /*10d30*/  VIADD R141, R2, 0x38 ;  /* 0x00000038028d7836 */ /* 0x000fe40000000000 */
[----:B------:R-:W-:Y:S02]  /*10d40*/  IMAD.IADD R142, R199, 0x1, -R3 ;  /* 0x00000001c78e7824 */ /* 0x000fe400078e0a03 */
[----:B------:R-:W-:Y:S01]  /*10d50*/  VIADD R0, R141, UR22 ;  /* 0x000000168d007c36 */ /* 0x000fe20008000000 */
[C---:B--2---:R-:W-:Y:S05]  /*10d60*/  HMMA.16816.F32 R4, R148.reuse, R152, R4 ;  /* 0x000000989404723c */ /* 0x044fea0000001804 */
[----:B------:R-:W-:Y:S02]  /*10d70*/  IADD3 R140, PT, PT, R199, 0x37, -R0 ;  /* 0x00000037c78c7810 */ /* 0x000fe40007ffe800 */
[----:B------:R-:W-:Y:S01]  /*10d80*/  IABS R142, R142 ;  /* 0x0000008e008e7213 */ /* 0x000fe20000000000 */
[C---:B------:R-:W-:Y:S03]  /*10d90*/  HMMA.16816.F32 R8, R148.reuse, R154, R8 ;  /* 0x0000009a9408723c */ /* 0x040fe60000001808 */
[----:B------:R-:W-:Y:S01]  /*10da0*/  IABS R3, R140 ;  /* 0x0000008c00037213 */ /* 0x000fe20000000000 */
[----:B------:R-:W-:Y:S01]  /*10db0*/  IMAD.MOV.U32 R140, RZ, RZ, R142 ;  /* 0x000000ffff8c7224 */ /* 0x000fe200078e008e */
[C---:B------:R-:W-:Y:S02]  /*10dc0*/  IADD3 R142, PT, PT, R198.reuse, 0x37, -R0 ;  /* 0x00000037c68e7810 */ /* 0x040fe40007ffe800 */
[----:B------:R-:W-:Y:S01]  /*10dd0*/  I2FP.F32.S32 R3, R3 ;  /* 0x0000000300037245 */ /* 0x000fe20000201400 */
[C---:B---3--:R-:W-:Y:S03]  /*10de0*/  HMMA.16816.F32 R12, R148.reuse, R136, R12 ;  /* 0x00000088940c723c */ /* 0x048fe6000000180c */
[----:B------:R-:W-:Y:S01]  /*10df0*/  I2FP.F32.S32 R140, R140 ;  /* 0x0000008c008c7245 */ /* 0x000fe20000201400 */
[----:B------:R-:W-:Y:S01]  /*10e00*/  FFMA.FTZ R6, R103, -UR6, R6 ;  /* 0x8000000667067c23 */ /* 0x000fe20008010006 */
[----:B------:R-:W-:Y:S01]  /*10e10*/  IADD3 R103, PT, PT, R198, -UR22, -R143 ;  /* 0x80000016c6677c10 */ /* 0x000fe2000fffe88f */
[----:B------:R-:W-:Y:S01]  /*10e20*/  FFMA.FTZ R5, R3, -UR6, R5 ;  /* 0x8000000603057c23 */ /* 0x000fe20008010005 */
[----:B------:R-:W-:Y:S01]  /*10e30*/  IABS R142, R142 ;  /* 0x0000008e008e7213 */ /* 0x000fe20000000000 */
[C---:B------:R-:W-:Y:S03]  /*10e40*/  HMMA.16816.F32 R16, R148.reuse, R138, R16 ;  /* 0x0000008a9410723c */ /* 0x040fe60000001810 */
[----:B------:R-:W-:Y:S01]  /*10e50*/  ISETP.GT.AND P5, PT, R103, R2, PT ;  /* 0x000000026700720c */ /* 0x000fe20003fa4270 */
[----:B------:R-:W-:Y:S01]  /*10e60*/  FFMA.FTZ R4, R140, -UR6, R4 ;  /* 0x800000068c047c23 */ /* 0x000fe20008010004 */
[----:B------:R-:W-:Y:S01]  /*10e70*/  IADD3 R140, PT, PT, R199, -UR22, -R143 ;  /* 0x80000016c78c7c10 */ /* 0x000fe2000fffe88f */
[----:B------:R-:W-:Y:S01]  /*10e80*/  VIADD R3, R2, 0x1 ;  /* 0x0000000102037836 */ /* 0x000fe20000000000 */
[----:B------:R-:W-:Y:S02]  /*10e90*/  I2FP.F32.S32 R142, R142 ;  /* 0x0000008e008e7245 */ /* 0x000fe40000201400 */
[C---:B------:R-:W-:Y:S02]  /*10ea0*/  ISETP.GT.AND P4, PT, R140.reuse, R2, PT ;  /* 0x000000028c00720c */ /* 0x040fe40003f84270 */
[-C--:B------:R-:W-:Y:S01]  /*10eb0*/  ISETP.GT.AND P6, PT, R140, R3.reuse, PT ;  /* 0x000000038c00720c */ /* 0x080fe20003fc4270 */
[----:B------:R-:W-:Y:S01]  /*10ec0*/  FFMA.FTZ R7, R142, -UR6, R7 ;  /* 0x800000068e077c23 */ /* 0x000fe20008010007 */
[----:B------:R-:W-:Y:S02]  /*10ed0*/  FSEL R152, R4, -INF , !P4 ;  /* 0xff80000004987808 */ /* 0x000fe40006000000 */
[----:B------:R-:W-:Y:S02]  /*10ee0*/  FSEL R147, R5, -INF , !P6 ;  /* 0xff80000005937808 */ /* 0x000fe40007000000 */
[----:B------:R-:W-:Y:S02]  /*10ef0*/  FSEL R146, R6, -INF , !P5 ;  /* 0xff80000006927808 */ /* 0x000fe40006800000 */
[----:B------:R-:W-:Y:S02]  /*10f00*/  ISETP.GT.AND P4, PT, R103, R3, PT ;  /* 0x000000036700720c */ /* 0x000fe40003f84270 */
[C---:B------:R-:W-:Y:S02]  /*10f10*/  ISETP.GE.AND P6, PT, R3.reuse, R201, PT ;  /* 0x000000c90300720c */ /* 0x040fe40003fc6270 */
[----:B------:R-:W-:Y:S02]  /*10f20*/  ISETP.GE.AND P5, PT, R3, R202, PT ;  /* 0x000000ca0300720c */ /* 0x000fe40003fa6270 */
[C-C-:B------:R-:W-:Y:S02]  /*10f30*/  IADD3 R3, PT, PT, R199.reuse, 0x2f, -R0.reuse ;  /* 0x0000002fc7037810 */ /* 0x140fe40007ffe800 */
[C-C-:B------:R-:W-:Y:S02]  /*10f40*/  IADD3 R4, PT, PT, R199.reuse, 0x30, -R0.reuse ;  /* 0x00000030c7047810 */ /* 0x140fe40007ffe800 */
[C-C-:B------:R-:W-:Y:S02]  /*10f50*/  IADD3 R6, PT, PT, R198.reuse, 0x30, -R0.reuse ;  /* 0x00000030c6067810 */ /* 0x140fe40007ffe800 */
[--C-:B------:R-:W-:Y:S02]  /*10f60*/  IADD3 R136, PT, PT, R198, 0x2f, -R0.reuse ;  /* 0x0000002fc6887810 */ /* 0x100fe40007ffe800 */
[----:B------:R-:W-:Y:S02]  /*10f70*/  IADD3 R142, PT, PT, R199, 0x28, -R0 ;  /* 0x00000028c78e7810 */ /* 0x000fe40007ffe800 */
        /* <DEDUP_REMOVED lines=15> */
[----:B------:R-:W-:Y:S01]  /*11070*/  FSEL R137, R7, -INF , !P4 ;  /* 0xff80000007897808 */ /* 0x000fe20006000000 */
[----:B------:R-:W-:Y:S01]  /*11080*/  FFMA.FTZ R12, R3, -UR6, R12 ;  /* 0x80000006030c7c23 */ /* 0x000fe2000801000c */
[--C-:B------:R-:W-:Y:S01]  /*11090*/  IADD3 R4, PT, PT, R198, 0x28, -R0.reuse ;  /* 0x00000028c6047810 */ /* 0x100fe20007ffe800 */
[----:B------:R-:W-:Y:S01]  /*110a0*/  VIADD R3, R2, 0x8 ;  /* 0x0000000802037836 */ /* 0x000fe20000000000 */
[----:B------:R-:W-:Y:S01]  /*110b0*/  IADD3 R7, PT, PT, R198, 0x27, -R0 ;  /* 0x00000027c6077810 */ /* 0x000fe20007ffe800 */
[----:B------:R-:W-:Y:S01]  /*110c0*/  VIADD R136, R2, 0x9 ;  /* 0x0000000902887836 */ /* 0x000fe20000000000 */
[----:B------:R-:W-:Y:S02]  /*110d0*/  IABS R6, R5 ;  /* 0x0000000500067213 */ /* 0x000fe40000000000 */
[----:B------:R-:W-:Y:S02]  /*110e0*/  IABS R5, R4 ;  /* 0x0000000400057213 */ /* 0x000fe40000000000 */
[----:B------:R-:W-:Y:S02]  /*110f0*/  ISETP.GT.AND P4, PT, R140, R3, PT ;  /* 0x000000038c00720c */ /* 0x000fe40003f84270 */
[----:B------:R-:W-:Y:S02]  /*11100*/  IABS R4, R7 ;  /* 0x0000000700047213 */ /* 0x000fe40000000000 */
[----:B------:R-:W-:Y:S01]  /*11110*/  FSEL R144, R8, -INF , !P4 ;  /* 0xff80000008907808 */ /* 0x000fe20006000000 */
[----:B------:R-:W-:Y:S01]  /*11120*/  VIADD R8, R2, 0x10 ;  /* 0x0000001002087836 */ /* 0x000fe20000000000 */
[----:B------:R-:W-:Y:S02]  /*11130*/  I2FP.F32.S32 R6, R6 ;  /* 0x0000000600067245 */ /* 0x000fe40000201400 */
[----:B------:R-:W-:Y:S02]  /*11140*/  I2FP.F32.S32 R5, R5 ;  /* 0x0000000500057245 */ /* 0x000fe40000201400 */
[----:B------:R-:W-:Y:S01]  /*11150*/  I2FP.F32.S32 R4, R4 ;  /* 0x0000000400047245 */ /* 0x000fe20000201400 */
[----:B------:R-:W-:Y:S01]  /*11160*/  FFMA.FTZ R13, R6, -UR6, R13 ;  /* 0x80000006060d7c23 */ /* 0x000fe2000801000d */
[----:B------:R-:W-:Y:S01]  /*11170*/  ISETP.GT.AND P4, PT, R140, R136, PT ;  /* 0x000000888c00720c */ /* 0x000fe20003f84270 */
[----:B------:R-:W-:Y:S01]  /*11180*/  FFMA.FTZ R14, R5, -UR6, R14 ;  /* 0x80000006050e7c23 */ /* 0x000fe2000801000e */
[----:B------:R-:W-:Y:S01]  /*11190*/  FSEL R155, R137, -INF , !P5 ;  /* 0xff800000899b7808 */ /* 0x000fe20006800000 */
[----:B------:R-:W-:Y:S01]  /*111a0*/  FFMA.FTZ R15, R4, -UR6, R15 ;  /* 0x80000006040f7c23 */ /* 0x000fe2000801000f */
[----:B------:R-:W-:Y:S01]  /*111b0*/  FSEL R145, R9, -INF , !P4 ;  /* 0xff80000009917808 */ /* 0x000fe20006000000 */
[----:B------:R-:W1:Y:S01]  /*111c0*/  LDSM.16.M88.4 R4, [R100+0xb000] ;  /* 0x00b000006404783b */ /* 0x000e620000000200 */
[C---:B------:R-:W-:Y:S01]  /*111d0*/  ISETP.GT.AND P4, PT, R103.reuse, R3, PT ;  /* 0x000000036700720c */ /* 0x040fe20003f84270 */
[----:B------:R-:W-:Y:S01]  /*111e0*/  VIADD R9, R2, 0x11 ;  /* 0x0000001102097836 */ /* 0x000fe20000000000 */
[C---:B------:R-:W-:Y:S02]  /*111f0*/  ISETP.GT.AND P5, PT, R103.reuse, R8, PT ;  /* 0x000000086700720c */ /* 0x040fe40003fa4270 */
        /* <DEDUP_REMOVED lines=8> */
[--C-:B------:R-:W-:Y:S02]  /*11280*/  IADD3 R10, PT, PT, R199, 0x20, -R0.reuse ;  /* 0x00000020c70a7810 */ /* 0x100fe40007ffe800 */
[----:B------:R-:W-:Y:S02]  /*11290*/  FSEL R154, R146, -INF , !P4 ;  /* 0xff800000929a7808 */ /* 0x000fe40006000000 */
[----:B------:R-:W-:Y:S02]  /*112a0*/  ISETP.GT.AND P4, PT, R140, R9, PT ;  /* 0x000000098c00720c */ /* 0x000fe40003f84270 */
[----:B------:R-:W-:Y:S02]  /*112b0*/  FSEL R146, R14, -INF , !P5 ;  /* 0xff8000000e927808 */ /* 0x000fe40006800000 */
[----:B------:R-:W-:Y:S02]  /*112c0*/  FSEL R147, R13, -INF , !P4 ;  /* 0xff8000000d937808 */ /* 0x000fe40006000000 */
[C---:B------:R-:W-:Y:S02]  /*112d0*/  ISETP.GE.AND P4, PT, R3.reuse, R201, PT ;  /* 0x000000c90300720c */ /* 0x040fe40003f86270 */
[----:B------:R-:W-:Y:S02]  /*112e0*/  ISETP.GE.AND P5, PT, R3, R202, PT ;  /* 0x000000ca0300720c */ /* 0x000fe40003fa6270 */
[----:B------:R-:W-:Y:S02]  /*112f0*/  FSEL R137, R12, -INF , !P6 ;  /* 0xff8000000c897808 */ /* 0x000fe40007000000 */
[--C-:B------:R-:W-:Y:S02]  /*11300*/  IADD3 R3, PT, PT, R199, 0x1f, -R0.reuse ;  /* 0x0000001fc7037810 */ /* 0x100fe40007ffe800 */
[----:B------:R-:W-:Y:S01]  /*11310*/  IABS R13, R10 ;  /* 0x0000000a000d7213 */ /* 0x000fe20000000000 */
[C---:B-1----:R-:W-:Y:S03]  /*11320*/  HMMA.16816.F32 R20, R148.reuse, R4, R20 ;  /* 0x000000049414723c */ /* 0x042fe60000001814 */
[----:B------:R-:W-:Y:S02]  /*11330*/  IADD3 R12, PT, PT, R198, 0x20, -R0 ;  /* 0x00000020c60c7810 */ /* 0x000fe40007ffe800 */
[----:B------:R-:W-:Y:S02]  /*11340*/  IABS R11, R3 ;  /* 0x00000003000b7213 */ /* 0x000fe40000000000 */
[----:B------:R-:W-:Y:S01]  /*11350*/  I2FP.F32.S32 R13, R13 ;  /* 0x0000000d000d7245 */ /* 0x000fe20000201400 */
[C---:B------:R-:W-:Y:S03]  /*11360*/  HMMA.16816.F32 R24, R148.reuse, R6, R24 ;  /* 0x000000069418723c */ /* 0x040fe60000001818 */
[----:B------:R-:W-:Y:S01]  /*11370*/  IABS R3, R12 ;  /* 0x0000000c00037213 */ /* 0x000fe20000000000 */
[----:B------:R-:W-:Y:S01]  /*11380*/  VIADD R12, R2, 0x18 ;  /* 0x00000018020c7836 */ /* 0x000fe20000000000 */
[----:B------:R-:W-:Y:S01]  /*11390*/  ISETP.GT.AND P6, PT, R103, R9, PT ;  /* 0x000000096700720c */ /* 0x000fe20003fc4270 */
[----:B------:R-:W-:Y:S01]  /*113a0*/  FFMA.FTZ R16, R13, -UR6, R16 ;  /* 0x800000060d107c23 */ /* 0x000fe20008010010 */
[----:B------:R-:W-:Y:S01]  /*113b0*/  IADD3 R14, PT, PT, R198, 0x1f, -R0 ;  /* 0x0000001fc60e7810 */ /* 0x000fe20007ffe800 */
[----:B------:R-:W-:Y:S01]  /*113c0*/  VIADD R13, R2, 0x19 ;  /* 0x00000019020d7836 */ /* 0x000fe20000000000 */
[----:B------:R-:W-:Y:S02]  /*113d0*/  I2FP.F32.S32 R11, R11 ;  /* 0x0000000b000b7245 */ /* 0x000fe40000201400 */
[----:B------:R-:W-:Y:S02]  /*113e0*/  I2FP.F32.S32 R3, R3 ;  /* 0x0000000300037245 */ /* 0x000fe40000201400 */
[----:B------:R-:W-:Y:S01]  /*113f0*/  FSEL R138, R144, -INF , !P4 ;  /* 0xff800000908a7808 */ /* 0x000fe20006000000 */
[----:B------:R-:W-:Y:S01]  /*11400*/  FFMA.FTZ R17, R11, -UR6, R17 ;  /* 0x800000060b117c23 */ /* 0x000fe20008010011 */
[C---:B------:R-:W-:Y:S01]  /*11410*/  ISETP.GE.AND P4, PT, R136.reuse, R202, PT ;  /* 0x000000ca8800720c */ /* 0x040fe20003f86270 */
[----:B------:R-:W-:Y:S01]  /*11420*/  FFMA.FTZ R18, R3, -UR6, R18 ;  /* 0x8000000603127c23 */ /* 0x000fe20008010012 */
[----:B------:R-:W-:Y:S02]  /*11430*/  FSEL R15, R15, -INF , !P6 ;  /* 0xff8000000f0f7808 */ /* 0x000fe40007000000 */
[----:B------:R-:W-:Y:S02]  /*11440*/  ISETP.GE.AND P6, PT, R136, R201, PT ;  /* 0x000000c98800720c */ /* 0x000fe40003fc6270 */
[----:B------:R-:W-:Y:S02]  /*11450*/  IABS R10, R14 ;  /* 0x0000000e000a7213 */ /* 0x000fe40000000000 */
[----:B------:R-:W-:Y:S02]  /*11460*/  FSEL R136, R143, -INF , !P5 ;  /* 0xff8000008f887808 */ /* 0x000fe40006800000 */
[----:B------:R-:W-:Y:S02]  /*11470*/  FSEL R142, R142, -INF , !P4 ;  /* 0xff8000008e8e7808 */ /* 0x000fe40006000000 */
[C---:B------:R-:W-:Y:S02]  /*11480*/  ISETP.GT.AND P5, PT, R140.reuse, R13, PT ;  /* 0x0000000d8c00720c */ /* 0x040fe40003fa4270 */
[----:B------:R-:W-:Y:S02]  /*11490*/  ISETP.GT.AND P4, PT, R103, R12, PT ;  /* 0x0000000c6700720c */ /* 0x000fe40003f84270 */
        /* <DEDUP_REMOVED lines=13> */
[--C-:B------:R-:W-:Y:S02]  /*11570*/  IADD3 R4, PT, PT, R199, 0x18, -R0.reuse ;  /* 0x00000018c7047810 */ /* 0x100fe40007ffe800 */
[----:B------:R-:W-:Y:S02]  /*11580*/  IABS R3, R8 ;  /* 0x0000000800037213 */ /* 0x000fe40000000000 */
[----:B------:R-:W-:Y:S02]  /*11590*/  IADD3 R10, PT, PT, R198, 0x17, -R0 ;  /* 0x00000017c60a7810 */ /* 0x000fe40007ffe800 */
[----:B------:R-:W-:Y:S02]  /*115a0*/  FSEL R19, R19, -INF , !P6 ;  /* 0xff80000013137808 */ /* 0x000fe40007000000 */
[----:B------:R-:W-:Y:S02]  /*115b0*/  FSEL R175, R137, -INF , !P5 ;  /* 0xff80000089af7808 */ /* 0x000fe40006800000 */
[C---:B------:R-:W-:Y:S02]  /*115c0*/  ISETP.GE.AND P6, PT, R9.reuse, R201, PT ;  /* 0x000000c90900720c */ /* 0x040fe40003fc6270 */
[----:B------:R-:W-:Y:S02]  /*115d0*/  ISETP.GE.AND P5, PT, R9, R202, PT ;  /* 0x000000ca0900720c */ /* 0x000fe40003fa6270 */
[----:B------:R-:W-:Y:S02]  /*115e0*/  IABS R9, R4 ;  /* 0x0000000400097213 */ /* 0x000fe40000000000 */
[----:B------:R-:W-:Y:S02]  /*115f0*/  IABS R4, R10 ;  /* 0x0000000a00047213 */ /* 0x000fe40000000000 */
[----:B------:R-:W-:Y:S02]  /*11600*/  I2FP.F32.S32 R14, R9 ;  /* 0x00000009000e7245 */ /* 0x000fe40000201400 */
[----:B------:R-:W-:Y:S01]  /*11610*/  I2FP.F32.S32 R3, R3 ;  /* 0x0000000300037245 */ /* 0x000fe20000201400 */
[----:B------:R-:W1:Y:S01]  /*11620*/  LDSM.16.M88.4 R8, [R100+0xb800] ;  /* 0x00b800006408783b */ /* 0x000e620000000200 */
[----:B------:R-:W-:Y:S01]  /*11630*/  I2FP.F32.S32 R4, R4 ;  /* 0x0000000400047245 */ /* 0x000fe20000201400 */
[----:B------:R-:W-:Y:S04]  /*11640*/  DEPBAR.LE SB0, 0x0 ;  /* 0x000080000000791a */ /* 0x000fe80000000000 */
[----:B------:R-:W-:Y:S01]  /*11650*/  FSEL R171, R147, -INF , !P6 ;  /* 0xff80000093ab7808 */ /* 0x000fe20007000000 */
[----:B------:R-:W-:Y:S01]  /*11660*/  BAR.SYNC.DEFER_BLOCKING 0x0 ;  /* 0x0000000000007b1d */ /* 0x000fe20000010000 */
[----:B------:R-:W-:Y:S01]  /*11670*/  FSEL R174, R15, -INF , !P5 ;  /* 0xff8000000fae7808 */ /* 0x000fe20006800000 */
[----:B------:R-:W-:Y:S01]  /*11680*/  FFMA.FTZ R22, R3, -UR6, R22 ;  /* 0x8000000603167c23 */ /* 0x000fe20008010016 */
[----:B------:R-:W-:Y:S01]  /*11690*/  I2FP.F32.S32 R5, R5 ;  /* 0x0000000500057245 */ /* 0x000fe20000201400 */
[----:B------:R-:W-:Y:S01]  /*116a0*/  VIADD R3, R2, 0x20 ;  /* 0x0000002002037836 */ /* 0x000fe20000000000 */
[----:B------:R-:W-:Y:S01]  /*116b0*/  IADD3 R6, PT, PT, R199, 0xf, -R0 ;  /* 0x0000000fc7067810 */ /* 0x000fe20007ffe800 */
[----:B------:R-:W-:Y:S01]  /*116c0*/  FFMA.FTZ R20, R14, -UR6, R20 ;  /* 0x800000060e147c23 */ /* 0x000fe20008010014 */
[----:B------:R-:W-:Y:S01]  /*116d0*/  FSEL R169, R146, -INF , !P4 ;  /* 0xff80000092a97808 */ /* 0x000fe20006000000 */
[----:B------:R-:W-:Y:S01]  /*116e0*/  FFMA.FTZ R23, R4, -UR6, R23 ;  /* 0x8000000604177c23 */ /* 0x000fe20008010017 */
[-C--:B------:R-:W-:Y:S01]  /*116f0*/  ISETP.GT.AND P6, PT, R140, R3.reuse, PT ;  /* 0x000000038c00720c */ /* 0x080fe20003fc4270 */
[----:B------:R-:W-:Y:S01]  /*11700*/  VIADD R4, R2, 0x21 ;  /* 0x0000002102047836 */ /* 0x000fe20000000000 */
[----:B------:R-:W-:Y:S01]  /*11710*/  ISETP.GT.AND P5, PT, R103, R3, PT ;  /* 0x000000036700720c */ /* 0x000fe20003fa4270 */
[----:B------:R-:W-:Y:S01]  /*11720*/  FFMA.FTZ R21, R5, -UR6, R21 ;  /* 0x8000000605157c23 */ /* 0x000fe20008010015 */
[----:B------:R-:W-:Y:S02]  /*11730*/  FSEL R20, R20, -INF , !P6 ;  /* 0xff80000014147808 */ /* 0x000fe40007000000 */
[----:B------:R-:W-:Y:S02]  /*11740*/  ISETP.GT.AND P6, PT, R103, R4, PT ;  /* 0x000000046700720c */ /* 0x000fe40003fc4270 */
[----:B------:R-:W-:Y:S02]  /*11750*/  FSEL R22, R22, -INF , !P5 ;  /* 0xff80000016167808 */ /* 0x000fe40006800000 */
[----:B------:R-:W-:Y:S02]  /*11760*/  FSEL R23, R23, -INF , !P6 ;  /* 0xff80000017177808 */ /* 0x000fe40007000000 */
[-C--:B------:R-:W-:Y:S02]  /*11770*/  ISETP.GE.AND P5, PT, R12, R202.reuse, PT ;  /* 0x000000ca0c00720c */ /* 0x080fe40003fa6270 */
[-C--:B------:R-:W-:Y:S02]  /*11780*/  ISETP.GE.AND P6, PT, R13, R201.reuse, PT ;  /* 0x000000c90d00720c */ /* 0x080fe40003fc6270 */
[--C-:B------:R-:W-:Y:S02]  /*11790*/  IADD3 R5, PT, PT, R199, 0x10, -R0.reuse ;  /* 0x00000010c7057810 */ /* 0x100fe40007ffe800 */
[----:B------:R-:W-:Y:S02]  /*117a0*/  FSEL R172, R17, -INF , !P6 ;  /* 0xff80000011ac7808 */ /* 0x000fe40007000000 */
[----:B------:R-:W-:Y:S02]  /*117b0*/  FSEL R173, R18, -INF , !P5 ;  /* 0xff80000012ad7808 */ /* 0x000fe40006800000 */
[C---:B------:R-:W-:Y:S02]  /*117c0*/  ISETP.GE.AND P6, PT, R3.reuse, R201, PT ;  /* 0x000000c90300720c */ /* 0x040fe40003fc6270 */
[----:B------:R-:W-:Y:S01]  /*117d0*/  IABS R5, R5 ;  /* 0x0000000500057213 */ /* 0x000fe20000000000 */
[C---:B-1----:R-:W-:Y:S05]  /*117e0*/  HMMA.16816.F32 R28, R148.reuse, R8, R28 ;  /* 0x00000008941c723c */ /* 0x042fea000000181c */
[----:B------:R-:W-:Y:S02]  /*117f0*/  ISETP.GE.AND P5, PT, R3, R202, PT ;  /* 0x000000ca0300720c */ /* 0x000fe40003fa6270 */
[----:B------:R-:W-:Y:S01]  /*11800*/  IABS R3, R6 ;  /* 0x0000000600037213 */ /* 0x000fe20000000000 */
[----:B------:R-:W-:Y:S01]  /*11810*/  IMAD.MOV.U32 R6, RZ, RZ, R5 ;  /* 0x000000ffff067224 */ /* 0x000fe200078e0005 */
[----:B------:R-:W-:Y:S01]  /*11820*/  ISETP.GT.AND P4, PT, R140, R4, PT ;  /* 0x000000048c00720c */ /* 0x000fe20003f84270 */
[----:B------:R-:W-:Y:S03]  /*11830*/  HMMA.16816.F32 R32, R148, R10, R32 ;  /* 0x0000000a9420723c */ /* 0x000fe60000001820 */
[----:B------:R-:W-:Y:S01]  /*11840*/  FSEL R21, R21, -INF , !P4 ;  /* 0xff80000015157808 */ /* 0x000fe20006000000 */
[----:B------:R-:W-:Y:S01]  /*11850*/  IMAD.MOV.U32 R5, RZ, RZ, R3 ;  /* 0x000000ffff057224 */ /* 0x000fe200078e0003 */
[----:B------:R-:W-:Y:S02]  /*11860*/  ISETP.GE.AND P4, PT, R12, R201, PT ;  /* 0x000000c90c00720c */ /* 0x000fe40003f86270 */
[--C-:B------:R-:W-:Y:S02]  /*11870*/  IADD3 R12, PT, PT, R198, 0x10, -R0.reuse ;  /* 0x00000010c60c7810 */ /* 0x100fe40007ffe800 */
[----:B------:R-:W-:Y:S02]  /*11880*/  I2FP.F32.S32 R5, R5 ;  /* 0x0000000500057245 */ /* 0x000fe40000201400 */
[----:B------:R-:W-:Y:S02]  /*11890*/  FSEL R170, R16, -INF , !P4 ;  /* 0xff80000010aa7808 */ /* 0x000fe40006000000 */
[----:B------:R-:W-:Y:S01]  /*118a0*/  IADD3 R7, PT, PT, R198, 0xf, -R0 ;  /* 0x0000000fc6077810 */ /* 0x000fe20007ffe800 */
[----:B------:R-:W-:Y:S01]  /*118b0*/  FFMA.FTZ R25, R5, -UR6, R25 ;  /* 0x8000000605197c23 */ /* 0x000fe20008010019 */
[----:B------:R-:W-:Y:S01]  /*118c0*/  ISETP.GE.AND P4, PT, R13, R202, PT ;  /* 0x000000ca0d00720c */ /* 0x000fe20003f86270 */
[C---:B------:R-:W-:Y:S01]  /*118d0*/  VIADD R5, R2.reuse, 0x28 ;  /* 0x0000002802057836 */ /* 0x040fe20000000000 */
[----:B------:R-:W-:Y:S02]  /*118e0*/  I2FP.F32.S32 R13, R6 ;  /* 0x00000006000d7245 */ /* 0x000fe40000201400 */
[----:B------:R-:W-:Y:S02]  /*118f0*/  IABS R6, R12 ;  /* 0x0000000c00067213 */ /* 0x000fe40000000000 */
[----:B------:R-:W-:Y:S01]  /*11900*/  IABS R3, R7 ;  /* 0x0000000700037213 */ /* 0x000fe20000000000 */
[----:B------:R-:W-:Y:S01]  /*11910*/  FFMA.FTZ R24, R13, -UR6, R24 ;  /* 0x800000060d187c23 */ /* 0x000fe20008010018 */
[----:B------:R-:W-:Y:S01]  /*11920*/  I2FP.F32.S32 R7, R6 ;  /* 0x0000000600077245 */ /* 0x000fe20000201400 */
[----:B------:R-:W-:Y:S01]  /*11930*/  VIADD R6, R2, 0x29 ;  /* 0x0000002902067836 */ /* 0x000fe20000000000 */
[----:B------:R-:W-:Y:S02]  /*11940*/  I2FP.F32.S32 R3, R3 ;  /* 0x0000000300037245 */ /* 0x000fe40000201400 */
[----:B------:R-:W-:Y:S01]  /*11950*/  FSEL R168, R19, -INF , !P4 ;  /* 0xff80000013a87808 */ /* 0x000fe20006000000 */
[----:B------:R-:W-:Y:S01]  /*11960*/  FFMA.FTZ R26, R7, -UR6, R26 ;  /* 0x80000006071a7c23 */ /* 0x000fe2000801001a */
[----:B------:R-:W-:Y:S01]  /*11970*/  ISETP.GT.AND P4, PT, R140, R5, PT ;  /* 0x000000058c00720c */ /* 0x000fe20003f84270 */
[----:B------:R-:W-:Y:S01]  /*11980*/  FFMA.FTZ R27, R3, -UR6, R27 ;  /* 0x80000006031b7c23 */ /* 0x000fe2000801001b */
[C-C-:B------:R-:W-:Y:S02]  /*11990*/  IADD3 R7, PT, PT, R199.reuse, 0x8, -R0.reuse ;  /* 0x00000008c7077810 */ /* 0x140fe40007ffe800 */
[----:B------:R-:W-:Y:S02]  /*119a0*/  FSEL R24, R24, -INF , !P4 ;  /* 0xff80000018187808 */ /* 0x000fe40006000000 */
[--C-:B------:R-:W-:Y:S02]  /*119b0*/  IADD3 R3, PT, PT, R199, 0x7, -R0.reuse ;  /* 0x00000007c7037810 */ /* 0x100fe40007ffe800 */
[----:B------:R-:W-:Y:S02]  /*119c0*/  ISETP.GT.AND P4, PT, R140, R6, PT ;  /* 0x000000068c00720c */ /* 0x000fe40003f84270 */
[C-C-:B------:R-:W-:Y:S02]  /*119d0*/  IADD3 R9, PT, PT, R198.reuse, 0x8, -R0.reuse ;  /* 0x00000008c6097810 */ /* 0x140fe40007ffe800 */
[----:B------:R-:W-:Y:S02]  /*119e0*/  IABS R8, R7 ;  /* 0x0000000700087213 */ /* 0x000fe40000000000 */
[----:B------:R-:W-:Y:S02]  /*119f0*/  IABS R7, R3 ;  /* 0x0000000300077213 */ /* 0x000fe40000000000 */
[----:B------:R-:W-:Y:S02]  /*11a00*/  FSEL R25, R25, -INF , !P4 ;  /* 0xff80000019197808 */ /* 0x000fe40006000000 */
[----:B------:R-:W-:Y:S02]  /*11a10*/  ISETP.GT.AND P4, PT, R103, R5, PT ;  /* 0x000000056700720c */ /* 0x000fe40003f84270 */
[----:B------:R-:W-:Y:S02]  /*11a20*/  IABS R3, R9 ;  /* 0x0000000900037213 */ /* 0x000fe40000000000 */
[----:B------:R-:W-:Y:S02]  /*11a30*/  I2FP.F32.S32 R9, R8 ;  /* 0x0000000800097245 */ /* 0x000fe40000201400 */
[----:B------:R-:W-:Y:S02]  /*11a40*/  I2FP.F32.S32 R8, R7 ;  /* 0x0000000700087245 */ /* 0x000fe40000201400 */
[----:B------:R-:W-:Y:S01]  /*11a50*/  IADD3 R7, PT, PT, R198, 0x7, -R0 ;  /* 0x00000007c6077810 */ /* 0x000fe20007ffe800 */
[----:B------:R-:W-:Y:S01]  /*11a60*/  FFMA.FTZ R28, R9, -UR6, R28 ;  /* 0x80000006091c7c23 */ /* 0x000fe2000801001c */
[----:B------:R-:W-:Y:S01]  /*11a70*/  FSEL R26, R26, -INF , !P4 ;  /* 0xff8000001a1a7808 */ /* 0x000fe20006000000 */
[----:B------:R-:W-:Y:S01]  /*11a80*/  FFMA.FTZ R29, R8, -UR6, R29 ;  /* 0x80000006081d7c23 */ /* 0x000fe2000801001d */
[----:B------:R-:W-:Y:S02]  /*11a90*/  ISETP.GT.AND P4, PT, R103, R6, PT ;  /* 0x000000066700720c */ /* 0x000fe40003f84270 */
[----:B------:R-:W-:Y:S02]  /*11aa0*/  IABS R7, R7 ;  /* 0x0000000700077213 */ /* 0x000fe40000000000 */
[----:B------:R-:W-:Y:S02]  /*11ab0*/  I2FP.F32.S32 R3, R3 ;  /* 0x0000000300037245 */ /* 0x000fe40000201400 */
[----:B------:R-:W-:Y:S02]  /*11ac0*/  FSEL R27, R27, -INF , !P4 ;  /* 0xff8000001b1b7808 */ /* 0x000fe40006000000 */
[----:B------:R-:W-:Y:S01]  /*11ad0*/  FSEL R221, R20, -INF , !P6 ;  /* 0xff80000014dd7808 */ /* 0x000fe20007000000 */
[----:B------:R-:W-:Y:S01]  /*11ae0*/  FFMA.FTZ R30, R3, -UR6, R30 ;  /* 0x80000006031e7c23 */ /* 0x000fe2000801001e */
[----:B------:R-:W-:Y:S01]  /*11af0*/  ISETP.GE.AND P4, PT, R4, R201, PT ;  /* 0x000000c90400720c */ /* 0x000fe20003f86270 */
[----:B------:R-:W-:Y:S01]  /*11b00*/  VIADD R3, R2, 0x31 ;  /* 0x0000003102037836 */ /* 0x000fe20000000000 */
[----:B------:R-:W-:Y:S01]  /*11b10*/  ISETP.GE.AND P6, PT, R4, R202, PT ;  /* 0x000000ca0400720c */ /* 0x000fe20003fc6270 */
[C---:B------:R-:W-:Y:S01]  /*11b20*/  VIADD R4, R2.reuse, 0x30 ;  /* 0x0000003002047836 */ /* 0x040fe20000000000 */
[----:B------:R-:W-:Y:S01]  /*11b30*/  I2FP.F32.S32 R7, R7 ;  /* 0x0000000700077245 */ /* 0x000fe20000201400 */
[----:B------:R-:W-:Y:S01]  /*11b40*/  VIADD R2, R2, 0x39 ;  /* 0x0000003902027836 */ /* 0x000fe20000000000 */
[----:B------:R-:W-:Y:S02]  /*11b50*/  FSEL R219, R21, -INF , !P4 ;  /* 0xff80000015db7808 */ /* 0x000fe40006000000 */
[----:B------:R-:W-:Y:S01]  /*11b60*/  FSEL R217, R23, -INF , !P6 ;  /* 0xff80000017d97808 */ /* 0x000fe20007000000 */
[----:B------:R-:W-:Y:S01]  /*11b70*/  FFMA.FTZ R31, R7, -UR6, R31 ;  /* 0x80000006071f7c23 */ /* 0x000fe2000801001f */
[-C--:B------:R-:W-:Y:S01]  /*11b80*/  ISETP.GT.AND P4, PT, R140, R4.reuse, PT ;  /* 0x000000048c00720c */ /* 0x080fe20003f84270 */
[--C-:B------:R-:W-:Y:S01]  /*11b90*/  IMAD.IADD R7, R199, 0x1, -R0.reuse ;  /* 0x00000001c7077824 */ /* 0x100fe200078e0a00 */
[----:B------:R-:W-:Y:S02]  /*11ba0*/  ISETP.GT.AND P6, PT, R103, R4, PT ;  /* 0x000000046700720c */ /* 0x000fe40003fc4270 */
[----:B------:R-:W-:Y:S02]  /*11bb0*/  FSEL R218, R22, -INF , !P5 ;  /* 0xff80000016da7808 */ /* 0x000fe40006800000 */
[----:B------:R-:W-:Y:S02]  /*11bc0*/  ISETP.GT.AND P5, PT, R140, R3, PT ;  /* 0x000000038c00720c */ /* 0x000fe40003fa4270 */
[----:B------:R-:W-:Y:S02]  /*11bd0*/  FSEL R28, R28, -INF , !P4 ;  /* 0xff8000001c1c7808 */ /* 0x000fe40006000000 */
[----:B------:R-:W-:Y:S02]  /*11be0*/  FSEL R30, R30, -INF , !P6 ;  /* 0xff8000001e1e7808 */ /* 0x000fe40007000000 */
[----:B------:R-:W-:Y:S02]  /*11bf0*/  ISETP.GE.AND P4, PT, R5, R201, PT ;  /* 0x000000c90500720c */ /* 0x000fe40003f86270 */
[----:B------:R-:W-:Y:S02]  /*11c00*/  ISETP.GT.AND P6, PT, R103, R3, PT ;  /* 0x000000036700720c */ /* 0x000fe40003fc4270 */
[----:B------:R-:W-:Y:S02]  /*11c10*/  IABS R7, R7 ;  /* 0x0000000700077213 */ /* 0x000fe40000000000 */
[----:B------:R-:W-:Y:S02]  /*11c20*/  FSEL R29, R29, -INF , !P5 ;  /* 0xff8000001d1d7808 */ /* 0x000fe40006800000 */
[-C--:B------:R-:W-:Y:S02]  /*11c30*/  ISETP.GE.AND P5, PT, R5, R202.reuse, PT ;  /* 0x000000ca0500720c */ /* 0x080fe40003fa6270 */
[--C-:B------:R-:W-:Y:S02]  /*11c40*/  IADD3 R5, PT, PT, R199, -0x1, -R0.reuse ;  /* 0xffffffffc7057810 */ /* 0x100fe40007ffe800 */
[----:B------:R-:W-:Y:S02]  /*11c50*/  FSEL R31, R31, -INF , !P6 ;  /* 0xff8000001f1f7808 */ /* 0x000fe40007000000 */
[----:B------:R-:W-:Y:S02]  /*11c60*/  FSEL R213, R24, -INF , !P4 ;  /* 0xff80000018d57808 */ /* 0x000fe40006000000 */
[C---:B------:R-:W-:Y:S02]  /*11c70*/  ISETP.GE.AND P6, PT, R6.reuse, R201, PT ;  /* 0x000000c90600720c */ /* 0x040fe40003fc6270 */
[----:B------:R-:W-:Y:S01]  /*11c80*/  ISETP.GE.AND P4, PT, R6, R202, PT ;  /* 0x000000ca0600720c */ /* 0x000fe20003f86270 */
[----:B------:R-:W-:Y:S01]  /*11c90*/  IMAD.MOV.U32 R6, RZ, RZ, R7 ;  /* 0x000000ffff067224 */ /* 0x000fe200078e0007 */
[----:B------:R-:W-:Y:S01]  /*11ca0*/  IABS R5, R5 ;  /* 0x0000000500057213 */ /* 0x000fe20000000000 */
[C-C-:B------:R-:W-:Y:S01]  /*11cb0*/  IMAD.IADD R7, R198.reuse, 0x1, -R0.reuse ;  /* 0x00000001c6077824 */ /* 0x140fe200078e0a00 */
[----:B------:R-:W-:Y:S02]  /*11cc0*/  IADD3 R0, PT, PT, R198, -0x1, -R0 ;  /* 0xffffffffc6007810 */ /* 0x000fe40007ffe800 */
[----:B------:R-:W-:Y:S02]  /*11cd0*/  I2FP.F32.S32 R5, R5 ;  /* 0x0000000500057245 */ /* 0x000fe40000201400 */
[----:B------:R-:W-:Y:S02]  /*11ce0*/  IABS R0, R0 ;  /* 0x0000000000007213 */ /* 0x000fe40000000000 */
[----:B------:R-:W-:Y:S01]  /*11cf0*/  FMNMX3.FTZ R100, R101, R152, R153, !PT ;  /* 0x0000009865647276 */ /* 0x000fe20007810099 */
[----:B------:R-:W-:Y:S01]  /*11d00*/  FFMA.FTZ R33, R5, -UR6, R33 ;  /* 0x8000000605217c23 */ /* 0x000fe20008010021 */
[----:B------:R-:W-:Y:S02]  /*11d10*/  I2FP.F32.S32 R0, R0 ;  /* 0x0000000000007245 */ /* 0x000fe40000201400 */
[----:B------:R-:W-:Y:S02]  /*11d20*/  IABS R5, R7 ;  /* 0x0000000700057213 */ /* 0x000fe40000000000 */
[----:B------:R-:W-:Y:S01]  /*11d30*/  I2FP.F32.S32 R6, R6 ;  /* 0x0000000600067245 */ /* 0x000fe20000201400 */
[----:B------:R-:W-:Y:S01]  /*11d40*/  FFMA.FTZ R35, R0, -UR6, R35 ;  /* 0x8000000600237c23 */ /* 0x000fe20008010023 */
[----:B------:R-:W-:Y:S02]  /*11d50*/  FSEL R214, R26, -INF , !P5 ;  /* 0xff8000001ad67808 */ /* 0x000fe40006800000 */
[----:B------:R-:W-:Y:S01]  /*11d60*/  I2FP.F32.S32 R5, R5 ;  /* 0x0000000500057245 */ /* 0x000fe20000201400 */
[----:B------:R-:W-:Y:S01]  /*11d70*/  FFMA.FTZ R32, R6, -UR6, R32 ;  /* 0x8000000606207c23 */ /* 0x000fe20008010020 */
[----:B------:R-:W-:Y:S02]  /*11d80*/  FMNMX3.FTZ R0, R102, R154, R155, !PT ;  /* 0x0000009a66007276 */ /* 0x000fe4000781009b */
[----:B------:R-:W-:Y:S01]  /*11d90*/  FMNMX3.FTZ R100, R100, R138, R145, !PT ;  /* 0x0000008a64647276 */ /* 0x000fe20007810091 */
[----:B------:R-:W-:Y:S01]  /*11da0*/  FFMA.FTZ R34, R5, -UR6, R34 ;  /* 0x8000000605227c23 */ /* 0x000fe20008010022 */
[----:B------:R-:W-:Y:S02]  /*11db0*/  ISETP.GT.AND P5, PT, R140, R2, PT ;  /* 0x000000028c00720c */ /* 0x000fe40003fa4270 */
[----:B------:R-:W-:Y:S02]  /*11dc0*/  FSEL R212, R25, -INF , !P6 ;  /* 0xff80000019d47808 */ /* 0x000fe40007000000 */
[----:B------:R-:W-:Y:S02]  /*11dd0*/  FSEL R211, R27, -INF , !P4 ;  /* 0xff8000001bd37808 */ /* 0x000fe40006000000 */
[----:B------:R-:W-:Y:S02]  /*11de0*/  FMNMX3.FTZ R0, R0, R136, R142, !PT ;  /* 0x0000008800007276 */ /* 0x000fe4000781008e */
[----:B------:R-:W-:Y:S02]  /*11df0*/  FMNMX3.FTZ R100, R100, R175, R171, !PT ;  /* 0x000000af64647276 */ /* 0x000fe400078100ab */
[----:B------:R-:W-:Y:S02]  /*11e00*/  ISETP.GT.AND P6, PT, R140, R141, PT ;  /* 0x0000008d8c00720c */ /* 0x000fe40003fc4270 */
[----:B------:R-:W-:Y:S02]  /*11e10*/  ISETP.GE.AND P4, PT, R4, R201, PT ;  /* 0x000000c90400720c */ /* 0x000fe40003f86270 */
[----:B------:R-:W-:Y:S02]  /*11e20*/  FSEL R33, R33, -INF , !P5 ;  /* 0xff80000021217808 */ /* 0x000fe40006800000 */
[----:B------:R-:W-:Y:S02]  /*11e30*/  ISETP.GT.AND P5, PT, R103, R141, PT ;  /* 0x0000008d6700720c */ /* 0x000fe40003fa4270 */
[----:B------:R-:W-:Y:S02]  /*11e40*/  FMNMX3.FTZ R0, R0, R169, R174, !PT ;  /* 0x000000a900007276 */ /* 0x000fe400078100ae */
[----:B------:R-:W-:Y:S02]  /*11e50*/  FMNMX3.FTZ R100, R100, R170, R172, !PT ;  /* 0x000000aa64647276 */ /* 0x000fe400078100ac */
[----:B------:R-:W-:Y:S02]  /*11e60*/  FSEL R32, R32, -INF , !P6 ;  /* 0xff80000020207808 */ /* 0x000fe40007000000 */
[----:B------:R-:W-:Y:S02]  /*11e70*/  FSEL R210, R28, -INF , !P4 ;  /* 0xff8000001cd27808 */ /* 0x000fe40006000000 */
[----:B------:R-:W-:Y:S02]  /*11e80*/  ISETP.GE.AND P6, PT, R3, R201, PT ;  /* 0x000000c90300720c */ /* 0x000fe40003fc6270 */
[----:B------:R-:W-:Y:S02]  /*11e90*/  ISETP.GT.AND P4, PT, R103, R2, PT ;  /* 0x000000026700720c */ /* 0x000fe40003f84270 */
[----:B------:R-:W-:Y:S02]  /*11ea0*/  FSEL R34, R34, -INF , !P5 ;  /* 0xff80000022227808 */ /* 0x000fe40006800000 */
[-C--:B------:R-:W-:Y:S02]  /*11eb0*/  ISETP.GE.AND P5, PT, R3, R202.reuse, PT ;  /* 0x000000ca0300720c */ /* 0x080fe40003fa6270 */
[----:B------:R-:W-:Y:S02]  /*11ec0*/  FMNMX3.FTZ R0, R0, R173, R168, !PT ;  /* 0x000000ad00007276 */ /* 0x000fe400078100a8 */
[----:B------:R-:W-:Y:S02]  /*11ed0*/  FMNMX3.FTZ R100, R100, R221, R219, !PT ;  /* 0x000000dd64647276 */ /* 0x000fe400078100db */
[----:B------:R-:W-:Y:S02]  /*11ee0*/  FSEL R209, R29, -INF , !P6 ;  /* 0xff8000001dd17808 */ /* 0x000fe40007000000 */
[----:B------:R-:W-:Y:S02]  /*11ef0*/  FSEL R35, R35, -INF , !P4 ;  /* 0xff80000023237808 */ /* 0x000fe40006000000 */
[----:B------:R-:W-:Y:S02]  /*11f00*/  ISETP.GE.AND P6, PT, R4, R202, PT ;  /* 0x000000ca0400720c */ /* 0x000fe40003fc6270 */
[-C--:B------:R-:W-:Y:S02]  /*11f10*/  ISETP.GE.AND P4, PT, R141, R201.reuse, PT ;  /* 0x000000c98d00720c */ /* 0x080fe40003f86270 */
[----:B------:R-:W-:Y:S02]  /*11f20*/  FSEL R206, R31, -INF , !P5 ;  /* 0xff8000001fce7808 */ /* 0x000fe40006800000 */
[----:B------:R-:W-:Y:S02]  /*11f30*/  ISETP.GE.AND P5, PT, R2, R201, PT ;  /* 0x000000c90200720c */ /* 0x000fe40003fa6270 */
[----:B------:R-:W-:Y:S02]  /*11f40*/  FMNMX3.FTZ R0, R0, R218, R217, !PT ;  /* 0x000000da00007276 */ /* 0x000fe400078100d9 */
[----:B------:R-:W-:Y:S02]  /*11f50*/  FMNMX3.FTZ R100, R100, R213, R212, !PT ;  /* 0x000000d564647276 */ /* 0x000fe400078100d4 */
[----:B------:R-:W-:Y:S02]  /*11f60*/  FSEL R207, R30, -INF , !P6 ;  /* 0xff8000001ecf7808 */ /* 0x000fe40007000000 */
[----:B------:R-:W-:Y:S02]  /*11f70*/  FSEL R185, R32, -INF , !P4 ;  /* 0xff80000020b97808 */ /* 0x000fe40006000000 */
[-C--:B------:R-:W-:Y:S02]  /*11f80*/  ISETP.GE.AND P6, PT, R141, R202.reuse, PT ;  /* 0x000000ca8d00720c */ /* 0x080fe40003fc6270 */
[----:B------:R-:W-:Y:S02]  /*11f90*/  ISETP.GE.AND P4, PT, R2, R202, PT ;  /* 0x000000ca0200720c */ /* 0x000fe40003f86270 */
[----:B------:R-:W-:Y:S02]  /*11fa0*/  FMNMX3.FTZ R0, R0, R214, R211, !PT ;  /* 0x000000d600007276 */ /* 0x000fe400078100d3 */
[----:B------:R-:W-:Y:S02]  /*11fb0*/  FSEL R183, R33, -INF , !P5 ;  /* 0xff80000021b77808 */ /* 0x000fe40006800000 */
[----:B------:R-:W-:Y:S02]  /*11fc0*/  FMNMX3.FTZ R100, R100, R210, R209, !PT ;  /* 0x000000d264647276 */ /* 0x000fe400078100d1 */
[----:B------:R-:W-:Y:S02]  /*11fd0*/  FSEL R203, R34, -INF , !P6 ;  /* 0xff80000022cb7808 */ /* 0x000fe40007000000 */
[----:B------:R-:W-:Y:S02]  /*11fe0*/  FSEL R188, R35, -INF , !P4 ;  /* 0xff80000023bc7808 */ /* 0x000fe40006000000 */
[----:B------:R-:W-:Y:S02]  /*11ff0*/  FMNMX3.FTZ R13, R0, R207, R206, !PT ;  /* 0x000000cf000d7276 */ /* 0x000fe400078100ce */
[----:B------:R-:W-:Y:S01]  /*12000*/  FMNMX3.FTZ R100, R100, R185, R183, !PT ;  /* 0x000000b964647276 */ /* 0x000fe200078100b7 */
[----:B------:R-:W-:Y:S06]  /*12010*/  BRA.U.ANY UP0, `(.L_x_1709) ;  /* 0xffffffd500a87547 */ /* 0x000fec000b93ffff */
.L_x_1708:
[----:B------:R-:W2:Y:S01]  /*12020*/  LDL.64 R222, [R1+0x78] ;  /* 0x0000780001de7983 */ /* 0x000ea20000100a00 */
[----:B------:R-:W-:Y:S01]  /*12030*/  FMNMX3.FTZ R0, R13, R203, R188, !PT ;  /* 0x000000cb0d007276 */ /* 0x000fe200078100bc */
[----:B------:R-:W-:Y:S01]  /*12040*/  USHF.L.U32 UR10, UR23, 0x1, URZ ;  /* 0x00000001170a7899 */ /* 0x000fe200080006ff */
[----:B------:R-:W-:Y:S01]  /*12050*/  SHF.R.U32.HI R180, RZ, 0x5, R193 ;  /* 0x00000005ffb47819 */ /* 0x000fe200000116c1 */
[C---:B------:R-:W-:Y:S01]  /*12060*/  VIADD R148, R204.reuse, 0x9e3779b9 ;  /* 0x9e3779b9cc947836 */ /* 0x040fe20000000000 */
[----:B------:R-:W-:Y:S01]  /*12070*/  UISETP.GT.AND UP0, UPT, UR23, UR20, UPT ;  /* 0x000000141700728c */ /* 0x000fe2000bf04270 */
[----:B------:R-:W3:Y:S01]  /*12080*/  LDL.64 R176, [R1+0x80] ;  /* 0x0000800001b07983 */ /* 0x000ee20000100a00 */
[C---:B------:R-:W-:Y:S01]  /*12090*/  VIADD R149, R204.reuse, 0x3c6ef372 ;  /* 0x3c6ef372cc957836 */ /* 0x040fe20000000000 */
[----:B------:R-:W-:Y:S01]  /*120a0*/  UIADD3 UR23, UPT, UPT, UR23, -0x1, URZ ;  /* 0xffffffff17177890 */ /* 0x000fe2000fffe0ff */
[C---:B------:R-:W-:Y:S02]  /*120b0*/  VIADD R150, R205.reuse, 0x76cf5d0a ;  /* 0x76cf5d0acd967836 */ /* 0x040fe40000000000 */
[C---:B------:R-:W-:Y:S01]  /*120c0*/  VIADD R156, R205.reuse, 0x32370b8f ;  /* 0x32370b8fcd9c7836 */ /* 0x040fe20000000000 */
[----:B------:R-:W4:Y:S01]  /*120d0*/  LDL R10, [R1+0x8c] ;  /* 0x00008c00010a7983 */ /* 0x000f220000100800 */
[C---:B------:R-:W-:Y:S02]  /*120e0*/  VIADD R163, R204.reuse, 0x78dde6e4 ;  /* 0x78dde6e4cca37836 */ /* 0x040fe40000000000 */
[----:B------:R-:W-:Y:S01]  /*120f0*/  VIADD R157, R204, 0xdaa66d2b ;  /* 0xdaa66d2bcc9d7836 */ /* 0x000fe20000000000 */
[----:B-1----:R-:W1:Y:S01]  /*12100*/  SHFL.BFLY PT, R2, R100, 0x2, 0x1f ;  /* 0x0c401f0064027f89 */ /* 0x002e6200000e0000 */
[----:B------:R-:W-:Y:S07]  /*12110*/  VIADD R151, R205, 0xed9eba14 ;  /* 0xed9eba14cd977836 */ /* 0x000fee0000000000 */
[----:B------:R-:W5:Y:S01]  /*12120*/  SHFL.BFLY PT, R3, R0, 0x2, 0x1f ;  /* 0x0c401f0000037f89 */ /* 0x000f6200000e0000 */
[----:B------:R-:W5:Y:S07]  /*12130*/  S2R R178, SR_CTAID.X ;  /* 0x0000000000b27919 */ /* 0x000f6e0000002500 */
[----:B------:R-:W-:Y:S08]  /*12140*/  LDSM.16.MT88.4 R12, [R184+0xc000] ;  /* 0x00c00000b80c783b */ /* 0x000ff00000004200 */
[----:B------:R-:W-:Y:S01]  /*12150*/  LDSM.16.MT88.4 R20, [R186+0xc000] ;  /* 0x00c00000ba14783b */ /* 0x000fe20000004200 */
[----:B-1----:R-:W-:Y:S02]  /*12160*/  FMNMX.FTZ R100, R100, R2, !PT ;  /* 0x0000000264647209 */ /* 0x002fe40007810000 */
[----:B-----5:R-:W-:Y:S05]  /*12170*/  FMNMX.FTZ R6, R0, R3, !PT ;  /* 0x0000000300067209 */ /* 0x020fea0007810000 */
[----:B------:R-:W1:Y:S08]  /*12180*/  SHFL.BFLY PT, R5, R100, 0x1, 0x1f ;  /* 0x0c201f0064057f89 */ /* 0x000e7000000e0000 */
[----:B------:R-:W5:Y:S01]  /*12190*/  SHFL.BFLY PT, R0, R6, 0x1, 0x1f ;  /* 0x0c201f0006007f89 */ /* 0x000f6200000e0000 */
[----:B------:R-:W-:Y:S04]  /*121a0*/  IMAD R178, R178, 0x4, R180 ;  /* 0x00000004b2b27824 */ /* 0x000fe800078e02b4 */
[----:B------:R-:W-:Y:S01]  /*121b0*/  IMAD.WIDE.U32 R178, R178, -0x326172a9, RZ ;  /* 0xcd9e8d57b2b27825 */ /* 0x000fe200078e00ff */
[----:B-1----:R-:W-:Y:S04]  /*121c0*/  FMNMX.FTZ R100, R100, R5, !PT ;  /* 0x0000000564647209 */ /* 0x002fe80007810000 */
[C---:B------:R-:W-:Y:S01]  /*121d0*/  FSETP.NEU.FTZ.AND P1, PT, R100.reuse, -INF , PT ;  /* 0xff8000006400780b */ /* 0x040fe20003f3d000 */
[----:B------:R-:W-:Y:S05]  /*121e0*/  FMUL.FTZ R143, R100, UR4 ;  /* 0x00000004648f7c20 */ /* 0x000fea0008410000 */
[----:B------:R-:W-:Y:S02]  /*121f0*/  FSEL R143, R143, RZ, P1 ;  /* 0x000000ff8f8f7208 */ /* 0x000fe40000800000 */
[----:B--2---:R-:W-:Y:S01]  /*12200*/  LOP3.LUT R2, R223, UR10, R205, 0x96, !PT ;  /* 0x0000000adf027c12 */ /* 0x004fe2000f8e96cd */
[----:B------:R-:W-:Y:S04]  /*12210*/  UIADD3 UR10, UPT, UPT, UR10, 0x1, URZ ;  /* 0x000000010a0a7890 */ /* 0x000fe8000fffe0ff */
[----:B------:R-:W-:Y:S05]  /*12220*/  IMAD.WIDE.U32 R2, R2, -0x326172a9, RZ ;  /* 0xcd9e8d5702027825 */ /* 0x000fea00078e00ff */
[----:B------:R-:W-:Y:S02]  /*12230*/  LOP3.LUT R4, R178, R148, R3, 0x96, !PT ;  /* 0x00000094b2047212 */ /* 0x000fe400078e9603 */
[----:B------:R-:W-:Y:S02]  /*12240*/  LOP3.LUT R2, R235, R149, R2, 0x96, !PT ;  /* 0x00000095eb027212 */ /* 0x000fe400078e9602 */
[----:B-----5:R-:W-:Y:S01]  /*12250*/  FMNMX.FTZ R3, R6, R0, !PT ;  /* 0x0000000006037209 */ /* 0x020fe20007810000 */
[----:B------:R-:W-:Y:S03]  /*12260*/  IMAD.WIDE.U32 R4, R4, -0x2daee0ad, RZ ;  /* 0xd2511f5304047825 */ /* 0x000fe600078e00ff */
[C---:B------:R-:W-:Y:S01]  /*12270*/  FSETP.NEU.FTZ.AND P0, PT, R3.reuse, -INF , PT ;  /* 0xff8000000300780b */ /* 0x040fe20003f1d000 */
[----:B------:R-:W-:Y:S04]  /*12280*/  IMAD.WIDE.U32 R8, R2, -0x2daee0ad, RZ ;  /* 0xd2511f5302087825 */ /* 0x000fe800078e00ff */
[----:B------:R-:W-:Y:S01]  /*12290*/  FMUL.FTZ R144, R3, UR4 ;  /* 0x0000000403907c20 */ /* 0x000fe20008410000 */
[----:B---3--:R-:W-:Y:S01]  /*122a0*/  LOP3.LUT R0, R176, R150, R5, 0x96, !PT ;  /* 0x00000096b0007212 */ /* 0x008fe200078e9605 */
[----:B------:R-:W-:Y:S01]  /*122b0*/  FFMA.FTZ R2, R152, UR4, -R143 ;  /* 0x0000000498027c23 */ /* 0x000fe2000801088f */
[----:B------:R-:W-:Y:S02]  /*122c0*/  LOP3.LUT R4, R156, R4, R9, 0x96, !PT ;  /* 0x000000049c047212 */ /* 0x000fe400078e9609 */
[----:B------:R-:W-:Y:S01]  /*122d0*/  FSEL R144, R144, RZ, P0 ;  /* 0x000000ff90907208 */ /* 0x000fe20000000000 */
[----:B------:R-:W-:Y:S04]  /*122e0*/  IMAD.WIDE.U32 R6, R0, -0x326172a9, RZ ;  /* 0xcd9e8d5700067825 */ /* 0x000fe800078e00ff */
[----:B------:R-:W-:Y:S01]  /*122f0*/  FFMA.FTZ R0, R153, UR4, -R143 ;  /* 0x0000000499007c23 */ /* 0x000fe2000801088f */
[----:B------:R1:W-:Y:S01]  /*12300*/  MUFU.EX2 R228, R2 ;  /* 0x0000000200e47308 */ /* 0x0003e20000000800 */
[----:B------:R-:W-:Y:S04]  /*12310*/  IMAD.WIDE.U32 R164, R4, -0x326172a9, RZ ;  /* 0xcd9e8d5704a47825 */ /* 0x000fe800078e00ff */
[--C-:B------:R-:W-:Y:S05]  /*12320*/  FFMA.FTZ R4, R155, UR4, -R144.reuse ;  /* 0x000000049b047c23 */ /* 0x100fea0008010890 */
[----:B------:R2:W3:Y:S01]  /*12330*/  MUFU.EX2 R230, R0 ;  /* 0x0000000000e67308 */ /* 0x0004e20000000800 */
[--C-:B------:R-:W-:Y:S01]  /*12340*/  FFMA.FTZ R5, R154, UR4, -R144.reuse ;  /* 0x000000049a057c23 */ /* 0x100fe20008010890 */
[----:B------:R-:W-:Y:S08]  /*12350*/  VIADD R154, R205, 0xa9066899 ;  /* 0xa9066899cd9a7836 */ /* 0x000ff00000000000 */
[----:B------:R5:W-:Y:S10]  /*12360*/  MUFU.EX2 R229, R4 ;  /* 0x0000000400e57308 */ /* 0x000bf40000000800 */
[----:B------:R4:W4:Y:S01]  /*12370*/  MUFU.EX2 R227, R5 ;  /* 0x0000000500e37308 */ /* 0x0009220000000800 */
[----:B-1----:R-:W-:Y:S02]  /*12380*/  LOP3.LUT R2, R234, R157, R7, 0x96, !PT ;  /* 0x0000009dea027212 */ /* 0x002fe400078e9607 */
[----:B--2---:R-:W-:Y:S03]  /*12390*/  LOP3.LUT R0, R163, R6, R165, 0x96, !PT ;  /* 0x00000006a3007212 */ /* 0x004fe600078e96a5 */
[----:B------:R-:W-:Y:S01]  /*123a0*/  IMAD.WIDE.U32 R6, R2, -0x2daee0ad, RZ ;  /* 0xd2511f5302067825 */ /* 0x000fe200078e00ff */
[----:B---3--:R-:W-:Y:S03]  /*123b0*/  F2FP.F16.F32.PACK_AB R103, R230, R228 ;  /* 0x000000e4e667723e */ /* 0x008fe600000000ff */
[--C-:B-----5:R-:W-:Y:S01]  /*123c0*/  FFMA.FTZ R4, R145, UR4, -R143.reuse ;  /* 0x0000000491047c23 */ /* 0x120fe2000801088f */
[----:B------:R-:W-:Y:S04]  /*123d0*/  IMAD.WIDE.U32 R166, R0, -0x2daee0ad, RZ ;  /* 0xd2511f5300a67825 */ /* 0x000fe800078e00ff */
[----:B------:R-:W-:Y:S01]  /*123e0*/  FFMA.FTZ R0, R138, UR4, -R143 ;  /* 0x000000048a007c23 */ /* 0x000fe2000801088f */
[----:B------:R1:W-:Y:S01]  /*123f0*/  MUFU.EX2 R233, R4 ;  /* 0x0000000400e97308 */ /* 0x0003e20000000800 */
[----:B----4-:R-:W-:Y:S01]  /*12400*/  FFMA.FTZ R5, R136, UR4, -R144 ;  /* 0x0000000488057c23 */ /* 0x010fe20008010890 */
[----:B------:R-:W-:Y:S01]  /*12410*/  LOP3.LUT R2, R151, R8, R7, 0x96, !PT ;  /* 0x0000000897027212 */ /* 0x000fe200078e9607 */
[----:B------:R-:W-:Y:S07]  /*12420*/  VIADD R145, R204, 0xb54cda56 ;  /* 0xb54cda56cc917836 */ /* 0x000fee0000000000 */
[----:B------:R2:W3:Y:S01]  /*12430*/  MUFU.EX2 R232, R0 ;  /* 0x0000000000e87308 */ /* 0x0004e20000000800 */
[----:B------:R-:W-:Y:S01]  /*12440*/  PRMT R140, R103, 0x7632, R140 ;  /* 0x00007632678c7816 */ /* 0x000fe2000000008c */
[----:B------:R-:W-:Y:S08]  /*12450*/  IMAD.WIDE.U32 R152, R2, -0x326172a9, RZ ;  /* 0xcd9e8d5702987825 */ /* 0x000ff000078e00ff */
[----:B------:R4:W-:Y:S01]  /*12460*/  MUFU.EX2 R231, R5 ;  /* 0x0000000500e77308 */ /* 0x0009e20000000800 */
[----:B------:R-:W-:Y:S02]  /*12470*/  FSEL R2, R100, RZ, P1 ;  /* 0x000000ff64027208 */ /* 0x000fe40000800000 */
[----:B------:R-:W-:Y:S01]  /*12480*/  F2FP.F16.F32.PACK_AB R141, R229, R227 ;  /* 0x000000e3e58d723e */ /* 0x000fe200000000ff */
[----:B-1----:R-:W-:Y:S02]  /*12490*/  FFMA.FTZ R4, R142, UR4, -R144 ;  /* 0x000000048e047c23 */ /* 0x002fe40008010890 */
[----:B------:R-:W-:Y:S01]  /*124a0*/  FADD.FTZ R2, -R2, R101 ;  /* 0x0000006502027221 */ /* 0x000fe20000010100 */
[----:B------:R-:W-:Y:S01]  /*124b0*/  PRMT R142, R141, 0x7632, R142 ;  /* 0x000076328d8e7816 */ /* 0x000fe2000000008e */
[----:B------:R-:W-:Y:S01]  /*124c0*/  VIADD R101, R184, 0xc040 ;  /* 0x0000c040b8657836 */ /* 0x000fe20000000000 */
[----:B--2---:R-:W-:Y:S01]  /*124d0*/  LOP3.LUT R0, R154, R6, R167, 0x96, !PT ;  /* 0x000000069a007212 */ /* 0x004fe200078e96a7 */
[----:B------:R1:W-:Y:S01]  /*124e0*/  MUFU.EX2 R236, R4 ;  /* 0x0000000400ec7308 */ /* 0x0003e20000000800 */
[----:B------:R-:W-:Y:S01]  /*124f0*/  FMUL.FTZ R2, R2, UR4 ;  /* 0x0000000402027c20 */ /* 0x000fe20008410000 */
[----:B---3--:R-:W-:Y:S01]  /*12500*/  F2FP.F16.F32.PACK_AB R159, R233, R232 ;  /* 0x000000e8e99f723e */ /* 0x008fe200000000ff */
[----:B------:R-:W-:Y:S02]  /*12510*/  @P2 VIADD R101, R10, 0xffffffc0 ;  /* 0xffffffc00a652836 */ /* 0x000fe40000000000 */
[----:B------:R-:W-:Y:S01]  /*12520*/  IMAD.WIDE.U32 R146, R0, -0x326172a9, RZ ;  /* 0xcd9e8d5700927825 */ /* 0x000fe200078e00ff */
[----:B------:R-:W-:Y:S04]  /*12530*/  FSEL R0, R3, RZ, P0 ;  /* 0x000000ff03007208 */ /* 0x000fe80000000000 */
[----:B------:R-:W2:Y:S01]  /*12540*/  MUFU.EX2 R2, R2 ;  /* 0x0000000200027308 */ /* 0x000ea20000000800 */
[----:B------:R-:W-:Y:S01]  /*12550*/  PRMT R160, R159, 0x7632, R160 ;  /* 0x000076329fa07816 */ /* 0x000fe200000000a0 */
[----:B------:R-:W3:Y:S01]  /*12560*/  LDSM.16.MT88.4 R28, [R101] ;  /* 0x00000000651c783b */ /* 0x000ee20000004200 */
[----:B----4-:R-:W-:Y:S01]  /*12570*/  LOP3.LUT R5, R145, R152, R147, 0x96, !PT ;  /* 0x0000009891057212 */ /* 0x010fe200078e9693 */
[----:B------:R-:W-:Y:S01]  /*12580*/  FADD.FTZ R0, -R0, R102 ;  /* 0x0000006600007221 */ /* 0x000fe20000010100 */
[----:B------:R-:W-:Y:S01]  /*12590*/  PRMT R215, R146, 0x7771, RZ ;  /* 0x0000777192d77816 */ /* 0x000fe200000000ff */
[----:B------:R-:W-:Y:S01]  /*125a0*/  IMAD.IADD R158, R190, 0x1, R101 ;  /* 0x00000001be9e7824 */ /* 0x000fe200078e0265 */
[C---:B-1----:R-:W-:Y:S01]  /*125b0*/  LOP3.LUT R4, R5.reuse, 0xffff, RZ, 0xc0, !PT ;  /* 0x0000ffff05047812 */ /* 0x042fe200078ec0ff */
[----:B------:R-:W-:Y:S01]  /*125c0*/  FMUL.FTZ R0, R0, UR4 ;  /* 0x0000000400007c20 */ /* 0x000fe20008410000 */
[----:B------:R-:W-:Y:S02]  /*125d0*/  LOP3.LUT R147, R5, 0xff, RZ, 0xc0, !PT ;  /* 0x000000ff05937812 */ /* 0x000fe400078ec0ff */
[----:B------:R-:W-:Y:S02]  /*125e0*/  SHF.R.U32.HI R165, RZ, 0x8, R4 ;  /* 0x00000008ffa57819 */ /* 0x000fe40000011604 */
[----:B------:R-:W-:Y:S01]  /*125f0*/  PRMT R4, R103, 0x5410, R140 ;  /* 0x0000541067047816 */ /* 0x000fe2000000008c */
[----:B------:R-:W1:Y:S01]  /*12600*/  MUFU.EX2 R0, R0 ;  /* 0x0000000000007308 */ /* 0x000e620000000800 */
[----:B------:R-:W-:Y:S01]  /*12610*/  PRMT R136, R147, 0x5410, R165 ;  /* 0x0000541093887816 */ /* 0x000fe200000000a5 */
[C---:B--2---:R-:W-:Y:S01]  /*12620*/  FMUL.FTZ R8, R2.reuse, R108 ;  /* 0x0000006c02087220 */ /* 0x044fe20000410000 */
[----:B------:R-:W-:Y:S01]  /*12630*/  SHF.R.U32.HI R208, RZ, 0x18, R5 ;  /* 0x00000018ffd07819 */ /* 0x000fe20000011605 */
[----:B------:R-:W-:Y:S01]  /*12640*/  FMUL.FTZ R9, R2, R109 ;  /* 0x0000006d02097220 */ /* 0x000fe20000410000 */
[----:B------:R-:W-:Y:S01]  /*12650*/  PRMT R216, R146, 0x7773, RZ ;  /* 0x0000777392d87816 */ /* 0x000fe200000000ff */
[C---:B------:R-:W-:Y:S01]  /*12660*/  FMUL.FTZ R16, R2.reuse, R116 ;  /* 0x0000007402107220 */ /* 0x040fe20000410000 */
[--C-:B------:R-:W-:Y:S01]  /*12670*/  HSET2.LE.AND R136, R136, R200.reuse, PT ;  /* 0x000000c888887233 */ /* 0x100fe20003803000 */
[----:B------:R-:W-:Y:S01]  /*12680*/  FMUL.FTZ R17, R2, R117 ;  /* 0x0000007502117220 */ /* 0x000fe20000410000 */
[----:B------:R-:W-:Y:S01]  /*12690*/  PRMT R220, R146, 0x7772, RZ ;  /* 0x0000777292dc7816 */ /* 0x000fe200000000ff */
[----:B------:R-:W-:Y:S01]  /*126a0*/  FMUL.FTZ R24, R2, R124 ;  /* 0x0000007c02187220 */ /* 0x000fe20000410000 */
[----:B------:R-:W-:Y:S01]  /*126b0*/  F2FP.F16.F32.PACK_AB R162, R236, R231 ;  /* 0x000000e7eca2723e */ /* 0x000fe200000000ff */
[----:B------:R-:W-:Y:S01]  /*126c0*/  FMUL.FTZ R25, R2, R125 ;  /* 0x0000007d02197220 */ /* 0x000fe20000410000 */
[----:B------:R-:W-:Y:S01]  /*126d0*/  LOP3.LUT R136, R4, R136, RZ, 0xc0, !PT ;  /* 0x0000008804887212 */ /* 0x000fe200078ec0ff */
[----:B------:R-:W-:Y:S01]  /*126e0*/  IMAD.MOV.U32 R4, RZ, RZ, R146 ;  /* 0x000000ffff047224 */ /* 0x000fe200078e0092 */
[----:B------:R-:W-:Y:S01]  /*126f0*/  PRMT R161, R162, 0x7632, R161 ;  /* 0x00007632a2a17816 */ /* 0x000fe200000000a1 */
[C---:B-1----:R-:W-:Y:S01]  /*12700*/  FMUL.FTZ R6, R0.reuse, R106 ;  /* 0x0000006a00067220 */ /* 0x042fe20000410000 */
[C---:B------:R-:W-:Y:S01]  /*12710*/  FMUL.FTZ R7, R0.reuse, R107 ;  /* 0x0000006b00077220 */ /* 0x040fe20000410000 */
[----:B------:R-:W-:Y:S01]  /*12720*/  FMUL.FTZ R10, R0, R110 ;  /* 0x0000006e000a7220 */ /* 0x000fe20000410000 */
[----:B------:R-:W-:Y:S01]  /*12730*/  LOP3.LUT R138, R4, 0xff, RZ, 0xc0, !PT ;  /* 0x000000ff048a7812 */ /* 0x000fe200078ec0ff */
[C---:B------:R-:W-:Y:S01]  /*12740*/  FMUL.FTZ R11, R0.reuse, R111 ;  /* 0x0000006f000b7220 */ /* 0x040fe20000410000 */
[----:B------:R-:W-:Y:S01]  /*12750*/  PRMT R4, R5, 0x7632, R4 ;  /* 0x0000763205047816 */ /* 0x000fe20000000004 */
[----:B------:R-:W-:Y:S01]  /*12760*/  FMUL.FTZ R18, R0, R118 ;  /* 0x0000007600127220 */ /* 0x000fe20000410000 */
[----:B------:R-:W-:Y:S01]  /*12770*/  PRMT R138, R138, 0x5410, R215 ;  /* 0x000054108a8a7816 */ /* 0x000fe200000000d7 */
[----:B------:R-:W-:Y:S01]  /*12780*/  FMUL.FTZ R19, R0, R119 ;  /* 0x0000007700137220 */ /* 0x000fe20000410000 */
[----:B------:R-:W-:Y:S01]  /*12790*/  LOP3.LUT R187, R4, 0xff, RZ, 0xc0, !PT ;  /* 0x000000ff04bb7812 */ /* 0x000fe200078ec0ff */
[----:B------:R-:W-:Y:S01]  /*127a0*/  FMUL.FTZ R26, R0, R126 ;  /* 0x0000007e001a7220 */ /* 0x000fe20000410000 */
[----:B------:R-:W-:Y:S01]  /*127b0*/  PRMT R5, R220, 0x5410, R216 ;  /* 0x00005410dc057816 */ /* 0x000fe200000000d8 */
[----:B------:R-:W-:Y:S01]  /*127c0*/  FMUL.FTZ R27, R0, R127 ;  /* 0x0000007f001b7220 */ /* 0x000fe20000410000 */
[----:B------:R-:W-:Y:S01]  /*127d0*/  PRMT R137, R187, 0x5410, R208 ;  /* 0x00005410bb897816 */ /* 0x000fe200000000d0 */
[----:B------:R-:W-:Y:S01]  /*127e0*/  LDSM.16.MT88.4 R108, [R184+0xe000] ;  /* 0x00e00000b86c783b */ /* 0x000fe20000004200 */
[----:B------:R-:W-:Y:S01]  /*127f0*/  PRMT R4, R141, 0x5410, R142 ;  /* 0x000054108d047816 */ /* 0x000fe2000000008e */
[C---:B------:R-:W-:Y:S01]  /*12800*/  FMUL.FTZ R32, R2.reuse, R132 ;  /* 0x0000008402207220 */ /* 0x040fe20000410000 */
[----:B------:R-:W-:Y:S01]  /*12810*/  LOP3.LUT R5, R5, 0xff00ff, RZ, 0xc0, !PT ;  /* 0x00ff00ff05057812 */ /* 0x000fe200078ec0ff */
[----:B------:R-:W-:Y:S01]  /*12820*/  FMUL.FTZ R33, R2, R133 ;  /* 0x0000008502217220 */ /* 0x000fe20000410000 */
[--C-:B------:R-:W-:Y:S01]  /*12830*/  HSET2.LE.AND R137, R137, R200.reuse, PT ;  /* 0x000000c889897233 */ /* 0x100fe20003803000 */
[C---:B------:R-:W-:Y:S01]  /*12840*/  FMUL.FTZ R34, R0.reuse, R134 ;  /* 0x0000008600227220 */ /* 0x040fe20000410000 */
[--C-:B------:R-:W-:Y:S01]  /*12850*/  HSET2.LE.AND R138, R138, R200.reuse, PT ;  /* 0x000000c88a8a7233 */ /* 0x100fe20003803000 */
[----:B------:R-:W-:Y:S01]  /*12860*/  FMUL.FTZ R35, R0, R135 ;  /* 0x0000008700237220 */ /* 0x000fe20000410000 */
        /* <DEDUP_REMOVED lines=10> */
[----:B------:R-:W-:Y:S01]  /*12910*/  PRMT R4, R162, 0x5410, R161 ;  /* 0x00005410a2047816 */ /* 0x000fe200000000a1 */
[----:B------:R-:W-:Y:S01]  /*12920*/  FMUL.FTZ R41, R2, R41 ;  /* 0x0000002902297220 */ /* 0x000fe20000410000 */
[C---:B------:R-:W-:Y:S01]  /*12930*/  FMUL.FTZ R42, R0.reuse, R42 ;  /* 0x0000002a002a7220 */ /* 0x040fe20000410000 */
[----:B------:R-:W-:Y:S01]  /*12940*/  FMUL.FTZ R43, R0, R43 ;  /* 0x0000002b002b7220 */ /* 0x000fe20000410000 */
[----:B------:R-:W-:Y:S01]  /*12950*/  LOP3.LUT R139, R4, R139, RZ, 0xc0, !PT ;  /* 0x0000008b048b7212 */ /* 0x000fe200078ec0ff */
[----:B------:R-:W-:Y:S01]  /*12960*/  FMUL.FTZ R4, R2, R104 ;  /* 0x0000006802047220 */ /* 0x000fe20000410000 */
[----:B------:R-:W-:Y:S01]  /*12970*/  ISETP.LE.U32.AND P6, PT, R147, UR7, PT ;  /* 0x0000000793007c0c */ /* 0x000fe2000bfc3070 */
[----:B------:R-:W1:Y:S01]  /*12980*/  LDSM.16.MT88.4 R104, [R158] ;  /* 0x000000009e68783b */ /* 0x000e620000004200 */
[----:B------:R-:W-:Y:S01]  /*12990*/  FFMA.FTZ R134, R206, UR4, -R144 ;  /* 0x00000004ce867c23 */ /* 0x000fe20008010890 */
[C---:B------:R-:W-:Y:S01]  /*129a0*/  FMUL.FTZ R44, R2.reuse, R44 ;  /* 0x0000002c022c7220 */ /* 0x040fe20000410000 */
[----:B------:R-:W-:Y:S01]  /*129b0*/  FMUL.FTZ R45, R2, R45 ;  /* 0x0000002d022d7220 */ /* 0x000fe20000410000 */
[----:B------:R-:W-:Y:S01]  /*129c0*/  FMUL.FTZ R46, R0, R46 ;  /* 0x0000002e002e7220 */ /* 0x000fe20000410000 */
[C---:B------:R-:W-:Y:S05]  /*129d0*/  HMMA.16816.F32 R4, R136.reuse, R12, R4 ;  /* 0x0000000c8804723c */ /* 0x040fea0000001804 */
[C---:B------:R-:W-:Y:S01]  /*129e0*/  FMUL.FTZ R12, R2.reuse, R112 ;  /* 0x00000070020c7220 */ /* 0x040fe20000410000 */
[----:B------:R-:W-:Y:S01]  /*129f0*/  FMUL.FTZ R13, R2, R113 ;  /* 0x00000071020d7220 */ /* 0x000fe20000410000 */
[C---:B------:R-:W-:Y:S01]  /*12a00*/  FMUL.FTZ R47, R0.reuse, R47 ;  /* 0x0000002f002f7220 */ /* 0x040fe20000410000 */
[C---:B------:R-:W-:Y:S03]  /*12a10*/  HMMA.16816.F32 R8, R136.reuse, R14, R8 ;  /* 0x0000000e8808723c */ /* 0x040fe60000001808 */
        /* <DEDUP_REMOVED lines=22> */
[C---:B------:R-:W-:Y:S01]  /*12b80*/  FMUL.FTZ R61, R2.reuse, R61 ;  /* 0x0000003d023d7220 */ /* 0x040fe20000410000 */
[C---:B---3--:R-:W-:Y:S03]  /*12b90*/  HMMA.16816.F32 R20, R136.reuse, R28, R20 ;  /* 0x0000001c8814723c */ /* 0x048fe60000001814 */
[C---:B------:R-:W-:Y:S01]  /*12ba0*/  FMUL.FTZ R29, R2.reuse, R129 ;  /* 0x00000081021d7220 */ /* 0x040fe20000410000 */
[----:B------:R-:W-:Y:S01]  /*12bb0*/  FMUL.FTZ R28, R2, R128 ;  /* 0x00000080021c7220 */ /* 0x000fe20000410000 */
[C---:B------:R-:W-:Y:S01]  /*12bc0*/  FMUL.FTZ R62, R0.reuse, R62 ;  /* 0x0000003e003e7220 */ /* 0x040fe20000410000 */
[----:B------:R-:W-:Y:S01]  /*12bd0*/  FMUL.FTZ R63, R0, R63 ;  /* 0x0000003f003f7220 */ /* 0x000fe20000410000 */
[----:B------:R-:W-:Y:S01]  /*12be0*/  FMUL.FTZ R64, R2, R64 ;  /* 0x0000004002407220 */ /* 0x000fe20000410000 */
[C---:B------:R-:W-:Y:S03]  /*12bf0*/  HMMA.16816.F32 R24, R136.reuse, R30, R24 ;  /* 0x0000001e8818723c */ /* 0x040fe60000001818 */
[C---:B------:R-:W-:Y:S01]  /*12c00*/  FMUL.FTZ R30, R0.reuse, R130 ;  /* 0x00000082001e7220 */ /* 0x040fe20000410000 */
[----:B------:R-:W-:Y:S01]  /*12c10*/  FMUL.FTZ R31, R0, R131 ;  /* 0x00000083001f7220 */ /* 0x000fe20000410000 */
[----:B------:R3:W4:Y:S01]  /*12c20*/  LDL.S16 R130, [R1+0x30] ;  /* 0x0000300001827983 */ /* 0x0007220000100600 */
[----:B------:R-:W-:Y:S01]  /*12c30*/  FFMA.FTZ R131, R209, UR4, -R143 ;  /* 0x00000004d1837c23 */ /* 0x000fe2000801088f */
[----:B------:R-:W-:Y:S01]  /*12c40*/  FMUL.FTZ R65, R2, R65 ;  /* 0x0000004102417220 */ /* 0x000fe20000410000 */
[C---:B------:R-:W-:Y:S01]  /*12c50*/  FMUL.FTZ R66, R0.reuse, R66 ;  /* 0x0000004200427220 */ /* 0x040fe20000410000 */
[----:B------:R-:W5:Y:S01]  /*12c60*/  LDL.LU R129, [R1+0x48] ;  /* 0x0000480001817983 */ /* 0x000f620000300800 */
[----:B------:R-:W-:Y:S01]  /*12c70*/  FMUL.FTZ R67, R0, R67 ;  /* 0x0000004300437220 */ /* 0x000fe20000410000 */
[C---:B-1----:R-:W-:Y:S02]  /*12c80*/  HMMA.16816.F32 R28, R136.reuse, R104, R28 ;  /* 0x00000068881c723c */ /* 0x042fe4000000181c */
[----:B------:R-:W3:Y:S01]  /*12c90*/  LDL.LU R123, [R1+0x4c] ;  /* 0x00004c00017b7983 */ /* 0x000ee20000300800 */
[----:B------:R-:W-:Y:S01]  /*12ca0*/  LOP3.LUT R102, R223, UR10, R205, 0x96, !PT ;  /* 0x0000000adf667c12 */ /* 0x000fe2000f8e96cd */
        /* <DEDUP_REMOVED lines=41> */
[----:B------:R-:W-:Y:S03]  /*12f40*/  VIADD R128, R205, 0x646e171e ;  /* 0x646e171ecd807836 */ /* 0x000fe60000000000 */
[C---:B------:R-:W-:Y:S01]  /*12f50*/  HMMA.16816.F32 R56, R136.reuse, R106, R56 ;  /* 0x0000006a8838723c */ /* 0x040fe20000001838 */
[----:B------:R-:W1:Y:S07]  /*12f60*/  LDSM.16.MT88.4 R104, [R186+0x10000] ;  /* 0x01000000ba68783b */ /* 0x000e6e0000004200 */
[C---:B------:R-:W-:Y:S08]  /*12f70*/  HMMA.16816.F32 R60, R136.reuse, R108, R60 ;  /* 0x0000006c883c723c */ /* 0x040ff0000000183c */
[C---:B------:R-:W-:Y:S03]  /*12f80*/  HMMA.16816.F32 R64, R136.reuse, R110, R64 ;  /* 0x0000006e8840723c */ /* 0x040fe60000001840 */
[----:B------:R-:W-:Y:S05]  /*12f90*/  IMAD.WIDE.U32 R110, R102, -0x326172a9, RZ ;  /* 0xcd9e8d57666e7825 */ /* 0x000fea00078e00ff */
[C---:B--2---:R-:W-:Y:S03]  /*12fa0*/  HMMA.16816.F32 R68, R136.reuse, R112, R68 ;  /* 0x000000708844723c */ /* 0x044fe60000001844 */
[----:B------:R-:W-:Y:S02]  /*12fb0*/  LOP3.LUT R108, R178, R148, R111, 0x96, !PT ;  /* 0x00000094b26c7212 */ /* 0x000fe400078e966f */
[----:B------:R-:W-:Y:S03]  /*12fc0*/  LOP3.LUT R102, R235, R149, R110, 0x96, !PT ;  /* 0x00000095eb667212 */ /* 0x000fe600078e966e */
[C---:B------:R-:W-:Y:S03]  /*12fd0*/  HMMA.16816.F32 R72, R136.reuse, R114, R72 ;  /* 0x000000728848723c */ /* 0x040fe60000001848 */
[----:B------:R-:W-:Y:S02]  /*12fe0*/  IMAD.WIDE.U32 R112, R108, -0x2daee0ad, RZ ;  /* 0xd2511f536c707825 */ /* 0x000fe400078e00ff */
[----:B------:R-:W2:Y:S02]  /*12ff0*/  LDSM.16.MT88.4 R108, [R101+0x4000] ;  /* 0x00400000656c783b */ /* 0x000ea40000004200 */
[----:B------:R-:W-:Y:S01]  /*13000*/  IMAD.WIDE.U32 R116, R102, -0x2daee0ad, RZ ;  /* 0xd2511f5366747825 */ /* 0x000fe200078e00ff */
[----:B------:R-:W-:Y:S01]  /*13010*/  LOP3.LUT R102, R176, R150, R113, 0x96, !PT ;  /* 0x00000096b0667212 */ /* 0x000fe200078e9671 */
[C---:B-1----:R-:W-:Y:S03]  /*13020*/  HMMA.16816.F32 R76, R136.reuse, R104, R76 ;  /* 0x00000068884c723c */ /* 0x042fe6000000184c */
[----:B------:R-:W-:Y:S01]  /*13030*/  LOP3.LUT R112, R156, R112, R117, 0x96, !PT ;  /* 0x000000709c707212 */ /* 0x000fe200078e9675 */
[----:B------:R-:W-:Y:S04]  /*13040*/  IMAD.WIDE.U32 R114, R102, -0x326172a9, RZ ;  /* 0xcd9e8d5766727825 */ /* 0x000fe800078e00ff */
[C---:B------:R-:W-:Y:S01]  /*13050*/  HMMA.16816.F32 R80, R136.reuse, R106, R80 ;  /* 0x0000006a8850723c */ /* 0x040fe20000001850 */
[----:B------:R-:W1:Y:S02]  /*13060*/  LDSM.16.MT88.4 R104, [R158+0x4000] ;  /* 0x004000009e68783b */ /* 0x000e640000004200 */
[----:B------:R-:W-:Y:S01]  /*13070*/  IMAD.WIDE.U32 R112, R112, -0x326172a9, RZ ;  /* 0xcd9e8d5770707825 */ /* 0x000fe200078e00ff */
[----:B------:R-:W-:Y:S03]  /*13080*/  LOP3.LUT R102, R234, R157, R115, 0x96, !PT ;  /* 0x0000009dea667212 */ /* 0x000fe600078e9673 */
[--C-:B------:R-:W-:Y:S02]  /*13090*/  FFMA.FTZ R115, R169, UR4, -R144.reuse ;  /* 0x00000004a9737c23 */ /* 0x100fe40008010890 */
[----:B------:R-:W-:Y:S02]  /*130a0*/  IMAD.WIDE.U32 R120, R102, -0x2daee0ad, RZ ;  /* 0xd2511f5366787825 */ /* 0x000fe400078e00ff */
[----:B------:R-:W-:Y:S01]  /*130b0*/  MUFU.EX2 R169, R115 ;  /* 0x0000007300a97308 */ /* 0x000fe20000000800 */
[----:B------:R-:W-:Y:S01]  /*130c0*/  LOP3.LUT R102, R163, R114, R113, 0x96, !PT ;  /* 0x00000072a3667212 */ /* 0x000fe200078e9671 */
[----:B------:R-:W-:Y:S01]  /*130d0*/  FFMA.FTZ R113, R171, UR4, -R143 ;  /* 0x00000004ab717c23 */ /* 0x000fe2000801088f */
[----:B------:R-:W-:Y:S01]  /*130e0*/  LOP3.LUT R116, R151, R116, R121, 0x96, !PT ;  /* 0x0000007497747212 */ /* 0x000fe200078e9679 */
[--C-:B------:R-:W-:Y:S02]  /*130f0*/  FFMA.FTZ R114, R174, UR4, -R144.reuse ;  /* 0x00000004ae727c23 */ /* 0x100fe40008010890 */
[----:B------:R-:W-:Y:S04]  /*13100*/  IMAD.WIDE.U32 R118, R102, -0x2daee0ad, RZ ;  /* 0xd2511f5366767825 */ /* 0x000fe800078e00ff */
[----:B------:R1:W-:Y:S01]  /*13110*/  MUFU.EX2 R224, R113 ;  /* 0x0000007100e07308 */ /* 0x0003e20000000800 */
[----:B------:R-:W-:Y:S01]  /*13120*/  FFMA.FTZ R102, R175, UR4, -R143 ;  /* 0x00000004af667c23 */ /* 0x000fe2000801088f */
[----:B------:R-:W-:Y:S08]  /*13130*/  LOP3.LUT R120, R154, R120, R119, 0x96, !PT ;  /* 0x000000789a787212 */ /* 0x000ff000078e9677 */
[----:B------:R1:W-:Y:S10]  /*13140*/  MUFU.EX2 R175, R114 ;  /* 0x0000007200af7308 */ /* 0x0003f40000000800 */
[----:B------:R1:W1:Y:S01]  /*13150*/  MUFU.EX2 R163, R102 ;  /* 0x0000006600a37308 */ /* 0x0002620000000800 */
[C---:B--2---:R-:W-:Y:S03]  /*13160*/  HMMA.16816.F32 R84, R136.reuse, R108, R84 ;  /* 0x0000006c8854723c */ /* 0x044fe60000001854 */
[----:B------:R-:W-:Y:S04]  /*13170*/  IMAD.WIDE.U32 R108, R116, -0x326172a9, RZ ;  /* 0xcd9e8d57746c7825 */ /* 0x000fe800078e00ff */
[--C-:B-1----:R-:W-:Y:S01]  /*13180*/  FFMA.FTZ R113, R170, UR4, -R143.reuse ;  /* 0x00000004aa717c23 */ /* 0x102fe2000801088f */
[----:B------:R-:W-:Y:S01]  /*13190*/  IMAD.WIDE.U32 R120, R120, -0x326172a9, RZ ;  /* 0xcd9e8d5778787825 */ /* 0x000fe200078e00ff */
[C---:B------:R-:W-:Y:S02]  /*131a0*/  HMMA.16816.F32 R88, R136.reuse, R110, R88 ;  /* 0x0000006e8858723c */ /* 0x040fe40000001858 */
[----:B------:R1:W-:Y:S01]  /*131b0*/  MUFU.EX2 R223, R113 ;  /* 0x0000007100df7308 */ /* 0x0003e20000000800 */
[----:B------:R-:W-:Y:S01]  /*131c0*/  FFMA.FTZ R114, R172, UR4, -R143 ;  /* 0x00000004ac727c23 */ /* 0x000fe2000801088f */
[----:B------:R-:W-:Y:S01]  /*131d0*/  LOP3.LUT R121, R145, R108, R121, 0x96, !PT ;  /* 0x0000006c91797212 */ /* 0x000fe200078e9679 */
[----:B------:R-:W-:Y:S01]  /*131e0*/  VIADD R102, R204, 0x1715609d ;  /* 0x1715609dcc667836 */ /* 0x000fe20000000000 */
[----:B------:R-:W-:Y:S06]  /*131f0*/  F2FP.F16.F32.PACK_AB R132, R224, R163 ;  /* 0x000000a3e084723e */ /* 0x000fec00000000ff */
[----:B------:R-:W2:Y:S01]  /*13200*/  MUFU.EX2 R226, R114 ;  /* 0x0000007200e27308 */ /* 0x000ea20000000800 */
[C---:B------:R-:W-:Y:S03]  /*13210*/  HMMA.16816.F32 R92, R136.reuse, R104, R92 ;  /* 0x00000068885c723c */ /* 0x040fe6000000185c */
[C---:B------:R-:W-:Y:S02]  /*13220*/  LOP3.LUT R124, R102.reuse, R112, R109, 0x96, !PT ;  /* 0x00000070667c7212 */ /* 0x040fe400078e966d */
[----:B------:R-:W2:Y:S01]  /*13230*/  LDSM.16.MT88.4 R108, [R184+0xc800] ;  /* 0x00c80000b86c783b */ /* 0x000ea20000004200 */
[----:B------:R-:W-:Y:S01]  /*13240*/  LOP3.LUT R172, R121, 0xff, RZ, 0xc0, !PT ;  /* 0x000000ff79ac7812 */ /* 0x000fe200078ec0ff */
[--C-:B-1----:R-:W-:Y:S01]  /*13250*/  FFMA.FTZ R113, R173, UR4, -R144.reuse ;  /* 0x00000004ad717c23 */ /* 0x102fe20008010890 */
[----:B------:R-:W-:Y:S03]  /*13260*/  HMMA.16816.F32 R96, R136, R106, R96 ;  /* 0x0000006a8860723c */ /* 0x000fe60000001860 */
[----:B------:R-:W-:Y:S01]  /*13270*/  LOP3.LUT R117, R102, R164, R153, 0x96, !PT ;  /* 0x000000a466757212 */ /* 0x000fe200078e9699 */
[--C-:B------:R-:W-:Y:S01]  /*13280*/  FFMA.FTZ R102, R168, UR4, -R144.reuse ;  /* 0x00000004a8667c23 */ /* 0x100fe20008010890 */
[----:B------:R-:W-:Y:S01]  /*13290*/  FFMA.FTZ R138, R188, UR4, -R144 ;  /* 0x00000004bc8a7c23 */ /* 0x000fe20008010890 */
[----:B------:R1:W-:Y:S01]  /*132a0*/  MUFU.EX2 R222, R113 ;  /* 0x0000007100de7308 */ /* 0x0003e20000000800 */
[----:B------:R-:W-:Y:S01]  /*132b0*/  PRMT R133, R132, 0x7632, R133 ;  /* 0x0000763284857816 */ /* 0x000fe20000000085 */
[----:B------:R-:W-:Y:S01]  /*132c0*/  IMAD.WIDE.U32 R116, R117, -0x2daee0ad, RZ ;  /* 0xd2511f5375747825 */ /* 0x000fe200078e00ff */
[----:B------:R-:W-:Y:S07]  /*132d0*/  F2FP.F16.F32.PACK_AB R157, R175, R169 ;  /* 0x000000a9af9d723e */ /* 0x000fee00000000ff */
[----:B------:R1:W1:Y:S01]  /*132e0*/  MUFU.EX2 R225, R102 ;  /* 0x0000006600e17308 */ /* 0x0002620000000800 */
[----:B--2---:R-:W-:Y:S01]  /*132f0*/  F2FP.F16.F32.PACK_AB R154, R226, R223 ;  /* 0x000000dfe29a723e */ /* 0x004fe200000000ff */
[----:B------:R-:W-:Y:S01]  /*13300*/  IMAD.MOV.U32 R106, RZ, RZ, R116 ;  /* 0x000000ffff6a7224 */ /* 0x000fe200078e0074 */
[----:B------:R-:W-:Y:S01]  /*13310*/  PRMT R181, R116, 0x7773, RZ ;  /* 0x0000777374b57816 */ /* 0x000fe200000000ff */
[----:B------:R-:W-:Y:S01]  /*13320*/  IMAD.WIDE.U32 R124, R124, -0x2daee0ad, RZ ;  /* 0xd2511f537c7c7825 */ /* 0x000fe200078e00ff */
[C---:B------:R-:W-:Y:S02]  /*13330*/  PRMT R182, R116.reuse, 0x7772, RZ ;  /* 0x0000777274b67816 */ /* 0x040fe400000000ff */
[----:B------:R-:W-:Y:S01]  /*13340*/  PRMT R180, R116, 0x7771, RZ ;  /* 0x0000777174b47816 */ /* 0x000fe200000000ff */
[----:B------:R-:W-:Y:S01]  /*13350*/  FFMA.FTZ R137, R185, UR4, -R143 ;  /* 0x00000004b9897c23 */ /* 0x000fe2000801088f */
[----:B------:R-:W-:Y:S01]  /*13360*/  PRMT R105, R182, 0x5410, R181 ;  /* 0x00005410b6697816 */ /* 0x000fe200000000b5 */
[----:B-1----:R-:W1:Y:S01]  /*13370*/  LDSM.16.MT88.4 R112, [R186+0xc800] ;  /* 0x00c80000ba70783b */ /* 0x002e620000004200 */
[----:B------:R-:W-:Y:S01]  /*13380*/  LOP3.LUT R106, R106, 0xff, RZ, 0xc0, !PT ;  /* 0x000000ff6a6a7812 */ /* 0x000fe200078ec0ff */
[----:B------:R-:W-:Y:S01]  /*13390*/  FFMA.FTZ R136, R203, UR4, -R144 ;  /* 0x00000004cb887c23 */ /* 0x000fe20008010890 */
[----:B------:R-:W-:Y:S02]  /*133a0*/  PRMT R156, R157, 0x7632, R156 ;  /* 0x000076329d9c7816 */ /* 0x000fe4000000009c */
[----:B------:R-:W-:Y:S01]  /*133b0*/  LOP3.LUT R102, R128, R166, R117, 0x96, !PT ;  /* 0x000000a680667212 */ /* 0x000fe200078e9675 */
[----:B------:R-:W-:Y:S01]  /*133c0*/  IMAD.U32 R166, RZ, RZ, UR13 ;  /* 0x0000000dffa67e24 */ /* 0x000fe2000f8e00ff */
[----:B------:R-:W-:Y:S02]  /*133d0*/  PRMT R106, R106, 0x5410, R180 ;  /* 0x000054106a6a7816 */ /* 0x000fe400000000b4 */
[C---:B------:R-:W-:Y:S02]  /*133e0*/  LOP3.LUT R104, R102.reuse, 0xffff, RZ, 0xc0, !PT ;  /* 0x0000ffff66687812 */ /* 0x040fe400078ec0ff */
[C---:B------:R-:W-:Y:S02]  /*133f0*/  LOP3.LUT R127, R102.reuse, 0xff, RZ, 0xc0, !PT ;  /* 0x000000ff667f7812 */ /* 0x040fe400078ec0ff */
[----:B------:R-:W-:Y:S02]  /*13400*/  SHF.R.U32.HI R122, RZ, 0x8, R104 ;  /* 0x00000008ff7a7819 */ /* 0x000fe40000011668 */
[----:B------:R-:W-:Y:S02]  /*13410*/  PRMT R107, R102, 0x7632, R107 ;  /* 0x00007632666b7816 */ /* 0x000fe4000000006b */
[----:B------:R-:W-:Y:S02]  /*13420*/  PRMT R104, R127, 0x5410, R122 ;  /* 0x000054107f687816 */ /* 0x000fe4000000007a */
[----:B------:R-:W-:Y:S02]  /*13430*/  LOP3.LUT R135, R107, 0xff, RZ, 0xc0, !PT ;  /* 0x000000ff6b877812 */ /* 0x000fe400078ec0ff */
[----:B------:R-:W-:Y:S02]  /*13440*/  SHF.R.U32.HI R179, RZ, 0x18, R102 ;  /* 0x00000018ffb37819 */ /* 0x000fe40000011666 */
[----:B------:R-:W-:Y:S02]  /*13450*/  LOP3.LUT R107, R105, 0xff00ff, RZ, 0xc0, !PT ;  /* 0x00ff00ff696b7812 */ /* 0x000fe400078ec0ff */
[----:B------:R-:W-:Y:S02]  /*13460*/  PRMT R105, R135, 0x5410, R179 ;  /* 0x0000541087697816 */ /* 0x000fe400000000b3 */
[--C-:B------:R-:W-:Y:S02]  /*13470*/  HSET2.LE.AND R104, R104, R200.reuse, PT ;  /* 0x000000c868687233 */ /* 0x100fe40003803000 */
[----:B------:R-:W-:Y:S02]  /*13480*/  PRMT R102, R132, 0x5410, R133 ;  /* 0x0000541084667816 */ /* 0x000fe40000000085 */
[--C-:B------:R-:W-:Y:S02]  /*13490*/  HSET2.LE.AND R105, R105, R200.reuse, PT ;  /* 0x000000c869697233 */ /* 0x100fe40003803000 */
[----:B------:R-:W-:Y:S02]  /*134a0*/  LOP3.LUT R104, R102, R104, RZ, 0xc0, !PT ;  /* 0x0000006866687212 */ /* 0x000fe400078ec0ff */
[----:B------:R-:W-:Y:S02]  /*134b0*/  PRMT R102, R157, 0x5410, R156 ;  /* 0x000054109d667816 */ /* 0x000fe4000000009c */
[----:B------:R-:W-:Y:S02]  /*134c0*/  PRMT R153, R154, 0x7632, R153 ;  /* 0x000076329a997816 */ /* 0x000fe40000000099 */
[----:B------:R-:W-:Y:S02]  /*134d0*/  F2FP.F16.F32.PACK_AB R155, R225, R222 ;  /* 0x000000dee19b723e */ /* 0x000fe400000000ff */
[----:B------:R-:W-:Y:S02]  /*134e0*/  LOP3.LUT R105, R102, R105, RZ, 0xc0, !PT ;  /* 0x0000006966697212 */ /* 0x000fe400078ec0ff */
[--C-:B------:R-:W-:Y:S02]  /*134f0*/  HSET2.LE.AND R106, R106, R200.reuse, PT ;  /* 0x000000c86a6a7233 */ /* 0x100fe40003803000 */
[----:B------:R-:W-:Y:S02]  /*13500*/  PRMT R102, R154, 0x5410, R153 ;  /* 0x000054109a667816 */ /* 0x000fe40000000099 */
[C---:B------:R-:W-:Y:S02]  /*13510*/  PRMT R152, R155.reuse, 0x7632, R152 ;  /* 0x000076329b987816 */ /* 0x040fe40000000098 */
[----:B------:R-:W-:Y:S02]  /*13520*/  LOP3.LUT R106, R102, R106, RZ, 0xc0, !PT ;  /* 0x0000006a666a7212 */ /* 0x000fe400078ec0ff */
[--C-:B------:R-:W-:Y:S02]  /*13530*/  HSET2.LE.AND R107, R107, R200.reuse, PT ;  /* 0x000000c86b6b7233 */ /* 0x100fe40003803000 */
[----:B------:R-:W-:Y:S02]  /*13540*/  PRMT R102, R155, 0x5410, R152 ;  /* 0x000054109b667816 */ /* 0x000fe40000000098 */
[----:B------:R-:W-:Y:S02]  /*13550*/  PRMT R117, R146, 0x7770, RZ ;  /* 0x0000777092757816 */ /* 0x000fe400000000ff */
[----:B------:R-:W-:Y:S02]  /*13560*/  LOP3.LUT R107, R102, R107, RZ, 0xc0, !PT ;  /* 0x0000006b666b7212 */ /* 0x000fe400078ec0ff */
[----:B------:R-:W-:Y:S02]  /*13570*/  PRMT R116, R116, 0x7770, RZ ;  /* 0x0000777074747816 */ /* 0x000fe400000000ff */
[----:B------:R-:W-:Y:S02]  /*13580*/  ISETP.LE.U32.AND P4, PT, R117, UR7, PT ;  /* 0x0000000775007c0c */ /* 0x000fe4000bf83070 */
[----:B------:R-:W-:Y:S01]  /*13590*/  LOP3.LUT R128, R128, R118, R125, 0x96, !PT ;  /* 0x0000007680807212 */ /* 0x000fe200078e967d */
[C---:B------:R-:W-:Y:S05]  /*135a0*/  HMMA.16816.F32 R4, R104.reuse, R108, R4 ;  /* 0x0000006c6804723c */ /* 0x040fea0000001804 */
[----:B------:R-:W-:Y:S02]  /*135b0*/  ISETP.LE.U32.AND P1, PT, R116, UR7, PT ;  /* 0x0000000774007c0c */ /* 0x000fe4000bf23070 */
[----:B------:R-:W-:Y:S01]  /*135c0*/  LDSM.16.MT88.4 R116, [R101+0x4800] ;  /* 0x004800006574783b */ /* 0x000fe20000004200 */
[C---:B------:R-:W-:Y:S03]  /*135d0*/  HMMA.16816.F32 R8, R104.reuse, R110, R8 ;  /* 0x0000006e6808723c */ /* 0x040fe60000001808 */
[----:B------:R-:W-:Y:S02]  /*135e0*/  SHF.R.U32.HI R174, RZ, 0x18, R121 ;  /* 0x00000018ffae7819 */ /* 0x000fe40000011679 */
[----:B------:R-:W-:Y:S02]  /*135f0*/  LOP3.LUT R102, R165, 0xffff, RZ, 0xc0, !PT ;  /* 0x0000ffffa5667812 */ /* 0x000fe400078ec0ff */
[----:B------:R-:W2:Y:S01]  /*13600*/  LDSM.16.MT88.4 R108, [R101+0x800] ;  /* 0x00080000656c783b */ /* 0x000ea20000004200 */
[C---:B-1----:R-:W-:Y:S03]  /*13610*/  HMMA.16816.F32 R12, R104.reuse, R112, R12 ;  /* 0x00000070680c723c */ /* 0x042fe6000000180c */
[----:B------:R-:W-:Y:S02]  /*13620*/  ISETP.LE.U32.AND P5, PT, R102, UR7, PT ;  /* 0x0000000766007c0c */ /* 0x000fe4000bfa3070 */
[----:B------:R-:W-:Y:S02]  /*13630*/  LOP3.LUT R102, R121, 0xffff, RZ, 0xc0, !PT ;  /* 0x0000ffff79667812 */ /* 0x000fe400078ec0ff */
[C---:B------:R-:W-:Y:S01]  /*13640*/  PRMT R177, R120.reuse, 0x7772, RZ ;  /* 0x0000777278b17816 */ /* 0x040fe200000000ff */
[C---:B------:R-:W-:Y:S01]  /*13650*/  HMMA.16816.F32 R16, R104.reuse, R114, R16 ;  /* 0x000000726810723c */ /* 0x040fe20000001810 */
[----:B------:R-:W1:Y:S02]  /*13660*/  LDSM.16.MT88.4 R112, [R158+0x800] ;  /* 0x000800009e70783b */ /* 0x000e640000004200 */
[----:B------:R-:W-:Y:S02]  /*13670*/  SHF.R.U32.HI R102, RZ, 0x8, R102 ;  /* 0x00000008ff667819 */ /* 0x000fe40000011666 */
[C---:B------:R-:W-:Y:S02]  /*13680*/  PRMT R178, R120.reuse, 0x7773, RZ ;  /* 0x0000777378b27816 */ /* 0x040fe400000000ff */
[----:B------:R-:W-:Y:S01]  /*13690*/  PRMT R176, R120, 0x7771, RZ ;  /* 0x0000777178b07816 */ /* 0x000fe200000000ff */
[----:B----4-:R-:W-:Y:S01]  /*136a0*/  @!P6 HADD2 R130, -R103.H0_H0, -RZ.H0_H0 ;  /* 0xa00000ff6782e230 */ /* 0x010fe20000000900 */
[C---:B--2---:R-:W-:Y:S04]  /*136b0*/  HMMA.16816.F32 R20, R104.reuse, R108, R20 ;  /* 0x0000006c6814723c */ /* 0x044fe80000001814 */
[----:B------:R2:W-:Y:S01]  /*136c0*/  @!P6 STL.S16 [R1+0x30], R130 ;  /* 0x000030820100e387 */ /* 0x0005e20000100600 */
[----:B------:R-:W-:Y:S01]  /*136d0*/  PRMT R126, R130, 0x7610, R126 ;  /* 0x00007610827e7816 */ /* 0x000fe2000000007e */
[----:B-----5:R-:W-:Y:S02]  /*136e0*/  IMAD.MOV.U32 R165, RZ, RZ, R129 ;  /* 0x000000ffffa57224 */ /* 0x020fe400078e0081 */
[----:B------:R-:W-:Y:S01]  /*136f0*/  FFMA.FTZ R129, R207, UR4, -R144 ;  /* 0x00000004cf817c23 */ /* 0x000fe20008010890 */
[----:B------:R-:W4:Y:S01]  /*13700*/  LDL.LU R139, [R1+0x64] ;  /* 0x00006400018b7983 */ /* 0x000f220000300800 */
[----:B------:R-:W-:Y:S01]  /*13710*/  @!P6 PRMT R103, R126, 0x5410, RZ ;  /* 0x000054107e67e816 */ /* 0x000fe200000000ff */
[C---:B------:R-:W-:Y:S01]  /*13720*/  HMMA.16816.F32 R24, R104.reuse, R110, R24 ;  /* 0x0000006e6818723c */ /* 0x040fe20000001818 */
[----:B------:R-:W-:Y:S01]  /*13730*/  MUFU.EX2 R207, R134 ;  /* 0x0000008600cf7308 */ /* 0x000fe20000000800 */
[----:B------:R-:W5:Y:S01]  /*13740*/  LDL.LU R126, [R1+0x68] ;  /* 0x00006800017e7983 */ /* 0x000f620000300800 */
[----:B---3--:R-:W-:Y:S02]  /*13750*/  IMAD.MOV.U32 R164, RZ, RZ, R123 ;  /* 0x000000ffffa47224 */ /* 0x008fe400078e007b */
[----:B------:R-:W-:Y:S01]  /*13760*/  IMAD.U32 R123, RZ, RZ, UR13 ;  /* 0x0000000dff7b7e24 */ /* 0x000fe2000f8e00ff */
[----:B------:R3:W3:Y:S05]  /*13770*/  LDL.S16 R188, [R1+0x3c] ;  /* 0x00003c0001bc7983 */ /* 0x0006ea0000100600 */
[----:B------:R2:W-:Y:S01]  /*13780*/  MUFU.EX2 R206, R129 ;  /* 0x0000008100ce7308 */ /* 0x0005e20000000800 */
[C---:B-1----:R-:W-:Y:S01]  /*13790*/  HMMA.16816.F32 R28, R104.reuse, R112, R28 ;  /* 0x00000070681c723c */ /* 0x042fe2000000181c */
[----:B------:R-:W1:Y:S02]  /*137a0*/  LDSM.16.MT88.4 R108, [R184+0xe800] ;  /* 0x00e80000b86c783b */ /* 0x000e640000004200 */
[----:B------:R-:W-:Y:S04]  /*137b0*/  LEA R166, P0, R166, R164, 0x1 ;  /* 0x000000a4a6a67211 */ /* 0x000fe800078008ff */
[----:B------:R-:W-:Y:S01]  /*137c0*/  LEA.HI.X.SX32 R167, R123, R165, 0x1, P0 ;  /* 0x000000a57ba77211 */ /* 0x000fe200000f0eff */
[C---:B------:R-:W-:Y:S01]  /*137d0*/  HMMA.16816.F32 R32, R104.reuse, R114, R32 ;  /* 0x000000726820723c */ /* 0x040fe20000001820 */
[----:B------:R-:W1:Y:S02]  /*137e0*/  LDSM.16.MT88.4 R112, [R186+0xe800] ;  /* 0x00e80000ba70783b */ /* 0x000e640000004200 */
[----:B------:R-:W-:Y:S02]  /*137f0*/  IMAD.MOV.U32 R123, RZ, RZ, R120 ;  /* 0x000000ffff7b7224 */ /* 0x000fe400078e0078 */
[--C-:B--2---:R-:W-:Y:S01]  /*13800*/  FFMA.FTZ R130, R210, UR4, -R143.reuse ;  /* 0x00000004d2827c23 */ /* 0x104fe2000801088f */
[----:B------:R-:W-:Y:S02]  /*13810*/  IMAD.MOV.U32 R129, RZ, RZ, R124 ;  /* 0x000000ffff817224 */ /* 0x000fe400078e007c */
[--C-:B------:R-:W-:Y:S01]  /*13820*/  FFMA.FTZ R120, R219, UR4, -R143.reuse ;  /* 0x00000004db787c23 */ /* 0x100fe2000801088f */
[----:B------:R-:W-:Y:S01]  /*13830*/  LOP3.LUT R171, R123, 0xff, RZ, 0xc0, !PT ;  /* 0x000000ff7bab7812 */ /* 0x000fe200078ec0ff */
[----:B------:R-:W-:Y:S01]  /*13840*/  MUFU.EX2 R203, R130 ;  /* 0x0000008200cb7308 */ /* 0x000fe20000000800 */
[----:B------:R2:W2:Y:S04]  /*13850*/  LDL.S16 R185, [R1+0x38] ;  /* 0x0000380001b97983 */ /* 0x0004a80000100600 */
[----:B------:R2:W2:Y:S04]  /*13860*/  LDL.S16 R170, [R1+0x40] ;  /* 0x0000400001aa7983 */ /* 0x0004a80000100600 */
[----:B------:R2:W2:Y:S04]  /*13870*/  LDL.S16 R168, [R1+0x34] ;  /* 0x0000340001a87983 */ /* 0x0004a80000100600 */
[----:B------:R-:W-:Y:S01]  /*13880*/  STG.E.U16 desc[UR26][R164.64], R103 ;  /* 0x00000067a4007986 */ /* 0x000fe2000c10151a */
[C---:B-1----:R-:W-:Y:S08]  /*13890*/  HMMA.16816.F32 R36, R104.reuse, R108, R36 ;  /* 0x0000006c6824723c */ /* 0x042ff00000001824 */
[C---:B------:R-:W-:Y:S01]  /*138a0*/  HMMA.16816.F32 R40, R104.reuse, R110, R40 ;  /* 0x0000006e6828723c */ /* 0x040fe20000001828 */
[----:B------:R-:W1:Y:S07]  /*138b0*/  LDSM.16.MT88.4 R108, [R101+0x2800] ;  /* 0x00280000656c783b */ /* 0x000e6e0000004200 */
[C---:B------:R-:W-:Y:S08]  /*138c0*/  HMMA.16816.F32 R44, R104.reuse, R112, R44 ;  /* 0x00000070682c723c */ /* 0x040ff0000000182c */
[C---:B------:R-:W-:Y:S01]  /*138d0*/  HMMA.16816.F32 R48, R104.reuse, R114, R48 ;  /* 0x000000726830723c */ /* 0x040fe20000001830 */
[----:B------:R-:W1:Y:S07]  /*138e0*/  LDSM.16.MT88.4 R112, [R158+0x2800] ;  /* 0x002800009e70783b */ /* 0x000e6e0000004200 */
[C---:B-1----:R-:W-:Y:S08]  /*138f0*/  HMMA.16816.F32 R52, R104.reuse, R108, R52 ;  /* 0x0000006c6834723c */ /* 0x042ff00000001834 */
[C---:B------:R-:W-:Y:S01]  /*13900*/  HMMA.16816.F32 R56, R104.reuse, R110, R56 ;  /* 0x0000006e6838723c */ /* 0x040fe20000001838 */
[----:B------:R-:W1:Y:S07]  /*13910*/  LDSM.16.MT88.4 R108, [R184+0x10800] ;  /* 0x01080000b86c783b */ /* 0x000e6e0000004200 */
[C---:B------:R-:W-:Y:S08]  /*13920*/  HMMA.16816.F32 R60, R104.reuse, R112, R60 ;  /* 0x00000070683c723c */ /* 0x040ff0000000183c */
[C---:B------:R-:W-:Y:S01]  /*13930*/  HMMA.16816.F32 R64, R104.reuse, R114, R64 ;  /* 0x000000726840723c */ /* 0x040fe20000001840 */
[----:B------:R-:W1:Y:S07]  /*13940*/  LDSM.16.MT88.4 R112, [R186+0x10800] ;  /* 0x01080000ba70783b */ /* 0x000e6e0000004200 */
[C---:B-1----:R-:W-:Y:S03]  /*13950*/  HMMA.16816.F32 R68, R104.reuse, R108, R68 ;  /* 0x0000006c6844723c */ /* 0x042fe60000001844 */
[----:B------:R-:W-:Y:S02]  /*13960*/  LOP3.LUT R109, R102, 0xffff, RZ, 0xc0, !PT ;  /* 0x0000ffff666d7812 */ /* 0x000fe400078ec0ff */
[----:B------:R-:W-:Y:S01]  /*13970*/  LOP3.LUT R108, R122, 0xffff, RZ, 0xc0, !PT ;  /* 0x0000ffff7a6c7812 */ /* 0x000fe200078ec0ff */
[--C-:B------:R-:W-:Y:S01]  /*13980*/  FFMA.FTZ R122, R211, UR4, -R144.reuse ;  /* 0x00000004d37a7c23 */ /* 0x100fe20008010890 */
[----:B------:R-:W-:Y:S01]  /*13990*/  ISETP.LE.U32.AND P0, PT, R109, UR7, PT ;  /* 0x000000076d007c0c */ /* 0x000fe2000bf03070 */
[C---:B------:R-:W-:Y:S02]  /*139a0*/  HMMA.16816.F32 R72, R104.reuse, R110, R72 ;  /* 0x0000006e6848723c */ /* 0x040fe40000001848 */
[----:B------:R-:W-:Y:S01]  /*139b0*/  MUFU.EX2 R210, R122 ;  /* 0x0000007a00d27308 */ /* 0x000fe20000000800 */
[----:B------:R-:W-:Y:S02]  /*139c0*/  ISETP.LE.U32.AND P6, PT, R108, UR7, PT ;  /* 0x000000076c007c0c */ /* 0x000fe4000bfc3070 */
[----:B------:R-:W1:Y:S03]  /*139d0*/  LDSM.16.MT88.4 R108, [R158+0x4800] ;  /* 0x004800009e6c783b */ /* 0x000e660000004200 */
[C---:B------:R-:W-:Y:S03]  /*139e0*/  HMMA.16816.F32 R76, R104.reuse, R112, R76 ;  /* 0x00000070684c723c */ /* 0x040fe6000000184c */
[----:B------:R-:W-:Y:S01]  /*139f0*/  FFMA.FTZ R112, R221, UR4, -R143 ;  /* 0x00000004dd707c23 */ /* 0x000fe2000801088f */
[--C-:B------:R-:W-:Y:S01]  /*13a00*/  FFMA.FTZ R113, R218, UR4, -R144.reuse ;  /* 0x00000004da717c23 */ /* 0x100fe20008010890 */
[----:B------:R-:W-:Y:S03]  /*13a10*/  MUFU.EX2 R221, R120 ;  /* 0x0000007800dd7308 */ /* 0x000fe60000000800 */
[C---:B------:R-:W-:Y:S07]  /*13a20*/  HMMA.16816.F32 R80, R104.reuse, R114, R80 ;  /* 0x000000726850723c */ /* 0x040fee0000001850 */
[----:B------:R1:W1:Y:S01]  /*13a30*/  MUFU.EX2 R219, R112 ;  /* 0x0000007000db7308 */ /* 0x0002620000000800 */
[C---:B------:R-:W-:Y:S03]  /*13a40*/  HMMA.16816.F32 R84, R104.reuse, R116, R84 ;  /* 0x000000746854723c */ /* 0x040fe60000001854 */
[--C-:B------:R-:W-:Y:S01]  /*13a50*/  FFMA.FTZ R116, R214, UR4, -R144.reuse ;  /* 0x00000004d6747c23 */ /* 0x100fe20008010890 */
[----:B-1----:R-:W-:Y:S04]  /*13a60*/  FFMA.FTZ R112, R217, UR4, -R144 ;  /* 0x00000004d9707c23 */ /* 0x002fe80008010890 */
[C---:B------:R-:W-:Y:S01]  /*13a70*/  HMMA.16816.F32 R88, R104.reuse, R118, R88 ;  /* 0x000000766858723c */ /* 0x040fe20000001858 */
[----:B------:R1:W-:Y:S02]  /*13a80*/  MUFU.EX2 R217, R113 ;  /* 0x0000007100d97308 */ /* 0x0003e40000000800 */
[----:B------:R-:W-:Y:S08]  /*13a90*/  F2FP.F16.F32.PACK_AB R148, R221, R219 ;  /* 0x000000dbdd94723e */ /* 0x000ff000000000ff */
[----:B------:R1:W1:Y:S01]  /*13aa0*/  MUFU.EX2 R218, R112 ;  /* 0x0000007000da7308 */ /* 0x0002620000000800 */
[----:B------:R-:W-:Y:S09]  /*13ab0*/  PRMT R147, R148, 0x7632, R147 ;  /* 0x0000763294937816 */ /* 0x000ff20000000093 */
[----:B------:R1:W1:Y:S01]  /*13ac0*/  MUFU.EX2 R209, R116 ;  /* 0x0000007400d17308 */ /* 0x0002620000000800 */
[C---:B------:R-:W-:Y:S03]  /*13ad0*/  HMMA.16816.F32 R92, R104.reuse, R108, R92 ;  /* 0x0000006c685c723c */ /* 0x040fe6000000185c */
[--C-:B-1----:R-:W-:Y:S01]  /*13ae0*/  FFMA.FTZ R113, R213, UR4, -R143.reuse ;  /* 0x00000004d5717c23 */ /* 0x102fe2000801088f */
[----:B------:R-:W-:Y:S01]  /*13af0*/  PRMT R108, R172, 0x5410, R102 ;  /* 0x00005410ac6c7816 */ /* 0x000fe20000000066 */
[----:B------:R-:W-:Y:S01]  /*13b00*/  FFMA.FTZ R112, R212, UR4, -R143 ;  /* 0x00000004d4707c23 */ /* 0x000fe2000801088f */
[----:B------:R-:W-:Y:S03]  /*13b10*/  F2FP.F16.F32.PACK_AB R146, R218, R217 ;  /* 0x000000d9da92723e */ /* 0x000fe600000000ff */
[----:B------:R-:W-:Y:S01]  /*13b20*/  MUFU.EX2 R212, R113 ;  /* 0x0000007100d47308 */ /* 0x000fe20000000800 */
[--C-:B------:R-:W-:Y:S01]  /*13b30*/  HSET2.LE.AND R108, R108, R200.reuse, PT ;  /* 0x000000c86c6c7233 */ /* 0x100fe20003803000 */
[----:B------:R-:W-:Y:S01]  /*13b40*/  LDSM.16.MT88.4 R116, [R186+0xd000] ;  /* 0x00d00000ba74783b */ /* 0x000fe20000004200 */
[----:B------:R-:W-:Y:S07]  /*13b50*/  PRMT R151, R146, 0x7632, R151 ;  /* 0x0000763292977816 */ /* 0x000fee0000000097 */
[----:B------:R1:W1:Y:S01]  /*13b60*/  MUFU.EX2 R213, R112 ;  /* 0x0000007000d57308 */ /* 0x0002620000000800 */
[----:B------:R-:W-:Y:S03]  /*13b70*/  HMMA.16816.F32 R96, R104, R110, R96 ;  /* 0x0000006e6860723c */ /* 0x000fe60000001860 */
[----:B------:R-:W-:Y:S01]  /*13b80*/  PRMT R110, R171, 0x5410, R176 ;  /* 0x00005410ab6e7816 */ /* 0x000fe200000000b0 */
[----:B------:R-:W-:Y:S01]  /*13b90*/  FFMA.FTZ R143, R183, UR4, -R143 ;  /* 0x00000004b78f7c23 */ /* 0x000fe2000801088f */
[----:B------:R-:W-:Y:S01]  /*13ba0*/  LDSM.16.MT88.4 R104, [R101+0x1000] ;  /* 0x001000006568783b */ /* 0x000fe20000004200 */
[----:B------:R-:W-:Y:S02]  /*13bb0*/  F2FP.F16.F32.PACK_AB R145, R210, R209 ;  /* 0x000000d1d291723e */ /* 0x000fe400000000ff */
[--C-:B------:R-:W-:Y:S02]  /*13bc0*/  HSET2.LE.AND R110, R110, R200.reuse, PT ;  /* 0x000000c86e6e7233 */ /* 0x100fe40003803000 */
[----:B------:R-:W-:Y:S03]  /*13bd0*/  PRMT R144, R145, 0x7632, R144 ;  /* 0x0000763291907816 */ /* 0x000fe60000000090 */
[----:B-1----:R-:W1:Y:S01]  /*13be0*/  LDSM.16.MT88.4 R112, [R184+0xd000] ;  /* 0x00d00000b870783b */ /* 0x002e620000004200 */
[----:B------:R-:W-:Y:S04]  /*13bf0*/  F2FP.F16.F32.PACK_AB R150, R213, R212 ;  /* 0x000000d4d596723e */ /* 0x000fe800000000ff */
[----:B------:R-:W-:Y:S01]  /*13c00*/  PRMT R149, R150, 0x7632, R149 ;  /* 0x0000763296957816 */ /* 0x000fe20000000095 */
[----:B----4-:R-:W-:Y:S02]  /*13c10*/  FFMA.FTZ R2, R2, R139, R228 ;  /* 0x0000008b02027223 */ /* 0x010fe400000100e4 */
[----:B------:R4:W4:Y:S01]  /*13c20*/  LDL.S16 R139, [R1+0x44] ;  /* 0x00004400018b7983 */ /* 0x0009220000100600 */
[----:B-----5:R-:W-:Y:S01]  /*13c30*/  FFMA.FTZ R0, R0, R126, R227 ;  /* 0x0000007e00007223 */ /* 0x020fe200000100e3 */
[----:B------:R-:W-:Y:S01]  /*13c40*/  FADD.FTZ R2, R230, R2 ;  /* 0x00000002e6027221 */ /* 0x000fe20000010000 */
[----:B---3--:R-:W-:Y:S02]  /*13c50*/  @!P5 HADD2 R188, -R140.H0_H0, -RZ.H0_H0 ;  /* 0xa00000ff8cbcd230 */ /* 0x008fe40000000900 */
[--C-:B------:R-:W-:Y:S01]  /*13c60*/  FADD.FTZ R120, R229, R0.reuse ;  /* 0x00000000e5787221 */ /* 0x100fe20000010000 */
[----:B------:R-:W-:Y:S01]  /*13c70*/  PRMT R0, R121, 0x7632, R0 ;  /* 0x0000763279007816 */ /* 0x000fe20000000000 */
[----:B------:R-:W-:Y:S01]  /*13c80*/  FADD.FTZ R2, R232, R2 ;  /* 0x00000002e8027221 */ /* 0x000fe20000010000 */
[----:B------:R3:W-:Y:S01]  /*13c90*/  @!P5 STL.S16 [R1+0x3c], R188 ;  /* 0x00003cbc0100d387 */ /* 0x0007e20000100600 */
[----:B------:R-:W-:Y:S01]  /*13ca0*/  PRMT R125, R188, 0x7610, R125 ;  /* 0x00007610bc7d7816 */ /* 0x000fe2000000007d */
[----:B------:R-:W-:Y:S01]  /*13cb0*/  FADD.FTZ R120, R231, R120 ;  /* 0x00000078e7787221 */ /* 0x000fe20000010000 */
[----:B------:R-:W-:Y:S01]  /*13cc0*/  LOP3.LUT R173, R0, 0xff, RZ, 0xc0, !PT ;  /* 0x000000ff00ad7812 */ /* 0x000fe200078ec0ff */
[----:B------:R-:W-:Y:S01]  /*13cd0*/  FADD.FTZ R2, R233, R2 ;  /* 0x00000002e9027221 */ /* 0x000fe20000010000 */
[----:B------:R-:W-:Y:S01]  /*13ce0*/  @!P5 PRMT R140, R125, 0x5410, RZ ;  /* 0x000054107d8cd816 */ /* 0x000fe200000000ff */
[----:B------:R-:W-:Y:S01]  /*13cf0*/  FADD.FTZ R126, R236, R120 ;  /* 0x00000078ec7e7221 */ /* 0x000fe20000010000 */
[----:B------:R1:W5:Y:S01]  /*13d00*/  LDL.S16 R125, [R1+0x28] ;  /* 0x00002800017d7983 */ /* 0x0003620000100600 */
[----:B------:R-:W-:Y:S02]  /*13d10*/  ISETP.LE.U32.AND P5, PT, R187, UR7, PT ;  /* 0x00000007bb007c0c */ /* 0x000fe4000bfa3070 */
[----:B------:R-:W-:Y:S01]  /*13d20*/  PRMT R109, R173, 0x5410, R174 ;  /* 0x00005410ad6d7816 */ /* 0x000fe200000000ae */
[----:B------:R-:W-:Y:S01]  /*13d30*/  LDSM.16.MT88.4 R120, [R184+0xf000] ;  /* 0x00f00000b878783b */ /* 0x000fe20000004200 */
[----:B------:R-:W-:Y:S01]  /*13d40*/  PRMT R0, R148, 0x5410, R147 ;  /* 0x0000541094007816 */ /* 0x000fe20000000093 */
[----:B------:R1:W-:Y:S02]  /*13d50*/  MUFU.EX2 R187, R143 ;  /* 0x0000008f00bb7308 */ /* 0x0003e40000000800 */
[--C-:B------:R-:W-:Y:S02]  /*13d60*/  HSET2.LE.AND R109, R109, R200.reuse, PT ;  /* 0x000000c86d6d7233 */ /* 0x100fe40003803000 */
[----:B------:R-:W-:Y:S02]  /*13d70*/  LOP3.LUT R108, R0, R108, RZ, 0xc0, !PT ;  /* 0x0000006c006c7212 */ /* 0x000fe400078ec0ff */
[----:B------:R-:W-:Y:S01]  /*13d80*/  STG.E.U16 desc[UR26][R164.64+0x2], R140 ;  /* 0x0000028ca4007986 */ /* 0x000fe2000c10151a */
[----:B------:R-:W-:Y:S01]  /*13d90*/  PRMT R0, R146, 0x5410, R151 ;  /* 0x0000541092007816 */ /* 0x000fe20000000097 */
[----:B--2---:R-:W-:Y:S03]  /*13da0*/  @!P4 HADD2 R170, -R159.H0_H0, -RZ.H0_H0 ;  /* 0xa00000ff9faac230 */ /* 0x004fe60000000900 */
[----:B------:R-:W-:Y:S01]  /*13db0*/  LOP3.LUT R109, R0, R109, RZ, 0xc0, !PT ;  /* 0x0000006d006d7212 */ /* 0x000fe200078ec0ff */
[----:B---3--:R-:W-:Y:S01]  /*13dc0*/  MUFU.EX2 R188, R137 ;  /* 0x0000008900bc7308 */ /* 0x008fe20000000800 */
[----:B------:R-:W-:Y:S02]  /*13dd0*/  PRMT R0, R177, 0x5410, R178 ;  /* 0x00005410b1007816 */ /* 0x000fe400000000b2 */
[----:B-1----:R-:W-:Y:S02]  /*13de0*/  F2FP.F16.F32.PACK_AB R143, R207, R206 ;  /* 0x000000cecf8f723e */ /* 0x002fe400000000ff */
[----:B------:R-:W-:Y:S05]  /*13df0*/  LOP3.LUT R0, R0, 0xff00ff, RZ, 0xc0, !PT ;  /* 0x00ff00ff00007812 */ /* 0x000fea00078ec0ff */
[--C-:B------:R-:W-:Y:S02]  /*13e00*/  HSET2.LE.AND R111, R0, R200.reuse, PT ;  /* 0x000000c8006f7233 */ /* 0x100fe40003803000 */
[----:B------:R-:W-:Y:S04]  /*13e10*/  PRMT R0, R150, 0x5410, R149 ;  /* 0x0000541096007816 */ /* 0x000fe80000000095 */
[----:B------:R-:W-:Y:S02]  /*13e20*/  LOP3.LUT R110, R0, R110, RZ, 0xc0, !PT ;  /* 0x0000006e006e7212 */ /* 0x000fe400078ec0ff */
[----:B------:R-:W-:Y:S04]  /*13e30*/  PRMT R0, R145, 0x5410, R144 ;  /* 0x0000541091007816 */ /* 0x000fe80000000090 */
[----:B------:R-:W-:Y:S07]  /*13e40*/  LOP3.LUT R111, R0, R111, RZ, 0xc0, !PT ;  /* 0x0000006f006f7212 */ /* 0x000fee00078ec0ff */
        /* <DEDUP_REMOVED lines=13> */
[C---:B------:R-:W-:Y:S03]  /*13f20*/  HMMA.16816.F32 R40, R108.reuse, R122, R40 ;  /* 0x0000007a6c28723c */ /* 0x040fe60000001828 */
[----:B------:R-:W-:Y:S04]  /*13f30*/  PRMT R122, R170, 0x7610, R122 ;  /* 0x00007610aa7a7816 */ /* 0x000fe8000000007a */
[----:B------:R-:W-:Y:S01]  /*13f40*/  @!P4 PRMT R159, R122, 0x5410, RZ ;  /* 0x000054107a9fc816 */ /* 0x000fe200000000ff */
[C---:B--2---:R-:W-:Y:S08]  /*13f50*/  HMMA.16816.F32 R44, R108.reuse, R116, R44 ;  /* 0x000000746c2c723c */ /* 0x044ff0000000182c */
[C---:B------:R-:W-:Y:S01]  /*13f60*/  HMMA.16816.F32 R48, R108.reuse, R118, R48 ;  /* 0x000000766c30723c */ /* 0x040fe20000001830 */
[----:B------:R-:W2:Y:S07]  /*13f70*/  LDSM.16.MT88.4 R116, [R184+0x11000] ;  /* 0x01100000b874783b */ /* 0x000eae0000004200 */
[C---:B---3--:R-:W-:Y:S08]  /*13f80*/  HMMA.16816.F32 R52, R108.reuse, R104, R52 ;  /* 0x000000686c34723c */ /* 0x048ff00000001834 */
        /* <DEDUP_REMOVED lines=8> */
[C---:B---3--:R-:W-:Y:S03]  /*14010*/  HMMA.16816.F32 R76, R108.reuse, R104, R76 ;  /* 0x000000686c4c723c */ /* 0x048fe6000000184c */
[----:B------:R-:W-:Y:S05]  /*14020*/  PRMT R105, R128, 0x7632, R105 ;  /* 0x0000763280697816 */ /* 0x000fea0000000069 */
[C---:B------:R-:W-:Y:S08]  /*14030*/  HMMA.16816.F32 R80, R108.reuse, R106, R80 ;  /* 0x0000006a6c50723c */ /* 0x040ff00000001850 */
[C---:B-1----:R-:W-:Y:S08]  /*14040*/  HMMA.16816.F32 R84, R108.reuse, R112, R84 ;  /* 0x000000706c54723c */ /* 0x042ff00000001854 */
[C---:B------:R-:W-:Y:S08]  /*14050*/  HMMA.16816.F32 R88, R108.reuse, R114, R88 ;  /* 0x000000726c58723c */ /* 0x040ff00000001858 */
[C---:B--2---:R-:W-:Y:S08]  /*14060*/  HMMA.16816.F32 R92, R108.reuse, R116, R92 ;  /* 0x000000746c5c723c */ /* 0x044ff0000000185c */
[----:B------:R-:W-:Y:S03]  /*14070*/  HMMA.16816.F32 R96, R108, R118, R96 ;  /* 0x000000766c60723c */ /* 0x000fe60000001860 */
[----:B----4-:R-:W-:Y:S05]  /*14080*/  @!P5 HADD2 R139, -R141.H0_H0, -RZ.H0_H0 ;  /* 0xa00000ff8d8bd230 */ /* 0x010fea0000000900 */
[----:B------:R1:W-:Y:S01]  /*14090*/  @!P5 STL.S16 [R1+0x44], R139 ;  /* 0x0000448b0100d387 */ /* 0x0003e20000100600 */
[----:B------:R-:W-:Y:S04]  /*140a0*/  PRMT R0, R139, 0x7610, R0 ;  /* 0x000076108b007816 */ /* 0x000fe80000000000 */
[----:B------:R-:W-:Y:S02]  /*140b0*/  @!P5 PRMT R141, R0, 0x5410, RZ ;  /* 0x00005410008dd816 */ /* 0x000fe400000000ff */
[----:B------:R3:W2:Y:S01]  /*140c0*/  LDL.S16 R0, [R1+0x2c] ;  /* 0x00002c0001007983 */ /* 0x0006a20000100600 */
[----:B------:R-:W-:Y:S02]  /*140d0*/  ISETP.LE.U32.AND P5, PT, R208, UR7, PT ;  /* 0x00000007d0007c0c */ /* 0x000fe4000bfa3070 */
[----:B------:R-:W4:Y:S01]  /*140e0*/  MUFU.EX2 R208, R131 ;  /* 0x0000008300d07308 */ /* 0x000f220000000800 */
[----:B------:R-:W-:Y:S10]  /*140f0*/  STG.E.U16 desc[UR26][R166.64], R141 ;  /* 0x0000008da6007986 */ /* 0x000ff4000c10151a */
[----:B------:R-:W-:Y:S01]  /*14100*/  @!P5 HADD2 R185, -R142.H0_H0, -RZ.H0_H0 ;  /* 0xa00000ff8eb9d230 */ /* 0x000fe20000000900 */
[----:B----4-:R-:W-:Y:S01]  /*14110*/  F2FP.F16.F32.PACK_AB R103, R208, R203 ;  /* 0x000000cbd067723e */ /* 0x010fe200000000ff */
[----:B-1----:R3:W4:Y:S03]  /*14120*/  LDL.S16 R139, [R1+0x24] ;  /* 0x00002400018b7983 */ /* 0x0027260000100600 */
[----:B------:R-:W-:Y:S01]  /*14130*/  PRMT R183, R185, 0x7610, R183 ;  /* 0x00007610b9b77816 */ /* 0x000fe200000000b7 */
[----:B------:R1:W-:Y:S03]  /*14140*/  @!P5 STL.S16 [R1+0x38], R185 ;  /* 0x000038b90100d387 */ /* 0x0003e60000100600 */
[----:B------:R-:W-:Y:S02]  /*14150*/  @!P5 PRMT R142, R183, 0x5410, RZ ;  /* 0x00005410b78ed816 */ /* 0x000fe400000000ff */
[----:B------:R-:W-:Y:S01]  /*14160*/  ISETP.GT.U32.AND P5, PT, R215, UR7, PT ;  /* 0x00000007d7007c0c */ /* 0x000fe2000bfa4070 */
[----:B------:R3:W-:Y:S01]  /*14170*/  @!P4 STL.S16 [R1+0x40], R170 ;  /* 0x000040aa0100c387 */ /* 0x0007e20000100600 */
[----:B------:R-:W-:Y:S01]  /*14180*/  ISETP.GT.U32.AND P4, PT, R216, UR7, PT ;  /* 0x00000007d8007c0c */ /* 0x000fe2000bf84070 */
[----:B------:R-:W-:Y:S02]  /*14190*/  MUFU.EX2 R183, R138 ;  /* 0x0000008a00b77308 */ /* 0x000fe40000000800 */
[----:B------:R-:W-:Y:S04]  /*141a0*/  STG.E.U16 desc[UR26][R166.64+0x2], R142 ;  /* 0x0000028ea6007986 */ /* 0x000fe8000c10151a */
[----:B------:R3:W-:Y:S04]  /*141b0*/  STG.E.U16 desc[UR26][R164.64+0x10], R159 ;  /* 0x0000109fa4007986 */ /* 0x0007e8000c10151a */
[----:B------:R-:W-:Y:S02]  /*141c0*/  @P5 HADD2 R168, -R160.H0_H0, -RZ.H0_H0 ;  /* 0xa00000ffa0a85230 */ /* 0x000fe40000000900 */
[----:B-----5:R-:W-:Y:S03]  /*141d0*/  @P4 HADD2 R125, -R161.H0_H0, -RZ.H0_H0 ;  /* 0xa00000ffa17d4230 */ /* 0x020fe60000000900 */
[----:B------:R5:W-:Y:S01]  /*141e0*/  @P5 STL.S16 [R1+0x34], R168 ;  /* 0x000034a801005387 */ /* 0x000be20000100600 */
[----:B------:R-:W-:Y:S02]  /*141f0*/  PRMT R121, R168, 0x7610, R121 ;  /* 0x00007610a8797816 */ /* 0x000fe40000000079 */
[----:B------:R-:W-:Y:S01]  /*14200*/  PRMT R102, R125, 0x7610, R102 ;  /* 0x000076107d667816 */ /* 0x000fe20000000066 */
[----:B------:R5:W-:Y:S01]  /*14210*/  @P4 STL.S16 [R1+0x28], R125 ;  /* 0x0000287d01004387 */ /* 0x000be20000100600 */
[----:B------:R-:W-:Y:S01]  /*14220*/  @P5 PRMT R160, R121, 0x5410, RZ ;  /* 0x0000541079a05816 */ /* 0x000fe200000000ff */
[----:B-1----:R-:W1:Y:S01]  /*14230*/  MUFU.EX2 R185, R136 ;  /* 0x0000008800b97308 */ /* 0x002e620000000800 */
[----:B------:R-:W-:Y:S02]  /*14240*/  ISETP.GT.U32.AND P5, PT, R220, UR7, PT ;  /* 0x00000007dc007c0c */ /* 0x000fe4000bfa4070 */
[----:B------:R-:W-:Y:S01]  /*14250*/  @P4 PRMT R161, R102, 0x5410, RZ ;  /* 0x0000541066a14816 */ /* 0x000fe200000000ff */
[----:B------:R1:W-:Y:S01]  /*14260*/  STG.E.U16 desc[UR26][R164.64+0x12], R160 ;  /* 0x000012a0a4007986 */ /* 0x0003e2000c10151a */
[----:B------:R-:W-:Y:S01]  /*14270*/  ISETP.LE.U32.AND P4, PT, R127, UR7, PT ;  /* 0x000000077f007c0c */ /* 0x000fe2000bf83070 */
[----:B------:R-:W-:Y:S01]  /*14280*/  FADD.FTZ R102, R163, R2 ;  /* 0x00000002a3667221 */ /* 0x000fe20000010000 */
[----:B------:R-:W-:Y:S01]  /*14290*/  FADD.FTZ R2, R169, R126 ;  /* 0x0000007ea9027221 */ /* 0x000fe20000010000 */
[----:B------:R1:W-:Y:S01]  /*142a0*/  STG.E.U16 desc[UR26][R166.64+0x12], R161 ;  /* 0x000012a1a6007986 */ /* 0x0003e2000c10151a */
[----:B------:R-:W-:Y:S02]  /*142b0*/  LOP3.LUT R163, R128, 0xff, RZ, 0xc0, !PT ;  /* 0x000000ff80a37812 */ /* 0x000fe400078ec0ff */
[C---:B---3--:R-:W-:Y:S02]  /*142c0*/  PRMT R170, R124.reuse, 0x7772, RZ ;  /* 0x000077727caa7816 */ /* 0x048fe400000000ff */
[C---:B------:R-:W-:Y:S02]  /*142d0*/  PRMT R169, R124.reuse, 0x7773, RZ ;  /* 0x000077737ca97816 */ /* 0x040fe400000000ff */
[----:B------:R-:W-:Y:S02]  /*142e0*/  LOP3.LUT R159, R105, 0xff, RZ, 0xc0, !PT ;  /* 0x000000ff699f7812 */ /* 0x000fe400078ec0ff */
[----:B------:R-:W-:Y:S02]  /*142f0*/  PRMT R142, R143, 0x7632, R142 ;  /* 0x000076328f8e7816 */ /* 0x000fe4000000008e */
[----:B-----5:R-:W-:Y:S02]  /*14300*/  PRMT R168, R124, 0x7771, RZ ;  /* 0x000077717ca87816 */ /* 0x020fe400000000ff */
[----:B-1----:R-:W-:Y:S02]  /*14310*/  F2FP.F16.F32.PACK_AB R141, R183, R185 ;  /* 0x000000b9b78d723e */ /* 0x002fe400000000ff */
[----:B------:R-:W-:Y:S02]  /*14320*/  LOP3.LUT R125, R128, 0xffff, RZ, 0xc0, !PT ;  /* 0x0000ffff807d7812 */ /* 0x000fe400078ec0ff */
[----:B------:R-:W-:Y:S02]  /*14330*/  PRMT R140, R141, 0x7632, R140 ;  /* 0x000076328d8c7816 */ /* 0x000fe4000000008c */
[----:B------:R-:W-:Y:S04]  /*14340*/  SHF.R.U32.HI R125, RZ, 0x8, R125 ;  /* 0x00000008ff7d7819 */ /* 0x000fe8000001167d */
[----:B------:R-:W-:Y:S02]  /*14350*/  PRMT R136, R163, 0x5410, R125 ;  /* 0x00005410a3887816 */ /* 0x000fe4000000007d */
[----:B------:R-:W-:Y:S02]  /*14360*/  LOP3.LUT R160, R129, 0xff, RZ, 0xc0, !PT ;  /* 0x000000ff81a07812 */ /* 0x000fe400078ec0ff */
[----:B------:R-:W-:Y:S02]  /*14370*/  SHF.R.U32.HI R161, RZ, 0x18, R128 ;  /* 0x00000018ffa17819 */ /* 0x000fe40000011680 */
[----:B------:R-:W-:Y:S01]  /*14380*/  LDSM.16.MT88.4 R128, [R101+0x1800] ;  /* 0x001800006580783b */ /* 0x000fe20000004200 */
[--C-:B------:R-:W-:Y:S02]  /*14390*/  HSET2.LE.AND R136, R136, R200.reuse, PT ;  /* 0x000000c888887233 */ /* 0x100fe40003803000 */
[----:B------:R-:W-:Y:S02]  /*143a0*/  PRMT R137, R159, 0x5410, R161 ;  /* 0x000054109f897816 */ /* 0x000fe400000000a1 */
[----:B------:R-:W-:Y:S03]  /*143b0*/  PRMT R138, R160, 0x5410, R168 ;  /* 0x00005410a08a7816 */ /* 0x000fe600000000a8 */
[--C-:B------:R-:W-:Y:S02]  /*143c0*/  HSET2.LE.AND R137, R137, R200.reuse, PT ;  /* 0x000000c889897233 */ /* 0x100fe40003803000 */
[--C-:B------:R-:W-:Y:S01]  /*143d0*/  HSET2.LE.AND R138, R138, R200.reuse, PT ;  /* 0x000000c88a8a7233 */ /* 0x100fe20003803000 */
[----:B--2---:R-:W-:Y:S05]  /*143e0*/  @P5 HADD2 R0, -R162.H0_H0, -RZ.H0_H0 ;  /* 0xa00000ffa2005230 */ /* 0x004fea0000000900 */
[----:B------:R1:W-:Y:S01]  /*143f0*/  @P5 STL.S16 [R1+0x2c], R0 ;  /* 0x00002c0001005387 */ /* 0x0003e20000100600 */
[----:B------:R-:W-:Y:S04]  /*14400*/  PRMT R120, R0, 0x7610, R120 ;  /* 0x0000761000787816 */ /* 0x000fe80000000078 */
[----:B------:R-:W-:Y:S01]  /*14410*/  @P5 PRMT R162, R120, 0x5410, RZ ;  /* 0x0000541078a25816 */ /* 0x000fe200000000ff */
[----:B------:R-:W-:Y:S01]  /*14420*/  FADD.FTZ R120, R175, R2 ;  /* 0x00000002af787221 */ /* 0x000fe20000010000 */
[----:B------:R-:W-:Y:S03]  /*14430*/  F2FP.F16.F32.PACK_AB R2, R187, R188 ;  /* 0x000000bcbb02723e */ /* 0x000fe600000000ff */
[----:B------:R2:W-:Y:S01]  /*14440*/  STG.E.U16 desc[UR26][R166.64+0x10], R162 ;  /* 0x000010a2a6007986 */ /* 0x0005e2000c10151a */
[----:B------:R-:W-:Y:S01]  /*14450*/  FADD.FTZ R106, R222, R120 ;  /* 0x00000078de6a7221 */ /* 0x000fe20000010000 */
[----:B----4-:R-:W-:Y:S05]  /*14460*/  @!P4 HADD2 R139, -R132.H0_H0, -RZ.H0_H0 ;  /* 0xa00000ff848bc230 */ /* 0x010fea0000000900 */
[----:B------:R3:W-:Y:S04]  /*14470*/  @!P4 STL.S16 [R1+0x24], R139 ;  /* 0x0000248b0100c387 */ /* 0x0007e80000100600 */
[----:B------:R4:W5:Y:S01]  /*14480*/  LDL.S16 R121, [R1+0x1c] ;  /* 0x00001c0001797983 */ /* 0x0009620000100600 */
[----:B-1----:R-:W-:Y:S03]  /*14490*/  LOP3.LUT R0, R125, 0xffff, RZ, 0xc0, !PT ;  /* 0x0000ffff7d007812 */ /* 0x002fe600078ec0ff */
[----:B------:R4:W4:Y:S01]  /*144a0*/  LDL.S16 R229, [R1+0x18] ;  /* 0x0000180001e57983 */ /* 0x0009220000100600 */
[----:B------:R-:W-:Y:S03]  /*144b0*/  ISETP.LE.U32.AND P5, PT, R0, UR7, PT ;  /* 0x0000000700007c0c */ /* 0x000fe6000bfa3070 */
[----:B------:R1:W4:Y:S01]  /*144c0*/  LDL.S16 R228, [R1+0x10] ;  /* 0x0000100001e47983 */ /* 0x0003220000100600 */
[----:B------:R-:W-:Y:S03]  /*144d0*/  PRMT R0, R139, 0x7610, R0 ;  /* 0x000076108b007816 */ /* 0x000fe60000000000 */
[----:B------:R1:W4:Y:S01]  /*144e0*/  LDL.S16 R227, [R1+0x20] ;  /* 0x0000200001e37983 */ /* 0x0003220000100600 */
[----:B------:R-:W-:Y:S01]  /*144f0*/  @!P4 PRMT R132, R0, 0x5410, RZ ;  /* 0x000054100084c816 */ /* 0x000fe200000000ff */
[--C-:B------:R-:W-:Y:S01]  /*14500*/  FADD.FTZ R0, R224, R102.reuse ;  /* 0x00000066e0007221 */ /* 0x100fe20000010000 */
[----:B------:R-:W-:Y:S01]  /*14510*/  ISETP.LE.U32.AND P4, PT, R135, UR7, PT ;  /* 0x0000000787007c0c */ /* 0x000fe2000bf83070 */
[----:B------:R1:W4:Y:S01]  /*14520*/  LDL.S16 R220, [R1+0x14] ;  /* 0x0000140001dc7983 */ /* 0x0003220000100600 */
[----:B------:R-:W-:Y:S01]  /*14530*/  PRMT R102, R103, 0x7632, R102 ;  /* 0x0000763267667816 */ /* 0x000fe20000000066 */
[--C-:B------:R-:W-:Y:S01]  /*14540*/  FADD.FTZ R104, R223, R0.reuse ;  /* 0x00000000df687221 */ /* 0x100fe20000010000 */
[----:B------:R-:W-:Y:S01]  /*14550*/  PRMT R0, R2, 0x7632, R0 ;  /* 0x0000763202007816 */ /* 0x000fe20000000000 */
[----:B------:R-:W-:Y:S01]  /*14560*/  LDSM.16.MT88.4 R124, [R186+0xd800] ;  /* 0x00d80000ba7c783b */ /* 0x000fe20000004200 */
[----:B--2---:R-:W-:Y:S01]  /*14570*/  FADD.FTZ R162, R225, R106 ;  /* 0x0000006ae1a27221 */ /* 0x004fe20000010000 */
[----:B------:R-:W-:Y:S01]  /*14580*/  FADD.FTZ R175, R226, R104 ;  /* 0x00000068e2af7221 */ /* 0x000fe20000010000 */
[----:B------:R-:W-:Y:S01]  /*14590*/  PRMT R104, R103, 0x5410, R102 ;  /* 0x0000541067687816 */ /* 0x000fe20000000066 */
[----:B------:R-:W-:Y:S03]  /*145a0*/  @!P5 HADD2 R245, -R102.H0_H0, -RZ.H0_H0 ;  /* 0xa00000ff66f5d230 */ /* 0x000fe60000000900 */
[----:B------:R-:W-:Y:S01]  /*145b0*/  LOP3.LUT R136, R104, R136, RZ, 0xc0, !PT ;  /* 0x0000008868887212 */ /* 0x000fe200078ec0ff */
[----:B------:R-:W-:Y:S01]  /*145c0*/  STG.E.U16 desc[UR26][R164.64+0x20], R132 ;  /* 0x00002084a4007986 */ /* 0x000fe2000c10151a */
[----:B------:R-:W-:Y:S02]  /*145d0*/  PRMT R104, R170, 0x5410, R169 ;  /* 0x00005410aa687816 */ /* 0x000fe400000000a9 */
[----:B------:R-:W-:Y:S02]  /*145e0*/  @!P5 PRMT R102, R245, 0x5410, RZ ;  /* 0x00005410f566d816 */ /* 0x000fe400000000ff */
[----:B---3--:R-:W-:Y:S02]  /*145f0*/  LOP3.LUT R139, R104, 0xff00ff, RZ, 0xc0, !PT ;  /* 0x00ff00ff688b7812 */ /* 0x008fe400078ec0ff */
[----:B------:R-:W-:Y:S02]  /*14600*/  PRMT R104, R143, 0x5410, R142 ;  /* 0x000054108f687816 */ /* 0x000fe4000000008e */
[----:B------:R-:W-:Y:S02]  /*14610*/  ISETP.GT.U32.AND P5, PT, R170, UR7, PT ;  /* 0x00000007aa007c0c */ /* 0x000fe4000bfa4070 */
[----:B------:R-:W-:Y:S02]  /*14620*/  LOP3.LUT R137, R104, R137, RZ, 0xc0, !PT ;  /* 0x0000008968897212 */ /* 0x000fe400078ec0ff */
[----:B------:R-:W-:Y:S02]  /*14630*/  PRMT R104, R2, 0x5410, R0 ;  /* 0x0000541002687816 */ /* 0x000fe40000000000 */
[----:B------:R-:W-:Y:S02]  /*14640*/  HSET2.LE.AND R139, R139, R200, PT ;  /* 0x000000c88b8b7233 */ /* 0x000fe40003803000 */
[----:B------:R-:W-:Y:S02]  /*14650*/  LOP3.LUT R138, R104, R138, RZ, 0xc0, !PT ;  /* 0x0000008a688a7212 */ /* 0x000fe400078ec0ff */
[----:B------:R-:W-:Y:S03]  /*14660*/  PRMT R104, R141, 0x5410, R140 ;  /* 0x000054108d687816 */ /* 0x000fe6000000008c */
[----:B------:R-:W-:Y:S01]  /*14670*/  @P5 HADD2 R242, -R141.H0_H0, -RZ.H0_H0 ;  /* 0xa00000ff8df25230 */ /* 0x000fe20000000900 */
[----:B------:R-:W-:Y:S04]  /*14680*/  LOP3.LUT R139, R104, R139, RZ, 0xc0, !PT ;  /* 0x0000008b688b7212 */ /* 0x000fe800078ec0ff */
[----:B------:R-:W-:Y:S01]  /*14690*/  @P5 PRMT R141, R242, 0x5410, RZ ;  /* 0x00005410f28d5816 */ /* 0x000fe200000000ff */
[----:B-----5:R-:W-:Y:S02]  /*146a0*/  @!P6 HADD2 R121, -R133.H0_H0, -RZ.H0_H0 ;  /* 0xa00000ff8579e230 */ /* 0x020fe40000000900 */
[----:B----4-:R-:W-:Y:S03]  /*146b0*/  @!P4 HADD2 R229, -R157.H0_H0, -RZ.H0_H0 ;  /* 0xa00000ff9de5c230 */ /* 0x010fe60000000900 */
[----:B------:R-:W-:Y:S01]  /*146c0*/  @!P6 STL.S16 [R1+0x1c], R121 ;  /* 0x00001c790100e387 */ /* 0x000fe20000100600 */
[----:B------:R-:W-:Y:S03]  /*146d0*/  PRMT R107, R121, 0x7610, R107 ;  /* 0x00007610796b7816 */ /* 0x000fe6000000006b */
[----:B------:R1:W2:Y:S01]  /*146e0*/  LDL.S16 R216, [R1+0xc] ;  /* 0x00000c0001d87983 */ /* 0x0002a20000100600 */
[----:B------:R-:W-:Y:S02]  /*146f0*/  @!P6 PRMT R133, R107, 0x5410, RZ ;  /* 0x000054106b85e816 */ /* 0x000fe400000000ff */
[----:B------:R-:W-:Y:S01]  /*14700*/  ISETP.LE.U32.AND P6, PT, R179, UR7, PT ;  /* 0x00000007b3007c0c */ /* 0x000fe2000bfc3070 */
[----:B------:R1:W3:Y:S01]  /*14710*/  LDL.S16 R211, [R1+0x4] ;  /* 0x0000040001d37983 */ /* 0x0002e20000100600 */
[----:B------:R-:W-:Y:S03]  /*14720*/  @!P1 HADD2 R227, -R154.H0_H0, -RZ.H0_H0 ;  /* 0xa00000ff9ae39230 */ /* 0x000fe60000000900 */
[----:B------:R1:W4:Y:S04]  /*14730*/  LDL.S16 R215, [R1+0x8] ;  /* 0x0000080001d77983 */ /* 0x0003280000100600 */
[----:B------:R1:W5:Y:S04]  /*14740*/  LDL.S16 R214, [R1] ;  /* 0x0000000001d67983 */ /* 0x0003680000100600 */
[----:B------:R-:W1:Y:S01]  /*14750*/  LDSM.16.MT88.4 R120, [R184+0xd800] ;  /* 0x00d80000b878783b */ /* 0x000e620000004200 */
[----:B------:R-:W-:Y:S07]  /*14760*/  @!P6 HADD2 R228, -R156.H0_H0, -RZ.H0_H0 ;  /* 0xa00000ff9ce4e230 */ /* 0x000fee0000000900 */
[----:B------:R-:W-:Y:S04]  /*14770*/  STG.E.U16 desc[UR26][R164.64+0x22], R133 ;  /* 0x00002285a4007986 */ /* 0x000fe8000c10151a */
[----:B------:R-:W1:Y:S08]  /*14780*/  LDSM.16.MT88.4 R132, [R158+0x1800] ;  /* 0x001800009e84783b */ /* 0x000e700000004200 */
[----:B------:R-:W-:Y:S04]  /*14790*/  @!P4 STL.S16 [R1+0x18], R229 ;  /* 0x000018e50100c387 */ /* 0x000fe80000100600 */
[----:B------:R-:W-:Y:S04]  /*147a0*/  @!P6 STL.S16 [R1+0x10], R228 ;  /* 0x000010e40100e387 */ /* 0x000fe80000100600 */
[----:B------:R-:W-:Y:S01]  /*147b0*/  @!P1 STL.S16 [R1+0x20], R227 ;  /* 0x000020e301009387 */ /* 0x000fe20000100600 */
[C---:B-1----:R-:W-:Y:S03]  /*147c0*/  HMMA.16816.F32 R104, R136.reuse, R120, R4 ;  /* 0x000000788868723c */ /* 0x042fe60000001804 */
[----:B------:R-:W1:Y:S05]  /*147d0*/  LDSM.16.MT88.4 R4, [R184+0xf800] ;  /* 0x00f80000b804783b */ /* 0x000e6a0000004200 */
[C---:B------:R-:W-:Y:S03]  /*147e0*/  HMMA.16816.F32 R108, R136.reuse, R122, R8 ;  /* 0x0000007a886c723c */ /* 0x040fe60000001808 */
[----:B------:R-:W-:Y:S04]  /*147f0*/  PRMT R8, R229, 0x7610, R8 ;  /* 0x00007610e5087816 */ /* 0x000fe80000000008 */
[----:B------:R-:W-:Y:S01]  /*14800*/  @!P4 PRMT R157, R8, 0x5410, RZ ;  /* 0x00005410089dc816 */ /* 0x000fe200000000ff */
[C---:B------:R-:W-:Y:S01]  /*14810*/  HMMA.16816.F32 R112, R136.reuse, R124, R12 ;  /* 0x0000007c8870723c */ /* 0x040fe2000000180c */
[----:B------:R-:W1:Y:S02]  /*14820*/  LDSM.16.MT88.4 R8, [R186+0xf800] ;  /* 0x00f80000ba08783b */ /* 0x000e640000004200 */
[----:B------:R-:W-:Y:S02]  /*14830*/  ISETP.GT.U32.AND P4, PT, R180, UR7, PT ;  /* 0x00000007b4007c0c */ /* 0x000fe4000bf84070 */
[----:B------:R-:W-:Y:S02]  /*14840*/  PRMT R14, R228, 0x7610, R14 ;  /* 0x00007610e40e7816 */ /* 0x000fe4000000000e */
[----:B------:R-:W-:Y:S01]  /*14850*/  PRMT R13, R227, 0x7610, R13 ;  /* 0x00007610e30d7816 */ /* 0x000fe2000000000d */
[C---:B------:R-:W-:Y:S01]  /*14860*/  HMMA.16816.F32 R116, R136.reuse, R126, R16 ;  /* 0x0000007e8874723c */ /* 0x040fe20000001810 */
[----:B------:R-:W-:Y:S02]  /*14870*/  STG.E.U16 desc[UR26][R166.64+0x20], R157 ;  /* 0x0000209da6007986 */ /* 0x000fe4000c10151a */
[----:B------:R-:W-:Y:S02]  /*14880*/  @!P6 PRMT R156, R14, 0x5410, RZ ;  /* 0x000054100e9ce816 */ /* 0x000fe400000000ff */
[----:B------:R-:W-:Y:S02]  /*14890*/  ISETP.GT.U32.AND P6, PT, R181, UR7, PT ;  /* 0x00000007b5007c0c */ /* 0x000fe4000bfc4070 */
[----:B------:R-:W-:Y:S01]  /*148a0*/  @!P1 PRMT R154, R13, 0x5410, RZ ;  /* 0x000054100d9a9816 */ /* 0x000fe200000000ff */
[----:B------:R-:W-:Y:S01]  /*148b0*/  STG.E.U16 desc[UR26][R166.64+0x22], R156 ;  /* 0x0000229ca6007986 */ /* 0x000fe2000c10151a */
[C---:B------:R-:W-:Y:S03]  /*148c0*/  HMMA.16816.F32 R120, R136.reuse, R128, R20 ;  /* 0x000000808878723c */ /* 0x040fe60000001814 */
[----:B------:R-:W-:Y:S01]  /*148d0*/  STG.E.U16 desc[UR26][R164.64+0x30], R154 ;  /* 0x0000309aa4007986 */ /* 0x000fe2000c10151a */
[----:B------:R-:W-:Y:S01]  /*148e0*/  @P4 HADD2 R220, -R153.H0_H0, -RZ.H0_H0 ;  /* 0xa00000ff99dc4230 */ /* 0x000fe20000000900 */
[----:B------:R-:W-:Y:S03]  /*148f0*/  ISETP.GT.U32.AND P1, PT, R182, UR7, PT ;  /* 0x00000007b6007c0c */ /* 0x000fe6000bf24070 */
[C---:B------:R-:W-:Y:S01]  /*14900*/  HMMA.16816.F32 R124, R136.reuse, R130, R24 ;  /* 0x00000082887c723c */ /* 0x040fe20000001818 */
[----:B------:R-:W-:Y:S02]  /*14910*/  @P4 STL.S16 [R1+0x14], R220 ;  /* 0x000014dc01004387 */ /* 0x000fe40000100600 */
[----:B------:R-:W-:Y:S04]  /*14920*/  PRMT R12, R220, 0x7610, R12 ;  /* 0x00007610dc0c7816 */ /* 0x000fe8000000000c */
[----:B------:R-:W-:Y:S01]  /*14930*/  @P4 PRMT R153, R12, 0x5410, RZ ;  /* 0x000054100c994816 */ /* 0x000fe200000000ff */
[C---:B------:R-:W-:Y:S01]  /*14940*/  HMMA.16816.F32 R128, R136.reuse, R132, R28 ;  /* 0x000000848880723c */ /* 0x040fe2000000181c */
[----:B------:R-:W1:Y:S02]  /*14950*/  LDSM.16.MT88.4 R12, [R101+0x3800] ;  /* 0x00380000650c783b */ /* 0x000e640000004200 */
[----:B------:R-:W-:Y:S05]  /*14960*/  ISETP.LE.U32.AND P4, PT, R172, UR7, PT ;  /* 0x00000007ac007c0c */ /* 0x000fea000bf83070 */
[C---:B------:R-:W-:Y:S01]  /*14970*/  HMMA.16816.F32 R132, R136.reuse, R134, R32 ;  /* 0x000000868884723c */ /* 0x040fe20000001820 */
[----:B------:R-:W-:Y:S07]  /*14980*/  STG.E.U16 desc[UR26][R164.64+0x32], R153 ;  /* 0x00003299a4007986 */ /* 0x000fee000c10151a */
[C---:B-1----:R-:W-:Y:S08]  /*14990*/  HMMA.16816.F32 R36, R136.reuse, R4, R36 ;  /* 0x000000048824723c */ /* 0x042ff00000001824 */
[C---:B------:R-:W-:Y:S08]  /*149a0*/  HMMA.16816.F32 R40, R136.reuse, R6, R40 ;  /* 0x000000068828723c */ /* 0x040ff00000001828 */
[C---:B------:R-:W-:Y:S08]  /*149b0*/  HMMA.16816.F32 R44, R136.reuse, R8, R44 ;  /* 0x00000008882c723c */ /* 0x040ff0000000182c */
[C---:B------:R-:W-:Y:S01]  /*149c0*/  HMMA.16816.F32 R48, R136.reuse, R10, R48 ;  /* 0x0000000a8830723c */ /* 0x040fe20000001830 */
[----:B------:R-:W-:Y:S07]  /*149d0*/  LDSM.16.MT88.4 R8, [R186+0x11800] ;  /* 0x01180000ba08783b */ /* 0x000fee0000004200 */
[C---:B------:R-:W-:Y:S08]  /*149e0*/  HMMA.16816.F32 R52, R136.reuse, R12, R52 ;  /* 0x0000000c8834723c */ /* 0x040ff00000001834 */
[C---:B------:R-:W-:Y:S01]  /*149f0*/  HMMA.16816.F32 R56, R136.reuse, R14, R56 ;  /* 0x0000000e8838723c */ /* 0x040fe20000001838 */
[----:B------:R1:W-:Y:S02]  /*14a00*/  LDSM.16.MT88.4 R12, [R101+0x5800] ;  /* 0x00580000650c783b */ /* 0x0003e40000004200 */
[----:B-1----:R-:W-:Y:S02]  /*14a10*/  IMAD.MOV.U32 R101, RZ, RZ, R100 ;  /* 0x000000ffff657224 */ /* 0x002fe400078e0064 */
[----:B--2---:R-:W-:Y:S02]  /*14a20*/  @P6 HADD2 R216, -R152.H0_H0, -RZ.H0_H0 ;  /* 0xa00000ff98d86230 */ /* 0x004fe40000000900 */
[----:B---3--:R-:W-:Y:S03]  /*14a30*/  @!P0 HADD2 R211, -R147.H0_H0, -RZ.H0_H0 ;  /* 0xa00000ff93d38230 */ /* 0x008fe60000000900 */
[----:B------:R-:W-:Y:S01]  /*14a40*/  @P6 STL.S16 [R1+0xc], R216 ;  /* 0x00000cd801006387 */ /* 0x000fe20000100600 */
[----:B------:R-:W-:Y:S01]  /*14a50*/  PRMT R16, R216, 0x7610, R16 ;  /* 0x00007610d8107816 */ /* 0x000fe20000000010 */
[----:B----4-:R-:W-:Y:S01]  /*14a60*/  @P1 HADD2 R215, -R155.H0_H0, -RZ.H0_H0 ;  /* 0xa00000ff9bd71230 */ /* 0x010fe20000000900 */
[----:B------:R-:W-:Y:S02]  /*14a70*/  PRMT R4, R211, 0x7610, R4 ;  /* 0x00007610d3047816 */ /* 0x000fe40000000004 */
[----:B------:R-:W-:Y:S01]  /*14a80*/  @P6 PRMT R152, R16, 0x5410, RZ ;  /* 0x0000541010986816 */ /* 0x000fe200000000ff */
[----:B-----5:R-:W-:Y:S01]  /*14a90*/  @!P4 HADD2 R214, -R148.H0_H0, -RZ.H0_H0 ;  /* 0xa00000ff94d6c230 */ /* 0x020fe20000000900 */
[----:B------:R-:W1:Y:S01]  /*14aa0*/  LDSM.16.MT88.4 R16, [R158+0x3800] ;  /* 0x003800009e10783b */ /* 0x000e620000004200 */
[----:B------:R-:W-:Y:S02]  /*14ab0*/  @!P0 PRMT R147, R4, 0x5410, RZ ;  /* 0x0000541004938816 */ /* 0x000fe400000000ff */
[----:B------:R-:W-:Y:S02]  /*14ac0*/  PRMT R21, R215, 0x7610, R21 ;  /* 0x00007610d7157816 */ /* 0x000fe40000000015 */
[----:B------:R-:W-:Y:S02]  /*14ad0*/  PRMT R20, R214, 0x7610, R20 ;  /* 0x00007610d6147816 */ /* 0x000fe40000000014 */
[----:B------:R-:W-:Y:S01]  /*14ae0*/  @P1 PRMT R155, R21, 0x5410, RZ ;  /* 0x00005410159b1816 */ /* 0x000fe200000000ff */
[----:B------:R-:W2:Y:S01]  /*14af0*/  LDSM.16.MT88.4 R4, [R184+0x11800] ;  /* 0x01180000b804783b */ /* 0x000ea20000004200 */
[----:B------:R-:W-:Y:S02]  /*14b00*/  @!P4 PRMT R148, R20, 0x5410, RZ ;  /* 0x000054101494c816 */ /* 0x000fe400000000ff */
[----:B------:R-:W-:Y:S05]  /*14b10*/  ISETP.LE.U32.AND P6, PT, R173, UR7, PT ;  /* 0x00000007ad007c0c */ /* 0x000fea000bfc3070 */
[----:B------:R-:W-:Y:S01]  /*14b20*/  @P1 STL.S16 [R1+0x8], R215 ;  /* 0x000008d701001387 */ /* 0x000fe20000100600 */
[----:B------:R-:W-:Y:S03]  /*14b30*/  ISETP.LE.U32.AND P1, PT, R174, UR7, PT ;  /* 0x00000007ae007c0c */ /* 0x000fe6000bf23070 */
[----:B------:R-:W-:Y:S01]  /*14b40*/  @!P4 STL.S16 [R1], R214 ;  /* 0x000000d60100c387 */ /* 0x000fe20000100600 */
[----:B------:R-:W-:Y:S03]  /*14b50*/  ISETP.LE.U32.AND P4, PT, R171, UR7, PT ;  /* 0x00000007ab007c0c */ /* 0x000fe6000bf83070 */
[----:B------:R-:W-:Y:S01]  /*14b60*/  @!P0 STL.S16 [R1+0x4], R211 ;  /* 0x000004d301008387 */ /* 0x000fe20000100600 */
[----:B------:R-:W-:Y:S01]  /*14b70*/  ISETP.GT.U32.AND P0, PT, R176, UR7, PT ;  /* 0x00000007b0007c0c */ /* 0x000fe2000bf04070 */
[----:B------:R-:W-:Y:S02]  /*14b80*/  @!P6 HADD2 R251, -R146.H0_H0, -RZ.H0_H0 ;  /* 0xa00000ff92fbe230 */ /* 0x000fe40000000900 */
[----:B------:R-:W-:Y:S02]  /*14b90*/  STG.E.U16 desc[UR26][R166.64+0x32], R152 ;  /* 0x00003298a6007986 */ /* 0x000fe4000c10151a */
[----:B------:R-:W-:Y:S01]  /*14ba0*/  @!P1 HADD2 R250, -R151.H0_H0, -RZ.H0_H0 ;  /* 0xa00000ff97fa9230 */ /* 0x000fe20000000900 */
[----:B------:R-:W-:Y:S01]  /*14bb0*/  @!P6 PRMT R146, R251, 0x5410, RZ ;  /* 0x00005410fb92e816 */ /* 0x000fe200000000ff */
[----:B------:R-:W-:Y:S01]  /*14bc0*/  STG.E.U16 desc[UR26][R166.64+0x30], R155 ;  /* 0x0000309ba6007986 */ /* 0x000fe2000c10151a */
[----:B------:R-:W-:Y:S01]  /*14bd0*/  ISETP.GT.U32.AND P6, PT, R177, UR7, PT ;  /* 0x00000007b1007c0c */ /* 0x000fe2000bfc4070 */
[----:B------:R-:W-:Y:S01]  /*14be0*/  @!P4 HADD2 R252, -R150.H0_H0, -RZ.H0_H0 ;  /* 0xa00000ff96fcc230 */ /* 0x000fe20000000900 */
[----:B------:R-:W-:Y:S01]  /*14bf0*/  @!P1 PRMT R151, R250, 0x5410, RZ ;  /* 0x00005410fa979816 */ /* 0x000fe200000000ff */
[----:B------:R-:W-:Y:S01]  /*14c00*/  STG.E.U16 desc[UR26][R164.64+0x40], R148 ;  /* 0x00004094a4007986 */ /* 0x000fe2000c10151a */
[----:B------:R-:W-:Y:S01]  /*14c10*/  ISETP.GT.U32.AND P1, PT, R178, UR7, PT ;  /* 0x00000007b2007c0c */ /* 0x000fe2000bf24070 */
[----:B------:R-:W-:Y:S01]  /*14c20*/  @P0 HADD2 R249, -R149.H0_H0, -RZ.H0_H0 ;  /* 0xa00000ff95f90230 */ /* 0x000fe20000000900 */
[----:B------:R-:W-:Y:S01]  /*14c30*/  @!P4 PRMT R150, R252, 0x5410, RZ ;  /* 0x00005410fc96c816 */ /* 0x000fe200000000ff */
[----:B------:R-:W-:Y:S01]  /*14c40*/  STG.E.U16 desc[UR26][R164.64+0x42], R147 ;  /* 0x00004293a4007986 */ /* 0x000fe2000c10151a */
[C---:B-1----:R-:W-:Y:S03]  /*14c50*/  HMMA.16816.F32 R60, R136.reuse, R16, R60 ;  /* 0x00000010883c723c */ /* 0x042fe6000000183c */
[----:B------:R-:W-:Y:S01]  /*14c60*/  STG.E.U16 desc[UR26][R166.64+0x40], R146 ;  /* 0x00004092a6007986 */ /* 0x000fe2000c10151a */
[----:B------:R-:W-:Y:S01]  /*14c70*/  ISETP.LE.U32.AND P4, PT, R163, UR7, PT ;  /* 0x00000007a3007c0c */ /* 0x000fe2000bf83070 */
[----:B------:R-:W-:Y:S01]  /*14c80*/  @P6 HADD2 R248, -R145.H0_H0, -RZ.H0_H0 ;  /* 0xa00000ff91f86230 */ /* 0x000fe20000000900 */
[----:B------:R-:W-:Y:S01]  /*14c90*/  @P0 PRMT R149, R249, 0x5410, RZ ;  /* 0x00005410f9950816 */ /* 0x000fe200000000ff */
[----:B------:R-:W-:Y:S01]  /*14ca0*/  STG.E.U16 desc[UR26][R166.64+0x42], R151 ;  /* 0x00004297a6007986 */ /* 0x000fe2000c10151a */
[C---:B------:R-:W-:Y:S03]  /*14cb0*/  HMMA.16816.F32 R64, R136.reuse, R18, R64 ;  /* 0x000000128840723c */ /* 0x040fe60000001840 */
[----:B------:R-:W-:Y:S01]  /*14cc0*/  STG.E.U16 desc[UR26][R164.64+0x50], R150 ;  /* 0x00005096a4007986 */ /* 0x000fe2000c10151a */
[----:B------:R-:W-:Y:S01]  /*14cd0*/  ISETP.LE.U32.AND P0, PT, R159, UR7, PT ;  /* 0x000000079f007c0c */ /* 0x000fe2000bf03070 */
[----:B------:R-:W-:Y:S01]  /*14ce0*/  @P1 HADD2 R247, -R144.H0_H0, -RZ.H0_H0 ;  /* 0xa00000ff90f71230 */ /* 0x000fe20000000900 */
[----:B------:R-:W-:Y:S01]  /*14cf0*/  @P6 PRMT R145, R248, 0x5410, RZ ;  /* 0x00005410f8916816 */ /* 0x000fe200000000ff */
[----:B------:R-:W-:Y:S01]  /*14d00*/  STG.E.U16 desc[UR26][R164.64+0x52], R149 ;  /* 0x00005295a4007986 */ /* 0x000fe2000c10151a */
[C---:B--2---:R-:W-:Y:S03]  /*14d10*/  HMMA.16816.F32 R68, R136.reuse, R4, R68 ;  /* 0x000000048844723c */ /* 0x044fe60000001844 */
[----:B------:R-:W-:Y:S01]  /*14d20*/  STG.E.U16 desc[UR26][R166.64+0x50], R145 ;  /* 0x00005091a6007986 */ /* 0x000fe2000c10151a */
[----:B------:R-:W-:Y:S01]  /*14d30*/  @!P4 HADD2 R246, -R103.H0_H0, -RZ.H0_H0 ;  /* 0xa00000ff67f6c230 */ /* 0x000fe20000000900 */
[----:B------:R-:W-:Y:S01]  /*14d40*/  ISETP.LE.U32.AND P6, PT, R161, UR7, PT ;  /* 0x00000007a1007c0c */ /* 0x000fe2000bfc3070 */
[----:B------:R-:W-:Y:S01]  /*14d50*/  FADD.FTZ R16, R219, R175 ;  /* 0x000000afdb107221 */ /* 0x000fe20000010000 */
[----:B------:R-:W-:Y:S01]  /*14d60*/  @P1 PRMT R144, R247, 0x5410, RZ ;  /* 0x00005410f7901816 */ /* 0x000fe200000000ff */
[C---:B------:R-:W-:Y:S01]  /*14d70*/  HMMA.16816.F32 R72, R136.reuse, R6, R72 ;  /* 0x000000068848723c */ /* 0x040fe20000001848 */
[----:B------:R-:W1:Y:S02]  /*14d80*/  LDSM.16.MT88.4 R4, [R158+0x5800] ;  /* 0x005800009e04783b */ /* 0x000e640000004200 */
[----:B------:R-:W-:Y:S01]  /*14d90*/  @!P4 PRMT R103, R246, 0x5410, RZ ;  /* 0x00005410f667c816 */ /* 0x000fe200000000ff */
[----:B------:R-:W-:Y:S01]  /*14da0*/  @!P0 HADD2 R244, -R143.H0_H0, -RZ.H0_H0 ;  /* 0xa00000ff8ff48230 */ /* 0x000fe20000000900 */
[----:B------:R-:W-:Y:S01]  /*14db0*/  ISETP.LE.U32.AND P1, PT, R160, UR7, PT ;  /* 0x00000007a0007c0c */ /* 0x000fe2000bf23070 */
[----:B------:R-:W-:Y:S01]  /*14dc0*/  FADD.FTZ R17, R217, R162 ;  /* 0x000000a2d9117221 */ /* 0x000fe20000010000 */
[----:B------:R-:W-:Y:S01]  /*14dd0*/  ISETP.GT.U32.AND P4, PT, R168, UR7, PT ;  /* 0x00000007a8007c0c */ /* 0x000fe2000bf84070 */
[C---:B------:R-:W-:Y:S01]  /*14de0*/  HMMA.16816.F32 R76, R136.reuse, R8, R76 ;  /* 0x00000008884c723c */ /* 0x040fe2000000184c */
[----:B------:R-:W-:Y:S02]  /*14df0*/  STG.E.U16 desc[UR26][R166.64+0x52], R144 ;  /* 0x00005290a6007986 */ /* 0x000fe4000c10151a */
[----:B------:R-:W-:Y:S01]  /*14e00*/  @!P0 PRMT R143, R244, 0x5410, RZ ;  /* 0x00005410f48f8816 */ /* 0x000fe200000000ff */
[----:B------:R-:W-:Y:S01]  /*14e10*/  @!P6 HADD2 R241, -R142.H0_H0, -RZ.H0_H0 ;  /* 0xa00000ff8ef1e230 */ /* 0x000fe20000000900 */
[----:B------:R-:W-:Y:S01]  /*14e20*/  STG.E.U16 desc[UR26][R164.64+0x60], R103 ;  /* 0x00006067a4007986 */ /* 0x000fe2000c10151a */
[----:B------:R-:W-:Y:S01]  /*14e30*/  ISETP.GT.U32.AND P0, PT, R169, UR7, PT ;  /* 0x00000007a9007c0c */ /* 0x000fe2000bf04070 */
[----:B------:R-:W-:Y:S01]  /*14e40*/  FADD.FTZ R8, R218, R17 ;  /* 0x00000011da087221 */ /* 0x000fe20000010000 */
[C---:B------:R-:W-:Y:S01]  /*14e50*/  HMMA.16816.F32 R80, R136.reuse, R10, R80 ;  /* 0x0000000a8850723c */ /* 0x040fe20000001850 */
[----:B------:R2:W-:Y:S02]  /*14e60*/  STG.E.U16 desc[UR26][R164.64+0x62], R102 ;  /* 0x00006266a4007986 */ /* 0x0005e4000c10151a */
[----:B------:R-:W-:Y:S01]  /*14e70*/  @!P1 HADD2 R240, -R2.H0_H0, -RZ.H0_H0 ;  /* 0xa00000ff02f09230 */ /* 0x000fe20000000900 */
[----:B------:R-:W-:Y:S01]  /*14e80*/  @!P6 PRMT R142, R241, 0x5410, RZ ;  /* 0x00005410f18ee816 */ /* 0x000fe200000000ff */
[----:B------:R-:W-:Y:S01]  /*14e90*/  STG.E.U16 desc[UR26][R166.64+0x60], R143 ;  /* 0x0000608fa6007986 */ /* 0x000fe2000c10151a */
[----:B------:R-:W-:Y:S02]  /*14ea0*/  @P4 HADD2 R243, -R0.H0_H0, -RZ.H0_H0 ;  /* 0xa00000ff00f34230 */ /* 0x000fe40000000900 */
[----:B------:R-:W-:Y:S01]  /*14eb0*/  FADD.FTZ R9, R221, R16 ;  /* 0x00000010dd097221 */ /* 0x000fe20000010000 */
[C---:B------:R-:W-:Y:S01]  /*14ec0*/  HMMA.16816.F32 R84, R136.reuse, R12, R84 ;  /* 0x0000000c8854723c */ /* 0x040fe20000001854 */
[----:B------:R-:W-:Y:S02]  /*14ed0*/  STG.E.U16 desc[UR26][R166.64+0x62], R142 ;  /* 0x0000628ea6007986 */ /* 0x000fe4000c10151a */
[----:B------:R-:W-:Y:S01]  /*14ee0*/  @!P1 PRMT R2, R240, 0x5410, RZ ;  /* 0x00005410f0029816 */ /* 0x000fe200000000ff */
[----:B------:R-:W-:Y:S01]  /*14ef0*/  @P0 HADD2 R237, -R140.H0_H0, -RZ.H0_H0 ;  /* 0xa00000ff8ced0230 */ /* 0x000fe20000000900 */
[----:B------:R-:W-:Y:S01]  /*14f00*/  @P4 PRMT R0, R243, 0x5410, RZ ;  /* 0x00005410f3004816 */ /* 0x000fe200000000ff */
[----:B------:R-:W-:Y:S01]  /*14f10*/  FADD.FTZ R16, R212, R9 ;  /* 0x00000009d4107221 */ /* 0x000fe20000010000 */
[----:B------:R-:W-:Y:S01]  /*14f20*/  FADD.FTZ R9, R209, R8 ;  /* 0x00000008d1097221 */ /* 0x000fe20000010000 */
[----:B------:R3:W-:Y:S01]  /*14f30*/  STG.E.U16 desc[UR26][R164.64+0x70], R2 ;  /* 0x00007002a4007986 */ /* 0x0007e2000c10151a */
[C---:B------:R-:W-:Y:S03]  /*14f40*/  HMMA.16816.F32 R88, R136.reuse, R14, R88 ;  /* 0x0000000e8858723c */ /* 0x040fe60000001858 */
[----:B------:R4:W-:Y:S01]  /*14f50*/  STG.E.U16 desc[UR26][R164.64+0x72], R0 ;  /* 0x00007200a4007986 */ /* 0x0009e2000c10151a */
[----:B------:R-:W-:Y:S01]  /*14f60*/  @P0 PRMT R140, R237, 0x5410, RZ ;  /* 0x00005410ed8c0816 */ /* 0x000fe200000000ff */
[----:B------:R-:W-:Y:S01]  /*14f70*/  FADD.FTZ R8, R213, R16 ;  /* 0x00000010d5087221 */ /* 0x000fe20000010000 */
[----:B------:R-:W-:Y:S01]  /*14f80*/  FADD.FTZ R9, R210, R9 ;  /* 0x00000009d2097221 */ /* 0x000fe20000010000 */
[----:B------:R-:W-:Y:S01]  /*14f90*/  STG.E.U16 desc[UR26][R166.64+0x70], R141 ;  /* 0x0000708da6007986 */ /* 0x000fe2000c10151a */
[C---:B-1----:R-:W-:Y:S03]  /*14fa0*/  HMMA.16816.F32 R92, R136.reuse, R4, R92 ;  /* 0x00000004885c723c */ /* 0x042fe6000000185c */
[----:B------:R-:W-:Y:S01]  /*14fb0*/  STG.E.U16 desc[UR26][R166.64+0x72], R140 ;  /* 0x0000728ca6007986 */ /* 0x000fe2000c10151a */
[----:B------:R-:W-:Y:S01]  /*14fc0*/  IADD3 R4, P0, PT, R164, -0x80, RZ ;  /* 0xffffff80a4047810 */ /* 0x000fe20007f1e0ff */
[----:B------:R-:W-:Y:S01]  /*14fd0*/  FADD.FTZ R8, R203, R8 ;  /* 0x00000008cb087221 */ /* 0x000fe20000010000 */
[----:B--2---:R-:W-:Y:S02]  /*14fe0*/  IMAD.MOV.U32 R102, RZ, RZ, R3 ;  /* 0x000000ffff667224 */ /* 0x004fe400078e0003 */
[----:B------:R-:W-:Y:S01]  /*14ff0*/  HMMA.16816.F32 R96, R136, R6, R96 ;  /* 0x000000068860723c */ /* 0x000fe20000001860 */
[----:B------:R1:W-:Y:S02]  /*15000*/  STL [R1+0x4c], R4 ;  /* 0x00004c0401007387 */ /* 0x0003e40000100800 */
[----:B---3--:R-:W-:Y:S01]  /*15010*/  FADD.FTZ R2, R208, R8 ;  /* 0x00000008d0027221 */ /* 0x008fe20000010000 */
[----:B----4-:R-:W-:Y:S03]  /*15020*/  FADD.FTZ R0, R206, R9 ;  /* 0x00000009ce007221 */ /* 0x010fe60000010000 */
[----:B------:R-:W-:Y:S01]  /*15030*/  FADD.FTZ R2, R188, R2 ;  /* 0x00000002bc027221 */ /* 0x000fe20000010000 */
[----:B------:R-:W-:Y:S03]  /*15040*/  FADD.FTZ R0, R207, R0 ;  /* 0x00000000cf007221 */ /* 0x000fe60000010000 */
[----:B------:R-:W-:Y:S01]  /*15050*/  FADD.FTZ R2, R187, R2 ;  /* 0x00000002bb027221 */ /* 0x000fe20000010000 */
[----:B------:R-:W-:Y:S01]  /*15060*/  FADD.FTZ R0, R185, R0 ;  /* 0x00000000b9007221 */ /* 0x000fe20000010000 */
[----:B-1----:R-:W-:Y:S03]  /*15070*/  IADD3.X R4, PT, PT, R165, -0x1, RZ, P0, !PT ;  /* 0xffffffffa5047810 */ /* 0x002fe600007fe4ff */
[----:B------:R-:W-:Y:S02]  /*15080*/  FADD.FTZ R0, R183, R0 ;  /* 0x00000000b7007221 */ /* 0x000fe40000010000 */
[----:B------:R3:W-:Y:S04]  /*15090*/  STL [R1+0x48], R4 ;  /* 0x0000480401007387 */ /* 0x0007e80000100800 */
[----:B------:R3:W-:Y:S04]  /*150a0*/  STL [R1+0x64], R2 ;  /* 0x0000640201007387 */ /* 0x0007e80000100800 */
[----:B------:R3:W-:Y:S01]  /*150b0*/  STL [R1+0x68], R0 ;  /* 0x0000680001007387 */ /* 0x0007e20000100800 */
[----:B------:R-:W-:Y:S05]  /*150c0*/  BRA.U UP0, `(.L_x_1707) ;  /* 0xffffffa900dc7547 */ /* 0x000fea000b83ffff */
.L_x_1706:
[----:B------:R-:W4:Y:S01]  /*150d0*/  LDL.LU R5, [R1+0x64] ;  /* 0x0000640001057983 */ /* 0x000f220000300800 */
[----:B------:R-:W5:Y:S03]  /*150e0*/  LDCU UR4, c[0x0][0x4fc] ;  /* 0x00009f80ff0477ac */ /* 0x000f660008000800 */
[----:B-123--:R-:W2:Y:S01]  /*150f0*/  LDL.LU R4, [R1+0x68] ;  /* 0x0000680001047983 */ /* 0x00eea20000300800 */
[----:B------:R-:W-:Y:S01]  /*15100*/  UISETP.NE.AND UP3, UPT, UR21, -0x1, UPT ;  /* 0xffffffff1500788c */ /* 0x000fe2000bf65270 */
[----:B------:R-:W1:Y:S01]  /*15110*/  S2UR UR11, SR_CTAID.Y ;  /* 0x00000000000b79c3 */ /* 0x000e620000002600 */
[----:B------:R-:W-:Y:S01]  /*15120*/  LOP3.LUT P0, RZ, R193, 0x8, RZ, 0xc0, !PT ;  /* 0x00000008c1ff7812 */ /* 0x000fe2000780c0ff */
[----:B------:R-:W3:Y:S01]  /*15130*/  LDL.LU R8, [R1+0x88] ;  /* 0x0000880001087983 */ /* 0x000ee20000300800 */
[----:B------:R-:W5:Y:S03]  /*15140*/  LDCU UR9, c[0x0][0x434] ;  /* 0x00008680ff0977ac */ /* 0x000f660008000800 */
[----:B------:R-:W3:Y:S01]  /*15150*/  LDL.LU R7, [R1+0x74] ;  /* 0x0000740001077983 */ /* 0x000ee20000300800 */
[----:B------:R-:W3:Y:S03]  /*15160*/  LDCU.U8 UR10, c[0x0][0x548] ;  /* 0x0000a900ff0a77ac */ /* 0x000ee60008000000 */
[----:B------:R-:W3:Y:S01]  /*15170*/  LDL.LU R6, [R1+0x60] ;  /* 0x0000600001067983 */ /* 0x000ee20000300800 */
[----:B------:R-:W1:Y:S01]  /*15180*/  @!UP3 LDCU.64 UR6, c[0x0][0x400] ;  /* 0x00008000ff06b7ac */ /* 0x000e620008000a00 */
[----:B------:R-:W-:Y:S01]  /*15190*/  UISETP.NE.AND UP2, UPT, UR21, -0x1, UPT ;  /* 0xffffffff1500788c */ /* 0x000fe2000bf45270 */
[----:B------:R-:W3:Y:S01]  /*151a0*/  LDCU UR14, c[0x0][0x434] ;  /* 0x00008680ff0e77ac */ /* 0x000ee20008000800 */
[----:B-1----:R-:W-:-:S04]  /*151b0*/  @!UP3 UIMAD.WIDE.U32 UR16, UR11, UR6, URZ ;  /* 0x000000060b10b2a5 */ /* 0x002fc8000f8e00ff */
[----:B------:R-:W-:Y:S01]  /*151c0*/  @!UP3 UIMAD UR13, UR11, UR7, UR17 ;  /* 0x000000070b0db2a4 */ /* 0x000fe2000f8e0211 */
[----:B------:R-:W1:Y:S02]  /*151d0*/  @UP3 LDCU.64 UR6, c[0x0][0x408] ;  /* 0x00008100ff0637ac */ /* 0x000e640008000a00 */
[----:B-1----:R-:W-:Y:S01]  /*151e0*/  @UP3 UIMAD.WIDE.U32 UR18, UR21, UR6, URZ ;  /* 0x00000006151232a5 */ /* 0x002fe2000f8e00ff */
[----:B------:R-:W1:Y:S03]  /*151f0*/  S2UR UR6, SR_CTAID.Z ;  /* 0x00000000000679c3 */ /* 0x000e660000002700 */
[----:B------:R-:W-:Y:S02]  /*15200*/  @UP3 UIMAD UR13, UR21, UR7, UR19 ;  /* 0x00000007150d32a4 */ /* 0x000fe4000f8e0213 */
[----:B-----5:R-:W-:Y:S01]  /*15210*/  @!UP2 UIMAD UR21, UR11, UR9, URZ ;  /* 0x000000090b15a2a4 */ /* 0x020fe2000f8e02ff */
[----:B------:R-:W-:Y:S01]  /*15220*/  @UP3 UMOV UR16, UR18 ;  /* 0x0000001200103c82 */ /* 0x000fe20008000000 */
[----:B----4-:R-:W4:Y:S04]  /*15230*/  SHFL.BFLY PT, R2, R5, 0x2, 0x1f ;  /* 0x0c401f0005027f89 */ /* 0x010f2800000e0000 */
[----:B--2---:R-:W2:Y:S01]  /*15240*/  SHFL.BFLY PT, R0, R4, 0x2, 0x1f ;  /* 0x0c401f0004007f89 */ /* 0x004ea200000e0000 */
[----:B---3--:R-:W-:Y:S01]  /*15250*/  MOV R139, R6 ;  /* 0x00000006008b7202 */ /* 0x008fe20000000f00 */
[----:B----4-:R-:W-:Y:S01]  /*15260*/  FADD.FTZ R2, R2, R5 ;  /* 0x0000000502027221 */ /* 0x010fe20000010000 */
[----:B--2---:R-:W-:-:S04]  /*15270*/  FADD.FTZ R0, R0, R4 ;  /* 0x0000000400007221 */ /* 0x004fc80000010000 */
        /* <DEDUP_REMOVED lines=11> */
[----:B------:R-:W-:Y:S02]  /*15330*/  LOP3.LUT R192, R4, R7, R192, 0xfe, !PT ;  /* 0x0000000704c07212 */ /* 0x000fe400078efec0 */
[----:B--2---:R-:W-:-:S05]  /*15340*/  FSEL R2, R2, 1, P3 ;  /* 0x3f80000002027808 */ /* 0x004fca0001800000 */
[----:B------:R-:W-:Y:S01]  /*15350*/  FMUL.FTZ R2, R2, UR4 ;  /* 0x0000000402027c20 */ /* 0x000fe20008410000 */
[----:B---3--:R-:W-:-:S03]  /*15360*/  FSEL R0, R0, 1, P1 ;  /* 0x3f80000000007808 */ /* 0x008fc60000800000 */
[C---:B------:R-:W-:Y:S01]  /*15370*/  FMUL.FTZ R8, R2.reuse, R109 ;  /* 0x0000006d02087220 */ /* 0x040fe20000410000 */
        /* <DEDUP_REMOVED lines=15> */
[----:B------:R-:W-:Y:S01]  /*15470*/  FMUL.FTZ R105, R2, R105 ;  /* 0x0000006902697220 */ /* 0x000fe20000410000 */
[----:B------:R-:W-:Y:S01]  /*15480*/  MOV R54, 0x10 ;  /* 0x0000001000367802 */ /* 0x000fe20000000f00 */
[C---:B------:R-:W-:Y:S01]  /*15490*/  FMUL.FTZ R106, R0.reuse, R106 ;  /* 0x0000006a006a7220 */ /* 0x040fe20000410000 */
[----:B------:R-:W-:Y:S01]  /*154a0*/  F2FP.F16.F32.PACK_AB R45, R45, R42 ;  /* 0x0000002a2d2d723e */ /* 0x000fe200000000ff */
[C---:B------:R-:W-:Y:S01]  /*154b0*/  FMUL.FTZ R107, R0.reuse, R107 ;  /* 0x0000006b006b7220 */ /* 0x040fe20000410000 */
[----:B------:R-:W-:Y:S01]  /*154c0*/  F2FP.F16.F32.PACK_AB R42, R13, R108 ;  /* 0x0000006c0d2a723e */ /* 0x000fe200000000ff */
[----:B------:R-:W-:Y:S01]  /*154d0*/  FMUL.FTZ R38, R0, R38 ;  /* 0x0000002600267220 */ /* 0x000fe20000410000 */
[----:B------:R-:W-:Y:S01]  /*154e0*/  MOV R13, 0x20 ;  /* 0x00000020000d7802 */ /* 0x000fe20000000f00 */
[----:B------:R-:W-:Y:S01]  /*154f0*/  FMUL.FTZ R136, R2, R112 ;  /* 0x0000007002887220 */ /* 0x000fe20000410000 */
[----:B------:R-:W-:Y:S01]  /*15500*/  SEL R54, R54, 0xfffffff0, !P2 ;  /* 0xfffffff036367807 */ /* 0x000fe20005000000 */
[----:B------:R-:W-:Y:S01]  /*15510*/  FMUL.FTZ R18, R2, R41 ;  /* 0x0000002902127220 */ /* 0x000fe20000410000 */
[C---:B------:R-:W-:Y:S01]  /*15520*/  FMUL.FTZ R110, R0.reuse, R110 ;  /* 0x0000006e006e7220 */ /* 0x040fe20000410000 */
[----:B------:R-:W-:Y:S01]  /*15530*/  FMUL.FTZ R4, R0, R111 ;  /* 0x0000006f00047220 */ /* 0x000fe20000410000 */
[----:B------:R-:W-:Y:S01]  /*15540*/  F2FP.F16.F32.PACK_AB R43, R43, R7 ;  /* 0x000000072b2b723e */ /* 0x000fe200000000ff */
[C---:B------:R-:W-:Y:S01]  /*15550*/  FMUL.FTZ R12, R2.reuse, R113 ;  /* 0x00000071020c7220 */ /* 0x040fe20000410000 */
[----:B------:R-:W-:Y:S01]  /*15560*/  LOP3.LUT P2, RZ, R193, 0x10, RZ, 0xc0, !PT ;  /* 0x00000010c1ff7812 */ /* 0x000fe2000784c0ff */
[----:B------:R-:W-:Y:S01]  /*15570*/  FMUL.FTZ R112, R2, R40 ;  /* 0x0000002802707220 */ /* 0x000fe20000410000 */
[C---:B------:R-:W-:Y:S01]  /*15580*/  FMUL.FTZ R6, R0.reuse, R50 ;  /* 0x0000003200067220 */ /* 0x040fe20000410000 */
[----:B------:R-:W-:Y:S01]  /*15590*/  FMUL.FTZ R41, R0, R51 ;  /* 0x0000003300297220 */ /* 0x000fe20000410000 */
        /* <DEDUP_REMOVED lines=72> */
[----:B------:R-:W2:Y:S01]  /*15a20*/  LDCU.U8 UR4, c[0x0][0x549] ;  /* 0x0000a920ff0477ac */ /* 0x000ea20008000000 */
[----:B------:R-:W-:-:S02]  /*15a30*/  F2FP.F16.F32.PACK_AB R2, R105, R138 ;  /* 0x0000008a6902723e */ /* 0x000fc400000000ff */
[----:B------:R-:W-:Y:S02]  /*15a40*/  F2FP.F16.F32.PACK_AB R0, R107, R106 ;  /* 0x0000006a6b00723e */ /* 0x000fe400000000ff */
[----:B------:R-:W-:Y:S01]  /*15a50*/  F2FP.F16.F32.PACK_AB R47, R5, R38 ;  /* 0x00000026052f723e */ /* 0x000fe200000000ff */
[----:B------:R-:W-:Y:S01]  /*15a60*/  STS [R7], R2 ;  /* 0x0000000207007388 */ /* 0x000fe20000000800 */
[----:B------:R-:W-:Y:S02]  /*15a70*/  F2FP.F16.F32.PACK_AB R4, R4, R110 ;  /* 0x0000006e0404723e */ /* 0x000fe400000000ff */
[----:B------:R-:W-:Y:S01]  /*15a80*/  IADD3 R5, PT, PT, R7, R54, RZ ;  /* 0x0000003607057210 */ /* 0x000fe20007ffe0ff */
[----:B------:R3:W-:Y:S01]  /*15a90*/  STS [R7+0x400], R0 ;  /* 0x0004000007007388 */ /* 0x0007e20000000800 */
[----:B------:R-:W-:Y:S02]  /*15aa0*/  F2FP.F16.F32.PACK_AB R41, R41, R6 ;  /* 0x000000062929723e */ /* 0x000fe400000000ff */
[----:B------:R-:W-:Y:S01]  /*15ab0*/  IADD3 R6, PT, PT, R7, R13, RZ ;  /* 0x0000000d07067210 */ /* 0x000fe20007ffe0ff */
[----:B------:R4:W-:Y:S01]  /*15ac0*/  STS [R5+0x400], R4 ;  /* 0x0004000405007388 */ /* 0x0009e20000000800 */
[----:B------:R-:W-:-:S02]  /*15ad0*/  F2FP.F16.F32.PACK_AB R8, R8, R137 ;  /* 0x000000890808723e */ /* 0x000fc400000000ff */
[----:B------:R-:W-:Y:S01]  /*15ae0*/  F2FP.F16.F32.PACK_AB R12, R12, R136 ;  /* 0x000000880c0c723e */ /* 0x000fe200000000ff */
[----:B--2---:R-:W-:Y:S01]  /*15af0*/  UISETP.NE.AND UP1, UPT, UR4, URZ, UPT ;  /* 0x000000ff0400728c */ /* 0x004fe2000bf25270 */
[----:B------:R-:W-:Y:S01]  /*15b00*/  F2FP.F16.F32.PACK_AB R11, R11, R114 ;  /* 0x000000720b0b723e */ /* 0x000fe200000000ff */
[----:B------:R2:W-:Y:S01]  /*15b10*/  STS [R5], R8 ;  /* 0x0000000805007388 */ /* 0x0005e20000000800 */
[----:B------:R-:W-:Y:S01]  /*15b20*/  F2FP.F16.F32.PACK_AB R9, R9, R118 ;  /* 0x000000760909723e */ /* 0x000fe200000000ff */
[----:B------:R-:W1:Y:S01]  /*15b30*/  S2UR UR4, SR_CTAID.X ;  /* 0x00000000000479c3 */ /* 0x000e620000002500 */
[----:B------:R-:W-:Y:S01]  /*15b40*/  F2FP.F16.F32.PACK_AB R10, R10, R116 ;  /* 0x000000740a0a723e */ /* 0x000fe200000000ff */
[----:B------:R-:W-:Y:S01]  /*15b50*/  STS [R6], R12 ;  /* 0x0000000c06007388 */ /* 0x000fe20000000800 */
[----:B------:R-:W-:Y:S01]  /*15b60*/  F2FP.F16.F32.PACK_AB R16, R16, R120 ;  /* 0x000000781010723e */ /* 0x000fe200000000ff */
[----:B------:R-:W-:Y:S01]  /*15b70*/  UISETP.NE.AND UP0, UPT, UR10, URZ, !UP1 ;  /* 0x000000ff0a00728c */ /* 0x000fe2000cf05270 */
[----:B------:R-:W-:Y:S01]  /*15b80*/  F2FP.F16.F32.PACK_AB R15, R15, R122 ;  /* 0x0000007a0f0f723e */ /* 0x000fe200000000ff */
[----:B------:R-:W-:Y:S01]  /*15b90*/  STS [R6+0x400], R11 ;  /* 0x0004000b06007388 */ /* 0x000fe20000000800 */
[----:B------:R-:W-:Y:S01]  /*15ba0*/  F2FP.F16.F32.PACK_AB R14, R14, R124 ;  /* 0x0000007c0e0e723e */ /* 0x000fe200000000ff */
[----:B------:R-:W5:Y:S01]  /*15bb0*/  @UP1 LDCU UR8, c[0x0][0x430] ;  /* 0x00008600ff0817ac */ /* 0x000f620008000800 */
[----:B------:R-:W-:-:S02]  /*15bc0*/  F2FP.F16.F32.PACK_AB R53, R53, R126 ;  /* 0x0000007e3535723e */ /* 0x000fc400000000ff */
[----:B------:R-:W-:Y:S01]  /*15bd0*/  F2FP.F16.F32.PACK_AB R52, R129, R128 ;  /* 0x000000808134723e */ /* 0x000fe200000000ff */
[----:B------:R-:W1:Y:S01]  /*15be0*/  @UP1 LDCU UR15, c[0x0][0x430] ;  /* 0x00008600ff0f17ac */ /* 0x000e620008000800 */
[C---:B---3--:R-:W-:Y:S02]  /*15bf0*/  IADD3 R0, PT, PT, R7.reuse, 0x40, RZ ;  /* 0x0000004007007810 */ /* 0x048fe40007ffe0ff */
[----:B------:R-:W-:Y:S01]  /*15c00*/  @P2 IADD3 R0, PT, PT, R7, -0x40, RZ ;  /* 0xffffffc007002810 */ /* 0x000fe20007ffe0ff */
[----:B------:R-:W-:Y:S01]  /*15c10*/  @UP1 UMOV UR7, 0x1 ;  /* 0x0000000100071882 */ /* 0x000fe20000000000 */
[C---:B----4-:R-:W-:Y:S02]  /*15c20*/  IADD3 R4, PT, PT, R54.reuse, R6, RZ ;  /* 0x0000000636047210 */ /* 0x050fe40007ffe0ff */
[----:B------:R-:W-:Y:S02]  /*15c30*/  F2FP.F16.F32.PACK_AB R51, R131, R130 ;  /* 0x000000828333723e */ /* 0x000fe400000000ff */
[----:B------:R-:W-:Y:S01]  /*15c40*/  F2FP.F16.F32.PACK_AB R50, R133, R132 ;  /* 0x000000848532723e */ /* 0x000fe200000000ff */
[----:B------:R3:W-:Y:S01]  /*15c50*/  STS [R4+0x400], R9 ;  /* 0x0004000904007388 */ /* 0x0007e20000000800 */
[----:B--2---:R-:W-:-:S02]  /*15c60*/  IADD3 R8, PT, PT, R54, R0, RZ ;  /* 0x0000000036087210 */ /* 0x004fc40007ffe0ff */
[----:B------:R-:W-:Y:S01]  /*15c70*/  F2FP.F16.F32.PACK_AB R49, R49, R134 ;  /* 0x000000863131723e */ /* 0x000fe200000000ff */
[----:B------:R-:W-:Y:S01]  /*15c80*/  STS [R4], R10 ;  /* 0x0000000a04007388 */ /* 0x000fe20000000800 */
[----:B------:R-:W-:Y:S01]  /*15c90*/  F2FP.F16.F32.PACK_AB R48, R103, R113 ;  /* 0x000000716730723e */ /* 0x000fe200000000ff */
[----:B-----5:R-:W-:Y:S01]  /*15ca0*/  @UP1 UIMAD UR14, UR8, UR9, URZ ;  /* 0x00000009080e12a4 */ /* 0x020fe2000f8e02ff */
        /* <DEDUP_REMOVED lines=12> */
[----:B------:R-:W-:Y:S02]  /*15d70*/  F2FP.F16.F32.PACK_AB R33, R33, R66 ;  /* 0x000000422121723e */ /* 0x000fe400000000ff */
[----:B---3--:R-:W-:-:S02]  /*15d80*/  IADD3 R9, PT, PT, R13, R0, RZ ;  /* 0x000000000d097210 */ /* 0x008fc40007ffe0ff */
[----:B------:R-:W-:Y:S02]  /*15d90*/  F2FP.F16.F32.PACK_AB R32, R32, R68 ;  /* 0x000000442020723e */ /* 0x000fe400000000ff */
[----:B------:R-:W-:Y:S01]  /*15da0*/  IADD3 R2, PT, PT, R54, R9, RZ ;  /* 0x0000000936027210 */ /* 0x000fe20007ffe0ff */
        /* <DEDUP_REMOVED lines=48> */
[----:B------:R4:W-:Y:S04]  /*160b0*/  STS [R9+0x4400], R19 ;  /* 0x0044001309007388 */ /* 0x0009e80000000800 */
[----:B------:R4:W-:Y:S04]  /*160c0*/  STS [R2+0x4000], R18 ;  /* 0x0040001202007388 */ /* 0x0009e80000000800 */
[----:B------:R4:W-:Y:S01]  /*160d0*/  STS [R2+0x4400], R17 ;  /* 0x0044001102007388 */ /* 0x0009e20000000800 */
[----:B--2---:R-:W-:-:S04]  /*160e0*/  LOP3.LUT R0, R139, 0x1f8, RZ, 0xc0, !PT ;  /* 0x000001f88b007812 */ /* 0x004fc800078ec0ff */
[----:B------:R-:W-:-:S04]  /*160f0*/  LOP3.LUT R0, R0, 0x38, R193, 0x78, !PT ;  /* 0x0000003800007812 */ /* 0x000fc800078e78c1 */
[----:B------:R-:W-:-:S04]  /*16100*/  LOP3.LUT R0, R0, 0x1e00, R139, 0xf8, !PT ;  /* 0x00001e0000007812 */ /* 0x000fc800078ef88b */
[----:B---3--:R-:W-:Y:S01]  /*16110*/  LEA R20, R0, UR5, 0x1 ;  /* 0x0000000500147c11 */ /* 0x008fe2000f8e08ff */
[----:B------:R-:W-:Y:S01]  /*16120*/  USHF.R.S32.HI UR5, URZ, 0x1f, UR21 ;  /* 0x0000001fff057899 */ /* 0x000fe20008011415 */
[----:B-1----:R-:W-:Y:S11]  /*16130*/  BRA.U UP1, `(.L_x_1710) ;  /* 0x0000000101207547 */ /* 0x002ff6000b800000 */
[----:B------:R-:W-:Y:S01]  /*16140*/  UISETP.NE.AND UP1, UPT, UR10, URZ, UPT ;  /* 0x000000ff0a00728c */ /* 0x000fe2000bf25270 */
[----:B------:R-:W1:Y:S10]  /*16150*/  LDCU UR8, c[0x0][0x3e0] ;  /* 0x00007c00ff0877ac */ /* 0x000e740008000800 */
[----:B------:R-:W1:Y:S01]  /*16160*/  @UP1 LDCU UR7, c[0x0][0x454] ;  /* 0x00008a80ff0717ac */ /* 0x000e620008000800 */
[----:B------:R-:W-:Y:S01]  /*16170*/  @UP1 UMOV UR15, 0x1 ;  /* 0x00000001000f1882 */ /* 0x000fe20000000000 */
[----:B------:R-:W2:Y:S01]  /*16180*/  @UP1 LDCU UR14, c[0x0][0x454] ;  /* 0x00008a80ff0e17ac */ /* 0x000ea20008000800 */
[----:B------:R-:W-:Y:S01]  /*16190*/  @!UP1 UMOV UR15, 0x1 ;  /* 0x00000001000f9882 */ /* 0x000fe20000000000 */
[----:B-1----:R-:W-:-:S02]  /*161a0*/  @UP1 UIMAD UR7, UR8, UR7, URZ ;  /* 0x00000007080712a4 */ /* 0x002fc4000f8e02ff */
[----:B--2---:R-:W-:-:S12]  /*161b0*/  @!UP1 UIMAD UR7, UR8, UR9, URZ ;  /* 0x00000009080792a4 */ /* 0x004fd8000f8e02ff */
.L_x_1710:
[----:B------:R-:W-:Y:S01]  /*161c0*/  BAR.SYNC.DEFER_BLOCKING 0x0 ;  /* 0x0000000000007b1d */ /* 0x000fe20000010000 */
[----:B------:R-:W-:Y:S01]  /*161d0*/  UIMAD UR14, UR6, UR14, URZ ;  /* 0x0000000e060e72a4 */ /* 0x000fe2000f8e02ff */
[----:B------:R-:W-:Y:S01]  /*161e0*/  LOP3.LUT P0, RZ, R193, 0x3, RZ, 0xc0, !PT ;  /* 0x00000003c1ff7812 */ /* 0x000fe2000780c0ff */
[----:B------:R-:W-:Y:S01]  /*161f0*/  UIMAD UR9, UR4, UR15, URZ ;  /* 0x0000000f040972a4 */ /* 0x000fe2000f8e02ff */
[----:B------:R-:W-:Y:S01]  /*16200*/  MOV R12, 0x7f800000 ;  /* 0x7f800000000c7802 */ /* 0x000fe20000000f00 */
[----:B------:R-:W-:-:S03]  /*16210*/  USEL UR21, UR21, URZ, UP0 ;  /* 0x000000ff15157287 */ /* 0x000fc60008000000 */
[----:B------:R-:W1:Y:S01]  /*16220*/  @P3 LDC R5, c[0x0][0x458] ;  /* 0x00011600ff053b82 */ /* 0x000e620000000800 */
[----:B----4-:R-:W2:Y:S01]  /*16230*/  @P3 MUFU.LG2 R2, R101 ;  /* 0x0000006500023308 */ /* 0x010ea20000000c00 */
[----:B------:R-:W3:Y:S01]  /*16240*/  S2R R13, SR_CTAID.X ;  /* 0x00000000000d7919 */ /* 0x000ee20000002500 */
[----:B------:R-:W-:Y:S01]  /*16250*/  @!UP0 UIMAD UR14, UR11, UR7, UR14 ;  /* 0x000000070b0e82a4 */ /* 0x000fe2000f8e020e */
[----:B------:R-:W-:Y:S01]  /*16260*/  BSSY.RECONVERGENT B0, `(.L_x_1711) ;  /* 0x0000024000007945 */ /* 0x000fe20003800200 */
[----:B------:R-:W-:Y:S01]  /*16270*/  USHF.L.U32 UR9, UR9, 0x6, URZ ;  /* 0x0000000609097899 */ /* 0x000fe200080006ff */
[----:B------:R-:W-:Y:S01]  /*16280*/  MOV R7, 0x7f800000 ;  /* 0x7f80000000077802 */ /* 0x000fe20000000f00 */
[----:B------:R-:W-:Y:S01]  /*16290*/  USEL UR5, UR5, URZ, UP0 ;  /* 0x000000ff05057287 */ /* 0x000fe20008000000 */
[----:B------:R-:W4:Y:S01]  /*162a0*/  @P1 LDC R4, c[0x0][0x458] ;  /* 0x00011600ff041b82 */ /* 0x000f220000000800 */
[----:B------:R-:W5:Y:S01]  /*162b0*/  @P1 MUFU.LG2 R0, R102 ;  /* 0x0000006600001308 */ /* 0x000f620000000c00 */
[----:B------:R-:W-:-:S02]  /*162c0*/  USHF.R.S32.HI UR8, URZ, 0x1f, UR14 ;  /* 0x0000001fff087899 */ /* 0x000fc4000801140e */
[----:B------:R-:W-:Y:S02]  /*162d0*/  USHF.R.S32.HI UR7, URZ, 0x1f, UR9 ;  /* 0x0000001fff077899 */ /* 0x000fe40008011409 */
[----:B------:R-:W-:Y:S01]  /*162e0*/  UIADD3 UR21, UP1, UP0, UR9, UR21, UR14 ;  /* 0x0000001509157290 */ /* 0x000fe2000f83e00e */
[----:B------:R1:W3:Y:S01]  /*162f0*/  LDS.128 R28, [R20+0x1800] ;  /* 0x00180000141c7984 */ /* 0x0002e20000000c00 */
[----:B--2---:R-:W-:Y:S02]  /*16300*/  @P3 FMUL.FTZ R2, R2, 0.69314718246459960938 ;  /* 0x3f31721802023820 */ /* 0x004fe40000410000 */
[----:B------:R-:W-:Y:S02]  /*16310*/  UIADD3.X UR5, UPT, UPT, UR7, UR5, UR8, UP1, UP0 ;  /* 0x0000000507057290 */ /* 0x000fe40008fe0408 */
[----:B-1----:R-:W-:Y:S01]  /*16320*/  @P3 FFMA.FTZ R12, R100, R5, R2 ;  /* 0x00000005640c3223 */ /* 0x002fe20000010002 */
[----:B-----5:R-:W-:-:S04]  /*16330*/  @P1 FMUL.FTZ R0, R0, 0.69314718246459960938 ;  /* 0x3f31721800001820 */ /* 0x020fc80000410000 */
[----:B----4-:R-:W-:Y:S01]  /*16340*/  @P1 FFMA.FTZ R7, R3, R4, R0 ;  /* 0x0000000403071223 */ /* 0x010fe20000010000 */
[----:B---3--:R-:W-:Y:S06]  /*16350*/  @P0 BRA `(.L_x_1712) ;  /* 0x0000000000500947 */ /* 0x008fec0003800000 */
[----:B------:R-:W-:Y:S02]  /*16360*/  LOP3.LUT R0, R191, 0x30, RZ, 0xc0, !PT ;  /* 0x00000030bf007812 */ /* 0x000fe400078ec0ff */
[----:B------:R-:W-:-:S04]  /*16370*/  LOP3.LUT R2, R193, 0x1f, RZ, 0xc0, !PT ;  /* 0x0000001fc1027812 */ /* 0x000fc800078ec0ff */
[----:B------:R-:W-:-:S04]  /*16380*/  LEA.HI R0, R2, R0, RZ, 0x1e ;  /* 0x0000000002007211 */ /* 0x000fc800078ff0ff */
[C---:B------:R-:W-:Y:S01]  /*16390*/  ISETP.GE.AND P3, PT, R0.reuse, UR12, PT ;  /* 0x0000000c00007c0c */ /* 0x040fe2000bf66270 */
[----:B------:R-:W-:-:S05]  /*163a0*/  VIADD R2, R0, 0x8 ;  /* 0x0000000800027836 */ /* 0x000fca0000000000 */
[----:B------:R-:W-:-:S07]  /*163b0*/  ISETP.GE.AND P2, PT, R2, UR12, PT ;  /* 0x0000000c02007c0c */ /* 0x000fce000bf46270 */
[----:B------:R-:W1:Y:S01]  /*163c0*/  @!P3 LDC.64 R8, c[0x0][0x420] ;  /* 0x00010800ff08bb82 */ /* 0x000e620000000a00 */
[----:B------:R-:W-:-:S05]  /*163d0*/  @!P3 IMAD R0, R0, UR15, RZ ;  /* 0x0000000f0000bc24 */ /* 0x000fca000f8e02ff */
[----:B------:R-:W-:Y:S01]  /*163e0*/  @!P2 IMAD R2, R2, UR15, RZ ;  /* 0x0000000f0202ac24 */ /* 0x000fe2000f8e02ff */
[----:B------:R-:W-:Y:S01]  /*163f0*/  @!P3 IADD3 R3, P1, PT, R0, UR21, RZ ;  /* 0x000000150003bc10 */ /* 0x000fe2000ff3e0ff */
[----:B------:R-:W2:Y:S03]  /*16400*/  @!P2 LDC.64 R10, c[0x0][0x420] ;  /* 0x00010800ff0aab82 */ /* 0x000ea60000000a00 */
[----:B------:R-:W-:Y:S02]  /*16410*/  @!P2 IADD3 R6, P0, PT, R2, UR21, RZ ;  /* 0x000000150206ac10 */ /* 0x000fe4000ff1e0ff */
        /* <DEDUP_REMOVED lines=8> */
.L_x_1712:
[----:B------:R-:W-:Y:S05]  /*164a0*/  BSYNC.RECONVERGENT B0 ;  /* 0x0000000000007941 */ /* 0x000fea0003800200 */
.L_x_1711:
[----:B------:R2:W5:Y:S04]  /*164b0*/  LDL R21, [R1+0x70] ;  /* 0x0000700001157983 */ /* 0x0005680000100800 */
[----:B------:R2:W5:Y:S01]  /*164c0*/  LDL R22, [R1+0x6c] ;  /* 0x00006c0001167983 */ /* 0x0005620000100800 */
[----:B-1----:R-:W-:Y:S01]  /*164d0*/  SHF.R.U32.HI R4, RZ, 0x3, R193 ;  /* 0x00000003ff047819 */ /* 0x002fe200000116c1 */
[----:B------:R-:W-:Y:S01]  /*164e0*/  IMAD.MOV.U32 R5, RZ, RZ, RZ ;  /* 0x000000ffff057224 */ /* 0x000fe200078e00ff */
[----:B------:R-:W1:Y:S01]  /*164f0*/  LDCU.64 UR4, c[0x0][0x410] ;  /* 0x00008200ff0477ac */ /* 0x000e620008000a00 */
[----:B------:R2:W3:Y:S01]  /*16500*/  LDS.128 R24, [R20] ;  /* 0x0000000014187984 */ /* 0x0004e20000000c00 */
[C---:B------:R-:W-:Y:S01]  /*16510*/  ISETP.GE.AND P3, PT, R4.reuse, UR12, PT ;  /* 0x0000000c04007c0c */ /* 0x040fe2000bf66270 */
[----:B------:R-:W-:Y:S01]  /*16520*/  IMAD.WIDE.U32 R2, R13, 0x40, R4 ;  /* 0x000000400d027825 */ /* 0x000fe200078e0004 */
[----:B------:R-:W-:Y:S01]  /*16530*/  IADD3 R6, P0, PT, R189, UR16, RZ ;  /* 0x00000010bd067c10 */ /* 0x000fe2000ff1e0ff */
[----:B------:R2:W4:Y:S01]  /*16540*/  LDS.128 R16, [R20+0x2000] ;  /* 0x0020000014107984 */ /* 0x0005220000000c00 */
[C---:B------:R-:W-:Y:S01]  /*16550*/  IADD3 R5, PT, PT, R4.reuse, 0x20, RZ ;  /* 0x0000002004057810 */ /* 0x040fe20007ffe0ff */
[C---:B------:R-:W-:Y:S01]  /*16560*/  VIADD R0, R4.reuse, 0x10 ;  /* 0x0000001004007836 */ /* 0x040fe20000000000 */
[----:B------:R-:W-:Y:S01]  /*16570*/  IADD3.X R7, PT, PT, RZ, UR13, RZ, P0, !PT ;  /* 0x0000000dff077c10 */ /* 0x000fe200087fe4ff */
[----:B------:R2:W2:Y:S01]  /*16580*/  LDS.128 R12, [R20+0x4000] ;  /* 0x00400000140c7984 */ /* 0x0004a20000000c00 */
[----:B------:R-:W-:Y:S01]  /*16590*/  VIADD R4, R4, 0x30 ;  /* 0x0000003004047836 */ /* 0x000fe20000000000 */
[----:B------:R-:W-:Y:S01]  /*165a0*/  BSSY.RECONVERGENT B0, `(.L_x_1713) ;  /* 0x0000019000007945 */ /* 0x000fe20003800200 */
[----:B------:R-:W-:-:S02]  /*165b0*/  ISETP.GE.AND P2, PT, R0, UR12, PT ;  /* 0x0000000c00007c0c */ /* 0x000fc4000bf46270 */
[----:B------:R-:W-:Y:S02]  /*165c0*/  ISETP.GE.AND P1, PT, R5, UR12, PT ;  /* 0x0000000c05007c0c */ /* 0x000fe4000bf26270 */
[----:B------:R-:W-:Y:S01]  /*165d0*/  ISETP.GE.AND P0, PT, R4, UR12, PT ;  /* 0x0000000c04007c0c */ /* 0x000fe2000bf06270 */
[----:B-1----:R-:W-:Y:S01]  /*165e0*/  IMAD.U32 R0, RZ, RZ, UR4 ;  /* 0x00000004ff007e24 */ /* 0x002fe2000f8e00ff */
[----:B------:R-:W-:-:S03]  /*165f0*/  MOV R4, UR5 ;  /* 0x0000000500047c02 */ /* 0x000fc60008000f00 */
[----:B------:R-:W-:-:S04]  /*16600*/  IMAD.WIDE.U32 R10, R0, UR6, R6 ;  /* 0x00000006000a7c25 */ /* 0x000fc8000f8e0006 */
[----:B------:R-:W-:Y:S01]  /*16610*/  IMAD R9, R4, UR6, R11 ;  /* 0x0000000604097c24 */ /* 0x000fe2000f8e020b */
[----:B------:R-:W-:Y:S06]  /*16620*/  @P3 BRA `(.L_x_1714) ;  /* 0x0000000000403947 */ /* 0x000fec0003800000 */
[----:B------:R-:W1:Y:S01]  /*16630*/  LDCU.64 UR6, c[0x0][0x408] ;  /* 0x00008100ff0677ac */ /* 0x000e620008000a00 */
[----:B------:R-:W-:Y:S01]  /*16640*/  IMAD.MOV.U32 R8, RZ, RZ, R10 ;  /* 0x000000ffff087224 */ /* 0x000fe200078e000a */
[----:B------:R-:W3:Y:S01]  /*16650*/  LDCU UR8, c[0x0][0x440] ;  /* 0x00008800ff0877ac */ /* 0x000ee20008000800 */
[----:B------:R-:W4:Y:S01]  /*16660*/  LDCU.64 UR4, c[0x0][0x3f0] ;  /* 0x00007e00ff0477ac */ /* 0x000f220008000a00 */
[----:B-1----:R-:W-:Y:S02]  /*16670*/  IMAD R0, R3, UR6, RZ ;  /* 0x0000000603007c24 */ /* 0x002fe4000f8e02ff */
[----:B------:R-:W-:Y:S01]  /*16680*/  IMAD.WIDE.U32 R6, R2, UR6, R8 ;  /* 0x0000000602067c25 */ /* 0x000fe2000f8e0008 */
[----:B---3--:R-:W-:-:S03]  /*16690*/  ISETP.GE.AND P5, PT, R189, UR8, PT ;  /* 0x00000008bd007c0c */ /* 0x008fc6000bfa6270 */
[----:B------:R-:W-:Y:S01]  /*166a0*/  IMAD R0, R2, UR7, R0 ;  /* 0x0000000702007c24 */ /* 0x000fe2000f8e0200 */
[----:B-----5:R-:W-:Y:S02]  /*166b0*/  ISETP.GE.AND P4, PT, R22, UR8, PT ;  /* 0x0000000816007c0c */ /* 0x020fe4000bf86270 */
[----:B------:R-:W-:Y:S01]  /*166c0*/  ISETP.GE.AND P3, PT, R21, UR8, PT ;  /* 0x0000000815007c0c */ /* 0x000fe2000bf66270 */
[----:B------:R-:W-:Y:S01]  /*166d0*/  IMAD.IADD R0, R0, 0x1, R7 ;  /* 0x0000000100007824 */ /* 0x000fe200078e0207 */
[----:B----4-:R-:W-:-:S04]  /*166e0*/  LEA R4, P6, R6, UR4, 0x1 ;  /* 0x0000000406047c11 */ /* 0x010fc8000f8c08ff */
[----:B------:R-:W-:-:S05]  /*166f0*/  LEA.HI.X R5, R6, UR5, R0, 0x1, P6 ;  /* 0x0000000506057c11 */ /* 0x000fca000b0f0c00 */
[----:B------:R1:W-:Y:S04]  /*16700*/  @!P5 STG.E.128 desc[UR26][R4.64], R24 ;  /* 0x000000180400d986 */ /* 0x0003e8000c101d1a */
[----:B------:R1:W-:Y:S04]  /*16710*/  @!P4 STG.E.128 desc[UR26][R4.64+0x80], R16 ;  /* 0x000080100400c986 */ /* 0x0003e8000c101d1a */
[----:B--2---:R1:W-:Y:S02]  /*16720*/  @!P3 STG.E.128 desc[UR26][R4.64+0x100], R12 ;  /* 0x0001000c0400b986 */ /* 0x0043e4000c101d1a */
.L_x_1714:
[----:B------:R-:W-:Y:S05]  /*16730*/  BSYNC.RECONVERGENT B0 ;  /* 0x0000000000007941 */ /* 0x000fea0003800200 */
.L_x_1713:
[----:B-1-3--:R1:W3:Y:S01]  /*16740*/  LDS.128 R24, [R20+0x800] ;  /* 0x0008000014187984 */ /* 0x00a2e20000000c00 */
[----:B------:R-:W-:Y:S03]  /*16750*/  BSSY.RECONVERGENT B0, `(.L_x_1715) ;  /* 0x0000017000007945 */ /* 0x000fe60003800200 */
[----:B----4-:R1:W4:Y:S04]  /*16760*/  LDS.128 R16, [R20+0x2800] ;  /* 0x0028000014107984 */ /* 0x0103280000000c00 */
[----:B--2---:R1:W2:Y:S01]  /*16770*/  LDS.128 R12, [R20+0x4800] ;  /* 0x00480000140c7984 */ /* 0x0042a20000000c00 */
[----:B------:R-:W-:Y:S05]  /*16780*/  @P2 BRA `(.L_x_1716) ;  /* 0x00000000004c2947 */ /* 0x000fea0003800000 */
[----:B------:R-:W1:Y:S01]  /*16790*/  LDCU.64 UR6, c[0x0][0x408] ;  /* 0x00008100ff0677ac */ /* 0x000e620008000a00 */
[----:B------:R-:W-:Y:S01]  /*167a0*/  IADD3 R0, P2, PT, R2, 0x10, RZ ;  /* 0x0000001002007810 */ /* 0x000fe20007f5e0ff */
[----:B------:R-:W-:Y:S01]  /*167b0*/  IMAD.MOV.U32 R6, RZ, RZ, R10 ;  /* 0x000000ffff067224 */ /* 0x000fe200078e000a */
[----:B------:R-:W-:Y:S01]  /*167c0*/  MOV R7, R9 ;  /* 0x0000000900077202 */ /* 0x000fe20000000f00 */
[----:B------:R-:W1:Y:S02]  /*167d0*/  LDCU UR8, c[0x0][0x440] ;  /* 0x00008800ff0877ac */ /* 0x000e640008000800 */
[----:B------:R-:W-:Y:S01]  /*167e0*/  IMAD.X R4, RZ, RZ, R3, P2 ;  /* 0x000000ffff047224 */ /* 0x000fe200010e0603 */
[----:B------:R-:W3:Y:S03]  /*167f0*/  LDCU.64 UR4, c[0x0][0x3f0] ;  /* 0x00007e00ff0477ac */ /* 0x000ee60008000a00 */
[----:B-1----:R-:W-:-:S02]  /*16800*/  IMAD R4, R4, UR6, RZ ;  /* 0x0000000604047c24 */ /* 0x002fc4000f8e02ff */
        /* <DEDUP_REMOVED lines=10> */
[----:B--2---:R1:W-:Y:S02]  /*168b0*/  @!P2 STG.E.128 desc[UR26][R4.64+0x100], R12 ;  /* 0x0001000c0400a986 */ /* 0x0043e4000c101d1a */
.L_x_1716:
[----:B------:R-:W-:Y:S05]  /*168c0*/  BSYNC.RECONVERGENT B0 ;  /* 0x0000000000007941 */ /* 0x000fea0003800200 */
.L_x_1715:
        /* <DEDUP_REMOVED lines=24> */
.L_x_1718:
[----:B------:R-:W-:Y:S05]  /*16a50*/  BSYNC.RECONVERGENT B0 ;  /* 0x0000000000007941 */ /* 0x000fea0003800200 */
.L_x_1717:
[----:B-1--4-:R1:W4:Y:S01]  /*16a60*/  LDS.128 R16, [R20+0x3800] ;  /* 0x0038000014107984 */ /* 0x0123220000000c00 */
[----:B------:R-:W-:Y:S05]  /*16a70*/  @P0 EXIT ;  /* 0x000000000000094d */ /* 0x000fea0003800000 */
[----:B------:R-:W3:Y:S01]  /*16a80*/  LDCU.64 UR6, c[0x0][0x408] ;  /* 0x00008100ff0677ac */ /* 0x000ee20008000a00 */
[----:B--2---:R2:W1:Y:S01]  /*16a90*/  LDS.128 R12, [R20+0x5800] ;  /* 0x00580000140c7984 */ /* 0x0044620000000c00 */
        /* <DEDUP_REMOVED lines=20> */
.L_x_1719:
        /* <DEDUP_REMOVED lines=10> */
.L_x_1828:


//--------------------- .text._ZN5flash16flash_fwd_kernelI23Flash_fwd_kernel_traitsILi192ELi64ELi64ELi4ELb0ELb0EN7cutlass6half_tE19Flash_kernel_traitsILi192ELi64ELi64ELi4ES3_EELb0ELb0ELb1ELb1ELb0ELb0ELb1ELb0EEEvNS_16Flash_fwd_paramsE --------------------------
	.section	.text._ZN5flash16flash_fwd_kernelI23Flash_fwd_kernel_traitsILi192ELi64ELi64ELi4ELb0ELb0EN7cutlass6half_tE19Flash_kernel_traitsILi192ELi64ELi64ELi4ES3_EELb0ELb0ELb1ELb1ELb0ELb0ELb1ELb0EEEvNS_16Flash_fwd_paramsE,"ax",@progbits
	.align	128
        .global         _ZN5flash16flash_fwd_kernelI23Flash_fwd_kernel_traitsILi192ELi64ELi64ELi4ELb0ELb0EN7cutlass6half_tE19Flash_kernel_traitsILi192ELi64ELi64ELi4ES3_EELb0ELb0ELb1ELb1ELb0ELb0ELb1ELb0EEEvNS_16Flash_fwd_paramsE
        .type           _ZN5flash16flash_fwd_kernelI23Flash_fwd_kernel_traitsILi192ELi64ELi64ELi4ELb0ELb0EN7cutlass6half_tE19Flash_kernel_traitsILi192ELi64ELi64ELi4ES3_EELb0ELb0ELb1ELb1ELb0ELb0ELb1ELb0EEEvNS_16Flash_fwd_paramsE,@function
        .size           _ZN5flash16flash_fwd_kernelI23Flash_fwd_kernel_traitsILi192ELi64ELi64ELi4ELb0ELb0EN7cutlass6half_tE19Flash_kernel_traitsILi192ELi64ELi64ELi4ES3_EELb0ELb0ELb1ELb1ELb0ELb0ELb1ELb0EEEvNS_16Flash_fwd_paramsE,(.L_x_1829 - _ZN5flash16flash_fwd_kernelI23Flash_fwd_kernel_traitsILi192ELi64ELi64ELi4ELb0ELb0EN7cutlass6half_tE19Flash_kernel_traitsILi192ELi64ELi64ELi4ES3_EELb0ELb0ELb1ELb1ELb0ELb0ELb1ELb0EEEvNS_16Flash_fwd_paramsE)
        .other          _ZN5flash16flash_fwd_kernelI23Flash_fwd_kernel_traitsILi192ELi64ELi64ELi4ELb0ELb0EN7cutlass6half_tE19Flash_kernel_traitsILi192ELi64ELi64ELi4ES3_EELb0ELb0ELb1ELb1ELb0ELb0ELb1ELb0EEEvNS_16Flash_fwd_paramsE,@"STO_CUDA_ENTRY STV_DEFAULT"
_ZN5flash16flash_fwd_kernelI23Flash_fwd_kernel_traitsILi192ELi64ELi64ELi4ELb0ELb0EN7cutlass6half_tE19Flash_kernel_traitsILi192ELi64ELi64ELi4ES3_EELb0ELb0ELb1ELb1ELb0ELb0ELb1ELb0EEEvNS_16Flash_fwd_paramsE:
.text._ZN5flash16flash_fwd_kernelI23Flash_fwd_kernel_traitsILi192ELi64ELi64ELi4ELb0ELb0EN7cutlass6half_tE19Flash_kernel_traitsILi192ELi64ELi64ELi4ES3_EELb0ELb0ELb1ELb1ELb0ELb0ELb1ELb0EEEvNS_16Flash_fwd_paramsE:
        /* <DEDUP_REMOVED lines=24> */
[----:B------:R-:W5:Y:S01]  /*0180*/  @P2 LDG.E R83, desc[UR14][R14.64] ;  /* 0x0000000e0e532981 */ /* 0x000f62000c1e1900 */
[C---:B------:R-:W-:Y:S01]  /*0190*/  @P3 IADD3 R10, P1, PT, R13.reuse, UR6, RZ ;  /* 0x000000060d0a3c10 */ /* 0x040fe2000ff3e0ff */
[----:B------:R-:W-:Y:S01]  /*01a0*/  IMAD.MOV.U32 R0, RZ, RZ, RZ ;  /* 0x000000ffff007224 */ /* 0x000fe200078e00ff */
[----:B------:R-:W3:Y:S01]  /*01b0*/  LDCU.U8 UR4, c[0x0][0x532] ;  /* 0x0000a640ff0477ac */ /* 0x000ee20008000000 */
[----:B------:R-:W-:Y:S02]  /*01c0*/  IADD3 R12, P0, PT, R13, R4, RZ ;  /* 0x000000040d0c7210 */ /* 0x000fe40007f1e0ff */
[----:B------:R-:W-:-:S03]  /*01d0*/  @P3 IADD3.X R11, PT, PT, R2, UR7, RZ, P1, !PT ;  /* 0x00000007020b3c10 */ /* 0x000fc60008ffe4ff */
[----:B------:R-:W-:Y:S01]  /*01e0*/  IMAD.X R13, R2, 0x1, R5, P0 ;  /* 0x00000001020d7824 */ /* 0x000fe200000e0605 */
[C---:B------:R-:W-:Y:S01]  /*01f0*/  ISETP.NE.U32.AND P0, PT, R4.reuse, RZ, PT ;  /* 0x000000ff0400720c */ /* 0x040fe20003f05070 */
[----:B------:R4:W5:Y:S01]  /*0200*/  @P3 LDG.E R0, desc[UR14][R10.64] ;  /* 0x0000000e0a003981 */ /* 0x000962000c1e1900 */
[----:B------:R-:W2:Y:S02]  /*0210*/  @!P4 LDC R212, c[0x0][0x434] ;  /* 0x00010d00ffd4cb82 */ /* 0x000ea40000000800 */
[----:B------:R-:W-:Y:S02]  /*0220*/  ISETP.NE.AND.EX P0, PT, R5, RZ, PT, P0 ;  /* 0x000000ff0500720c */ /* 0x000fe40003f05300 */
[----:B------:R-:W-:-:S04]  /*0230*/  ISETP.EQ.U32.AND P3, PT, R4, RZ, PT ;  /* 0x000000ff0400720c */ /* 0x000fc80003f62070 */
[----:B-1----:R-:W1:Y:S01]  /*0240*/  @!P2 LDC R6, c[0x0][0x43c] ;  /* 0x00010f00ff06ab82 */ /* 0x002e620000000800 */
[----:B---3--:R-:W-:-:S07]  /*0250*/  ISETP.NE.AND P1, PT, RZ, UR4, PT ;  /* 0x00000004ff007c0c */ /* 0x008fce000bf25270 */
[----:B------:R-:W3:Y:S01]  /*0260*/  @!P2 LDC.64 R2, c[0x0][0x488] ;  /* 0x00012200ff02ab82 */ /* 0x000ee20000000a00 */
[----:B----4-:R-:W4:Y:S01]  /*0270*/  S2R R11, SR_CTAID.X ;  /* 0x00000000000b7919 */ /* 0x010f220000002500 */
[----:B------:R-:W-:-:S06]  /*0280*/  ISETP.EQ.OR.EX P3, PT, R5, RZ, !P1, P3 ;  /* 0x000000ff0500720c */ /* 0x000fcc0004f62730 */
[----:B------:R-:W1:Y:S01]  /*0290*/  @!P0 LDC R5, c[0x0][0x438] ;  /* 0x00010e00ff058b82 */ /* 0x000e620000000800 */
[----:B------:R-:W-:-:S06]  /*02a0*/  IMAD.MOV.U32 R7, RZ, RZ, -0x1 ;  /* 0xffffffffff077424 */ /* 0x000fcc00078e00ff */
[----:B------:R1:W5:Y:S01]  /*02b0*/  @!P3 LDG.E R7, desc[UR14][R12.64] ;  /* 0x0000000e0c07b981 */ /* 0x000362000c1e1900 */
[----:B----4-:R-:W-:Y:S02]  /*02c0*/  IMAD.SHL.U32 R89, R11, 0x40, RZ ;  /* 0x000000400b597824 */ /* 0x010fe400078e00ff */
[----:B--2---:R-:W-:-:S05]  /*02d0*/  @P4 IMAD.IADD R212, R8, 0x1, -R207 ;  /* 0x0000000108d44824 */ /* 0x004fca00078e0acf */
[----:B------:R-:W-:Y:S01]  /*02e0*/  ISETP.GT.AND P3, PT, R212, R89, PT ;  /* 0x00000059d400720c */ /* 0x000fe20003f64270 */
[----:B-1-3--:R-:W-:-:S12]  /*02f0*/  @!P0 BRA `(.L_x_1720) ;  /* 0x00000000000c8947 */ /* 0x00afd80003800000 */
[----:B------:R-:W2:Y:S02]  /*0300*/  @P1 LDG.E R4, desc[UR14][R12.64+0x4] ;  /* 0x0000040e0c041981 */ /* 0x000ea4000c1e1900 */
[----:B--2--5:R-:W-:-:S06]  /*0310*/  @P1 IADD3 R5, PT, PT, R4, -R7, RZ ;  /* 0x8000000704051210 */ /* 0x024fcc0007ffe0ff */
[----:B------:R1:W5:Y:S02]  /*0320*/  @!P1 LDG.E R5, desc[UR14][R12.64] ;  /* 0x0000000e0c059981 */ /* 0x000364000c1e1900 */
.L_x_1720:
[----:B------:R-:W-:Y:S05]  /*0330*/  @!P3 EXIT ;  /* 0x000000000000b94d */ /* 0x000fea0003800000 */
[----:B-1----:R-:W1:Y:S01]  /*0340*/  LDC R13, c[0x0][0x504] ;  /* 0x00014100ff0d7b82 */ /* 0x002e620000000800 */
[----:B------:R-:W-:Y:S01]  /*0350*/  @!P2 ISETP.NE.U32.AND P0, PT, R2, RZ, PT ;  /* 0x000000ff0200a20c */ /* 0x000fe20003f05070 */
[----:B-----5:R-:W-:Y:S01]  /*0360*/  @P2 IMAD.IADD R83, R83, 0x1, -R0 ;  /* 0x0000000153532824 */ /* 0x020fe200078e0a00 */
[----:B------:R-:W2:Y:S02]  /*0370*/  S2R R12, SR_CTAID.Z ;  /* 0x00000000000c7919 */ /* 0x000ea40000002700 */
[----:B------:R-:W-:Y:S01]  /*0380*/  @!P2 ISETP.NE.AND.EX P0, PT, R3, RZ, PT, P0 ;  /* 0x000000ff0300a20c */ /* 0x000fe20003f05300 */
[----:B------:R-:W3:Y:S02]  /*0390*/  S2R R182, SR_TID.X ;  /* 0x0000000000b67919 */ /* 0x000ee40000002100 */
[----:B------:R-:W4:Y:S01]  /*03a0*/  LDC R85, c[0x0][0x508] ;  /* 0x00014200ff557b82 */ /* 0x000f220000000800 */
[----:B------:R-:W-:-:S04]  /*03b0*/  @!P2 SEL R6, R6, RZ, P0 ;  /* 0x000000ff0606a207 */ /* 0x000fc80000000000 */
[----:B------:R-:W-:-:S05]  /*03c0*/  @!P2 IADD3 R83, PT, PT, R6, R5, -R0 ;  /* 0x000000050653a210 */ /* 0x000fca0007ffe800 */
[----:B------:R-:W-:-:S05]  /*03d0*/  VIADD R5, R83, 0x3f ;  /* 0x0000003f53057836 */ /* 0x000fca0000000000 */
[----:B------:R-:W-:Y:S01]  /*03e0*/  IADD3 R2, PT, PT, R5, R89, -R212 ;  /* 0x0000005905027210 */ /* 0x000fe20007ffe8d4 */
[----:B-1----:R-:W-:Y:S01]  /*03f0*/  IMAD.IADD R84, R212, 0x1, R13 ;  /* 0x00000001d4547824 */ /* 0x002fe200078e020d */
[----:B------:R-:W-:-:S04]  /*0400*/  SHF.R.S32.HI R4, RZ, 0x1f, R5 ;  /* 0x0000001fff047819 */ /* 0x000fc80000011405 */
[----:B------:R-:W-:Y:S02]  /*0410*/  IADD3 R15, PT, PT, -R84, R89, R83 ;  /* 0x00000059540f7210 */ /* 0x000fe40007ffe153 */
[----:B------:R-:W-:Y:S02]  /*0420*/  LEA.HI R4, R4, R5, RZ, 0x6 ;  /* 0x0000000504047211 */ /* 0x000fe400078f30ff */
[----:B----4-:R-:W-:Y:S02]  /*0430*/  IADD3 R3, PT, PT, R2, 0x40, R85 ;  /* 0x0000004002037810 */ /* 0x010fe40007ffe055 */
[----:B------:R-:W-:Y:S02]  /*0440*/  SHF.R.S32.HI R6, RZ, 0x1f, R15 ;  /* 0x0000001fff067819 */ /* 0x000fe4000001140f */
[----:B------:R-:W-:Y:S02]  /*0450*/  SHF.R.S32.HI R2, RZ, 0x1f, R3 ;  /* 0x0000001fff027819 */ /* 0x000fe40000011403 */
[----:B------:R-:W-:-:S02]  /*0460*/  LEA.HI R6, R6, R15, RZ, 0x6 ;  /* 0x0000000f06067211 */ /* 0x000fc400078f30ff */
[----:B------:R-:W-:Y:S02]  /*0470*/  LEA.HI R2, R2, R3, RZ, 0x6 ;  /* 0x0000000302027211 */ /* 0x000fe400078f30ff */
[----:B------:R-:W-:Y:S02]  /*0480*/  SHF.R.S32.HI R4, RZ, 0x6, R4 ;  /* 0x00000006ff047819 */ /* 0x000fe40000011404 */
[----:B------:R-:W-:Y:S02]  /*0490*/  SHF.R.S32.HI R185, RZ, 0x6, R2 ;  /* 0x00000006ffb97819 */ /* 0x000fe40000011402 */
        /* <DEDUP_REMOVED lines=10> */
[----:B------:R-:W1:Y:S08]  /*0540*/  @P1 LDC.64 R4, c[0x0][0x408] ;  /* 0x00010200ff041b82 */ /* 0x000e700000000a00 */
[----:B------:R-:W4:Y:S01]  /*0550*/  @P6 LDC.64 R2, c[0x0][0x430] ;  /* 0x00010c00ff026b82 */ /* 0x000f220000000a00 */
[----:B------:R-:W-:Y:S01]  /*0560*/  @P6 MOV R0, 0x1 ;  /* 0x0000000100006802 */ /* 0x000fe20000000f00 */
[----:B---3--:R-:W-:Y:S01]  /*0570*/  @!P1 IMAD.WIDE.U32 R14, R9, R6, RZ ;  /* 0x00000006090e9225 */ /* 0x008fe200078e00ff */
[----:B------:R-:W-:-:S02]  /*0580*/  SHF.L.U32 R6, R182, 0x3, RZ ;  /* 0x00000003b6067819 */ /* 0x000fc400000006ff */
[----:B------:R-:W-:Y:S01]  /*0590*/  @!P1 MOV R10, R14 ;  /* 0x0000000e000a9202 */ /* 0x000fe20000000f00 */
[----:B-1----:R-:W-:-:S04]  /*05a0*/  @P1 IMAD.WIDE.U32 R18, R207, R4, RZ ;  /* 0x00000004cf121225 */ /* 0x002fc800078e00ff */
[----:B----4-:R-:W-:Y:S02]  /*05b0*/  @P6 IMAD R3, R2, R3, RZ ;  /* 0x0000000302036224 */ /* 0x010fe400078e02ff */
[----:B------:R-:W1:Y:S01]  /*05c0*/  @P6 LDC R2, c[0x0][0x430] ;  /* 0x00010c00ff026b82 */ /* 0x000e620000000800 */
[----:B--2---:R-:W-:Y:S05]  /*05d0*/  @P6 BRA `(.L_x_1722) ;  /* 0x0000000000286947 */ /* 0x004fea0003800000 */
        /* <DEDUP_REMOVED lines=10> */
.L_x_1722:
[----:B------:R-:W2:Y:S01]  /*0680*/  LDCU.64 UR4, c[0x0][0x410] ;  /* 0x00008200ff0477ac */ /* 0x000ea20008000a00 */
[----:B------:R-:W-:Y:S01]  /*0690*/  @P1 IMAD.MOV.U32 R10, RZ, RZ, R18 ;  /* 0x000000ffff0a1224 */ /* 0x000fe200078e0012 */
        /* <DEDUP_REMOVED lines=38> */
.L_x_1724:
[----:B------:R-:W-:Y:S05]  /*0900*/  BSYNC.RECONVERGENT B0 ;  /* 0x0000000000007941 */ /* 0x000fea0003800200 */
.L_x_1723:
        /* <DEDUP_REMOVED lines=22> */
.L_x_1726:
[----:B------:R-:W-:Y:S05]  /*0a70*/  BSYNC.RECONVERGENT B0 ;  /* 0x0000000000007941 */ /* 0x000fea0003800200 */
.L_x_1725:
        /* <DEDUP_REMOVED lines=24> */
.L_x_1728:
[----:B------:R-:W-:Y:S05]  /*0c00*/  BSYNC.RECONVERGENT B0 ;  /* 0x0000000000007941 */ /* 0x000fea0003800200 */
.L_x_1727:
        /* <DEDUP_REMOVED lines=32> */
.L_x_1730:
[----:B------:R-:W-:Y:S05]  /*0e10*/  BSYNC.RECONVERGENT B0 ;  /* 0x0000000000007941 */ /* 0x000fea0003800200 */
.L_x_1729:
        /* <DEDUP_REMOVED lines=15> */
.L_x_1732:
[----:B------:R-:W-:Y:S05]  /*0f10*/  BSYNC.RECONVERGENT B0 ;  /* 0x0000000000007941 */ /* 0x000fea0003800200 */
.L_x_1731:
        /* <DEDUP_REMOVED lines=10> */
.L_x_1734:
[----:B------:R-:W-:Y:S05]  /*0fc0*/  BSYNC.RECONVERGENT B0 ;  /* 0x0000000000007941 */ /* 0x000fea0003800200 */
.L_x_1733:
        /* <DEDUP_REMOVED lines=10> */
.L_x_1736:
[----:B------:R-:W-:Y:S05]  /*1070*/  BSYNC.RECONVERGENT B0 ;  /* 0x0000000000007941 */ /* 0x000fea0003800200 */
.L_x_1735:
        /* <DEDUP_REMOVED lines=10> */
.L_x_1721:
        /* <DEDUP_REMOVED lines=22> */
.L_x_1737:
[----:B------:R-:W1:Y:S01]  /*1280*/  LDC.64 R134, c[0x0][0x3b8] ;  /* 0x0000ee00ff867b82 */ /* 0x000e620000000a00 */
[----:B------:R-:W-:-:S05]  /*1290*/  IADD3 R4, PT, PT, R0, R7, RZ ;  /* 0x0000000700047210 */ /* 0x000fca0007ffe0ff */
[C---:B-1----:R-:W-:Y:S02]  /*12a0*/  IMAD R3, R4.reuse, R135, RZ ;  /* 0x0000008704037224 */ /* 0x042fe400078e02ff */
[----:B------:R-:W-:-:S05]  /*12b0*/  IMAD.WIDE.U32 R4, R4, R134, RZ ;  /* 0x0000008604047225 */ /* 0x000fca00078e00ff */
[----:B------:R-:W-:-:S07]  /*12c0*/  IADD3 R3, PT, PT, R5, R3, RZ ;  /* 0x0000000305037210 */ /* 0x000fce0007ffe0ff */
.L_x_1738:
        /* <DEDUP_REMOVED lines=39> */
.L_x_1739:
[----:B------:R-:W1:Y:S01]  /*1540*/  LDC.64 R144, c[0x0][0x3c0] ;  /* 0x0000f000ff907b82 */ /* 0x000e620000000a00 */
[----:B------:R-:W-:-:S05]  /*1550*/  IADD3 R0, PT, PT, R0, R7, RZ ;  /* 0x0000000700007210 */ /* 0x000fca0007ffe0ff */
[C---:B-1----:R-:W-:Y:S02]  /*1560*/  IMAD R5, R0.reuse, R145, RZ ;  /* 0x0000009100057224 */ /* 0x042fe400078e02ff */
[----:B------:R-:W-:-:S05]  /*1570*/  IMAD.WIDE.U32 R14, R0, R144, RZ ;  /* 0x00000090000e7225 */ /* 0x000fca00078e00ff */
[----:B------:R-:W-:Y:S02]  /*1580*/  IADD3 R5, PT, PT, R15, R5, RZ ;  /* 0x000000050f057210 */ /* 0x000fe40007ffe0ff */
[----:B------:R-:W-:-:S07]  /*1590*/  MOV R0, R14 ;  /* 0x0000000e00007202 */ /* 0x000fce0000000f00 */
.L_x_1740:
[----:B------:R-:W-:Y:S01]  /*15a0*/  IMAD.SHL.U32 R198, R182, 0x8, RZ ;  /* 0x00000008b6c67824 */ /* 0x000fe200078e00ff */
[----:B------:R-:W1:Y:S01]  /*15b0*/  LDCU.128 UR4, c[0x0][0x3d0] ;  /* 0x00007a00ff0477ac */ /* 0x000e620008000c00 */
[----:B------:R-:W2:Y:S01]  /*15c0*/  S2UR UR16, SR_CgaCtaId ;  /* 0x00000000001079c3 */ /* 0x000ea20000008800 */
[----:B------:R-:W-:Y:S01]  /*15d0*/  IMAD.IADD R195, R212, 0x1, -R89 ;  /* 0x00000001d4c37824 */ /* 0x000fe200078e0a59 */
[--C-:B------:R-:W-:Y:S01]  /*15e0*/  SHF.R.U32.HI R184, RZ, 0x1, R182.reuse ;  /* 0x00000001ffb87819 */ /* 0x100fe200000116b6 */
[----:B------:R-:W3:Y:S01]  /*15f0*/  LDCU.64 UR12, c[0x0][0x388] ;  /* 0x00007100ff0c77ac */ /* 0x000ee20008000a00 */
[----:B------:R-:W-:Y:S01]  /*1600*/  LOP3.LUT R181, R198, 0x38, RZ, 0xc0, !PT ;  /* 0x00000038c6b57812 */ /* 0x000fe200078ec0ff */
[----:B------:R-:W-:Y:S01]  /*1610*/  IMAD.SHL.U32 R158, R182, 0x40, RZ ;  /* 0x00000040b69e7824 */ /* 0x000fe200078e00ff */
[C---:B------:R-:W-:Y:S01]  /*1620*/  LOP3.LUT R21, R198.reuse, 0x1f8, RZ, 0xc0, !PT ;  /* 0x000001f8c6157812 */ /* 0x040fe200078ec0ff */
[----:B------:R-:W4:Y:S01]  /*1630*/  LDCU.64 UR10, c[0x0][0x390] ;  /* 0x00007200ff0a77ac */ /* 0x000f220008000a00 */
[C---:B------:R-:W-:Y:S01]  /*1640*/  IADD3 R14, P1, PT, R181.reuse, R4, RZ ;  /* 0x00000004b50e7210 */ /* 0x040fe20007f3e0ff */
[----:B------:R-:W-:Y:S01]  /*1650*/  BSSY.RECONVERGENT B0, `(.L_x_1741) ;  /* 0x0000048000007945 */ /* 0x000fe20003800200 */
[C---:B------:R-:W-:Y:S01]  /*1660*/  IADD3 R4, P0, PT, R181.reuse, R0, RZ ;  /* 0x00000000b5047210 */ /* 0x040fe20007f1e0ff */
[----:B------:R-:W5:Y:S01]  /*1670*/  LDCU.64 UR8, c[0x0][0x3c8] ;  /* 0x00007900ff0877ac */ /* 0x000f620008000a00 */
[----:B------:R-:W-:Y:S01]  /*1680*/  SHF.R.U32.HI R0, RZ, 0x3, R182 ;  /* 0x00000003ff007819 */ /* 0x000fe200000116b6 */
[----:B------:R-:W-:Y:S01]  /*1690*/  IMAD.X R15, RZ, RZ, R3, P1 ;  /* 0x000000ffff0f7224 */ /* 0x000fe200008e0603 */
[----:B------:R-:W-:Y:S01]  /*16a0*/  LOP3.LUT R3, R198, 0x1e00, RZ, 0xc0, !PT ;  /* 0x00001e00c6037812 */ /* 0x000fe200078ec0ff */
[----:B------:R-:W-:Y:S01]  /*16b0*/  IMAD.X R5, RZ, RZ, R5, P0 ;  /* 0x000000ffff057224 */ /* 0x000fe200000e0605 */
[----:B------:R-:W-:Y:S01]  /*16c0*/  IADD3 R16, P0, PT, R181, R16, RZ ;  /* 0x00000010b5107210 */ /* 0x000fe20007f1e0ff */
[----:B------:R-:W-:Y:S01]  /*16d0*/  IMAD.WIDE.U32 R14, R0, R134, R14 ;  /* 0x00000086000e7225 */ /* 0x000fe200078e000e */
[----:B------:R-:W-:-:S02]  /*16e0*/  LOP3.LUT R210, R21, 0x38, R182, 0x78, !PT ;  /* 0x0000003815d27812 */ /* 0x000fc400078e78b6 */
[----:B------:R-:W-:Y:S01]  /*16f0*/  LOP3.LUT R156, R181, 0x1c0, R158, 0xf8, !PT ;  /* 0x000001c0b59c7812 */ /* 0x000fe200078ef89e */
[----:B------:R-:W-:Y:S01]  /*1700*/  IMAD.WIDE.U32 R22, R0, R144, R4 ;  /* 0x0000009000167225 */ /* 0x000fe200078e0004 */
[----:B------:R-:W-:Y:S02]  /*1710*/  SHF.R.S32.HI R5, RZ, 0x1f, R6 ;  /* 0x0000001fff057819 */ /* 0x000fe40000011406 */
[----:B------:R-:W-:Y:S01]  /*1720*/  LOP3.LUT R210, R210, R3, RZ, 0xfc, !PT ;  /* 0x00000003d2d27212 */ /* 0x000fe200078efcff */
[----:B------:R-:W-:Y:S01]  /*1730*/  IMAD R15, R0, R135, R15 ;  /* 0x00000087000f7224 */ /* 0x000fe200078e020f */
[----:B------:R-:W-:Y:S01]  /*1740*/  LOP3.LUT R3, R184, 0x8, RZ, 0xc0, !PT ;  /* 0x00000008b8037812 */ /* 0x000fe200078ec0ff */
[----:B-1----:R-:W-:Y:S01]  /*1750*/  IMAD R19, R5, UR4, RZ ;  /* 0x0000000405137c24 */ /* 0x002fe2000f8e02ff */
[C---:B------:R-:W-:Y:S01]  /*1760*/  LOP3.LUT R197, R181.reuse, 0x40, RZ, 0xfc, !PT ;  /* 0x00000040b5c57812 */ /* 0x040fe200078efcff */
[----:B------:R-:W-:Y:S01]  /*1770*/  IMAD.WIDE.U32 R14, R6, UR4, R14 ;  /* 0x00000004060e7c25 */ /* 0x000fe2000f8e000e */
[----:B------:R-:W-:-:S02]  /*1780*/  LOP3.LUT R196, R181, 0x80, RZ, 0xfc, !PT ;  /* 0x00000080b5c47812 */ /* 0x000fc400078efcff */
[----:B------:R-:W-:Y:S01]  /*1790*/  LOP3.LUT R3, R156, R3, RZ, 0x3c, !PT ;  /* 0x000000039c037212 */ /* 0x000fe200078e3cff */
[----:B------:R-:W-:Y:S01]  /*17a0*/  IMAD R19, R6, UR5, R19 ;  /* 0x0000000506137c24 */ /* 0x000fe2000f8e0213 */
[----:B---3--:R-:W-:Y:S01]  /*17b0*/  LEA R205, P1, R14, UR12, 0x1 ;  /* 0x0000000c0ecd7c11 */ /* 0x008fe2000f8208ff */
[----:B------:R-:W-:Y:S01]  /*17c0*/  IMAD R5, R5, UR6, RZ ;  /* 0x0000000605057c24 */ /* 0x000fe2000f8e02ff */
[----:B------:R-:W-:Y:S01]  /*17d0*/  UMOV UR5, 0x400 ;  /* 0x0000040000057882 */ /* 0x000fe20000000000 */
[----:B------:R-:W-:Y:S01]  /*17e0*/  IMAD.IADD R204, R15, 0x1, R19 ;  /* 0x000000010fcc7824 */ /* 0x000fe200078e0213 */
[----:B--2---:R-:W-:Y:S01]  /*17f0*/  ULEA UR5, UR16, UR5, 0x18 ;  /* 0x0000000510057291 */ /* 0x004fe2000f8ec0ff */
[----:B------:R-:W-:Y:S02]  /*1800*/  IMAD R23, R0, R145, R23 ;  /* 0x0000009100177224 */ /* 0x000fe400078e0217 */
[----:B------:R-:W-:Y:S01]  /*1810*/  IMAD R5, R6, UR7, R5 ;  /* 0x0000000706057c24 */ /* 0x000fe2000f8e0205 */
[----:B------:R-:W-:Y:S01]  /*1820*/  LEA.HI.X R204, R14, UR13, R204, 0x1, P1 ;  /* 0x0000000d0ecc7c11 */ /* 0x000fe200088f0ccc */
[----:B------:R-:W-:Y:S01]  /*1830*/  IMAD.WIDE.U32 R6, R6, UR6, R22 ;  /* 0x0000000606067c25 */ /* 0x000fe2000f8e0016 */
[----:B------:R-:W-:-:S02]  /*1840*/  ISETP.GE.AND P1, PT, R0, R195, PT ;  /* 0x000000c30000720c */ /* 0x000fc40003f26270 */
[----:B------:R-:W-:Y:S01]  /*1850*/  LEA R210, R210, UR5, 0x1 ;  /* 0x00000005d2d27c11 */ /* 0x000fe2000f8e08ff */
[----:B------:R-:W-:Y:S01]  /*1860*/  IMAD.X R17, RZ, RZ, R2, P0 ;  /* 0x000000ffff117224 */ /* 0x000fe200000e0602 */
[----:B----4-:R-:W-:Y:S01]  /*1870*/  LEA R203, P0, R6, UR10, 0x1 ;  /* 0x0000000a06cb7c11 */ /* 0x010fe2000f8008ff */
[----:B------:R-:W-:Y:S02]  /*1880*/  IMAD.IADD R202, R7, 0x1, R5 ;  /* 0x0000000107ca7824 */ /* 0x000fe400078e0205 */
[----:B-----5:R-:W-:-:S03]  /*1890*/  IMAD.WIDE.U32 R4, R12, UR8, R16 ;  /* 0x000000080c047c25 */ /* 0x020fc6000f8e0010 */
[----:B------:R-:W-:Y:S01]  /*18a0*/  LEA.HI.X R202, R6, UR11, R202, 0x1, P0 ;  /* 0x0000000b06ca7c11 */ /* 0x000fe200080f0cca */
[----:B------:R-:W-:Y:S01]  /*18b0*/  IMAD R15, R12, UR9, R5 ;  /* 0x000000090c0f7c24 */ /* 0x000fe2000f8e0205 */
[----:B------:R-:W-:-:S04]  /*18c0*/  LEA R7, P0, R11, R0, 0x6 ;  /* 0x000000000b077211 */ /* 0x000fc800078030ff */
[----:B------:R-:W-:Y:S01]  /*18d0*/  LEA.HI.X R2, R11, RZ, RZ, 0x6, P0 ;  /* 0x000000ff0b027211 */ /* 0x000fe200000f34ff */
[----:B------:R-:W-:Y:S08]  /*18e0*/  @P1 BRA `(.L_x_1742) ;  /* 0x0000000000781947 */ /* 0x000ff00003800000 */
        /* <DEDUP_REMOVED lines=29> */
.L_x_1743:
[----:B------:R2:W-:Y:S02]  /*1ac0*/  STS.128 [R210+0x4000], RZ ;  /* 0x004000ffd2007388 */ /* 0x0005e40000000c00 */
.L_x_1742:
[----:B------:R-:W-:Y:S05]  /*1ad0*/  BSYNC.RECONVERGENT B0 ;  /* 0x0000000000007941 */ /* 0x000fea0003800200 */
.L_x_1741:
        /* <DEDUP_REMOVED lines=36> */
.L_x_1746:
[----:B------:R3:W-:Y:S02]  /*1d20*/  STS.128 [R210+0x4800], RZ ;  /* 0x004800ffd2007388 */ /* 0x0007e40000000c00 */
.L_x_1745:
[----:B------:R-:W-:Y:S05]  /*1d30*/  BSYNC.RECONVERGENT B0 ;  /* 0x0000000000007941 */ /* 0x000fea0003800200 */
.L_x_1744:
        /* <DEDUP_REMOVED lines=36> */
.L_x_1749:
[----:B------:R3:W-:Y:S02]  /*1f80*/  STS.128 [R210+0x5000], RZ ;  /* 0x005000ffd2007388 */ /* 0x0007e40000000c00 */
.L_x_1748:
[----:B------:R-:W-:Y:S05]  /*1f90*/  BSYNC.RECONVERGENT B0 ;  /* 0x0000000000007941 */ /* 0x000fea0003800200 */
.L_x_1747:
        /* <DEDUP_REMOVED lines=37> */
.L_x_1752:
[----:B------:R2:W-:Y:S02]  /*21f0*/  STS.128 [R210+0x5800], RZ ;  /* 0x005800ffd2007388 */ /* 0x0005e40000000c00 */
.L_x_1751:
[----:B------:R-:W-:Y:S05]  /*2200*/  BSYNC.RECONVERGENT B0 ;  /* 0x0000000000007941 */ /* 0x000fea0003800200 */
.L_x_1750:
[----:B------:R-:W-:Y:S01]  /*2210*/  IADD3 R147, PT, PT, R185, -0x1, RZ ;  /* 0xffffffffb9937810 */ /* 0x000fe20007ffe0ff */
[----:B------:R-:W-:Y:S04]  /*2220*/  BSSY.RECONVERGENT B0, `(.L_x_1753) ;  /* 0x000001e000007945 */ /* 0x000fe80003800200 */
[----:B------:R-:W-:Y:S02]  /*2230*/  IMAD R7, R147, -0x40, R83 ;  /* 0xffffffc093077824 */ /* 0x000fe400078e0253 */
[-C--:B-1-3--:R-:W-:Y:S02]  /*2240*/  IMAD R17, R81, R147.reuse, RZ ;  /* 0x0000009351117224 */ /* 0x08afe400078e02ff */
[----:B------:R-:W-:Y:S01]  /*2250*/  IMAD.WIDE.U32 R14, R82, R147, RZ ;  /* 0x00000093520e7225 */ /* 0x000fe200078e00ff */
[----:B------:R-:W-:-:S04]  /*2260*/  ISETP.GE.AND P3, PT, R0, R7, PT ;  /* 0x000000070000720c */ /* 0x000fc80003f66270 */
[----:B------:R-:W-:-:S09]  /*2270*/  IADD3 R17, PT, PT, R15, R17, RZ ;  /* 0x000000110f117210 */ /* 0x000fd20007ffe0ff */
[----:B------:R-:W-:Y:S05]  /*2280*/  @P3 BRA `(.L_x_1754) ;  /* 0x00000000005c3947 */ /* 0x000fea0003800000 */
[----:B------:R-:W1:Y:S01]  /*2290*/  LDCU UR4, c[0x0][0x440] ;  /* 0x00008800ff0477ac */ /* 0x000e620008000800 */
[----:B--2---:R-:W-:-:S04]  /*22a0*/  LEA R4, P2, R14, R205, 0x1 ;  /* 0x000000cd0e047211 */ /* 0x004fc800078408ff */
        /* <DEDUP_REMOVED lines=20> */
.L_x_1755:
[----:B------:R3:W-:Y:S02]  /*23f0*/  STS.128 [R210+0xa000], RZ ;  /* 0x00a000ffd2007388 */ /* 0x0007e40000000c00 */
.L_x_1754:
[----:B------:R-:W-:Y:S05]  /*2400*/  BSYNC.RECONVERGENT B0 ;  /* 0x0000000000007941 */ /* 0x000fea0003800200 */
.L_x_1753:
        /* <DEDUP_REMOVED lines=8> */
[----:B----4-:R-:W-:-:S04]  /*2490*/  LEA R18, P2, R4, R205, 0x1 ;  /* 0x000000cd04127211 */ /* 0x010fc800078408ff */
        /* <DEDUP_REMOVED lines=20> */
.L_x_1758:
[----:B------:R2:W-:Y:S02]  /*25e0*/  STS.128 [R210+0xa800], RZ ;  /* 0x00a800ffd2007388 */ /* 0x0005e40000000c00 */
.L_x_1757:
[----:B------:R-:W-:Y:S05]  /*25f0*/  BSYNC.RECONVERGENT B0 ;  /* 0x0000000000007941 */ /* 0x000fea0003800200 */
.L_x_1756:
[----:B------:R-:W-:Y:S01]  /*2600*/  ISETP.GE.AND P0, PT, R8, R7, PT ;  /* 0x000000070800720c */ /* 0x000fe20003f06270 */
[----:B------:R-:W-:-:S12]  /*2610*/  BSSY.RECONVERGENT B0, `(.L_x_1759) ;  /* 0x000001d000007945 */ /* 0x000fd80003800200 */
[----:B------:R-:W-:Y:S05]  /*2620*/  @P0 BRA `(.L_x_1760) ;  /* 0x00000000006c0947 */ /* 0x000fea0003800000 */
[----:B------:R-:W5:Y:S01]  /*2630*/  LDCU UR4, c[0x0][0x440] ;  /* 0x00008800ff0477ac */ /* 0x000f620008000800 */
[----:B-12-4-:R-:W-:-:S04]  /*2640*/  IMAD.WIDE.U32 R18, R134, 0x20, RZ ;  /* 0x0000002086127825 */ /* 0x016fc800078e00ff */
        /* <DEDUP_REMOVED lines=24> */
.L_x_1761:
[----:B------:R2:W-:Y:S02]  /*27d0*/  STS.128 [R210+0xb000], RZ ;  /* 0x00b000ffd2007388 */ /* 0x0005e40000000c00 */
.L_x_1760:
[----:B------:R-:W-:Y:S05]  /*27e0*/  BSYNC.RECONVERGENT B0 ;  /* 0x0000000000007941 */ /* 0x000fea0003800200 */
.L_x_1759:
        /* <DEDUP_REMOVED lines=29> */
.L_x_1764:
[----:B------:R2:W-:Y:S02]  /*29c0*/  STS.128 [R210+0xb800], RZ ;  /* 0x00b800ffd2007388 */ /* 0x0005e40000000c00 */
.L_x_1763:
[----:B------:R-:W-:Y:S05]  /*29d0*/  BSYNC.RECONVERGENT B0 ;  /* 0x0000000000007941 */ /* 0x000fea0003800200 */
.L_x_1762:
[----:B------:R-:W5:Y:S01]  /*29e0*/  LDCU.64 UR6, c[0x0][0x538] ;  /* 0x0000a700ff0677ac */ /* 0x000f620008000a00 */
[----:B------:R-:W0:Y:S01]  /*29f0*/  LDGDEPBAR ;  /* 0x00000000000079af */ /* 0x000e220000000000 */
[----:B-----5:R-:W-:-:S04]  /*2a00*/  ISETP.NE.U32.AND P1, PT, RZ, UR6, PT ;  /* 0x00000006ff007c0c */ /* 0x020fc8000bf25070 */
[----:B------:R-:W-:Y:S01]  /*2a10*/  ISETP.NE.AND.EX P1, PT, RZ, UR7, PT, P1 ;  /* 0x00000007ff007c0c */ /* 0x000fe2000bf25310 */
[----:B------:R-:W-:Y:S01]  /*2a20*/  IMAD.SHL.U32 R183, R182, 0x20, RZ ;  /* 0x00000020b6b77824 */ /* 0x000fe200078e00ff */
[----:B------:R-:W-:Y:S01]  /*2a30*/  SHF.L.U64.HI R14, R144, 0x6, R145 ;  /* 0x00000006900e7819 */ /* 0x000fe20000010291 */
[----:B------:R-:W-:Y:S01]  /*2a40*/  IMAD.MOV.U32 R208, RZ, RZ, RZ ;  /* 0x000000ffffd07224 */ /* 0x000fe200078e00ff */
[----:B------:R-:W-:-:S09]  /*2a50*/  DEPBAR.LE SB0, 0x0 ;  /* 0x000080000000791a */ /* 0x000fd20000000000 */
[----:B-12---:R-:W1:Y:S01]  /*2a60*/  @P1 LDC.64 R4, c[0x0][0x540] ;  /* 0x00015000ff041b82 */ /* 0x006e620000000a00 */
[----:B------:R-:W-:-:S07]  /*2a70*/  @P1 IMAD.MOV.U32 R13, RZ, RZ, RZ ;  /* 0x000000ffff0d1224 */ /* 0x000fce00078e00ff */
[----:B------:R-:W2:Y:S01]  /*2a80*/  @P1 LDC R11, c[0x0][0x458] ;  /* 0x00011600ff0b1b82 */ /* 0x000ea20000000800 */
[----:B-1----:R-:W-:-:S04]  /*2a90*/  @P1 IMAD.WIDE.U32 R12, R9, R4, R12 ;  /* 0x00000004090c1225 */ /* 0x002fc800078e000c */
[----:B------:R-:W-:Y:S01]  /*2aa0*/  @P1 IMAD R5, R9, R5, R13 ;  /* 0x0000000509051224 */ /* 0x000fe200078e020d */
[----:B------:R-:W-:-:S04]  /*2ab0*/  @P1 LEA R16, P0, R12, UR6, 0x2 ;  /* 0x000000060c101c11 */ /* 0x000fc8000f8010ff */
[----:B------:R-:W-:-:S05]  /*2ac0*/  @P1 LEA.HI.X R17, R12, UR7, R5, 0x2, P0 ;  /* 0x000000070c111c11 */ /* 0x000fca00080f1405 */
[----:B------:R-:W5:Y:S01]  /*2ad0*/  @P1 LDG.E R12, desc[UR14][R16.64] ;  /* 0x0000000e100c1981 */ /* 0x000f62000c1e1900 */
[----:B--2---:R-:W5:Y:S01]  /*2ae0*/  @P1 MUFU.RCP R11, R11 ;  /* 0x0000000b000b1308 */ /* 0x004f620000001000 */
[----:B------:R-:W-:Y:S01]  /*2af0*/  SHF.L.U32 R4, R144, 0x6, RZ ;  /* 0x0000000690047819 */ /* 0x000fe200000006ff */
[-C--:B------:R-:W-:Y:S01]  /*2b00*/  IMAD R9, R14, R147.reuse, RZ ;  /* 0x000000930e097224 */ /* 0x080fe200078e02ff */
[----:B------:R-:W-:Y:S01]  /*2b10*/  LOP3.LUT R183, R183, 0x7c00, RZ, 0xc0, !PT ;  /* 0x00007c00b7b77812 */ /* 0x000fe200078ec0ff */
[----:B------:R-:W-:Y:S01]  /*2b20*/  BSSY.RECONVERGENT B0, `(.L_x_1765) ;  /* 0x0000025000007945 */ /* 0x000fe20003800200 */
[----:B------:R-:W-:Y:S01]  /*2b30*/  LOP3.LUT R88, R184, 0x1f0, RZ, 0xc0, !PT ;  /* 0x000001f0b8587812 */ /* 0x000fe200078ec0ff */
[----:B------:R-:W-:Y:S01]  /*2b40*/  IMAD.WIDE.U32 R4, R4, R147, RZ ;  /* 0x0000009304047225 */ /* 0x000fe200078e00ff */
[----:B------:R-:W-:-:S03]  /*2b50*/  SHF.L.U32 R168, R182, 0x1, RZ ;  /* 0x00000001b6a87819 */ /* 0x000fc600000006ff */
[----:B------:R-:W-:Y:S01]  /*2b60*/  IMAD.IADD R9, R5, 0x1, R9 ;  /* 0x0000000105097824 */ /* 0x000fe200078e0209 */
[----:B------:R-:W-:Y:S01]  /*2b70*/  BAR.SYNC.DEFER_BLOCKING 0x0 ;  /* 0x0000000000007b1d */ /* 0x000fe20000010000 */
[----:B-----5:R-:W-:Y:S01]  /*2b80*/  @P1 FMUL.FTZ R208, R12, R11 ;  /* 0x0000000b0cd01220 */ /* 0x020fe20000410000 */
[----:B------:R-:W-:-:S04]  /*2b90*/  LOP3.LUT R12, R183, 0x200, R158, 0xf8, !PT ;  /* 0x00000200b70c7812 */ /* 0x000fc800078ef89e */
[----:B------:R-:W-:Y:S01]  /*2ba0*/  IADD3 R77, PT, PT, R3, R12, RZ ;  /* 0x0000000c034d7210 */ /* 0x000fe20007ffe0ff */
[----:B------:R-:W-:Y:S06]  /*2bb0*/  @P3 BRA `(.L_x_1766) ;  /* 0x0000000000603947 */ /* 0x000fec0003800000 */
        /* <DEDUP_REMOVED lines=22> */
.L_x_1767:
[----:B------:R2:W-:Y:S01]  /*2d20*/  STS.128 [R210+0x10000], RZ ;  /* 0x010000ffd2007388 */ /* 0x0005e20000000c00 */
[----:B------:R-:W-:Y:S05]  /*2d30*/  BRA `(.L_x_1768) ;  /* 0x00000000000c7947 */ /* 0x000fea0003800000 */
.L_x_1766:
[----:B------:R1:W-:Y:S04]  /*2d40*/  STS.128 [R210+0xc000], RZ ;  /* 0x00c000ffd2007388 */ /* 0x0003e80000000c00 */
[----:B------:R1:W-:Y:S04]  /*2d50*/  STS.128 [R210+0xe000], RZ ;  /* 0x00e000ffd2007388 */ /* 0x0003e80000000c00 */
[----:B------:R1:W-:Y:S02]  /*2d60*/  STS.128 [R210+0x10000], RZ ;  /* 0x010000ffd2007388 */ /* 0x0003e40000000c00 */
.L_x_1768:
[----:B------:R-:W-:Y:S05]  /*2d70*/  BSYNC.RECONVERGENT B0 ;  /* 0x0000000000007941 */ /* 0x000fea0003800200 */
.L_x_1765:
        /* <DEDUP_REMOVED lines=30> */
.L_x_1771:
[----:B------:R2:W-:Y:S02]  /*2f60*/  STS.128 [R210+0x10800], RZ ;  /* 0x010800ffd2007388 */ /* 0x0005e40000000c00 */
.L_x_1770:
[----:B------:R-:W-:Y:S05]  /*2f70*/  BSYNC.RECONVERGENT B0 ;  /* 0x0000000000007941 */ /* 0x000fea0003800200 */
.L_x_1769:
        /* <DEDUP_REMOVED lines=32> */
.L_x_1774:
[----:B------:R2:W-:Y:S02]  /*3180*/  STS.128 [R210+0x11000], RZ ;  /* 0x011000ffd2007388 */ /* 0x0005e40000000c00 */
.L_x_1773:
[----:B------:R-:W-:Y:S05]  /*3190*/  BSYNC.RECONVERGENT B0 ;  /* 0x0000000000007941 */ /* 0x000fea0003800200 */
.L_x_1772:
        /* <DEDUP_REMOVED lines=35> */
.L_x_1777:
[----:B------:R1:W-:Y:S02]  /*33d0*/  STS.128 [R210+0x11800], RZ ;  /* 0x011800ffd2007388 */ /* 0x0003e40000000c00 */
.L_x_1776:
[----:B------:R-:W-:Y:S05]  /*33e0*/  BSYNC.RECONVERGENT B0 ;  /* 0x0000000000007941 */ /* 0x000fea0003800200 */
.L_x_1775:
[----:B------:R-:W-:Y:S01]  /*33f0*/  LOP3.LUT R7, R156, R7, RZ, 0x3c, !PT ;  /* 0x000000079c077212 */ /* 0x000fe200078e3cff */
[----:B------:R-:W-:Y:S01]  /*3400*/  IMAD.MOV.U32 R180, RZ, RZ, 0x20 ;  /* 0x00000020ffb47424 */ /* 0x000fe200078e00ff */
[----:B------:R-:W-:Y:S01]  /*3410*/  LOP3.LUT R186, R158, 0x400, RZ, 0xc0, !PT ;  /* 0x000004009eba7812 */ /* 0x000fe200078ec0ff */
[----:B------:R-:W-:Y:S01]  /*3420*/  IMAD.MOV.U32 R146, RZ, RZ, 0x40 ;  /* 0x00000040ff927424 */ /* 0x000fe200078e00ff */
[----:B------:R-:W-:Y:S01]  /*3430*/  LEA R77, R77, UR5, 0x1 ;  /* 0x000000054d4d7c11 */ /* 0x000fe2000f8e08ff */
[----:B------:R-:W5:Y:S01]  /*3440*/  LDCU UR4, c[0x0][0x50c] ;  /* 0x0000a180ff0477ac */ /* 0x000f620008000800 */
[C---:B------:R-:W-:Y:S01]  /*3450*/  LOP3.LUT P6, RZ, R182.reuse, 0x2, RZ, 0xc0, !PT ;  /* 0x00000002b6ff7812 */ /* 0x040fe200078cc0ff */
[----:B------:R-:W-:Y:S01]  /*3460*/  IMAD R186, R7, 0x2, R186 ;  /* 0x0000000207ba7824 */ /* 0x000fe200078e02ba */
[----:B------:R-:W-:Y:S01]  /*3470*/  LOP3.LUT P2, RZ, R182, 0x4, RZ, 0xc0, !PT ;  /* 0x00000004b6ff7812 */ /* 0x000fe2000784c0ff */
[----:B------:R-:W-:Y:S01]  /*3480*/  LDSM.16.M88.4 R48, [R77] ;  /* 0x000000004d30783b */ /* 0x000fe20000000200 */
[----:B------:R-:W-:Y:S01]  /*3490*/  SEL R80, R180, 0xffffffe0, !P6 ;  /* 0xffffffe0b4507807 */ /* 0x000fe20007000000 */
[----:B------:R-:W-:Y:S01]  /*34a0*/  VIADD R91, R186, UR5 ;  /* 0x00000005ba5b7c36 */ /* 0x000fe20008000000 */
[----:B------:R-:W-:Y:S01]  /*34b0*/  SEL R146, R146, 0xffffffc0, !P2 ;  /* 0xffffffc092927807 */ /* 0x000fe20005000000 */
[----:B------:R-:W3:Y:S01]  /*34c0*/  LDSM.16.M88.4 R20, [R186+UR5+0x6000] ;  /* 0x00600005ba14783b */ /* 0x000ee20008000200 */
[----:B------:R-:W-:Y:S01]  /*34d0*/  LOP3.LUT R170, R168, 0x6, RZ, 0xc0, !PT ;  /* 0x00000006a8aa7812 */ /* 0x000fe200078ec0ff */
[--C-:B------:R-:W-:Y:S01]  /*34e0*/  IMAD.IADD R94, R77, 0x1, R80.reuse ;  /* 0x000000014d5e7824 */ /* 0x100fe200078e0250 */
[----:B------:R-:W-:Y:S01]  /*34f0*/  IADD3 R88, PT, PT, R87, R88, R89 ;  /* 0x0000005857587210 */ /* 0x000fe20007ffe059 */
[----:B-12---:R-:W4:Y:S01]  /*3500*/  LDSM.16.M88.4 R12, [R186+UR5+0x6800] ;  /* 0x00680005ba0c783b */ /* 0x006f220008000200 */
[----:B------:R-:W-:Y:S01]  /*3510*/  IMAD.IADD R92, R91, 0x1, R80 ;  /* 0x000000015b5c7824 */ /* 0x000fe200078e0250 */
[----:B------:R-:W-:Y:S01]  /*3520*/  IADD3 R85, PT, PT, R83, R85, -R212 ;  /* 0x0000005553557210 */ /* 0x000fe20007ffe8d4 */
[--C-:B------:R-:W-:Y:S01]  /*3530*/  IMAD.IADD R93, R77, 0x1, R146.reuse ;  /* 0x000000014d5d7824 */ /* 0x100fe200078e0292 */
[----:B------:R-:W1:Y:S01]  /*3540*/  LDSM.16.M88.4 R56, [R186+UR5+0x7000] ;  /* 0x00700005ba38783b */ /* 0x000e620008000200 */
[----:B------:R-:W-:-:S02]  /*3550*/  IMAD.IADD R91, R91, 0x1, R146 ;  /* 0x000000015b5b7824 */ /* 0x000fc400078e0292 */
[C---:B------:R-:W-:Y:S01]  /*3560*/  IMAD.IADD R90, R80.reuse, 0x1, R93 ;  /* 0x00000001505a7824 */ /* 0x040fe200078e025d */
[----:B------:R-:W2:Y:S01]  /*3570*/  LDSM.16.M88.4 R4, [R186+UR5+0x7800] ;  /* 0x00780005ba04783b */ /* 0x000ea20008000200 */
[----:B------:R-:W-:Y:S02]  /*3580*/  IMAD.IADD R86, R80, 0x1, R91 ;  /* 0x0000000150567824 */ /* 0x000fe400078e025b */
[----:B------:R-:W-:Y:S01]  /*3590*/  IMAD.IADD R201, R88, 0x1, R83 ;  /* 0x0000000158c97824 */ /* 0x000fe200078e0253 */
[----:B------:R-:W-:Y:S04]  /*35a0*/  LDSM.16.M88.4 R64, [R94] ;  /* 0x000000005e40783b */ /* 0x000fe80000000200 */
[----:B------:R-:W5:Y:S04]  /*35b0*/  LDSM.16.M88.4 R28, [R92+0x6000] ;  /* 0x006000005c1c783b */ /* 0x000f680000000200 */
[----:B------:R-:W5:Y:S04]  /*35c0*/  LDSM.16.M88.4 R32, [R92+0x6800] ;  /* 0x006800005c20783b */ /* 0x000f680000000200 */
[----:B------:R-:W-:Y:S04]  /*35d0*/  LDSM.16.M88.4 R8, [R93] ;  /* 0x000000005d08783b */ /* 0x000fe80000000200 */
[----:B------:R-:W5:Y:S04]  /*35e0*/  LDSM.16.M88.4 R72, [R92+0x7000] ;  /* 0x007000005c48783b */ /* 0x000f680000000200 */
[----:B------:R-:W-:Y:S01]  /*35f0*/  LDSM.16.M88.4 R68, [R92+0x7800] ;  /* 0x007800005c44783b */ /* 0x000fe20000000200 */
[C---:B---3--:R-:W-:Y:S03]  /*3600*/  HMMA.16816.F32 R24, R48.reuse, R20, RZ ;  /* 0x000000143018723c */ /* 0x048fe600000018ff */
[----:B------:R-:W-:Y:S04]  /*3610*/  LDSM.16.M88.4 R44, [R91+0x6800] ;  /* 0x006800005b2c783b */ /* 0x000fe80000000200 */
[----:B------:R-:W-:Y:S01]  /*3620*/  LDSM.16.M88.4 R40, [R91+0x7000] ;  /* 0x007000005b28783b */ /* 0x000fe20000000200 */
[C---:B----4-:R-:W-:Y:S03]  /*3630*/  HMMA.16816.F32 R16, R48.reuse, R12, RZ ;  /* 0x0000000c3010723c */ /* 0x050fe600000018ff */
[----:B------:R-:W-:Y:S04]  /*3640*/  LDSM.16.M88.4 R36, [R86+0x6000] ;  /* 0x006000005624783b */ /* 0x000fe80000000200 */
[----:B------:R-:W0:Y:S01]  /*3650*/  LDGDEPBAR ;  /* 0x00000000000079af */ /* 0x000e220000000000 */
[C---:B-1----:R-:W-:Y:S08]  /*3660*/  HMMA.16816.F32 R60, R48.reuse, R56, RZ ;  /* 0x00000038303c723c */ /* 0x042ff000000018ff */
[C---:B------:R-:W-:Y:S08]  /*3670*/  HMMA.16816.F32 R20, R48.reuse, R22, RZ ;  /* 0x000000163014723c */ /* 0x040ff000000018ff */
[C---:B------:R-:W-:Y:S08]  /*3680*/  HMMA.16816.F32 R12, R48.reuse, R14, RZ ;  /* 0x0000000e300c723c */ /* 0x040ff000000018ff */
[C---:B------:R-:W-:Y:S08]  /*3690*/  HMMA.16816.F32 R56, R48.reuse, R58, RZ ;  /* 0x0000003a3038723c */ /* 0x040ff000000018ff */
[C---:B--2---:R-:W-:Y:S08]  /*36a0*/  HMMA.16816.F32 R52, R48.reuse, R4, RZ ;  /* 0x000000043034723c */ /* 0x044ff000000018ff */
[----:B------:R-:W-:Y:S01]  /*36b0*/  HMMA.16816.F32 R48, R48, R6, RZ ;  /* 0x000000063030723c */ /* 0x000fe200000018ff */
[----:B------:R-:W1:Y:S07]  /*36c0*/  LDSM.16.M88.4 R4, [R91+0x6000] ;  /* 0x006000005b04783b */ /* 0x000e6e0000000200 */
[C---:B-----5:R-:W-:Y:S08]  /*36d0*/  HMMA.16816.F32 R24, R64.reuse, R28, R24 ;  /* 0x0000001c4018723c */ /* 0x060ff00000001818 */
[C---:B------:R-:W-:Y:S01]  /*36e0*/  HMMA.16816.F32 R20, R64.reuse, R30, R20 ;  /* 0x0000001e4014723c */ /* 0x040fe20000001814 */
[----:B------:R-:W2:Y:S07]  /*36f0*/  LDSM.16.M88.4 R28, [R91+0x7800] ;  /* 0x007800005b1c783b */ /* 0x000eae0000000200 */
[C---:B------:R-:W-:Y:S08]  /*3700*/  HMMA.16816.F32 R16, R64.reuse, R32, R16 ;  /* 0x000000204010723c */ /* 0x040ff00000001810 */
[C---:B------:R-:W-:Y:S01]  /*3710*/  HMMA.16816.F32 R12, R64.reuse, R34, R12 ;  /* 0x00000022400c723c */ /* 0x040fe2000000180c */
[----:B------:R-:W3:Y:S07]  /*3720*/  LDSM.16.M88.4 R32, [R90] ;  /* 0x000000005a20783b */ /* 0x000eee0000000200 */
        /* <DEDUP_REMOVED lines=12> */
[----:B------:R-:W-:Y:S07]  /*37f0*/  LDSM.16.M88.4 R44, [R186+UR5+0x8000] ;  /* 0x00800005ba2c783b */ /* 0x000fee0008000200 */
[C---:B------:R-:W-:Y:S08]  /*3800*/  HMMA.16816.F32 R60, R8.reuse, R40, R60 ;  /* 0x00000028083c723c */ /* 0x040ff0000000183c */
[C---:B------:R-:W-:Y:S01]  /*3810*/  HMMA.16816.F32 R56, R8.reuse, R42, R56 ;  /* 0x0000002a0838723c */ /* 0x040fe20000001838 */
[----:B------:R-:W-:Y:S07]  /*3820*/  LDSM.16.M88.4 R40, [R186+UR5+0x9000] ;  /* 0x00900005ba28783b */ /* 0x000fee0008000200 */
[C---:B--2---:R-:W-:Y:S08]  /*3830*/  HMMA.16816.F32 R52, R8.reuse, R28, R52 ;  /* 0x0000001c0834723c */ /* 0x044ff00000001834 */
[----:B------:R-:W-:Y:S01]  /*3840*/  HMMA.16816.F32 R48, R8, R30, R48 ;  /* 0x0000001e0830723c */ /* 0x000fe20000001830 */
[----:B------:R-:W2:Y:S04]  /*3850*/  LDSM.16.M88.4 R8, [R77+0x2000] ;  /* 0x002000004d08783b */ /* 0x000ea80000000200 */
[----:B------:R-:W2:Y:S03]  /*3860*/  LDSM.16.M88.4 R28, [R186+UR5+0x8800] ;  /* 0x00880005ba1c783b */ /* 0x000ea60008000200 */
[C---:B---3--:R-:W-:Y:S08]  /*3870*/  HMMA.16816.F32 R24, R32.reuse, R36, R24 ;  /* 0x000000242018723c */ /* 0x048ff00000001818 */
[C---:B------:R-:W-:Y:S01]  /*3880*/  HMMA.16816.F32 R20, R32.reuse, R38, R20 ;  /* 0x000000262014723c */ /* 0x040fe20000001814 */
[----:B------:R-:W3:Y:S07]  /*3890*/  LDSM.16.M88.4 R36, [R186+UR5+0x9800] ;  /* 0x00980005ba24783b */ /* 0x000eee0008000200 */
        /* <DEDUP_REMOVED lines=19> */
[C---:B---3--:R-:W-:Y:S08]  /*39d0*/  HMMA.16816.F32 R52, R8.reuse, R36, R52 ;  /* 0x000000240834723c */ /* 0x048ff00000001834 */
        /* <DEDUP_REMOVED lines=16> */
[----:B------:R-:W-:Y:S01]  /*3ae0*/  HMMA.16816.F32 R48, R68, R74, R48 ;  /* 0x0000004a4430723c */ /* 0x000fe20000001830 */
[----:B------:R-:W-:Y:S04]  /*3af0*/  LDSM.16.M88.4 R72, [R94+0x4000] ;  /* 0x004000005e48783b */ /* 0x000fe80000000200 */
[----:B------:R-:W-:Y:S03]  /*3b00*/  LDSM.16.M88.4 R68, [R92+0xb000] ;  /* 0x00b000005c44783b */ /* 0x000fe60000000200 */
[C---:B------:R-:W-:Y:S08]  /*3b10*/  HMMA.16816.F32 R24, R8.reuse, R64, R24 ;  /* 0x000000400818723c */ /* 0x040ff00000001818 */
[C---:B------:R-:W-:Y:S01]  /*3b20*/  HMMA.16816.F32 R20, R8.reuse, R66, R20 ;  /* 0x000000420814723c */ /* 0x040fe20000001814 */
[----:B------:R-:W4:Y:S07]  /*3b30*/  LDSM.16.M88.4 R64, [R86+0x9800] ;  /* 0x009800005640783b */ /* 0x000f2e0000000200 */
[C---:B------:R-:W-:Y:S08]  /*3b40*/  HMMA.16816.F32 R16, R8.reuse, R40, R16 ;  /* 0x000000280810723c */ /* 0x040ff00000001810 */
[C---:B------:R-:W-:Y:S01]  /*3b50*/  HMMA.16816.F32 R12, R8.reuse, R42, R12 ;  /* 0x0000002a080c723c */ /* 0x040fe2000000180c */
[----:B------:R-:W-:Y:S07]  /*3b60*/  LDSM.16.M88.4 R40, [R186+UR5+0xa000] ;  /* 0x00a00005ba28783b */ /* 0x000fee0008000200 */
[C---:B------:R-:W-:Y:S08]  /*3b70*/  HMMA.16816.F32 R52, R8.reuse, R36, R52 ;  /* 0x000000240834723c */ /* 0x040ff00000001834 */
[----:B------:R-:W-:Y:S01]  /*3b80*/  HMMA.16816.F32 R48, R8, R38, R48 ;  /* 0x000000260830723c */ /* 0x000fe20000001830 */
[----:B------:R-:W5:Y:S04]  /*3b90*/  LDSM.16.M88.4 R8, [R77+0x4000] ;  /* 0x004000004d08783b */ /* 0x000f680000000200 */
[----:B------:R-:W5:Y:S03]  /*3ba0*/  LDSM.16.M88.4 R36, [R186+UR5+0xa800] ;  /* 0x00a80005ba24783b */ /* 0x000f660008000200 */
[C---:B--2---:R-:W-:Y:S01]  /*3bb0*/  HMMA.16816.F32 R16, R44.reuse, R28, R16 ;  /* 0x0000001c2c10723c */ /* 0x044fe20000001810 */
[----:B------:R-:W-:Y:S07]  /*3bc0*/  LDSM.16.M88.4 R76, [R92+0xa800] ;  /* 0x00a800005c4c783b */ /* 0x000fee0000000200 */
[C---:B------:R-:W-:Y:S01]  /*3bd0*/  HMMA.16816.F32 R12, R44.reuse, R30, R12 ;  /* 0x0000001e2c0c723c */ /* 0x040fe2000000180c */
[----:B------:R-:W2:Y:S07]  /*3be0*/  LDSM.16.M88.4 R28, [R186+UR5+0xb800] ;  /* 0x00b80005ba1c783b */ /* 0x000eae0008000200 */
        /* <DEDUP_REMOVED lines=8> */
[----:B------:R-:W4:Y:S04]  /*3c70*/  LDSM.16.M88.4 R64, [R92+0xb800] ;  /* 0x00b800005c40783b */ /* 0x000f280000000200 */
[----:B------:R-:W-:Y:S03]  /*3c80*/  LDSM.16.M88.4 R44, [R93+0x4000] ;  /* 0x004000005d2c783b */ /* 0x000fe60000000200 */
[C---:B-----5:R-:W-:Y:S08]  /*3c90*/  HMMA.16816.F32 R24, R8.reuse, R40, R24 ;  /* 0x000000280818723c */ /* 0x060ff00000001818 */
[C---:B------:R-:W-:Y:S01]  /*3ca0*/  HMMA.16816.F32 R20, R8.reuse, R42, R20 ;  /* 0x0000002a0814723c */ /* 0x040fe20000001814 */
[----:B------:R-:W5:Y:S07]  /*3cb0*/  LDSM.16.M88.4 R40, [R91+0xa000] ;  /* 0x00a000005b28783b */ /* 0x000f6e0000000200 */
[C---:B------:R-:W-:Y:S08]  /*3cc0*/  HMMA.16816.F32 R16, R8.reuse, R36, R16 ;  /* 0x000000240810723c */ /* 0x040ff00000001810 */
[C---:B------:R-:W-:Y:S01]  /*3cd0*/  HMMA.16816.F32 R12, R8.reuse, R38, R12 ;  /* 0x00000026080c723c */ /* 0x040fe2000000180c */
[----:B------:R-:W5:Y:S07]  /*3ce0*/  LDSM.16.M88.4 R36, [R91+0xa800] ;  /* 0x00a800005b24783b */ /* 0x000f6e0000000200 */
[C---:B--2---:R-:W-:Y:S08]  /*3cf0*/  HMMA.16816.F32 R52, R8.reuse, R28, R52 ;  /* 0x0000001c0834723c */ /* 0x044ff00000001834 */
[C---:B------:R-:W-:Y:S01]  /*3d00*/  HMMA.16816.F32 R48, R8.reuse, R30, R48 ;  /* 0x0000001e0830723c */ /* 0x040fe20000001830 */
[----:B------:R-:W2:Y:S07]  /*3d10*/  LDSM.16.M88.4 R28, [R91+0xb800] ;  /* 0x00b800005b1c783b */ /* 0x000eae0000000200 */
[C---:B---3--:R-:W-:Y:S08]  /*3d20*/  HMMA.16816.F32 R60, R8.reuse, R32, R60 ;  /* 0x00000020083c723c */ /* 0x048ff0000000183c */
        /* <DEDUP_REMOVED lines=8> */
[----:B------:R-:W3:Y:S07]  /*3db0*/  LDSM.16.M88.4 R64, [R86+0xa800] ;  /* 0x00a800005640783b */ /* 0x000eee0000000200 */
[C---:B------:R-:W-:Y:S08]  /*3dc0*/  HMMA.16816.F32 R16, R72.reuse, R76, R16 ;  /* 0x0000004c4810723c */ /* 0x040ff00000001810 */
[----:B------:R-:W-:Y:S08]  /*3dd0*/  HMMA.16816.F32 R12, R72, R78, R12 ;  /* 0x0000004e480c723c */ /* 0x000ff0000000180c */
[C---:B-----5:R-:W-:Y:S08]  /*3de0*/  HMMA.16816.F32 R24, R44.reuse, R40, R24 ;  /* 0x000000282c18723c */ /* 0x060ff00000001818 */
[C---:B------:R-:W-:Y:S08]  /*3df0*/  HMMA.16816.F32 R20, R44.reuse, R42, R20 ;  /* 0x0000002a2c14723c */ /* 0x040ff00000001814 */
[C---:B------:R-:W-:Y:S08]  /*3e00*/  HMMA.16816.F32 R16, R44.reuse, R36, R16 ;  /* 0x000000242c10723c */ /* 0x040ff00000001810 */
[----:B------:R-:W-:Y:S01]  /*3e10*/  HMMA.16816.F32 R12, R44, R38, R12 ;  /* 0x000000262c0c723c */ /* 0x000fe2000000180c */
[----:B------:R-:W4:Y:S07]  /*3e20*/  LDSM.16.M88.4 R36, [R86+0xb000] ;  /* 0x00b000005624783b */ /* 0x000f2e0000000200 */
[C---:B------:R-:W-:Y:S08]  /*3e30*/  HMMA.16816.F32 R56, R72.reuse, R70, R56 ;  /* 0x000000464838723c */ /* 0x040ff00000001838 */
[----:B------:R-:W-:Y:S08]  /*3e40*/  HMMA.16816.F32 R60, R72, R68, R60 ;  /* 0x00000044483c723c */ /* 0x000ff0000000183c */
[C---:B--2---:R-:W-:Y:S08]  /*3e50*/  HMMA.16816.F32 R52, R44.reuse, R28, R52 ;  /* 0x0000001c2c34723c */ /* 0x044ff00000001834 */
[----:B------:R-:W-:Y:S01]  /*3e60*/  HMMA.16816.F32 R48, R44, R30, R48 ;  /* 0x0000001e2c30723c */ /* 0x000fe20000001830 */
[----:B------:R-:W2:Y:S01]  /*3e70*/  LDSM.16.M88.4 R28, [R86+0xb800] ;  /* 0x00b80000561c783b */ /* 0x000ea20000000200 */
[----:B------:R-:W-:-:S06]  /*3e80*/  DEPBAR.LE SB0, 0x0 ;  /* 0x000080000000791a */ /* 0x000fcc0000000000 */
[----:B-1----:R-:W-:Y:S01]  /*3e90*/  HMMA.16816.F32 R24, R4, R8, R24 ;  /* 0x000000080418723c */ /* 0x002fe20000001818 */
[----:B------:R-:W-:-:S05]  /*3ea0*/  IMAD.IADD R8, R88, 0x1, R85 ;  /* 0x0000000158087824 */ /* 0x000fca00078e0255 */
[C-C-:B------:R-:W-:Y:S02]  /*3eb0*/  VIADDMNMX R200, R8.reuse, 0x1, R83.reuse, PT ;  /* 0x0000000108c87846 */ /* 0x140fe40003800153 */
[----:B------:R-:W-:Y:S01]  /*3ec0*/  HMMA.16816.F32 R20, R4, R10, R20 ;  /* 0x0000000a0414723c */ /* 0x000fe20000001814 */
[----:B------:R-:W-:-:S07]  /*3ed0*/  VIADDMNMX R199, R8, 0x9, R83, PT ;  /* 0x0000000908c77846 */ /* 0x000fce0003800153 */
[----:B---3--:R-:W-:Y:S03]  /*3ee0*/  HMMA.16816.F32 R16, R4, R64, R16 ;  /* 0x000000400410723c */ /* 0x008fe60000001810 */
[----:B------:R-:W-:Y:S01]  /*3ef0*/  FMUL.FTZ R11, R25, UR4 ;  /* 0x00000004190b7c20 */ /* 0x000fe20008410000 */
[----:B------:R-:W-:Y:S01]  /*3f00*/  FMUL.FTZ R9, R24, UR4 ;  /* 0x0000000418097c20 */ /* 0x000fe20008410000 */
[----:B------:R-:W-:-:S03]  /*3f10*/  FMUL.FTZ R27, R27, UR4 ;  /* 0x000000041b1b7c20 */ /* 0x000fc60008410000 */
[----:B------:R-:W-:Y:S01]  /*3f20*/  HMMA.16816.F32 R56, R44, R34, R56 ;  /* 0x000000222c38723c */ /* 0x000fe20000001838 */
[----:B------:R-:W1:Y:S01]  /*3f30*/  MUFU.TANH R11, R11 ;  /* 0x0000000b000b7308 */ /* 0x000e620000002400 */
[----:B------:R-:W-:Y:S02]  /*3f40*/  IMAD.IADD R34, R201, 0x1, -R84 ;  /* 0x00000001c9227824 */ /* 0x000fe400078e0a54 */
[----:B------:R-:W-:Y:S01]  /*3f50*/  FMUL.FTZ R35, R21, UR4 ;  /* 0x0000000415237c20 */ /* 0x000fe20008410000 */
[----:B------:R-:W-:-:S03]  /*3f60*/  FMUL.FTZ R20, R20, UR4 ;  /* 0x0000000414147c20 */ /* 0x000fc60008410000 */
[----:B------:R-:W-:Y:S01]  /*3f70*/  HMMA.16816.F32 R60, R44, R32, R60 ;  /* 0x000000202c3c723c */ /* 0x000fe2000000183c */
[----:B------:R-:W-:Y:S01]  /*3f80*/  IMAD R33, R147, 0x40, R170 ;  /* 0x0000004093217824 */ /* 0x000fe200078e02aa */
[----:B------:R3:W-:Y:S01]  /*3f90*/  MUFU.TANH R25, R20 ;  /* 0x0000001400197308 */ /* 0x0007e20000002400 */
[----:B------:R-:W-:Y:S01]  /*3fa0*/  FMUL.FTZ R10, R16, UR4 ;  /* 0x00000004100a7c20 */ /* 0x000fe20008410000 */
[----:B------:R-:W-:Y:S01]  /*3fb0*/  FMUL.FTZ R17, R17, UR4 ;  /* 0x0000000411117c20 */ /* 0x000fe20008410000 */
[C---:B------:R-:W-:Y:S01]  /*3fc0*/  VIADD R21, R33.reuse, 0x38 ;  /* 0x0000003821157836 */ /* 0x040fe20000000000 */
[----:B------:R-:W-:Y:S01]  /*3fd0*/  ISETP.GT.AND P0, PT, R34, R33, PT ;  /* 0x000000212200720c */ /* 0x000fe20003f04270 */
[--C-:B------:R-:W-:Y:S01]  /*3fe0*/  IMAD.IADD R8, R33, 0x1, R212.reuse ;  /* 0x0000000121087824 */ /* 0x100fe200078e02d4 */
[C---:B------:R-:W-:Y:S01]  /*3ff0*/  HMMA.16816.F32 R12, R4.reuse, R66, R12 ;  /* 0x00000042040c723c */ /* 0x040fe2000000180c */
[----:B------:R-:W-:Y:S01]  /*4000*/  IMAD.IADD R16, R21, 0x1, R212 ;  /* 0x0000000115107824 */ /* 0x000fe200078e02d4 */
[----:B------:R-:W-:Y:S01]  /*4010*/  MUFU.TANH R9, R9 ;  /* 0x0000000900097308 */ /* 0x000fe20000002400 */
[----:B------:R-:W-:Y:S01]  /*4020*/  IMAD.IADD R24, R201, 0x1, -R8 ;  /* 0x00000001c9187824 */ /* 0x000fe200078e0a08 */
[C---:B------:R-:W-:Y:S01]  /*4030*/  ISETP.GE.AND P5, PT, R33.reuse, R200, PT ;  /* 0x000000c82100720c */ /* 0x040fe20003fa6270 */
[----:B------:R-:W-:Y:S01]  /*4040*/  VIADD R41, R33, 0x9 ;  /* 0x0000000921297836 */ /* 0x000fe20000000000 */
[--C-:B------:R-:W-:Y:S01]  /*4050*/  IADD3 R32, PT, PT, R201, 0x30, -R16.reuse ;  /* 0x00000030c9207810 */ /* 0x100fe20007ffe810 */
[C---:B------:R-:W-:Y:S01]  /*4060*/  VIADD R43, R33.reuse, 0x8 ;  /* 0x00000008212b7836 */ /* 0x040fe20000000000 */
[----:B----4-:R-:W-:Y:S01]  /*4070*/  HMMA.16816.F32 R56, R4, R38, R56 ;  /* 0x000000260438723c */ /* 0x010fe20000001838 */
[----:B------:R-:W-:Y:S01]  /*4080*/  IABS R24, R24 ;  /* 0x0000001800187213 */ /* 0x000fe20000000000 */
[----:B------:R-:W4:Y:S01]  /*4090*/  MUFU.TANH R35, R35 ;  /* 0x0000002300237308 */ /* 0x000f220000002400 */
[----:B------:R-:W-:Y:S01]  /*40a0*/  IABS R32, R32 ;  /* 0x0000002000207213 */ /* 0x000fe20000000000 */
[----:B------:R-:W-:Y:S01]  /*40b0*/  VIADD R39, R33, 0x11 ;  /* 0x0000001121277836 */ /* 0x000fe20000000000 */
[----:B---3--:R-:W-:-:S02]  /*40c0*/  IADD3 R20, PT, PT, R201, 0x37, -R16 ;  /* 0x00000037c9147810 */ /* 0x008fc40007ffe810 */
[C-C-:B------:R-:W-:Y:S01]  /*40d0*/  IADD3 R218, PT, PT, R201.reuse, 0x10, -R16.reuse ;  /* 0x00000010c9da7810 */ /* 0x140fe20007ffe810 */
[C---:B------:R-:W-:Y:S01]  /*40e0*/  HMMA.16816.F32 R60, R4.reuse, R36, R60 ;  /* 0x00000024043c723c */ /* 0x040fe2000000183c */
[----:B------:R-:W-:Y:S01]  /*40f0*/  IABS R20, R20 ;  /* 0x0000001400147213 */ /* 0x000fe20000000000 */
[----:B------:R-:W-:Y:S01]  /*4100*/  MUFU.TANH R17, R17 ;  /* 0x0000001100117308 */ /* 0x000fe20000002400 */
[----:B------:R-:W-:Y:S01]  /*4110*/  FMUL.FTZ R12, R12, UR4 ;  /* 0x000000040c0c7c20 */ /* 0x000fe20008410000 */
[--C-:B------:R-:W-:Y:S01]  /*4120*/  IADD3 R36, PT, PT, R201, 0x2f, -R16.reuse ;  /* 0x0000002fc9247810 */ /* 0x100fe20007ffe810 */
[----:B------:R-:W-:Y:S01]  /*4130*/  VIADD R37, R33, 0x21 ;  /* 0x0000002121257836 */ /* 0x000fe20000000000 */
[----:B------:R-:W-:Y:S02]  /*4140*/  I2FP.F32.S32 R20, R20 ;  /* 0x0000001400147245 */ /* 0x000fe40000201400 */
[C---:B--2---:R-:W-:Y:S01]  /*4150*/  HMMA.16816.F32 R52, R4.reuse, R28, R52 ;  /* 0x0000001c0434723c */ /* 0x044fe20000001834 */
[----:B------:R-:W-:Y:S01]  /*4160*/  IABS R36, R36 ;  /* 0x0000002400247213 */ /* 0x000fe20000000000 */
[----:B------:R2:W-:Y:S01]  /*4170*/  MUFU.TANH R29, R10 ;  /* 0x0000000a001d7308 */ /* 0x0005e20000002400 */
[----:B-1----:R-:W-:Y:S01]  /*4180*/  FFMA.FTZ R20, R20, -R208, R11 ;  /* 0x800000d014147223 */ /* 0x002fe2000001000b */
[----:B------:R-:W-:Y:S01]  /*4190*/  FMUL.FTZ R11, R13, UR4 ;  /* 0x000000040d0b7c20 */ /* 0x000fe20008410000 */
[----:B------:R-:W-:Y:S01]  /*41a0*/  FMUL.FTZ R13, R56, UR4 ;  /* 0x00000004380d7c20 */ /* 0x000fe20008410000 */
[----:B------:R-:W-:Y:S01]  /*41b0*/  I2FP.F32.S32 R36, R36 ;  /* 0x0000002400247245 */ /* 0x000fe20000201400 */
[----:B------:R-:W-:Y:S01]  /*41c0*/  FMUL.FTZ R57, R57, UR4 ;  /* 0x0000000439397c20 */ /* 0x000fe20008410000 */
[----:B------:R-:W-:Y:S01]  /*41d0*/  HMMA.16816.F32 R48, R4, R30, R48 ;  /* 0x0000001e0430723c */ /* 0x000fe20000001830 */
[--C-:B------:R-:W-:Y:S01]  /*41e0*/  IADD3 R28, PT, PT, R201, 0x1f, -R16.reuse ;  /* 0x0000001fc91c7810 */ /* 0x100fe20007ffe810 */
[----:B------:R1:W3:Y:S01]  /*41f0*/  MUFU.TANH R5, R12 ;  /* 0x0000000c00057308 */ /* 0x0002e20000002400 */
[----:B------:R-:W-:Y:S01]  /*4200*/  FMUL.FTZ R7, R61, UR4 ;  /* 0x000000043d077c20 */ /* 0x000fe20008410000 */
[----:B------:R-:W-:Y:S01]  /*4210*/  I2FP.F32.S32 R32, R32 ;  /* 0x0000002000207245 */ /* 0x000fe20000201400 */
[----:B----4-:R-:W-:Y:S01]  /*4220*/  FFMA.FTZ R36, R36, -R208, R35 ;  /* 0x800000d024247223 */ /* 0x010fe20000010023 */
[--C-:B------:R-:W-:Y:S01]  /*4230*/  IADD3 R6, PT, PT, R201, 0x28, -R16.reuse ;  /* 0x00000028c9067810 */ /* 0x100fe20007ffe810 */
[C---:B------:R-:W-:Y:S01]  /*4240*/  VIADD R31, R33.reuse, 0x29 ;  /* 0x00000029211f7836 */ /* 0x040fe20000000000 */
[----:B------:R-:W-:Y:S01]  /*4250*/  IABS R28, R28 ;  /* 0x0000001c001c7213 */ /* 0x000fe20000000000 */
[----:B------:R-:W-:Y:S01]  /*4260*/  FFMA.FTZ R32, R32, -R208, R25 ;  /* 0x800000d020207223 */ /* 0x000fe20000010019 */
[----:B------:R-:W4:Y:S01]  /*4270*/  MUFU.TANH R11, R11 ;  /* 0x0000000b000b7308 */ /* 0x000f220000002400 */
[----:B------:R-:W-:Y:S01]  /*4280*/  FMUL.FTZ R47, R52, UR4 ;  /* 0x00000004342f7c20 */ /* 0x000fe20008410000 */
[----:B--2---:R-:W-:Y:S01]  /*4290*/  I2FP.F32.S32 R10, R24 ;  /* 0x00000018000a7245 */ /* 0x004fe20000201400 */
[----:B------:R-:W-:Y:S01]  /*42a0*/  VIADD R25, R33, 0x1 ;  /* 0x0000000121197836 */ /* 0x000fe20000000000 */
[----:B------:R-:W-:Y:S01]  /*42b0*/  IABS R218, R218 ;  /* 0x000000da00da7213 */ /* 0x000fe20000000000 */
[----:B------:R-:W-:Y:S01]  /*42c0*/  FMUL.FTZ R45, R53, UR4 ;  /* 0x00000004352d7c20 */ /* 0x000fe20008410000 */
[C-C-:B------:R-:W-:Y:S01]  /*42d0*/  IADD3 R220, PT, PT, R201.reuse, 0x17, -R16.reuse ;  /* 0x00000017c9dc7810 */ /* 0x140fe20007ffe810 */
[----:B------:R-:W-:Y:S01]  /*42e0*/  FFMA.FTZ R4, R10, -R208, R9 ;  /* 0x800000d00a047223 */ /* 0x000fe20000010009 */
[----:B------:R-:W2:Y:S01]  /*42f0*/  MUFU.TANH R13, R13 ;  /* 0x0000000d000d7308 */ /* 0x000ea20000002400 */
[C-C-:B------:R-:W-:Y:S01]  /*4300*/  IADD3 R10, PT, PT, R201.reuse, 0x20, -R16.reuse ;  /* 0x00000020c90a7810 */ /* 0x140fe20007ffe810 */
[----:B------:R-:W-:Y:S01]  /*4310*/  FMUL.FTZ R9, R60, UR4 ;  /* 0x000000043c097c20 */ /* 0x000fe20008410000 */
[--C-:B------:R-:W-:Y:S01]  /*4320*/  IADD3 R30, PT, PT, R201, 0x27, -R16.reuse ;  /* 0x00000027c91e7810 */ /* 0x100fe20007ffe810 */
[C---:B------:R-:W-:Y:S01]  /*4330*/  VIADD R35, R33.reuse, 0x28 ;  /* 0x0000002821237836 */ /* 0x040fe20000000000 */
[----:B------:R-:W-:Y:S01]  /*4340*/  IABS R10, R10 ;  /* 0x0000000a000a7213 */ /* 0x000fe20000000000 */
[----:B------:R-:W-:Y:S01]  /*4350*/  VIADD R24, R33, 0x31 ;  /* 0x0000003121187836 */ /* 0x000fe20000000000 */
[----:B------:R-:W-:Y:S01]  /*4360*/  FSEL R4, R4, -INF , !P0 ;  /* 0xff80000004047808 */ /* 0x000fe20004000000 */
[----:B------:R-:W5:Y:S01]  /*4370*/  MUFU.TANH R7, R7 ;  /* 0x0000000700077308 */ /* 0x000f620000002400 */
[----:B------:R-:W-:Y:S01]  /*4380*/  I2FP.F32.S32 R10, R10 ;  /* 0x0000000a000a7245 */ /* 0x000fe20000201400 */
[----:B------:R-:W-:Y:S01]  /*4390*/  FMUL.FTZ R48, R48, UR4 ;  /* 0x0000000430307c20 */ /* 0x000fe20008410000 */
[----:B------:R-:W-:Y:S01]  /*43a0*/  ISETP.GT.AND P0, PT, R34, R41, PT ;  /* 0x000000292200720c */ /* 0x000fe20003f04270 */
[----:B------:R-:W-:Y:S01]  /*43b0*/  FMUL.FTZ R58, R58, UR4 ;  /* 0x000000043a3a7c20 */ /* 0x000fe20008410000 */
[----:B-1----:R-:W-:Y:S01]  /*43c0*/  IABS R12, R6 ;  /* 0x00000006000c7213 */ /* 0x002fe20000000000 */
[----:B---3--:R-:W-:Y:S01]  /*43d0*/  FFMA.FTZ R10, R10, -R208, R5 ;  /* 0x800000d00a0a7223 */ /* 0x008fe20000010005 */
[----:B------:R-:W-:Y:S01]  /*43e0*/  I2FP.F32.S32 R28, R28 ;  /* 0x0000001c001c7245 */ /* 0x000fe20000201400 */
[----:B------:R-:W1:Y:S01]  /*43f0*/  MUFU.TANH R216, R57 ;  /* 0x0000003900d87308 */ /* 0x000e620000002400 */
[----:B------:R-:W-:Y:S01]  /*4400*/  I2FP.F32.S32 R218, R218 ;  /* 0x000000da00da7245 */ /* 0x000fe20000201400 */
[----:B------:R-:W-:Y:S01]  /*4410*/  FMUL.FTZ R63, R63, UR4 ;  /* 0x000000043f3f7c20 */ /* 0x000fe20008410000 */
[----:B------:R-:W-:Y:S01]  /*4420*/  FSEL R6, R4, -INF , !P5 ;  /* 0xff80000004067808 */ /* 0x000fe20006800000 */
[-C--:B----4-:R-:W-:Y:S01]  /*4430*/  FFMA.FTZ R28, R28, -R208.reuse, R11 ;  /* 0x800000d01c1c7223 */ /* 0x090fe2000001000b */
[----:B------:R-:W-:Y:S01]  /*4440*/  FSEL R4, R36, -INF , !P0 ;  /* 0xff80000024047808 */ /* 0x000fe20004000000 */
[----:B--2---:R-:W-:Y:S01]  /*4450*/  FFMA.FTZ R218, R218, -R208, R13 ;  /* 0x800000d0dada7223 */ /* 0x004fe2000001000d */
[--C-:B------:R-:W-:Y:S01]  /*4460*/  IADD3 R5, PT, PT, R201, 0xf, -R16.reuse ;  /* 0x0000000fc9057810 */ /* 0x100fe20007ffe810 */
[----:B------:R-:W2:Y:S01]  /*4470*/  MUFU.TANH R47, R47 ;  /* 0x0000002f002f7308 */ /* 0x000ea20000002400 */
[----:B------:R-:W-:Y:S01]  /*4480*/  IABS R220, R220 ;  /* 0x000000dc00dc7213 */ /* 0x000fe20000000000 */
[----:B------:R-:W-:Y:S01]  /*4490*/  VIADD R13, R33, 0x18 ;  /* 0x00000018210d7836 */ /* 0x000fe20000000000 */
[--C-:B------:R-:W-:Y:S01]  /*44a0*/  IADD3 R36, PT, PT, R201, 0x8, -R16.reuse ;  /* 0x00000008c9247810 */ /* 0x100fe20007ffe810 */
[----:B------:R-:W-:Y:S01]  /*44b0*/  VIADD R11, R33, 0x19 ;  /* 0x00000019210b7836 */ /* 0x000fe20000000000 */
[----:B------:R-:W-:Y:S01]  /*44c0*/  IABS R30, R30 ;  /* 0x0000001e001e7213 */ /* 0x000fe20000000000 */
[----:B------:R-:W-:Y:S01]  /*44d0*/  FMUL.FTZ R59, R59, UR4 ;  /* 0x000000043b3b7c20 */ /* 0x000fe20008410000 */
[----:B------:R-:W-:Y:S01]  /*44e0*/  IADD3 R222, PT, PT, R201, 0x18, -R16 ;  /* 0x00000018c9de7810 */ /* 0x000fe20007ffe810 */
[----:B------:R-:W3:Y:S01]  /*44f0*/  MUFU.TANH R9, R9 ;  /* 0x0000000900097308 */ /* 0x000ee20000002400 */
[----:B------:R-:W-:Y:S01]  /*4500*/  I2FP.F32.S32 R12, R12 ;  /* 0x0000000c000c7245 */ /* 0x000fe20000201400 */
[----:B------:R-:W-:Y:S01]  /*4510*/  FMUL.FTZ R50, R50, UR4 ;  /* 0x0000000432327c20 */ /* 0x000fe20008410000 */
[----:B------:R-:W-:Y:S01]  /*4520*/  IABS R5, R5 ;  /* 0x0000000500057213 */ /* 0x000fe20000000000 */
[----:B------:R-:W-:Y:S01]  /*4530*/  FMUL.FTZ R55, R55, UR4 ;  /* 0x0000000437377c20 */ /* 0x000fe20008410000 */
[----:B------:R-:W-:Y:S01]  /*4540*/  I2FP.F32.S32 R220, R220 ;  /* 0x000000dc00dc7245 */ /* 0x000fe20000201400 */
[-C--:B------:R-:W-:Y:S01]  /*4550*/  FFMA.FTZ R12, R12, -R208.reuse, R29 ;  /* 0x800000d00c0c7223 */ /* 0x080fe2000001001d */
[C---:B------:R-:W-:Y:S01]  /*4560*/  ISETP.GT.AND P4, PT, R34.reuse, R25, PT ;  /* 0x000000192200720c */ /* 0x040fe20003f84270 */
[----:B------:R-:W-:Y:S01]  /*4570*/  VIADD R29, R33, 0x30 ;  /* 0x00000030211d7836 */ /* 0x000fe20000000000 */
[----:B------:R-:W-:Y:S01]  /*4580*/  ISETP.GT.AND P1, PT, R34, R43, PT ;  /* 0x0000002b2200720c */ /* 0x000fe20003f24270 */
[----:B-----5:R-:W-:Y:S01]  /*4590*/  FFMA.FTZ R220, R220, -R208, R7 ;  /* 0x800000d0dcdc7223 */ /* 0x020fe20000010007 */
[----:B------:R-:W-:Y:S01]  /*45a0*/  IABS R36, R36 ;  /* 0x0000002400247213 */ /* 0x000fe20000000000 */
[----:B------:R-:W-:Y:S01]  /*45b0*/  VIADD R7, R201, 0x8 ;  /* 0x00000008c9077836 */ /* 0x000fe20000000000 */
[----:B------:R-:W-:Y:S01]  /*45c0*/  I2FP.F32.S32 R30, R30 ;  /* 0x0000001e001e7245 */ /* 0x000fe20000201400 */
[----:B------:R-:W4:Y:S01]  /*45d0*/  MUFU.TANH R45, R45 ;  /* 0x0000002d002d7308 */ /* 0x000f220000002400 */
[----:B------:R-:W-:Y:S01]  /*45e0*/  IABS R222, R222 ;  /* 0x000000de00de7213 */ /* 0x000fe20000000000 */
[----:B------:R-:W-:Y:S01]  /*45f0*/  IMAD.IADD R84, R7, 0x1, -R84 ;  /* 0x0000000107547824 */ /* 0x000fe200078e0a54 */
[----:B------:R-:W-:Y:S01]  /*4600*/  I2FP.F32.S32 R5, R5 ;  /* 0x0000000500057245 */ /* 0x000fe20000201400 */
[-C--:B------:R-:W-:Y:S01]  /*4610*/  FFMA.FTZ R30, R30, -R208.reuse, R17 ;  /* 0x800000d01e1e7223 */ /* 0x080fe20000010011 */
[----:B------:R-:W-:Y:S01]  /*4620*/  FSEL R20, R20, -INF , !P4 ;  /* 0xff80000014147808 */ /* 0x000fe20006000000 */
[----:B------:R-:W-:Y:S01]  /*4630*/  VIADD R17, R33, 0x10 ;  /* 0x0000001021117836 */ /* 0x000fe20000000000 */
[----:B------:R-:W-:Y:S01]  /*4640*/  FSEL R32, R32, -INF , !P1 ;  /* 0xff80000020207808 */ /* 0x000fe20004800000 */
[----:B-1----:R-:W-:Y:S01]  /*4650*/  FFMA.FTZ R216, R5, -R208, R216 ;  /* 0x800000d005d87223 */ /* 0x002fe200000100d8 */
[----:B------:R-:W-:Y:S01]  /*4660*/  I2FP.F32.S32 R36, R36 ;  /* 0x0000002400247245 */ /* 0x000fe20000201400 */
[----:B------:R-:W-:Y:S01]  /*4670*/  VIADD R5, R33, 0x39 ;  /* 0x0000003921057836 */ /* 0x000fe20000000000 */
[C---:B------:R-:W-:Y:S01]  /*4680*/  ISETP.GT.AND P4, PT, R34.reuse, R13, PT ;  /* 0x0000000d2200720c */ /* 0x040fe20003f84270 */
[----:B------:R-:W1:Y:S01]  /*4690*/  MUFU.TANH R53, R48 ;  /* 0x0000003000357308 */ /* 0x000e620000002400 */
[----:B------:R-:W-:Y:S01]  /*46a0*/  ISETP.GT.AND P1, PT, R34, R11, PT ;  /* 0x0000000b2200720c */ /* 0x000fe20003f24270 */
[----:B--2---:R-:W-:Y:S01]  /*46b0*/  FFMA.FTZ R36, R36, -R208, R47 ;  /* 0x800000d024247223 */ /* 0x004fe2000001002f */
[----:B------:R-:W-:Y:S01]  /*46c0*/  I2FP.F32.S32 R222, R222 ;  /* 0x000000de00de7245 */ /* 0x000fe20000201400 */
[----:B------:R-:W-:Y:S01]  /*46d0*/  FMUL.FTZ R47, R49, UR4 ;  /* 0x00000004312f7c20 */ /* 0x000fe20008410000 */
[----:B------:R-:W-:Y:S01]  /*46e0*/  FSEL R10, R10, -INF , !P4 ;  /* 0xff8000000a0a7808 */ /* 0x000fe20006000000 */
[----:B------:R-:W-:Y:S01]  /*46f0*/  IMAD.IADD R8, R7, 0x1, -R8 ;  /* 0x0000000107087824 */ /* 0x000fe200078e0a08 */
[----:B------:R-:W-:Y:S01]  /*4700*/  FSEL R28, R28, -INF , !P1 ;  /* 0xff8000001c1c7808 */ /* 0x000fe20004800000 */
[----:B---3--:R-:W-:Y:S01]  /*4710*/  FFMA.FTZ R222, R222, -R208, R9 ;  /* 0x800000d0dede7223 */ /* 0x008fe20000010009 */
[C---:B------:R-:W-:Y:S01]  /*4720*/  ISETP.GT.AND P4, PT, R34.reuse, R31, PT ;  /* 0x0000001f2200720c */ /* 0x040fe20003f84270 */
[----:B------:R-:W-:Y:S01]  /*4730*/  VIADD R9, R33, 0x20 ;  /* 0x0000002021097836 */ /* 0x000fe20000000000 */
[C---:B------:R-:W-:Y:S01]  /*4740*/  ISETP.GT.AND P1, PT, R34.reuse, R29, PT ;  /* 0x0000001d2200720c */ /* 0x040fe20003f24270 */
[----:B------:R-:W2:Y:S01]  /*4750*/  MUFU.TANH R47, R47 ;  /* 0x0000002f002f7308 */ /* 0x000ea20000002400 */
[C---:B------:R-:W-:Y:S01]  /*4760*/  ISETP.GT.AND P3, PT, R34.reuse, R17, PT ;  /* 0x000000112200720c */ /* 0x040fe20003f64270 */
[----:B------:R-:W-:Y:S01]  /*4770*/  FMUL.FTZ R51, R51, UR4 ;  /* 0x0000000433337c20 */ /* 0x000fe20008410000 */
[----:B------:R-:W-:-:S02]  /*4780*/  ISETP.GT.AND P5, PT, R34, R39, PT ;  /* 0x000000272200720c */ /* 0x000fc40003fa4270 */
[----:B------:R-:W-:Y:S02]  /*4790*/  FSEL R216, R216, -INF , !P4 ;  /* 0xff800000d8d87808 */ /* 0x000fe40006000000 */
[----:B------:R-:W-:Y:S01]  /*47a0*/  FSEL R214, R36, -INF , !P1 ;  /* 0xff80000024d67808 */ /* 0x000fe20004800000 */
[----:B------:R-:W-:Y:S01]  /*47b0*/  MUFU.TANH R27, R27 ;  /* 0x0000001b001b7308 */ /* 0x000fe20000002400 */
[----:B------:R-:W-:Y:S02]  /*47c0*/  ISETP.GE.AND P4, PT, R33, R199, PT ;  /* 0x000000c72100720c */ /* 0x000fe40003f86270 */
[----:B------:R-:W-:Y:S02]  /*47d0*/  ISETP.GT.AND P1, PT, R84, R33, PT ;  /* 0x000000215400720c */ /* 0x000fe40003f24270 */
[----:B------:R-:W-:Y:S02]  /*47e0*/  FSEL R12, R12, -INF , !P3 ;  /* 0xff8000000c0c7808 */ /* 0x000fe40005800000 */
[----:B------:R-:W-:Y:S01]  /*47f0*/  FSEL R30, R30, -INF , !P5 ;  /* 0xff8000001e1e7808 */ /* 0x000fe20006800000 */
[----:B------:R-:W-:Y:S01]  /*4800*/  MUFU.TANH R63, R63 ;  /* 0x0000003f003f7308 */ /* 0x000fe20000002400 */
[----:B------:R-:W-:-:S02]  /*4810*/  IADD3 R33, PT, PT, R201, 0x7, -R16 ;  /* 0x00000007c9217810 */ /* 0x000fc40007ffe810 */
[C---:B------:R-:W-:Y:S02]  /*4820*/  ISETP.GT.AND P0, PT, R34.reuse, R9, PT ;  /* 0x000000092200720c */ /* 0x040fe40003f04270 */
[C---:B------:R-:W-:Y:S02]  /*4830*/  ISETP.GT.AND P3, PT, R34.reuse, R37, PT ;  /* 0x000000252200720c */ /* 0x040fe40003f64270 */
[----:B------:R-:W-:Y:S01]  /*4840*/  ISETP.GT.AND P5, PT, R34, R35, PT ;  /* 0x000000232200720c */ /* 0x000fe20003fa4270 */
[----:B------:R-:W-:Y:S01]  /*4850*/  MUFU.TANH R55, R55 ;  /* 0x0000003700377308 */ /* 0x000fe20000002400 */
[----:B------:R-:W-:Y:S02]  /*4860*/  IABS R33, R33 ;  /* 0x0000002100217213 */ /* 0x000fe40000000000 */
[----:B------:R-:W-:Y:S02]  /*4870*/  FSEL R222, R222, -INF , !P0 ;  /* 0xff800000dede7808 */ /* 0x000fe40004000000 */
[----:B------:R-:W-:-:S02]  /*4880*/  FSEL R220, R220, -INF , !P3 ;  /* 0xff800000dcdc7808 */ /* 0x000fc40005800000 */
[----:B------:R-:W-:Y:S01]  /*4890*/  FSEL R218, R218, -INF , !P5 ;  /* 0xff800000dada7808 */ /* 0x000fe20006800000 */
[----:B------:R-:W-:Y:S01]  /*48a0*/  MUFU.TANH R51, R51 ;  /* 0x0000003300337308 */ /* 0x000fe20000002400 */
[----:B------:R-:W-:Y:S01]  /*48b0*/  BAR.SYNC.DEFER_BLOCKING 0x0 ;  /* 0x0000000000007b1d */ /* 0x000fe20000010000 */
[C---:B------:R-:W-:Y:S02]  /*48c0*/  ISETP.GT.AND P0, PT, R34.reuse, R24, PT ;  /* 0x000000182200720c */ /* 0x040fe40003f04270 */
[C---:B------:R-:W-:Y:S02]  /*48d0*/  ISETP.GT.AND P3, PT, R34.reuse, R21, PT ;  /* 0x000000152200720c */ /* 0x040fe40003f64270 */
[----:B------:R-:W-:Y:S01]  /*48e0*/  ISETP.GT.AND P5, PT, R34, R5, PT ;  /* 0x000000052200720c */ /* 0x000fe20003fa4270 */
[----:B------:R-:W-:Y:S01]  /*48f0*/  FMUL.FTZ R34, R26, UR4 ;  /* 0x000000041a227c20 */ /* 0x000fe20008410000 */
[----:B------:R-:W-:Y:S01]  /*4900*/  IMAD.IADD R26, R201, 0x1, -R16 ;  /* 0x00000001c91a7824 */ /* 0x000fe200078e0a10 */
[----:B------:R-:W-:-:S02]  /*4910*/  I2FP.F32.S32 R38, R33 ;  /* 0x0000002100267245 */ /* 0x000fc40000201400 */
[--C-:B------:R-:W-:Y:S01]  /*4920*/  IADD3 R33, PT, PT, R7, 0x37, -R16.reuse ;  /* 0x0000003707217810 */ /* 0x100fe20007ffe810 */
[----:B------:R3:W5:Y:S01]  /*4930*/  MUFU.TANH R49, R34 ;  /* 0x0000002200317308 */ /* 0x0007620000002400 */
[----:B------:R-:W-:Y:S01]  /*4940*/  IABS R26, R26 ;  /* 0x0000001a001a7213 */ /* 0x000fe20000000000 */
[----:B----4-:R-:W-:Y:S01]  /*4950*/  FFMA.FTZ R38, R38, -R208, R45 ;  /* 0x800000d026267223 */ /* 0x010fe2000001002d */
[----:B------:R-:W-:Y:S02]  /*4960*/  IABS R33, R33 ;  /* 0x0000002100217213 */ /* 0x000fe40000000000 */
[----:B------:R-:W-:Y:S02]  /*4970*/  I2FP.F32.S32 R26, R26 ;  /* 0x0000001a001a7245 */ /* 0x000fe40000201400 */
[----:B------:R-:W-:Y:S01]  /*4980*/  FSEL R194, R38, -INF , !P0 ;  /* 0xff80000026c27808 */ /* 0x000fe20004000000 */
[----:B------:R-:W-:Y:S01]  /*4990*/  FMUL.FTZ R38, R22, UR4 ;  /* 0x0000000416267c20 */ /* 0x000fe20008410000 */
[----:B------:R-:W-:Y:S01]  /*49a0*/  IADD3 R36, PT, PT, R201, -0x1, -R16 ;  /* 0xffffffffc9247810 */ /* 0x000fe20007ffe810 */
[----:B-1----:R-:W-:Y:S01]  /*49b0*/  FFMA.FTZ R26, R26, -R208, R53 ;  /* 0x800000d01a1a7223 */ /* 0x002fe20000010035 */
[----:B------:R-:W-:Y:S01]  /*49c0*/  IMAD.MOV.U32 R22, RZ, RZ, R33 ;  /* 0x000000ffff167224 */ /* 0x000fe200078e0021 */
[----:B------:R-:W-:Y:S01]  /*49d0*/  IABS R8, R8 ;  /* 0x0000000800087213 */ /* 0x000fe20000000000 */
[----:B------:R-:W1:Y:S01]  /*49e0*/  MUFU.TANH R33, R38 ;  /* 0x0000002600217308 */ /* 0x000e620000002400 */
[----:B------:R-:W-:-:S02]  /*49f0*/  IABS R36, R36 ;  /* 0x0000002400247213 */ /* 0x000fc40000000000 */
[----:B------:R-:W-:Y:S02]  /*4a00*/  FSEL R192, R26, -INF , !P3 ;  /* 0xff8000001ac07808 */ /* 0x000fe40005800000 */
[----:B------:R-:W-:Y:S01]  /*4a10*/  IADD3 R26, PT, PT, R7, 0x30, -R16 ;  /* 0x00000030071a7810 */ /* 0x000fe20007ffe810 */
[----:B---3--:R-:W-:Y:S01]  /*4a20*/  FMUL.FTZ R34, R23, UR4 ;  /* 0x0000000417227c20 */ /* 0x008fe20008410000 */
[----:B------:R-:W-:Y:S02]  /*4a30*/  I2FP.F32.S32 R36, R36 ;  /* 0x0000002400247245 */ /* 0x000fe40000201400 */
[----:B------:R-:W-:Y:S02]  /*4a40*/  I2FP.F32.S32 R8, R8 ;  /* 0x0000000800087245 */ /* 0x000fe40000201400 */
[----:B------:R-:W-:Y:S01]  /*4a50*/  IABS R26, R26 ;  /* 0x0000001a001a7213 */ /* 0x000fe20000000000 */
[----:B--2---:R-:W-:Y:S01]  /*4a60*/  FFMA.FTZ R36, R36, -R208, R47 ;  /* 0x800000d024247223 */ /* 0x004fe2000001002f */
[----:B------:R-:W-:Y:S01]  /*4a70*/  I2FP.F32.S32 R22, R22 ;  /* 0x0000001600167245 */ /* 0x000fe20000201400 */
[----:B-----5:R-:W-:Y:S01]  /*4a80*/  FFMA.FTZ R8, R8, -R208, R49 ;  /* 0x800000d008087223 */ /* 0x020fe20000010031 */
[----:B------:R-:W-:-:S02]  /*4a90*/  I2FP.F32.S32 R26, R26 ;  /* 0x0000001a001a7245 */ /* 0x000fc40000201400 */
[----:B------:R-:W-:Y:S01]  /*4aa0*/  FSEL R190, R36, -INF , !P5 ;  /* 0xff80000024be7808 */ /* 0x000fe20006800000 */
[-C--:B------:R-:W-:Y:S01]  /*4ab0*/  FFMA.FTZ R22, R22, -R208.reuse, R27 ;  /* 0x800000d016167223 */ /* 0x080fe2000001001b */
[----:B------:R-:W-:Y:S01]  /*4ac0*/  ISETP.GT.AND P5, PT, R84, R25, PT ;  /* 0x000000195400720c */ /* 0x000fe20003fa4270 */
[----:B------:R-:W2:Y:S01]  /*4ad0*/  MUFU.TANH R27, R34 ;  /* 0x00000022001b7308 */ /* 0x000ea20000002400 */
[----:B------:R-:W-:Y:S01]  /*4ae0*/  FSEL R8, R8, -INF , !P1 ;  /* 0xff80000008087808 */ /* 0x000fe20004800000 */
[----:B-1----:R-:W-:Y:S01]  /*4af0*/  FFMA.FTZ R26, R26, -R208, R33 ;  /* 0x800000d01a1a7223 */ /* 0x002fe20000010021 */
[----:B------:R-:W-:Y:S01]  /*4b00*/  FMUL.FTZ R33, R18, UR4 ;  /* 0x0000000412217c20 */ /* 0x000fe20008410000 */
[C---:B------:R-:W-:Y:S02]  /*4b10*/  ISETP.GE.AND P0, PT, R25.reuse, R200, PT ;  /* 0x000000c81900720c */ /* 0x040fe40003f06270 */
[----:B------:R-:W-:Y:S02]  /*4b20*/  ISETP.GE.AND P3, PT, R25, R199, PT ;  /* 0x000000c71900720c */ /* 0x000fe40003f66270 */
[----:B------:R-:W-:Y:S01]  /*4b30*/  FSEL R25, R8, -INF , !P4 ;  /* 0xff80000008197808 */ /* 0x000fe20006000000 */
[----:B------:R-:W1:Y:S01]  /*4b40*/  MUFU.TANH R33, R33 ;  /* 0x0000002100217308 */ /* 0x000e620000002400 */
[----:B------:R-:W-:-:S02]  /*4b50*/  FSEL R22, R22, -INF , !P5 ;  /* 0xff80000016167808 */ /* 0x000fc40006800000 */
[C-C-:B------:R-:W-:Y:S02]  /*4b60*/  IADD3 R8, PT, PT, R7.reuse, 0x2f, -R16.reuse ;  /* 0x0000002f07087810 */ /* 0x140fe40007ffe810 */
[----:B------:R-:W-:Y:S02]  /*4b70*/  FSEL R23, R22, -INF , !P3 ;  /* 0xff80000016177808 */ /* 0x000fe40005800000 */
[----:B------:R-:W-:Y:S02]  /*4b80*/  IABS R8, R8 ;  /* 0x0000000800087213 */ /* 0x000fe40000000000 */
[----:B------:R-:W-:Y:S02]  /*4b90*/  IADD3 R22, PT, PT, R7, 0x28, -R16 ;  /* 0x0000002807167810 */ /* 0x000fe40007ffe810 */
[----:B------:R-:W-:Y:S02]  /*4ba0*/  ISETP.GE.AND P1, PT, R43, R200, PT ;  /* 0x000000c82b00720c */ /* 0x000fe40003f26270 */
[----:B------:R-:W-:-:S02]  /*4bb0*/  FSEL R20, R20, -INF , !P0 ;  /* 0xff80000014147808 */ /* 0x000fc40004000000 */
[----:B------:R-:W-:Y:S02]  /*4bc0*/  ISETP.GT.AND P0, PT, R84, R43, PT ;  /* 0x0000002b5400720c */ /* 0x000fe40003f04270 */
[----:B------:R-:W-:Y:S02]  /*4bd0*/  I2FP.F32.S32 R8, R8 ;  /* 0x0000000800087245 */ /* 0x000fe40000201400 */
[----:B------:R-:W-:Y:S02]  /*4be0*/  IABS R22, R22 ;  /* 0x0000001600167213 */ /* 0x000fe40000000000 */
[----:B------:R-:W-:Y:S01]  /*4bf0*/  FSEL R18, R32, -INF , !P1 ;  /* 0xff80000020127808 */ /* 0x000fe20004800000 */
[----:B------:R-:W-:Y:S01]  /*4c00*/  FMUL.FTZ R32, R19, UR4 ;  /* 0x0000000413207c20 */ /* 0x000fe20008410000 */
[----:B------:R-:W-:Y:S01]  /*4c10*/  FSEL R19, R26, -INF , !P0 ;  /* 0xff8000001a137808 */ /* 0x000fe20004000000 */
[----:B--2---:R-:W-:Y:S01]  /*4c20*/  FFMA.FTZ R8, R8, -R208, R27 ;  /* 0x800000d008087223 */ /* 0x004fe2000001001b */
[----:B------:R-:W-:Y:S01]  /*4c30*/  I2FP.F32.S32 R26, R22 ;  /* 0x00000016001a7245 */ /* 0x000fe20000201400 */
[----:B------:R-:W2:Y:S01]  /*4c40*/  MUFU.TANH R27, R32 ;  /* 0x00000020001b7308 */ /* 0x000ea20000002400 */
[----:B------:R-:W-:-:S02]  /*4c50*/  IADD3 R22, PT, PT, R7, 0x27, -R16 ;  /* 0x0000002707167810 */ /* 0x000fc40007ffe810 */
[----:B------:R-:W-:Y:S01]  /*4c60*/  ISETP.GE.AND P4, PT, R43, R199, PT ;  /* 0x000000c72b00720c */ /* 0x000fe20003f86270 */
[----:B-1----:R-:W-:Y:S01]  /*4c70*/  FFMA.FTZ R26, R26, -R208, R33 ;  /* 0x800000d01a1a7223 */ /* 0x002fe20000010021 */
[----:B------:R-:W-:Y:S01]  /*4c80*/  ISETP.GE.AND P5, PT, R41, R200, PT ;  /* 0x000000c82900720c */ /* 0x000fe20003fa6270 */
[----:B------:R-:W-:Y:S01]  /*4c90*/  FMUL.FTZ R33, R14, UR4 ;  /* 0x000000040e217c20 */ /* 0x000fe20008410000 */
[----:B------:R-:W-:Y:S02]  /*4ca0*/  ISETP.GT.AND P1, PT, R84, R41, PT ;  /* 0x000000295400720c */ /* 0x000fe40003f24270 */
[----:B------:R-:W-:Y:S02]  /*4cb0*/  IABS R22, R22 ;  /* 0x0000001600167213 */ /* 0x000fe40000000000 */
[----:B------:R-:W-:Y:S01]  /*4cc0*/  FSEL R19, R19, -INF , !P4 ;  /* 0xff80000013137808 */ /* 0x000fe20006000000 */
[----:B------:R-:W1:Y:S01]  /*4cd0*/  MUFU.TANH R33, R33 ;  /* 0x0000002100217308 */ /* 0x000e620000002400 */
[----:B------:R-:W-:-:S02]  /*4ce0*/  FSEL R4, R4, -INF , !P5 ;  /* 0xff80000004047808 */ /* 0x000fc40006800000 */
[C---:B------:R-:W-:Y:S02]  /*4cf0*/  ISETP.GE.AND P0, PT, R17.reuse, R200, PT ;  /* 0x000000c81100720c */ /* 0x040fe40003f06270 */
[----:B------:R-:W-:Y:S02]  /*4d00*/  ISETP.GE.AND P4, PT, R17, R199, PT ;  /* 0x000000c71100720c */ /* 0x000fe40003f86270 */
[----:B------:R-:W-:Y:S02]  /*4d10*/  ISETP.GT.AND P5, PT, R84, R17, PT ;  /* 0x000000115400720c */ /* 0x000fe40003fa4270 */
[----:B------:R-:W-:Y:S01]  /*4d20*/  FSEL R17, R8, -INF , !P1 ;  /* 0xff80000008117808 */ /* 0x000fe20004800000 */
[----:B------:R-:W-:Y:S01]  /*4d30*/  IMAD.MOV.U32 R8, RZ, RZ, R22 ;  /* 0x000000ffff087224 */ /* 0x000fe200078e0016 */
[----:B------:R-:W-:Y:S01]  /*4d40*/  IADD3 R14, PT, PT, R7, 0x20, -R16 ;  /* 0x00000020070e7810 */ /* 0x000fe20007ffe810 */
[----:B------:R-:W-:Y:S01]  /*4d50*/  FMUL.FTZ R22, R15, UR4 ;  /* 0x000000040f167c20 */ /* 0x000fe20008410000 */
[----:B------:R-:W-:-:S02]  /*4d60*/  FSEL R15, R26, -INF , !P5 ;  /* 0xff8000001a0f7808 */ /* 0x000fc40006800000 */
[----:B------:R-:W-:Y:S02]  /*4d70*/  I2FP.F32.S32 R8, R8 ;  /* 0x0000000800087245 */ /* 0x000fe40000201400 */
[----:B------:R-:W-:Y:S02]  /*4d80*/  IADD3 R26, PT, PT, R7, 0x1f, -R16 ;  /* 0x0000001f071a7810 */ /* 0x000fe40007ffe810 */
[----:B------:R-:W-:Y:S01]  /*4d90*/  IABS R14, R14 ;  /* 0x0000000e000e7213 */ /* 0x000fe20000000000 */
[----:B--2---:R-:W-:Y:S01]  /*4da0*/  FFMA.FTZ R8, R8, -R208, R27 ;  /* 0x800000d008087223 */ /* 0x004fe2000001001b */
[----:B------:R-:W-:Y:S01]  /*4db0*/  ISETP.GE.AND P1, PT, R39, R200, PT ;  /* 0x000000c82700720c */ /* 0x000fe20003f26270 */
[----:B------:R2:W3:Y:S01]  /*4dc0*/  MUFU.TANH R27, R22 ;  /* 0x00000016001b7308 */ /* 0x0004e20000002400 */
[----:B------:R-:W-:Y:S02]  /*4dd0*/  FSEL R12, R12, -INF , !P0 ;  /* 0xff8000000c0c7808 */ /* 0x000fe40004000000 */
[----:B------:R-:W-:-:S02]  /*4de0*/  ISETP.GT.AND P0, PT, R84, R39, PT ;  /* 0x000000275400720c */ /* 0x000fc40003f04270 */
[----:B------:R-:W-:Y:S02]  /*4df0*/  IABS R26, R26 ;  /* 0x0000001a001a7213 */ /* 0x000fe40000000000 */
[-C--:B------:R-:W-:Y:S02]  /*4e00*/  ISETP.GE.AND P3, PT, R41, R199.reuse, PT ;  /* 0x000000c72900720c */ /* 0x080fe40003f66270 */
[----:B------:R-:W-:Y:S02]  /*4e10*/  I2FP.F32.S32 R32, R14 ;  /* 0x0000000e00207245 */ /* 0x000fe40000201400 */
[----:B------:R-:W-:Y:S02]  /*4e20*/  FSEL R15, R15, -INF , !P4 ;  /* 0xff8000000f0f7808 */ /* 0x000fe40006000000 */
[----:B------:R-:W-:Y:S01]  /*4e30*/  FSEL R14, R30, -INF , !P1 ;  /* 0xff8000001e0e7808 */ /* 0x000fe20004800000 */
[----:B-1----:R-:W-:Y:S01]  /*4e40*/  FFMA.FTZ R32, R32, -R208, R33 ;  /* 0x800000d020207223 */ /* 0x002fe20000010021 */
[C---:B------:R-:W-:Y:S01]  /*4e50*/  ISETP.GE.AND P5, PT, R13.reuse, R200, PT ;  /* 0x000000c80d00720c */ /* 0x040fe20003fa6270 */
[----:B------:R-:W-:Y:S01]  /*4e60*/  FMUL.FTZ R33, R62, UR4 ;  /* 0x000000043e217c20 */ /* 0x000fe20008410000 */
[----:B------:R-:W-:-:S02]  /*4e70*/  ISETP.GE.AND P4, PT, R13, R199, PT ;  /* 0x000000c70d00720c */ /* 0x000fc40003f86270 */
[----:B------:R-:W-:Y:S02]  /*4e80*/  ISETP.GT.AND P1, PT, R84, R13, PT ;  /* 0x0000000d5400720c */ /* 0x000fe40003f24270 */
[----:B------:R-:W-:Y:S01]  /*4e90*/  FSEL R13, R8, -INF , !P0 ;  /* 0xff800000080d7808 */ /* 0x000fe20004000000 */
[----:B------:R-:W-:Y:S01]  /*4ea0*/  IMAD.MOV.U32 R8, RZ, RZ, R26 ;  /* 0x000000ffff087224 */ /* 0x000fe200078e001a */
[----:B------:R-:W-:Y:S01]  /*4eb0*/  FSEL R17, R17, -INF , !P3 ;  /* 0xff80000011117808 */ /* 0x000fe20005800000 */
[----:B------:R-:W1:Y:S01]  /*4ec0*/  MUFU.TANH R33, R33 ;  /* 0x0000002100217308 */ /* 0x000e620000002400 */
[----:B------:R-:W-:Y:S02]  /*4ed0*/  ISETP.GE.AND P3, PT, R39, R199, PT ;  /* 0x000000c72700720c */ /* 0x000fe40003f66270 */
[----:B--2---:R-:W-:Y:S02]  /*4ee0*/  IADD3 R22, PT, PT, R7, 0x18, -R16 ;  /* 0x0000001807167810 */ /* 0x004fe40007ffe810 */
[----:B------:R-:W-:-:S02]  /*4ef0*/  FSEL R13, R13, -INF , !P3 ;  /* 0xff8000000d0d7808 */ /* 0x000fc40005800000 */
[----:B------:R-:W-:Y:S02]  /*4f00*/  I2FP.F32.S32 R8, R8 ;  /* 0x0000000800087245 */ /* 0x000fe40000201400 */
[----:B------:R-:W-:Y:S02]  /*4f10*/  FSEL R10, R10, -INF , !P5 ;  /* 0xff8000000a0a7808 */ /* 0x000fe40006800000 */
[C---:B------:R-:W-:Y:S01]  /*4f20*/  ISETP.GE.AND P0, PT, R11.reuse, R200, PT ;  /* 0x000000c80b00720c */ /* 0x040fe20003f06270 */
[----:B---3--:R-:W-:Y:S01]  /*4f30*/  FFMA.FTZ R27, R8, -R208, R27 ;  /* 0x800000d0081b7223 */ /* 0x008fe2000001001b */
[----:B------:R-:W-:Y:S02]  /*4f40*/  ISETP.GE.AND P3, PT, R11, R199, PT ;  /* 0x000000c70b00720c */ /* 0x000fe40003f66270 */
[----:B------:R-:W-:Y:S02]  /*4f50*/  ISETP.GT.AND P5, PT, R84, R11, PT ;  /* 0x0000000b5400720c */ /* 0x000fe40003fa4270 */
[----:B------:R-:W-:-:S02]  /*4f60*/  IABS R11, R22 ;  /* 0x00000016000b7213 */ /* 0x000fc40000000000 */
[----:B------:R-:W-:Y:S02]  /*4f70*/  FSEL R32, R32, -INF , !P1 ;  /* 0xff80000020207808 */ /* 0x000fe40004800000 */
[----:B------:R-:W-:Y:S01]  /*4f80*/  FSEL R8, R28, -INF , !P0 ;  /* 0xff8000001c087808 */ /* 0x000fe20004000000 */
[----:B------:R-:W-:Y:S01]  /*4f90*/  IMAD.MOV.U32 R26, RZ, RZ, R11 ;  /* 0x000000ffff1a7224 */ /* 0x000fe200078e000b */
[----:B------:R-:W-:Y:S02]  /*4fa0*/  FSEL R11, R32, -INF , !P4 ;  /* 0xff800000200b7808 */ /* 0x000fe40006000000 */
[C---:B------:R-:W-:Y:S02]  /*4fb0*/  ISETP.GE.AND P1, PT, R9.reuse, R200, PT ;  /* 0x000000c80900720c */ /* 0x040fe40003f26270 */
[----:B------:R-:W-:Y:S02]  /*4fc0*/  ISETP.GE.AND P4, PT, R9, R199, PT ;  /* 0x000000c70900720c */ /* 0x000fe40003f86270 */
[----:B------:R-:W-:-:S02]  /*4fd0*/  ISETP.GT.AND P0, PT, R84, R9, PT ;  /* 0x000000095400720c */ /* 0x000fc40003f04270 */
[--C-:B------:R-:W-:Y:S02]  /*4fe0*/  IADD3 R22, PT, PT, R7, 0x17, -R16.reuse ;  /* 0x0000001707167810 */ /* 0x100fe40007ffe810 */
[----:B------:R-:W-:Y:S02]  /*4ff0*/  FSEL R9, R27, -INF , !P5 ;  /* 0xff8000001b097808 */ /* 0x000fe40006800000 */
[----:B------:R-:W2:Y:S01]  /*5000*/  MUFU.TANH R27, R58 ;  /* 0x0000003a001b7308 */ /* 0x000ea20000002400 */
[----:B------:R-:W-:Y:S02]  /*5010*/  IABS R22, R22 ;  /* 0x0000001600167213 */ /* 0x000fe40000000000 */
[----:B------:R-:W-:Y:S02]  /*5020*/  IADD3 R30, PT, PT, R7, 0x10, -R16 ;  /* 0x00000010071e7810 */ /* 0x000fe40007ffe810 */
[----:B------:R-:W-:Y:S01]  /*5030*/  I2FP.F32.S32 R26, R26 ;  /* 0x0000001a001a7245 */ /* 0x000fe20000201400 */
[----:B------:R-:W-:Y:S01]  /*5040*/  IMAD.MOV.U32 R28, RZ, RZ, R22 ;  /* 0x000000ffff1c7224 */ /* 0x000fe200078e0016 */
[----:B------:R-:W-:-:S02]  /*5050*/  IABS R22, R30 ;  /* 0x0000001e00167213 */ /* 0x000fc40000000000 */
[----:B------:R-:W-:Y:S01]  /*5060*/  ISETP.GE.AND P5, PT, R37, R200, PT ;  /* 0x000000c82500720c */ /* 0x000fe20003fa6270 */
[----:B-1----:R-:W-:Y:S01]  /*5070*/  FFMA.FTZ R26, R26, -R208, R33 ;  /* 0x800000d01a1a7223 */ /* 0x002fe20000010021 */
[----:B------:R-:W-:Y:S02]  /*5080*/  I2FP.F32.S32 R22, R22 ;  /* 0x0000001600167245 */ /* 0x000fe40000201400 */
[----:B------:R-:W-:Y:S02]  /*5090*/  FSEL R220, R220, -INF , !P5 ;  /* 0xff800000dcdc7808 */ /* 0x000fe40006800000 */
[----:B------:R-:W-:Y:S02]  /*50a0*/  FSEL R26, R26, -INF , !P0 ;  /* 0xff8000001a1a7808 */ /* 0x000fe40004000000 */
[----:B------:R-:W-:Y:S01]  /*50b0*/  ISETP.GT.AND P5, PT, R84, R35, PT ;  /* 0x000000235400720c */ /* 0x000fe20003fa4270 */
[----:B--2---:R-:W-:Y:S01]  /*50c0*/  FFMA.FTZ R22, R22, -R208, R27 ;  /* 0x800000d016167223 */ /* 0x004fe2000001001b */
[----:B------:R-:W-:Y:S01]  /*50d0*/  FSEL R217, R26, -INF , !P4 ;  /* 0xff8000001ad97808 */ /* 0x000fe20006000000 */
[----:B------:R-:W1:Y:S01]  /*50e0*/  MUFU.TANH R27, R59 ;  /* 0x0000003b001b7308 */ /* 0x000e620000002400 */
[----:B------:R-:W-:-:S02]  /*50f0*/  IADD3 R26, PT, PT, R7, 0xf, -R16 ;  /* 0x0000000f071a7810 */ /* 0x000fc40007ffe810 */
[----:B------:R-:W-:Y:S02]  /*5100*/  ISETP.GE.AND P4, PT, R35, R199, PT ;  /* 0x000000c72300720c */ /* 0x000fe40003f86270 */
[----:B------:R-:W-:Y:S02]  /*5110*/  FSEL R22, R22, -INF , !P5 ;  /* 0xff80000016167808 */ /* 0x000fe40006800000 */
[----:B------:R-:W-:Y:S02]  /*5120*/  I2FP.F32.S32 R28, R28 ;  /* 0x0000001c001c7245 */ /* 0x000fe40000201400 */
[----:B------:R-:W-:Y:S02]  /*5130*/  IABS R26, R26 ;  /* 0x0000001a001a7213 */ /* 0x000fe40000000000 */
[----:B------:R-:W-:Y:S01]  /*5140*/  FSEL R213, R22, -INF , !P4 ;  /* 0xff80000016d57808 */ /* 0x000fe20006000000 */
[----:B------:R-:W-:Y:S01]  /*5150*/  FFMA.FTZ R28, R28, -R208, R63 ;  /* 0x800000d01c1c7223 */ /* 0x000fe2000001003f */
[----:B------:R-:W-:-:S02]  /*5160*/  I2FP.F32.S32 R22, R26 ;  /* 0x0000001a00167245 */ /* 0x000fc40000201400 */
[----:B------:R-:W-:Y:S02]  /*5170*/  FSEL R222, R222, -INF , !P1 ;  /* 0xff800000dede7808 */ /* 0x000fe40004800000 */
[----:B------:R-:W-:Y:S01]  /*5180*/  ISETP.GE.AND P0, PT, R35, R200, PT ;  /* 0x000000c82300720c */ /* 0x000fe20003f06270 */
[----:B-1----:R-:W-:Y:S01]  /*5190*/  FFMA.FTZ R27, R22, -R208, R27 ;  /* 0x800000d0161b7223 */ /* 0x002fe2000001001b */
[----:B------:R-:W-:Y:S02]  /*51a0*/  ISETP.GT.AND P1, PT, R84, R37, PT ;  /* 0x000000255400720c */ /* 0x000fe40003f24270 */
[----:B------:R-:W-:Y:S02]  /*51b0*/  FSEL R9, R9, -INF , !P3 ;  /* 0xff80000009097808 */ /* 0x000fe40005800000 */
[----:B------:R-:W-:Y:S02]  /*51c0*/  FSEL R218, R218, -INF , !P0 ;  /* 0xff800000dada7808 */ /* 0x000fe40004000000 */
[----:B------:R-:W-:-:S02]  /*51d0*/  ISETP.GE.AND P3, PT, R37, R199, PT ;  /* 0x000000c72500720c */ /* 0x000fc40003f66270 */
[----:B------:R-:W-:Y:S02]  /*51e0*/  FSEL R28, R28, -INF , !P1 ;  /* 0xff8000001c1c7808 */ /* 0x000fe40004800000 */
[----:B------:R-:W-:Y:S02]  /*51f0*/  ISETP.GT.AND P0, PT, R84, R31, PT ;  /* 0x0000001f5400720c */ /* 0x000fe40003f04270 */
[----:B------:R-:W-:Y:S02]  /*5200*/  FSEL R215, R28, -INF , !P3 ;  /* 0xff8000001cd77808 */ /* 0x000fe40005800000 */
[----:B------:R-:W-:Y:S02]  /*5210*/  FSEL R27, R27, -INF , !P0 ;  /* 0xff8000001b1b7808 */ /* 0x000fe40004000000 */
[CC--:B------:R-:W-:Y:S02]  /*5220*/  ISETP.GE.AND P1, PT, R31.reuse, R200.reuse, PT ;  /* 0x000000c81f00720c */ /* 0x0c0fe40003f26270 */
[----:B------:R-:W-:Y:S01]  /*5230*/  ISETP.GE.AND P3, PT, R31, R199, PT ;  /* 0x000000c71f00720c */ /* 0x000fe20003f66270 */
[----:B------:R-:W-:Y:S01]  /*5240*/  FMUL.FTZ R31, R54, UR4 ;  /* 0x00000004361f7c20 */ /* 0x000fe20008410000 */
[----:B------:R-:W-:-:S02]  /*5250*/  ISETP.GE.AND P5, PT, R29, R200, PT ;  /* 0x000000c81d00720c */ /* 0x000fc40003fa6270 */
[----:B------:R-:W-:Y:S02]  /*5260*/  FSEL R211, R27, -INF , !P3 ;  /* 0xff8000001bd37808 */ /* 0x000fe40005800000 */
[----:B------:R-:W1:Y:S01]  /*5270*/  MUFU.TANH R27, R50 ;  /* 0x00000032001b7308 */ /* 0x000e620000002400 */
[----:B------:R-:W-:Y:S02]  /*5280*/  FSEL R214, R214, -INF , !P5 ;  /* 0xff800000d6d67808 */ /* 0x000fe40006800000 */
[C---:B------:R-:W-:Y:S02]  /*5290*/  ISETP.GE.AND P0, PT, R24.reuse, R200, PT ;  /* 0x000000c81800720c */ /* 0x040fe40003f06270 */
[----:B------:R-:W-:Y:S02]  /*52a0*/  ISETP.GE.AND P3, PT, R24, R199, PT ;  /* 0x000000c71800720c */ /* 0x000fe40003f66270 */
[----:B------:R-:W-:Y:S01]  /*52b0*/  ISETP.GT.AND P5, PT, R84, R24, PT ;  /* 0x000000185400720c */ /* 0x000fe20003fa4270 */
[----:B------:R-:W2:Y:S01]  /*52c0*/  MUFU.TANH R31, R31 ;  /* 0x0000001f001f7308 */ /* 0x000ea20000002400 */
[C-C-:B------:R-:W-:Y:S01]  /*52d0*/  IMAD.IADD R24, R7.reuse, 0x1, -R16.reuse ;  /* 0x0000000107187824 */ /* 0x140fe200078e0a10 */
[----:B------:R-:W-:-:S02]  /*52e0*/  IADD3 R26, PT, PT, R7, 0x8, -R16 ;  /* 0x00000008071a7810 */ /* 0x000fc40007ffe810 */
[C-C-:B------:R-:W-:Y:S02]  /*52f0*/  IADD3 R22, PT, PT, R7.reuse, 0x7, -R16.reuse ;  /* 0x0000000707167810 */ /* 0x140fe40007ffe810 */
[----:B------:R-:W-:Y:S02]  /*5300*/  IABS R24, R24 ;  /* 0x0000001800187213 */ /* 0x000fe40000000000 */
[----:B------:R-:W-:Y:S02]  /*5310*/  IABS R26, R26 ;  /* 0x0000001a001a7213 */ /* 0x000fe40000000000 */
[----:B------:R-:W-:Y:S02]  /*5320*/  I2FP.F32.S32 R24, R24 ;  /* 0x0000001800187245 */ /* 0x000fe40000201400 */
[----:B------:R-:W-:Y:S02]  /*5330*/  I2FP.F32.S32 R26, R26 ;  /* 0x0000001a001a7245 */ /* 0x000fe40000201400 */
[----:B------:R-:W-:Y:S01]  /*5340*/  IABS R22, R22 ;  /* 0x0000001600167213 */ /* 0x000fe20000000000 */
[----:B-1----:R-:W-:Y:S01]  /*5350*/  FFMA.FTZ R24, R24, -R208, R27 ;  /* 0x800000d018187223 */ /* 0x002fe2000001001b */
[----:B------:R-:W-:-:S02]  /*5360*/  IADD3 R7, PT, PT, R7, -0x1, -R16 ;  /* 0xffffffff07077810 */ /* 0x000fc40007ffe810 */
[----:B------:R-:W-:Y:S01]  /*5370*/  FSEL R194, R194, -INF , !P0 ;  /* 0xff800000c2c27808 */ /* 0x000fe20004000000 */
[----:B--2---:R-:W-:Y:S01]  /*5380*/  FFMA.FTZ R26, R26, -R208, R31 ;  /* 0x800000d01a1a7223 */ /* 0x004fe2000001001f */
[----:B------:R-:W-:Y:S02]  /*5390*/  ISETP.GT.AND P0, PT, R84, R21, PT ;  /* 0x000000155400720c */ /* 0x000fe40003f04270 */
[----:B------:R-:W-:Y:S02]  /*53a0*/  FSEL R216, R216, -INF , !P1 ;  /* 0xff800000d8d87808 */ /* 0x000fe40004800000 */
[----:B------:R-:W-:Y:S02]  /*53b0*/  I2FP.F32.S32 R22, R22 ;  /* 0x0000001600167245 */ /* 0x000fe40000201400 */
[----:B------:R-:W-:Y:S02]  /*53c0*/  ISETP.GT.AND P1, PT, R84, R29, PT ;  /* 0x0000001d5400720c */ /* 0x000fe40003f24270 */
[----:B------:R-:W-:Y:S01]  /*53d0*/  IABS R7, R7 ;  /* 0x0000000700077213 */ /* 0x000fe20000000000 */
[----:B------:R-:W-:Y:S01]  /*53e0*/  FFMA.FTZ R22, R22, -R208, R55 ;  /* 0x800000d016167223 */ /* 0x000fe20000010037 */
[----:B------:R-:W-:-:S02]  /*53f0*/  FSEL R24, R24, -INF , !P0 ;  /* 0xff80000018187808 */ /* 0x000fc40004000000 */
[----:B------:R-:W-:Y:S02]  /*5400*/  ISETP.GT.U32.AND P0, PT, R147, R206, PT ;  /* 0x000000ce9300720c */ /* 0x000fe40003f04070 */
[----:B------:R-:W-:Y:S02]  /*5410*/  FSEL R26, R26, -INF , !P1 ;  /* 0xff8000001a1a7808 */ /* 0x000fe40004800000 */
[----:B------:R-:W-:Y:S02]  /*5420*/  I2FP.F32.S32 R16, R7 ;  /* 0x0000000700107245 */ /* 0x000fe40000201400 */
[----:B------:R-:W-:Y:S02]  /*5430*/  ISETP.GE.AND P1, PT, R21, R200, PT ;  /* 0x000000c81500720c */ /* 0x000fe40003f26270 */
[----:B------:R-:W-:Y:S01]  /*5440*/  ISETP.GE.AND P4, PT, R29, R199, PT ;  /* 0x000000c71d00720c */ /* 0x000fe20003f86270 */
[----:B------:R-:W-:Y:S01]  /*5450*/  FFMA.FTZ R16, R16, -R208, R51 ;  /* 0x800000d010107223 */ /* 0x000fe20000010033 */
[----:B------:R-:W-:-:S02]  /*5460*/  FSEL R22, R22, -INF , !P5 ;  /* 0xff80000016167808 */ /* 0x000fc40006800000 */
[----:B------:R-:W-:Y:S02]  /*5470*/  FSEL R192, R192, -INF , !P1 ;  /* 0xff800000c0c07808 */ /* 0x000fe40004800000 */
[----:B------:R-:W-:Y:S02]  /*5480*/  ISETP.GT.AND P1, PT, R84, R5, PT ;  /* 0x000000055400720c */ /* 0x000fe40003f24270 */
[----:B------:R-:W-:Y:S02]  /*5490*/  FSEL R189, R26, -INF , !P4 ;  /* 0xff8000001abd7808 */ /* 0x000fe40006000000 */
[----:B------:R-:W-:Y:S02]  /*54a0*/  FSEL R187, R22, -INF , !P3 ;  /* 0xff80000016bb7808 */ /* 0x000fe40005800000 */
[----:B------:R-:W-:Y:S02]  /*54b0*/  ISETP.GE.AND P4, PT, R21, R199, PT ;  /* 0x000000c71500720c */ /* 0x000fe40003f86270 */
[----:B------:R-:W-:-:S02]  /*54c0*/  ISETP.GE.AND P5, PT, R5, R200, PT ;  /* 0x000000c80500720c */ /* 0x000fc40003fa6270 */
        /* <DEDUP_REMOVED lines=90> */
.L_x_1780:
[----:B------:R3:W-:Y:S02]  /*5a70*/  STS.128 [R210+0xb800], RZ ;  /* 0x00b800ffd2007388 */ /* 0x0007e40000000c00 */
.L_x_1781:
[----:B------:R-:W-:Y:S05]  /*5a80*/  BSYNC.RECONVERGENT B0 ;  /* 0x0000000000007941 */ /* 0x000fea0003800200 */
.L_x_1779:
[----:B------:R-:W0:Y:S02]  /*5a90*/  LDGDEPBAR ;  /* 0x00000000000079af */ /* 0x000e240000000000 */
.L_x_1778:
        /* <DEDUP_REMOVED lines=33> */
[----:B------:R-:W-:Y:S04]  /*5cb0*/  LDSM.16.MT88.4 R100, [R173+0xc000] ;  /* 0x00c00000ad64783b */ /* 0x000fe80000004200 */
[----:B------:R-:W-:Y:S04]  /*5cc0*/  LDSM.16.MT88.4 R40, [R175+0xe000] ;  /* 0x00e00000af28783b */ /* 0x000fe80000004200 */
[----:B------:R-:W-:Y:S04]  /*5cd0*/  LDSM.16.MT88.4 R56, [R193+0xe000] ;  /* 0x00e00000c138783b */ /* 0x000fe80000004200 */
[----:B------:R-:W-:Y:S01]  /*5ce0*/  LDSM.16.MT88.4 R64, [R173+0xe000] ;  /* 0x00e00000ad40783b */ /* 0x000fe20000004200 */
[----:B-1----:R-:W-:-:S03]  /*5cf0*/  FMNMX.FTZ R132, R7, R132, !PT ;  /* 0x0000008407847209 */ /* 0x002fc60007810000 */
[----:B------:R-:W-:Y:S01]  /*5d00*/  LDSM.16.MT88.4 R88, [R193+0x10000] ;  /* 0x01000000c158783b */ /* 0x000fe20000004200 */
[C---:B------:R-:W-:Y:S01]  /*5d10*/  FSETP.NEU.FTZ.AND P0, PT, R132.reuse, -INF , PT ;  /* 0xff8000008400780b */ /* 0x040fe20003f1d000 */
[----:B----4-:R-:W-:Y:S01]  /*5d20*/  FMUL.FTZ R191, R132, UR4 ;  /* 0x0000000484bf7c20 */ /* 0x010fe20008410000 */
[----:B-----5:R-:W-:Y:S01]  /*5d30*/  FMNMX.FTZ R3, R16, R5, !PT ;  /* 0x0000000510037209 */ /* 0x020fe20007810000 */
[----:B------:R-:W-:Y:S03]  /*5d40*/  LDSM.16.MT88.4 R152, [R209+0xc800] ;  /* 0x00c80000d198783b */ /* 0x000fe60000004200 */
[----:B------:R-:W-:Y:S01]  /*5d50*/  FSEL R191, R191, RZ, P0 ;  /* 0x000000ffbfbf7208 */ /* 0x000fe20000000000 */
[C---:B------:R-:W-:Y:S01]  /*5d60*/  FMUL.FTZ R188, R3.reuse, UR4 ;  /* 0x0000000403bc7c20 */ /* 0x040fe20008410000 */
[----:B------:R-:W-:Y:S01]  /*5d70*/  FSETP.NEU.FTZ.AND P0, PT, R3, -INF , PT ;  /* 0xff8000000300780b */ /* 0x000fe20003f1d000 */
[----:B------:R-:W-:Y:S02]  /*5d80*/  LDSM.16.MT88.4 R148, [R209+0xe800] ;  /* 0x00e80000d194783b */ /* 0x000fe40000004200 */
[--C-:B------:R-:W-:Y:S01]  /*5d90*/  FFMA.FTZ R178, R6, UR4, -R191.reuse ;  /* 0x0000000406b27c23 */ /* 0x100fe200080108bf */
[--C-:B------:R-:W-:Y:S01]  /*5da0*/  FFMA.FTZ R167, R4, UR4, -R191.reuse ;  /* 0x0000000404a77c23 */ /* 0x100fe200080108bf */
[----:B------:R-:W-:Y:S01]  /*5db0*/  FSEL R188, R188, RZ, P0 ;  /* 0x000000ffbcbc7208 */ /* 0x000fe20000000000 */
[----:B------:R-:W1:Y:S01]  /*5dc0*/  LDSM.16.MT88.4 R4, [R209+0x10000] ;  /* 0x01000000d104783b */ /* 0x000e620000004200 */
[--C-:B------:R-:W-:Y:S01]  /*5dd0*/  FFMA.FTZ R171, R20, UR4, -R191.reuse ;  /* 0x0000000414ab7c23 */ /* 0x100fe200080108bf */
[--C-:B------:R-:W-:Y:S01]  /*5de0*/  FFMA.FTZ R174, R18, UR4, -R191.reuse ;  /* 0x0000000412ae7c23 */ /* 0x100fe200080108bf */
[----:B------:R-:W-:Y:S01]  /*5df0*/  MUFU.EX2 R178, R178 ;  /* 0x000000b200b27308 */ /* 0x000fe20000000800 */
[--C-:B------:R-:W-:Y:S01]  /*5e00*/  FFMA.FTZ R176, R25, UR4, -R188.reuse ;  /* 0x0000000419b07c23 */ /* 0x100fe200080108bc */
[--C-:B------:R-:W-:Y:S01]  /*5e10*/  FFMA.FTZ R169, R23, UR4, -R188.reuse ;  /* 0x0000000417a97c23 */ /* 0x100fe200080108bc */
[--C-:B------:R-:W-:Y:S01]  /*5e20*/  FFMA.FTZ R172, R19, UR4, -R188.reuse ;  /* 0x0000000413ac7c23 */ /* 0x100fe200080108bc */
[--C-:B------:R-:W-:Y:S01]  /*5e30*/  FFMA.FTZ R165, R17, UR4, -R188.reuse ;  /* 0x0000000411a57c23 */ /* 0x100fe200080108bc */
[----:B------:R-:W4:Y:S01]  /*5e40*/  MUFU.EX2 R171, R171 ;  /* 0x000000ab00ab7308 */ /* 0x000f220000000800 */
[----:B------:R-:W-:Y:S01]  /*5e50*/  LDSM.16.MT88.4 R16, [R193+0xc800] ;  /* 0x00c80000c110783b */ /* 0x000fe20000004200 */
        /* <DEDUP_REMOVED lines=8> */
[----:B------:R-:W-:Y:S01]  /*5ee0*/  FFMA.FTZ R160, R8, UR4, -R191 ;  /* 0x0000000408a07c23 */ /* 0x000fe200080108bf */
[--C-:B------:R-:W-:Y:S01]  /*5ef0*/  FFMA.FTZ R162, R11, UR4, -R188.reuse ;  /* 0x000000040ba27c23 */ /* 0x100fe200080108bc */
[----:B------:R-:W-:Y:S01]  /*5f00*/  MUFU.EX2 R176, R176 ;  /* 0x000000b000b07308 */ /* 0x000fe20000000800 */
[--C-:B------:R-:W-:Y:S01]  /*5f10*/  FFMA.FTZ R159, R9, UR4, -R188.reuse ;  /* 0x00000004099f7c23 */ /* 0x100fe200080108bc */
[----:B----4-:R-:W-:Y:S01]  /*5f20*/  F2FP.F16.F32.PACK_AB R96, R171, R178 ;  /* 0x000000b2ab60723e */ /* 0x010fe200000000ff */
[----:B------:R-:W-:Y:S01]  /*5f30*/  LDSM.16.MT88.4 R8, [R193+0x10800] ;  /* 0x01080000c108783b */ /* 0x000fe20000004200 */
[----:B------:R-:W4:Y:S01]  /*5f40*/  MUFU.EX2 R169, R169 ;  /* 0x000000a900a97308 */ /* 0x000f220000000800 */
[----:B------:R-:W-:Y:S01]  /*5f50*/  FFMA.FTZ R179, R179, UR4, -R188 ;  /* 0x00000004b3b37c23 */ /* 0x000fe200080108bc */
[----:B------:R-:W-:Y:S01]  /*5f60*/  FADD.FTZ R171, R178, R171 ;  /* 0x000000abb2ab7221 */ /* 0x000fe20000010000 */
[----:B------:R-:W-:Y:S01]  /*5f70*/  LDSM.16.MT88.4 R136, [R175+0xc800] ;  /* 0x00c80000af88783b */ /* 0x000fe20000004200 */
[----:B------:R-:W-:Y:S01]  /*5f80*/  MUFU.EX2 R172, R172 ;  /* 0x000000ac00ac7308 */ /* 0x000fe20000000800 */
[----:B------:R-:W-:-:S02]  /*5f90*/  ISETP.GT.U32.AND P0, PT, R147, R206, PT ;  /* 0x000000ce9300720c */ /* 0x000fc40003f04070 */
[----:B-----5:R-:W-:Y:S01]  /*5fa0*/  F2FP.F16.F32.PACK_AB R98, R167, R174 ;  /* 0x000000aea762723e */ /* 0x020fe200000000ff */
[----:B------:R-:W5:Y:S01]  /*5fb0*/  MUFU.EX2 R165, R165 ;  /* 0x000000a500a57308 */ /* 0x000f620000000800 */
[----:B------:R-:W-:Y:S01]  /*5fc0*/  LDSM.16.MT88.4 R140, [R209+0x10800] ;  /* 0x01080000d18c783b */ /* 0x000fe20000004200 */
[----:B------:R-:W-:Y:S02]  /*5fd0*/  FADD.FTZ R174, R174, R171 ;  /* 0x000000abaeae7221 */ /* 0x000fe40000010000 */
[----:B------:R-:W-:Y:S01]  /*5fe0*/  MUFU.EX2 R164, R164 ;  /* 0x000000a400a47308 */ /* 0x000fe20000000800 */
[----:B--2---:R-:W-:Y:S01]  /*5ff0*/  LDSM.16.MT88.4 R32, [R173+0xc800] ;  /* 0x00c80000ad20783b */ /* 0x004fe20000004200 */
[----:B----4-:R-:W-:Y:S01]  /*6000*/  F2FP.F16.F32.PACK_AB R97, R169, R176 ;  /* 0x000000b0a961723e */ /* 0x010fe200000000ff */
[----:B------:R-:W-:Y:S01]  /*6010*/  FADD.FTZ R169, R176, R169 ;  /* 0x000000a9b0a97221 */ /* 0x000fe20000010000 */
[----:B------:R-:W2:Y:S01]  /*6020*/  MUFU.EX2 R161, R161 ;  /* 0x000000a100a17308 */ /* 0x000ea20000000800 */
[----:B------:R-:W-:Y:S01]  /*6030*/  LDSM.16.MT88.4 R28, [R175+0xe800] ;  /* 0x00e80000af1c783b */ /* 0x000fe20000004200 */
[----:B------:R-:W-:-:S02]  /*6040*/  FADD.FTZ R167, R167, R174 ;  /* 0x000000aea7a77221 */ /* 0x000fc40000010000 */
[----:B------:R-:W-:Y:S01]  /*6050*/  MUFU.EX2 R157, R157 ;  /* 0x0000009d009d7308 */ /* 0x000fe20000000800 */
[----:B------:R-:W-:Y:S01]  /*6060*/  LDSM.16.MT88.4 R24, [R193+0xe800] ;  /* 0x00e80000c118783b */ /* 0x000fe20000004200 */
[----:B-----5:R-:W-:Y:S02]  /*6070*/  F2FP.F16.F32.PACK_AB R99, R165, R172 ;  /* 0x000000aca563723e */ /* 0x020fe400000000ff */
[----:B------:R-:W-:Y:S01]  /*6080*/  MUFU.EX2 R160, R160 ;  /* 0x000000a000a07308 */ /* 0x000fe20000000800 */
[----:B------:R-:W-:Y:S03]  /*6090*/  LDSM.16.MT88.4 R20, [R173+0xe800] ;  /* 0x00e80000ad14783b */ /* 0x000fe60000004200 */
[----:B------:R-:W-:Y:S01]  /*60a0*/  MUFU.EX2 R163, R163 ;  /* 0x000000a300a37308 */ /* 0x000fe20000000800 */
[C---:B-1----:R-:W-:Y:S03]  /*60b0*/  HMMA.16816.F32 R76, R96.reuse, R4, RZ ;  /* 0x00000004604c723c */ /* 0x042fe600000018ff */
[----:B------:R-:W1:Y:S04]  /*60c0*/  MUFU.EX2 R166, R166 ;  /* 0x000000a600a67308 */ /* 0x000e680000000800 */
[----:B------:R-:W-:Y:S01]  /*60d0*/  MUFU.EX2 R162, R162 ;  /* 0x000000a200a27308 */ /* 0x000fe20000000800 */
[C---:B------:R-:W-:Y:S01]  /*60e0*/  HMMA.16816.F32 R80, R96.reuse, R6, RZ ;  /* 0x000000066050723c */ /* 0x040fe200000018ff */
[----:B------:R-:W4:Y:S02]  /*60f0*/  LDSM.16.MT88.4 R4, [R173+0x10000] ;  /* 0x01000000ad04783b */ /* 0x000f240000004200 */
[----:B------:R-:W5:Y:S05]  /*6100*/  MUFU.EX2 R159, R159 ;  /* 0x0000009f009f7308 */ /* 0x000f6a0000000800 */
        /* <DEDUP_REMOVED lines=21> */
[----:B--2---:R-:W-:Y:S01]  /*6260*/  F2FP.F16.F32.PACK_AB R4, R161, R164 ;  /* 0x000000a4a104723e */ /* 0x004fe200000000ff */
[----:B------:R-:W-:Y:S01]  /*6270*/  FADD.FTZ R164, R164, R167 ;  /* 0x000000a7a4a47221 */ /* 0x000fe20000010000 */
[----:B-1----:R-:W-:-:S05]  /*6280*/  F2FP.F16.F32.PACK_AB R5, R166, R163 ;  /* 0x000000a3a605723e */ /* 0x002fca00000000ff */
        /* <DEDUP_REMOVED lines=12> */
[----:B------:R-:W-:Y:S01]  /*6350*/  HMMA.16816.F32 R120, R4, R152, R120 ;  /* 0x000000980478723c */ /* 0x000fe20000001878 */
[----:B------:R-:W-:Y:S01]  /*6360*/  FFMA.FTZ R153, R216, UR4, -R191 ;  /* 0x00000004d8997c23 */ /* 0x000fe200080108bf */
[----:B------:R-:W-:-:S05]  /*6370*/  FFMA.FTZ R152, R215, UR4, -R188 ;  /* 0x00000004d7987c23 */ /* 0x000fca00080108bc */
[----:B------:R-:W-:Y:S01]  /*6380*/  MUFU.EX2 R153, R153 ;  /* 0x0000009900997308 */ /* 0x000fe20000000800 */
[C---:B------:R-:W-:Y:S01]  /*6390*/  HMMA.16816.F32 R116, R4.reuse, R154, R116 ;  /* 0x0000009a0474723c */ /* 0x040fe20000001874 */
[--C-:B------:R-:W-:Y:S01]  /*63a0*/  FFMA.FTZ R155, R217, UR4, -R188.reuse ;  /* 0x00000004d99b7c23 */ /* 0x100fe200080108bc */
[--C-:B------:R-:W-:Y:S01]  /*63b0*/  FFMA.FTZ R154, R211, UR4, -R188.reuse ;  /* 0x00000004d39a7c23 */ /* 0x100fe200080108bc */
[----:B------:R-:W-:Y:S04]  /*63c0*/  MUFU.EX2 R152, R152 ;  /* 0x0000009800987308 */ /* 0x000fe80000000800 */
[----:B------:R-:W-:Y:S01]  /*63d0*/  MUFU.EX2 R155, R155 ;  /* 0x0000009b009b7308 */ /* 0x000fe20000000800 */
[C---:B------:R-:W-:Y:S01]  /*63e0*/  HMMA.16816.F32 R44, R4.reuse, R148, R44 ;  /* 0x00000094042c723c */ /* 0x040fe2000000182c */
[--C-:B------:R-:W-:Y:S01]  /*63f0*/  FFMA.FTZ R149, R220, UR4, -R191.reuse ;  /* 0x00000004dc957c23 */ /* 0x100fe200080108bf */
[--C-:B------:R-:W-:Y:S01]  /*6400*/  FFMA.FTZ R148, R218, UR4, -R191.reuse ;  /* 0x00000004da947c23 */ /* 0x100fe200080108bf */
[----:B------:R-:W-:Y:S04]  /*6410*/  MUFU.EX2 R154, R154 ;  /* 0x0000009a009a7308 */ /* 0x000fe80000000800 */
[----:B------:R-:W-:Y:S01]  /*6420*/  MUFU.EX2 R149, R149 ;  /* 0x0000009500957308 */ /* 0x000fe20000000800 */
[----:B------:R-:W-:Y:S01]  /*6430*/  HMMA.16816.F32 R48, R4, R150, R48 ;  /* 0x000000960430723c */ /* 0x000fe20000001830 */
[--C-:B------:R-:W-:Y:S01]  /*6440*/  FFMA.FTZ R150, R222, UR4, -R191.reuse ;  /* 0x00000004de967c23 */ /* 0x100fe200080108bf */
[----:B------:R-:W-:Y:S01]  /*6450*/  FFMA.FTZ R151, R213, UR4, -R188 ;  /* 0x00000004d5977c23 */ /* 0x000fe200080108bc */
[----:B------:R-:W-:Y:S01]  /*6460*/  MUFU.EX2 R148, R148 ;  /* 0x0000009400947308 */ /* 0x000fe20000000800 */
[----:B------:R-:W-:-:S03]  /*6470*/  FFMA.FTZ R213, R190, UR4, -R191 ;  /* 0x00000004bed57c23 */ /* 0x000fc600080108bf */
[----:B------:R-:W5:Y:S01]  /*6480*/  MUFU.EX2 R150, R150 ;  /* 0x0000009600967308 */ /* 0x000f620000000800 */
[C---:B------:R-:W-:Y:S03]  /*6490*/  HMMA.16816.F32 R76, R4.reuse, R140, R76 ;  /* 0x0000008c044c723c */ /* 0x040fe6000000184c */
[----:B------:R-:W3:Y:S04]  /*64a0*/  MUFU.EX2 R151, R151 ;  /* 0x0000009700977308 */ /* 0x000ee80000000800 */
[----:B------:R-:W-:Y:S01]  /*64b0*/  MUFU.EX2 R213, R213 ;  /* 0x000000d500d57308 */ /* 0x000fe20000000800 */
[C---:B------:R-:W-:Y:S01]  /*64c0*/  HMMA.16816.F32 R80, R4.reuse, R142, R80 ;  /* 0x0000008e0450723c */ /* 0x040fe20000001850 */
[----:B------:R1:W-:Y:S07]  /*64d0*/  LDSM.16.MT88.4 R140, [R209+0x11000] ;  /* 0x01100000d18c783b */ /* 0x0003ee0000004200 */
[C---:B------:R-:W-:Y:S08]  /*64e0*/  HMMA.16816.F32 R128, R4.reuse, R136, R128 ;  /* 0x000000880480723c */ /* 0x040ff00000001880 */
[C---:B------:R-:W-:Y:S01]  /*64f0*/  HMMA.16816.F32 R124, R4.reuse, R138, R124 ;  /* 0x0000008a047c723c */ /* 0x040fe2000000187c */
[----:B------:R-:W-:Y:S07]  /*6500*/  LDSM.16.MT88.4 R136, [R193+0xd000] ;  /* 0x00d00000c188783b */ /* 0x000fee0000004200 */
[----:B------:R-:W-:Y:S01]  /*6510*/  HMMA.16816.F32 R104, R4, R32, R104 ;  /* 0x000000200468723c */ /* 0x000fe20000001868 */
[----:B-1----:R-:W-:-:S07]  /*6520*/  IADD3 R209, PT, PT, R146, R175, RZ ;  /* 0x000000af92d17210 */ /* 0x002fce0007ffe0ff */
[C---:B------:R-:W-:Y:S01]  /*6530*/  HMMA.16816.F32 R100, R4.reuse, R34, R100 ;  /* 0x000000220464723c */ /* 0x040fe20000001864 */
[----:B------:R-:W-:Y:S07]  /*6540*/  LDSM.16.MT88.4 R32, [R193+0xf000] ;  /* 0x00f00000c120783b */ /* 0x000fee0000004200 */
[C---:B------:R-:W-:Y:S08]  /*6550*/  HMMA.16816.F32 R36, R4.reuse, R28, R36 ;  /* 0x0000001c0424723c */ /* 0x040ff00000001824 */
[C---:B------:R-:W-:Y:S01]  /*6560*/  HMMA.16816.F32 R40, R4.reuse, R30, R40 ;  /* 0x0000001e0428723c */ /* 0x040fe20000001828 */
[----:B------:R1:W-:Y:S07]  /*6570*/  LDSM.16.MT88.4 R28, [R193+0x11000] ;  /* 0x01100000c11c783b */ /* 0x0003ee0000004200 */
[C---:B------:R-:W-:Y:S08]  /*6580*/  HMMA.16816.F32 R52, R4.reuse, R24, R52 ;  /* 0x000000180434723c */ /* 0x040ff00000001834 */
[C---:B------:R-:W-:Y:S01]  /*6590*/  HMMA.16816.F32 R56, R4.reuse, R26, R56 ;  /* 0x0000001a0438723c */ /* 0x040fe20000001838 */
[----:B------:R-:W-:Y:S07]  /*65a0*/  LDSM.16.MT88.4 R24, [R175+0xd000] ;  /* 0x00d00000af18783b */ /* 0x000fee0000004200 */
[----:B------:R-:W-:Y:S01]  /*65b0*/  HMMA.16816.F32 R60, R4, R20, R60 ;  /* 0x00000014043c723c */ /* 0x000fe2000000183c */
[----:B-1----:R-:W-:-:S06]  /*65c0*/  FFMA.FTZ R193, R214, UR4, -R191 ;  /* 0x00000004d6c17c23 */ /* 0x002fcc00080108bf */
[----:B------:R-:W-:Y:S01]  /*65d0*/  MUFU.EX2 R193, R193 ;  /* 0x000000c100c17308 */ /* 0x000fe20000000800 */
[C---:B------:R-:W-:Y:S01]  /*65e0*/  HMMA.16816.F32 R64, R4.reuse, R22, R64 ;  /* 0x000000160440723c */ /* 0x040fe20000001840 */
[----:B------:R-:W-:Y:S07]  /*65f0*/  LDSM.16.MT88.4 R20, [R175+0xf000] ;  /* 0x00f00000af14783b */ /* 0x000fee0000004200 */
[C---:B------:R-:W-:Y:S08]  /*6600*/  HMMA.16816.F32 R92, R4.reuse, R16, R92 ;  /* 0x00000010045c723c */ /* 0x040ff0000000185c */
[----:B------:R-:W-:Y:S01]  /*6610*/  HMMA.16816.F32 R96, R4, R18, R96 ;  /* 0x000000120460723c */ /* 0x000fe20000001860 */
[----:B------:R-:W1:Y:S01]  /*6620*/  LDSM.16.MT88.4 R16, [R173+0xd000] ;  /* 0x00d00000ad10783b */ /* 0x000e620000004200 */
[----:B-----5:R-:W-:-:S02]  /*6630*/  F2FP.F16.F32.PACK_AB R4, R149, R150 ;  /* 0x000000969504723e */ /* 0x020fc400000000ff */
[----:B------:R-:W-:Y:S02]  /*6640*/  F2FP.F16.F32.PACK_AB R5, R152, R155 ;  /* 0x0000009b9805723e */ /* 0x000fe400000000ff */
[----:B------:R-:W-:Y:S02]  /*6650*/  F2FP.F16.F32.PACK_AB R6, R153, R148 ;  /* 0x000000949906723e */ /* 0x000fe400000000ff */
[----:B---3--:R-:W-:-:S07]  /*6660*/  F2FP.F16.F32.PACK_AB R7, R154, R151 ;  /* 0x000000979a07723e */ /* 0x008fce00000000ff */
        /* <DEDUP_REMOVED lines=9> */
[----:B------:R-:W-:Y:S01]  /*6700*/  HMMA.16816.F32 R36, R4, R20, R36 ;  /* 0x000000140424723c */ /* 0x000fe20000001824 */
[----:B------:R-:W-:Y:S01]  /*6710*/  FFMA.FTZ R20, R189, UR4, -R188 ;  /* 0x00000004bd147c23 */ /* 0x000fe200080108bc */
[----:B------:R-:W-:-:S04]  /*6720*/  FFMA.FTZ R21, R192, UR4, -R191 ;  /* 0x00000004c0157c23 */ /* 0x000fc800080108bf */
[----:B------:R-:W-:Y:S02]  /*6730*/  MUFU.EX2 R190, R21 ;  /* 0x0000001500be7308 */ /* 0x000fe40000000800 */
[C---:B--2---:R-:W-:Y:S08]  /*6740*/  HMMA.16816.F32 R60, R4.reuse, R12, R60 ;  /* 0x0000000c043c723c */ /* 0x044ff0000000183c */
[C---:B------:R-:W-:Y:S01]  /*6750*/  HMMA.16816.F32 R64, R4.reuse, R14, R64 ;  /* 0x0000000e0440723c */ /* 0x040fe20000001840 */
[----:B------:R-:W2:Y:S07]  /*6760*/  LDSM.16.MT88.4 R12, [R209+0xd800] ;  /* 0x00d80000d10c783b */ /* 0x000eae0000004200 */
[----:B---3--:R-:W-:Y:S01]  /*6770*/  HMMA.16816.F32 R68, R4, R8, R68 ;  /* 0x000000080444723c */ /* 0x008fe20000001844 */
[----:B------:R-:W-:-:S04]  /*6780*/  SEL R8, R180, 0xffffffe0, !P6 ;  /* 0xffffffe0b4087807 */ /* 0x000fc80007000000 */
[----:B------:R-:W-:-:S03]  /*6790*/  IADD3 R189, PT, PT, R8, R175, RZ ;  /* 0x000000af08bd7210 */ /* 0x000fc60007ffe0ff */
[C---:B------:R-:W-:Y:S01]  /*67a0*/  HMMA.16816.F32 R40, R4.reuse, R22, R40 ;  /* 0x000000160428723c */ /* 0x040fe20000001828 */
[----:B------:R-:W-:Y:S01]  /*67b0*/  FFMA.FTZ R22, R194, UR4, -R191 ;  /* 0x00000004c2167c23 */ /* 0x000fe200080108bf */
[--C-:B------:R-:W-:Y:S01]  /*67c0*/  FFMA.FTZ R194, R187, UR4, -R188.reuse ;  /* 0x00000004bbc27c23 */ /* 0x100fe200080108bc */
[----:B------:R-:W-:Y:S01]  /*67d0*/  FFMA.FTZ R188, R177, UR4, -R188 ;  /* 0x00000004b1bc7c23 */ /* 0x000fe200080108bc */
[----:B------:R-:W-:Y:S04]  /*67e0*/  MUFU.EX2 R187, R20 ;  /* 0x0000001400bb7308 */ /* 0x000fe80000000800 */
[C---:B------:R-:W-:Y:S01]  /*67f0*/  HMMA.16816.F32 R72, R4.reuse, R10, R72 ;  /* 0x0000000a0448723c */ /* 0x040fe20000001848 */
[----:B------:R-:W3:Y:S01]  /*6800*/  LDSM.16.MT88.4 R8, [R189+0xf800] ;  /* 0x00f80000bd08783b */ /* 0x000ee20000004200 */
[----:B------:R4:W5:Y:S04]  /*6810*/  MUFU.EX2 R192, R22 ;  /* 0x0000001600c07308 */ /* 0x0009680000000800 */
[----:B------:R-:W2:Y:S02]  /*6820*/  MUFU.EX2 R194, R194 ;  /* 0x000000c200c27308 */ /* 0x000ea40000000800 */
[C---:B------:R-:W-:Y:S02]  /*6830*/  HMMA.16816.F32 R112, R4.reuse, R136, R112 ;  /* 0x000000880470723c */ /* 0x040fe40000001870 */
[----:B------:R-:W-:Y:S04]  /*6840*/  MUFU.EX2 R177, R179 ;  /* 0x000000b300b17308 */ /* 0x000fe80000000800 */
[----:B------:R-:W2:Y:S02]  /*6850*/  MUFU.EX2 R188, R188 ;  /* 0x000000bc00bc7308 */ /* 0x000ea40000000800 */
[C---:B------:R-:W-:Y:S01]  /*6860*/  HMMA.16816.F32 R108, R4.reuse, R138, R108 ;  /* 0x0000008a046c723c */ /* 0x040fe2000000186c */
[----:B------:R-:W-:Y:S04]  /*6870*/  LDSM.16.MT88.4 R136, [R209+0x11800] ;  /* 0x01180000d188783b */ /* 0x000fe80000004200 */
[----:B----4-:R-:W-:Y:S03]  /*6880*/  LDSM.16.MT88.4 R20, [R175+0xf800] ;  /* 0x00f80000af14783b */ /* 0x010fe60000004200 */
        /* <DEDUP_REMOVED lines=14> */
[----:B-----5:R-:W-:Y:S01]  /*6970*/  F2FP.F16.F32.PACK_AB R4, R192, R193 ;  /* 0x000000c1c004723e */ /* 0x020fe200000000ff */
[----:B------:R-:W1:Y:S01]  /*6980*/  LDSM.16.MT88.4 R16, [R175+0x11800] ;  /* 0x01180000af10783b */ /* 0x000e620000004200 */
[----:B--2---:R-:W-:-:S02]  /*6990*/  F2FP.F16.F32.PACK_AB R5, R194, R187 ;  /* 0x000000bbc205723e */ /* 0x004fc400000000ff */
[----:B------:R-:W-:Y:S02]  /*69a0*/  F2FP.F16.F32.PACK_AB R6, R213, R190 ;  /* 0x000000bed506723e */ /* 0x000fe400000000ff */
[----:B------:R-:W-:-:S07]  /*69b0*/  F2FP.F16.F32.PACK_AB R7, R188, R177 ;  /* 0x000000b1bc07723e */ /* 0x000fce00000000ff */
[C---:B------:R-:W-:Y:S08]  /*69c0*/  HMMA.16816.F32 R112, R4.reuse, R12, R112 ;  /* 0x0000000c0470723c */ /* 0x040ff00000001870 */
        /* <DEDUP_REMOVED lines=15> */
[----:B------:R-:W-:-:S03]  /*6ac0*/  FADD.FTZ R13, R166, R13 ;  /* 0x0000000da60d7221 */ /* 0x000fc60000010000 */
        /* <DEDUP_REMOVED lines=44> */
[----:B------:R-:W-:Y:S01]  /*6d90*/  SHF.R.U32.HI R184, RZ, 0x1, R182 ;  /* 0x00000001ffb87819 */ /* 0x000fe200000116b6 */
[----:B------:R-:W2:Y:S02]  /*6da0*/  LDCU UR6, c[0x0][0x50c] ;  /* 0x0000a180ff0677ac */ /* 0x000ea40008000800 */
        /* <DEDUP_REMOVED lines=9> */
[----:B------:R-:W-:-:S02]  /*6e40*/  LEA.HI.X R11, R12, R202, R11, 0x7, P1 ;  /* 0x000000ca0c0b7211 */ /* 0x000fc400008f3c0b */
[C---:B------:R-:W-:Y:S02]  /*6e50*/  LEA R5, P0, R144.reuse, R7, 0x5 ;  /* 0x0000000790057211 */ /* 0x040fe400078028ff */
[C---:B------:R-:W-:Y:S02]  /*6e60*/  LEA R6, P3, R7.reuse, R203, 0x1 ;  /* 0x000000cb07067211 */ /* 0x040fe400078608ff */
[C---:B------:R-:W-:Y:S02]  /*6e70*/  IADD3 R4, P1, PT, R7.reuse, R4, RZ ;  /* 0x0000000407047210 */ /* 0x040fe40007f3e0ff */
[----:B------:R-:W-:Y:S02]  /*6e80*/  LEA.HI.X R144, R144, R9, R145, 0x5, P0 ;  /* 0x0000000990907211 */ /* 0x000fe400000f2c91 */
[----:B------:R-:W-:Y:S01]  /*6e90*/  LEA.HI.X R7, R7, R202, R9, 0x1, P3 ;  /* 0x000000ca07077211 */ /* 0x000fe200018f0c09 */
[----:B------:R-:W-:Y:S01]  /*6ea0*/  IMAD.X R9, R9, 0x1, R8, P1 ;  /* 0x0000000109097824 */ /* 0x000fe200008e0608 */
[----:B------:R-:W-:-:S02]  /*6eb0*/  LEA R8, P0, R4, R203, 0x1 ;  /* 0x000000cb04087211 */ /* 0x000fc400078008ff */
[----:B-1----:R-:W-:Y:S02]  /*6ec0*/  ISETP.GE.AND P3, PT, R181, UR4, PT ;  /* 0x00000004b5007c0c */ /* 0x002fe4000bf66270 */
[----:B------:R-:W-:Y:S02]  /*6ed0*/  ISETP.GE.AND P1, PT, R197, UR4, PT ;  /* 0x00000004c5007c0c */ /* 0x000fe4000bf26270 */
[----:B------:R-:W-:Y:S02]  /*6ee0*/  LEA.HI.X R9, R4, R202, R9, 0x1, P0 ;  /* 0x000000ca04097211 */ /* 0x000fe400000f0c09 */
[----:B------:R-:W-:Y:S01]  /*6ef0*/  ISETP.GE.AND P0, PT, R196, UR4, PT ;  /* 0x00000004c4007c0c */ /* 0x000fe2000bf06270 */
[----:B------:R-:W1:Y:S01]  /*6f00*/  LDCU UR4, c[0x0][0x504] ;  /* 0x0000a080ff0477ac */ /* 0x000e620008000800 */
[----:B------:R-:W-:Y:S02]  /*6f10*/  LOP3.LUT R183, R183, 0x7c00, RZ, 0xc0, !PT ;  /* 0x00007c00b7b77812 */ /* 0x000fe400078ec0ff */
[----:B------:R-:W-:-:S02]  /*6f20*/  LOP3.LUT R13, R184, 0x8, RZ, 0xc0, !PT ;  /* 0x00000008b80d7812 */ /* 0x000fc400078ec0ff */
[----:B------:R-:W-:Y:S01]  /*6f30*/  LOP3.LUT R158, R183, 0x200, R158, 0xf8, !PT ;  /* 0x00000200b79e7812 */ /* 0x000fe200078ef89e */
[----:B------:R-:W-:Y:S01]  /*6f40*/  @!PT LDS RZ, [RZ] ;  /* 0x00000000fffff984 */ /* 0x000fe20000000800 */
[----:B------:R-:W-:Y:S01]  /*6f50*/  @!PT LDS RZ, [RZ] ;  /* 0x00000000fffff984 */ /* 0x000fe20000000800 */
[----:B------:R-:W-:Y:S01]  /*6f60*/  @!PT LDS RZ, [RZ] ;  /* 0x00000000fffff984 */ /* 0x000fe20000000800 */
[----:B------:R-:W-:Y:S01]  /*6f70*/  @!P3 LDGSTS.E.BYPASS.LTC128B.128 [R210+0xc000], desc[UR14][R10.64] ;  /* 0x0c0000000ad2bfae */ /* 0x000fe2000b981a0e */
[C---:B------:R-:W-:Y:S02]  /*6f80*/  LEA R12, P4, R5.reuse, R203, 0x1 ;  /* 0x000000cb050c7211 */ /* 0x040fe400078808ff */
[----:B------:R-:W-:Y:S01]  /*6f90*/  LOP3.LUT R158, R158, R156, R13, 0xf6, !PT ;  /* 0x0000009c9e9e7212 */ /* 0x000fe200078ef60d */
[----:B------:R-:W-:Y:S01]  /*6fa0*/  @P3 STS.128 [R210+0xc000], RZ ;  /* 0x00c000ffd2003388 */ /* 0x000fe20000000c00 */
[----:B------:R-:W-:Y:S02]  /*6fb0*/  LEA.HI.X R13, R5, R202, R144, 0x1, P4 ;  /* 0x000000ca050d7211 */ /* 0x000fe400020f0c90 */
[----:B------:R-:W-:Y:S01]  /*6fc0*/  LEA R177, R158, UR5, 0x1 ;  /* 0x000000059eb17c11 */ /* 0x000fe2000f8e08ff */
[----:B------:R-:W-:Y:S01]  /*6fd0*/  @!PT LDS RZ, [RZ] ;  /* 0x00000000fffff984 */ /* 0x000fe20000000800 */
[----:B------:R-:W-:Y:S01]  /*6fe0*/  @!PT LDS RZ, [RZ] ;  /* 0x00000000fffff984 */ /* 0x000fe20000000800 */
[----:B------:R-:W-:Y:S01]  /*6ff0*/  @!PT LDS RZ, [RZ] ;  /* 0x00000000fffff984 */ /* 0x000fe20000000800 */
[----:B------:R-:W-:Y:S01]  /*7000*/  @!P1 LDGSTS.E.BYPASS.LTC128B.128 [R210+0xe000], desc[UR14][R10.64+0x80] ;  /* 0x0e0000800ad29fae */ /* 0x000fe2000b981a0e */
[----:B------:R-:W-:-:S03]  /*7010*/  SEL R192, R192, 0xffffffe0, !P6 ;  /* 0xffffffe0c0c07807 */ /* 0x000fc60007000000 */
[----:B------:R-:W-:Y:S01]  /*7020*/  @P1 STS.128 [R210+0xe000], RZ ;  /* 0x00e000ffd2001388 */ /* 0x000fe20000000c00 */
[--C-:B------:R-:W-:Y:S02]  /*7030*/  IMAD.IADD R194, R146, 0x1, R177.reuse ;  /* 0x0000000192c27824 */ /* 0x100fe400078e02b1 */
[C---:B------:R-:W-:Y:S01]  /*7040*/  IMAD.IADD R214, R192.reuse, 0x1, R177 ;  /* 0x00000001c0d67824 */ /* 0x040fe200078e02b1 */
[----:B------:R-:W-:Y:S01]  /*7050*/  @!PT LDS RZ, [RZ] ;  /* 0x00000000fffff984 */ /* 0x000fe20000000800 */
[----:B------:R-:W-:Y:S01]  /*7060*/  @!PT LDS RZ, [RZ] ;  /* 0x00000000fffff984 */ /* 0x000fe20000000800 */
[----:B------:R-:W-:Y:S01]  /*7070*/  @!PT LDS RZ, [RZ] ;  /* 0x00000000fffff984 */ /* 0x000fe20000000800 */
[----:B------:R-:W-:Y:S01]  /*7080*/  @!P0 LDGSTS.E.BYPASS.LTC128B.128 [R210+0x10000], desc[UR14][R10.64+0x100] ;  /* 0x100001000ad28fae */ /* 0x000fe2000b981a0e */
[C---:B------:R-:W-:Y:S02]  /*7090*/  IMAD.IADD R193, R187.reuse, 0x1, R192 ;  /* 0x00000001bbc17824 */ /* 0x040fe400078e02c0 */
        /* <DEDUP_REMOVED lines=50> */
[----:B------:R-:W5:Y:S04]  /*73c0*/  LDSM.16.M88.4 R140, [R186+UR5+0x6000] ;  /* 0x00600005ba8c783b */ /* 0x000f680008000200 */
[----:B------:R-:W2:Y:S04]  /*73d0*/  LDSM.16.M88.4 R32, [R186+UR5+0x6800] ;  /* 0x00680005ba20783b */ /* 0x000ea80008000200 */
[----:B------:R-:W1:Y:S04]  /*73e0*/  LDSM.16.M88.4 R160, [R186+UR5+0x7000] ;  /* 0x00700005baa0783b */ /* 0x000e680008000200 */
[----:B------:R-:W1:Y:S04]  /*73f0*/  LDSM.16.M88.4 R16, [R186+UR5+0x7800] ;  /* 0x00780005ba10783b */ /* 0x000e680008000200 */
[----:B---3--:R-:W-:Y:S04]  /*7400*/  LDSM.16.M88.4 R8, [R214] ;  /* 0x00000000d608783b */ /* 0x008fe80000000200 */
[----:B----4-:R-:W3:Y:S04]  /*7410*/  LDSM.16.M88.4 R12, [R193+0x6000] ;  /* 0x00600000c10c783b */ /* 0x010ee80000000200 */
[----:B------:R-:W4:Y:S04]  /*7420*/  LDSM.16.M88.4 R4, [R193+0x6800] ;  /* 0x00680000c104783b */ /* 0x000f280000000200 */
[----:B------:R-:W4:Y:S04]  /*7430*/  LDSM.16.M88.4 R20, [R193+0x7000] ;  /* 0x00700000c114783b */ /* 0x000f280000000200 */
[----:B------:R-:W4:Y:S04]  /*7440*/  LDSM.16.M88.4 R24, [R193+0x7800] ;  /* 0x00780000c118783b */ /* 0x000f280000000200 */
[----:B------:R-:W-:Y:S01]  /*7450*/  LDSM.16.M88.4 R144, [R187+0x7000] ;  /* 0x00700000bb90783b */ /* 0x000fe20000000200 */
[C---:B-----5:R-:W-:Y:S03]  /*7460*/  HMMA.16816.F32 R28, R152.reuse, R140, RZ ;  /* 0x0000008c981c723c */ /* 0x060fe600000018ff */
[----:B------:R-:W-:Y:S04]  /*7470*/  LDSM.16.M88.4 R172, [R192+0x7800] ;  /* 0x00780000c0ac783b */ /* 0x000fe80000000200 */
[----:B------:R-:W-:Y:S01]  /*7480*/  LDSM.16.M88.4 R168, [R186+UR5+0x8000] ;  /* 0x00800005baa8783b */ /* 0x000fe20008000200 */
[C---:B--2---:R-:W-:Y:S03]  /*7490*/  HMMA.16816.F32 R136, R152.reuse, R32, RZ ;  /* 0x000000209888723c */ /* 0x044fe600000018ff */
[----:B------:R-:W-:Y:S04]  /*74a0*/  LDSM.16.M88.4 R148, [R186+UR5+0x9800] ;  /* 0x00980005ba94783b */ /* 0x000fe80008000200 */
[----:B------:R-:W-:Y:S01]  /*74b0*/  LDSM.16.M88.4 R216, [R186+UR5+0xa000] ;  /* 0x00a00005bad8783b */ /* 0x000fe20008000200 */
[C---:B------:R-:W-:Y:S03]  /*74c0*/  HMMA.16816.F32 R140, R152.reuse, R142, RZ ;  /* 0x0000008e988c723c */ /* 0x040fe600000018ff */
[----:B------:R-:W-:Y:S04]  /*74d0*/  LDSM.16.M88.4 R188, [R193+0xa000] ;  /* 0x00a00000c1bc783b */ /* 0x000fe80000000200 */
[----:B------:R-:W0:Y:S01]  /*74e0*/  LDGDEPBAR ;  /* 0x00000000000079af */ /* 0x000e220000000000 */
[C---:B------:R-:W-:Y:S08]  /*74f0*/  HMMA.16816.F32 R32, R152.reuse, R34, RZ ;  /* 0x000000229820723c */ /* 0x040ff000000018ff */
[C---:B-1----:R-:W-:Y:S08]  /*7500*/  HMMA.16816.F32 R164, R152.reuse, R160, RZ ;  /* 0x000000a098a4723c */ /* 0x042ff000000018ff */
[C---:B------:R-:W-:Y:S08]  /*7510*/  HMMA.16816.F32 R160, R152.reuse, R162, RZ ;  /* 0x000000a298a0723c */ /* 0x040ff000000018ff */
[C---:B------:R-:W-:Y:S08]  /*7520*/  HMMA.16816.F32 R156, R152.reuse, R16, RZ ;  /* 0x00000010989c723c */ /* 0x040ff000000018ff */
[----:B------:R-:W-:Y:S01]  /*7530*/  HMMA.16816.F32 R152, R152, R18, RZ ;  /* 0x000000129898723c */ /* 0x000fe200000018ff */
[----:B------:R-:W-:Y:S07]  /*7540*/  LDSM.16.M88.4 R16, [R194] ;  /* 0x00000000c210783b */ /* 0x000fee0000000200 */
[C---:B---3--:R-:W-:Y:S08]  /*7550*/  HMMA.16816.F32 R28, R8.reuse, R12, R28 ;  /* 0x0000000c081c723c */ /* 0x048ff0000000181c */
[C---:B------:R-:W-:Y:S01]  /*7560*/  HMMA.16816.F32 R140, R8.reuse, R14, R140 ;  /* 0x0000000e088c723c */ /* 0x040fe2000000188c */
        /* <DEDUP_REMOVED lines=23> */
[----:B------:R-:W3:Y:S03]  /*76e0*/  LDSM.16.M88.4 R16, [R186+UR5+0x8800] ;  /* 0x00880005ba10783b */ /* 0x000ee60008000200 */
[C---:B----4-:R-:W-:Y:S01]  /*76f0*/  HMMA.16816.F32 R28, R24.reuse, R8, R28 ;  /* 0x00000008181c723c */ /* 0x050fe2000000181c */
[----:B------:R-:W-:Y:S07]  /*7700*/  LDSM.16.M88.4 R176, [R177+0x4000] ;  /* 0x00400000b1b0783b */ /* 0x000fee0000000200 */
[C---:B------:R-:W-:Y:S01]  /*7710*/  HMMA.16816.F32 R140, R24.reuse, R10, R140 ;  /* 0x0000000a188c723c */ /* 0x040fe2000000188c */
[----:B------:R-:W4:Y:S07]  /*7720*/  LDSM.16.M88.4 R8, [R186+UR5+0x9000] ;  /* 0x00900005ba08783b */ /* 0x000f2e0008000200 */
        /* <DEDUP_REMOVED lines=8> */
[----:B------:R-:W5:Y:S04]  /*77b0*/  LDSM.16.M88.4 R24, [R193+0x9000] ;  /* 0x00900000c118783b */ /* 0x000f680000000200 */
[----:B------:R-:W-:Y:S03]  /*77c0*/  LDSM.16.M88.4 R172, [R186+UR5+0xb000] ;  /* 0x00b00005baac783b */ /* 0x000fe60008000200 */
        /* <DEDUP_REMOVED lines=21> */
[----:B------:R-:W5:Y:S07]  /*7920*/  LDSM.16.M88.4 R24, [R187+0x9800] ;  /* 0x00980000bb18783b */ /* 0x000f6e0000000200 */
[C---:B---3--:R-:W-:Y:S08]  /*7930*/  HMMA.16816.F32 R28, R16.reuse, R8, R28 ;  /* 0x00000008101c723c */ /* 0x048ff0000000181c */
[----:B------:R-:W-:Y:S01]  /*7940*/  HMMA.16816.F32 R140, R16, R10, R140 ;  /* 0x0000000a108c723c */ /* 0x000fe2000000188c */
[----:B------:R-:W3:Y:S07]  /*7950*/  LDSM.16.M88.4 R8, [R192+0x8800] ;  /* 0x00880000c008783b */ /* 0x000eee0000000200 */
[C---:B----4-:R-:W-:Y:S08]  /*7960*/  HMMA.16816.F32 R156, R144.reuse, R168, R156 ;  /* 0x000000a8909c723c */ /* 0x050ff0000000189c */
[----:B------:R-:W-:Y:S01]  /*7970*/  HMMA.16816.F32 R152, R144, R170, R152 ;  /* 0x000000aa9098723c */ /* 0x000fe20000001898 */
[----:B------:R-:W4:Y:S04]  /*7980*/  LDSM.16.M88.4 R144, [R192+0x9000] ;  /* 0x00900000c090783b */ /* 0x000f280000000200 */
[----:B------:R-:W-:Y:S03]  /*7990*/  LDSM.16.M88.4 R168, [R186+UR5+0xb800] ;  /* 0x00b80005baa8783b */ /* 0x000fe60008000200 */
[C---:B------:R-:W-:Y:S08]  /*79a0*/  HMMA.16816.F32 R136, R16.reuse, R20, R136 ;  /* 0x000000141088723c */ /* 0x040ff00000001888 */
[C---:B------:R-:W-:Y:S01]  /*79b0*/  HMMA.16816.F32 R32, R16.reuse, R22, R32 ;  /* 0x000000161020723c */ /* 0x040fe20000001820 */
[----:B------:R-:W4:Y:S07]  /*79c0*/  LDSM.16.M88.4 R20, [R192+0x9800] ;  /* 0x00980000c014783b */ /* 0x000f2e0000000200 */
[C---:B-1----:R-:W-:Y:S08]  /*79d0*/  HMMA.16816.F32 R164, R16.reuse, R12, R164 ;  /* 0x0000000c10a4723c */ /* 0x042ff000000018a4 */
[----:B------:R-:W-:Y:S01]  /*79e0*/  HMMA.16816.F32 R160, R16, R14, R160 ;  /* 0x0000000e10a0723c */ /* 0x000fe200000018a0 */
[----:B------:R-:W1:Y:S07]  /*79f0*/  LDSM.16.M88.4 R12, [R214+0x4000] ;  /* 0x00400000d60c783b */ /* 0x000e6e0000000200 */
[----:B--2---:R-:W-:Y:S08]  /*7a00*/  HMMA.16816.F32 R28, R4, R148, R28 ;  /* 0x00000094041c723c */ /* 0x004ff0000000181c */
[C---:B-----5:R-:W-:Y:S08]  /*7a10*/  HMMA.16816.F32 R156, R16.reuse, R24, R156 ;  /* 0x00000018109c723c */ /* 0x060ff0000000189c */
[----:B------:R-:W-:Y:S01]  /*7a20*/  HMMA.16816.F32 R152, R16, R26, R152 ;  /* 0x0000001a1098723c */ /* 0x000fe20000001898 */
[----:B------:R-:W2:Y:S04]  /*7a30*/  LDSM.16.M88.4 R16, [R186+UR5+0xa800] ;  /* 0x00a80005ba10783b */ /* 0x000ea80008000200 */
[----:B------:R-:W-:Y:S03]  /*7a40*/  LDSM.16.M88.4 R24, [R187+0xa000] ;  /* 0x00a00000bb18783b */ /* 0x000fe60000000200 */
[C---:B---3--:R-:W-:Y:S08]  /*7a50*/  HMMA.16816.F32 R136, R4.reuse, R8, R136 ;  /* 0x000000080488723c */ /* 0x048ff00000001888 */
[----:B------:R-:W-:Y:S01]  /*7a60*/  HMMA.16816.F32 R32, R4, R10, R32 ;  /* 0x0000000a0420723c */ /* 0x000fe20000001820 */
[----:B------:R-:W3:Y:S07]  /*7a70*/  LDSM.16.M88.4 R8, [R194+0x4000] ;  /* 0x00400000c208783b */ /* 0x000eee0000000200 */
[----:B------:R-:W-:Y:S08]  /*7a80*/  HMMA.16816.F32 R28, R176, R216, R28 ;  /* 0x000000d8b01c723c */ /* 0x000ff0000000181c */
[C---:B------:R-:W-:Y:S01]  /*7a90*/  HMMA.16816.F32 R140, R4.reuse, R150, R140 ;  /* 0x00000096048c723c */ /* 0x040fe2000000188c */
[----:B------:R-:W-:Y:S07]  /*7aa0*/  LDSM.16.M88.4 R148, [R193+0xa800] ;  /* 0x00a80000c194783b */ /* 0x000fee0000000200 */
[C---:B----4-:R-:W-:Y:S08]  /*7ab0*/  HMMA.16816.F32 R164, R4.reuse, R144, R164 ;  /* 0x0000009004a4723c */ /* 0x050ff000000018a4 */
[C---:B------:R-:W-:Y:S01]  /*7ac0*/  HMMA.16816.F32 R160, R4.reuse, R146, R160 ;  /* 0x0000009204a0723c */ /* 0x040fe200000018a0 */
[----:B------:R-:W-:Y:S07]  /*7ad0*/  LDSM.16.M88.4 R144, [R193+0xb000] ;  /* 0x00b00000c190783b */ /* 0x000fee0000000200 */
[C---:B------:R-:W-:Y:S08]  /*7ae0*/  HMMA.16816.F32 R156, R4.reuse, R20, R156 ;  /* 0x00000014049c723c */ /* 0x040ff0000000189c */
[----:B------:R-:W-:Y:S01]  /*7af0*/  HMMA.16816.F32 R152, R4, R22, R152 ;  /* 0x000000160498723c */ /* 0x000fe20000001898 */
[----:B------:R-:W-:Y:S04]  /*7b00*/  LDSM.16.M88.4 R4, [R209+0x4000] ;  /* 0x00400000d104783b */ /* 0x000fe80000000200 */
[----:B------:R-:W4:Y:S03]  /*7b10*/  LDSM.16.M88.4 R20, [R192+0xa000] ;  /* 0x00a00000c014783b */ /* 0x000f260000000200 */
[----:B-1----:R-:W-:Y:S08]  /*7b20*/  HMMA.16816.F32 R28, R12, R188, R28 ;  /* 0x000000bc0c1c723c */ /* 0x002ff0000000181c */
[C---:B--2---:R-:W-:Y:S08]  /*7b30*/  HMMA.16816.F32 R136, R176.reuse, R16, R136 ;  /* 0x00000010b088723c */ /* 0x044ff00000001888 */
[----:B------:R-:W-:Y:S01]  /*7b40*/  HMMA.16816.F32 R32, R176, R18, R32 ;  /* 0x00000012b020723c */ /* 0x000fe20000001820 */
[----:B------:R-:W1:Y:S07]  /*7b50*/  LDSM.16.M88.4 R16, [R193+0xb800] ;  /* 0x00b80000c110783b */ /* 0x000e6e0000000200 */
[----:B---3--:R-:W-:Y:S08]  /*7b60*/  HMMA.16816.F32 R28, R8, R24, R28 ;  /* 0x00000018081c723c */ /* 0x008ff0000000181c */
[C---:B------:R-:W-:Y:S08]  /*7b70*/  HMMA.16816.F32 R140, R176.reuse, R218, R140 ;  /* 0x000000dab08c723c */ /* 0x040ff0000000188c */
[----:B------:R-:W-:Y:S01]  /*7b80*/  HMMA.16816.F32 R156, R176, R168, R156 ;  /* 0x000000a8b09c723c */ /* 0x000fe2000000189c */
[----:B------:R-:W-:-:S07]  /*7b90*/  IMAD.SHL.U32 R168, R182, 0x2, RZ ;  /* 0x00000002b6a87824 */ /* 0x000fce00078e00ff */
[----:B----4-:R-:W-:Y:S08]  /*7ba0*/  HMMA.16816.F32 R28, R4, R20, R28 ;  /* 0x00000014041c723c */ /* 0x010ff0000000181c */
[----:B------:R-:W-:Y:S08]  /*7bb0*/  HMMA.16816.F32 R140, R12, R190, R140 ;  /* 0x000000be0c8c723c */ /* 0x000ff0000000188c */
[----:B------:R-:W-:Y:S01]  /*7bc0*/  HMMA.16816.F32 R152, R176, R170, R152 ;  /* 0x000000aab098723c */ /* 0x000fe20000001898 */
[----:B------:R-:W-:-:S02]  /*7bd0*/  LOP3.LUT R170, R168, 0x6, RZ, 0xc0, !PT ;  /* 0x00000006a8aa7812 */ /* 0x000fc400078ec0ff */
[----:B------:R-:W-:-:S03]  /*7be0*/  FMUL.FTZ R30, R30, UR6 ;  /* 0x000000061e1e7c20 */ /* 0x000fc60008410000 */
[----:B------:R-:W-:Y:S02]  /*7bf0*/  IMAD R21, R185, 0x40, R170 ;  /* 0x00000040b9157824 */ /* 0x000fe400078e02aa */
[----:B------:R-:W-:Y:S02]  /*7c00*/  HMMA.16816.F32 R164, R176, R172, R164 ;  /* 0x000000acb0a4723c */ /* 0x000fe400000018a4 */
[----:B------:R-:W-:-:S06]  /*7c10*/  IMAD.IADD R20, R21, 0x1, R212 ;  /* 0x0000000115147824 */ /* 0x000fcc00078e02d4 */
[----:B------:R-:W-:Y:S08]  /*7c20*/  HMMA.16816.F32 R160, R176, R174, R160 ;  /* 0x000000aeb0a0723c */ /* 0x000ff000000018a0 */
[----:B-1----:R-:W-:Y:S01]  /*7c30*/  HMMA.16816.F32 R156, R12, R16, R156 ;  /* 0x000000100c9c723c */ /* 0x002fe2000000189c */
[----:B------:R-:W-:Y:S01]  /*7c40*/  FMUL.FTZ R17, R28, UR6 ;  /* 0x000000061c117c20 */ /* 0x000fe20008410000 */
[----:B------:R-:W-:-:S02]  /*7c50*/  IADD3 R16, PT, PT, R201, 0x80, -R20 ;  /* 0x00000080c9107810 */ /* 0x000fc40007ffe814 */
[----:B------:R-:W-:Y:S02]  /*7c60*/  IADD3 R28, PT, PT, R201, -UR4, -R212 ;  /* 0x80000004c91c7c10 */ /* 0x000fe4000fffe8d4 */
[----:B------:R-:W-:Y:S01]  /*7c70*/  IABS R16, R16 ;  /* 0x0000001000107213 */ /* 0x000fe20000000000 */
[----:B------:R-:W1:Y:S01]  /*7c80*/  MUFU.TANH R17, R17 ;  /* 0x0000001100117308 */ /* 0x000e620000002400 */
[----:B------:R-:W-:Y:S01]  /*7c90*/  HMMA.16816.F32 R140, R8, R26, R140 ;  /* 0x0000001a088c723c */ /* 0x000fe2000000188c */
[----:B------:R-:W2:Y:S07]  /*7ca0*/  LDSM.16.M88.4 R24, [R187+0xa800] ;  /* 0x00a80000bb18783b */ /* 0x000eae0000000200 */
[----:B------:R-:W-:Y:S01]  /*7cb0*/  HMMA.16816.F32 R136, R12, R148, R136 ;  /* 0x000000940c88723c */ /* 0x000fe20000001888 */
[----:B------:R-:W-:-:S07]  /*7cc0*/  VIADD R149, R185, 0xfffffffe ;  /* 0xfffffffeb9957836 */ /* 0x000fce0000000000 */
[C---:B------:R-:W-:Y:S08]  /*7cd0*/  HMMA.16816.F32 R32, R12.reuse, R150, R32 ;  /* 0x000000960c20723c */ /* 0x040ff00000001820 */
[----:B------:R-:W-:Y:S01]  /*7ce0*/  HMMA.16816.F32 R164, R12, R144, R164 ;  /* 0x000000900ca4723c */ /* 0x000fe200000018a4 */
[----:B------:R-:W-:-:S07]  /*7cf0*/  VIADD R145, R201, 0x8 ;  /* 0x00000008c9917836 */ /* 0x000fce0000000000 */
[C---:B------:R-:W-:Y:S08]  /*7d00*/  HMMA.16816.F32 R160, R12.reuse, R146, R160 ;  /* 0x000000920ca0723c */ /* 0x040ff000000018a0 */
[----:B------:R-:W-:Y:S01]  /*7d10*/  HMMA.16816.F32 R152, R12, R18, R152 ;  /* 0x000000120c98723c */ /* 0x000fe20000001898 */
[----:B------:R-:W-:Y:S01]  /*7d20*/  I2FP.F32.S32 R12, R16 ;  /* 0x00000010000c7245 */ /* 0x000fe20000201400 */
[----:B------:R-:W-:Y:S01]  /*7d30*/  FMUL.FTZ R19, R29, UR6 ;  /* 0x000000061d137c20 */ /* 0x000fe20008410000 */
[--C-:B------:R-:W-:Y:S01]  /*7d40*/  IADD3 R18, PT, PT, R145, 0x80, -R20.reuse ;  /* 0x0000008091127810 */ /* 0x100fe20007ffe814 */
[----:B------:R-:W-:Y:S01]  /*7d50*/  VIADD R29, R21, 0xffffff80 ;  /* 0xffffff80151d7836 */ /* 0x000fe20000000000 */
[----:B------:R-:W-:-:S02]  /*7d60*/  IADD3 R16, PT, PT, R201, 0x7f, -R20 ;  /* 0x0000007fc9107810 */ /* 0x000fc40007ffe814 */
[----:B------:R-:W-:Y:S01]  /*7d70*/  IABS R18, R18 ;  /* 0x0000001200127213 */ /* 0x000fe20000000000 */
[----:B------:R-:W-:Y:S01]  /*7d80*/  HMMA.16816.F32 R140, R4, R22, R140 ;  /* 0x00000016048c723c */ /* 0x000fe2000000188c */
[----:B-1----:R-:W-:Y:S01]  /*7d90*/  FFMA.FTZ R23, R12, -R208, R17 ;  /* 0x800000d00c177223 */ /* 0x002fe20000010011 */
[----:B------:R-:W1:Y:S01]  /*7da0*/  MUFU.TANH R19, R19 ;  /* 0x0000001300137308 */ /* 0x000e620000002400 */
[----:B------:R-:W3:Y:S01]  /*7db0*/  LDSM.16.M88.4 R12, [R192+0xa800] ;  /* 0x00a80000c00c783b */ /* 0x000ee20000000200 */
[----:B------:R-:W-:Y:S02]  /*7dc0*/  ISETP.GT.AND P4, PT, R28, R29, PT ;  /* 0x0000001d1c00720c */ /* 0x000fe40003f84270 */
[----:B------:R-:W-:Y:S02]  /*7dd0*/  I2FP.F32.S32 R18, R18 ;  /* 0x0000001200127245 */ /* 0x000fe40000201400 */
[----:B------:R-:W-:Y:S01]  /*7de0*/  ISETP.GE.AND P5, PT, R29, R200, PT ;  /* 0x000000c81d00720c */ /* 0x000fe20003fa6270 */
[----:B--2---:R-:W-:Y:S01]  /*7df0*/  HMMA.16816.F32 R136, R8, R24, R136 ;  /* 0x000000180888723c */ /* 0x004fe20000001888 */
[----:B------:R-:W2:Y:S01]  /*7e00*/  MUFU.TANH R17, R30 ;  /* 0x0000001e00117308 */ /* 0x000ea20000002400 */
[----:B------:R-:W-:Y:S01]  /*7e10*/  FSEL R23, R23, -INF , !P4 ;  /* 0xff80000017177808 */ /* 0x000fe20006000000 */
[----:B------:R-:W-:Y:S01]  /*7e20*/  FMUL.FTZ R24, R31, UR6 ;  /* 0x000000061f187c20 */ /* 0x000fe20008410000 */
[----:B------:R-:W-:-:S02]  /*7e30*/  IADD3 R22, PT, PT, R145, -UR4, -R212 ;  /* 0x8000000491167c10 */ /* 0x000fc4000fffe8d4 */
[----:B------:R-:W-:Y:S02]  /*7e40*/  IABS R16, R16 ;  /* 0x0000001000107213 */ /* 0x000fe40000000000 */
[----:B------:R-:W-:Y:S01]  /*7e50*/  FSEL R23, R23, -INF , !P5 ;  /* 0xff80000017177808 */ /* 0x000fe20006800000 */
[----:B------:R-:W-:Y:S01]  /*7e60*/  HMMA.16816.F32 R32, R8, R26, R32 ;  /* 0x0000001a0820723c */ /* 0x000fe20000001820 */
[----:B------:R-:W-:Y:S01]  /*7e70*/  ISETP.GT.AND P5, PT, R22, R29, PT ;  /* 0x0000001d1600720c */ /* 0x000fe20003fa4270 */
[----:B------:R-:W-:Y:S01]  /*7e80*/  FMUL.FTZ R140, R140, UR6 ;  /* 0x000000068c8c7c20 */ /* 0x000fe20008410000 */
[----:B------:R-:W-:Y:S01]  /*7e90*/  I2FP.F32.S32 R16, R16 ;  /* 0x0000001000107245 */ /* 0x000fe20000201400 */
[----:B------:R-:W-:Y:S01]  /*7ea0*/  FMUL.FTZ R141, R141, UR6 ;  /* 0x000000068d8d7c20 */ /* 0x000fe20008410000 */
[----:B------:R-:W-:Y:S01]  /*7eb0*/  ISETP.GE.AND P4, PT, R29, R199, PT ;  /* 0x000000c71d00720c */ /* 0x000fe20003f86270 */
[----:B------:R-:W-:Y:S01]  /*7ec0*/  FMUL.FTZ R143, R143, UR6 ;  /* 0x000000068f8f7c20 */ /* 0x000fe20008410000 */
[----:B------:R-:W-:Y:S01]  /*7ed0*/  MUFU.TANH R29, R140 ;  /* 0x0000008c001d7308 */ /* 0x000fe20000002400 */
[-C--:B-1----:R-:W-:Y:S01]  /*7ee0*/  FFMA.FTZ R31, R16, -R208.reuse, R19 ;  /* 0x800000d0101f7223 */ /* 0x082fe20000010013 */
[--C-:B------:R-:W-:Y:S01]  /*7ef0*/  IADD3 R19, PT, PT, R145, 0x7f, -R20.reuse ;  /* 0x0000007f91137810 */ /* 0x100fe20007ffe814 */
[----:B--2---:R-:W-:Y:S01]  /*7f00*/  FFMA.FTZ R18, R18, -R208, R17 ;  /* 0x800000d012127223 */ /* 0x004fe20000010011 */
[----:B------:R-:W-:Y:S01]  /*7f10*/  VIADD R17, R21, 0xffffff81 ;  /* 0xffffff8115117836 */ /* 0x000fe20000000000 */
[----:B------:R-:W-:-:S02]  /*7f20*/  IADD3 R16, PT, PT, R201, 0x78, -R20 ;  /* 0x00000078c9107810 */ /* 0x000fc40007ffe814 */
[----:B------:R-:W-:Y:S01]  /*7f30*/  IABS R19, R19 ;  /* 0x0000001300137213 */ /* 0x000fe20000000000 */
[----:B------:R-:W-:Y:S01]  /*7f40*/  MUFU.TANH R143, R143 ;  /* 0x0000008f008f7308 */ /* 0x000fe20000002400 */
[----:B------:R-:W-:Y:S02]  /*7f50*/  FSEL R25, R18, -INF , !P5 ;  /* 0xff80000012197808 */ /* 0x000fe40006800000 */
[----:B------:R-:W-:Y:S02]  /*7f60*/  ISETP.GT.AND P5, PT, R28, R17, PT ;  /* 0x000000111c00720c */ /* 0x000fe40003fa4270 */
[----:B------:R-:W-:Y:S02]  /*7f70*/  FSEL R25, R25, -INF , !P4 ;  /* 0xff80000019197808 */ /* 0x000fe40006000000 */
[----:B------:R-:W-:Y:S01]  /*7f80*/  ISETP.GE.AND P4, PT, R17, R200, PT ;  /* 0x000000c81100720c */ /* 0x000fe20003f86270 */
[----:B------:R-:W1:Y:S01]  /*7f90*/  MUFU.TANH R18, R24 ;  /* 0x0000001800127308 */ /* 0x000e620000002400 */
[----:B------:R-:W-:Y:S01]  /*7fa0*/  FSEL R31, R31, -INF , !P5 ;  /* 0xff8000001f1f7808 */ /* 0x000fe20006800000 */
[----:B---3--:R-:W-:Y:S01]  /*7fb0*/  HMMA.16816.F32 R136, R4, R12, R136 ;  /* 0x0000000c0488723c */ /* 0x008fe20000001888 */
[----:B------:R-:W-:Y:S01]  /*7fc0*/  ISETP.GE.AND P5, PT, R17, R199, PT ;  /* 0x000000c71100720c */ /* 0x000fe20003fa6270 */
[----:B------:R-:W-:Y:S01]  /*7fd0*/  VIADD R13, R21, 0xffffff88 ;  /* 0xffffff88150d7836 */ /* 0x000fe20000000000 */
[----:B------:R-:W-:-:S02]  /*7fe0*/  FSEL R31, R31, -INF , !P4 ;  /* 0xff8000001f1f7808 */ /* 0x000fc40006000000 */
[----:B------:R-:W-:Y:S02]  /*7ff0*/  ISETP.GT.AND P4, PT, R22, R17, PT ;  /* 0x000000111600720c */ /* 0x000fe40003f84270 */
[----:B------:R-:W-:Y:S01]  /*8000*/  IABS R16, R16 ;  /* 0x0000001000107213 */ /* 0x000fe20000000000 */
[----:B------:R-:W-:Y:S01]  /*8010*/  HMMA.16816.F32 R32, R4, R14, R32 ;  /* 0x0000000e0420723c */ /* 0x000fe20000001820 */
[----:B------:R-:W-:Y:S01]  /*8020*/  I2FP.F32.S32 R17, R19 ;  /* 0x0000001300117245 */ /* 0x000fe20000201400 */
[----:B------:R-:W-:Y:S01]  /*8030*/  FMUL.FTZ R19, R142, UR6 ;  /* 0x000000068e137c20 */ /* 0x000fe20008410000 */
[----:B------:R-:W-:Y:S02]  /*8040*/  I2FP.F32.S32 R16, R16 ;  /* 0x0000001000107245 */ /* 0x000fe40000201400 */
[C-C-:B------:R-:W-:Y:S02]  /*8050*/  IADD3 R12, PT, PT, R145.reuse, 0x78, -R20.reuse ;  /* 0x00000078910c7810 */ /* 0x140fe40007ffe814 */
[----:B------:R-:W-:Y:S01]  /*8060*/  IADD3 R30, PT, PT, R145, 0x67, -R20 ;  /* 0x00000067911e7810 */ /* 0x000fe20007ffe814 */
[-C--:B-1----:R-:W-:Y:S01]  /*8070*/  FFMA.FTZ R17, R17, -R208.reuse, R18 ;  /* 0x800000d011117223 */ /* 0x082fe20000010012 */
[----:B------:R-:W1:Y:S01]  /*8080*/  MUFU.TANH R19, R19 ;  /* 0x0000001300137308 */ /* 0x000e620000002400 */
[----:B------:R-:W-:Y:S01]  /*8090*/  FFMA.FTZ R16, R16, -R208, R29 ;  /* 0x800000d010107223 */ /* 0x000fe2000001001d */
[----:B------:R-:W-:Y:S01]  /*80a0*/  IADD3 R18, PT, PT, R201, 0x77, -R20 ;  /* 0x00000077c9127810 */ /* 0x000fe20007ffe814 */
[----:B------:R-:W-:Y:S01]  /*80b0*/  FMUL.FTZ R136, R136, UR6 ;  /* 0x0000000688887c20 */ /* 0x000fe20008410000 */
[----:B------:R-:W-:Y:S01]  /*80c0*/  FSEL R29, R17, -INF , !P4 ;  /* 0xff800000111d7808 */ /* 0x000fe20006000000 */
[----:B------:R-:W-:Y:S01]  /*80d0*/  FMUL.FTZ R26, R138, UR6 ;  /* 0x000000068a1a7c20 */ /* 0x000fe20008410000 */
[----:B------:R-:W-:-:S02]  /*80e0*/  ISETP.GT.AND P4, PT, R28, R13, PT ;  /* 0x0000000d1c00720c */ /* 0x000fc40003f84270 */
[----:B------:R2:W3:Y:S01]  /*80f0*/  MUFU.TANH R17, R141 ;  /* 0x0000008d00117308 */ /* 0x0004e20000002400 */
[----:B------:R-:W-:Y:S01]  /*8100*/  FSEL R29, R29, -INF , !P5 ;  /* 0xff8000001d1d7808 */ /* 0x000fe20006800000 */
[----:B------:R-:W-:Y:S01]  /*8110*/  FMUL.FTZ R34, R34, UR6 ;  /* 0x0000000622227c20 */ /* 0x000fe20008410000 */
[----:B------:R-:W-:Y:S02]  /*8120*/  ISETP.GE.AND P5, PT, R13, R200, PT ;  /* 0x000000c80d00720c */ /* 0x000fe40003fa6270 */
[----:B------:R-:W-:Y:S02]  /*8130*/  FSEL R151, R16, -INF , !P4 ;  /* 0xff80000010977808 */ /* 0x000fe40006000000 */
[----:B------:R-:W-:Y:S01]  /*8140*/  IABS R16, R18 ;  /* 0x0000001200107213 */ /* 0x000fe20000000000 */
[----:B------:R-:W-:Y:S01]  /*8150*/  MUFU.TANH R26, R26 ;  /* 0x0000001a001a7308 */ /* 0x000fe20000002400 */
[----:B------:R-:W-:Y:S02]  /*8160*/  IABS R12, R12 ;  /* 0x0000000c000c7213 */ /* 0x000fe40000000000 */
[----:B------:R-:W-:-:S02]  /*8170*/  FSEL R151, R151, -INF , !P5 ;  /* 0xff80000097977808 */ /* 0x000fc40006800000 */
[----:B------:R-:W-:Y:S02]  /*8180*/  ISETP.GE.AND P4, PT, R13, R199, PT ;  /* 0x000000c70d00720c */ /* 0x000fe40003f86270 */
[----:B------:R-:W-:Y:S01]  /*8190*/  ISETP.GT.AND P5, PT, R22, R13, PT ;  /* 0x0000000d1600720c */ /* 0x000fe20003fa4270 */
[----:B------:R-:W-:Y:S01]  /*81a0*/  IMAD.MOV.U32 R13, RZ, RZ, R16 ;  /* 0x000000ffff0d7224 */ /* 0x000fe200078e0010 */
[----:B------:R-:W-:Y:S01]  /*81b0*/  I2FP.F32.S32 R12, R12 ;  /* 0x0000000c000c7245 */ /* 0x000fe20000201400 */
[----:B--2---:R-:W-:Y:S01]  /*81c0*/  VIADD R141, R21, 0xffffff89 ;  /* 0xffffff89158d7836 */ /* 0x004fe20000000000 */
[----:B------:R-:W-:Y:S01]  /*81d0*/  IADD3 R24, PT, PT, R201, 0x70, -R20 ;  /* 0x00000070c9187810 */ /* 0x000fe20007ffe814 */
[----:B------:R-:W-:Y:S01]  /*81e0*/  MUFU.TANH R169, R34 ;  /* 0x0000002200a97308 */ /* 0x000fe20000002400 */
[----:B------:R-:W-:Y:S01]  /*81f0*/  I2FP.F32.S32 R16, R13 ;  /* 0x0000000d00107245 */ /* 0x000fe20000201400 */
[----:B-1----:R-:W-:Y:S01]  /*8200*/  FFMA.FTZ R12, R12, -R208, R19 ;  /* 0x800000d00c0c7223 */ /* 0x002fe20000010013 */
[----:B------:R-:W-:-:S02]  /*8210*/  IABS R24, R24 ;  /* 0x0000001800187213 */ /* 0x000fc40000000000 */
[----:B------:R-:W-:Y:S01]  /*8220*/  IABS R30, R30 ;  /* 0x0000001e001e7213 */ /* 0x000fe20000000000 */
[----:B---3--:R-:W-:Y:S01]  /*8230*/  FFMA.FTZ R221, R16, -R208, R17 ;  /* 0x800000d010dd7223 */ /* 0x008fe20000010011 */
[----:B------:R-:W-:Y:S01]  /*8240*/  FSEL R12, R12, -INF , !P5 ;  /* 0xff8000000c0c7808 */ /* 0x000fe20006800000 */
[----:B------:R-:W1:Y:S01]  /*8250*/  LDSM.16.M88.4 R16, [R187+0xb000] ;  /* 0x00b00000bb10783b */ /* 0x000e620000000200 */
[----:B------:R-:W-:Y:S01]  /*8260*/  ISETP.GT.AND P5, PT, R28, R141, PT ;  /* 0x0000008d1c00720c */ /* 0x000fe20003fa4270 */
[----:B------:R-:W2:Y:S01]  /*8270*/  MUFU.TANH R13, R136 ;  /* 0x00000088000d7308 */ /* 0x000ea20000002400 */
[----:B------:R-:W-:Y:S02]  /*8280*/  FSEL R27, R12, -INF , !P4 ;  /* 0xff8000000c1b7808 */ /* 0x000fe40006000000 */
[----:B------:R-:W-:Y:S02]  /*8290*/  ISETP.GE.AND P4, PT, R141, R200, PT ;  /* 0x000000c88d00720c */ /* 0x000fe40003f86270 */
[----:B------:R-:W-:-:S02]  /*82a0*/  FSEL R221, R221, -INF , !P5 ;  /* 0xff800000dddd7808 */ /* 0x000fc40006800000 */
[----:B------:R-:W-:Y:S02]  /*82b0*/  IADD3 R12, PT, PT, R145, 0x77, -R20 ;  /* 0x00000077910c7810 */ /* 0x000fe40007ffe814 */
[----:B------:R-:W-:Y:S02]  /*82c0*/  FSEL R221, R221, -INF , !P4 ;  /* 0xff800000dddd7808 */ /* 0x000fe40006000000 */
[----:B------:R-:W-:Y:S02]  /*82d0*/  ISETP.GE.AND P5, PT, R141, R199, PT ;  /* 0x000000c78d00720c */ /* 0x000fe40003fa6270 */
[----:B------:R-:W-:Y:S01]  /*82e0*/  ISETP.GT.AND P4, PT, R22, R141, PT ;  /* 0x0000008d1600720c */ /* 0x000fe20003f84270 */
[----:B------:R-:W-:Y:S01]  /*82f0*/  FMUL.FTZ R141, R137, UR6 ;  /* 0x00000006898d7c20 */ /* 0x000fe20008410000 */
[----:B------:R-:W-:Y:S01]  /*8300*/  IABS R12, R12 ;  /* 0x0000000c000c7213 */ /* 0x000fe20000000000 */
[----:B------:R-:W-:Y:S01]  /*8310*/  FMUL.FTZ R137, R139, UR6 ;  /* 0x000000068b897c20 */ /* 0x000fe20008410000 */
[----:B------:R-:W-:-:S02]  /*8320*/  I2FP.F32.S32 R24, R24 ;  /* 0x0000001800187245 */ /* 0x000fc40000201400 */
[----:B------:R-:W-:Y:S01]  /*8330*/  I2FP.F32.S32 R12, R12 ;  /* 0x0000000c000c7245 */ /* 0x000fe20000201400 */
[----:B------:R-:W3:Y:S01]  /*8340*/  MUFU.TANH R141, R141 ;  /* 0x0000008d008d7308 */ /* 0x000ee20000002400 */
[--C-:B------:R-:W-:Y:S01]  /*8350*/  IADD3 R139, PT, PT, R145, 0x70, -R20.reuse ;  /* 0x00000070918b7810 */ /* 0x100fe20007ffe814 */
[-C--:B--2---:R-:W-:Y:S01]  /*8360*/  FFMA.FTZ R171, R24, -R208.reuse, R13 ;  /* 0x800000d018ab7223 */ /* 0x084fe2000001000d */
[----:B------:R-:W-:Y:S01]  /*8370*/  IADD3 R24, PT, PT, R201, 0x6f, -R20 ;  /* 0x0000006fc9187810 */ /* 0x000fe20007ffe814 */
[----:B------:R-:W-:Y:S01]  /*8380*/  FFMA.FTZ R223, R12, -R208, R143 ;  /* 0x800000d00cdf7223 */ /* 0x000fe2000001008f */
[----:B------:R-:W-:Y:S01]  /*8390*/  VIADD R143, R21, 0xffffff90 ;  /* 0xffffff90158f7836 */ /* 0x000fe20000000000 */
[----:B------:R-:W2:Y:S01]  /*83a0*/  LDSM.16.M88.4 R12, [R192+0xb000] ;  /* 0x00b00000c00c783b */ /* 0x000ea20000000200 */
[----:B------:R-:W-:Y:S01]  /*83b0*/  IABS R24, R24 ;  /* 0x0000001800187213 */ /* 0x000fe20000000000 */
[----:B------:R-:W-:Y:S01]  /*83c0*/  MUFU.TANH R137, R137 ;  /* 0x0000008900897308 */ /* 0x000fe20000002400 */
[----:B------:R-:W-:-:S02]  /*83d0*/  FSEL R223, R223, -INF , !P4 ;  /* 0xff800000dfdf7808 */ /* 0x000fc40006000000 */
[----:B------:R-:W-:Y:S02]  /*83e0*/  I2FP.F32.S32 R24, R24 ;  /* 0x0000001800187245 */ /* 0x000fe40000201400 */
[----:B------:R-:W-:Y:S02]  /*83f0*/  IABS R139, R139 ;  /* 0x0000008b008b7213 */ /* 0x000fe40000000000 */
[----:B------:R-:W-:Y:S02]  /*8400*/  ISETP.GT.AND P4, PT, R28, R143, PT ;  /* 0x0000008f1c00720c */ /* 0x000fe40003f84270 */
[----:B------:R-:W-:Y:S01]  /*8410*/  FSEL R223, R223, -INF , !P5 ;  /* 0xff800000dfdf7808 */ /* 0x000fe20006800000 */
[----:B---3--:R-:W-:Y:S01]  /*8420*/  FFMA.FTZ R215, R24, -R208, R141 ;  /* 0x800000d018d77223 */ /* 0x008fe2000001008d */
[----:B------:R-:W-:Y:S01]  /*8430*/  FMUL.FTZ R24, R32, UR6 ;  /* 0x0000000620187c20 */ /* 0x000fe20008410000 */
[----:B-1----:R-:W-:Y:S01]  /*8440*/  HMMA.16816.F32 R164, R8, R16, R164 ;  /* 0x0000001008a4723c */ /* 0x002fe200000018a4 */
[----:B------:R-:W-:Y:S01]  /*8450*/  IADD3 R17, PT, PT, R201, 0x68, -R20 ;  /* 0x00000068c9117810 */ /* 0x000fe20007ffe814 */
[----:B------:R-:W-:Y:S01]  /*8460*/  VIADD R141, R21, 0xffffff91 ;  /* 0xffffff91158d7836 */ /* 0x000fe20000000000 */
[----:B------:R-:W-:-:S02]  /*8470*/  I2FP.F32.S32 R139, R139 ;  /* 0x0000008b008b7245 */ /* 0x000fc40000201400 */
[----:B------:R-:W1:Y:S01]  /*8480*/  MUFU.TANH R24, R24 ;  /* 0x0000001800187308 */ /* 0x000e620000002400 */
[----:B------:R-:W-:Y:S02]  /*8490*/  ISETP.GE.AND P5, PT, R143, R200, PT ;  /* 0x000000c88f00720c */ /* 0x000fe40003fa6270 */
[----:B------:R-:W-:Y:S01]  /*84a0*/  FSEL R171, R171, -INF , !P4 ;  /* 0xff800000abab7808 */ /* 0x000fe20006000000 */
[----:B------:R-:W-:Y:S01]  /*84b0*/  FFMA.FTZ R139, R139, -R208, R26 ;  /* 0x800000d08b8b7223 */ /* 0x000fe2000001001a */
[----:B------:R-:W-:Y:S01]  /*84c0*/  IABS R17, R17 ;  /* 0x0000001100117213 */ /* 0x000fe20000000000 */
[----:B------:R-:W-:Y:S01]  /*84d0*/  HMMA.16816.F32 R160, R8, R18, R160 ;  /* 0x0000001208a0723c */ /* 0x000fe200000018a0 */
[----:B------:R-:W-:Y:S02]  /*84e0*/  FSEL R171, R171, -INF , !P5 ;  /* 0xff800000abab7808 */ /* 0x000fe40006800000 */
[----:B------:R-:W-:Y:S02]  /*84f0*/  I2FP.F32.S32 R17, R17 ;  /* 0x0000001100117245 */ /* 0x000fe40000201400 */
[----:B------:R-:W-:-:S02]  /*8500*/  ISETP.GT.AND P5, PT, R22, R143, PT ;  /* 0x0000008f1600720c */ /* 0x000fc40003fa4270 */
[----:B------:R-:W-:Y:S02]  /*8510*/  IADD3 R16, PT, PT, R145, 0x6f, -R20 ;  /* 0x0000006f91107810 */ /* 0x000fe40007ffe814 */
[----:B------:R-:W-:Y:S02]  /*8520*/  ISETP.GE.AND P4, PT, R143, R199, PT ;  /* 0x000000c78f00720c */ /* 0x000fe40003f86270 */
[----:B------:R-:W-:Y:S01]  /*8530*/  FSEL R139, R139, -INF , !P5 ;  /* 0xff8000008b8b7808 */ /* 0x000fe20006800000 */
[----:B-1----:R-:W-:Y:S01]  /*8540*/  FFMA.FTZ R217, R17, -R208, R24 ;  /* 0x800000d011d97223 */ /* 0x002fe20000010018 */
[----:B------:R-:W-:Y:S01]  /*8550*/  IABS R16, R16 ;  /* 0x0000001000107213 */ /* 0x000fe20000000000 */
[----:B------:R-:W-:Y:S01]  /*8560*/  FMUL.FTZ R17, R33, UR6 ;  /* 0x0000000621117c20 */ /* 0x000fe20008410000 */
[-C--:B------:R-:W-:Y:S01]  /*8570*/  ISETP.GT.AND P5, PT, R28, R141.reuse, PT ;  /* 0x0000008d1c00720c */ /* 0x080fe20003fa4270 */
[C---:B--2---:R-:W-:Y:S01]  /*8580*/  HMMA.16816.F32 R164, R4.reuse, R12, R164 ;  /* 0x0000000c04a4723c */ /* 0x044fe200000018a4 */
[----:B------:R-:W-:Y:S01]  /*8590*/  FSEL R139, R139, -INF , !P4 ;  /* 0xff8000008b8b7808 */ /* 0x000fe20006000000 */
[----:B------:R-:W-:Y:S01]  /*85a0*/  VIADD R13, R21, 0xffffff98 ;  /* 0xffffff98150d7836 */ /* 0x000fe20000000000 */
[----:B------:R-:W-:Y:S01]  /*85b0*/  I2FP.F32.S32 R16, R16 ;  /* 0x0000001000107245 */ /* 0x000fe20000201400 */
[----:B------:R-:W1:Y:S01]  /*85c0*/  MUFU.TANH R17, R17 ;  /* 0x0000001100117308 */ /* 0x000e620000002400 */
[----:B------:R-:W-:Y:S01]  /*85d0*/  ISETP.GE.AND P4, PT, R141, R200, PT ;  /* 0x000000c88d00720c */ /* 0x000fe20003f86270 */
[----:B------:R-:W-:Y:S01]  /*85e0*/  FMUL.FTZ R33, R35, UR6 ;  /* 0x0000000623217c20 */ /* 0x000fe20008410000 */
[----:B------:R-:W-:Y:S01]  /*85f0*/  FSEL R215, R215, -INF , !P5 ;  /* 0xff800000d7d77808 */ /* 0x000fe20006800000 */
[----:B------:R-:W-:Y:S01]  /*8600*/  FFMA.FTZ R16, R16, -R208, R137 ;  /* 0x800000d010107223 */ /* 0x000fe20000010089 */
[----:B------:R-:W-:Y:S01]  /*8610*/  IADD3 R12, PT, PT, R145, 0x68, -R20 ;  /* 0x00000068910c7810 */ /* 0x000fe20007ffe814 */
[----:B------:R-:W-:Y:S01]  /*8620*/  HMMA.16816.F32 R160, R4, R14, R160 ;  /* 0x0000000e04a0723c */ /* 0x000fe200000018a0 */
[----:B------:R-:W-:Y:S01]  /*8630*/  FSEL R215, R215, -INF , !P4 ;  /* 0xff800000d7d77808 */ /* 0x000fe20006000000 */
[----:B------:R-:W-:Y:S01]  /*8640*/  MUFU.TANH R33, R33 ;  /* 0x0000002100217308 */ /* 0x000fe20000002400 */
[----:B------:R-:W-:-:S02]  /*8650*/  ISETP.GT.AND P4, PT, R22, R141, PT ;  /* 0x0000008d1600720c */ /* 0x000fc40003f84270 */
[----:B------:R-:W-:Y:S02]  /*8660*/  IABS R12, R12 ;  /* 0x0000000c000c7213 */ /* 0x000fe40000000000 */
[----:B------:R-:W-:Y:S02]  /*8670*/  IADD3 R24, PT, PT, R201, 0x67, -R20 ;  /* 0x00000067c9187810 */ /* 0x000fe40007ffe814 */
[----:B------:R-:W-:Y:S01]  /*8680*/  ISETP.GE.AND P5, PT, R141, R199, PT ;  /* 0x000000c78d00720c */ /* 0x000fe20003fa6270 */
[----:B------:R-:W-:Y:S01]  /*8690*/  FMUL.FTZ R141, R166, UR6 ;  /* 0x00000006a68d7c20 */ /* 0x000fe20008410000 */
[----:B------:R-:W-:Y:S01]  /*86a0*/  FSEL R16, R16, -INF , !P4 ;  /* 0xff80000010107808 */ /* 0x000fe20006000000 */
[----:B------:R-:W-:Y:S01]  /*86b0*/  FMUL.FTZ R35, R165, UR6 ;  /* 0x00000006a5237c20 */ /* 0x000fe20008410000 */
[----:B------:R-:W-:Y:S01]  /*86c0*/  ISETP.GT.AND P4, PT, R28, R13, PT ;  /* 0x0000000d1c00720c */ /* 0x000fe20003f84270 */
[----:B------:R-:W-:Y:S01]  /*86d0*/  FMUL.FTZ R167, R167, UR6 ;  /* 0x00000006a7a77c20 */ /* 0x000fe20008410000 */
[----:B------:R-:W-:Y:S01]  /*86e0*/  I2FP.F32.S32 R12, R12 ;  /* 0x0000000c000c7245 */ /* 0x000fe20000201400 */
[----:B------:R-:W-:Y:S01]  /*86f0*/  MUFU.TANH R141, R141 ;  /* 0x0000008d008d7308 */ /* 0x000fe20000002400 */
[----:B------:R-:W-:-:S02]  /*8700*/  IABS R24, R24 ;  /* 0x0000001800187213 */ /* 0x000fc40000000000 */
[----:B------:R-:W-:Y:S01]  /*8710*/  FSEL R137, R16, -INF , !P5 ;  /* 0xff80000010897808 */ /* 0x000fe20006800000 */
[----:B------:R-:W-:Y:S01]  /*8720*/  FFMA.FTZ R169, R12, -R208, R169 ;  /* 0x800000d00ca97223 */ /* 0x000fe200000100a9 */
[----:B------:R-:W-:Y:S01]  /*8730*/  ISETP.GE.AND P5, PT, R13, R200, PT ;  /* 0x000000c80d00720c */ /* 0x000fe20003fa6270 */
[----:B------:R-:W-:Y:S01]  /*8740*/  FMUL.FTZ R12, R164, UR6 ;  /* 0x00000006a40c7c20 */ /* 0x000fe20008410000 */
[----:B------:R-:W-:Y:S01]  /*8750*/  FSEL R217, R217, -INF , !P4 ;  /* 0xff800000d9d97808 */ /* 0x000fe20006000000 */
[----:B------:R-:W-:Y:S01]  /*8760*/  MUFU.TANH R35, R35 ;  /* 0x0000002300237308 */ /* 0x000fe20000002400 */
[----:B------:R-:W-:Y:S01]  /*8770*/  I2FP.F32.S32 R24, R24 ;  /* 0x0000001800187245 */ /* 0x000fe20000201400 */
[----:B------:R-:W-:Y:S01]  /*8780*/  FMUL.FTZ R160, R160, UR6 ;  /* 0x00000006a0a07c20 */ /* 0x000fe20008410000 */
[----:B------:R-:W-:Y:S01]  /*8790*/  FSEL R217, R217, -INF , !P5 ;  /* 0xff800000d9d97808 */ /* 0x000fe20006800000 */
[----:B------:R-:W-:Y:S01]  /*87a0*/  FMUL.FTZ R162, R162, UR6 ;  /* 0x00000006a2a27c20 */ /* 0x000fe20008410000 */
[----:B------:R-:W-:Y:S01]  /*87b0*/  ISETP.GE.AND P4, PT, R13, R199, PT ;  /* 0x000000c70d00720c */ /* 0x000fe20003f86270 */
[----:B-1----:R-:W-:Y:S01]  /*87c0*/  FFMA.FTZ R24, R24, -R208, R17 ;  /* 0x800000d018187223 */ /* 0x002fe20000010011 */
[----:B------:R-:W-:Y:S01]  /*87d0*/  ISETP.GT.AND P5, PT, R22, R13, PT ;  /* 0x0000000d1600720c */ /* 0x000fe20003fa4270 */
[----:B------:R-:W-:Y:S01]  /*87e0*/  VIADD R13, R21, 0xffffff99 ;  /* 0xffffff99150d7836 */ /* 0x000fe20000000000 */
[----:B------:R-:W1:Y:S01]  /*87f0*/  LDSM.16.M88.4 R16, [R187+0xb800] ;  /* 0x00b80000bb10783b */ /* 0x000e620000000200 */
[----:B------:R-:W2:Y:S01]  /*8800*/  MUFU.TANH R12, R12 ;  /* 0x0000000c000c7308 */ /* 0x000ea20000002400 */
[----:B------:R-:W-:Y:S01]  /*8810*/  FSEL R169, R169, -INF , !P5 ;  /* 0xff800000a9a97808 */ /* 0x000fe20006800000 */
[----:B------:R-:W-:Y:S01]  /*8820*/  FMUL.FTZ R163, R163, UR6 ;  /* 0x00000006a3a37c20 */ /* 0x000fe20008410000 */
[----:B------:R-:W-:-:S02]  /*8830*/  ISETP.GT.AND P5, PT, R28, R13, PT ;  /* 0x0000000d1c00720c */ /* 0x000fc40003fa4270 */
[----:B------:R-:W-:Y:S02]  /*8840*/  IADD3 R26, PT, PT, R201, 0x60, -R20 ;  /* 0x00000060c91a7810 */ /* 0x000fe40007ffe814 */
[----:B------:R-:W-:Y:S02]  /*8850*/  FSEL R169, R169, -INF , !P4 ;  /* 0xff800000a9a97808 */ /* 0x000fe40006000000 */
[----:B------:R-:W-:Y:S02]  /*8860*/  ISETP.GE.AND P4, PT, R13, R200, PT ;  /* 0x000000c80d00720c */ /* 0x000fe40003f86270 */
[----:B------:R-:W-:Y:S02]  /*8870*/  FSEL R219, R24, -INF , !P5 ;  /* 0xff80000018db7808 */ /* 0x000fe40006800000 */
[----:B------:R-:W-:Y:S02]  /*8880*/  IABS R26, R26 ;  /* 0x0000001a001a7213 */ /* 0x000fe40000000000 */
[----:B------:R-:W-:-:S02]  /*8890*/  FSEL R219, R219, -INF , !P4 ;  /* 0xff800000dbdb7808 */ /* 0x000fc40006000000 */
[----:B------:R-:W-:Y:S02]  /*88a0*/  ISETP.GE.AND P5, PT, R13, R199, PT ;  /* 0x000000c70d00720c */ /* 0x000fe40003fa6270 */
[----:B------:R-:W-:Y:S02]  /*88b0*/  ISETP.GT.AND P4, PT, R22, R13, PT ;  /* 0x0000000d1600720c */ /* 0x000fe40003f84270 */
[----:B------:R-:W-:Y:S02]  /*88c0*/  I2FP.F32.S32 R13, R26 ;  /* 0x0000001a000d7245 */ /* 0x000fe40000201400 */
[----:B------:R-:W-:Y:S02]  /*88d0*/  I2FP.F32.S32 R24, R30 ;  /* 0x0000001e00187245 */ /* 0x000fe40000201400 */
[----:B------:R-:W-:Y:S01]  /*88e0*/  IADD3 R26, PT, PT, R201, 0x5f, -R20 ;  /* 0x0000005fc91a7810 */ /* 0x000fe20007ffe814 */
[-C--:B--2---:R-:W-:Y:S02]  /*88f0*/  FFMA.FTZ R175, R13, -R208.reuse, R12 ;  /* 0x800000d00daf7223 */ /* 0x084fe4000001000c */
[----:B------:R-:W2:Y:S01]  /*8900*/  LDSM.16.M88.4 R12, [R192+0xb800] ;  /* 0x00b80000c00c783b */ /* 0x000ea20000000200 */
[----:B------:R-:W-:Y:S01]  /*8910*/  FFMA.FTZ R24, R24, -R208, R33 ;  /* 0x800000d018187223 */ /* 0x000fe20000010021 */
[----:B------:R-:W-:Y:S01]  /*8920*/  VIADD R33, R21, 0xffffffa0 ;  /* 0xffffffa015217836 */ /* 0x000fe20000000000 */
[----:B------:R-:W-:Y:S01]  /*8930*/  IABS R26, R26 ;  /* 0x0000001a001a7213 */ /* 0x000fe20000000000 */
[----:B------:R-:W-:-:S04]  /*8940*/  DEPBAR.LE SB0, 0x0 ;  /* 0x000080000000791a */ /* 0x000fc80000000000 */
[----:B------:R-:W-:Y:S02]  /*8950*/  FSEL R209, R24, -INF , !P4 ;  /* 0xff80000018d17808 */ /* 0x000fe40006000000 */
[----:B------:R-:W-:Y:S01]  /*8960*/  IADD3 R24, PT, PT, R145, 0x60, -R20 ;  /* 0x0000006091187810 */ /* 0x000fe20007ffe814 */
[C---:B-1----:R-:W-:Y:S01]  /*8970*/  HMMA.16816.F32 R156, R8.reuse, R16, R156 ;  /* 0x00000010089c723c */ /* 0x042fe2000000189c */
[----:B------:R-:W-:Y:S02]  /*8980*/  ISETP.GT.AND P4, PT, R28, R33, PT ;  /* 0x000000211c00720c */ /* 0x000fe40003f84270 */
[----:B------:R-:W-:Y:S02]  /*8990*/  IABS R24, R24 ;  /* 0x0000001800187213 */ /* 0x000fe40000000000 */
[----:B------:R-:W-:Y:S02]  /*89a0*/  FSEL R209, R209, -INF , !P5 ;  /* 0xff800000d1d17808 */ /* 0x000fe40006800000 */
[----:B------:R-:W-:Y:S01]  /*89b0*/  ISETP.GE.AND P5, PT, R33, R200, PT ;  /* 0x000000c82100720c */ /* 0x000fe20003fa6270 */
[----:B------:R-:W-:Y:S01]  /*89c0*/  HMMA.16816.F32 R152, R8, R18, R152 ;  /* 0x000000120898723c */ /* 0x000fe20000001898 */
[----:B------:R-:W-:Y:S01]  /*89d0*/  FSEL R175, R175, -INF , !P4 ;  /* 0xff800000afaf7808 */ /* 0x000fe20006000000 */
[----:B------:R-:W-:Y:S01]  /*89e0*/  VIADD R11, R21, 0xffffffa9 ;  /* 0xffffffa9150b7836 */ /* 0x000fe20000000000 */
[----:B------:R-:W-:-:S02]  /*89f0*/  I2FP.F32.S32 R24, R24 ;  /* 0x0000001800187245 */ /* 0x000fc40000201400 */
[----:B------:R-:W-:Y:S02]  /*8a00*/  FSEL R175, R175, -INF , !P5 ;  /* 0xff800000afaf7808 */ /* 0x000fe40006800000 */
[----:B------:R-:W-:Y:S01]  /*8a10*/  ISETP.GE.AND P4, PT, R33, R199, PT ;  /* 0x000000c72100720c */ /* 0x000fe20003f86270 */
[----:B------:R-:W-:Y:S01]  /*8a20*/  FFMA.FTZ R141, R24, -R208, R141 ;  /* 0x800000d0188d7223 */ /* 0x000fe2000001008d */
[----:B------:R-:W-:Y:S01]  /*8a30*/  ISETP.GT.AND P5, PT, R22, R33, PT ;  /* 0x000000211600720c */ /* 0x000fe20003fa4270 */
[----:B------:R-:W-:Y:S01]  /*8a40*/  MUFU.TANH R24, R167 ;  /* 0x000000a700187308 */ /* 0x000fe20000002400 */
[----:B------:R-:W-:Y:S02]  /*8a50*/  I2FP.F32.S32 R26, R26 ;  /* 0x0000001a001a7245 */ /* 0x000fe40000201400 */
[--C-:B------:R-:W-:Y:S02]  /*8a60*/  IADD3 R16, PT, PT, R201, 0x58, -R20.reuse ;  /* 0x00000058c9107810 */ /* 0x100fe40007ffe814 */
[----:B------:R-:W-:Y:S01]  /*8a70*/  IADD3 R17, PT, PT, R145, 0x5f, -R20 ;  /* 0x0000005f91117810 */ /* 0x000fe20007ffe814 */
[----:B------:R-:W-:Y:S01]  /*8a80*/  FFMA.FTZ R26, R26, -R208, R35 ;  /* 0x800000d01a1a7223 */ /* 0x000fe20000010023 */
[----:B------:R-:W-:Y:S01]  /*8a90*/  VIADD R35, R21, 0xffffffa1 ;  /* 0xffffffa115237836 */ /* 0x000fe20000000000 */
[----:B------:R-:W1:Y:S01]  /*8aa0*/  MUFU.TANH R33, R160 ;  /* 0x000000a000217308 */ /* 0x000e620000002400 */
[----:B------:R-:W-:-:S02]  /*8ab0*/  FSEL R173, R141, -INF , !P5 ;  /* 0xff8000008dad7808 */ /* 0x000fc40006800000 */
[----:B------:R-:W-:Y:S01]  /*8ac0*/  IABS R16, R16 ;  /* 0x0000001000107213 */ /* 0x000fe20000000000 */
[C---:B--2---:R-:W-:Y:S01]  /*8ad0*/  HMMA.16816.F32 R156, R4.reuse, R12, R156 ;  /* 0x0000000c049c723c */ /* 0x044fe2000000189c */
[----:B------:R-:W-:Y:S02]  /*8ae0*/  IABS R17, R17 ;  /* 0x0000001100117213 */ /* 0x000fe40000000000 */
[----:B------:R-:W-:Y:S01]  /*8af0*/  ISETP.GT.AND P5, PT, R28, R35, PT ;  /* 0x000000231c00720c */ /* 0x000fe20003fa4270 */
[----:B------:R-:W2:Y:S01]  /*8b00*/  MUFU.TANH R13, R162 ;  /* 0x000000a2000d7308 */ /* 0x000ea20000002400 */
[----:B------:R-:W-:Y:S02]  /*8b10*/  FSEL R173, R173, -INF , !P4 ;  /* 0xff800000adad7808 */ /* 0x000fe40006000000 */
[----:B------:R-:W-:Y:S01]  /*8b20*/  I2FP.F32.S32 R16, R16 ;  /* 0x0000001000107245 */ /* 0x000fe20000201400 */
[----:B------:R-:W-:Y:S01]  /*8b30*/  HMMA.16816.F32 R152, R4, R14, R152 ;  /* 0x0000000e0498723c */ /* 0x000fe20000001898 */
[----:B------:R-:W-:Y:S01]  /*8b40*/  I2FP.F32.S32 R17, R17 ;  /* 0x0000001100117245 */ /* 0x000fe20000201400 */
[----:B------:R-:W-:Y:S01]  /*8b50*/  VIADD R7, R21, 0xffffffb0 ;  /* 0xffffffb015077836 */ /* 0x000fe20000000000 */
[----:B------:R-:W-:-:S02]  /*8b60*/  ISETP.GE.AND P4, PT, R35, R200, PT ;  /* 0x000000c82300720c */ /* 0x000fc40003f86270 */
[----:B------:R-:W-:Y:S01]  /*8b70*/  FSEL R179, R26, -INF , !P5 ;  /* 0xff8000001ab37808 */ /* 0x000fe20006800000 */
[-C--:B-1----:R-:W-:Y:S01]  /*8b80*/  FFMA.FTZ R16, R16, -R208.reuse, R33 ;  /* 0x800000d010107223 */ /* 0x082fe20000010021 */
[----:B------:R-:W-:Y:S01]  /*8b90*/  FFMA.FTZ R177, R17, -R208, R24 ;  /* 0x800000d011b17223 */ /* 0x000fe20000010018 */
[----:B------:R-:W-:Y:S01]  /*8ba0*/  VIADD R33, R21, 0xffffffa8 ;  /* 0xffffffa815217836 */ /* 0x000fe20000000000 */
[----:B------:R-:W-:Y:S01]  /*8bb0*/  FSEL R179, R179, -INF , !P4 ;  /* 0xff800000b3b37808 */ /* 0x000fe20006000000 */
[----:B------:R-:W-:Y:S01]  /*8bc0*/  FMUL.FTZ R17, R161, UR6 ;  /* 0x00000006a1117c20 */ /* 0x000fe20008410000 */
[----:B------:R-:W-:Y:S01]  /*8bd0*/  ISETP.GT.AND P4, PT, R22, R35, PT ;  /* 0x000000231600720c */ /* 0x000fe20003f84270 */
[----:B------:R-:W-:Y:S01]  /*8be0*/  FMUL.FTZ R156, R156, UR6 ;  /* 0x000000069c9c7c20 */ /* 0x000fe20008410000 */
[----:B------:R-:W-:Y:S01]  /*8bf0*/  IADD3 R24, PT, PT, R145, 0x58, -R20 ;  /* 0x0000005891187810 */ /* 0x000fe20007ffe814 */
[----:B------:R-:W-:Y:S01]  /*8c00*/  FMUL.FTZ R158, R158, UR6 ;  /* 0x000000069e9e7c20 */ /* 0x000fe20008410000 */
[----:B------:R-:W-:Y:S01]  /*8c10*/  FSEL R177, R177, -INF , !P4 ;  /* 0xff800000b1b17808 */ /* 0x000fe20006000000 */
[----:B------:R-:W1:Y:S01]  /*8c20*/  MUFU.TANH R17, R17 ;  /* 0x0000001100117308 */ /* 0x000e620000002400 */
[----:B------:R-:W-:Y:S01]  /*8c30*/  ISETP.GT.AND P4, PT, R28, R33, PT ;  /* 0x000000211c00720c */ /* 0x000fe20003f84270 */
[----:B------:R-:W-:Y:S01]  /*8c40*/  FMUL.FTZ R5, R157, UR6 ;  /* 0x000000069d057c20 */ /* 0x000fe20008410000 */
[----:B------:R-:W-:Y:S01]  /*8c50*/  ISETP.GE.AND P5, PT, R35, R199, PT ;  /* 0x000000c72300720c */ /* 0x000fe20003fa6270 */
[----:B------:R-:W-:Y:S01]  /*8c60*/  FMUL.FTZ R152, R152, UR6 ;  /* 0x0000000698987c20 */ /* 0x000fe20008410000 */
[----:B------:R-:W-:Y:S01]  /*8c70*/  IABS R24, R24 ;  /* 0x0000001800187213 */ /* 0x000fe20000000000 */
[----:B------:R-:W-:Y:S01]  /*8c80*/  FMUL.FTZ R153, R153, UR6 ;  /* 0x0000000699997c20 */ /* 0x000fe20008410000 */
[----:B------:R-:W-:Y:S01]  /*8c90*/  FSEL R187, R16, -INF , !P4 ;  /* 0xff80000010bb7808 */ /* 0x000fe20006000000 */
[----:B------:R-:W-:Y:S01]  /*8ca0*/  MUFU.TANH R9, R156 ;  /* 0x0000009c00097308 */ /* 0x000fe20000002400 */
[----:B------:R-:W-:Y:S01]  /*8cb0*/  FSEL R177, R177, -INF , !P5 ;  /* 0xff800000b1b17808 */ /* 0x000fe20006800000 */
[----:B------:R-:W-:Y:S01]  /*8cc0*/  FMUL.FTZ R154, R154, UR6 ;  /* 0x000000069a9a7c20 */ /* 0x000fe20008410000 */
[----:B------:R-:W-:Y:S01]  /*8cd0*/  I2FP.F32.S32 R16, R24 ;  /* 0x0000001800107245 */ /* 0x000fe20000201400 */
[----:B------:R-:W-:Y:S01]  /*8ce0*/  FMUL.FTZ R155, R155, UR6 ;  /* 0x000000069b9b7c20 */ /* 0x000fe20008410000 */
[----:B------:R-:W-:-:S02]  /*8cf0*/  ISETP.GE.AND P5, PT, R33, R200, PT ;  /* 0x000000c82100720c */ /* 0x000fc40003fa6270 */
[----:B------:R-:W-:Y:S01]  /*8d00*/  IADD3 R12, PT, PT, R201, 0x57, -R20 ;  /* 0x00000057c90c7810 */ /* 0x000fe20007ffe814 */
[----:B--2---:R-:W-:Y:S01]  /*8d10*/  FFMA.FTZ R13, R16, -R208, R13 ;  /* 0x800000d0100d7223 */ /* 0x004fe2000001000d */
[----:B------:R-:W-:Y:S01]  /*8d20*/  FSEL R187, R187, -INF , !P5 ;  /* 0xff800000bbbb7808 */ /* 0x000fe20006800000 */
[----:B------:R-:W-:Y:S01]  /*8d30*/  MUFU.TANH R5, R5 ;  /* 0x0000000500057308 */ /* 0x000fe20000002400 */
[----:B------:R-:W-:Y:S02]  /*8d40*/  ISETP.GT.AND P5, PT, R22, R33, PT ;  /* 0x000000211600720c */ /* 0x000fe40003fa4270 */
[----:B------:R-:W-:Y:S02]  /*8d50*/  IABS R12, R12 ;  /* 0x0000000c000c7213 */ /* 0x000fe40000000000 */
[----:B------:R-:W-:Y:S02]  /*8d60*/  FSEL R189, R13, -INF , !P5 ;  /* 0xff8000000dbd7808 */ /* 0x000fe40006800000 */
[----:B------:R-:W-:Y:S01]  /*8d70*/  I2FP.F32.S32 R12, R12 ;  /* 0x0000000c000c7245 */ /* 0x000fe20000201400 */
[----:B------:R-:W2:Y:S01]  /*8d80*/  MUFU.TANH R13, R163 ;  /* 0x000000a3000d7308 */ /* 0x000ea20000002400 */
[----:B------:R-:W-:-:S02]  /*8d90*/  ISETP.GE.AND P4, PT, R33, R199, PT ;  /* 0x000000c72100720c */ /* 0x000fc40003f86270 */
[--C-:B------:R-:W-:Y:S01]  /*8da0*/  IADD3 R8, PT, PT, R145, 0x57, -R20.reuse ;  /* 0x0000005791087810 */ /* 0x100fe20007ffe814 */
[----:B-1----:R-:W-:Y:S01]  /*8db0*/  FFMA.FTZ R12, R12, -R208, R17 ;  /* 0x800000d00c0c7223 */ /* 0x002fe20000010011 */
[----:B------:R-:W-:Y:S02]  /*8dc0*/  ISETP.GT.AND P5, PT, R28, R11, PT ;  /* 0x0000000b1c00720c */ /* 0x000fe40003fa4270 */
[----:B------:R-:W-:Y:S01]  /*8dd0*/  FSEL R189, R189, -INF , !P4 ;  /* 0xff800000bdbd7808 */ /* 0x000fe20006000000 */
[----:B------:R-:W-:Y:S01]  /*8de0*/  MUFU.TANH R153, R153 ;  /* 0x0000009900997308 */ /* 0x000fe20000002400 */
[----:B------:R-:W-:Y:S02]  /*8df0*/  IABS R8, R8 ;  /* 0x0000000800087213 */ /* 0x000fe40000000000 */
[----:B------:R-:W-:Y:S01]  /*8e00*/  IADD3 R10, PT, PT, R201, 0x50, -R20 ;  /* 0x00000050c90a7810 */ /* 0x000fe20007ffe814 */
[----:B------:R-:W-:Y:S01]  /*8e10*/  BAR.SYNC.DEFER_BLOCKING 0x0 ;  /* 0x0000000000007b1d */ /* 0x000fe20000010000 */
[----:B------:R-:W-:-:S02]  /*8e20*/  ISETP.GE.AND P4, PT, R11, R200, PT ;  /* 0x000000c80b00720c */ /* 0x000fc40003f86270 */
[----:B------:R-:W-:Y:S02]  /*8e30*/  FSEL R191, R12, -INF , !P5 ;  /* 0xff8000000cbf7808 */ /* 0x000fe40006800000 */
[----:B------:R-:W-:Y:S01]  /*8e40*/  I2FP.F32.S32 R8, R8 ;  /* 0x0000000800087245 */ /* 0x000fe20000201400 */
[----:B------:R-:W-:Y:S01]  /*8e50*/  MUFU.TANH R155, R155 ;  /* 0x0000009b009b7308 */ /* 0x000fe20000002400 */
[----:B------:R-:W-:Y:S02]  /*8e60*/  IABS R10, R10 ;  /* 0x0000000a000a7213 */ /* 0x000fe40000000000 */
[----:B------:R-:W-:Y:S01]  /*8e70*/  FSEL R191, R191, -INF , !P4 ;  /* 0xff800000bfbf7808 */ /* 0x000fe20006000000 */
[----:B--2---:R-:W-:Y:S01]  /*8e80*/  FFMA.FTZ R8, R8, -R208, R13 ;  /* 0x800000d008087223 */ /* 0x004fe2000001000d */
[----:B------:R-:W-:Y:S02]  /*8e90*/  ISETP.GE.AND P5, PT, R11, R199, PT ;  /* 0x000000c70b00720c */ /* 0x000fe40003fa6270 */
[----:B------:R-:W-:-:S02]  /*8ea0*/  ISETP.GT.AND P4, PT, R22, R11, PT ;  /* 0x0000000b1600720c */ /* 0x000fc40003f84270 */
[----:B------:R-:W1:Y:S01]  /*8eb0*/  MUFU.TANH R11, R158 ;  /* 0x0000009e000b7308 */ /* 0x000e620000002400 */
[----:B------:R-:W-:Y:S02]  /*8ec0*/  I2FP.F32.S32 R10, R10 ;  /* 0x0000000a000a7245 */ /* 0x000fe40000201400 */
[----:B------:R-:W-:Y:S02]  /*8ed0*/  IADD3 R4, PT, PT, R145, 0x50, -R20 ;  /* 0x0000005091047810 */ /* 0x000fe40007ffe814 */
[----:B------:R-:W-:Y:S01]  /*8ee0*/  FSEL R8, R8, -INF , !P4 ;  /* 0xff80000008087808 */ /* 0x000fe20006000000 */
[----:B------:R-:W-:Y:S01]  /*8ef0*/  FFMA.FTZ R9, R10, -R208, R9 ;  /* 0x800000d00a097223 */ /* 0x000fe20000010009 */
[----:B------:R-:W-:Y:S02]  /*8f00*/  ISETP.GT.AND P4, PT, R28, R7, PT ;  /* 0x000000071c00720c */ /* 0x000fe40003f84270 */
[----:B------:R-:W-:Y:S02]  /*8f10*/  IABS R4, R4 ;  /* 0x0000000400047213 */ /* 0x000fe40000000000 */
[----:B------:R-:W-:-:S02]  /*8f20*/  FSEL R193, R8, -INF , !P5 ;  /* 0xff80000008c17808 */ /* 0x000fc40006800000 */
[----:B------:R-:W-:Y:S02]  /*8f30*/  ISETP.GE.AND P5, PT, R7, R200, PT ;  /* 0x000000c80700720c */ /* 0x000fe40003fa6270 */
[----:B------:R-:W-:Y:S02]  /*8f40*/  FSEL R9, R9, -INF , !P4 ;  /* 0xff80000009097808 */ /* 0x000fe40006000000 */
[----:B------:R-:W-:Y:S02]  /*8f50*/  I2FP.F32.S32 R4, R4 ;  /* 0x0000000400047245 */ /* 0x000fe40000201400 */
[----:B------:R-:W-:Y:S02]  /*8f60*/  IADD3 R6, PT, PT, R201, 0x4f, -R20 ;  /* 0x0000004fc9067810 */ /* 0x000fe40007ffe814 */
[----:B------:R-:W-:Y:S01]  /*8f70*/  FSEL R147, R9, -INF , !P5 ;  /* 0xff80000009937808 */ /* 0x000fe20006800000 */
[----:B------:R-:W-:Y:S01]  /*8f80*/  FMUL.FTZ R9, R159, UR6 ;  /* 0x000000069f097c20 */ /* 0x000fe20008410000 */
[----:B------:R-:W-:Y:S01]  /*8f90*/  IABS R6, R6 ;  /* 0x0000000600067213 */ /* 0x000fe20000000000 */
[----:B-1----:R-:W-:Y:S01]  /*8fa0*/  FFMA.FTZ R4, R4, -R208, R11 ;  /* 0x800000d004047223 */ /* 0x002fe2000001000b */
[----:B------:R-:W-:Y:S01]  /*8fb0*/  ISETP.GT.AND P5, PT, R22, R7, PT ;  /* 0x000000071600720c */ /* 0x000fe20003fa4270 */
[----:B------:R-:W-:Y:S01]  /*8fc0*/  MUFU.TANH R11, R154 ;  /* 0x0000009a000b7308 */ /* 0x000fe20000002400 */
[----:B------:R-:W-:Y:S01]  /*8fd0*/  ISETP.GE.AND P4, PT, R7, R199, PT ;  /* 0x000000c70700720c */ /* 0x000fe20003f86270 */
[----:B------:R-:W-:Y:S01]  /*8fe0*/  VIADD R7, R21, 0xffffffb1 ;  /* 0xffffffb115077836 */ /* 0x000fe20000000000 */
[----:B------:R-:W-:-:S02]  /*8ff0*/  I2FP.F32.S32 R6, R6 ;  /* 0x0000000600067245 */ /* 0x000fc40000201400 */
[----:B------:R-:W-:Y:S02]  /*9000*/  FSEL R4, R4, -INF , !P5 ;  /* 0xff80000004047808 */ /* 0x000fe40006800000 */
[----:B------:R-:W-:Y:S01]  /*9010*/  ISETP.GT.AND P5, PT, R28, R7, PT ;  /* 0x000000071c00720c */ /* 0x000fe20003fa4270 */
[----:B------:R-:W1:Y:S01]  /*9020*/  MUFU.TANH R9, R9 ;  /* 0x0000000900097308 */ /* 0x000e620000002400 */
[----:B------:R-:W-:Y:S01]  /*9030*/  FFMA.FTZ R6, R6, -R208, R5 ;  /* 0x800000d006067223 */ /* 0x000fe20000010005 */
[----:B------:R-:W-:Y:S02]  /*9040*/  FSEL R143, R4, -INF , !P4 ;  /* 0xff800000048f7808 */ /* 0x000fe40006000000 */
[----:B------:R-:W-:Y:S02]  /*9050*/  IADD3 R4, PT, PT, R145, 0x4f, -R20 ;  /* 0x0000004f91047810 */ /* 0x000fe40007ffe814 */
[----:B------:R-:W-:Y:S02]  /*9060*/  FSEL R144, R6, -INF , !P5 ;  /* 0xff80000006907808 */ /* 0x000fe40006800000 */
[----:B------:R-:W2:Y:S01]  /*9070*/  MUFU.TANH R5, R152 ;  /* 0x0000009800057308 */ /* 0x000ea20000002400 */
[----:B------:R-:W-:-:S02]  /*9080*/  IABS R4, R4 ;  /* 0x0000000400047213 */ /* 0x000fc40000000000 */
[--C-:B------:R-:W-:Y:S02]  /*9090*/  IADD3 R6, PT, PT, R201, 0x48, -R20.reuse ;  /* 0x00000048c9067810 */ /* 0x100fe40007ffe814 */
[C---:B------:R-:W-:Y:S02]  /*90a0*/  ISETP.GE.AND P4, PT, R7.reuse, R200, PT ;  /* 0x000000c80700720c */ /* 0x040fe40003f86270 */
[----:B------:R-:W-:Y:S02]  /*90b0*/  I2FP.F32.S32 R4, R4 ;  /* 0x0000000400047245 */ /* 0x000fe40000201400 */
[----:B------:R-:W-:Y:S02]  /*90c0*/  IABS R6, R6 ;  /* 0x0000000600067213 */ /* 0x000fe40000000000 */
[----:B------:R-:W-:Y:S01]  /*90d0*/  FSEL R144, R144, -INF , !P4 ;  /* 0xff80000090907808 */ /* 0x000fe20006000000 */
[----:B-1----:R-:W-:Y:S01]  /*90e0*/  FFMA.FTZ R4, R4, -R208, R9 ;  /* 0x800000d004047223 */ /* 0x002fe20000010009 */
[----:B------:R-:W-:Y:S01]  /*90f0*/  ISETP.GE.AND P5, PT, R7, R199, PT ;  /* 0x000000c70700720c */ /* 0x000fe20003fa6270 */
[C---:B------:R-:W-:Y:S01]  /*9100*/  VIADD R9, R21.reuse, 0xffffffb8 ;  /* 0xffffffb815097836 */ /* 0x040fe20000000000 */
[----:B------:R-:W-:Y:S01]  /*9110*/  ISETP.GT.AND P4, PT, R22, R7, PT ;  /* 0x000000071600720c */ /* 0x000fe20003f84270 */
[----:B------:R-:W-:Y:S01]  /*9120*/  VIADD R21, R21, 0xffffffb9 ;  /* 0xffffffb915157836 */ /* 0x000fe20000000000 */
[----:B------:R-:W-:-:S02]  /*9130*/  IADD3 R7, PT, PT, R145, 0x48, -R20 ;  /* 0x0000004891077810 */ /* 0x000fc40007ffe814 */
[--C-:B------:R-:W-:Y:S02]  /*9140*/  IADD3 R145, PT, PT, R145, 0x47, -R20.reuse ;  /* 0x0000004791917810 */ /* 0x100fe40007ffe814 */
[----:B------:R-:W-:Y:S02]  /*9150*/  I2FP.F32.S32 R6, R6 ;  /* 0x0000000600067245 */ /* 0x000fe40000201400 */
[----:B------:R-:W-:Y:S02]  /*9160*/  IADD3 R20, PT, PT, R201, 0x47, -R20 ;  /* 0x00000047c9147810 */ /* 0x000fe40007ffe814 */
[----:B------:R-:W-:Y:S01]  /*9170*/  FSEL R4, R4, -INF , !P4 ;  /* 0xff80000004047808 */ /* 0x000fe20006000000 */
[----:B--2---:R-:W-:Y:S01]  /*9180*/  FFMA.FTZ R5, R6, -R208, R5 ;  /* 0x800000d006057223 */ /* 0x004fe20000010005 */
[----:B------:R-:W-:Y:S02]  /*9190*/  IABS R20, R20 ;  /* 0x0000001400147213 */ /* 0x000fe40000000000 */
[----:B------:R-:W-:-:S02]  /*91a0*/  ISETP.GT.AND P4, PT, R28, R9, PT ;  /* 0x000000091c00720c */ /* 0x000fc40003f84270 */
[----:B------:R-:W-:Y:S02]  /*91b0*/  IABS R7, R7 ;  /* 0x0000000700077213 */ /* 0x000fe40000000000 */
[----:B------:R-:W-:Y:S02]  /*91c0*/  I2FP.F32.S32 R20, R20 ;  /* 0x0000001400147245 */ /* 0x000fe40000201400 */
[----:B------:R-:W-:Y:S02]  /*91d0*/  FSEL R141, R4, -INF , !P5 ;  /* 0xff800000048d7808 */ /* 0x000fe40006800000 */
[----:B------:R-:W-:Y:S01]  /*91e0*/  IABS R145, R145 ;  /* 0x0000009100917213 */ /* 0x000fe20000000000 */
[----:B------:R-:W-:Y:S01]  /*91f0*/  FFMA.FTZ R20, R20, -R208, R153 ;  /* 0x800000d014147223 */ /* 0x000fe20000010099 */
[----:B------:R-:W-:Y:S02]  /*9200*/  FSEL R5, R5, -INF , !P4 ;  /* 0xff80000005057808 */ /* 0x000fe40006000000 */
[----:B------:R-:W-:Y:S01]  /*9210*/  I2FP.F32.S32 R4, R7 ;  /* 0x0000000700047245 */ /* 0x000fe20000201400 */
[----:B------:R-:W-:Y:S01]  /*9220*/  IMAD.MOV.U32 R6, RZ, RZ, R145 ;  /* 0x000000ffff067224 */ /* 0x000fe200078e0091 */
[----:B------:R-:W-:-:S02]  /*9230*/  ISETP.GE.AND P4, PT, R9, R200, PT ;  /* 0x000000c80900720c */ /* 0x000fc40003f86270 */
[----:B------:R-:W-:Y:S01]  /*9240*/  ISETP.GT.AND P5, PT, R28, R21, PT ;  /* 0x000000151c00720c */ /* 0x000fe20003fa4270 */
[----:B------:R-:W-:Y:S01]  /*9250*/  FFMA.FTZ R4, R4, -R208, R11 ;  /* 0x800000d004047223 */ /* 0x000fe2000001000b */
[----:B------:R-:W-:Y:S02]  /*9260*/  FSEL R145, R5, -INF , !P4 ;  /* 0xff80000005917808 */ /* 0x000fe40006000000 */
[----:B------:R-:W-:Y:S02]  /*9270*/  ISETP.GT.AND P4, PT, R22, R9, PT ;  /* 0x000000091600720c */ /* 0x000fe40003f84270 */
[----:B------:R-:W-:Y:S02]  /*9280*/  FSEL R20, R20, -INF , !P5 ;  /* 0xff80000014147808 */ /* 0x000fe40006800000 */
[----:B------:R-:W-:Y:S02]  /*9290*/  I2FP.F32.S32 R6, R6 ;  /* 0x0000000600067245 */ /* 0x000fe40000201400 */
[----:B------:R-:W-:-:S02]  /*92a0*/  ISETP.GE.AND P5, PT, R9, R199, PT ;  /* 0x000000c70900720c */ /* 0x000fc40003fa6270 */
[----:B------:R-:W-:Y:S01]  /*92b0*/  FSEL R140, R4, -INF , !P4 ;  /* 0xff800000048c7808 */ /* 0x000fe20006000000 */
[----:B------:R-:W-:Y:S01]  /*92c0*/  FFMA.FTZ R155, R6, -R208, R155 ;  /* 0x800000d0069b7223 */ /* 0x000fe2000001009b */
[----:B------:R-:W-:Y:S02]  /*92d0*/  ISETP.GE.AND P4, PT, R21, R200, PT ;  /* 0x000000c81500720c */ /* 0x000fe40003f86270 */
[----:B------:R-:W-:Y:S02]  /*92e0*/  FSEL R140, R140, -INF , !P5 ;  /* 0xff8000008c8c7808 */ /* 0x000fe40006800000 */
[----:B------:R-:W-:Y:S02]  /*92f0*/  ISETP.GT.AND P5, PT, R22, R21, PT ;  /* 0x000000151600720c */ /* 0x000fe40003fa4270 */
[----:B------:R-:W-:Y:S02]  /*9300*/  FSEL R142, R20, -INF , !P4 ;  /* 0xff800000148e7808 */ /* 0x000fe40006000000 */
[----:B------:R-:W-:-:S02]  /*9310*/  FSEL R155, R155, -INF , !P5 ;  /* 0xff8000009b9b7808 */ /* 0x000fc40006800000 */
[----:B------:R-:W-:Y:S02]  /*9320*/  ISETP.GT.U32.AND P5, PT, R149, R206, PT ;  /* 0x000000ce9500720c */ /* 0x000fe40003fa4070 */
        /* <DEDUP_REMOVED lines=84> */
.L_x_1785:
[----:B------:R2:W-:Y:S02]  /*9870*/  STS.128 [R210+0xb800], RZ ;  /* 0x00b800ffd2007388 */ /* 0x0005e40000000c00 */
.L_x_1786:
[----:B------:R-:W-:Y:S05]  /*9880*/  BSYNC.RECONVERGENT B0 ;  /* 0x0000000000007941 */ /* 0x000fea0003800200 */
.L_x_1784:
[----:B------:R-:W0:Y:S02]  /*9890*/  LDGDEPBAR ;  /* 0x00000000000079af */ /* 0x000e240000000000 */
.L_x_1783:
[----:B------:R-:W-:Y:S01]  /*98a0*/  FMNMX3.FTZ R6, R132, R23, R31, !PT ;  /* 0x0000001784067276 */ /* 0x000fe2000781001f */
[----:B------:R-:W4:Y:S01]  /*98b0*/  LDCU UR4, c[0x0][0x45c] ;  /* 0x00008b80ff0477ac */ /* 0x000f220008000800 */
[----:B-1-3--:R-:W-:Y:S02]  /*98c0*/  FMNMX3.FTZ R4, R3, R25, R29, !PT ;  /* 0x0000001903047276 */ /* 0x00afe4000781001d */
        /* <DEDUP_REMOVED lines=18> */
[----:B------:R-:W3:Y:S01]  /*99f0*/  SHFL.BFLY PT, R5, R4, 0x2, 0x1f ;  /* 0x0c401f0004057f89 */ /* 0x000ee200000e0000 */
[----:B------:R-:W-:Y:S02]  /*9a00*/  IADD3 R159, PT, PT, R163, 0xc040, RZ ;  /* 0x0000c040a39f7810 */ /* 0x000fe40007ffe0ff */
[----:B------:R-:W-:Y:S01]  /*9a10*/  @P2 IADD3 R159, PT, PT, R16, -0x40, RZ ;  /* 0xffffffc0109f2810 */ /* 0x000fe20007ffe0ff */
[----:B------:R-:W-:Y:S01]  /*9a20*/  LDSM.16.MT88.4 R12, [R163+0xc000] ;  /* 0x00c00000a30c783b */ /* 0x000fe20000004200 */
[C---:B------:R-:W-:Y:S02]  /*9a30*/  IADD3 R160, PT, PT, R24.reuse, R163, RZ ;  /* 0x000000a318a07210 */ /* 0x040fe40007ffe0ff */
[----:B------:R-:W-:Y:S02]  /*9a40*/  IADD3 R157, PT, PT, R24, R159, RZ ;  /* 0x0000009f189d7210 */ /* 0x000fe40007ffe0ff */
[----:B-1----:R-:W-:-:S02]  /*9a50*/  FMNMX.FTZ R7, R6, R7, !PT ;  /* 0x0000000706077209 */ /* 0x002fc40007810000 */
[----:B---3--:R-:W-:-:S03]  /*9a60*/  FMNMX.FTZ R5, R4, R5, !PT ;  /* 0x0000000504057209 */ /* 0x008fc60007810000 */
[----:B------:R-:W1:Y:S04]  /*9a70*/  SHFL.BFLY PT, R2, R7, 0x1, 0x1f ;  /* 0x0c201f0007027f89 */ /* 0x000e6800000e0000 */
[----:B------:R-:W3:Y:S01]  /*9a80*/  SHFL.BFLY PT, R0, R5, 0x1, 0x1f ;  /* 0x0c201f0005007f89 */ /* 0x000ee200000e0000 */
[----:B-1----:R-:W-:Y:S02]  /*9a90*/  FMNMX.FTZ R2, R7, R2, !PT ;  /* 0x0000000207027209 */ /* 0x002fe40007810000 */
[----:B---3--:R-:W-:-:S03]  /*9aa0*/  FMNMX.FTZ R0, R5, R0, !PT ;  /* 0x0000000005007209 */ /* 0x008fc60007810000 */
[C---:B----4-:R-:W-:Y:S01]  /*9ab0*/  FMUL.FTZ R146, R2.reuse, UR4 ;  /* 0x0000000402927c20 */ /* 0x050fe20008410000 */
[----:B------:R-:W-:Y:S02]  /*9ac0*/  FSETP.NEU.FTZ.AND P1, PT, R2, -INF , PT ;  /* 0xff8000000200780b */ /* 0x000fe40003f3d000 */
[C---:B------:R-:W-:Y:S01]  /*9ad0*/  FSETP.NEU.FTZ.AND P0, PT, R0.reuse, -INF , PT ;  /* 0xff8000000000780b */ /* 0x040fe20003f1d000 */
[----:B------:R-:W-:Y:S01]  /*9ae0*/  FMUL.FTZ R162, R0, UR4 ;  /* 0x0000000400a27c20 */ /* 0x000fe20008410000 */
[----:B------:R-:W-:Y:S02]  /*9af0*/  FSEL R146, R146, RZ, P1 ;  /* 0x000000ff92927208 */ /* 0x000fe40000800000 */
[----:B------:R-:W-:Y:S02]  /*9b00*/  FSEL R5, R2, RZ, P1 ;  /* 0x000000ff02057208 */ /* 0x000fe40000800000 */
[----:B------:R-:W-:Y:S01]  /*9b10*/  FSEL R162, R162, RZ, P0 ;  /* 0x000000ffa2a27208 */ /* 0x000fe20000000000 */
[--C-:B------:R-:W-:Y:S01]  /*9b20*/  FFMA.FTZ R148, R31, UR4, -R146.reuse ;  /* 0x000000041f947c23 */ /* 0x100fe20008010892 */
[----:B------:R-:W-:Y:S01]  /*9b30*/  FSEL R4, R0, RZ, P0 ;  /* 0x000000ff00047208 */ /* 0x000fe20000000000 */
[----:B------:R-:W-:Y:S01]  /*9b40*/  FADD.FTZ R5, R132, -R5 ;  /* 0x8000000584057221 */ /* 0x000fe20000010000 */
[----:B------:R-:W-:Y:S01]  /*9b50*/  FFMA.FTZ R152, R151, UR4, -R146 ;  /* 0x0000000497987c23 */ /* 0x000fe20008010892 */
[----:B------:R-:W-:Y:S01]  /*9b60*/  FFMA.FTZ R150, R29, UR4, -R162 ;  /* 0x000000041d967c23 */ /* 0x000fe200080108a2 */
[----:B------:R-:W-:Y:S01]  /*9b70*/  FFMA.FTZ R156, R23, UR4, -R146 ;  /* 0x00000004179c7c23 */ /* 0x000fe20008010892 */
[----:B------:R-:W1:Y:S01]  /*9b80*/  LDSM.16.MT88.4 R28, [R159] ;  /* 0x000000009f1c783b */ /* 0x000e620000004200 */
[----:B------:R-:W-:Y:S01]  /*9b90*/  FADD.FTZ R3, R3, -R4 ;  /* 0x8000000403037221 */ /* 0x000fe20000010000 */
[----:B------:R-:W-:Y:S01]  /*9ba0*/  FMUL.FTZ R155, R5, UR4 ;  /* 0x00000004059b7c20 */ /* 0x000fe20008410000 */
[----:B------:R-:W-:Y:S01]  /*9bb0*/  FFMA.FTZ R151, R221, UR4, -R146 ;  /* 0x00000004dd977c23 */ /* 0x000fe20008010892 */
[--C-:B------:R-:W-:Y:S01]  /*9bc0*/  FFMA.FTZ R158, R25, UR4, -R162.reuse ;  /* 0x00000004199e7c23 */ /* 0x100fe200080108a2 */
[----:B------:R-:W-:Y:S01]  /*9bd0*/  FMUL.FTZ R3, R3, UR4 ;  /* 0x0000000403037c20 */ /* 0x000fe20008410000 */
[--C-:B------:R-:W-:Y:S01]  /*9be0*/  FFMA.FTZ R153, R27, UR4, -R162.reuse ;  /* 0x000000041b997c23 */ /* 0x100fe200080108a2 */
[----:B------:R-:W-:Y:S01]  /*9bf0*/  FFMA.FTZ R154, R223, UR4, -R162 ;  /* 0x00000004df9a7c23 */ /* 0x000fe200080108a2 */
[----:B------:R-:W3:Y:S01]  /*9c00*/  MUFU.EX2 R155, R155 ;  /* 0x0000009b009b7308 */ /* 0x000ee20000000800 */
[----:B------:R-:W-:Y:S01]  /*9c10*/  LDSM.16.MT88.4 R20, [R160+0xc000] ;  /* 0x00c00000a014783b */ /* 0x000fe20000004200 */
        /* <DEDUP_REMOVED lines=19> */
[----:B------:R-:W-:Y:S01]  /*9d50*/  FMUL.FTZ R25, R113, R155 ;  /* 0x0000009b71197220 */ /* 0x000fe20000410000 */
[-C--:B------:R-:W-:Y:S01]  /*9d60*/  FMUL.FTZ R26, R114, R3.reuse ;  /* 0x00000003721a7220 */ /* 0x080fe20000410000 */
        /* <DEDUP_REMOVED lines=120> */
[----:B------:R-:W-:Y:S01]  /*a4f0*/  LDSM.16.MT88.4 R132, [R157+0x800] ;  /* 0x000800009d84783b */ /* 0x000fe20000004200 */
[----:B------:R-:W-:Y:S01]  /*a500*/  MUFU.EX2 R172, R172 ;  /* 0x000000ac00ac7308 */ /* 0x000fe20000000800 */
[C---:B------:R-:W-:Y:S01]  /*a510*/  HMMA.16816.F32 R72, R4.reuse, R106, R72 ;  /* 0x0000006a0448723c */ /* 0x040fe20000001848 */
[--C-:B------:R-:W-:Y:S01]  /*a520*/  FFMA.FTZ R176, R175, UR4, -R146.reuse ;  /* 0x00000004afb07c23 */ /* 0x100fe20008010892 */
[----:B------:R-:W3:Y:S01]  /*a530*/  LDSM.16.MT88.4 R104, [R157+0x4000] ;  /* 0x004000009d68783b */ /* 0x000ee20000004200 */
[----:B------:R-:W5:Y:S01]  /*a540*/  MUFU.EX2 R171, R171 ;  /* 0x000000ab00ab7308 */ /* 0x000f620000000800 */
[--C-:B------:R-:W-:Y:S01]  /*a550*/  FFMA.FTZ R175, R179, UR4, -R146.reuse ;  /* 0x00000004b3af7c23 */ /* 0x100fe20008010892 */
[----:B------:R-:W-:Y:S01]  /*a560*/  FFMA.FTZ R178, R187, UR4, -R146 ;  /* 0x00000004bbb27c23 */ /* 0x000fe20008010892 */
[----:B------:R-:W-:Y:S01]  /*a570*/  LDSM.16.MT88.4 R128, [R160+0xe800] ;  /* 0x00e80000a080783b */ /* 0x000fe20000004200 */
[----:B------:R-:W-:Y:S01]  /*a580*/  MUFU.EX2 R169, R169 ;  /* 0x000000a900a97308 */ /* 0x000fe20000000800 */
[C---:B------:R-:W-:Y:S01]  /*a590*/  HMMA.16816.F32 R32, R4.reuse, R120, R32 ;  /* 0x000000780420723c */ /* 0x040fe20000001820 */
[--C-:B------:R-:W-:Y:S01]  /*a5a0*/  FFMA.FTZ R186, R177, UR4, -R162.reuse ;  /* 0x00000004b1ba7c23 */ /* 0x100fe200080108a2 */
[--C-:B------:R-:W-:Y:S01]  /*a5b0*/  FFMA.FTZ R179, R189, UR4, -R162.reuse ;  /* 0x00000004bdb37c23 */ /* 0x100fe200080108a2 */
[----:B------:R-:W5:Y:S01]  /*a5c0*/  MUFU.EX2 R174, R174 ;  /* 0x000000ae00ae7308 */ /* 0x000f620000000800 */
[----:B------:R-:W-:Y:S01]  /*a5d0*/  FFMA.FTZ R188, R193, UR4, -R162 ;  /* 0x00000004c1bc7c23 */ /* 0x000fe200080108a2 */
[----:B------:R-:W-:Y:S01]  /*a5e0*/  FFMA.FTZ R191, R191, UR4, -R146 ;  /* 0x00000004bfbf7c23 */ /* 0x000fe20008010892 */
[----:B------:R-:W-:Y:S01]  /*a5f0*/  FFMA.FTZ R194, R141, UR4, -R162 ;  /* 0x000000048dc27c23 */ /* 0x000fe200080108a2 */
[----:B------:R-:W-:Y:S01]  /*a600*/  MUFU.EX2 R176, R176 ;  /* 0x000000b000b07308 */ /* 0x000fe20000000800 */
[C---:B------:R-:W-:Y:S01]  /*a610*/  HMMA.16816.F32 R100, R4.reuse, R122, R100 ;  /* 0x0000007a0464723c */ /* 0x040fe20000001864 */
[----:B------:R-:W-:Y:S01]  /*a620*/  LDSM.16.MT88.4 R120, [R163+0xe800] ;  /* 0x00e80000a378783b */ /* 0x000fe20000004200 */
[--C-:B------:R-:W-:Y:S01]  /*a630*/  FFMA.FTZ R190, R147, UR4, -R146.reuse ;  /* 0x0000000493be7c23 */ /* 0x100fe20008010892 */
[----:B------:R-:W5:Y:S01]  /*a640*/  MUFU.EX2 R175, R175 ;  /* 0x000000af00af7308 */ /* 0x000f620000000800 */
[--C-:B------:R-:W-:Y:S01]  /*a650*/  FFMA.FTZ R187, R144, UR4, -R146.reuse ;  /* 0x0000000490bb7c23 */ /* 0x100fe20008010892 */
[--C-:B------:R-:W-:Y:S01]  /*a660*/  FFMA.FTZ R189, R145, UR4, -R146.reuse ;  /* 0x0000000491bd7c23 */ /* 0x100fe20008010892 */
[----:B------:R-:W-:Y:S01]  /*a670*/  FFMA.FTZ R192, R142, UR4, -R146 ;  /* 0x000000048ec07c23 */ /* 0x000fe20008010892 */
[----:B------:R-:W-:Y:S01]  /*a680*/  MUFU.EX2 R178, R178 ;  /* 0x000000b200b27308 */ /* 0x000fe20000000800 */
[C---:B--2---:R-:W-:Y:S01]  /*a690*/  HMMA.16816.F32 R76, R4.reuse, R112, R76 ;  /* 0x00000070044c723c */ /* 0x044fe2000000184c */
[----:B------:R-:W-:Y:S01]  /*a6a0*/  FFMA.FTZ R155, R213, R155, R156 ;  /* 0x0000009bd59b7223 */ /* 0x000fe2000001009c */
[----:B------:R-:W-:Y:S01]  /*a6b0*/  FFMA.FTZ R3, R211, R3, R158 ;  /* 0x00000003d3037223 */ /* 0x000fe2000001009e */
[----:B------:R-:W-:Y:S01]  /*a6c0*/  MUFU.EX2 R186, R186 ;  /* 0x000000ba00ba7308 */ /* 0x000fe20000000800 */
[----:B------:R-:W-:Y:S01]  /*a6d0*/  LDSM.16.MT88.4 R144, [R163+0xf800] ;  /* 0x00f80000a390783b */ /* 0x000fe20000004200 */
[----:B------:R-:W-:Y:S01]  /*a6e0*/  FADD.FTZ R155, R148, R155 ;  /* 0x0000009b949b7221 */ /* 0x000fe20000010000 */
[----:B------:R-:W-:Y:S01]  /*a6f0*/  FADD.FTZ R150, R150, R3 ;  /* 0x0000000396967221 */ /* 0x000fe20000010000 */
[----:B------:R-:W-:Y:S01]  /*a700*/  MUFU.EX2 R179, R179 ;  /* 0x000000b300b37308 */ /* 0x000fe20000000800 */
[C---:B------:R-:W-:Y:S01]  /*a710*/  HMMA.16816.F32 R80, R4.reuse, R114, R80 ;  /* 0x000000720450723c */ /* 0x040fe20000001850 */
[----:B------:R-:W-:Y:S01]  /*a720*/  LDSM.16.MT88.4 R112, [R160+0xc800] ;  /* 0x00c80000a070783b */ /* 0x000fe20000004200 */
[----:B------:R-:W-:Y:S01]  /*a730*/  FADD.FTZ R152, R152, R155 ;  /* 0x0000009b98987221 */ /* 0x000fe20000010000 */
[----:B------:R-:W-:Y:S01]  /*a740*/  MUFU.EX2 R188, R188 ;  /* 0x000000bc00bc7308 */ /* 0x000fe20000000800 */
[----:B------:R-:W-:Y:S01]  /*a750*/  FADD.FTZ R153, R153, R150 ;  /* 0x0000009699997221 */ /* 0x000fe20000010000 */
[-C--:B------:R-:W-:Y:S01]  /*a760*/  MOV R3, R0.reuse ;  /* 0x0000000000037202 */ /* 0x080fe20000000f00 */
[----:B------:R-:W-:Y:S01]  /*a770*/  FADD.FTZ R152, R151, R152 ;  /* 0x0000009897987221 */ /* 0x000fe20000010000 */
[----:B------:R-:W-:Y:S01]  /*a780*/  MUFU.EX2 R190, R190 ;  /* 0x000000be00be7308 */ /* 0x000fe20000000800 */
[----:B-1----:R-:W-:Y:S01]  /*a790*/  HMMA.16816.F32 R84, R4, R108, R84 ;  /* 0x0000006c0454723c */ /* 0x002fe20000001854 */
[----:B------:R-:W-:Y:S01]  /*a7a0*/  FADD.FTZ R153, R154, R153 ;  /* 0x000000999a997221 */ /* 0x000fe20000010000 */
[----:B------:R-:W-:Y:S01]  /*a7b0*/  @P5 MOV R3, R0 ;  /* 0x0000000000035202 */ /* 0x000fe20000000f00 */
[----:B------:R-:W-:Y:S01]  /*a7c0*/  MUFU.EX2 R187, R187 ;  /* 0x000000bb00bb7308 */ /* 0x000fe20000000800 */
[----:B------:R-:W-:-:S03]  /*a7d0*/  @P5 IADD3 R209, PT, PT, R185, -0x3, RZ ;  /* 0xfffffffdb9d15810 */ /* 0x000fc60007ffe0ff */
        /* <DEDUP_REMOVED lines=8> */
[C---:B----4-:R-:W-:Y:S08]  /*a860*/  HMMA.16816.F32 R36, R4.reuse, R116, R36 ;  /* 0x000000740424723c */ /* 0x050ff00000001824 */
[C---:B------:R-:W-:Y:S01]  /*a870*/  HMMA.16816.F32 R40, R4.reuse, R118, R40 ;  /* 0x000000760428723c */ /* 0x040fe20000001828 */
[----:B------:R-:W4:Y:S07]  /*a880*/  LDSM.16.MT88.4 R116, [R157+0x2800] ;  /* 0x002800009d74783b */ /* 0x000f2e0000004200 */
[C---:B---3--:R-:W-:Y:S08]  /*a890*/  HMMA.16816.F32 R92, R4.reuse, R104, R92 ;  /* 0x00000068045c723c */ /* 0x048ff0000000185c */
[----:B------:R-:W-:Y:S01]  /*a8a0*/  HMMA.16816.F32 R4, R4, R106, R96 ;  /* 0x0000006a0404723c */ /* 0x000fe20000001860 */
[----:B-----5:R-:W-:Y:S01]  /*a8b0*/  F2FP.F16.F32.PACK_AB R96, R166, R165 ;  /* 0x000000a5a660723e */ /* 0x020fe200000000ff */
[----:B------:R-:W3:Y:S01]  /*a8c0*/  LDSM.16.MT88.4 R104, [R163+0x10800] ;  /* 0x01080000a368783b */ /* 0x000ee20000004200 */
        /* <DEDUP_REMOVED lines=32> */
[C---:B----4-:R-:W-:Y:S08]  /*aad0*/  HMMA.16816.F32 R60, R96.reuse, R116, R60 ;  /* 0x00000074603c723c */ /* 0x050ff0000000183c */
[C---:B------:R-:W-:Y:S01]  /*aae0*/  HMMA.16816.F32 R64, R96.reuse, R118, R64 ;  /* 0x000000766040723c */ /* 0x040fe20000001840 */
[----:B------:R-:W-:Y:S07]  /*aaf0*/  LDSM.16.MT88.4 R116, [R157+0x3000] ;  /* 0x003000009d74783b */ /* 0x000fee0000004200 */
[----:B---3--:R-:W-:Y:S01]  /*ab00*/  HMMA.16816.F32 R68, R96, R104, R68 ;  /* 0x000000686044723c */ /* 0x008fe20000001844 */
[----:B------:R-:W-:-:S02]  /*ab10*/  FFMA.FTZ R104, R173, UR4, -R162 ;  /* 0x00000004ad687c23 */ /* 0x000fc400080108a2 */
[----:B------:R2:W-:Y:S04]  /*ab20*/  MUFU.EX2 R173, R191 ;  /* 0x000000bf00ad7308 */ /* 0x0005e80000000800 */
[----:B------:R3:W4:Y:S01]  /*ab30*/  MUFU.EX2 R177, R104 ;  /* 0x0000006800b17308 */ /* 0x0007220000000800 */
[C---:B------:R-:W-:Y:S08]  /*ab40*/  HMMA.16816.F32 R72, R96.reuse, R106, R72 ;  /* 0x0000006a6048723c */ /* 0x040ff00000001848 */
[C---:B-1----:R-:W-:Y:S01]  /*ab50*/  HMMA.16816.F32 R76, R96.reuse, R108, R76 ;  /* 0x0000006c604c723c */ /* 0x042fe2000000184c */
[----:B--2---:R-:W-:Y:S01]  /*ab60*/  FFMA.FTZ R191, R143, UR4, -R162 ;  /* 0x000000048fbf7c23 */ /* 0x004fe200080108a2 */
[----:B---3--:R-:W-:Y:S05]  /*ab70*/  LDSM.16.MT88.4 R104, [R163+0x11000] ;  /* 0x01100000a368783b */ /* 0x008fea0000004200 */
[----:B------:R-:W1:Y:S01]  /*ab80*/  MUFU.EX2 R191, R191 ;  /* 0x000000bf00bf7308 */ /* 0x000e620000000800 */
[C---:B------:R-:W-:Y:S01]  /*ab90*/  HMMA.16816.F32 R80, R96.reuse, R110, R80 ;  /* 0x0000006e6050723c */ /* 0x040fe20000001850 */
[----:B------:R-:W2:Y:S07]  /*aba0*/  LDSM.16.MT88.4 R108, [R163+0xd000] ;  /* 0x00d00000a36c783b */ /* 0x000eae0000004200 */
[C---:B-----5:R-:W-:Y:S08]  /*abb0*/  HMMA.16816.F32 R84, R96.reuse, R112, R84 ;  /* 0x000000706054723c */ /* 0x060ff00000001854 */
[C---:B------:R-:W-:Y:S01]  /*abc0*/  HMMA.16816.F32 R88, R96.reuse, R114, R88 ;  /* 0x000000726058723c */ /* 0x040fe20000001858 */
[----:B------:R-:W3:Y:S07]  /*abd0*/  LDSM.16.MT88.4 R112, [R160+0xd000] ;  /* 0x00d00000a070783b */ /* 0x000eee0000004200 */
[C---:B------:R-:W-:Y:S08]  /*abe0*/  HMMA.16816.F32 R92, R96.reuse, R120, R92 ;  /* 0x00000078605c723c */ /* 0x040ff0000000185c */
[----:B------:R-:W-:Y:S01]  /*abf0*/  HMMA.16816.F32 R96, R96, R122, R4 ;  /* 0x0000007a6060723c */ /* 0x000fe20000001804 */
[----:B------:R-:W5:Y:S01]  /*ac00*/  LDSM.16.MT88.4 R120, [R160+0xf000] ;  /* 0x00f00000a078783b */ /* 0x000f620000004200 */
        /* <DEDUP_REMOVED lines=15> */
[C---:B---3--:R-:W-:Y:S08]  /*ad00*/  HMMA.16816.F32 R16, R4.reuse, R112, R16 ;  /* 0x000000700410723c */ /* 0x048ff00000001810 */
        /* <DEDUP_REMOVED lines=37> */
[----:B-1----:R-:W-:Y:S01]  /*af60*/  F2FP.F16.F32.PACK_AB R5, R194, R191 ;  /* 0x000000bfc205723e */ /* 0x002fe200000000ff */
        /* <DEDUP_REMOVED lines=41> */
.L_x_1782:
[----:B------:R-:W-:-:S07]  /*b200*/  IADD3 R209, PT, PT, R147, -0x1, RZ ;  /* 0xffffffff93d17810 */ /* 0x000fce0007ffe0ff */
.L_x_1787:
        /* <DEDUP_REMOVED lines=25> */
.L_x_1791:
        /* <DEDUP_REMOVED lines=86> */
.L_x_1789:
        /* <DEDUP_REMOVED lines=21> */
[C---:B------:R-:W-:Y:S01]  /*ba50*/  IADD3 R216, P4, PT, R186.reuse, R193, RZ ;  /* 0x000000c1bad87210 */ /* 0x040fe20007f9e0ff */
[----:B------:R-:W-:Y:S01]  /*ba60*/  @P3 STS.128 [R210+0xc000], RZ ;  /* 0x00c000ffd2003388 */ /* 0x000fe20000000c00 */
[----:B------:R-:W-:Y:S02]  /*ba70*/  ISETP.GE.AND P3, PT, R181, UR8, PT ;  /* 0x00000008b5007c0c */ /* 0x000fe4000bf66270 */
[----:B------:R-:W-:Y:S01]  /*ba80*/  LEA.HI.X R215, R186, R202, R169, 0x1, P5 ;  /* 0x000000cabad77211 */ /* 0x000fe200028f0ca9 */
[----:B------:R-:W-:Y:S01]  /*ba90*/  @!PT LDS RZ, [RZ] ;  /* 0x00000000fffff984 */ /* 0x000fe20000000800 */
[----:B------:R-:W-:Y:S01]  /*baa0*/  @!PT LDS RZ, [RZ] ;  /* 0x00000000fffff984 */ /* 0x000fe20000000800 */
[----:B------:R-:W-:Y:S01]  /*bab0*/  @!PT LDS RZ, [RZ] ;  /* 0x00000000fffff984 */ /* 0x000fe20000000800 */
[----:B------:R-:W-:Y:S01]  /*bac0*/  @!P1 LDGSTS.E.BYPASS.LTC128B.128 [R210+0xe000], desc[UR14][R220.64+0x80] ;  /* 0x0e000080dcd29fae */ /* 0x000fe2000b981a0e */
[----:B------:R-:W-:Y:S01]  /*bad0*/  IMAD.X R171, R169, 0x1, R194, P4 ;  /* 0x00000001a9ab7824 */ /* 0x000fe200020e06c2 */
[----:B------:R-:W-:Y:S02]  /*bae0*/  LEA R170, P4, R216, R203, 0x1 ;  /* 0x000000cbd8aa7211 */ /* 0x000fe400078808ff */
[----:B------:R-:W-:Y:S01]  /*baf0*/  @P1 STS.128 [R210+0xe000], RZ ;  /* 0x00e000ffd2001388 */ /* 0x000fe20000000c00 */
[----:B------:R-:W-:Y:S02]  /*bb00*/  LEA R218, P2, R190, R186, 0x5 ;  /* 0x000000babeda7211 */ /* 0x000fe400078428ff */
[-C--:B------:R-:W-:Y:S01]  /*bb10*/  LEA.HI.X R171, R216, R202.reuse, R171, 0x1, P4 ;  /* 0x000000cad8ab7211 */ /* 0x080fe200020f0cab */
[----:B------:R-:W-:Y:S01]  /*bb20*/  @!PT LDS RZ, [RZ] ;  /* 0x00000000fffff984 */ /* 0x000fe20000000800 */
[----:B------:R-:W-:Y:S01]  /*bb30*/  @!PT LDS RZ, [RZ] ;  /* 0x00000000fffff984 */ /* 0x000fe20000000800 */
[----:B------:R-:W-:Y:S01]  /*bb40*/  @!PT LDS RZ, [RZ] ;  /* 0x00000000fffff984 */ /* 0x000fe20000000800 */
[----:B------:R-:W-:Y:S01]  /*bb50*/  @!P0 LDGSTS.E.BYPASS.LTC128B.128 [R210+0x10000], desc[UR14][R220.64+0x100] ;  /* 0x10000100dcd28fae */ /* 0x000fe2000b981a0e */
[----:B------:R-:W-:Y:S02]  /*bb60*/  LEA.HI.X R217, R190, R169, R191, 0x5, P2 ;  /* 0x000000a9bed97211 */ /* 0x000fe400010f2cbf */
[----:B------:R-:W-:Y:S01]  /*bb70*/  LEA R168, P2, R218, R203, 0x1 ;  /* 0x000000cbdaa87211 */ /* 0x000fe200078408ff */
[----:B------:R-:W-:Y:S01]  /*bb80*/  @P0 STS.128 [R210+0x10000], RZ ;  /* 0x010000ffd2000388 */ /* 0x000fe20000000c00 */
[----:B------:R-:W-:Y:S02]  /*bb90*/  LOP3.LUT R134, R184, 0x8, RZ, 0xc0, !PT ;  /* 0x00000008b8867812 */ /* 0x000fe400078ec0ff */
[----:B------:R-:W-:Y:S01]  /*bba0*/  LEA.HI.X R169, R218, R202, R217, 0x1, P2 ;  /* 0x000000cadaa97211 */ /* 0x000fe200010f0cd9 */
[----:B------:R-:W-:Y:S01]  /*bbb0*/  @!PT LDS RZ, [RZ] ;  /* 0x00000000fffff984 */ /* 0x000fe20000000800 */
[----:B------:R-:W-:Y:S01]  /*bbc0*/  @!PT LDS RZ, [RZ] ;  /* 0x00000000fffff984 */ /* 0x000fe20000000800 */
[----:B------:R-:W-:Y:S01]  /*bbd0*/  @!PT LDS RZ, [RZ] ;  /* 0x00000000fffff984 */ /* 0x000fe20000000800 */
[----:B------:R-:W-:Y:S01]  /*bbe0*/  @!P3 LDGSTS.E.BYPASS.LTC128B.128 [R210+0xc800], desc[UR14][R214.64] ;  /* 0x0c800000d6d2bfae */ /* 0x000fe2000b981a0e */
[--C-:B------:R-:W-:Y:S02]  /*bbf0*/  LOP3.LUT R3, R181, 0x1c0, R178.reuse, 0xf8, !PT ;  /* 0x000001c0b5037812 */ /* 0x100fe400078ef8b2 */
[----:B------:R-:W-:Y:S01]  /*bc00*/  LOP3.LUT R132, R183, 0x200, R178, 0xf8, !PT ;  /* 0x00000200b7847812 */ /* 0x000fe200078ef8b2 */
[----:B------:R-:W-:Y:S01]  /*bc10*/  @P3 STS.128 [R210+0xc800], RZ ;  /* 0x00c800ffd2003388 */ /* 0x000fe20000000c00 */
        /* <DEDUP_REMOVED lines=8> */
[----:B------:R-:W-:Y:S01]  /*bca0*/  @P1 STS.128 [R210+0xe800], RZ ;  /* 0x00e800ffd2001388 */ /* 0x000fe20000000c00 */
[----:B------:R-:W-:Y:S01]  /*bcb0*/  IMAD R174, R174, 0x2, R177 ;  /* 0x00000002aeae7824 */ /* 0x000fe200078e02b1 */
[----:B------:R-:W-:Y:S02]  /*bcc0*/  LEA R175, R175, UR5, 0x1 ;  /* 0x00000005afaf7c11 */ /* 0x000fe4000f8e08ff */
[----:B------:R-:W-:Y:S01]  /*bcd0*/  @!PT LDS RZ, [RZ] ;  /* 0x00000000fffff984 */ /* 0x000fe20000000800 */
[----:B------:R-:W-:Y:S01]  /*bce0*/  @!PT LDS RZ, [RZ] ;  /* 0x00000000fffff984 */ /* 0x000fe20000000800 */
[----:B------:R-:W-:Y:S01]  /*bcf0*/  @!PT LDS RZ, [RZ] ;  /* 0x00000000fffff984 */ /* 0x000fe20000000800 */
[----:B------:R1:W-:Y:S01]  /*bd00*/  @!P0 LDGSTS.E.BYPASS.LTC128B.128 [R210+0x10800], desc[UR14][R214.64+0x100] ;  /* 0x10800100d6d28fae */ /* 0x0003e2000b981a0e */
[----:B------:R-:W-:Y:S01]  /*bd10*/  VIADD R187, R174, UR5 ;  /* 0x00000005aebb7c36 */ /* 0x000fe20008000000 */
[----:B------:R-:W-:Y:S01]  /*bd20*/  ISETP.GT.AND P4, PT, R209, R206, PT ;  /* 0x000000ced100720c */ /* 0x000fe20003f84270 */
[--C-:B------:R-:W-:Y:S01]  /*bd30*/  IMAD.IADD R173, R176, 0x1, R175.reuse ;  /* 0x00000001b0ad7824 */ /* 0x100fe200078e02af */
[----:B------:R-:W-:Y:S01]  /*bd40*/  @P0 STS.128 [R210+0x10800], RZ ;  /* 0x010800ffd2000388 */ /* 0x000fe20000000c00 */
[----:B------:R-:W-:Y:S03]  /*bd50*/  IMAD.IADD R172, R187, 0x1, R176 ;  /* 0x00000001bbac7824 */ /* 0x000fe600078e02b0 */
        /* <DEDUP_REMOVED lines=13> */
[----:B------:R-:W-:Y:S01]  /*be30*/  @!P0 LDGSTS.E.BYPASS.LTC128B.128 [R210+0x11000], desc[UR14][R170.64+0x100] ;  /* 0x11000100aad28fae */ /* 0x000fe2000b981a0e */
[----:B-1----:R-:W-:Y:S03]  /*be40*/  IADD3 R214, PT, PT, R201, -UR6, -R212 ;  /* 0x80000006c9d67c10 */ /* 0x002fe6000fffe8d4 */
        /* <DEDUP_REMOVED lines=24> */
[----:B------:R-:W-:Y:S04]  /*bfd0*/  LDSM.16.M88.4 R160, [R172+0x7000] ;  /* 0x00700000aca0783b */ /* 0x000fe80000000200 */
[----:B------:R-:W-:Y:S04]  /*bfe0*/  LDSM.16.M88.4 R164, [R172+0x7800] ;  /* 0x00780000aca4783b */ /* 0x000fe80000000200 */
[----:B-1----:R-:W-:Y:S01]  /*bff0*/  LDSM.16.M88.4 R168, [R174+UR5+0x8800] ;  /* 0x00880005aea8783b */ /* 0x002fe20008000200 */
[C---:B--2---:R-:W-:Y:S08]  /*c000*/  HMMA.16816.F32 R4, R132.reuse, R136, RZ ;  /* 0x000000888404723c */ /* 0x044ff000000018ff */
[C---:B------:R-:W-:Y:S01]  /*c010*/  HMMA.16816.F32 R8, R132.reuse, R138, RZ ;  /* 0x0000008a8408723c */ /* 0x040fe200000018ff */
[----:B------:R-:W1:Y:S07]  /*c020*/  LDSM.16.M88.4 R136, [R172+0x6800] ;  /* 0x00680000ac88783b */ /* 0x000e6e0000000200 */
[C---:B---3--:R-:W-:Y:S01]  /*c030*/  HMMA.16816.F32 R12, R132.reuse, R140, RZ ;  /* 0x0000008c840c723c */ /* 0x048fe200000018ff */
[----:B------:R-:W-:Y:S05]  /*c040*/  SEL R140, R179, 0xffffffc0, !P2 ;  /* 0xffffffc0b38c7807 */ /* 0x000fea0005000000 */
[----:B------:R-:W-:Y:S02]  /*c050*/  IMAD.IADD R189, R140, 0x1, R175 ;  /* 0x000000018cbd7824 */ /* 0x000fe400078e02af */
[C---:B------:R-:W-:Y:S01]  /*c060*/  HMMA.16816.F32 R16, R132.reuse, R142, RZ ;  /* 0x0000008e8410723c */ /* 0x040fe200000018ff */
[----:B------:R-:W-:Y:S02]  /*c070*/  IMAD.IADD R187, R187, 0x1, R140 ;  /* 0x00000001bbbb7824 */ /* 0x000fe400078e028c */
[----:B------:R-:W-:Y:S01]  /*c080*/  LDSM.16.M88.4 R140, [R189] ;  /* 0x00000000bd8c783b */ /* 0x000fe20000000200 */
[C---:B------:R-:W-:Y:S02]  /*c090*/  IMAD.IADD R186, R176.reuse, 0x1, R189 ;  /* 0x00000001b0ba7824 */ /* 0x040fe400078e02bd */
[----:B------:R-:W-:Y:S02]  /*c0a0*/  IMAD.IADD R3, R176, 0x1, R187 ;  /* 0x00000001b0037824 */ /* 0x000fe400078e02bb */
[C---:B----4-:R-:W-:Y:S08]  /*c0b0*/  HMMA.16816.F32 R20, R132.reuse, R144, RZ ;  /* 0x000000908414723c */ /* 0x050ff000000018ff */
[C---:B------:R-:W-:Y:S01]  /*c0c0*/  HMMA.16816.F32 R24, R132.reuse, R146, RZ ;  /* 0x000000928418723c */ /* 0x040fe200000018ff */
[----:B------:R-:W2:Y:S07]  /*c0d0*/  LDSM.16.M88.4 R144, [R187+0x6000] ;  /* 0x00600000bb90783b */ /* 0x000eae0000000200 */
        /* <DEDUP_REMOVED lines=15> */
[----:B------:R-:W5:Y:S04]  /*c1d0*/  LDSM.16.M88.4 R152, [R186] ;  /* 0x00000000ba98783b */ /* 0x000f680000000200 */
[----:B------:R-:W5:Y:S03]  /*c1e0*/  LDSM.16.M88.4 R164, [R3+0x7000] ;  /* 0x0070000003a4783b */ /* 0x000f660000000200 */
[C---:B--2---:R-:W-:Y:S08]  /*c1f0*/  HMMA.16816.F32 R4, R140.reuse, R144, R4 ;  /* 0x000000908c04723c */ /* 0x044ff00000001804 */
[C---:B------:R-:W-:Y:S01]  /*c200*/  HMMA.16816.F32 R8, R140.reuse, R146, R8 ;  /* 0x000000928c08723c */ /* 0x040fe20000001808 */
[----:B------:R-:W-:Y:S07]  /*c210*/  LDSM.16.M88.4 R144, [R175+0x2000] ;  /* 0x00200000af90783b */ /* 0x000fee0000000200 */
[C---:B---3--:R-:W-:Y:S08]  /*c220*/  HMMA.16816.F32 R12, R140.reuse, R132, R12 ;  /* 0x000000848c0c723c */ /* 0x048ff0000000180c */
[C---:B------:R-:W-:Y:S01]  /*c230*/  HMMA.16816.F32 R16, R140.reuse, R134, R16 ;  /* 0x000000868c10723c */ /* 0x040fe20000001810 */
[----:B------:R-:W2:Y:S07]  /*c240*/  LDSM.16.M88.4 R132, [R3+0x7800] ;  /* 0x007800000384783b */ /* 0x000eae0000000200 */
[C---:B----4-:R-:W-:Y:S08]  /*c250*/  HMMA.16816.F32 R20, R140.reuse, R148, R20 ;  /* 0x000000948c14723c */ /* 0x050ff00000001814 */
[C---:B------:R-:W-:Y:S01]  /*c260*/  HMMA.16816.F32 R24, R140.reuse, R150, R24 ;  /* 0x000000968c18723c */ /* 0x040fe20000001818 */
[----:B------:R-:W3:Y:S07]  /*c270*/  LDSM.16.M88.4 R148, [R174+UR5+0x8000] ;  /* 0x00800005ae94783b */ /* 0x000eee0008000200 */
[C---:B-1----:R-:W-:Y:S08]  /*c280*/  HMMA.16816.F32 R28, R140.reuse, R136, R28 ;  /* 0x000000888c1c723c */ /* 0x042ff0000000181c */
[----:B------:R-:W-:Y:S01]  /*c290*/  HMMA.16816.F32 R32, R140, R138, R32 ;  /* 0x0000008a8c20723c */ /* 0x000fe20000001820 */
[----:B------:R-:W1:Y:S04]  /*c2a0*/  LDSM.16.M88.4 R136, [R174+UR5+0x9000] ;  /* 0x00900005ae88783b */ /* 0x000e680008000200 */
[----:B------:R-:W4:Y:S03]  /*c2b0*/  LDSM.16.M88.4 R140, [R174+UR5+0x9800] ;  /* 0x00980005ae8c783b */ /* 0x000f260008000200 */
[C---:B-----5:R-:W-:Y:S08]  /*c2c0*/  HMMA.16816.F32 R4, R152.reuse, R156, R4 ;  /* 0x0000009c9804723c */ /* 0x060ff00000001804 */
[C---:B------:R-:W-:Y:S01]  /*c2d0*/  HMMA.16816.F32 R8, R152.reuse, R158, R8 ;  /* 0x0000009e9808723c */ /* 0x040fe20000001808 */
[----:B------:R-:W-:Y:S07]  /*c2e0*/  LDSM.16.M88.4 R156, [R173+0x2000] ;  /* 0x00200000ad9c783b */ /* 0x000fee0000000200 */
[C---:B------:R-:W-:Y:S08]  /*c2f0*/  HMMA.16816.F32 R12, R152.reuse, R160, R12 ;  /* 0x000000a0980c723c */ /* 0x040ff0000000180c */
[C---:B------:R-:W-:Y:S01]  /*c300*/  HMMA.16816.F32 R16, R152.reuse, R162, R16 ;  /* 0x000000a29810723c */ /* 0x040fe20000001810 */
[----:B------:R-:W5:Y:S07]  /*c310*/  LDSM.16.M88.4 R160, [R172+0x8000] ;  /* 0x00800000aca0783b */ /* 0x000f6e0000000200 */
[C---:B------:R-:W-:Y:S08]  /*c320*/  HMMA.16816.F32 R20, R152.reuse, R164, R20 ;  /* 0x000000a49814723c */ /* 0x040ff00000001814 */
[C---:B------:R-:W-:Y:S01]  /*c330*/  HMMA.16816.F32 R24, R152.reuse, R166, R24 ;  /* 0x000000a69818723c */ /* 0x040fe20000001818 */
[----:B------:R-:W-:Y:S07]  /*c340*/  LDSM.16.M88.4 R164, [R174+UR5+0xb000] ;  /* 0x00b00005aea4783b */ /* 0x000fee0008000200 */
[C---:B--2---:R-:W-:Y:S08]  /*c350*/  HMMA.16816.F32 R28, R152.reuse, R132, R28 ;  /* 0x00000084981c723c */ /* 0x044ff0000000181c */
[----:B------:R-:W-:Y:S01]  /*c360*/  HMMA.16816.F32 R32, R152, R134, R32 ;  /* 0x000000869820723c */ /* 0x000fe20000001820 */
[----:B------:R-:W2:Y:S04]  /*c370*/  LDSM.16.M88.4 R132, [R172+0x8800] ;  /* 0x00880000ac84783b */ /* 0x000ea80000000200 */
[----:B------:R-:W-:Y:S03]  /*c380*/  LDSM.16.M88.4 R152, [R172+0x9800] ;  /* 0x00980000ac98783b */ /* 0x000fe60000000200 */
[C---:B---3--:R-:W-:Y:S08]  /*c390*/  HMMA.16816.F32 R4, R144.reuse, R148, R4 ;  /* 0x000000949004723c */ /* 0x048ff00000001804 */
[C---:B------:R-:W-:Y:S01]  /*c3a0*/  HMMA.16816.F32 R8, R144.reuse, R150, R8 ;  /* 0x000000969008723c */ /* 0x040fe20000001808 */
[----:B------:R-:W3:Y:S07]  /*c3b0*/  LDSM.16.M88.4 R148, [R172+0x9000] ;  /* 0x00900000ac94783b */ /* 0x000eee0000000200 */
[C---:B------:R-:W-:Y:S08]  /*c3c0*/  HMMA.16816.F32 R12, R144.reuse, R168, R12 ;  /* 0x000000a8900c723c */ /* 0x040ff0000000180c */
[C---:B------:R-:W-:Y:S01]  /*c3d0*/  HMMA.16816.F32 R16, R144.reuse, R170, R16 ;  /* 0x000000aa9010723c */ /* 0x040fe20000001810 */
[----:B------:R-:W-:Y:S07]  /*c3e0*/  LDSM.16.M88.4 R168, [R187+0xb800] ;  /* 0x00b80000bba8783b */ /* 0x000fee0000000200 */
[C---:B-1----:R-:W-:Y:S08]  /*c3f0*/  HMMA.16816.F32 R20, R144.reuse, R136, R20 ;  /* 0x000000889014723c */ /* 0x042ff00000001814 */
[C---:B------:R-:W-:Y:S01]  /*c400*/  HMMA.16816.F32 R24, R144.reuse, R138, R24 ;  /* 0x0000008a9018723c */ /* 0x040fe20000001818 */
[----:B------:R-:W-:Y:S07]  /*c410*/  LDSM.16.M88.4 R136, [R189+0x2000] ;  /* 0x00200000bd88783b */ /* 0x000fee0000000200 */
[C---:B----4-:R-:W-:Y:S08]  /*c420*/  HMMA.16816.F32 R28, R144.reuse, R140, R28 ;  /* 0x0000008c901c723c */ /* 0x050ff0000000181c */
[----:B------:R-:W-:Y:S01]  /*c430*/  HMMA.16816.F32 R32, R144, R142, R32 ;  /* 0x0000008e9020723c */ /* 0x000fe20000001820 */
[----:B------:R-:W1:Y:S04]  /*c440*/  LDSM.16.M88.4 R140, [R187+0x8000] ;  /* 0x00800000bb8c783b */ /* 0x000e680000000200 */
[----:B------:R-:W-:Y:S03]  /*c450*/  LDSM.16.M88.4 R144, [R187+0x9000] ;  /* 0x00900000bb90783b */ /* 0x000fe60000000200 */
[C---:B-----5:R-:W-:Y:S08]  /*c460*/  HMMA.16816.F32 R4, R156.reuse, R160, R4 ;  /* 0x000000a09c04723c */ /* 0x060ff00000001804 */
[C---:B------:R-:W-:Y:S01]  /*c470*/  HMMA.16816.F32 R8, R156.reuse, R162, R8 ;  /* 0x000000a29c08723c */ /* 0x040fe20000001808 */
[----:B------:R-:W-:Y:S07]  /*c480*/  LDSM.16.M88.4 R160, [R174+UR5+0xa800] ;  /* 0x00a80005aea0783b */ /* 0x000fee0008000200 */
        /* <DEDUP_REMOVED lines=8> */
[----:B------:R-:W-:Y:S04]  /*c510*/  LDSM.16.M88.4 R152, [R186+0x2000] ;  /* 0x00200000ba98783b */ /* 0x000fe80000000200 */
        /* <DEDUP_REMOVED lines=12> */
[----:B------:R-:W3:Y:S04]  /*c5e0*/  LDSM.16.M88.4 R136, [R3+0x9800] ;  /* 0x009800000388783b */ /* 0x000ee80000000200 */
[----:B------:R-:W5:Y:S03]  /*c5f0*/  LDSM.16.M88.4 R148, [R174+UR5+0xa000] ;  /* 0x00a00005ae94783b */ /* 0x000f660008000200 */
[C---:B----4-:R-:W-:Y:S08]  /*c600*/  HMMA.16816.F32 R4, R152.reuse, R156, R4 ;  /* 0x0000009c9804723c */ /* 0x050ff00000001804 */
[C---:B------:R-:W-:Y:S01]  /*c610*/  HMMA.16816.F32 R8, R152.reuse, R158, R8 ;  /* 0x0000009e9808723c */ /* 0x040fe20000001808 */
[----:B------:R-:W-:Y:S07]  /*c620*/  LDSM.16.M88.4 R156, [R172+0xa000] ;  /* 0x00a00000ac9c783b */ /* 0x000fee0000000200 */
[C---:B-1----:R-:W-:Y:S08]  /*c630*/  HMMA.16816.F32 R12, R152.reuse, R140, R12 ;  /* 0x0000008c980c723c */ /* 0x042ff0000000180c */
[C---:B------:R-:W-:Y:S01]  /*c640*/  HMMA.16816.F32 R16, R152.reuse, R142, R16 ;  /* 0x0000008e9810723c */ /* 0x040fe20000001810 */
[----:B------:R-:W1:Y:S07]  /*c650*/  LDSM.16.M88.4 R140, [R174+UR5+0xb800] ;  /* 0x00b80005ae8c783b */ /* 0x000e6e0008000200 */
[C---:B--2---:R-:W-:Y:S08]  /*c660*/  HMMA.16816.F32 R20, R152.reuse, R132, R20 ;  /* 0x000000849814723c */ /* 0x044ff00000001814 */
[C---:B------:R-:W-:Y:S01]  /*c670*/  HMMA.16816.F32 R24, R152.reuse, R134, R24 ;  /* 0x000000869818723c */ /* 0x040fe20000001818 */
[----:B------:R-:W2:Y:S07]  /*c680*/  LDSM.16.M88.4 R132, [R173+0x4000] ;  /* 0x00400000ad84783b */ /* 0x000eae0000000200 */
[C---:B---3--:R-:W-:Y:S08]  /*c690*/  HMMA.16816.F32 R28, R152.reuse, R136, R28 ;  /* 0x00000088981c723c */ /* 0x048ff0000000181c */
[----:B------:R-:W-:Y:S01]  /*c6a0*/  HMMA.16816.F32 R32, R152, R138, R32 ;  /* 0x0000008a9820723c */ /* 0x000fe20000001820 */
[----:B------:R-:W3:Y:S04]  /*c6b0*/  LDSM.16.M88.4 R136, [R172+0xa800] ;  /* 0x00a80000ac88783b */ /* 0x000ee80000000200 */
[----:B------:R-:W-:Y:S03]  /*c6c0*/  LDSM.16.M88.4 R152, [R172+0xb800] ;  /* 0x00b80000ac98783b */ /* 0x000fe60000000200 */
[C---:B-----5:R-:W-:Y:S08]  /*c6d0*/  HMMA.16816.F32 R4, R144.reuse, R148, R4 ;  /* 0x000000949004723c */ /* 0x060ff00000001804 */
[C---:B------:R-:W-:Y:S01]  /*c6e0*/  HMMA.16816.F32 R8, R144.reuse, R150, R8 ;  /* 0x000000969008723c */ /* 0x040fe20000001808 */
[----:B------:R-:W4:Y:S04]  /*c6f0*/  LDSM.16.M88.4 R148, [R172+0xb000] ;  /* 0x00b00000ac94783b */ /* 0x000f280000000200 */
[----:B------:R-:W-:Y:S03]  /*c700*/  LDSM.16.M88.4 R172, [R3+0xa000] ;  /* 0x00a0000003ac783b */ /* 0x000fe60000000200 */
[C---:B------:R-:W-:Y:S08]  /*c710*/  HMMA.16816.F32 R12, R144.reuse, R160, R12 ;  /* 0x000000a0900c723c */ /* 0x040ff0000000180c */
[C---:B------:R-:W-:Y:S01]  /*c720*/  HMMA.16816.F32 R16, R144.reuse, R162, R16 ;  /* 0x000000a29010723c */ /* 0x040fe20000001810 */
[----:B------:R-:W-:Y:S07]  /*c730*/  LDSM.16.M88.4 R160, [R189+0x4000] ;  /* 0x00400000bda0783b */ /* 0x000fee0000000200 */
[C---:B------:R-:W-:Y:S08]  /*c740*/  HMMA.16816.F32 R20, R144.reuse, R164, R20 ;  /* 0x000000a49014723c */ /* 0x040ff00000001814 */
[C---:B------:R-:W-:Y:S01]  /*c750*/  HMMA.16816.F32 R24, R144.reuse, R166, R24 ;  /* 0x000000a69018723c */ /* 0x040fe20000001818 */
[----:B------:R-:W5:Y:S07]  /*c760*/  LDSM.16.M88.4 R164, [R187+0xa000] ;  /* 0x00a00000bba4783b */ /* 0x000f6e0000000200 */
[C---:B-1----:R-:W-:Y:S08]  /*c770*/  HMMA.16816.F32 R28, R144.reuse, R140, R28 ;  /* 0x0000008c901c723c */ /* 0x042ff0000000181c */
[----:B------:R-:W-:Y:S01]  /*c780*/  HMMA.16816.F32 R32, R144, R142, R32 ;  /* 0x0000008e9020723c */ /* 0x000fe20000001820 */
[----:B------:R-:W1:Y:S04]  /*c790*/  LDSM.16.M88.4 R140, [R187+0xa800] ;  /* 0x00a80000bb8c783b */ /* 0x000e680000000200 */
[----:B------:R-:W1:Y:S03]  /*c7a0*/  LDSM.16.M88.4 R144, [R187+0xb000] ;  /* 0x00b00000bb90783b */ /* 0x000e660000000200 */
[C---:B--2---:R-:W-:Y:S08]  /*c7b0*/  HMMA.16816.F32 R4, R132.reuse, R156, R4 ;  /* 0x0000009c8404723c */ /* 0x044ff00000001804 */
[C---:B------:R-:W-:Y:S01]  /*c7c0*/  HMMA.16816.F32 R8, R132.reuse, R158, R8 ;  /* 0x0000009e8408723c */ /* 0x040fe20000001808 */
[----:B------:R2:W1:Y:S07]  /*c7d0*/  LDSM.16.M88.4 R156, [R186+0x4000] ;  /* 0x00400000ba9c783b */ /* 0x00046e0000000200 */
[C---:B---3--:R-:W-:Y:S08]  /*c7e0*/  HMMA.16816.F32 R12, R132.reuse, R136, R12 ;  /* 0x00000088840c723c */ /* 0x048ff0000000180c */
[C---:B------:R-:W-:Y:S01]  /*c7f0*/  HMMA.16816.F32 R16, R132.reuse, R138, R16 ;  /* 0x0000008a8410723c */ /* 0x040fe20000001810 */
[----:B------:R-:W-:Y:S07]  /*c800*/  LDSM.16.M88.4 R136, [R3+0xb000] ;  /* 0x00b000000388783b */ /* 0x000fee0000000200 */
[C---:B----4-:R-:W-:Y:S03]  /*c810*/  HMMA.16816.F32 R20, R132.reuse, R148, R20 ;  /* 0x000000948414723c */ /* 0x050fe60000001814 */
[----:B--2---:R-:W-:Y:S05]  /*c820*/  IADD3 R186, PT, PT, R188, -UR6, -R212 ;  /* 0x80000006bcba7c10 */ /* 0x004fea000fffe8d4 */
[C---:B------:R-:W-:Y:S08]  /*c830*/  HMMA.16816.F32 R24, R132.reuse, R150, R24 ;  /* 0x000000968418723c */ /* 0x040ff00000001818 */
[C---:B------:R-:W-:Y:S08]  /*c840*/  HMMA.16816.F32 R28, R132.reuse, R152, R28 ;  /* 0x00000098841c723c */ /* 0x040ff0000000181c */
[----:B------:R-:W-:Y:S01]  /*c850*/  HMMA.16816.F32 R32, R132, R154, R32 ;  /* 0x0000009a8420723c */ /* 0x000fe20000001820 */
[----:B------:R-:W2:Y:S07]  /*c860*/  LDSM.16.M88.4 R132, [R3+0xa800] ;  /* 0x00a800000384783b */ /* 0x000eae0000000200 */
[C---:B-----5:R-:W-:Y:S08]  /*c870*/  HMMA.16816.F32 R4, R160.reuse, R164, R4 ;  /* 0x000000a4a004723c */ /* 0x060ff00000001804 */
[C---:B------:R-:W-:Y:S08]  /*c880*/  HMMA.16816.F32 R8, R160.reuse, R166, R8 ;  /* 0x000000a6a008723c */ /* 0x040ff00000001808 */
[C---:B-1----:R-:W-:Y:S08]  /*c890*/  HMMA.16816.F32 R12, R160.reuse, R140, R12 ;  /* 0x0000008ca00c723c */ /* 0x042ff0000000180c */
[C---:B------:R-:W-:Y:S01]  /*c8a0*/  HMMA.16816.F32 R16, R160.reuse, R142, R16 ;  /* 0x0000008ea010723c */ /* 0x040fe20000001810 */
[----:B------:R-:W1:Y:S01]  /*c8b0*/  LDSM.16.M88.4 R140, [R3+0xb800] ;  /* 0x00b80000038c783b */ /* 0x000e620000000200 */
[----:B------:R-:W-:Y:S04]  /*c8c0*/  DEPBAR.LE SB0, 0x0 ;  /* 0x000080000000791a */ /* 0x000fe80000000000 */
[----:B------:R-:W-:Y:S02]  /*c8d0*/  BAR.SYNC.DEFER_BLOCKING 0x0 ;  /* 0x0000000000007b1d */ /* 0x000fe40000010000 */
[C---:B------:R-:W-:Y:S08]  /*c8e0*/  HMMA.16816.F32 R20, R160.reuse, R144, R20 ;  /* 0x00000090a014723c */ /* 0x040ff00000001814 */
[C---:B------:R-:W-:Y:S08]  /*c8f0*/  HMMA.16816.F32 R24, R160.reuse, R146, R24 ;  /* 0x00000092a018723c */ /* 0x040ff00000001818 */
[C---:B------:R-:W-:Y:S03]  /*c900*/  HMMA.16816.F32 R28, R160.reuse, R168, R28 ;  /* 0x000000a8a01c723c */ /* 0x040fe6000000181c */
[----:B------:R-:W-:Y:S05]  /*c910*/  IMAD.SHL.U32 R168, R182, 0x2, RZ ;  /* 0x00000002b6a87824 */ /* 0x000fea00078e00ff */
[----:B------:R-:W-:Y:S03]  /*c920*/  HMMA.16816.F32 R32, R160, R170, R32 ;  /* 0x000000aaa020723c */ /* 0x000fe60000001820 */
[----:B------:R-:W-:Y:S05]  /*c930*/  LOP3.LUT R170, R168, 0x6, RZ, 0xc0, !PT ;  /* 0x00000006a8aa7812 */ /* 0x000fea00078ec0ff */
[C---:B------:R-:W-:Y:S05]  /*c940*/  HMMA.16816.F32 R4, R156.reuse, R172, R4 ;  /* 0x000000ac9c04723c */ /* 0x040fea0000001804 */
[----:B------:R-:W-:Y:S03]  /*c950*/  IMAD R169, R209, 0x40, R170 ;  /* 0x00000040d1a97824 */ /* 0x000fe600078e02aa */
[C---:B------:R-:W-:Y:S03]  /*c960*/  HMMA.16816.F32 R8, R156.reuse, R174, R8 ;  /* 0x000000ae9c08723c */ /* 0x040fe60000001808 */
[C---:B------:R-:W-:Y:S02]  /*c970*/  IMAD.IADD R216, R169.reuse, 0x1, R212 ;  /* 0x00000001a9d87824 */ /* 0x040fe400078e02d4 */
[----:B------:R-:W-:Y:S02]  /*c980*/  VIADD R219, R169, 0x1 ;  /* 0x00000001a9db7836 */ /* 0x000fe40000000000 */
[----:B------:R-:W-:Y:S01]  /*c990*/  IMAD.IADD R218, R201, 0x1, -R216 ;  /* 0x00000001c9da7824 */ /* 0x000fe200078e0ad8 */
[C---:B--2---:R-:W-:Y:S03]  /*c9a0*/  HMMA.16816.F32 R12, R156.reuse, R132, R12 ;  /* 0x000000849c0c723c */ /* 0x044fe6000000180c */
[----:B------:R-:W-:Y:S01]  /*c9b0*/  FMUL.FTZ R171, R4, UR7 ;  /* 0x0000000704ab7c20 */ /* 0x000fe20008410000 */
[----:B------:R-:W-:Y:S01]  /*c9c0*/  FMUL.FTZ R215, R5, UR7 ;  /* 0x0000000705d77c20 */ /* 0x000fe20008410000 */
[----:B------:R-:W-:Y:S01]  /*c9d0*/  FMUL.FTZ R217, R6, UR7 ;  /* 0x0000000706d97c20 */ /* 0x000fe20008410000 */
[-C--:B------:R-:W-:Y:S02]  /*c9e0*/  ISETP.GT.AND P6, PT, R214, R219.reuse, PT ;  /* 0x000000dbd600720c */ /* 0x080fe40003fc4270 */
[C---:B------:R-:W-:Y:S01]  /*c9f0*/  HMMA.16816.F32 R16, R156.reuse, R134, R16 ;  /* 0x000000869c10723c */ /* 0x040fe20000001810 */
[----:B------:R-:W2:Y:S02]  /*ca00*/  MUFU.TANH R171, R171 ;  /* 0x000000ab00ab7308 */ /* 0x000ea40000002400 */
[----:B------:R-:W-:Y:S02]  /*ca10*/  ISETP.GT.AND P5, PT, R186, R219, PT ;  /* 0x000000dbba00720c */ /* 0x000fe40003fa4270 */
[----:B------:R-:W-:Y:S03]  /*ca20*/  IABS R218, R218 ;  /* 0x000000da00da7213 */ /* 0x000fe60000000000 */
[C---:B------:R-:W-:Y:S03]  /*ca30*/  HMMA.16816.F32 R20, R156.reuse, R136, R20 ;  /* 0x000000889c14723c */ /* 0x040fe60000001814 */
[----:B------:R-:W3:Y:S05]  /*ca40*/  MUFU.TANH R215, R215 ;  /* 0x000000d700d77308 */ /* 0x000eea0000002400 */
[C---:B------:R-:W-:Y:S05]  /*ca50*/  HMMA.16816.F32 R24, R156.reuse, R138, R24 ;  /* 0x0000008a9c18723c */ /* 0x040fea0000001818 */
[----:B------:R-:W4:Y:S03]  /*ca60*/  MUFU.TANH R217, R217 ;  /* 0x000000d900d97308 */ /* 0x000f260000002400 */
[C---:B-1----:R-:W-:Y:S08]  /*ca70*/  HMMA.16816.F32 R28, R156.reuse, R140, R28 ;  /* 0x0000008c9c1c723c */ /* 0x042ff0000000181c */
[----:B------:R-:W-:Y:S01]  /*ca80*/  HMMA.16816.F32 R32, R156, R142, R32 ;  /* 0x0000008e9c20723c */ /* 0x000fe20000001820 */
[----:B------:R-:W-:Y:S08]  /*ca90*/  @!UPT UIADD3 URZ, UPT, UPT, URZ, URZ, URZ ;  /* 0x000000fffffff290 */ /* 0x000ff0000fffe0ff */
[----:B--23--:R-:W-:Y:S11]  /*caa0*/  @P4 BRA `(.L_x_1791) ;  /* 0xffffffe8003c4947 */ /* 0x00cff6000383ffff */
.L_x_1790:
[----:B------:R-:W-:Y:S02]  /*cab0*/  VIADD R3, R169, 0x38 ;  /* 0x00000038a9037836 */ /* 0x000fe40000000000 */
[----:B-1----:R-:W-:Y:S01]  /*cac0*/  FMUL.FTZ R133, R9, UR7 ;  /* 0x0000000709857c20 */ /* 0x002fe20008410000 */
[----:B------:R-:W-:Y:S01]  /*cad0*/  FMUL.FTZ R8, R8, UR7 ;  /* 0x0000000708087c20 */ /* 0x000fe20008410000 */
[----:B------:R-:W-:Y:S01]  /*cae0*/  FMUL.FTZ R132, R10, UR7 ;  /* 0x000000070a847c20 */ /* 0x000fe20008410000 */
[----:B------:R-:W-:Y:S01]  /*caf0*/  FMUL.FTZ R5, R7, UR7 ;  /* 0x0000000707057c20 */ /* 0x000fe20008410000 */
[----:B------:R-:W-:Y:S01]  /*cb00*/  IMAD.IADD R4, R3, 0x1, R212 ;  /* 0x0000000103047824 */ /* 0x000fe200078e02d4 */
[----:B------:R1:W2:Y:S01]  /*cb10*/  MUFU.TANH R10, R133 ;  /* 0x00000085000a7308 */ /* 0x0002a20000002400 */
[----:B------:R-:W-:Y:S02]  /*cb20*/  IMAD.IADD R136, R188, 0x1, -R216 ;  /* 0x00000001bc887824 */ /* 0x000fe400078e0ad8 */
[----:B------:R-:W-:Y:S01]  /*cb30*/  FMUL.FTZ R6, R11, UR7 ;  /* 0x000000070b067c20 */ /* 0x000fe20008410000 */
[----:B------:R-:W-:Y:S01]  /*cb40*/  I2FP.F32.S32 R218, R218 ;  /* 0x000000da00da7245 */ /* 0x000fe20000201400 */
[----:B------:R-:W-:Y:S01]  /*cb50*/  FMUL.FTZ R227, R13, UR7 ;  /* 0x000000070de37c20 */ /* 0x000fe20008410000 */
[C-C-:B------:R-:W-:Y:S01]  /*cb60*/  IADD3 R138, PT, PT, R201.reuse, 0x37, -R4.reuse ;  /* 0x00000037c98a7810 */ /* 0x140fe20007ffe804 */
[----:B------:R-:W-:Y:S01]  /*cb70*/  FMUL.FTZ R147, R14, UR7 ;  /* 0x000000070e937c20 */ /* 0x000fe20008410000 */
[--C-:B------:R-:W-:Y:S02]  /*cb80*/  IADD3 R9, PT, PT, R201, 0x2f, -R4.reuse ;  /* 0x0000002fc9097810 */ /* 0x100fe40007ffe804 */
[----:B------:R-:W3:Y:S01]  /*cb90*/  MUFU.TANH R8, R8 ;  /* 0x0000000800087308 */ /* 0x000ee20000002400 */
[----:B------:R-:W-:Y:S01]  /*cba0*/  IABS R136, R136 ;  /* 0x0000008800887213 */ /* 0x000fe20000000000 */
[----:B------:R-:W-:Y:S01]  /*cbb0*/  FFMA.FTZ R171, R218, -R208, R171 ;  /* 0x800000d0daab7223 */ /* 0x000fe200000100ab */
[----:B------:R-:W-:Y:S01]  /*cbc0*/  IABS R138, R138 ;  /* 0x0000008a008a7213 */ /* 0x000fe20000000000 */
[----:B------:R-:W-:Y:S01]  /*cbd0*/  VIADD R139, R169, 0x10 ;  /* 0x00000010a98b7836 */ /* 0x000fe20000000000 */
[--C-:B------:R-:W-:Y:S01]  /*cbe0*/  IADD3 R7, PT, PT, R201, 0x30, -R4.reuse ;  /* 0x00000030c9077810 */ /* 0x100fe20007ffe804 */
[----:B------:R-:W-:Y:S01]  /*cbf0*/  FMUL.FTZ R16, R16, UR7 ;  /* 0x0000000710107c20 */ /* 0x000fe20008410000 */
[----:B------:R-:W-:Y:S03]  /*cc00*/  IABS R9, R9 ;  /* 0x0000000900097213 */ /* 0x000fe60000000000 */
[----:B------:R-:W5:Y:S01]  /*cc10*/  MUFU.TANH R5, R5 ;  /* 0x0000000500057308 */ /* 0x000f620000002400 */
[--C-:B------:R-:W-:Y:S01]  /*cc20*/  IADD3 R134, PT, PT, R188, 0x37, -R4.reuse ;  /* 0x00000037bc867810 */ /* 0x100fe20007ffe804 */
[----:B-1----:R-:W-:Y:S01]  /*cc30*/  VIADD R133, R169, 0x8 ;  /* 0x00000008a9857836 */ /* 0x002fe20000000000 */
[----:B------:R-:W-:Y:S01]  /*cc40*/  I2FP.F32.S32 R138, R138 ;  /* 0x0000008a008a7245 */ /* 0x000fe20000201400 */
[----:B------:R-:W-:Y:S01]  /*cc50*/  FMUL.FTZ R17, R17, UR7 ;  /* 0x0000000711117c20 */ /* 0x000fe20008410000 */
[----:B------:R-:W-:Y:S01]  /*cc60*/  I2FP.F32.S32 R136, R136 ;  /* 0x0000008800887245 */ /* 0x000fe20000201400 */
[----:B------:R-:W-:Y:S01]  /*cc70*/  FMUL.FTZ R20, R20, UR7 ;  /* 0x0000000714147c20 */ /* 0x000fe20008410000 */
[----:B------:R-:W-:Y:S03]  /*cc80*/  I2FP.F32.S32 R9, R9 ;  /* 0x0000000900097245 */ /* 0x000fe60000201400 */
[----:B------:R1:W5:Y:S01]  /*cc90*/  MUFU.TANH R11, R132 ;  /* 0x00000084000b7308 */ /* 0x0003620000002400 */
[----:B------:R-:W-:Y:S01]  /*cca0*/  IABS R7, R7 ;  /* 0x0000000700077213 */ /* 0x000fe20000000000 */
[-C--:B------:R-:W-:Y:S01]  /*ccb0*/  FFMA.FTZ R215, R138, -R208.reuse, R215 ;  /* 0x800000d08ad77223 */ /* 0x080fe200000100d7 */
[----:B------:R-:W-:Y:S01]  /*ccc0*/  ISETP.GT.AND P1, PT, R214, R169, PT ;  /* 0x000000a9d600720c */ /* 0x000fe20003f24270 */
[----:B----4-:R-:W-:Y:S01]  /*ccd0*/  FFMA.FTZ R217, R136, -R208, R217 ;  /* 0x800000d088d97223 */ /* 0x010fe200000100d9 */
[----:B------:R-:W-:Y:S01]  /*cce0*/  IABS R134, R134 ;  /* 0x0000008600867213 */ /* 0x000fe20000000000 */
[----:B------:R-:W-:Y:S01]  /*ccf0*/  FMUL.FTZ R21, R21, UR7 ;  /* 0x0000000715157c20 */ /* 0x000fe20008410000 */
[----:B------:R-:W-:Y:S03]  /*cd00*/  I2FP.F32.S32 R7, R7 ;  /* 0x0000000700077245 */ /* 0x000fe60000201400 */
[----:B------:R-:W-:Y:S01]  /*cd10*/  MUFU.TANH R6, R6 ;  /* 0x0000000600067308 */ /* 0x000fe20000002400 */
[----:B------:R-:W-:Y:S01]  /*cd20*/  I2FP.F32.S32 R134, R134 ;  /* 0x0000008600867245 */ /* 0x000fe20000201400 */
[----:B------:R-:W-:Y:S01]  /*cd30*/  FMUL.FTZ R27, R27, UR7 ;  /* 0x000000071b1b7c20 */ /* 0x000fe20008410000 */
        /* <DEDUP_REMOVED lines=8> */
[--C-:B-1----:R-:W-:Y:S01]  /*cdc0*/  IADD3 R132, PT, PT, R188, 0x30, -R4.reuse ;  /* 0x00000030bc847810 */ /* 0x102fe20007ffe804 */
[----:B------:R-:W-:Y:S01]  /*cdd0*/  FMUL.FTZ R26, R26, UR7 ;  /* 0x000000071a1a7c20 */ /* 0x000fe20008410000 */
[--C-:B------:R-:W-:Y:S01]  /*cde0*/  IADD3 R14, PT, PT, R201, 0x27, -R4.reuse ;  /* 0x00000027c90e7810 */ /* 0x100fe20007ffe804 */
[----:B------:R-:W-:Y:S01]  /*cdf0*/  FMUL.FTZ R31, R31, UR7 ;  /* 0x000000071f1f7c20 */ /* 0x000fe20008410000 */
[----:B------:R-:W-:Y:S01]  /*ce00*/  IABS R12, R132 ;  /* 0x00000084000c7213 */ /* 0x000fe20000000000 */
[----:B------:R-:W-:Y:S01]  /*ce10*/  FMUL.FTZ R30, R30, UR7 ;  /* 0x000000071e1e7c20 */ /* 0x000fe20008410000 */
[----:B------:R-:W-:Y:S03]  /*ce20*/  IABS R14, R14 ;  /* 0x0000000e000e7213 */ /* 0x000fe60000000000 */
[----:B------:R-:W1:Y:S01]  /*ce30*/  MUFU.TANH R227, R227 ;  /* 0x000000e300e37308 */ /* 0x000e620000002400 */
[----:B------:R-:W-:Y:S01]  /*ce40*/  I2FP.F32.S32 R12, R12 ;  /* 0x0000000c000c7245 */ /* 0x000fe20000201400 */
[----:B------:R-:W-:Y:S01]  /*ce50*/  FMUL.FTZ R29, R29, UR7 ;  /* 0x000000071d1d7c20 */ /* 0x000fe20008410000 */
[----:B------:R-:W-:Y:S01]  /*ce60*/  I2FP.F32.S32 R14, R14 ;  /* 0x0000000e000e7245 */ /* 0x000fe20000201400 */
[----:B------:R-:W-:Y:S01]  /*ce70*/  FMUL.FTZ R32, R32, UR7 ;  /* 0x0000000720207c20 */ /* 0x000fe20008410000 */
[----:B------:R-:W-:Y:S01]  /*ce80*/  ISETP.GE.AND P0, PT, R219, R199, PT ;  /* 0x000000c7db00720c */ /* 0x000fe20003f06270 */
[----:B------:R-:W-:Y:S01]  /*ce90*/  FMUL.FTZ R35, R35, UR7 ;  /* 0x0000000723237c20 */ /* 0x000fe20008410000 */
[----:B------:R-:W-:Y:S03]  /*cea0*/  IADD3 R132, PT, PT, R201, 0x28, -R4 ;  /* 0x00000028c9847810 */ /* 0x000fe60007ffe804 */
[----:B------:R-:W4:Y:S01]  /*ceb0*/  MUFU.TANH R215, R215 ;  /* 0x000000d700d77308 */ /* 0x000f220000002400 */
[----:B------:R-:W-:Y:S01]  /*cec0*/  ISETP.GE.AND P4, PT, R219, R200, PT ;  /* 0x000000c8db00720c */ /* 0x000fe20003f86270 */
[----:B------:R-:W-:Y:S01]  /*ced0*/  FMUL.FTZ R34, R34, UR7 ;  /* 0x0000000722227c20 */ /* 0x000fe20008410000 */
[----:B------:R-:W-:Y:S02]  /*cee0*/  IABS R132, R132 ;  /* 0x0000008400847213 */ /* 0x000fe40000000000 */
[----:B------:R-:W-:Y:S02]  /*cef0*/  FSEL R135, R135, -INF , !P4 ;  /* 0xff80000087877808 */ /* 0x000fe40006000000 */
[----:B------:R-:W-:Y:S03]  /*cf00*/  I2FP.F32.S32 R132, R132 ;  /* 0x0000008400847245 */ /* 0x000fe60000201400 */
[----:B------:R2:W-:Y:S01]  /*cf10*/  MUFU.TANH R141, R16 ;  /* 0x00000010008d7308 */ /* 0x0005e20000002400 */
[----:B------:R-:W-:Y:S02]  /*cf20*/  ISETP.GT.AND P4, PT, R214, R139, PT ;  /* 0x0000008bd600720c */ /* 0x000fe40003f84270 */
[----:B------:R-:W-:Y:S04]  /*cf30*/  LOP3.LUT R185, R185, 0x200, R178, 0xf8, !PT ;  /* 0x00000200b9b97812 */ /* 0x000fe800078ef8b2 */
[----:B------:R-:W-:Y:S03]  /*cf40*/  LEA R165, R185, UR5, 0x1 ;  /* 0x00000005b9a57c11 */ /* 0x000fe6000f8e08ff */
[----:B------:R-:W4:Y:S02]  /*cf50*/  MUFU.TANH R17, R17 ;  /* 0x0000001100117308 */ /* 0x000f240000002400 */
[----:B------:R-:W-:Y:S08]  /*cf60*/  IMAD.IADD R164, R176, 0x1, R165 ;  /* 0x00000001b0a47824 */ /* 0x000ff000078e02a5 */
[----:B------:R3:W-:Y:S01]  /*cf70*/  MUFU.TANH R143, R20 ;  /* 0x00000014008f7308 */ /* 0x0007e20000002400 */
[C-C-:B--2---:R-:W-:Y:S04]  /*cf80*/  IADD3 R16, PT, PT, R201.reuse, 0x1f, -R4.reuse ;  /* 0x0000001fc9107810 */ /* 0x144fe80007ffe804 */
[----:B------:R-:W-:Y:S05]  /*cf90*/  IABS R16, R16 ;  /* 0x0000001000107213 */ /* 0x000fea0000000000 */
[----:B------:R-:W-:Y:S01]  /*cfa0*/  MUFU.TANH R21, R21 ;  /* 0x0000001500157308 */ /* 0x000fe20000002400 */
[----:B------:R-:W-:Y:S09]  /*cfb0*/  I2FP.F32.S32 R16, R16 ;  /* 0x0000001000107245 */ /* 0x000ff20000201400 */
[----:B------:R2:W-:Y:S01]  /*cfc0*/  MUFU.TANH R149, R27 ;  /* 0x0000001b00957308 */ /* 0x0005e20000002400 */
[----:B---3--:R-:W-:Y:S04]  /*cfd0*/  IADD3 R20, PT, PT, R201, 0x10, -R4 ;  /* 0x00000010c9147810 */ /* 0x008fe80007ffe804 */
[----:B------:R-:W-:Y:S05]  /*cfe0*/  IABS R20, R20 ;  /* 0x0000001400147213 */ /* 0x000fea0000000000 */
[----:B------:R-:W-:Y:S01]  /*cff0*/  MUFU.TANH R151, R26 ;  /* 0x0000001a00977308 */ /* 0x000fe20000002400 */
[----:B------:R-:W-:Y:S09]  /*d000*/  I2FP.F32.S32 R20, R20 ;  /* 0x0000001400147245 */ /* 0x000ff20000201400 */
[----:B------:R-:W-:Y:S01]  /*d010*/  MUFU.TANH R25, R25 ;  /* 0x0000001900197308 */ /* 0x000fe20000002400 */
[----:B--2---:R-:W-:Y:S09]  /*d020*/  VIADD R27, R169, 0x28 ;  /* 0x00000028a91b7836 */ /* 0x004ff20000000000 */
[----:B------:R-:W-:Y:S10]  /*d030*/  MUFU.TANH R152, R31 ;  /* 0x0000001f00987308 */ /* 0x000ff40000002400 */
[----:B------:R-:W-:Y:S10]  /*d040*/  MUFU.TANH R153, R30 ;  /* 0x0000001e00997308 */ /* 0x000ff40000002400 */
[----:B------:R-:W-:Y:S10]  /*d050*/  MUFU.TANH R159, R29 ;  /* 0x0000001d009f7308 */ /* 0x000ff40000002400 */
[----:B------:R-:W-:Y:S01]  /*d060*/  MUFU.TANH R35, R35 ;  /* 0x0000002300237308 */ /* 0x000fe20000002400 */
[-C--:B------:R-:W-:Y:S01]  /*d070*/  FFMA.FTZ R10, R9, -R208.reuse, R10 ;  /* 0x800000d0090a7223 */ /* 0x080fe2000001000a */
[----:B------:R-:W-:Y:S02]  /*d080*/  VIADD R9, R169, 0x9 ;  /* 0x00000009a9097836 */ /* 0x000fe40000000000 */
[-C--:B------:R-:W-:Y:S01]  /*d090*/  FFMA.FTZ R8, R7, -R208.reuse, R8 ;  /* 0x800000d007087223 */ /* 0x080fe20000010008 */
[-C--:B-----5:R-:W-:Y:S01]  /*d0a0*/  FFMA.FTZ R5, R134, -R208.reuse, R5 ;  /* 0x800000d086057223 */ /* 0x0a0fe20000010005 */
[----:B------:R-:W-:Y:S01]  /*d0b0*/  FSEL R7, R217, -INF , !P1 ;  /* 0xff800000d9077808 */ /* 0x000fe20004800000 */
[-C--:B------:R-:W-:Y:S01]  /*d0c0*/  FFMA.FTZ R11, R12, -R208.reuse, R11 ;  /* 0x800000d00c0b7223 */ /* 0x080fe2000001000b */
[----:B------:R-:W-:Y:S01]  /*d0d0*/  ISETP.GT.AND P1, PT, R214, R9, PT ;  /* 0x00000009d600720c */ /* 0x000fe20003f24270 */
[-C--:B-1----:R-:W-:Y:S01]  /*d0e0*/  FFMA.FTZ R227, R14, -R208.reuse, R227 ;  /* 0x800000d00ee37223 */ /* 0x082fe200000100e3 */
[----:B------:R-:W-:Y:S01]  /*d0f0*/  FSEL R8, R8, -INF , !P6 ;  /* 0xff80000008087808 */ /* 0x000fe20007000000 */
[-C--:B----4-:R-:W-:Y:S01]  /*d100*/  FFMA.FTZ R215, R132, -R208.reuse, R215 ;  /* 0x800000d084d77223 */ /* 0x090fe200000100d7 */
[----:B------:R-:W-:Y:S01]  /*d110*/  FSEL R13, R10, -INF , !P1 ;  /* 0xff8000000a0d7808 */ /* 0x000fe20004800000 */
[----:B------:R-:W-:Y:S01]  /*d120*/  FMUL.FTZ R10, R15, UR7 ;  /* 0x000000070f0a7c20 */ /* 0x000fe20008410000 */
[----:B------:R-:W-:Y:S01]  /*d130*/  FSEL R5, R5, -INF , !P5 ;  /* 0xff80000005057808 */ /* 0x000fe20006800000 */
[----:B------:R-:W-:Y:S01]  /*d140*/  FFMA.FTZ R17, R16, -R208, R17 ;  /* 0x800000d010117223 */ /* 0x000fe20000010011 */
[C---:B------:R-:W-:Y:S02]  /*d150*/  ISETP.GE.AND P6, PT, R133.reuse, R200, PT ;  /* 0x000000c88500720c */ /* 0x040fe40003fc6270 */
[----:B------:R-:W-:Y:S01]  /*d160*/  ISETP.GT.AND P5, PT, R186, R133, PT ;  /* 0x00000085ba00720c */ /* 0x000fe20003fa4270 */
[----:B------:R-:W1:Y:S01]  /*d170*/  MUFU.TANH R10, R10 ;  /* 0x0000000a000a7308 */ /* 0x000e620000002400 */
[----:B------:R-:W-:Y:S02]  /*d180*/  ISETP.GE.AND P1, PT, R133, R199, PT ;  /* 0x000000c78500720c */ /* 0x000fe40003f26270 */
[--C-:B------:R-:W-:Y:S02]  /*d190*/  IADD3 R133, PT, PT, R188, 0x2f, -R4.reuse ;  /* 0x0000002fbc857810 */ /* 0x100fe40007ffe804 */
[----:B------:R-:W-:Y:S02]  /*d1a0*/  FSEL R11, R11, -INF , !P5 ;  /* 0xff8000000b0b7808 */ /* 0x000fe40006800000 */
[----:B------:R-:W-:Y:S02]  /*d1b0*/  IABS R133, R133 ;  /* 0x0000008500857213 */ /* 0x000fe40000000000 */
[----:B------:R-:W-:Y:S02]  /*d1c0*/  ISETP.GT.AND P5, PT, R186, R9, PT ;  /* 0x00000009ba00720c */ /* 0x000fe40003fa4270 */
[----:B------:R-:W-:Y:S02]  /*d1d0*/  I2FP.F32.S32 R133, R133 ;  /* 0x0000008500857245 */ /* 0x000fe40000201400 */
[C-C-:B------:R-:W-:Y:S02]  /*d1e0*/  IADD3 R12, PT, PT, R188.reuse, 0x28, -R4.reuse ;  /* 0x00000028bc0c7810 */ /* 0x140fe40007ffe804 */
[----:B------:R-:W-:Y:S01]  /*d1f0*/  IADD3 R15, PT, PT, R188, 0x27, -R4 ;  /* 0x00000027bc0f7810 */ /* 0x000fe20007ffe804 */
[----:B------:R-:W-:Y:S01]  /*d200*/  FFMA.FTZ R6, R133, -R208, R6 ;  /* 0x800000d085067223 */ /* 0x000fe20000010006 */
[----:B------:R-:W-:Y:S01]  /*d210*/  IABS R12, R12 ;  /* 0x0000000c000c7213 */ /* 0x000fe20000000000 */
[C---:B------:R-:W-:Y:S01]  /*d220*/  VIADD R133, R169.reuse, 0x11 ;  /* 0x00000011a9857836 */ /* 0x040fe20000000000 */
[----:B------:R-:W-:Y:S02]  /*d230*/  IABS R15, R15 ;  /* 0x0000000f000f7213 */ /* 0x000fe40000000000 */
[----:B------:R-:W-:Y:S02]  /*d240*/  FSEL R6, R6, -INF , !P5 ;  /* 0xff80000006067808 */ /* 0x000fe40006800000 */
[----:B------:R-:W-:Y:S02]  /*d250*/  ISETP.GE.AND P5, PT, R169, R200, PT ;  /* 0x000000c8a900720c */ /* 0x000fe40003fa6270 */
[----:B------:R-:W-:Y:S02]  /*d260*/  I2FP.F32.S32 R12, R12 ;  /* 0x0000000c000c7245 */ /* 0x000fe40000201400 */
[----:B------:R-:W-:Y:S02]  /*d270*/  FSEL R137, R137, -INF , !P5 ;  /* 0xff80000089897808 */ /* 0x000fe40006800000 */
[----:B------:R-:W-:Y:S01]  /*d280*/  ISETP.GE.AND P5, PT, R169, R199, PT ;  /* 0x000000c7a900720c */ /* 0x000fe20003fa6270 */
[-C--:B------:R-:W-:Y:S01]  /*d290*/  FFMA.FTZ R147, R12, -R208.reuse, R147 ;  /* 0x800000d00c937223 */ /* 0x080fe20000010093 */
[----:B------:R-:W-:Y:S01]  /*d2a0*/  I2FP.F32.S32 R15, R15 ;  /* 0x0000000f000f7245 */ /* 0x000fe20000201400 */
[----:B------:R-:W-:Y:S01]  /*d2b0*/  FMUL.FTZ R12, R19, UR7 ;  /* 0x00000007130c7c20 */ /* 0x000fe20008410000 */
[----:B------:R-:W-:Y:S02]  /*d2c0*/  FSEL R7, R7, -INF , !P5 ;  /* 0xff80000007077808 */ /* 0x000fe40006800000 */
[----:B------:R-:W-:Y:S01]  /*d2d0*/  FSEL R5, R5, -INF , !P0 ;  /* 0xff80000005057808 */ /* 0x000fe20004000000 */
[----:B-1----:R-:W-:Y:S01]  /*d2e0*/  FFMA.FTZ R10, R15, -R208, R10 ;  /* 0x800000d00f0a7223 */ /* 0x002fe2000001000a */
[----:B------:R-:W-:Y:S01]  /*d2f0*/  ISETP.GT.AND P5, PT, R214, R133, PT ;  /* 0x00000085d600720c */ /* 0x000fe20003fa4270 */
[----:B------:R-:W-:Y:S01]  /*d300*/  FMUL.FTZ R15, R18, UR7 ;  /* 0x00000007120f7c20 */ /* 0x000fe20008410000 */
[----:B------:R-:W-:Y:S01]  /*d310*/  ISETP.GT.AND P0, PT, R186, R139, PT ;  /* 0x0000008bba00720c */ /* 0x000fe20003f04270 */
[----:B------:R-:W-:Y:S01]  /*d320*/  MUFU.TANH R12, R12 ;  /* 0x0000000c000c7308 */ /* 0x000fe20000002400 */
[----:B------:R-:W-:Y:S02]  /*d330*/  FSEL R227, R227, -INF , !P5 ;  /* 0xff800000e3e37808 */ /* 0x000fe40006800000 */
[----:B------:R-:W-:Y:S02]  /*d340*/  FSEL R147, R147, -INF , !P0 ;  /* 0xff80000093937808 */ /* 0x000fe40004000000 */
[C---:B------:R-:W-:Y:S02]  /*d350*/  ISETP.GE.AND P5, PT, R9.reuse, R200, PT ;  /* 0x000000c80900720c */ /* 0x040fe40003fa6270 */
[----:B------:R-:W-:Y:S03]  /*d360*/  ISETP.GE.AND P0, PT, R9, R199, PT ;  /* 0x000000c70900720c */ /* 0x000fe60003f06270 */
[----:B------:R1:W2:Y:S01]  /*d370*/  MUFU.TANH R9, R15 ;  /* 0x0000000f00097308 */ /* 0x0002a20000002400 */
[C-C-:B------:R-:W-:Y:S02]  /*d380*/  IADD3 R14, PT, PT, R188.reuse, 0x20, -R4.reuse ;  /* 0x00000020bc0e7810 */ /* 0x140fe40007ffe804 */
[--C-:B------:R-:W-:Y:S02]  /*d390*/  IADD3 R19, PT, PT, R188, 0x1f, -R4.reuse ;  /* 0x0000001fbc137810 */ /* 0x100fe40007ffe804 */
[----:B------:R-:W-:Y:S02]  /*d3a0*/  IABS R14, R14 ;  /* 0x0000000e000e7213 */ /* 0x000fe40000000000 */
[----:B------:R-:W-:Y:S02]  /*d3b0*/  IABS R19, R19 ;  /* 0x0000001300137213 */ /* 0x000fe40000000000 */
[----:B------:R-:W-:Y:S02]  /*d3c0*/  I2FP.F32.S32 R14, R14 ;  /* 0x0000000e000e7245 */ /* 0x000fe40000201400 */
[----:B------:R-:W-:Y:S02]  /*d3d0*/  IADD3 R18, PT, PT, R201, 0x20, -R4 ;  /* 0x00000020c9127810 */ /* 0x000fe40007ffe804 */
[----:B------:R-:W-:Y:S02]  /*d3e0*/  FSEL R215, R215, -INF , !P4 ;  /* 0xff800000d7d77808 */ /* 0x000fe40006000000 */
[----:B------:R-:W-:Y:S02]  /*d3f0*/  ISETP.GT.AND P4, PT, R186, R133, PT ;  /* 0x00000085ba00720c */ /* 0x000fe40003f84270 */
[----:B------:R-:W-:Y:S02]  /*d400*/  I2FP.F32.S32 R19, R19 ;  /* 0x0000001300137245 */ /* 0x000fe40000201400 */
[----:B-1----:R-:W-:Y:S01]  /*d410*/  FSEL R15, R8, -INF , !P6 ;  /* 0xff800000080f7808 */ /* 0x002fe20007000000 */
[----:B--2---:R-:W-:Y:S01]  /*d420*/  FFMA.FTZ R8, R14, -R208, R9 ;  /* 0x800000d00e087223 */ /* 0x004fe20000010009 */
[----:B------:R-:W-:Y:S01]  /*d430*/  FSEL R9, R6, -INF , !P0 ;  /* 0xff80000006097808 */ /* 0x000fe20004000000 */
[----:B------:R-:W-:Y:S01]  /*d440*/  FMUL.FTZ R6, R22, UR7 ;  /* 0x0000000716067c20 */ /* 0x000fe20008410000 */
[----:B------:R-:W-:Y:S01]  /*d450*/  IABS R18, R18 ;  /* 0x0000001200127213 */ /* 0x000fe20000000000 */
[----:B------:R-:W-:Y:S01]  /*d460*/  FFMA.FTZ R12, R19, -R208, R12 ;  /* 0x800000d0130c7223 */ /* 0x000fe2000001000c */
[----:B------:R-:W-:Y:S01]  /*d470*/  FSEL R10, R10, -INF , !P4 ;  /* 0xff8000000a0a7808 */ /* 0x000fe20006000000 */
[----:B------:R-:W-:Y:S01]  /*d480*/  VIADD R19, R169, 0x19 ;  /* 0x00000019a9137836 */ /* 0x000fe20000000000 */
[----:B------:R-:W-:Y:S01]  /*d490*/  ISETP.GE.AND P6, PT, R139, R199, PT ;  /* 0x000000c78b00720c */ /* 0x000fe20003fc6270 */
[----:B------:R-:W-:Y:S01]  /*d4a0*/  FMUL.FTZ R14, R23, UR7 ;  /* 0x00000007170e7c20 */ /* 0x000fe20008410000 */
[----:B------:R-:W-:Y:S01]  /*d4b0*/  ISETP.GE.AND P4, PT, R139, R200, PT ;  /* 0x000000c88b00720c */ /* 0x000fe20003f86270 */
[----:B------:R-:W-:Y:S01]  /*d4c0*/  VIADD R139, R169, 0x18 ;  /* 0x00000018a98b7836 */ /* 0x000fe20000000000 */
[----:B------:R-:W-:Y:S01]  /*d4d0*/  I2FP.F32.S32 R18, R18 ;  /* 0x0000001200127245 */ /* 0x000fe20000201400 */
[----:B------:R-:W1:Y:S01]  /*d4e0*/  MUFU.TANH R6, R6 ;  /* 0x0000000600067308 */ /* 0x000e620000002400 */
[----:B------:R-:W-:Y:S02]  /*d4f0*/  FSEL R13, R13, -INF , !P5 ;  /* 0xff8000000d0d7808 */ /* 0x000fe40006800000 */
[----:B------:R-:W-:Y:S01]  /*d500*/  FSEL R11, R11, -INF , !P1 ;  /* 0xff8000000b0b7808 */ /* 0x000fe20004800000 */
[----:B------:R-:W-:Y:S01]  /*d510*/  FFMA.FTZ R141, R18, -R208, R141 ;  /* 0x800000d0128d7223 */ /* 0x000fe2000001008d */
[C---:B------:R-:W-:Y:S02]  /*d520*/  ISETP.GT.AND P5, PT, R214.reuse, R139, PT ;  /* 0x0000008bd600720c */ /* 0x040fe40003fa4270 */
[----:B------:R-:W-:Y:S03]  /*d530*/  ISETP.GT.AND P1, PT, R214, R19, PT ;  /* 0x00000013d600720c */ /* 0x000fe60003f24270 */
[----:B------:R-:W2:Y:S01]  /*d540*/  MUFU.TANH R14, R14 ;  /* 0x0000000e000e7308 */ /* 0x000ea20000002400 */
[----:B------:R-:W-:Y:S02]  /*d550*/  ISETP.GT.AND P0, PT, R186, R139, PT ;  /* 0x0000008bba00720c */ /* 0x000fe40003f04270 */
[--C-:B------:R-:W-:Y:S02]  /*d560*/  IADD3 R23, PT, PT, R188, 0x18, -R4.reuse ;  /* 0x00000018bc177810 */ /* 0x100fe40007ffe804 */
[----:B------:R-:W-:Y:S02]  /*d570*/  FSEL R141, R141, -INF , !P5 ;  /* 0xff8000008d8d7808 */ /* 0x000fe40006800000 */
[----:B------:R-:W-:Y:S02]  /*d580*/  FSEL R17, R17, -INF , !P1 ;  /* 0xff80000011117808 */ /* 0x000fe40004800000 */
[----:B------:R-:W-:Y:S02]  /*d590*/  FSEL R8, R8, -INF , !P0 ;  /* 0xff80000008087808 */ /* 0x000fe40004000000 */
[C---:B------:R-:W-:Y:S02]  /*d5a0*/  ISETP.GE.AND P0, PT, R133.reuse, R199, PT ;  /* 0x000000c78500720c */ /* 0x040fe40003f06270 */
[----:B------:R-:W-:Y:S02]  /*d5b0*/  ISETP.GT.AND P5, PT, R186, R19, PT ;  /* 0x00000013ba00720c */ /* 0x000fe40003fa4270 */
[-C--:B------:R-:W-:Y:S02]  /*d5c0*/  ISETP.GE.AND P1, PT, R133, R200.reuse, PT ;  /* 0x000000c88500720c */ /* 0x080fe40003f26270 */
[--C-:B------:R-:W-:Y:S02]  /*d5d0*/  IADD3 R133, PT, PT, R188, 0x17, -R4.reuse ;  /* 0x00000017bc857810 */ /* 0x100fe40007ffe804 */
[----:B------:R-:W-:Y:S02]  /*d5e0*/  IABS R23, R23 ;  /* 0x0000001700177213 */ /* 0x000fe40000000000 */
[--C-:B------:R-:W-:Y:S02]  /*d5f0*/  IADD3 R16, PT, PT, R201, 0x17, -R4.reuse ;  /* 0x00000017c9107810 */ /* 0x100fe40007ffe804 */
[----:B------:R-:W-:Y:S02]  /*d600*/  FSEL R12, R12, -INF , !P5 ;  /* 0xff8000000c0c7808 */ /* 0x000fe40006800000 */
[----:B------:R-:W-:Y:S02]  /*d610*/  FSEL R215, R215, -INF , !P4 ;  /* 0xff800000d7d77808 */ /* 0x000fe40006000000 */
[C---:B------:R-:W-:Y:S02]  /*d620*/  ISETP.GE.AND P4, PT, R139.reuse, R199, PT ;  /* 0x000000c78b00720c */ /* 0x040fe40003f86270 */
[----:B------:R-:W-:Y:S02]  /*d630*/  ISETP.GE.AND P5, PT, R139, R200, PT ;  /* 0x000000c88b00720c */ /* 0x000fe40003fa6270 */
[----:B------:R-:W-:Y:S01]  /*d640*/  IABS R133, R133 ;  /* 0x0000008500857213 */ /* 0x000fe20000000000 */
[----:B------:R-:W3:Y:S01]  /*d650*/  MUFU.TANH R139, R24 ;  /* 0x00000018008b7308 */ /* 0x000ee20000002400 */
[----:B------:R-:W-:Y:S02]  /*d660*/  I2FP.F32.S32 R23, R23 ;  /* 0x0000001700177245 */ /* 0x000fe40000201400 */
[----:B------:R-:W-:Y:S02]  /*d670*/  IABS R16, R16 ;  /* 0x0000001000107213 */ /* 0x000fe40000000000 */
[----:B------:R-:W-:Y:S01]  /*d680*/  IADD3 R18, PT, PT, R201, 0x18, -R4 ;  /* 0x00000018c9127810 */ /* 0x000fe20007ffe804 */
[----:B-1----:R-:W-:Y:S01]  /*d690*/  FFMA.FTZ R6, R23, -R208, R6 ;  /* 0x800000d017067223 */ /* 0x002fe20000010006 */
[----:B------:R-:W-:Y:S01]  /*d6a0*/  I2FP.F32.S32 R133, R133 ;  /* 0x0000008500857245 */ /* 0x000fe20000201400 */
[----:B------:R-:W-:Y:S01]  /*d6b0*/  VIADD R23, R169, 0x21 ;  /* 0x00000021a9177836 */ /* 0x000fe20000000000 */
[----:B------:R-:W-:Y:S02]  /*d6c0*/  I2FP.F32.S32 R16, R16 ;  /* 0x0000001000107245 */ /* 0x000fe40000201400 */
[----:B------:R-:W-:Y:S01]  /*d6d0*/  IABS R18, R18 ;  /* 0x0000001200127213 */ /* 0x000fe20000000000 */
[-C--:B--2---:R-:W-:Y:S01]  /*d6e0*/  FFMA.FTZ R14, R133, -R208.reuse, R14 ;  /* 0x800000d0850e7223 */ /* 0x084fe2000001000e */
[----:B------:R-:W-:Y:S01]  /*d6f0*/  FSEL R147, R147, -INF , !P6 ;  /* 0xff80000093937808 */ /* 0x000fe20007000000 */
[----:B------:R-:W-:Y:S01]  /*d700*/  FFMA.FTZ R21, R16, -R208, R21 ;  /* 0x800000d010157223 */ /* 0x000fe20000010015 */
[----:B------:R-:W-:Y:S01]  /*d710*/  I2FP.F32.S32 R18, R18 ;  /* 0x0000001200127245 */ /* 0x000fe20000201400 */
[----:B------:R-:W-:Y:S01]  /*d720*/  VIADD R133, R169, 0x20 ;  /* 0x00000020a9857836 */ /* 0x000fe20000000000 */
[----:B------:R-:W-:Y:S01]  /*d730*/  FSEL R145, R10, -INF , !P0 ;  /* 0xff8000000a917808 */ /* 0x000fe20004000000 */
[-C--:B---3--:R-:W-:Y:S01]  /*d740*/  FFMA.FTZ R139, R20, -R208.reuse, R139 ;  /* 0x800000d0148b7223 */ /* 0x088fe2000001008b */
[----:B------:R-:W-:Y:S01]  /*d750*/  ISETP.GT.AND P6, PT, R214, R23, PT ;  /* 0x00000017d600720c */ /* 0x000fe20003fc4270 */
[----:B------:R-:W-:Y:S01]  /*d760*/  FFMA.FTZ R143, R18, -R208, R143 ;  /* 0x800000d0128f7223 */ /* 0x000fe2000001008f */
[--C-:B------:R-:W-:Y:S02]  /*d770*/  IADD3 R10, PT, PT, R188, 0xf, -R4.reuse ;  /* 0x0000000fbc0a7810 */ /* 0x100fe40007ffe804 */
[----:B------:R-:W-:Y:S02]  /*d780*/  FSEL R227, R227, -INF , !P1 ;  /* 0xff800000e3e37808 */ /* 0x000fe40004800000 */
[----:B------:R-:W-:Y:S02]  /*d790*/  FSEL R21, R21, -INF , !P6 ;  /* 0xff80000015157808 */ /* 0x000fe40007000000 */
[-C--:B------:R-:W-:Y:S02]  /*d7a0*/  ISETP.GT.AND P0, PT, R186, R133.reuse, PT ;  /* 0x00000085ba00720c */ /* 0x080fe40003f04270 */
[----:B------:R-:W-:Y:S02]  /*d7b0*/  ISETP.GT.AND P1, PT, R214, R133, PT ;  /* 0x00000085d600720c */ /* 0x000fe40003f24270 */
[----:B------:R-:W-:Y:S02]  /*d7c0*/  ISETP.GE.AND P6, PT, R19, R200, PT ;  /* 0x000000c81300720c */ /* 0x000fe40003fc6270 */
[----:B------:R-:W-:Y:S02]  /*d7d0*/  IABS R10, R10 ;  /* 0x0000000a000a7213 */ /* 0x000fe40000000000 */
[--C-:B------:R-:W-:Y:S02]  /*d7e0*/  IADD3 R18, PT, PT, R201, 0xf, -R4.reuse ;  /* 0x0000000fc9127810 */ /* 0x100fe40007ffe804 */
[--C-:B------:R-:W-:Y:S02]  /*d7f0*/  IADD3 R16, PT, PT, R188, 0x10, -R4.reuse ;  /* 0x00000010bc107810 */ /* 0x100fe40007ffe804 */
[----:B------:R-:W-:Y:S02]  /*d800*/  FSEL R6, R6, -INF , !P0 ;  /* 0xff80000006067808 */ /* 0x000fe40004000000 */
[----:B------:R-:W-:Y:S02]  /*d810*/  FSEL R221, R143, -INF , !P1 ;  /* 0xff8000008fdd7808 */ /* 0x000fe40004800000 */
[----:B------:R-:W-:Y:S01]  /*d820*/  ISETP.GE.AND P0, PT, R19, R199, PT ;  /* 0x000000c71300720c */ /* 0x000fe20003f06270 */
[----:B------:R-:W-:Y:S01]  /*d830*/  VIADD R19, R169, 0x29 ;  /* 0x00000029a9137836 */ /* 0x000fe20000000000 */
[----:B------:R-:W-:Y:S01]  /*d840*/  FSEL R187, R17, -INF , !P6 ;  /* 0xff80000011bb7808 */ /* 0x000fe20007000000 */
[----:B------:R-:W-:Y:S01]  /*d850*/  FMUL.FTZ R17, R28, UR7 ;  /* 0x000000071c117c20 */ /* 0x000fe20008410000 */
[----:B------:R-:W-:Y:S02]  /*d860*/  I2FP.F32.S32 R10, R10 ;  /* 0x0000000a000a7245 */ /* 0x000fe40000201400 */
[----:B------:R-:W-:Y:S02]  /*d870*/  ISETP.GT.AND P1, PT, R186, R23, PT ;  /* 0x00000017ba00720c */ /* 0x000fe40003f24270 */
[----:B------:R-:W-:Y:S01]  /*d880*/  ISETP.GT.AND P6, PT, R214, R27, PT ;  /* 0x0000001bd600720c */ /* 0x000fe20003fc4270 */
[----:B------:R-:W-:Y:S01]  /*d890*/  FFMA.FTZ R149, R10, -R208, R149 ;  /* 0x800000d00a957223 */ /* 0x000fe20000010095 */
[----:B------:R-:W-:Y:S01]  /*d8a0*/  IABS R18, R18 ;  /* 0x0000001200127213 */ /* 0x000fe20000000000 */
[----:B------:R-:W1:Y:S01]  /*d8b0*/  MUFU.TANH R17, R17 ;  /* 0x0000001100117308 */ /* 0x000e620000002400 */
[----:B------:R-:W-:Y:S02]  /*d8c0*/  IABS R16, R16 ;  /* 0x0000001000107213 */ /* 0x000fe40000000000 */
[----:B------:R-:W-:Y:S02]  /*d8d0*/  FSEL R14, R14, -INF , !P1 ;  /* 0xff8000000e0e7808 */ /* 0x000fe40004800000 */
[----:B------:R-:W-:Y:S02]  /*d8e0*/  FSEL R139, R139, -INF , !P6 ;  /* 0xff8000008b8b7808 */ /* 0x000fe40007000000 */
[----:B------:R-:W-:Y:S02]  /*d8f0*/  I2FP.F32.S32 R18, R18 ;  /* 0x0000001200127245 */ /* 0x000fe40000201400 */
[----:B------:R-:W-:Y:S02]  /*d900*/  ISETP.GE.AND P1, PT, R133, R200, PT ;  /* 0x000000c88500720c */ /* 0x000fe40003f26270 */
[----:B------:R-:W-:Y:S01]  /*d910*/  ISETP.GT.AND P6, PT, R186, R19, PT ;  /* 0x00000013ba00720c */ /* 0x000fe20003fc4270 */
[----:B------:R-:W-:Y:S01]  /*d920*/  FFMA.FTZ R25, R18, -R208, R25 ;  /* 0x800000d012197223 */ /* 0x000fe20000010019 */
[----:B------:R-:W-:Y:S02]  /*d930*/  I2FP.F32.S32 R16, R16 ;  /* 0x0000001000107245 */ /* 0x000fe40000201400 */
[----:B------:R-:W-:Y:S02]  /*d940*/  FSEL R189, R141, -INF , !P5 ;  /* 0xff8000008dbd7808 */ /* 0x000fe40006800000 */
[----:B------:R-:W-:Y:S01]  /*d950*/  FSEL R141, R12, -INF , !P0 ;  /* 0xff8000000c8d7808 */ /* 0x000fe20004000000 */
[----:B------:R-:W-:Y:S01]  /*d960*/  FFMA.FTZ R151, R16, -R208, R151 ;  /* 0x800000d010977223 */ /* 0x000fe20000010097 */
[----:B------:R-:W-:Y:S02]  /*d970*/  FSEL R149, R149, -INF , !P6 ;  /* 0xff80000095957808 */ /* 0x000fe40007000000 */
[----:B------:R-:W-:Y:S02]  /*d980*/  FSEL R221, R221, -INF , !P1 ;  /* 0xff800000dddd7808 */ /* 0x000fe40004800000 */
[--C-:B------:R-:W-:Y:S02]  /*d990*/  IADD3 R10, PT, PT, R188, 0x7, -R4.reuse ;  /* 0x00000007bc0a7810 */ /* 0x100fe40007ffe804 */
[----:B------:R-:W-:Y:S02]  /*d9a0*/  FSEL R143, R8, -INF , !P4 ;  /* 0xff800000088f7808 */ /* 0x000fe40006000000 */
[C---:B------:R-:W-:Y:S02]  /*d9b0*/  ISETP.GE.AND P1, PT, R27.reuse, R199, PT ;  /* 0x000000c71b00720c */ /* 0x040fe40003f26270 */
[----:B------:R-:W-:Y:S02]  /*d9c0*/  ISETP.GT.AND P0, PT, R186, R27, PT ;  /* 0x0000001bba00720c */ /* 0x000fe40003f04270 */
[----:B------:R-:W-:Y:S01]  /*d9d0*/  ISETP.GE.AND P6, PT, R27, R200, PT ;  /* 0x000000c81b00720c */ /* 0x000fe20003fc6270 */
[----:B------:R-:W-:Y:S01]  /*d9e0*/  FMUL.FTZ R27, R33, UR7 ;  /* 0x00000007211b7c20 */ /* 0x000fe20008410000 */
[----:B------:R-:W-:Y:S02]  /*d9f0*/  ISETP.GT.AND P4, PT, R214, R19, PT ;  /* 0x00000013d600720c */ /* 0x000fe40003f84270 */
[--C-:B------:R-:W-:Y:S02]  /*da00*/  IADD3 R16, PT, PT, R201, 0x8, -R4.reuse ;  /* 0x00000008c9107810 */ /* 0x100fe40007ffe804 */
[----:B------:R-:W-:Y:S01]  /*da10*/  IABS R10, R10 ;  /* 0x0000000a000a7213 */ /* 0x000fe20000000000 */
[----:B------:R-:W2:Y:S01]  /*da20*/  MUFU.TANH R27, R27 ;  /* 0x0000001b001b7308 */ /* 0x000ea20000002400 */
[C-C-:B------:R-:W-:Y:S02]  /*da30*/  IADD3 R8, PT, PT, R188.reuse, 0x8, -R4.reuse ;  /* 0x00000008bc087810 */ /* 0x140fe40007ffe804 */
[----:B------:R-:W-:Y:S02]  /*da40*/  FSEL R151, R151, -INF , !P0 ;  /* 0xff80000097977808 */ /* 0x000fe40004000000 */
[----:B------:R-:W-:Y:S02]  /*da50*/  FSEL R25, R25, -INF , !P4 ;  /* 0xff80000019197808 */ /* 0x000fe40006000000 */
[CC--:B------:R-:W-:Y:S02]  /*da60*/  ISETP.GE.AND P0, PT, R23.reuse, R199.reuse, PT ;  /* 0x000000c71700720c */ /* 0x0c0fe40003f06270 */
[----:B------:R-:W-:Y:S02]  /*da70*/  ISETP.GE.AND P4, PT, R23, R200, PT ;  /* 0x000000c81700720c */ /* 0x000fe40003f86270 */
[----:B------:R-:W-:Y:S02]  /*da80*/  IABS R16, R16 ;  /* 0x0000001000107213 */ /* 0x000fe40000000000 */
[-C--:B------:R-:W-:Y:S02]  /*da90*/  ISETP.GE.AND P5, PT, R133, R199.reuse, PT ;  /* 0x000000c78500720c */ /* 0x080fe40003fa6270 */
[--C-:B------:R-:W-:Y:S02]  /*daa0*/  IADD3 R12, PT, PT, R201, 0x7, -R4.reuse ;  /* 0x00000007c90c7810 */ /* 0x100fe40007ffe804 */
[----:B------:R-:W-:Y:S01]  /*dab0*/  I2FP.F32.S32 R23, R10 ;  /* 0x0000000a00177245 */ /* 0x000fe20000201400 */
[----:B------:R-:W-:Y:S01]  /*dac0*/  IMAD.IADD R10, R188, 0x1, -R4 ;  /* 0x00000001bc0a7824 */ /* 0x000fe200078e0a04 */
[----:B------:R-:W-:Y:S02]  /*dad0*/  IABS R8, R8 ;  /* 0x0000000800087213 */ /* 0x000fe40000000000 */
[----:B------:R-:W-:Y:S01]  /*dae0*/  FSEL R223, R21, -INF , !P4 ;  /* 0xff80000015df7808 */ /* 0x000fe20006000000 */
[----:B------:R-:W-:Y:S01]  /*daf0*/  VIADD R21, R169, 0x30 ;  /* 0x00000030a9157836 */ /* 0x000fe20000000000 */
[----:B------:R-:W-:Y:S01]  /*db00*/  I2FP.F32.S32 R16, R16 ;  /* 0x0000001000107245 */ /* 0x000fe20000201400 */
[----:B------:R-:W-:Y:S01]  /*db10*/  FFMA.FTZ R152, R23, -R208, R152 ;  /* 0x800000d017987223 */ /* 0x000fe20000010098 */
[----:B------:R-:W-:Y:S01]  /*db20*/  IABS R12, R12 ;  /* 0x0000000c000c7213 */ /* 0x000fe20000000000 */
[----:B------:R-:W3:Y:S01]  /*db30*/  MUFU.TANH R23, R32 ;  /* 0x0000002000177308 */ /* 0x000ee20000002400 */
[----:B------:R-:W-:Y:S01]  /*db40*/  FSEL R217, R6, -INF , !P5 ;  /* 0xff80000006d97808 */ /* 0x000fe20006800000 */
[----:B-1----:R-:W-:Y:S01]  /*db50*/  FFMA.FTZ R17, R16, -R208, R17 ;  /* 0x800000d010117223 */ /* 0x002fe20000010011 */
[----:B------:R-:W-:Y:S02]  /*db60*/  I2FP.F32.S32 R8, R8 ;  /* 0x0000000800087245 */ /* 0x000fe40000201400 */
[C-C-:B------:R-:W-:Y:S02]  /*db70*/  IADD3 R6, PT, PT, R201.reuse, -0x1, -R4.reuse ;  /* 0xffffffffc9067810 */ /* 0x140fe40007ffe804 */
[----:B------:R-:W-:Y:S01]  /*db80*/  I2FP.F32.S32 R12, R12 ;  /* 0x0000000c000c7245 */ /* 0x000fe20000201400 */
[-C--:B------:R-:W-:Y:S01]  /*db90*/  FFMA.FTZ R153, R8, -R208.reuse, R153 ;  /* 0x800000d008997223 */ /* 0x080fe20000010099 */
[----:B------:R-:W-:Y:S01]  /*dba0*/  FSEL R163, R14, -INF , !P0 ;  /* 0xff8000000ea37808 */ /* 0x000fe20004000000 */
[--C-:B------:R-:W-:Y:S01]  /*dbb0*/  IMAD.IADD R8, R201, 0x1, -R4.reuse ;  /* 0x00000001c9087824 */ /* 0x100fe200078e0a04 */
[C---:B------:R-:W-:Y:S01]  /*dbc0*/  ISETP.GE.AND P5, PT, R19.reuse, R199, PT ;  /* 0x000000c71300720c */ /* 0x040fe20003fa6270 */
[----:B------:R-:W-:Y:S01]  /*dbd0*/  FFMA.FTZ R159, R12, -R208, R159 ;  /* 0x800000d00c9f7223 */ /* 0x000fe2000001009f */
[----:B------:R-:W-:Y:S01]  /*dbe0*/  ISETP.GE.AND P4, PT, R19, R200, PT ;  /* 0x000000c81300720c */ /* 0x000fe20003f86270 */
[C---:B------:R-:W-:Y:S01]  /*dbf0*/  VIADD R19, R169.reuse, 0x31 ;  /* 0x00000031a9137836 */ /* 0x040fe20000000000 */
[C---:B------:R-:W-:Y:S01]  /*dc00*/  ISETP.GT.AND P0, PT, R214.reuse, R21, PT ;  /* 0x00000015d600720c */ /* 0x040fe20003f04270 */
[----:B------:R-:W-:Y:S01]  /*dc10*/  VIADD R169, R169, 0x39 ;  /* 0x00000039a9a97836 */ /* 0x000fe20000000000 */
[----:B------:R-:W-:Y:S02]  /*dc20*/  IABS R6, R6 ;  /* 0x0000000600067213 */ /* 0x000fe40000000000 */
[----:B------:R-:W-:Y:S02]  /*dc30*/  FSEL R17, R17, -INF , !P0 ;  /* 0xff80000011117808 */ /* 0x000fe40004000000 */
[----:B------:R-:W-:Y:S02]  /*dc40*/  I2FP.F32.S32 R6, R6 ;  /* 0x0000000600067245 */ /* 0x000fe40000201400 */
[----:B------:R-:W-:Y:S02]  /*dc50*/  ISETP.GT.AND P0, PT, R214, R19, PT ;  /* 0x00000013d600720c */ /* 0x000fe40003f04270 */
[----:B------:R-:W-:Y:S01]  /*dc60*/  IABS R8, R8 ;  /* 0x0000000800087213 */ /* 0x000fe20000000000 */
[----:B--2---:R-:W-:Y:S01]  /*dc70*/  FFMA.FTZ R27, R6, -R208, R27 ;  /* 0x800000d0061b7223 */ /* 0x004fe2000001001b */
[----:B------:R-:W-:Y:S02]  /*dc80*/  FSEL R159, R159, -INF , !P0 ;  /* 0xff8000009f9f7808 */ /* 0x000fe40004000000 */
[----:B------:R-:W-:Y:S02]  /*dc90*/  ISETP.GT.AND P0, PT, R186, R21, PT ;  /* 0x00000015ba00720c */ /* 0x000fe40003f04270 */
[----:B------:R-:W-:Y:S02]  /*dca0*/  FMNMX3.FTZ R6, R0, R137, R135, !PT ;  /* 0x0000008900067276 */ /* 0x000fe40007810087 */
[----:B------:R-:W-:Y:S02]  /*dcb0*/  FSEL R219, R25, -INF , !P4 ;  /* 0xff80000019db7808 */ /* 0x000fe40006000000 */
[----:B------:R-:W-:Y:S01]  /*dcc0*/  I2FP.F32.S32 R8, R8 ;  /* 0x0000000800087245 */ /* 0x000fe20000201400 */
[----:B------:R-:W1:Y:S01]  /*dcd0*/  MUFU.TANH R25, R34 ;  /* 0x0000002200197308 */ /* 0x000e620000002400 */
[----:B------:R-:W-:Y:S02]  /*dce0*/  FMNMX3.FTZ R6, R6, R15, R13, !PT ;  /* 0x0000000f06067276 */ /* 0x000fe4000781000d */
[----:B------:R-:W-:Y:S01]  /*dcf0*/  FSEL R153, R153, -INF , !P0 ;  /* 0xff80000099997808 */ /* 0x000fe20004000000 */
[----:B---3--:R-:W-:Y:S01]  /*dd00*/  FFMA.FTZ R23, R8, -R208, R23 ;  /* 0x800000d008177223 */ /* 0x008fe20000010017 */
[----:B------:R-:W-:Y:S02]  /*dd10*/  ISETP.GT.AND P0, PT, R214, R169, PT ;  /* 0x000000a9d600720c */ /* 0x000fe40003f04270 */
[----:B------:R-:W-:Y:S02]  /*dd20*/  IADD3 R4, PT, PT, R188, -0x1, -R4 ;  /* 0xffffffffbc047810 */ /* 0x000fe40007ffe804 */
[----:B------:R-:W-:Y:S02]  /*dd30*/  FMNMX3.FTZ R8, R2, R7, R5, !PT ;  /* 0x0000000702087276 */ /* 0x000fe40007810005 */
[----:B------:R-:W-:Y:S02]  /*dd40*/  FMNMX3.FTZ R6, R6, R215, R227, !PT ;  /* 0x000000d706067276 */ /* 0x000fe400078100e3 */
[----:B------:R-:W-:Y:S02]  /*dd50*/  FSEL R27, R27, -INF , !P0 ;  /* 0xff8000001b1b7808 */ /* 0x000fe40004000000 */
[----:B------:R-:W-:Y:S02]  /*dd60*/  IABS R4, R4 ;  /* 0x0000000400047213 */ /* 0x000fe40000000000 */
[----:B------:R-:W-:Y:S02]  /*dd70*/  ISETP.GE.AND P0, PT, R19, R200, PT ;  /* 0x000000c81300720c */ /* 0x000fe40003f06270 */
[----:B------:R-:W-:Y:S02]  /*dd80*/  ISETP.GT.AND P4, PT, R214, R3, PT ;  /* 0x00000003d600720c */ /* 0x000fe40003f84270 */
[----:B------:R-:W-:Y:S02]  /*dd90*/  FMNMX3.FTZ R8, R8, R11, R9, !PT ;  /* 0x0000000b08087276 */ /* 0x000fe40007810009 */
[----:B------:R-:W-:Y:S02]  /*dda0*/  IABS R10, R10 ;  /* 0x0000000a000a7213 */ /* 0x000fe40000000000 */
[----:B------:R-:W-:Y:S02]  /*ddb0*/  FMNMX3.FTZ R6, R6, R189, R187, !PT ;  /* 0x000000bd06067276 */ /* 0x000fe400078100bb */
[----:B------:R-:W-:Y:S02]  /*ddc0*/  I2FP.F32.S32 R4, R4 ;  /* 0x0000000400047245 */ /* 0x000fe40000201400 */
[----:B------:R-:W-:Y:S02]  /*ddd0*/  FSEL R159, R159, -INF , !P0 ;  /* 0xff8000009f9f7808 */ /* 0x000fe40004000000 */
[----:B------:R-:W-:Y:S01]  /*dde0*/  FSEL R149, R149, -INF , !P5 ;  /* 0xff80000095957808 */ /* 0x000fe20006800000 */
[----:B------:R-:W-:Y:S01]  /*ddf0*/  FFMA.FTZ R35, R4, -R208, R35 ;  /* 0x800000d004237223 */ /* 0x000fe20000010023 */
[----:B------:R-:W-:Y:S02]  /*de00*/  FSEL R23, R23, -INF , !P4 ;  /* 0xff80000017177808 */ /* 0x000fe40006000000 */
[----:B------:R-:W-:Y:S02]  /*de10*/  FMNMX3.FTZ R8, R8, R147, R145, !PT ;  /* 0x0000009308087276 */ /* 0x000fe40007810091 */
[----:B------:R-:W-:Y:S02]  /*de20*/  FSEL R225, R139, -INF , !P6 ;  /* 0xff8000008be17808 */ /* 0x000fe40007000000 */
[----:B------:R-:W-:Y:S02]  /*de30*/  I2FP.F32.S32 R10, R10 ;  /* 0x0000000a000a7245 */ /* 0x000fe40000201400 */
[-C--:B------:R-:W-:Y:S02]  /*de40*/  ISETP.GE.AND P0, PT, R3, R200.reuse, PT ;  /* 0x000000c80300720c */ /* 0x080fe40003f06270 */
[----:B------:R-:W-:Y:S01]  /*de50*/  ISETP.GE.AND P5, PT, R21, R200, PT ;  /* 0x000000c81500720c */ /* 0x000fe20003fa6270 */
[----:B-1----:R-:W-:Y:S01]  /*de60*/  FFMA.FTZ R25, R10, -R208, R25 ;  /* 0x800000d00a197223 */ /* 0x002fe20000010019 */
[----:B------:R-:W-:Y:S02]  /*de70*/  FMNMX3.FTZ R6, R6, R221, R223, !PT ;  /* 0x000000dd06067276 */ /* 0x000fe400078100df */
[----:B------:R-:W-:Y:S02]  /*de80*/  ISETP.GT.AND P6, PT, R186, R19, PT ;  /* 0x00000013ba00720c */ /* 0x000fe40003fc4270 */
[----:B------:R-:W-:Y:S02]  /*de90*/  FSEL R157, R23, -INF , !P0 ;  /* 0xff800000179d7808 */ /* 0x000fe40004000000 */
[----:B------:R-:W-:Y:S02]  /*dea0*/  FMNMX3.FTZ R4, R8, R143, R141, !PT ;  /* 0x0000008f08047276 */ /* 0x000fe4000781008d */
[----:B------:R-:W-:Y:S02]  /*deb0*/  FSEL R161, R17, -INF , !P5 ;  /* 0xff80000011a17808 */ /* 0x000fe40006800000 */
[----:B------:R-:W-:Y:S02]  /*dec0*/  FSEL R152, R152, -INF , !P6 ;  /* 0xff80000098987808 */ /* 0x000fe40007000000 */
[----:B------:R-:W-:Y:S02]  /*ded0*/  ISETP.GE.AND P0, PT, R169, R200, PT ;  /* 0x000000c8a900720c */ /* 0x000fe40003f06270 */
[----:B------:R-:W-:Y:S02]  /*dee0*/  FMNMX3.FTZ R6, R6, R225, R219, !PT ;  /* 0x000000e106067276 */ /* 0x000fe400078100db */
[----:B------:R-:W-:Y:S02]  /*def0*/  ISETP.GT.AND P6, PT, R186, R3, PT ;  /* 0x00000003ba00720c */ /* 0x000fe40003fc4270 */
[----:B------:R-:W-:Y:S02]  /*df00*/  FSEL R151, R151, -INF , !P1 ;  /* 0xff80000097977808 */ /* 0x000fe40004800000 */
[----:B------:R-:W-:Y:S02]  /*df10*/  ISETP.GE.AND P4, PT, R21, R199, PT ;  /* 0x000000c71500720c */ /* 0x000fe40003f86270 */
[----:B------:R-:W-:Y:S01]  /*df20*/  FMNMX3.FTZ R4, R4, R217, R163, !PT ;  /* 0x000000d904047276 */ /* 0x000fe200078100a3 */
[----:B------:R-:W-:Y:S01]  /*df30*/  LDSM.16.MT88.4 R20, [R164+0xc000] ;  /* 0x00c00000a414783b */ /* 0x000fe20000004200 */
[----:B------:R-:W-:Y:S02]  /*df40*/  ISETP.GT.AND P1, PT, R186, R169, PT ;  /* 0x000000a9ba00720c */ /* 0x000fe40003f24270 */
[----:B------:R-:W-:Y:S02]  /*df50*/  ISETP.GE.AND P5, PT, R19, R199, PT ;  /* 0x000000c71300720c */ /* 0x000fe40003fa6270 */
[----:B------:R-:W-:Y:S02]  /*df60*/  FSEL R155, R27, -INF , !P0 ;  /* 0xff8000001b9b7808 */ /* 0x000fe40004000000 */
[----:B------:R-:W-:Y:S02]  /*df70*/  FMNMX3.FTZ R6, R6, R161, R159, !PT ;  /* 0x000000a106067276 */ /* 0x000fe4000781009f */
[----:B------:R-:W-:Y:S02]  /*df80*/  FSEL R25, R25, -INF , !P6 ;  /* 0xff80000019197808 */ /* 0x000fe40007000000 */
[----:B------:R-:W-:Y:S02]  /*df90*/  ISETP.GE.AND P6, PT, R3, R199, PT ;  /* 0x000000c70300720c */ /* 0x000fe40003fc6270 */
[----:B------:R-:W-:Y:S02]  /*dfa0*/  FSEL R153, R153, -INF , !P4 ;  /* 0xff80000099997808 */ /* 0x000fe40006000000 */
[----:B------:R-:W-:Y:S02]  /*dfb0*/  FSEL R152, R152, -INF , !P5 ;  /* 0xff80000098987808 */ /* 0x000fe40006800000 */
[----:B------:R-:W-:Y:S02]  /*dfc0*/  FMNMX3.FTZ R3, R4, R151, R149, !PT ;  /* 0x0000009704037276 */ /* 0x000fe40007810095 */
        /* <DEDUP_REMOVED lines=9> */
[----:B-1----:R-:W-:Y:S01]  /*e060*/  FMNMX.FTZ R17, R8, R19, !PT ;  /* 0x0000001308117209 */ /* 0x002fe20007810000 */
[----:B------:R-:W-:Y:S06]  /*e070*/  VIADD R8, R165, 0xc000 ;  /* 0x0000c000a5087836 */ /* 0x000fec0000000000 */
        /* <DEDUP_REMOVED lines=18> */
[----:B------:R-:W-:Y:S01]  /*e1a0*/  FFMA.FTZ R232, R159, UR4, -R156 ;  /* 0x000000049fe87c23 */ /* 0x000fe2000801089c */
[--C-:B------:R-:W-:Y:S01]  /*e1b0*/  FFMA.FTZ R175, R7, UR4, -R154.reuse ;  /* 0x0000000407af7c23 */ /* 0x100fe2000801089a */
[--C-:B------:R-:W-:Y:S01]  /*e1c0*/  FFMA.FTZ R167, R5, UR4, -R154.reuse ;  /* 0x0000000405a77c23 */ /* 0x100fe2000801089a */
[----:B------:R-:W-:Y:S01]  /*e1d0*/  FSEL R5, R3, RZ, P0 ;  /* 0x000000ff03057208 */ /* 0x000fe20000000000 */
[--C-:B------:R-:W-:Y:S01]  /*e1e0*/  FFMA.FTZ R171, R11, UR4, -R154.reuse ;  /* 0x000000040bab7c23 */ /* 0x100fe2000801089a */
[----:B------:R-:W-:Y:S01]  /*e1f0*/  FSEL R7, R132, RZ, P1 ;  /* 0x000000ff84077208 */ /* 0x000fe20000800000 */
[----:B------:R-:W-:Y:S01]  /*e200*/  FFMA.FTZ R186, R9, UR4, -R154 ;  /* 0x0000000409ba7c23 */ /* 0x000fe2000801089a */
[----:B------:R-:W-:Y:S01]  /*e210*/  MUFU.EX2 R173, R173 ;  /* 0x000000ad00ad7308 */ /* 0x000fe20000000800 */
[----:B------:R-:W-:Y:S01]  /*e220*/  FADD.FTZ R2, -R5, R2 ;  /* 0x0000000205027221 */ /* 0x000fe20000010100 */
[----:B------:R-:W-:Y:S02]  /*e230*/  @P2 VIADD R135, R8, 0xffffffc0 ;  /* 0xffffffc008872836 */ /* 0x000fe40000000000 */
[----:B------:R-:W-:Y:S06]  /*e240*/  FADD.FTZ R0, -R7, R0 ;  /* 0x0000000007007221 */ /* 0x000fec0000010100 */
[----:B------:R-:W2:Y:S01]  /*e250*/  MUFU.EX2 R174, R174 ;  /* 0x000000ae00ae7308 */ /* 0x000ea20000000800 */
        /* <DEDUP_REMOVED lines=9> */
[--C-:B------:R-:W-:Y:S01]  /*e2f0*/  FFMA.FTZ R228, R149, UR4, -R154.reuse ;  /* 0x0000000495e47c23 */ /* 0x100fe2000801089a */
[----:B------:R-:W-:Y:S07]  /*e300*/  FFMA.FTZ R229, R153, UR4, -R154 ;  /* 0x0000000499e57c23 */ /* 0x000fee000801089a */
[----:B------:R-:W5:Y:S01]  /*e310*/  MUFU.EX2 R167, R167 ;  /* 0x000000a700a77308 */ /* 0x000f620000000800 */
[----:B------:R-:W-:Y:S01]  /*e320*/  FFMA.FTZ R185, R215, UR4, -R156 ;  /* 0x00000004d7b97c23 */ /* 0x000fe2000801089c */
[----:B--2---:R-:W-:Y:S01]  /*e330*/  F2FP.F16.F32.PACK_AB R136, R174, R173 ;  /* 0x000000adae88723e */ /* 0x004fe200000000ff */
[----:B------:R-:W-:Y:S07]  /*e340*/  FFMA.FTZ R215, R145, UR4, -R154 ;  /* 0x0000000491d77c23 */ /* 0x000fee000801089a */
[----:B------:R-:W-:Y:S01]  /*e350*/  MUFU.EX2 R171, R171 ;  /* 0x000000ab00ab7308 */ /* 0x000fe20000000800 */
[----:B------:R-:W-:Y:S01]  /*e360*/  LDSM.16.MT88.4 R144, [R135+0x4800] ;  /* 0x004800008790783b */ /* 0x000fe20000004200 */
[----:B---3--:R-:W-:Y:S01]  /*e370*/  F2FP.F16.F32.PACK_AB R138, R169, R172 ;  /* 0x000000aca98a723e */ /* 0x008fe200000000ff */
[----:B------:R-:W-:Y:S07]  /*e380*/  FFMA.FTZ R214, R189, UR4, -R156 ;  /* 0x00000004bdd67c23 */ /* 0x000fee000801089c */
[----:B------:R-:W2:Y:S01]  /*e390*/  MUFU.EX2 R186, R186 ;  /* 0x000000ba00ba7308 */ /* 0x000ea20000000800 */
[----:B------:R-:W-:Y:S01]  /*e3a0*/  FFMA.FTZ R189, R143, UR4, -R154 ;  /* 0x000000048fbd7c23 */ /* 0x000fe2000801089a */
[--C-:B------:R-:W-:Y:S01]  /*e3b0*/  FFMA.FTZ R216, R227, UR4, -R156.reuse ;  /* 0x00000004e3d87c23 */ /* 0x100fe2000801089c */
[--C-:B------:R-:W-:Y:S07]  /*e3c0*/  FFMA.FTZ R227, R157, UR4, -R156.reuse ;  /* 0x000000049de37c23 */ /* 0x100fee000801089c */
[----:B------:R-:W3:Y:S01]  /*e3d0*/  MUFU.EX2 R2, R6 ;  /* 0x0000000600027308 */ /* 0x000ee20000000800 */
[----:B------:R-:W-:Y:S01]  /*e3e0*/  LDSM.16.MT88.4 R140, [R165+0x10800] ;  /* 0x01080000a58c783b */ /* 0x000fe20000004200 */
[----:B-----5:R-:W-:Y:S01]  /*e3f0*/  F2FP.F16.F32.PACK_AB R137, R167, R175 ;  /* 0x000000afa789723e */ /* 0x020fe200000000ff */
[--C-:B------:R-:W-:Y:S07]  /*e400*/  FFMA.FTZ R187, R187, UR4, -R156.reuse ;  /* 0x00000004bbbb7c23 */ /* 0x100fee000801089c */
[----:B------:R-:W5:Y:S01]  /*e410*/  MUFU.EX2 R0, R7 ;  /* 0x0000000700007308 */ /* 0x000f620000000800 */
[----:B------:R-:W-:Y:S01]  /*e420*/  FFMA.FTZ R222, R223, UR4, -R156 ;  /* 0x00000004dfde7c23 */ /* 0x000fe2000801089c */
[----:B------:R-:W-:Y:S01]  /*e430*/  FFMA.FTZ R223, R151, UR4, -R154 ;  /* 0x0000000497df7c23 */ /* 0x000fe2000801089a */
[--C-:B------:R-:W-:Y:S01]  /*e440*/  FFMA.FTZ R221, R221, UR4, -R156.reuse ;  /* 0x00000004dddd7c23 */ /* 0x100fe2000801089c */
[----:B------:R-:W-:Y:S01]  /*e450*/  FFMA.FTZ R224, R219, UR4, -R156 ;  /* 0x00000004dbe07c23 */ /* 0x000fe2000801089c */
[----:B------:R-:W-:Y:S01]  /*e460*/  LDSM.16.MT88.4 R148, [R135+0x5000] ;  /* 0x005000008794783b */ /* 0x000fe20000004200 */
[----:B--2---:R-:W-:Y:S01]  /*e470*/  F2FP.F16.F32.PACK_AB R139, R186, R171 ;  /* 0x000000abba8b723e */ /* 0x004fe200000000ff */
[----:B------:R-:W-:Y:S01]  /*e480*/  FFMA.FTZ R217, R217, UR4, -R154 ;  /* 0x00000004d9d97c23 */ /* 0x000fe2000801089a */
[--C-:B------:R-:W-:Y:S02]  /*e490*/  FFMA.FTZ R225, R225, UR4, -R156.reuse ;  /* 0x00000004e1e17c23 */ /* 0x100fe4000801089c */
[----:B------:R-:W-:Y:S01]  /*e4a0*/  MUFU.EX2 R185, R185 ;  /* 0x000000b900b97308 */ /* 0x000fe20000000800 */
[C---:B---3--:R-:W-:Y:S01]  /*e4b0*/  FMUL.FTZ R4, R2.reuse, R128 ;  /* 0x0000008002047220 */ /* 0x048fe20000410000 */
[C---:B------:R-:W-:Y:S01]  /*e4c0*/  FMUL.FTZ R5, R2.reuse, R129 ;  /* 0x0000008102057220 */ /* 0x040fe20000410000 */
[C---:B------:R-:W-:Y:S01]  /*e4d0*/  FMUL.FTZ R8, R2.reuse, R124 ;  /* 0x0000007c02087220 */ /* 0x040fe20000410000 */
[----:B------:R-:W-:Y:S01]  /*e4e0*/  FMUL.FTZ R9, R2, R125 ;  /* 0x0000007d02097220 */ /* 0x000fe20000410000 */
[C---:B-----5:R-:W-:Y:S01]  /*e4f0*/  FMUL.FTZ R6, R0.reuse, R130 ;  /* 0x0000008200067220 */ /* 0x060fe20000410000 */
[C---:B------:R-:W-:Y:S01]  /*e500*/  FMUL.FTZ R7, R0.reuse, R131 ;  /* 0x0000008300077220 */ /* 0x040fe20000410000 */
[C---:B------:R-:W-:Y:S01]  /*e510*/  FMUL.FTZ R10, R0.reuse, R126 ;  /* 0x0000007e000a7220 */ /* 0x040fe20000410000 */
[----:B------:R-:W-:Y:S01]  /*e520*/  LDSM.16.MT88.4 R128, [R135+0x2800] ;  /* 0x002800008780783b */ /* 0x000fe20000004200 */
[----:B------:R-:W-:Y:S01]  /*e530*/  FMUL.FTZ R11, R0, R127 ;  /* 0x0000007f000b7220 */ /* 0x000fe20000410000 */
[C---:B------:R-:W-:Y:S01]  /*e540*/  FMUL.FTZ R16, R2.reuse, R116 ;  /* 0x0000007402107220 */ /* 0x040fe20000410000 */
[----:B------:R-:W-:Y:S01]  /*e550*/  FMUL.FTZ R17, R2, R117 ;  /* 0x0000007502117220 */ /* 0x000fe20000410000 */
[----:B------:R-:W-:Y:S01]  /*e560*/  FMUL.FTZ R18, R0, R118 ;  /* 0x0000007600127220 */ /* 0x000fe20000410000 */
[C---:B-1----:R-:W-:Y:S01]  /*e570*/  HMMA.16816.F32 R4, R136.reuse, R12, R4 ;  /* 0x0000000c8804723c */ /* 0x042fe20000001804 */
[----:B------:R1:W-:Y:S02]  /*e580*/  MUFU.EX2 R219, R225 ;  /* 0x000000e100db7308 */ /* 0x0003e40000000800 */
        /* <DEDUP_REMOVED lines=27> */
[--C-:B-1----:R-:W-:Y:S01]  /*e740*/  FFMA.FTZ R225, R161, UR4, -R156.reuse ;  /* 0x00000004a1e17c23 */ /* 0x102fe2000801089c */
[----:B------:R-:W-:Y:S01]  /*e750*/  FFMA.FTZ R156, R155, UR4, -R156 ;  /* 0x000000049b9c7c23 */ /* 0x000fe2000801089c */
[C---:B------:R-:W-:Y:S01]  /*e760*/  FMUL.FTZ R36, R2.reuse, R36 ;  /* 0x0000002402247220 */ /* 0x040fe20000410000 */
[----:B------:R-:W-:Y:S01]  /*e770*/  FMUL.FTZ R37, R2, R37 ;  /* 0x0000002502257220 */ /* 0x000fe20000410000 */
[----:B------:R-:W-:Y:S01]  /*e780*/  FMUL.FTZ R38, R0, R38 ;  /* 0x0000002600267220 */ /* 0x000fe20000410000 */
[----:B------:R-:W1:Y:S01]  /*e790*/  LDSM.16.MT88.4 R112, [R165+0xe000] ;  /* 0x00e00000a570783b */ /* 0x000e620000004200 */
[C---:B----4-:R-:W-:Y:S01]  /*e7a0*/  HMMA.16816.F32 R20, R136.reuse, R28, R20 ;  /* 0x0000001c8814723c */ /* 0x050fe20000001814 */
[----:B------:R4:W-:Y:S02]  /*e7b0*/  MUFU.EX2 R230, R156 ;  /* 0x0000009c00e67308 */ /* 0x0009e40000000800 */
[C---:B------:R-:W-:Y:S01]  /*e7c0*/  FMUL.FTZ R28, R2.reuse, R104 ;  /* 0x00000068021c7220 */ /* 0x040fe20000410000 */
[----:B------:R-:W-:Y:S01]  /*e7d0*/  FMUL.FTZ R29, R2, R105 ;  /* 0x00000069021d7220 */ /* 0x000fe20000410000 */
[----:B------:R-:W-:Y:S01]  /*e7e0*/  FMUL.FTZ R39, R0, R39 ;  /* 0x0000002700277220 */ /* 0x000fe20000410000 */
[----:B------:R-:W-:Y:S01]  /*e7f0*/  FMUL.FTZ R40, R2, R40 ;  /* 0x0000002802287220 */ /* 0x000fe20000410000 */
[----:B------:R-:W-:Y:S01]  /*e800*/  LDSM.16.MT88.4 R108, [R166+0x2000] ;  /* 0x00200000a66c783b */ /* 0x000fe20000004200 */
[C---:B------:R-:W-:Y:S03]  /*e810*/  HMMA.16816.F32 R24, R136.reuse, R30, R24 ;  /* 0x0000001e8818723c */ /* 0x040fe60000001818 */
[----:B------:R-:W-:Y:S01]  /*e820*/  MUFU.EX2 R218, R218 ;  /* 0x000000da00da7308 */ /* 0x000fe20000000800 */
[C---:B------:R-:W-:Y:S01]  /*e830*/  FMUL.FTZ R30, R0.reuse, R106 ;  /* 0x0000006a001e7220 */ /* 0x040fe20000410000 */
[----:B------:R-:W-:Y:S01]  /*e840*/  FMUL.FTZ R31, R0, R107 ;  /* 0x0000006b001f7220 */ /* 0x000fe20000410000 */
[----:B------:R-:W-:Y:S01]  /*e850*/  FMUL.FTZ R41, R2, R41 ;  /* 0x0000002902297220 */ /* 0x000fe20000410000 */
[C---:B------:R-:W-:Y:S01]  /*e860*/  FMUL.FTZ R42, R0.reuse, R42 ;  /* 0x0000002a002a7220 */ /* 0x040fe20000410000 */
[----:B------:R-:W5:Y:S01]  /*e870*/  LDSM.16.MT88.4 R104, [R164+0xe000] ;  /* 0x00e00000a468783b */ /* 0x000f620000004200 */
        /* <DEDUP_REMOVED lines=8> */
[----:B----4-:R-:W-:Y:S01]  /*e900*/  LDSM.16.MT88.4 R156, [R166+0x3800] ;  /* 0x00380000a69c783b */ /* 0x010fe20000004200 */
        /* <DEDUP_REMOVED lines=14> */
[C---:B-1----:R-:W-:Y:S01]  /*e9f0*/  HMMA.16816.F32 R36, R136.reuse, R112, R36 ;  /* 0x000000708824723c */ /* 0x042fe20000001824 */
[----:B------:R-:W-:Y:S03]  /*ea00*/  LDSM.16.MT88.4 R160, [R165+0x11800] ;  /* 0x01180000a5a0783b */ /* 0x000fe60000004200 */
[----:B------:R-:W1:Y:S01]  /*ea10*/  MUFU.EX2 R220, R220 ;  /* 0x000000dc00dc7308 */ /* 0x000e620000000800 */
        /* <DEDUP_REMOVED lines=13> */
[C---:B-----5:R-:W-:Y:S04]  /*eaf0*/  HMMA.16816.F32 R44, R136.reuse, R104, R44 ;  /* 0x00000068882c723c */ /* 0x060fe8000000182c */
[----:B------:R-:W4:Y:S01]  /*eb00*/  MUFU.EX2 R222, R222 ;  /* 0x000000de00de7308 */ /* 0x000f220000000800 */
[C---:B------:R-:W-:Y:S01]  /*eb10*/  FMUL.FTZ R70, R0.reuse, R70 ;  /* 0x0000004600467220 */ /* 0x040fe20000410000 */
[----:B------:R-:W-:Y:S01]  /*eb20*/  FMUL.FTZ R71, R0, R71 ;  /* 0x0000004700477220 */ /* 0x000fe20000410000 */
[C---:B------:R-:W-:Y:S01]  /*eb30*/  FMUL.FTZ R72, R2.reuse, R72 ;  /* 0x0000004802487220 */ /* 0x040fe20000410000 */
[----:B------:R-:W-:Y:S01]  /*eb40*/  FMUL.FTZ R73, R2, R73 ;  /* 0x0000004902497220 */ /* 0x000fe20000410000 */
[C---:B------:R-:W-:Y:S01]  /*eb50*/  FMUL.FTZ R74, R0.reuse, R74 ;  /* 0x0000004a004a7220 */ /* 0x040fe20000410000 */
[C---:B------:R-:W-:Y:S01]  /*eb60*/  HMMA.16816.F32 R48, R136.reuse, R106, R48 ;  /* 0x0000006a8830723c */ /* 0x040fe20000001830 */
[----:B------:R-:W5:Y:S03]  /*eb70*/  LDSM.16.MT88.4 R104, [R165+0x10000] ;  /* 0x01000000a568783b */ /* 0x000f660000004200 */
        /* <DEDUP_REMOVED lines=30> */
[----:B------:R-:W4:Y:S01]  /*ed60*/  MUFU.EX2 R228, R228 ;  /* 0x000000e400e47308 */ /* 0x000f220000000800 */
[----:B------:R-:W-:Y:S01]  /*ed70*/  FMUL.FTZ R95, R0, R95 ;  /* 0x0000005f005f7220 */ /* 0x000fe20000410000 */
[C---:B------:R-:W-:Y:S01]  /*ed80*/  FMUL.FTZ R96, R2.reuse, R96 ;  /* 0x0000006002607220 */ /* 0x040fe20000410000 */
[----:B------:R-:W-:Y:S01]  /*ed90*/  FMUL.FTZ R97, R2, R97 ;  /* 0x0000006102617220 */ /* 0x000fe20000410000 */
[C---:B------:R-:W-:Y:S01]  /*eda0*/  FMUL.FTZ R98, R0.reuse, R98 ;  /* 0x0000006200627220 */ /* 0x040fe20000410000 */
[----:B------:R-:W-:Y:S05]  /*edb0*/  FMUL.FTZ R99, R0, R99 ;  /* 0x0000006300637220 */ /* 0x000fea0000410000 */
[----:B------:R-:W-:Y:S01]  /*edc0*/  MUFU.EX2 R225, R225 ;  /* 0x000000e100e17308 */ /* 0x000fe20000000800 */
[C---:B-----5:R-:W-:Y:S09]  /*edd0*/  HMMA.16816.F32 R68, R136.reuse, R104, R68 ;  /* 0x000000688844723c */ /* 0x060ff20000001844 */
[----:B------:R-:W5:Y:S01]  /*ede0*/  MUFU.EX2 R232, R232 ;  /* 0x000000e800e87308 */ /* 0x000f620000000800 */
[----:B------:R-:W-:Y:S01]  /*edf0*/  FFMA.FTZ R173, R2, R213, R173 ;  /* 0x000000d502ad7223 */ /* 0x000fe200000100ad */
[C---:B------:R-:W-:Y:S01]  /*ee00*/  ISETP.GT.AND P0, PT, R209.reuse, R206, PT ;  /* 0x000000ced100720c */ /* 0x040fe20003f04270 */
[----:B------:R-:W-:Y:S07]  /*ee10*/  VIADD R209, R209, 0xffffffff ;  /* 0xffffffffd1d17836 */ /* 0x000fee0000000000 */
[----:B------:R-:W-:Y:S01]  /*ee20*/  MUFU.EX2 R227, R227 ;  /* 0x000000e300e37308 */ /* 0x000fe20000000800 */
[C---:B------:R-:W-:Y:S01]  /*ee30*/  HMMA.16816.F32 R72, R136.reuse, R106, R72 ;  /* 0x0000006a8848723c */ /* 0x040fe20000001848 */
[----:B------:R-:W5:Y:S08]  /*ee40*/  LDSM.16.MT88.4 R104, [R166+0x4000] ;  /* 0x00400000a668783b */ /* 0x000f700000004200 */
[----:B------:R-:W-:Y:S01]  /*ee50*/  MUFU.EX2 R229, R229 ;  /* 0x000000e500e57308 */ /* 0x000fe20000000800 */
[----:B------:R-:W-:Y:S01]  /*ee60*/  FFMA.FTZ R175, R0, R211, R175 ;  /* 0x000000d300af7223 */ /* 0x000fe200000100af */
[----:B------:R-:W-:Y:S01]  /*ee70*/  FADD.FTZ R173, R174, R173 ;  /* 0x000000adaead7221 */ /* 0x000fe20000010000 */
[----:B------:R-:W-:Y:S01]  /*ee80*/  IMAD.MOV.U32 R2, RZ, RZ, R3 ;  /* 0x000000ffff027224 */ /* 0x000fe200078e0003 */
[C---:B--2---:R-:W-:Y:S03]  /*ee90*/  HMMA.16816.F32 R76, R136.reuse, R100, R76 ;  /* 0x00000064884c723c */ /* 0x044fe6000000184c */
[----:B------:R-:W-:Y:S01]  /*eea0*/  F2FP.F16.F32.PACK_AB R100, R216, R185 ;  /* 0x000000b9d864723e */ /* 0x000fe200000000ff */
[----:B------:R-:W-:Y:S01]  /*eeb0*/  FADD.FTZ R0, R167, R175 ;  /* 0x000000afa7007221 */ /* 0x000fe20000010000 */
[----:B---3--:R-:W-:Y:S01]  /*eec0*/  F2FP.F16.F32.PACK_AB R101, R215, R218 ;  /* 0x000000dad765723e */ /* 0x008fe200000000ff */
[----:B------:R-:W-:Y:S02]  /*eed0*/  FADD.FTZ R172, R172, R173 ;  /* 0x000000adacac7221 */ /* 0x000fe40000010000 */
[C---:B------:R-:W-:Y:S03]  /*eee0*/  HMMA.16816.F32 R80, R136.reuse, R102, R80 ;  /* 0x000000668850723c */ /* 0x040fe60000001850 */
[----:B------:R-:W-:Y:S01]  /*eef0*/  F2FP.F16.F32.PACK_AB R102, R187, R214 ;  /* 0x000000d6bb66723e */ /* 0x000fe200000000ff */
[----:B------:R-:W-:Y:S01]  /*ef00*/  FADD.FTZ R171, R171, R0 ;  /* 0x00000000abab7221 */ /* 0x000fe20000010000 */
[----:B-1----:R-:W-:Y:S01]  /*ef10*/  F2FP.F16.F32.PACK_AB R103, R220, R189 ;  /* 0x000000bddc67723e */ /* 0x002fe200000000ff */
[----:B------:R-:W-:Y:S02]  /*ef20*/  FADD.FTZ R0, R169, R172 ;  /* 0x000000aca9007221 */ /* 0x000fe40000010000 */
[C---:B----4-:R-:W-:Y:S03]  /*ef30*/  HMMA.16816.F32 R84, R136.reuse, R108, R84 ;  /* 0x0000006c8854723c */ /* 0x050fe60000001854 */
[----:B------:R-:W-:Y:S04]  /*ef40*/  FADD.FTZ R171, R186, R171 ;  /* 0x000000abbaab7221 */ /* 0x000fe80000010000 */
[----:B------:R-:W-:Y:S01]  /*ef50*/  FADD.FTZ R218, R218, R171 ;  /* 0x000000abdada7221 */ /* 0x000fe20000010000 */
[C---:B------:R-:W-:Y:S01]  /*ef60*/  HMMA.16816.F32 R88, R136.reuse, R110, R88 ;  /* 0x0000006e8858723c */ /* 0x040fe20000001858 */
[----:B------:R-:W1:Y:S02]  /*ef70*/  LDSM.16.MT88.4 R108, [R164+0xc800] ;  /* 0x00c80000a46c783b */ /* 0x000e640000004200 */
[----:B------:R-:W-:Y:S04]  /*ef80*/  FADD.FTZ R218, R215, R218 ;  /* 0x000000dad7da7221 */ /* 0x000fe80000010000 */
[----:B------:R-:W-:Y:S01]  /*ef90*/  FADD.FTZ R189, R189, R218 ;  /* 0x000000dabdbd7221 */ /* 0x000fe20000010000 */
[C---:B-----5:R-:W-:Y:S03]  /*efa0*/  HMMA.16816.F32 R92, R136.reuse, R104, R92 ;  /* 0x00000068885c723c */ /* 0x060fe6000000185c */
[----:B------:R-:W-:Y:S05]  /*efb0*/  FADD.FTZ R220, R220, R189 ;  /* 0x000000bddcdc7221 */ /* 0x000fea0000010000 */
[----:B------:R-:W-:Y:S01]  /*efc0*/  HMMA.16816.F32 R96, R136, R106, R96 ;  /* 0x0000006a8860723c */ /* 0x000fe20000001860 */
[----:B------:R-:W2:Y:S07]  /*efd0*/  LDSM.16.MT88.4 R104, [R165+0xe800] ;  /* 0x00e80000a568783b */ /* 0x000eae0000004200 */
[C---:B------:R-:W-:Y:S01]  /*efe0*/  HMMA.16816.F32 R4, R100.reuse, R112, R4 ;  /* 0x000000706404723c */ /* 0x040fe20000001804 */
[----:B------:R-:W3:Y:S07]  /*eff0*/  LDSM.16.MT88.4 R136, [R166+0x2800] ;  /* 0x00280000a688783b */ /* 0x000eee0000004200 */
[C---:B------:R-:W-:Y:S01]  /*f000*/  HMMA.16816.F32 R8, R100.reuse, R114, R8 ;  /* 0x000000726408723c */ /* 0x040fe20000001808 */
[----:B------:R-:W4:Y:S07]  /*f010*/  LDSM.16.MT88.4 R112, [R164+0x10800] ;  /* 0x01080000a470783b */ /* 0x000f2e0000004200 */
[C---:B-1----:R-:W-:Y:S08]  /*f020*/  HMMA.16816.F32 R12, R100.reuse, R108, R12 ;  /* 0x0000006c640c723c */ /* 0x042ff0000000180c */
        /* <DEDUP_REMOVED lines=33> */
[----:B------:R-:W-:Y:S02]  /*f240*/  F2FP.F16.F32.PACK_AB R102, R224, R219 ;  /* 0x000000dbe066723e */ /* 0x000fe400000000ff */
[----:B------:R-:W-:Y:S01]  /*f250*/  F2FP.F16.F32.PACK_AB R101, R226, R217 ;  /* 0x000000d9e265723e */ /* 0x000fe200000000ff */
[----:B------:R-:W-:Y:S01]  /*f260*/  FADD.FTZ R217, R217, R220 ;  /* 0x000000dcd9d97221 */ /* 0x000fe20000010000 */
[----:B------:R-:W-:Y:S03]  /*f270*/  F2FP.F16.F32.PACK_AB R103, R228, R223 ;  /* 0x000000dfe467723e */ /* 0x000fe600000000ff */
[----:B------:R-:W-:Y:S04]  /*f280*/  FADD.FTZ R226, R226, R217 ;  /* 0x000000d9e2e27221 */ /* 0x000fe80000010000 */
[C---:B------:R-:W-:Y:S03]  /*f290*/  HMMA.16816.F32 R4, R100.reuse, R108, R4 ;  /* 0x0000006c6404723c */ /* 0x040fe60000001804 */
[----:B------:R-:W-:Y:S04]  /*f2a0*/  FADD.FTZ R223, R223, R226 ;  /* 0x000000e2dfdf7221 */ /* 0x000fe80000010000 */
[----:B------:R-:W-:Y:S01]  /*f2b0*/  FADD.FTZ R228, R228, R223 ;  /* 0x000000dfe4e47221 */ /* 0x000fe20000010000 */
[C---:B------:R-:W-:Y:S01]  /*f2c0*/  HMMA.16816.F32 R8, R100.reuse, R110, R8 ;  /* 0x0000006e6408723c */ /* 0x040fe20000001808 */
[----:B------:R-:W3:Y:S07]  /*f2d0*/  LDSM.16.MT88.4 R108, [R166+0x5000] ;  /* 0x00500000a66c783b */ /* 0x000eee0000004200 */
[C---:B--2---:R-:W-:Y:S03]  /*f2e0*/  HMMA.16816.F32 R12, R100.reuse, R112, R12 ;  /* 0x00000070640c723c */ /* 0x044fe6000000180c */
[--C-:B------:R-:W-:Y:S01]  /*f2f0*/  FFMA.FTZ R113, R152, UR4, -R154.reuse ;  /* 0x0000000498717c23 */ /* 0x100fe2000801089a */
[--C-:B------:R-:W-:Y:S01]  /*f300*/  FFMA.FTZ R112, R134, UR4, -R154.reuse ;  /* 0x0000000486707c23 */ /* 0x100fe2000801089a */
[----:B------:R-:W-:Y:S02]  /*f310*/  FFMA.FTZ R154, R133, UR4, -R154 ;  /* 0x00000004859a7c23 */ /* 0x000fe4000801089a */
[----:B------:R-:W2:Y:S01]  /*f320*/  MUFU.EX2 R134, R113 ;  /* 0x0000007100867308 */ /* 0x000ea20000000800 */
[C---:B------:R-:W-:Y:S09]  /*f330*/  HMMA.16816.F32 R16, R100.reuse, R114, R16 ;  /* 0x000000726410723c */ /* 0x040ff20000001810 */
[----:B------:R4:W-:Y:S10]  /*f340*/  MUFU.EX2 R234, R154 ;  /* 0x0000009a00ea7308 */ /* 0x0009f40000000800 */
[----:B------:R-:W5:Y:S01]  /*f350*/  MUFU.EX2 R133, R112 ;  /* 0x0000007000857308 */ /* 0x000f620000000800 */
[C---:B------:R-:W-:Y:S08]  /*f360*/  HMMA.16816.F32 R20, R100.reuse, R116, R20 ;  /* 0x000000746414723c */ /* 0x040ff00000001814 */
[C---:B------:R-:W-:Y:S01]  /*f370*/  HMMA.16816.F32 R24, R100.reuse, R118, R24 ;  /* 0x000000766418723c */ /* 0x040fe20000001818 */
[----:B------:R-:W-:Y:S07]  /*f380*/  LDSM.16.MT88.4 R116, [R164+0xd800] ;  /* 0x00d80000a474783b */ /* 0x000fee0000004200 */
[C---:B------:R-:W-:Y:S01]  /*f390*/  HMMA.16816.F32 R28, R100.reuse, R120, R28 ;  /* 0x00000078641c723c */ /* 0x040fe2000000181c */
[----:B----4-:R-:W-:Y:S07]  /*f3a0*/  LDSM.16.MT88.4 R152, [R135+0x3800] ;  /* 0x003800008798783b */ /* 0x010fee0000004200 */
[C---:B------:R-:W-:Y:S08]  /*f3b0*/  HMMA.16816.F32 R32, R100.reuse, R122, R32 ;  /* 0x0000007a6420723c */ /* 0x040ff00000001820 */
[C---:B------:R-:W-:Y:S08]  /*f3c0*/  HMMA.16816.F32 R36, R100.reuse, R124, R36 ;  /* 0x0000007c6424723c */ /* 0x040ff00000001824 */
[C---:B------:R-:W-:Y:S01]  /*f3d0*/  HMMA.16816.F32 R40, R100.reuse, R126, R40 ;  /* 0x0000007e6428723c */ /* 0x040fe20000001828 */
[----:B------:R-:W4:Y:S07]  /*f3e0*/  LDSM.16.MT88.4 R124, [R165+0xd800] ;  /* 0x00d80000a57c783b */ /* 0x000f2e0000004200 */
[C---:B------:R-:W-:Y:S08]  /*f3f0*/  HMMA.16816.F32 R44, R100.reuse, R128, R44 ;  /* 0x00000080642c723c */ /* 0x040ff0000000182c */
[C---:B------:R-:W-:Y:S08]  /*f400*/  HMMA.16816.F32 R48, R100.reuse, R130, R48 ;  /* 0x000000826430723c */ /* 0x040ff00000001830 */
[C---:B------:R-:W-:Y:S03]  /*f410*/  HMMA.16816.F32 R52, R100.reuse, R136, R52 ;  /* 0x000000886434723c */ /* 0x040fe60000001834 */
[----:B------:R-:W-:Y:S02]  /*f420*/  F2FP.F16.F32.PACK_AB R136, R232, R225 ;  /* 0x000000e1e888723e */ /* 0x000fe400000000ff */
[----:B--2---:R-:W-:Y:S01]  /*f430*/  F2FP.F16.F32.PACK_AB R137, R134, R229 ;  /* 0x000000e58689723e */ /* 0x004fe200000000ff */
[----:B------:R-:W-:Y:S02]  /*f440*/  FADD.FTZ R229, R229, R228 ;  /* 0x000000e4e5e57221 */ /* 0x000fe40000010000 */
[C---:B------:R-:W-:Y:S03]  /*f450*/  HMMA.16816.F32 R56, R100.reuse, R138, R56 ;  /* 0x0000008a6438723c */ /* 0x040fe60000001838 */
[----:B------:R-:W-:Y:S01]  /*f460*/  F2FP.F16.F32.PACK_AB R138, R230, R227 ;  /* 0x000000e3e68a723e */ /* 0x000fe200000000ff */
[----:B------:R-:W-:Y:S01]  /*f470*/  FADD.FTZ R134, R134, R229 ;  /* 0x000000e586867221 */ /* 0x000fe20000010000 */
[C---:B-----5:R-:W-:Y:S03]  /*f480*/  F2FP.F16.F32.PACK_AB R139, R234.reuse, R133 ;  /* 0x00000085ea8b723e */ /* 0x060fe600000000ff */
        /* <DEDUP_REMOVED lines=14> */
[C---:B---3--:R-:W-:Y:S08]  /*f570*/  HMMA.16816.F32 R92, R100.reuse, R108, R92 ;  /* 0x0000006c645c723c */ /* 0x048ff0000000185c */
[----:B------:R-:W-:Y:S08]  /*f580*/  HMMA.16816.F32 R96, R100, R110, R96 ;  /* 0x0000006e6460723c */ /* 0x000ff00000001860 */
[C---:B----4-:R-:W-:Y:S01]  /*f590*/  HMMA.16816.F32 R128, R136.reuse, R124, R4 ;  /* 0x0000007c8880723c */ /* 0x050fe20000001804 */
[----:B------:R-:W3:Y:S07]  /*f5a0*/  LDSM.16.MT88.4 R4, [R164+0x11800] ;  /* 0x01180000a404783b */ /* 0x000eee0000004200 */
[C---:B------:R-:W-:Y:S01]  /*f5b0*/  HMMA.16816.F32 R124, R136.reuse, R126, R8 ;  /* 0x0000007e887c723c */ /* 0x040fe20000001808 */
[----:B------:R-:W4:Y:S07]  /*f5c0*/  LDSM.16.MT88.4 R8, [R135+0x5800] ;  /* 0x005800008708783b */ /* 0x000f2e0000004200 */
[C---:B------:R-:W-:Y:S01]  /*f5d0*/  HMMA.16816.F32 R120, R136.reuse, R116, R12 ;  /* 0x000000748878723c */ /* 0x040fe2000000180c */
[----:B------:R-:W4:Y:S07]  /*f5e0*/  LDSM.16.MT88.4 R12, [R166+0x5800] ;  /* 0x00580000a60c783b */ /* 0x000f2e0000004200 */
[C---:B------:R-:W-:Y:S08]  /*f5f0*/  HMMA.16816.F32 R116, R136.reuse, R118, R16 ;  /* 0x000000768874723c */ /* 0x040ff00000001810 */
[C---:B-1----:R-:W-:Y:S08]  /*f600*/  HMMA.16816.F32 R112, R136.reuse, R104, R20 ;  /* 0x000000688870723c */ /* 0x042ff00000001814 */
[C---:B------:R-:W-:Y:S08]  /*f610*/  HMMA.16816.F32 R108, R136.reuse, R106, R24 ;  /* 0x0000006a886c723c */ /* 0x040ff00000001818 */
[C---:B--2---:R-:W-:Y:S08]  /*f620*/  HMMA.16816.F32 R104, R136.reuse, R140, R28 ;  /* 0x0000008c8868723c */ /* 0x044ff0000000181c */
        /* <DEDUP_REMOVED lines=11> */
[C---:B---3--:R-:W-:Y:S03]  /*f6e0*/  HMMA.16816.F32 R76, R136.reuse, R4, R76 ;  /* 0x00000004884c723c */ /* 0x048fe6000000184c */
[----:B------:R-:W-:Y:S04]  /*f6f0*/  FADD.FTZ R5, R185, R0 ;  /* 0x00000000b9057221 */ /* 0x000fe80000010000 */
[----:B------:R-:W-:Y:S01]  /*f700*/  FADD.FTZ R5, R216, R5 ;  /* 0x00000005d8057221 */ /* 0x000fe20000010000 */
[C---:B------:R-:W-:Y:S03]  /*f710*/  HMMA.16816.F32 R80, R136.reuse, R6, R80 ;  /* 0x000000068850723c */ /* 0x040fe60000001850 */
[----:B------:R-:W-:Y:S04]  /*f720*/  FADD.FTZ R0, R214, R5 ;  /* 0x00000005d6007221 */ /* 0x000fe80000010000 */
[----:B------:R-:W-:Y:S01]  /*f730*/  FADD.FTZ R0, R187, R0 ;  /* 0x00000000bb007221 */ /* 0x000fe20000010000 */
[C---:B----4-:R-:W-:Y:S03]  /*f740*/  HMMA.16816.F32 R84, R136.reuse, R8, R84 ;  /* 0x000000088854723c */ /* 0x050fe60000001854 */
[----:B------:R-:W-:Y:S01]  /*f750*/  FADD.FTZ R221, R221, R0 ;  /* 0x00000000dddd7221 */ /* 0x000fe20000010000 */
[----:B------:R-:W-:Y:S03]  /*f760*/  IMAD.MOV.U32 R0, RZ, RZ, R132 ;  /* 0x000000ffff007224 */ /* 0x000fe600078e0084 */
[----:B------:R-:W-:Y:S01]  /*f770*/  FADD.FTZ R222, R222, R221 ;  /* 0x000000dddede7221 */ /* 0x000fe20000010000 */
[C---:B------:R-:W-:Y:S03]  /*f780*/  HMMA.16816.F32 R88, R136.reuse, R10, R88 ;  /* 0x0000000a8858723c */ /* 0x040fe60000001858 */
[----:B------:R-:W-:Y:S04]  /*f790*/  FADD.FTZ R219, R219, R222 ;  /* 0x000000dedbdb7221 */ /* 0x000fe80000010000 */
[----:B------:R-:W-:Y:S01]  /*f7a0*/  FADD.FTZ R224, R224, R219 ;  /* 0x000000dbe0e07221 */ /* 0x000fe20000010000 */
[C---:B------:R-:W-:Y:S03]  /*f7b0*/  HMMA.16816.F32 R92, R136.reuse, R12, R92 ;  /* 0x0000000c885c723c */ /* 0x040fe6000000185c */
[----:B------:R-:W-:Y:S04]  /*f7c0*/  FADD.FTZ R225, R225, R224 ;  /* 0x000000e0e1e17221 */ /* 0x000fe80000010000 */
[----:B------:R-:W-:Y:S01]  /*f7d0*/  FADD.FTZ R232, R232, R225 ;  /* 0x000000e1e8e87221 */ /* 0x000fe20000010000 */
[----:B------:R-:W-:Y:S03]  /*f7e0*/  HMMA.16816.F32 R96, R136, R14, R96 ;  /* 0x0000000e8860723c */ /* 0x000fe60000001860 */
[----:B------:R-:W-:Y:S04]  /*f7f0*/  FADD.FTZ R213, R227, R232 ;  /* 0x000000e8e3d57221 */ /* 0x000fe80000010000 */
[----:B------:R-:W-:Y:S01]  /*f800*/  FADD.FTZ R213, R230, R213 ;  /* 0x000000d5e6d57221 */ /* 0x000fe20000010000 */
[----:B------:R-:W-:Y:S01]  /*f810*/  @!UPT UIADD3 URZ, UPT, UPT, URZ, URZ, URZ ;  /* 0x000000fffffff290 */ /* 0x000fe2000fffe0ff */
[----:B------:R-:W-:Y:S11]  /*f820*/  @P0 BRA `(.L_x_1789) ;  /* 0xffffffc000340947 */ /* 0x000ff6000383ffff */
.L_x_1788:
[----:B------:R-:W1:Y:S01]  /*f830*/  SHFL.BFLY PT, R0, R211, 0x2, 0x1f ;  /* 0x0c401f00d3007f89 */ /* 0x000e6200000e0000 */
[C---:B------:R-:W-:Y:S01]  /*f840*/  LOP3.LUT P3, RZ, R182.reuse, 0x10, RZ, 0xc0, !PT ;  /* 0x00000010b6ff7812 */ /* 0x040fe2000786c0ff */
[----:B------:R-:W2:Y:S01]  /*f850*/  LDC R14, c[0x0][0x434] ;  /* 0x00010d00ff0e7b82 */ /* 0x000ea20000000800 */
[----:B------:R-:W-:Y:S01]  /*f860*/  LOP3.LUT P4, RZ, R182, 0x8, RZ, 0xc0, !PT ;  /* 0x00000008b6ff7812 */ /* 0x000fe2000788c0ff */
[----:B------:R-:W3:Y:S03]  /*f870*/  SHFL.BFLY PT, R8, R213, 0x2, 0x1f ;  /* 0x0c401f00d5087f89 */ /* 0x000ee600000e0000 */
[----:B------:R-:W-:Y:S01]  /*f880*/  SEL R180, R180, 0xffffffe0, !P4 ;  /* 0xffffffe0b4b47807 */ /* 0x000fe20006000000 */
[----:B------:R-:W4:Y:S02]  /*f890*/  S2R R12, SR_CTAID.X ;  /* 0x00000000000c7919 */ /* 0x000f240000002500 */
[----:B------:R-:W2:Y:S08]  /*f8a0*/  LDC R16, c[0x0][0x434] ;  /* 0x00010d00ff107b82 */ /* 0x000eb00000000800 */
[----:B------:R-:W2:Y:S01]  /*f8b0*/  LDC.U8 R20, c[0x0][0x548] ;  /* 0x00015200ff147b82 */ /* 0x000ea20000000000 */
        /* <DEDUP_REMOVED lines=9> */
[----:B------:R-:W-:Y:S02]  /*f950*/  LOP3.LUT R5, R5, 0x1c0, RZ, 0xc0, !PT ;  /* 0x000001c005057812 */ /* 0x000fe400078ec0ff */
[----:B------:R-:W3:Y:S01]  /*f960*/  MUFU.RCP R6, R2 ;  /* 0x0000000200067308 */ /* 0x000ee20000001000 */
[----:B------:R-:W-:Y:S02]  /*f970*/  FSETP.NE.FTZ.AND P1, PT, R2, RZ, PT ;  /* 0x000000ff0200720b */ /* 0x000fe40003f35000 */
[----:B------:R-:W-:-:S04]  /*f980*/  LOP3.LUT R5, R5, 0x38, R168, 0xf8, !PT ;  /* 0x0000003805057812 */ /* 0x000fc800078ef8a8 */
[----:B------:R-:W-:Y:S02]  /*f990*/  LOP3.LUT R5, R5, R170, R183, 0xfe, !PT ;  /* 0x000000aa05057212 */ /* 0x000fe400078efeb7 */
[----:B-1----:R-:W-:Y:S02]  /*f9a0*/  FSEL R4, R4, 1, P0 ;  /* 0x3f80000004047808 */ /* 0x002fe40000000000 */
[----:B------:R-:W-:-:S03]  /*f9b0*/  LEA R5, R5, UR5, 0x1 ;  /* 0x0000000505057c11 */ /* 0x000fc6000f8e08ff */
[----:B------:R-:W1:Y:S01]  /*f9c0*/  @P1 MUFU.LG2 R2, R2 ;  /* 0x0000000200021308 */ /* 0x000e620000000c00 */
        /* <DEDUP_REMOVED lines=49> */
[C---:B------:R-:W-:Y:S02]  /*fce0*/  IADD3 R11, PT, PT, R5.reuse, 0x40, RZ ;  /* 0x00000040050b7810 */ /* 0x040fe40007ffe0ff */
[C---:B------:R-:W-:Y:S02]  /*fcf0*/  @P3 IADD3 R11, PT, PT, R5.reuse, -0x40, RZ ;  /* 0xffffffc0050b3810 */ /* 0x040fe40007ffe0ff */
[----:B------:R-:W-:Y:S02]  /*fd00*/  SEL R4, R4, 0xfffffff0, !P2 ;  /* 0xfffffff004047807 */ /* 0x000fe40005000000 */
[C---:B------:R-:W-:Y:S02]  /*fd10*/  IADD3 R9, PT, PT, R5.reuse, R180, RZ ;  /* 0x000000b405097210 */ /* 0x040fe40007ffe0ff */
[----:B------:R-:W-:Y:S02]  /*fd20*/  IADD3 R17, PT, PT, R180, R11, RZ ;  /* 0x0000000bb4117210 */ /* 0x000fe40007ffe0ff */
[----:B------:R-:W-:-:S02]  /*fd30*/  IADD3 R7, PT, PT, R5, R4, RZ ;  /* 0x0000000405077210 */ /* 0x000fc40007ffe0ff */
[C---:B------:R-:W-:Y:S02]  /*fd40*/  IADD3 R13, PT, PT, R4.reuse, R9, RZ ;  /* 0x00000009040d7210 */ /* 0x040fe40007ffe0ff */
[C---:B------:R-:W-:Y:S02]  /*fd50*/  IADD3 R15, PT, PT, R4.reuse, R11, RZ ;  /* 0x0000000b040f7210 */ /* 0x040fe40007ffe0ff */
[----:B------:R-:W-:Y:S02]  /*fd60*/  IADD3 R19, PT, PT, R4, R17, RZ ;  /* 0x0000001104137210 */ /* 0x000fe40007ffe0ff */
        /* <DEDUP_REMOVED lines=21> */
[----:B------:R-:W-:Y:S01]  /*fec0*/  FMUL.FTZ R101, R6, R101 ;  /* 0x0000006506657220 */ /* 0x000fe20000410000 */
[----:B-----5:R-:W-:Y:S01]  /*fed0*/  ISETP.NE.AND P3, PT, R4, RZ, PT ;  /* 0x000000ff0400720c */ /* 0x020fe20003f65270 */
        /* <DEDUP_REMOVED lines=12> */
[----:B------:R-:W2:Y:S01]  /*ffa0*/  @P3 LDC R21, c[0x0][0x430] ;  /* 0x00010c00ff153b82 */ /* 0x000ea20000000800 */
        /* <DEDUP_REMOVED lines=72> */
[----:B--2---:R-:W-:Y:S01]  /*10430*/  @P3 IMAD R16, R21, R14, RZ ;  /* 0x0000000e15103224 */ /* 0x004fe200078e02ff */
        /* <DEDUP_REMOVED lines=35> */
[----:B---3--:R-:W3:Y:S03]  /*10670*/  @P2 LDC.64 R4, c[0x0][0x408] ;  /* 0x00010200ff042b82 */ /* 0x008ee60000000a00 */
[----:B------:R-:W-:Y:S04]  /*10680*/  STS [R11+0x4000], R84 ;  /* 0x004000540b007388 */ /* 0x000fe80000000800 */
[----:B------:R-:W-:Y:S01]  /*10690*/  STS [R11+0x4400], R86 ;  /* 0x004400560b007388 */ /* 0x000fe20000000800 */
[----:B-----5:R-:W2:Y:S03]  /*106a0*/  @!P2 LDC.64 R6, c[0x0][0x400] ;  /* 0x00010000ff06ab82 */ /* 0x020ea60000000a00 */
[----:B------:R-:W-:Y:S04]  /*106b0*/  STS [R15+0x4000], R88 ;  /* 0x004000580f007388 */ /* 0x000fe80000000800 */
[----:B------:R5:W-:Y:S01]  /*106c0*/  STS [R15+0x4400], R90 ;  /* 0x0044005a0f007388 */ /* 0x000be20000000800 */
[----:B----4-:R-:W-:-:S03]  /*106d0*/  LOP3.LUT R9, R198, 0x1f8, RZ, 0xc0, !PT ;  /* 0x000001f8c6097812 */ /* 0x010fc600078ec0ff */
[----:B------:R-:W-:Y:S01]  /*106e0*/  STS [R17+0x4000], R92 ;  /* 0x0040005c11007388 */ /* 0x000fe20000000800 */
[----:B------:R-:W-:-:S03]  /*106f0*/  LOP3.LUT R9, R9, 0x38, R182, 0x78, !PT ;  /* 0x0000003809097812 */ /* 0x000fc600078e78b6 */
[----:B------:R4:W-:Y:S01]  /*10700*/  STS [R17+0x4400], R94 ;  /* 0x0044005e11007388 */ /* 0x0009e20000000800 */
[----:B------:R-:W-:Y:S01]  /*10710*/  LOP3.LUT R198, R9, 0x1e00, R198, 0xf8, !PT ;  /* 0x00001e0009c67812 */ /* 0x000fe200078ef8c6 */
[----:B-1----:R-:W1:Y:S02]  /*10720*/  S2R R13, SR_CTAID.Y ;  /* 0x00000000000d7919 */ /* 0x002e640000002600 */
[----:B------:R1:W-:Y:S04]  /*10730*/  STS [R19+0x4000], R96 ;  /* 0x0040006013007388 */ /* 0x0003e80000000800 */
[----:B------:R1:W-:Y:S01]  /*10740*/  STS [R19+0x4400], R98 ;  /* 0x0044006213007388 */ /* 0x0003e20000000800 */
[----:B-----5:R-:W1:Y:S01]  /*10750*/  S2R R15, SR_CTAID.Z ;  /* 0x00000000000f7919 */ /* 0x020e620000002700 */
        /* <DEDUP_REMOVED lines=10> */
.L_x_1792:
[----:B------:R-:W-:Y:S01]  /*10800*/  BAR.SYNC.DEFER_BLOCKING 0x0 ;  /* 0x0000000000007b1d */ /* 0x000fe20000010000 */
[----:B------:R-:W-:Y:S01]  /*10810*/  ISETP.NE.AND P4, PT, R207, -0x1, PT ;  /* 0xffffffffcf00780c */ /* 0x000fe20003f85270 */
[----:B-12---:R-:W-:Y:S01]  /*10820*/  @!P2 IMAD.WIDE.U32 R24, R13, R6, RZ ;  /* 0x000000060d18a225 */ /* 0x006fe200078e00ff */
[----:B------:R-:W-:Y:S02]  /*10830*/  ISETP.NE.AND P3, PT, R20, RZ, !P3 ;  /* 0x000000ff1400720c */ /* 0x000fe40005f65270 */
[----:B------:R-:W-:Y:S01]  /*10840*/  LOP3.LUT P5, RZ, R182, 0x3, RZ, 0xc0, !PT ;  /* 0x00000003b6ff7812 */ /* 0x000fe200078ac0ff */
[----:B------:R-:W1:Y:S02]  /*10850*/  @P0 MUFU.LG2 R0, R0 ;  /* 0x0000000000000308 */ /* 0x000e640000000c00 */
[----:B------:R-:W2:Y:S01]  /*10860*/  @P1 LDC R19, c[0x0][0x458] ;  /* 0x00011600ff131b82 */ /* 0x000ea20000000800 */
[----:B------:R-:W-:Y:S01]  /*10870*/  @P2 IMAD.WIDE.U32 R22, R207, R4, RZ ;  /* 0x00000004cf162225 */ /* 0x000fe200078e00ff */
[----:B------:R-:W-:Y:S01]  /*10880*/  SHF.R.U32.HI R6, RZ, 0x2, R182 ;  /* 0x00000002ff067819 */ /* 0x000fe200000116b6 */
[----:B------:R-:W-:Y:S02]  /*10890*/  BSSY.RECONVERGENT B0, `(.L_x_1793) ;  /* 0x000002b000007945 */ /* 0x000fe40003800200 */
[----:B------:R-:W-:Y:S01]  /*108a0*/  @!P2 IMAD R7, R13, R7, R25 ;  /* 0x000000070d07a224 */ /* 0x000fe200078e0219 */
[----:B------:R-:W-:Y:S01]  /*108b0*/  LOP3.LUT R25, R184, 0x30, RZ, 0xc0, !PT ;  /* 0x00000030b8197812 */ /* 0x000fe200078ec0ff */
[----:B------:R-:W-:Y:S01]  /*108c0*/  @P2 IMAD R7, R207, R5, R23 ;  /* 0x00000005cf072224 */ /* 0x000fe200078e0217 */
[----:B------:R-:W3:Y:S01]  /*108d0*/  @P0 LDC R20, c[0x0][0x458] ;  /* 0x00011600ff140b82 */ /* 0x000ee20000000800 */
[----:B------:R-:W-:Y:S01]  /*108e0*/  @!P4 IMAD R207, R13, R14, RZ ;  /* 0x0000000e0dcfc224 */ /* 0x000fe200078e02ff */
[----:B------:R-:W-:Y:S01]  /*108f0*/  LOP3.LUT R6, R25, 0x7, R6, 0xf8, !PT ;  /* 0x0000000719067812 */ /* 0x000fe200078ef806 */
[----:B----4-:R-:W-:-:S02]  /*10900*/  IMAD R16, R15, R16, RZ ;  /* 0x000000100f107224 */ /* 0x010fc400078e02ff */
[----:B------:R-:W-:Y:S01]  /*10910*/  @P1 FMUL.FTZ R25, R2, 0.69314718246459960938 ;  /* 0x3f31721802191820 */ /* 0x000fe20000410000 */
[----:B------:R-:W-:Y:S01]  /*10920*/  IMAD R5, R12, R21, RZ ;  /* 0x000000150c057224 */ /* 0x000fe200078e02ff */
[----:B------:R-:W-:Y:S01]  /*10930*/  SHF.R.S32.HI R4, RZ, 0x1f, R207 ;  /* 0x0000001fff047819 */ /* 0x000fe200000114cf */
[----:B------:R-:W-:Y:S01]  /*10940*/  @!P3 IMAD R16, R13, R18, R16 ;  /* 0x000000120d10b224 */ /* 0x000fe200078e0210 */
[----:B------:R-:W-:Y:S01]  /*10950*/  SEL R207, R207, RZ, P3 ;  /* 0x000000ffcfcf7207 */ /* 0x000fe20001800000 */
[----:B------:R4:W4:Y:S01]  /*10960*/  LDS.128 R8, [R17+0x1800] ;  /* 0x0018000011087984 */ /* 0x0009220000000c00 */
[----:B------:R-:W-:Y:S02]  /*10970*/  IMAD.SHL.U32 R5, R5, 0x40, RZ ;  /* 0x0000004005057824 */ /* 0x000fe400078e00ff */
[----:B-1----:R-:W-:Y:S01]  /*10980*/  @P0 FMUL.FTZ R2, R0, 0.69314718246459960938 ;  /* 0x3f31721800020820 */ /* 0x002fe20000410000 */
[----:B------:R-:W-:Y:S01]  /*10990*/  SEL R4, R4, RZ, P3 ;  /* 0x000000ff04047207 */ /* 0x000fe20001800000 */
[----:B------:R-:W-:Y:S01]  /*109a0*/  IMAD.MOV.U32 R14, RZ, RZ, 0x7f800000 ;  /* 0x7f800000ff0e7424 */ /* 0x000fe200078e00ff */
[----:B------:R-:W-:-:S02]  /*109b0*/  SHF.R.S32.HI R27, RZ, 0x1f, R16 ;  /* 0x0000001fff1b7819 */ /* 0x000fc40000011410 */
[----:B------:R-:W-:Y:S01]  /*109c0*/  IADD3 R0, P4, P3, R5, R207, R16 ;  /* 0x000000cf05007210 */ /* 0x000fe20007b9e010 */
[----:B--2---:R-:W-:Y:S01]  /*109d0*/  @P1 FFMA.FTZ R14, R132, R19, R25 ;  /* 0x00000013840e1223 */ /* 0x004fe20000010019 */
[----:B------:R-:W-:Y:S02]  /*109e0*/  SHF.R.S32.HI R5, RZ, 0x1f, R5 ;  /* 0x0000001fff057819 */ /* 0x000fe40000011405 */
[----:B------:R-:W-:Y:S02]  /*109f0*/  MOV R13, 0x7f800000 ;  /* 0x7f800000000d7802 */ /* 0x000fe40000000f00 */
[----:B------:R-:W-:Y:S01]  /*10a00*/  IADD3.X R27, PT, PT, R5, R4, R27, P4, P3 ;  /* 0x00000004051b7210 */ /* 0x000fe200027e641b */
[----:B---3--:R-:W-:Y:S01]  /*10a10*/  @P0 FFMA.FTZ R13, R3, R20, R2 ;  /* 0x00000014030d0223 */ /* 0x008fe20000010002 */
[----:B------:R-:W-:Y:S06]  /*10a20*/  @P5 BRA `(.L_x_1794) ;  /* 0x0000000000445947 */ /* 0x000fec0003800000 */
        /* <DEDUP_REMOVED lines=17> */
.L_x_1794:
[----:B------:R-:W-:Y:S05]  /*10b40*/  BSYNC.RECONVERGENT B0 ;  /* 0x0000000000007941 */ /* 0x000fea0003800200 */
.L_x_1793:
[----:B------:R-:W2:Y:S01]  /*10b50*/  LDCU.64 UR4, c[0x0][0x410] ;  /* 0x00008200ff0477ac */ /* 0x000ea20008000a00 */
[----:B------:R-:W-:Y:S01]  /*10b60*/  @P2 IMAD.MOV.U32 R24, RZ, RZ, R22 ;  /* 0x000000ffff182224 */ /* 0x000fe200078e0016 */
[----:B------:R-:W-:Y:S01]  /*10b70*/  SHF.R.U32.HI R18, RZ, 0x3, R182 ;  /* 0x00000003ff127819 */ /* 0x000fe200000116b6 */
[----:B------:R-:W-:Y:S01]  /*10b80*/  IMAD.MOV.U32 R19, RZ, RZ, RZ ;  /* 0x000000ffff137224 */ /* 0x000fe200078e00ff */
[----:B------:R3:W3:Y:S01]  /*10b90*/  LDS.128 R20, [R17] ;  /* 0x0000000011147984 */ /* 0x0006e20000000c00 */
[----:B------:R-:W-:Y:S01]  /*10ba0*/  BSSY.RECONVERGENT B0, `(.L_x_1795) ;  /* 0x0000020000007945 */ /* 0x000fe20003800200 */
[----:B------:R-:W-:Y:S01]  /*10bb0*/  IADD3 R24, P0, PT, R181, R24, RZ ;  /* 0x00000018b5187210 */ /* 0x000fe20007f1e0ff */
[C---:B-1----:R-:W-:Y:S01]  /*10bc0*/  VIADD R4, R18.reuse, 0x10 ;  /* 0x0000001012047836 */ /* 0x042fe20000000000 */
[C---:B------:R-:W-:Y:S01]  /*10bd0*/  IADD3 R2, PT, PT, R18.reuse, 0x20, RZ ;  /* 0x0000002012027810 */ /* 0x040fe20007ffe0ff */
[----:B------:R-:W-:Y:S01]  /*10be0*/  VIADD R0, R18, 0x30 ;  /* 0x0000003012007836 */ /* 0x000fe20000000000 */
[----:B------:R-:W-:-:S02]  /*10bf0*/  IADD3.X R25, PT, PT, RZ, R7, RZ, P0, !PT ;  /* 0x00000007ff197210 */ /* 0x000fc400007fe4ff */
[-C--:B------:R-:W-:Y:S02]  /*10c00*/  ISETP.GE.AND P1, PT, R2, R195.reuse, PT ;  /* 0x000000c30200720c */ /* 0x080fe40003f26270 */
[-C--:B------:R-:W-:Y:S01]  /*10c10*/  ISETP.GE.AND P3, PT, R18, R195.reuse, PT ;  /* 0x000000c31200720c */ /* 0x080fe20003f66270 */
[----:B------:R-:W-:Y:S01]  /*10c20*/  IMAD.WIDE.U32 R18, R12, 0x40, R18 ;  /* 0x000000400c127825 */ /* 0x000fe200078e0012 */
[-C--:B------:R-:W-:Y:S02]  /*10c30*/  ISETP.GE.AND P2, PT, R4, R195.reuse, PT ;  /* 0x000000c30400720c */ /* 0x080fe40003f46270 */
[----:B------:R1:W1:Y:S01]  /*10c40*/  LDS.128 R4, [R17+0x4000] ;  /* 0x0040000011047984 */ /* 0x0002620000000c00 */
[----:B--2---:R-:W-:Y:S01]  /*10c50*/  IMAD.WIDE.U32 R2, R15, UR4, R24 ;  /* 0x000000040f027c25 */ /* 0x004fe2000f8e0018 */
[----:B------:R-:W-:-:S03]  /*10c60*/  ISETP.GE.AND P0, PT, R0, R195, PT ;  /* 0x000000c30000720c */ /* 0x000fc60003f06270 */
[----:B------:R-:W-:Y:S02]  /*10c70*/  IMAD R25, R15, UR5, R3 ;  /* 0x000000050f197c24 */ /* 0x000fe4000f8e0203 */
[----:B------:R2:W1:Y:S02]  /*10c80*/  LDS.128 R12, [R17+0x2000] ;  /* 0x00200000110c7984 */ /* 0x0004640000000c00 */
[----:B------:R-:W-:Y:S06]  /*10c90*/  @P3 BRA `(.L_x_1796) ;  /* 0x0000000000403947 */ /* 0x000fec0003800000 */
        /* <DEDUP_REMOVED lines=15> */
[----:B------:R3:W-:Y:S02]  /*10d90*/  @!P3 STG.E.128 desc[UR14][R26.64+0x100], R4 ;  /* 0x000100041a00b986 */ /* 0x0007e4000c101d0e */
.L_x_1796:
[----:B------:R-:W-:Y:S05]  /*10da0*/  BSYNC.RECONVERGENT B0 ;  /* 0x0000000000007941 */ /* 0x000fea0003800200 */
.L_x_1795:
[----:B---3--:R3:W2:Y:S01]  /*10db0*/  LDS.128 R20, [R17+0x800] ;  /* 0x0008000011147984 */ /* 0x0086a20000000c00 */
        /* <DEDUP_REMOVED lines=21> */
[----:B-1----:R2:W-:Y:S04]  /*10f10*/  @!P3 STG.E.128 desc[UR14][R26.64+0x80], R12 ;  /* 0x0000800c1a00b986 */ /* 0x0025e8000c101d0e */
[----:B------:R2:W-:Y:S02]  /*10f20*/  @!P2 STG.E.128 desc[UR14][R26.64+0x100], R4 ;  /* 0x000100041a00a986 */ /* 0x0005e4000c101d0e */
.L_x_1798:
[----:B------:R-:W-:Y:S05]  /*10f30*/  BSYNC.RECONVERGENT B0 ;  /* 0x0000000000007941 */ /* 0x000fea0003800200 */
.L_x_1797:
[----:B--2---:R2:W2:Y:S01]  /*10f40*/  LDS.128 R20, [R17+0x1000] ;  /* 0x0010000011147984 */ /* 0x0044a20000000c00 */
        /* <DEDUP_REMOVED lines=21> */
[----:B-1----:R2:W-:Y:S04]  /*110a0*/  @!P2 STG.E.128 desc[UR14][R26.64+0x80], R12 ;  /* 0x0000800c1a00a986 */ /* 0x0025e8000c101d0e */
[----:B------:R2:W-:Y:S02]  /*110b0*/  @!P1 STG.E.128 desc[UR14][R26.64+0x100], R4 ;  /* 0x000100041a009986 */ /* 0x0005e4000c101d0e */
.L_x_1800:
[----:B------:R-:W-:Y:S05]  /*110c0*/  BSYNC.RECONVERGENT B0 ;  /* 0x0000000000007941 */ /* 0x000fea0003800200 */
.L_x_1799:
        /* <DEDUP_REMOVED lines=24> */
.L_x_1801:
        /* <DEDUP_REMOVED lines=11> */
.L_x_1829:


//--------------------- .nv.shared._ZN5flash16flash_fwd_kernelI23Flash_fwd_kernel_traitsILi192ELi128ELi64ELi8ELb0ELb0EN7cutlass6half_tE19Flash_kernel_traitsILi192ELi128ELi64ELi8ES3_EELb0ELb0ELb0ELb0ELb0ELb1ELb0ELb0EEEvNS_16Flash_fwd_paramsE --------------------------
	.section	.nv.shared._ZN5flash16flash_fwd_kernelI23Flash_fwd_kernel_traitsILi192ELi128ELi64ELi8ELb0ELb0EN7cutlass6half_tE19Flash_kernel_traitsILi192ELi128ELi64ELi8ES3_EELb0ELb0ELb0ELb0ELb0ELb1ELb0ELb0EEEvNS_16Flash_fwd_paramsE,"aw",@nobits
	.sectionflags	@""
	.align	16
	.zero		1024


//--------------------- .nv.shared.reserved.0     --------------------------
	.section	.nv.shared.reserved.0,"aw",@nobits
	.weak		__nv_reservedSMEM_offset_0_alias
	.size		__nv_reservedSMEM_offset_0_alias, 0, 64
	.other		__nv_reservedSMEM_offset_0_alias,@"STO_CUDA_RESERVED_SHARED STV_DEFAULT"
__nv_reservedSMEM_offset_0_alias:
	.zero		0
	.zero		64


//--------------------- .nv.global                --------------------------
	.section	.nv.global,"aw",@nobits
.nv.global:
	.type		_ZN66_INTERNAL_d401c04c_30_flash_fwd_hdim192_fp16_sm80_cu_e763cb1e_28954cute1_E,@object
	.size		_ZN66_INTERNAL_d401c04c_30_flash_fwd_hdim192_fp16_sm80_cu_e763cb1e_28954cute1_E,(_ZN66_INTERNAL_d401c04c_30_flash_fwd_hdim192_fp16_sm80_cu_e763cb1e_28954cuda3std3__45__cpo6cbeginE - _ZN66_INTERNAL_d401c04c_30_flash_fwd_hdim192_fp16_sm80_cu_e763cb1e_28954cute1_E)
_ZN66_INTERNAL_d401c04c_30_flash_fwd_hdim192_fp16_sm80_cu_e763cb1e_28954cute1_E:
	.zero		1
	.type		_ZN66_INTERNAL_d401c04c_30_flash_fwd_hdim192_fp16_sm80_cu_e763cb1e_28954cuda3std3__45__cpo6cbeginE,@object
	.size		_ZN66_INTERNAL_d401c04c_30_flash_fwd_hdim192_fp16_sm80_cu_e763cb1e_28954cuda3std3__45__cpo6cbeginE,(_ZN66_INTERNAL_d401c04c_30_flash_fwd_hdim192_fp16_sm80_cu_e763cb1e_28954cuda3std3__48in_placeE - _ZN66_INTERNAL_d401c04c_30_flash_fwd_hdim192_fp16_sm80_cu_e763cb1e_28954cuda3std3__45__cpo6cbeginE)
_ZN66_INTERNAL_d401c04c_30_flash_fwd_hdim192_fp16_sm80_cu_e763cb1e_28954cuda3std3__45__cpo6cbeginE:
	.zero		1
	.type		_ZN66_INTERNAL_d401c04c_30_flash_fwd_hdim192_fp16_sm80_cu_e763cb1e_28954cuda3std3__48in_placeE,@object
	.size		_ZN66_INTERNAL_d401c04c_30_flash_fwd_hdim192_fp16_sm80_cu_e763cb1e_28954cuda3std3__48in_placeE,(_ZN66_INTERNAL_d401c04c_30_flash_fwd_hdim192_fp16_sm80_cu_e763cb1e_28954cuda3std6ranges3__45__cpo9iter_moveE - _ZN66_INTERNAL_d401c04c_30_flash_fwd_hdim192_fp16_sm80_cu_e763cb1e_28954cuda3std3__48in_placeE)
_ZN66_INTERNAL_d401c04c_30_flash_fwd_hdim192_fp16_sm80_cu_e763cb1e_28954cuda3std3__48in_placeE:
	.zero		1
	.type		_ZN66_INTERNAL_d401c04c_30_flash_fwd_hdim192_fp16_sm80_cu_e763cb1e_28954cuda3std6ranges3__45__cpo9iter_moveE,@object
	.size		_ZN66_INTERNAL_d401c04c_30_flash_fwd_hdim192_fp16_sm80_cu_e763cb1e_28954cuda3std6ranges3__45__cpo9iter_moveE,(_ZN66_INTERNAL_d401c04c_30_flash_fwd_hdim192_fp16_sm80_cu_e763cb1e_28954cuda3std3__45__cpo5beginE - _ZN66_INTERNAL_d401c04c_30_flash_fwd_hdim192_fp16_sm80_cu_e763cb1e_28954cuda3std6ranges3__45__cpo9iter_moveE)
_ZN66_INTERNAL_d401c04c_30_flash_fwd_hdim192_fp16_sm80_cu_e763cb1e_28954cuda3std6ranges3__45__cpo9iter_moveE:
	.zero		1
	.type		_ZN66_INTERNAL_d401c04c_30_flash_fwd_hdim192_fp16_sm80_cu_e763cb1e_28954cuda3std3__45__cpo5beginE,@object
	.size		_ZN66_INTERNAL_d401c04c_30_flash_fwd_hdim192_fp16_sm80_cu_e763cb1e_28954cuda3std3__45__cpo5beginE,(_ZN66_INTERNAL_d401c04c_30_flash_fwd_hdim192_fp16_sm80_cu_e763cb1e_28954cuda3std3__468_GLOBAL__N__d401c04c_30_flash_fwd_hdim192_fp16_sm80_cu_e763cb1e_28956ignoreE - _ZN66_INTERNAL_d401c04c_30_flash_fwd_hdim192_fp16_sm80_cu_e763cb1e_28954cuda3std3__45__cpo5beginE)
_ZN66_INTERNAL_d401c04c_30_flash_fwd_hdim192_fp16_sm80_cu_e763cb1e_28954cuda3std3__45__cpo5beginE:
	.zero		1
	.type		_ZN66_INTERNAL_d401c04c_30_flash_fwd_hdim192_fp16_sm80_cu_e763cb1e_28954cuda3std3__468_GLOBAL__N__d401c04c_30_flash_fwd_hdim192_fp16_sm80_cu_e763cb1e_28956ignoreE,@object
	.size		_ZN66_INTERNAL_d401c04c_30_flash_fwd_hdim192_fp16_sm80_cu_e763cb1e_28954cuda3std3__468_GLOBAL__N__d401c04c_30_flash_fwd_hdim192_fp16_sm80_cu_e763cb1e_28956ignoreE,(_ZN66_INTERNAL_d401c04c_30_flash_fwd_hdim192_fp16_sm80_cu_e763cb1e_28954cute7productE - _ZN66_INTERNAL_d401c04c_30_flash_fwd_hdim192_fp16_sm80_cu_e763cb1e_28954cuda3std3__468_GLOBAL__N__d401c04c_30_flash_fwd_hdim192_fp16_sm80_cu_e763cb1e_28956ignoreE)
_ZN66_INTERNAL_d401c04c_30_flash_fwd_hdim192_fp16_sm80_cu_e763cb1e_28954cuda3std3__468_GLOBAL__N__d401c04c_30_flash_fwd_hdim192_fp16_sm80_cu_e763cb1e_28956ignoreE:
	.zero		1
	.type		_ZN66_INTERNAL_d401c04c_30_flash_fwd_hdim192_fp16_sm80_cu_e763cb1e_28954cute7productE,@object
	.size		_ZN66_INTERNAL_d401c04c_30_flash_fwd_hdim192_fp16_sm80_cu_e763cb1e_28954cute7productE,(_ZN66_INTERNAL_d401c04c_30_flash_fwd_hdim192_fp16_sm80_cu_e763cb1e_28954cuda3std3__45__cpo3endE - _ZN66_INTERNAL_d401c04c_30_flash_fwd_hdim192_fp16_sm80_cu_e763cb1e_28954cute7productE)
_ZN66_INTERNAL_d401c04c_30_flash_fwd_hdim192_fp16_sm80_cu_e763cb1e_28954cute7productE:
	.zero		1
	.type		_ZN66_INTERNAL_d401c04c_30_flash_fwd_hdim192_fp16_sm80_cu_e763cb1e_28954cuda3std3__45__cpo3endE,@object
	.size		_ZN66_INTERNAL_d401c04c_30_flash_fwd_hdim192_fp16_sm80_cu_e763cb1e_28954cuda3std3__45__cpo3endE,(_ZN66_INTERNAL_d401c04c_30_flash_fwd_hdim192_fp16_sm80_cu_e763cb1e_28954cuda3std3__419piecewise_constructE - _ZN66_INTERNAL_d401c04c_30_flash_fwd_hdim192_fp16_sm80_cu_e763cb1e_28954cuda3std3__45__cpo3endE)
_ZN66_INTERNAL_d401c04c_30_flash_fwd_hdim192_fp16_sm80_cu_e763cb1e_28954cuda3std3__45__cpo3endE:
	.zero		1
	.type		_ZN66_INTERNAL_d401c04c_30_flash_fwd_hdim192_fp16_sm80_cu_e763cb1e_28954cuda3std3__419piecewise_constructE,@object
	.size		_ZN66_INTERNAL_d401c04c_30_flash_fwd_hdim192_fp16_sm80_cu_e763cb1e_28954cuda3std3__419piecewise_constructE,(_ZN66_INTERNAL_d401c04c_30_flash_fwd_hdim192_fp16_sm80_cu_e763cb1e_28954cuda3std3__45__cpo4cendE - _ZN66_INTERNAL_d401c04c_30_flash_fwd_hdim192_fp16_sm80_cu_e763cb1e_28954cuda3std3__419piecewise_constructE)
_ZN66_INTERNAL_d401c04c_30_flash_fwd_hdim192_fp16_sm80_cu_e763cb1e_28954cuda3std3__419piecewise_constructE:
	.zero		1
	.type		_ZN66_INTERNAL_d401c04c_30_flash_fwd_hdim192_fp16_sm80_cu_e763cb1e_28954cuda3std3__45__cpo4cendE,@object
	.size		_ZN66_INTERNAL_d401c04c_30_flash_fwd_hdim192_fp16_sm80_cu_e763cb1e_28954cuda3std3__45__cpo4cendE,(_ZN66_INTERNAL_d401c04c_30_flash_fwd_hdim192_fp16_sm80_cu_e763cb1e_28954cuda3std6ranges3__45__cpo4swapE - _ZN66_INTERNAL_d401c04c_30_flash_fwd_hdim192_fp16_sm80_cu_e763cb1e_28954cuda3std3__45__cpo4cendE)
_ZN66_INTERNAL_d401c04c_30_flash_fwd_hdim192_fp16_sm80_cu_e763cb1e_28954cuda3std3__45__cpo4cendE:
	.zero		1
	.type		_ZN66_INTERNAL_d401c04c_30_flash_fwd_hdim192_fp16_sm80_cu_e763cb1e_28954cuda3std6ranges3__45__cpo4swapE,@object
	.size		_ZN66_INTERNAL_d401c04c_30_flash_fwd_hdim192_fp16_sm80_cu_e763cb1e_28954cuda3std6ranges3__45__cpo4swapE,(.L_7 - _ZN66_INTERNAL_d401c04c_30_flash_fwd_hdim192_fp16_sm80_cu_e763cb1e_28954cuda3std6ranges3__45__cpo4swapE)
_ZN66_INTERNAL_d401c04c_30_flash_fwd_hdim192_fp16_sm80_cu_e763cb1e_28954cuda3std6ranges3__45__cpo4swapE:
	.zero		1
.L_7:


//--------------------- .nv.shared._ZN5flash16flash_fwd_kernelI23Flash_fwd_kernel_traitsILi192ELi128ELi64ELi8ELb0ELb0EN7cutlass6half_tE19Flash_kernel_traitsILi192ELi128ELi64ELi8ES3_EELb0ELb0ELb0ELb0ELb0ELb1ELb1ELb0EEEvNS_16Flash_fwd_paramsE --------------------------
	.section	.nv.shared._ZN5flash16flash_fwd_kernelI23Flash_fwd_kernel_traitsILi192ELi128ELi64ELi8ELb0ELb0EN7cutlass6half_tE19Flash_kernel_traitsILi192ELi128ELi64ELi8ES3_EELb0ELb0ELb0ELb0ELb0ELb1ELb1ELb0EEEvNS_16Flash_fwd_paramsE,"aw",@nobits
	.sectionflags	@""
	.align	16
	.zero		1024


//--------------------- .nv.shared._ZN5flash16flash_fwd_kernelI23Flash_fwd_kernel_traitsILi192ELi128ELi64ELi8ELb0ELb0EN7cutlass6half_tE19Flash_kernel_traitsILi192ELi128ELi64ELi8ES3_EELb0ELb0ELb0ELb0ELb0ELb0ELb0ELb0EEEvNS_16Flash_fwd_paramsE --------------------------
	.section	.nv.shared._ZN5flash16flash_fwd_kernelI23Flash_fwd_kernel_traitsILi192ELi128ELi64ELi8ELb0ELb0EN7cutlass6half_tE19Flash_kernel_traitsILi192ELi128ELi64ELi8ES3_EELb0ELb0ELb0ELb0ELb0ELb0ELb0ELb0EEEvNS_16Flash_fwd_paramsE,"aw",@nobits
	.sectionflags	@""
	.align	16
	.zero		1024


//--------------------- .nv.shared._ZN5flash16flash_fwd_kernelI23Flash_fwd_kernel_traitsILi192ELi128ELi64ELi8ELb0ELb0EN7cutlass6half_tE19Flash_kernel_traitsILi192ELi128ELi64ELi8ES3_EELb0ELb0ELb0ELb0ELb0ELb0ELb1ELb0EEEvNS_16Flash_fwd_paramsE --------------------------
	.section	.nv.shared._ZN5flash16flash_fwd_kernelI23Flash_fwd_kernel_traitsILi192ELi128ELi64ELi8ELb0ELb0EN7cutlass6half_tE19Flash_kernel_traitsILi192ELi128ELi64ELi8ES3_EELb0ELb0ELb0ELb0ELb0ELb0ELb1ELb0EEEvNS_16Flash_fwd_paramsE,"aw",@nobits
	.sectionflags	@""
	.align	16
	.zero		1024


//--------------------- .nv.shared._ZN5flash16flash_fwd_kernelI23Flash_fwd_kernel_traitsILi192ELi128ELi64ELi8ELb0ELb0EN7cutlass6half_tE19Flash_kernel_traitsILi192ELi128ELi64ELi8ES3_EELb0ELb0ELb0ELb1ELb0ELb0ELb0ELb0EEEvNS_16Flash_fwd_paramsE --------------------------
	.section	.nv.shared._ZN5flash16flash_fwd_kernelI23Flash_fwd_kernel_traitsILi192ELi128ELi64ELi8ELb0ELb0EN7cutlass6half_tE19Flash_kernel_traitsILi192ELi128ELi64ELi8ES3_EELb0ELb0ELb0ELb1ELb0ELb0ELb0ELb0EEEvNS_16Flash_fwd_paramsE,"aw",@nobits
	.sectionflags	@""
	.align	16
	.zero		1024


//--------------------- .nv.shared._ZN5flash16flash_fwd_kernelI23Flash_fwd_kernel_traitsILi192ELi128ELi64ELi8ELb0ELb0EN7cutlass6half_tE19Flash_kernel_traitsILi192ELi128ELi64ELi8ES3_EELb0ELb0ELb0ELb1ELb0ELb0ELb1ELb0EEEvNS_16Flash_fwd_paramsE --------------------------
	.section	.nv.shared._ZN5flash16flash_fwd_kernelI23Flash_fwd_kernel_traitsILi192ELi128ELi64ELi8ELb0ELb0EN7cutlass6half_tE19Flash_kernel_traitsILi192ELi128ELi64ELi8ES3_EELb0ELb0ELb0ELb1ELb0ELb0ELb1ELb0EEEvNS_16Flash_fwd_paramsE,"aw",@nobits
	.sectionflags	@""
	.align	16
	.zero		1024


//--------------------- .nv.shared._ZN5flash16flash_fwd_kernelI23Flash_fwd_kernel_traitsILi192ELi128ELi64ELi8ELb0ELb0EN7cutlass6half_tE19Flash_kernel_traitsILi192ELi128ELi64ELi8ES3_EELb0ELb0ELb1ELb0ELb0ELb1ELb0ELb0EEEvNS_16Flash_fwd_paramsE --------------------------
	.section	.nv.shared._ZN5flash16flash_fwd_kernelI23Flash_fwd_kernel_traitsILi192ELi128ELi64ELi8ELb0ELb0EN7cutlass6half_tE19Flash_kernel_traitsILi192ELi128ELi64ELi8ES3_EELb0ELb0ELb1ELb0ELb0ELb1ELb0ELb0EEEvNS_16Flash_fwd_paramsE,"aw",@nobits
	.sectionflags	@""
	.align	16
	.zero		1024


//--------------------- .nv.shared._ZN5flash16flash_fwd_kernelI23Flash_fwd_kernel_traitsILi192ELi128ELi64ELi8ELb0ELb0EN7cutlass6half_tE19Flash_kernel_traitsILi192ELi128ELi64ELi8ES3_EELb0ELb0ELb1ELb0ELb0ELb1ELb1ELb0EEEvNS_16Flash_fwd_paramsE --------------------------
	.section	.nv.shared._ZN5flash16flash_fwd_kernelI23Flash_fwd_kernel_traitsILi192ELi128ELi64ELi8ELb0ELb0EN7cutlass6half_tE19Flash_kernel_traitsILi192ELi128ELi64ELi8ES3_EELb0ELb0ELb1ELb0ELb0ELb1ELb1ELb0EEEvNS_16Flash_fwd_paramsE,"aw",@nobits
	.sectionflags	@""
	.align	16
	.zero		1024


//--------------------- .nv.shared._ZN5flash16flash_fwd_kernelI23Flash_fwd_kernel_traitsILi192ELi128ELi64ELi8ELb0ELb0EN7cutlass6half_tE19Flash_kernel_traitsILi192ELi128ELi64ELi8ES3_EELb0ELb0ELb1ELb0ELb0ELb0ELb0ELb0EEEvNS_16Flash_fwd_paramsE --------------------------
	.section	.nv.shared._ZN5flash16flash_fwd_kernelI23Flash_fwd_kernel_traitsILi192ELi128ELi64ELi8ELb0ELb0EN7cutlass6half_tE19Flash_kernel_traitsILi192ELi128ELi64ELi8ES3_EELb0ELb0ELb1ELb0ELb0ELb0ELb0ELb0EEEvNS_16Flash_fwd_paramsE,"aw",@nobits
	.sectionflags	@""
	.align	16
	.zero		1024


//--------------------- .nv.shared._ZN5flash16flash_fwd_kernelI23Flash_fwd_kernel_traitsILi192ELi128ELi64ELi8ELb0ELb0EN7cutlass6half_tE19Flash_kernel_traitsILi192ELi128ELi64ELi8ES3_EELb0ELb0ELb1ELb0ELb0ELb0ELb1ELb0EEEvNS_16Flash_fwd_paramsE --------------------------
	.section	.nv.shared._ZN5flash16flash_fwd_kernelI23Flash_fwd_kernel_traitsILi192ELi128ELi64ELi8ELb0ELb0EN7cutlass6half_tE19Flash_kernel_traitsILi192ELi128ELi64ELi8ES3_EELb0ELb0ELb1ELb0ELb0ELb0ELb1ELb0EEEvNS_16Flash_fwd_paramsE,"aw",@nobits
	.sectionflags	@""
	.align	16
	.zero		1024


//--------------------- .nv.shared._ZN5flash16flash_fwd_kernelI23Flash_fwd_kernel_traitsILi192ELi128ELi64ELi8ELb0ELb0EN7cutlass6half_tE19Flash_kernel_traitsILi192ELi128ELi64ELi8ES3_EELb0ELb0ELb1ELb1ELb0ELb0ELb0ELb0EEEvNS_16Flash_fwd_paramsE --------------------------
	.section	.nv.shared._ZN5flash16flash_fwd_kernelI23Flash_fwd_kernel_traitsILi192ELi128ELi64ELi8ELb0ELb0EN7cutlass6half_tE19Flash_kernel_traitsILi192ELi128ELi64ELi8ES3_EELb0ELb0ELb1ELb1ELb0ELb0ELb0ELb0EEEvNS_16Flash_fwd_paramsE,"aw",@nobits
	.sectionflags	@""
	.align	16
	.zero		1024


//--------------------- .nv.shared._ZN5flash16flash_fwd_kernelI23Flash_fwd_kernel_traitsILi192ELi128ELi64ELi8ELb0ELb0EN7cutlass6half_tE19Flash_kernel_traitsILi192ELi128ELi64ELi8ES3_EELb0ELb0ELb1ELb1ELb0ELb0ELb1ELb0EEEvNS_16Flash_fwd_paramsE --------------------------
	.section	.nv.shared._ZN5flash16flash_fwd_kernelI23Flash_fwd_kernel_traitsILi192ELi128ELi64ELi8ELb0ELb0EN7cutlass6half_tE19Flash_kernel_traitsILi192ELi128ELi64ELi8ES3_EELb0ELb0ELb1ELb1ELb0ELb0ELb1ELb0EEEvNS_16Flash_fwd_paramsE,"aw",@nobits
	.sectionflags	@""
	.align	16
	.zero		1024


//--------------------- .nv.shared._ZN5flash16flash_fwd_kernelI23Flash_fwd_kernel_traitsILi192ELi64ELi64ELi4ELb0ELb0EN7cutlass6half_tE19Flash_kernel_traitsILi192ELi64ELi64ELi4ES3_EELb1ELb0ELb0ELb0ELb0ELb0ELb0ELb0EEEvNS_16Flash_fwd_paramsE --------------------------
	.section	.nv.shared._ZN5flash16flash_fwd_kernelI23Flash_fwd_kernel_traitsILi192ELi64ELi64ELi4ELb0ELb0EN7cutlass6half_tE19Flash_kernel_traitsILi192ELi64ELi64ELi4ES3_EELb1ELb0ELb0ELb0ELb0ELb0ELb0ELb0EEEvNS_16Flash_fwd_paramsE,"aw",@nobits
	.sectionflags	@""
	.align	16
	.zero		1024


//--------------------- .nv.shared._ZN5flash16flash_fwd_kernelI23Flash_fwd_kernel_traitsILi192ELi64ELi64ELi4ELb0ELb0EN7cutlass6half_tE19Flash_kernel_traitsILi192ELi64ELi64ELi4ES3_EELb1ELb0ELb1ELb0ELb0ELb0ELb0ELb0EEEvNS_16Flash_fwd_paramsE --------------------------
	.section	.nv.shared._ZN5flash16flash_fwd_kernelI23Flash_fwd_kernel_traitsILi192ELi64ELi64ELi4ELb0ELb0EN7cutlass6half_tE19Flash_kernel_traitsILi192ELi64ELi64ELi4ES3_EELb1ELb0ELb1ELb0ELb0ELb0ELb0ELb0EEEvNS_16Flash_fwd_paramsE,"aw",@nobits
	.sectionflags	@""
	.align	16
	.zero		1024


//--------------------- .nv.shared._ZN5flash16flash_fwd_kernelI23Flash_fwd_kernel_traitsILi192ELi64ELi64ELi4ELb0ELb0EN7cutlass6half_tE19Flash_kernel_traitsILi192ELi64ELi64ELi4ES3_EELb1ELb0ELb0ELb0ELb0ELb1ELb0ELb0EEEvNS_16Flash_fwd_paramsE --------------------------
	.section	.nv.shared._ZN5flash16flash_fwd_kernelI23Flash_fwd_kernel_traitsILi192ELi64ELi64ELi4ELb0ELb0EN7cutlass6half_tE19Flash_kernel_traitsILi192ELi64ELi64ELi4ES3_EELb1ELb0ELb0ELb0ELb0ELb1ELb0ELb0EEEvNS_16Flash_fwd_paramsE,"aw",@nobits
	.sectionflags	@""
	.align	16
	.zero		1024


//--------------------- .nv.shared._ZN5flash16flash_fwd_kernelI23Flash_fwd_kernel_traitsILi192ELi64ELi64ELi4ELb0ELb0EN7cutlass6half_tE19Flash_kernel_traitsILi192ELi64ELi64ELi4ES3_EELb0ELb0ELb0ELb0ELb0ELb1ELb1ELb0EEEvNS_16Flash_fwd_paramsE --------------------------
	.section	.nv.shared._ZN5flash16flash_fwd_kernelI23Flash_fwd_kernel_traitsILi192ELi64ELi64ELi4ELb0ELb0EN7cutlass6half_tE19Flash_kernel_traitsILi192ELi64ELi64ELi4ES3_EELb0ELb0ELb0ELb0ELb0ELb1ELb1ELb0EEEvNS_16Flash_fwd_paramsE,"aw",@nobits
	.sectionflags	@""
	.align	16
	.zero		1024


//--------------------- .nv.shared._ZN5flash16flash_fwd_kernelI23Flash_fwd_kernel_traitsILi192ELi64ELi64ELi4ELb0ELb0EN7cutlass6half_tE19Flash_kernel_traitsILi192ELi64ELi64ELi4ES3_EELb1ELb0ELb0ELb1ELb0ELb0ELb0ELb0EEEvNS_16Flash_fwd_paramsE --------------------------
	.section	.nv.shared._ZN5flash16flash_fwd_kernelI23Flash_fwd_kernel_traitsILi192ELi64ELi64ELi4ELb0ELb0EN7cutlass6half_tE19Flash_kernel_traitsILi192ELi64ELi64ELi4ES3_EELb1ELb0ELb0ELb1ELb0ELb0ELb0ELb0EEEvNS_16Flash_fwd_paramsE,"aw",@nobits
	.sectionflags	@""
	.align	16
	.zero		1024


//--------------------- .nv.shared._ZN5flash16flash_fwd_kernelI23Flash_fwd_kernel_traitsILi192ELi64ELi64ELi4ELb0ELb0EN7cutlass6half_tE19Flash_kernel_traitsILi192ELi64ELi64ELi4ES3_EELb1ELb0ELb0ELb0ELb0ELb0ELb0ELb1EEEvNS_16Flash_fwd_paramsE --------------------------
	.section	.nv.shared._ZN5flash16flash_fwd_kernelI23Flash_fwd_kernel_traitsILi192ELi64ELi64ELi4ELb0ELb0EN7cutlass6half_tE19Flash_kernel_traitsILi192ELi64ELi64ELi4ES3_EELb1ELb0ELb0ELb0ELb0ELb0ELb0ELb1EEEvNS_16Flash_fwd_paramsE,"aw",@nobits
	.sectionflags	@""
	.align	16
	.zero		1024


//--------------------- .nv.shared._ZN5flash16flash_fwd_kernelI23Flash_fwd_kernel_traitsILi192ELi64ELi64ELi4ELb0ELb0EN7cutlass6half_tE19Flash_kernel_traitsILi192ELi64ELi64ELi4ES3_EELb0ELb0ELb0ELb0ELb0ELb0ELb1ELb0EEEvNS_16Flash_fwd_paramsE --------------------------
	.section	.nv.shared._ZN5flash16flash_fwd_kernelI23Flash_fwd_kernel_traitsILi192ELi64ELi64ELi4ELb0ELb0EN7cutlass6half_tE19Flash_kernel_traitsILi192ELi64ELi64ELi4ES3_EELb0ELb0ELb0ELb0ELb0ELb0ELb1ELb0EEEvNS_16Flash_fwd_paramsE,"aw",@nobits
	.sectionflags	@""
	.align	16
	.zero		1024


//--------------------- .nv.shared._ZN5flash16flash_fwd_kernelI23Flash_fwd_kernel_traitsILi192ELi64ELi64ELi4ELb0ELb0EN7cutlass6half_tE19Flash_kernel_traitsILi192ELi64ELi64ELi4ES3_EELb1ELb0ELb0ELb1ELb0ELb0ELb0ELb1EEEvNS_16Flash_fwd_paramsE --------------------------
	.section	.nv.shared._ZN5flash16flash_fwd_kernelI23Flash_fwd_kernel_traitsILi192ELi64ELi64ELi4ELb0ELb0EN7cutlass6half_tE19Flash_kernel_traitsILi192ELi64ELi64ELi4ES3_EELb1ELb0ELb0ELb1ELb0ELb0ELb0ELb1EEEvNS_16Flash_fwd_paramsE,"aw",@nobits
	.sectionflags	@""
	.align	16
	.zero		1024


//--------------------- .nv.shared._ZN5flash16flash_fwd_kernelI23Flash_fwd_kernel_traitsILi192ELi64ELi64ELi4ELb0ELb0EN7cutlass6half_tE19Flash_kernel_traitsILi192ELi64ELi64ELi4ES3_EELb0ELb0ELb0ELb1ELb0ELb0ELb1ELb0EEEvNS_16Flash_fwd_paramsE --------------------------
	.section	.nv.shared._ZN5flash16flash_fwd_kernelI23Flash_fwd_kernel_traitsILi192ELi64ELi64ELi4ELb0ELb0EN7cutlass6half_tE19Flash_kernel_traitsILi192ELi64ELi64ELi4ES3_EELb0ELb0ELb0ELb1ELb0ELb0ELb1ELb0EEEvNS_16Flash_fwd_paramsE,"aw",@nobits
	.sectionflags	@""
	.align	16
	.zero		1024


//--------------------- .nv.shared._ZN5flash16flash_fwd_kernelI23Flash_fwd_kernel_traitsILi192ELi64ELi64ELi4ELb0ELb0EN7cutlass6half_tE19Flash_kernel_traitsILi192ELi64ELi64ELi4ES3_EELb1ELb0ELb1ELb0ELb0ELb1ELb0ELb0EEEvNS_16Flash_fwd_paramsE --------------------------
	.section	.nv.shared._ZN5flash16flash_fwd_kernelI23Flash_fwd_kernel_traitsILi192ELi64ELi64ELi4ELb0ELb0EN7cutlass6half_tE19Flash_kernel_traitsILi192ELi64ELi64ELi4ES3_EELb1ELb0ELb1ELb0ELb0ELb1ELb0ELb0EEEvNS_16Flash_fwd_paramsE,"aw",@nobits
	.sectionflags	@""
	.align	16
	.zero		1024


//--------------------- .nv.shared._ZN5flash16flash_fwd_kernelI23Flash_fwd_kernel_traitsILi192ELi64ELi64ELi4ELb0ELb0EN7cutlass6half_tE19Flash_kernel_traitsILi192ELi64ELi64ELi4ES3_EELb0ELb0ELb1ELb0ELb0ELb1ELb1ELb0EEEvNS_16Flash_fwd_paramsE --------------------------
	.section	.nv.shared._ZN5flash16flash_fwd_kernelI23Flash_fwd_kernel_traitsILi192ELi64ELi64ELi4ELb0ELb0EN7cutlass6half_tE19Flash_kernel_traitsILi192ELi64ELi64ELi4ES3_EELb0ELb0ELb1ELb0ELb0ELb1ELb1ELb0EEEvNS_16Flash_fwd_paramsE,"aw",@nobits
	.sectionflags	@""
	.align	16
	.zero		1024


//--------------------- .nv.shared._ZN5flash16flash_fwd_kernelI23Flash_fwd_kernel_traitsILi192ELi64ELi64ELi4ELb0ELb0EN7cutlass6half_tE19Flash_kernel_traitsILi192ELi64ELi64ELi4ES3_EELb1ELb0ELb1ELb1ELb0ELb0ELb0ELb0EEEvNS_16Flash_fwd_paramsE --------------------------
	.section	.nv.shared._ZN5flash16flash_fwd_kernelI23Flash_fwd_kernel_traitsILi192ELi64ELi64ELi4ELb0ELb0EN7cutlass6half_tE19Flash_kernel_traitsILi192ELi64ELi64ELi4ES3_EELb1ELb0ELb1ELb1ELb0ELb0ELb0ELb0EEEvNS_16Flash_fwd_paramsE,"aw",@nobits
	.sectionflags	@""
	.align	16
	.zero		1024


//--------------------- .nv.shared._ZN5flash16flash_fwd_kernelI23Flash_fwd_kernel_traitsILi192ELi64ELi64ELi4ELb0ELb0EN7cutlass6half_tE19Flash_kernel_traitsILi192ELi64ELi64ELi4ES3_EELb1ELb0ELb1ELb0ELb0ELb0ELb0ELb1EEEvNS_16Flash_fwd_paramsE --------------------------
	.section	.nv.shared._ZN5flash16flash_fwd_kernelI23Flash_fwd_kernel_traitsILi192ELi64ELi64ELi4ELb0ELb0EN7cutlass6half_tE19Flash_kernel_traitsILi192ELi64ELi64ELi4ES3_EELb1ELb0ELb1ELb0ELb0ELb0ELb0ELb1EEEvNS_16Flash_fwd_paramsE,"aw",@nobits
	.sectionflags	@""
	.align	16
	.zero		1024


//--------------------- .nv.shared._ZN5flash16flash_fwd_kernelI23Flash_fwd_kernel_traitsILi192ELi64ELi64ELi4ELb0ELb0EN7cutlass6half_tE19Flash_kernel_traitsILi192ELi64ELi64ELi4ES3_EELb0ELb0ELb1ELb0ELb0ELb0ELb1ELb0EEEvNS_16Flash_fwd_paramsE --------------------------
	.section	.nv.shared._ZN5flash16flash_fwd_kernelI23Flash_fwd_kernel_traitsILi192ELi64ELi64ELi4ELb0ELb0EN7cutlass6half_tE19Flash_kernel_traitsILi192ELi64ELi64ELi4ES3_EELb0ELb0ELb1ELb0ELb0ELb0ELb1ELb0EEEvNS_16Flash_fwd_paramsE,"aw",@nobits
	.sectionflags	@""
	.align	16
	.zero		1024


//--------------------- .nv.shared._ZN5flash16flash_fwd_kernelI23Flash_fwd_kernel_traitsILi192ELi64ELi64ELi4ELb0ELb0EN7cutlass6half_tE19Flash_kernel_traitsILi192ELi64ELi64ELi4ES3_EELb1ELb0ELb1ELb1ELb0ELb0ELb0ELb1EEEvNS_16Flash_fwd_paramsE --------------------------
	.section	.nv.shared._ZN5flash16flash_fwd_kernelI23Flash_fwd_kernel_traitsILi192ELi64ELi64ELi4ELb0ELb0EN7cutlass6half_tE19Flash_kernel_traitsILi192ELi64ELi64ELi4ES3_EELb1ELb0ELb1ELb1ELb0ELb0ELb0ELb1EEEvNS_16Flash_fwd_paramsE,"aw",@nobits
	.sectionflags	@""
	.align	16
	.zero		1024


//--------------------- .nv.shared._ZN5flash16flash_fwd_kernelI23Flash_fwd_kernel_traitsILi192ELi64ELi64ELi4ELb0ELb0EN7cutlass6half_tE19Flash_kernel_traitsILi192ELi64ELi64ELi4ES3_EELb0ELb0ELb1ELb1ELb0ELb0ELb1ELb0EEEvNS_16Flash_fwd_paramsE --------------------------
	.section	.nv.shared._ZN5flash16flash_fwd_kernelI23Flash_fwd_kernel_traitsILi192ELi64ELi64ELi4ELb0ELb0EN7cutlass6half_tE19Flash_kernel_traitsILi192ELi64ELi64ELi4ES3_EELb0ELb0ELb1ELb1ELb0ELb0ELb1ELb0EEEvNS_16Flash_fwd_paramsE,"aw",@nobits
	.sectionflags	@""
	.align	16
	.zero		1024


//--------------------- .nv.constant0._ZN5flash16flash_fwd_kernelI23Flash_fwd_kernel_traitsILi192ELi128ELi64ELi8ELb0ELb0EN7cutlass6half_tE19Flash_kernel_traitsILi192ELi128ELi64ELi8ES3_EELb0ELb0ELb0ELb0ELb0ELb1ELb0ELb0EEEvNS_16Flash_fwd_paramsE --------------------------
	.section	.nv.constant0._ZN5flash16flash_fwd_kernelI23Flash_fwd_kernel_traitsILi192ELi128ELi64ELi8ELb0ELb0EN7cutlass6half_tE19Flash_kernel_traitsILi192ELi128ELi64ELi8ES3_EELb0ELb0ELb0ELb0ELb0ELb1ELb0ELb0EEEvNS_16Flash_fwd_paramsE,"a",@progbits
	.sectionflags	@""
	.align	4
.nv.constant0._ZN5flash16flash_fwd_kernelI23Flash_fwd_kernel_traitsILi192ELi128ELi64ELi8ELb0ELb0EN7cutlass6half_tE19Flash_kernel_traitsILi192ELi128ELi64ELi8ES3_EELb0ELb0ELb0ELb0ELb0ELb1ELb0ELb0EEEvNS_16Flash_fwd_paramsE:
	.zero		1360


//--------------------- .nv.constant0._ZN5flash16flash_fwd_kernelI23Flash_fwd_kernel_traitsILi192ELi128ELi64ELi8ELb0ELb0EN7cutlass6half_tE19Flash_kernel_traitsILi192ELi128ELi64ELi8ES3_EELb0ELb0ELb0ELb0ELb0ELb1ELb1ELb0EEEvNS_16Flash_fwd_paramsE --------------------------
	.section	.nv.constant0._ZN5flash16flash_fwd_kernelI23Flash_fwd_kernel_traitsILi192ELi128ELi64ELi8ELb0ELb0EN7cutlass6half_tE19Flash_kernel_traitsILi192ELi128ELi64ELi8ES3_EELb0ELb0ELb0ELb0ELb0ELb1ELb1ELb0EEEvNS_16Flash_fwd_paramsE,"a",@progbits
	.sectionflags	@""
	.align	4
.nv.constant0._ZN5flash16flash_fwd_kernelI23Flash_fwd_kernel_traitsILi192ELi128ELi64ELi8ELb0ELb0EN7cutlass6half_tE19Flash_kernel_traitsILi192ELi128ELi64ELi8ES3_EELb0ELb0ELb0ELb0ELb0ELb1ELb1ELb0EEEvNS_16Flash_fwd_paramsE:
	.zero		1360


//--------------------- .nv.constant0._ZN5flash16flash_fwd_kernelI23Flash_fwd_kernel_traitsILi192ELi128ELi64ELi8ELb0ELb0EN7cutlass6half_tE19Flash_kernel_traitsILi192ELi128ELi64ELi8ES3_EELb0ELb0ELb0ELb0ELb0ELb0ELb0ELb0EEEvNS_16Flash_fwd_paramsE --------------------------
	.section	.nv.constant0._ZN5flash16flash_fwd_kernelI23Flash_fwd_kernel_traitsILi192ELi128ELi64ELi8ELb0ELb0EN7cutlass6half_tE19Flash_kernel_traitsILi192ELi128ELi64ELi8ES3_EELb0ELb0ELb0ELb0ELb0ELb0ELb0ELb0EEEvNS_16Flash_fwd_paramsE,"a",@progbits
	.sectionflags	@""
	.align	4
.nv.constant0._ZN5flash16flash_fwd_kernelI23Flash_fwd_kernel_traitsILi192ELi128ELi64ELi8ELb0ELb0EN7cutlass6half_tE19Flash_kernel_traitsILi192ELi128ELi64ELi8ES3_EELb0ELb0ELb0ELb0ELb0ELb0ELb0ELb0EEEvNS_16Flash_fwd_paramsE:
	.zero		1360


//--------------------- .nv.constant0._ZN5flash16flash_fwd_kernelI23Flash_fwd_kernel_traitsILi192ELi128ELi64ELi8ELb0ELb0EN7cutlass6half_tE19Flash_kernel_traitsILi192ELi128ELi64ELi8ES3_EELb0ELb0ELb0ELb0ELb0ELb0ELb1ELb0EEEvNS_16Flash_fwd_paramsE --------------------------
	.section	.nv.constant0._ZN5flash16flash_fwd_kernelI23Flash_fwd_kernel_traitsILi192ELi128ELi64ELi8ELb0ELb0EN7cutlass6half_tE19Flash_kernel_traitsILi192ELi128ELi64ELi8ES3_EELb0ELb0ELb0ELb0ELb0ELb0ELb1ELb0EEEvNS_16Flash_fwd_paramsE,"a",@progbits
	.sectionflags	@""
	.align	4
.nv.constant0._ZN5flash16flash_fwd_kernelI23Flash_fwd_kernel_traitsILi192ELi128ELi64ELi8ELb0ELb0EN7cutlass6half_tE19Flash_kernel_traitsILi192ELi128ELi64ELi8ES3_EELb0ELb0ELb0ELb0ELb0ELb0ELb1ELb0EEEvNS_16Flash_fwd_paramsE:
	.zero		1360


//--------------------- .nv.constant0._ZN5flash16flash_fwd_kernelI23Flash_fwd_kernel_traitsILi192ELi128ELi64ELi8ELb0ELb0EN7cutlass6half_tE19Flash_kernel_traitsILi192ELi128ELi64ELi8ES3_EELb0ELb0ELb0ELb1ELb0ELb0ELb0ELb0EEEvNS_16Flash_fwd_paramsE --------------------------
	.section	.nv.constant0._ZN5flash16flash_fwd_kernelI23Flash_fwd_kernel_traitsILi192ELi128ELi64ELi8ELb0ELb0EN7cutlass6half_tE19Flash_kernel_traitsILi192ELi128ELi64ELi8ES3_EELb0ELb0ELb0ELb1ELb0ELb0ELb0ELb0EEEvNS_16Flash_fwd_paramsE,"a",@progbits
	.sectionflags	@""
	.align	4
.nv.constant0._ZN5flash16flash_fwd_kernelI23Flash_fwd_kernel_traitsILi192ELi128ELi64ELi8ELb0ELb0EN7cutlass6half_tE19Flash_kernel_traitsILi192ELi128ELi64ELi8ES3_EELb0ELb0ELb0ELb1ELb0ELb0ELb0ELb0EEEvNS_16Flash_fwd_paramsE:
	.zero		1360


//--------------------- .nv.constant0._ZN5flash16flash_fwd_kernelI23Flash_fwd_kernel_traitsILi192ELi128ELi64ELi8ELb0ELb0EN7cutlass6half_tE19Flash_kernel_traitsILi192ELi128ELi64ELi8ES3_EELb0ELb0ELb0ELb1ELb0ELb0ELb1ELb0EEEvNS_16Flash_fwd_paramsE --------------------------
	.section	.nv.constant0._ZN5flash16flash_fwd_kernelI23Flash_fwd_kernel_traitsILi192ELi128ELi64ELi8ELb0ELb0EN7cutlass6half_tE19Flash_kernel_traitsILi192ELi128ELi64ELi8ES3_EELb0ELb0ELb0ELb1ELb0ELb0ELb1ELb0EEEvNS_16Flash_fwd_paramsE,"a",@progbits
	.sectionflags	@""
	.align	4
.nv.constant0._ZN5flash16flash_fwd_kernelI23Flash_fwd_kernel_traitsILi192ELi128ELi64ELi8ELb0ELb0EN7cutlass6half_tE19Flash_kernel_traitsILi192ELi128ELi64ELi8ES3_EELb0ELb0ELb0ELb1ELb0ELb0ELb1ELb0EEEvNS_16Flash_fwd_paramsE:
	.zero		1360


//--------------------- .nv.constant0._ZN5flash16flash_fwd_kernelI23Flash_fwd_kernel_traitsILi192ELi128ELi64ELi8ELb0ELb0EN7cutlass6half_tE19Flash_kernel_traitsILi192ELi128ELi64ELi8ES3_EELb0ELb0ELb1ELb0ELb0ELb1ELb0ELb0EEEvNS_16Flash_fwd_paramsE --------------------------
	.section	.nv.constant0._ZN5flash16flash_fwd_kernelI23Flash_fwd_kernel_traitsILi192ELi128ELi64ELi8ELb0ELb0EN7cutlass6half_tE19Flash_kernel_traitsILi192ELi128ELi64ELi8ES3_EELb0ELb0ELb1ELb0ELb0ELb1ELb0ELb0EEEvNS_16Flash_fwd_paramsE,"a",@progbits
	.sectionflags	@""
	.align	4
.nv.constant0._ZN5flash16flash_fwd_kernelI23Flash_fwd_kernel_traitsILi192ELi128ELi64ELi8ELb0ELb0EN7cutlass6half_tE19Flash_kernel_traitsILi192ELi128ELi64ELi8ES3_EELb0ELb0ELb1ELb0ELb0ELb1ELb0ELb0EEEvNS_16Flash_fwd_paramsE:
	.zero		1360


//--------------------- .nv.constant0._ZN5flash16flash_fwd_kernelI23Flash_fwd_kernel_traitsILi192ELi128ELi64ELi8ELb0ELb0EN7cutlass6half_tE19Flash_kernel_traitsILi192ELi128ELi64ELi8ES3_EELb0ELb0ELb1ELb0ELb0ELb1ELb1ELb0EEEvNS_16Flash_fwd_paramsE --------------------------
	.section	.nv.constant0._ZN5flash16flash_fwd_kernelI23Flash_fwd_kernel_traitsILi192ELi128ELi64ELi8ELb0ELb0EN7cutlass6half_tE19Flash_kernel_traitsILi192ELi128ELi64ELi8ES3_EELb0ELb0ELb1ELb0ELb0ELb1ELb1ELb0EEEvNS_16Flash_fwd_paramsE,"a",@progbits
	.sectionflags	@""
	.align	4
.nv.constant0._ZN5flash16flash_fwd_kernelI23Flash_fwd_kernel_traitsILi192ELi128ELi64ELi8ELb0ELb0EN7cutlass6half_tE19Flash_kernel_traitsILi192ELi128ELi64ELi8ES3_EELb0ELb0ELb1ELb0ELb0ELb1ELb1ELb0EEEvNS_16Flash_fwd_paramsE:
	.zero		1360


//--------------------- .nv.constant0._ZN5flash16flash_fwd_kernelI23Flash_fwd_kernel_traitsILi192ELi128ELi64ELi8ELb0ELb0EN7cutlass6half_tE19Flash_kernel_traitsILi192ELi128ELi64ELi8ES3_EELb0ELb0ELb1ELb0ELb0ELb0ELb0ELb0EEEvNS_16Flash_fwd_paramsE --------------------------
	.section	.nv.constant0._ZN5flash16flash_fwd_kernelI23Flash_fwd_kernel_traitsILi192ELi128ELi64ELi8ELb0ELb0EN7cutlass6half_tE19Flash_kernel_traitsILi192ELi128ELi64ELi8ES3_EELb0ELb0ELb1ELb0ELb0ELb0ELb0ELb0EEEvNS_16Flash_fwd_paramsE,"a",@progbits
	.sectionflags	@""
	.align	4
.nv.constant0._ZN5flash16flash_fwd_kernelI23Flash_fwd_kernel_traitsILi192ELi128ELi64ELi8ELb0ELb0EN7cutlass6half_tE19Flash_kernel_traitsILi192ELi128ELi64ELi8ES3_EELb0ELb0ELb1ELb0ELb0ELb0ELb0ELb0EEEvNS_16Flash_fwd_paramsE:
	.zero		1360


//--------------------- .nv.constant0._ZN5flash16flash_fwd_kernelI23Flash_fwd_kernel_traitsILi192ELi128ELi64ELi8ELb0ELb0EN7cutlass6half_tE19Flash_kernel_traitsILi192ELi128ELi64ELi8ES3_EELb0ELb0ELb1ELb0ELb0ELb0ELb1ELb0EEEvNS_16Flash_fwd_paramsE --------------------------
	.section	.nv.constant0._ZN5flash16flash_fwd_kernelI23Flash_fwd_kernel_traitsILi192ELi128ELi64ELi8ELb0ELb0EN7cutlass6half_tE19Flash_kernel_traitsILi192ELi128ELi64ELi8ES3_EELb0ELb0ELb1ELb0ELb0ELb0ELb1ELb0EEEvNS_16Flash_fwd_paramsE,"a",@progbits
	.sectionflags	@""
	.align	4
.nv.constant0._ZN5flash16flash_fwd_kernelI23Flash_fwd_kernel_traitsILi192ELi128ELi64ELi8ELb0ELb0EN7cutlass6half_tE19Flash_kernel_traitsILi192ELi128ELi64ELi8ES3_EELb0ELb0ELb1ELb0ELb0ELb0ELb1ELb0EEEvNS_16Flash_fwd_paramsE:
	.zero		1360


//--------------------- .nv.constant0._ZN5flash16flash_fwd_kernelI23Flash_fwd_kernel_traitsILi192ELi128ELi64ELi8ELb0ELb0EN7cutlass6half_tE19Flash_kernel_traitsILi192ELi128ELi64ELi8ES3_EELb0ELb0ELb1ELb1ELb0ELb0ELb0ELb0EEEvNS_16Flash_fwd_paramsE --------------------------
	.section	.nv.constant0._ZN5flash16flash_fwd_kernelI23Flash_fwd_kernel_traitsILi192ELi128ELi64ELi8ELb0ELb0EN7cutlass6half_tE19Flash_kernel_traitsILi192ELi128ELi64ELi8ES3_EELb0ELb0ELb1ELb1ELb0ELb0ELb0ELb0EEEvNS_16Flash_fwd_paramsE,"a",@progbits
	.sectionflags	@""
	.align	4
.nv.constant0._ZN5flash16flash_fwd_kernelI23Flash_fwd_kernel_traitsILi192ELi128ELi64ELi8ELb0ELb0EN7cutlass6half_tE19Flash_kernel_traitsILi192ELi128ELi64ELi8ES3_EELb0ELb0ELb1ELb1ELb0ELb0ELb0ELb0EEEvNS_16Flash_fwd_paramsE:
	.zero		1360


//--------------------- .nv.constant0._ZN5flash16flash_fwd_kernelI23Flash_fwd_kernel_traitsILi192ELi128ELi64ELi8ELb0ELb0EN7cutlass6half_tE19Flash_kernel_traitsILi192ELi128ELi64ELi8ES3_EELb0ELb0ELb1ELb1ELb0ELb0ELb1ELb0EEEvNS_16Flash_fwd_paramsE --------------------------
	.section	.nv.constant0._ZN5flash16flash_fwd_kernelI23Flash_fwd_kernel_traitsILi192ELi128ELi64ELi8ELb0ELb0EN7cutlass6half_tE19Flash_kernel_traitsILi192ELi128ELi64ELi8ES3_EELb0ELb0ELb1ELb1ELb0ELb0ELb1ELb0EEEvNS_16Flash_fwd_paramsE,"a",@progbits
	.sectionflags	@""
	.align	4
.nv.constant0._ZN5flash16flash_fwd_kernelI23Flash_fwd_kernel_traitsILi192ELi128ELi64ELi8ELb0ELb0EN7cutlass6half_tE19Flash_kernel_traitsILi192ELi128ELi64ELi8ES3_EELb0ELb0ELb1ELb1ELb0ELb0ELb1ELb0EEEvNS_16Flash_fwd_paramsE:
	.zero		1360


//--------------------- .nv.constant0._ZN5flash16flash_fwd_kernelI23Flash_fwd_kernel_traitsILi192ELi64ELi64ELi4ELb0ELb0EN7cutlass6half_tE19Flash_kernel_traitsILi192ELi64ELi64ELi4ES3_EELb1ELb0ELb0ELb0ELb0ELb0ELb0ELb0EEEvNS_16Flash_fwd_paramsE --------------------------
	.section	.nv.constant0._ZN5flash16flash_fwd_kernelI23Flash_fwd_kernel_traitsILi192ELi64ELi64ELi4ELb0ELb0EN7cutlass6half_tE19Flash_kernel_traitsILi192ELi64ELi64ELi4ES3_EELb1ELb0ELb0ELb0ELb0ELb0ELb0ELb0EEEvNS_16Flash_fwd_paramsE,"a",@progbits
	.sectionflags	@""
	.align	4
.nv.constant0._ZN5flash16flash_fwd_kernelI23Flash_fwd_kernel_traitsILi192ELi64ELi64ELi4ELb0ELb0EN7cutlass6half_tE19Flash_kernel_traitsILi192ELi64ELi64ELi4ES3_EELb1ELb0ELb0ELb0ELb0ELb0ELb0ELb0EEEvNS_16Flash_fwd_paramsE:
	.zero		1360


//--------------------- .nv.constant0._ZN5flash16flash_fwd_kernelI23Flash_fwd_kernel_traitsILi192ELi64ELi64ELi4ELb0ELb0EN7cutlass6half_tE19Flash_kernel_traitsILi192ELi64ELi64ELi4ES3_EELb1ELb0ELb1ELb0ELb0ELb0ELb0ELb0EEEvNS_16Flash_fwd_paramsE --------------------------
	.section	.nv.constant0._ZN5flash16flash_fwd_kernelI23Flash_fwd_kernel_traitsILi192ELi64ELi64ELi4ELb0ELb0EN7cutlass6half_tE19Flash_kernel_traitsILi192ELi64ELi64ELi4ES3_EELb1ELb0ELb1ELb0ELb0ELb0ELb0ELb0EEEvNS_16Flash_fwd_paramsE,"a",@progbits
	.sectionflags	@""
	.align	4
.nv.constant0._ZN5flash16flash_fwd_kernelI23Flash_fwd_kernel_traitsILi192ELi64ELi64ELi4ELb0ELb0EN7cutlass6half_tE19Flash_kernel_traitsILi192ELi64ELi64ELi4ES3_EELb1ELb0ELb1ELb0ELb0ELb0ELb0ELb0EEEvNS_16Flash_fwd_paramsE:
	.zero		1360


//--------------------- .nv.constant0._ZN5flash16flash_fwd_kernelI23Flash_fwd_kernel_traitsILi192ELi64ELi64ELi4ELb0ELb0EN7cutlass6half_tE19Flash_kernel_traitsILi192ELi64ELi64ELi4ES3_EELb1ELb0ELb0ELb0ELb0ELb1ELb0ELb0EEEvNS_16Flash_fwd_paramsE --------------------------
	.section	.nv.constant0._ZN5flash16flash_fwd_kernelI23Flash_fwd_kernel_traitsILi192ELi64ELi64ELi4ELb0ELb0EN7cutlass6half_tE19Flash_kernel_traitsILi192ELi64ELi64ELi4ES3_EELb1ELb0ELb0ELb0ELb0ELb1ELb0ELb0EEEvNS_16Flash_fwd_paramsE,"a",@progbits
	.sectionflags	@""
	.align	4
.nv.constant0._ZN5flash16flash_fwd_kernelI23Flash_fwd_kernel_traitsILi192ELi64ELi64ELi4ELb0ELb0EN7cutlass6half_tE19Flash_kernel_traitsILi192ELi64ELi64ELi4ES3_EELb1ELb0ELb0ELb0ELb0ELb1ELb0ELb0EEEvNS_16Flash_fwd_paramsE:
	.zero		1360


//--------------------- .nv.constant0._ZN5flash16flash_fwd_kernelI23Flash_fwd_kernel_traitsILi192ELi64ELi64ELi4ELb0ELb0EN7cutlass6half_tE19Flash_kernel_traitsILi192ELi64ELi64ELi4ES3_EELb0ELb0ELb0ELb0ELb0ELb1ELb1ELb0EEEvNS_16Flash_fwd_paramsE --------------------------
	.section	.nv.constant0._ZN5flash16flash_fwd_kernelI23Flash_fwd_kernel_traitsILi192ELi64ELi64ELi4ELb0ELb0EN7cutlass6half_tE19Flash_kernel_traitsILi192ELi64ELi64ELi4ES3_EELb0ELb0ELb0ELb0ELb0ELb1ELb1ELb0EEEvNS_16Flash_fwd_paramsE,"a",@progbits
	.sectionflags	@""
	.align	4
.nv.constant0._ZN5flash16flash_fwd_kernelI23Flash_fwd_kernel_traitsILi192ELi64ELi64ELi4ELb0ELb0EN7cutlass6half_tE19Flash_kernel_traitsILi192ELi64ELi64ELi4ES3_EELb0ELb0ELb0ELb0ELb0ELb1ELb1ELb0EEEvNS_16Flash_fwd_paramsE:
	.zero		1360


//--------------------- .nv.constant0._ZN5flash16flash_fwd_kernelI23Flash_fwd_kernel_traitsILi192ELi64ELi64ELi4ELb0ELb0EN7cutlass6half_tE19Flash_kernel_traitsILi192ELi64ELi64ELi4ES3_EELb1ELb0ELb0ELb1ELb0ELb0ELb0ELb0EEEvNS_16Flash_fwd_paramsE --------------------------
	.section	.nv.constant0._ZN5flash16flash_fwd_kernelI23Flash_fwd_kernel_traitsILi192ELi64ELi64ELi4ELb0ELb0EN7cutlass6half_tE19Flash_kernel_traitsILi192ELi64ELi64ELi4ES3_EELb1ELb0ELb0ELb1ELb0ELb0ELb0ELb0EEEvNS_16Flash_fwd_paramsE,"a",@progbits
	.sectionflags	@""
	.align	4
.nv.constant0._ZN5flash16flash_fwd_kernelI23Flash_fwd_kernel_traitsILi192ELi64ELi64ELi4ELb0ELb0EN7cutlass6half_tE19Flash_kernel_traitsILi192ELi64ELi64ELi4ES3_EELb1ELb0ELb0ELb1ELb0ELb0ELb0ELb0EEEvNS_16Flash_fwd_paramsE:
	.zero		1360


//--------------------- .nv.constant0._ZN5flash16flash_fwd_kernelI23Flash_fwd_kernel_traitsILi192ELi64ELi64ELi4ELb0ELb0EN7cutlass6half_tE19Flash_kernel_traitsILi192ELi64ELi64ELi4ES3_EELb1ELb0ELb0ELb0ELb0ELb0ELb0ELb1EEEvNS_16Flash_fwd_paramsE --------------------------
	.section	.nv.constant0._ZN5flash16flash_fwd_kernelI23Flash_fwd_kernel_traitsILi192ELi64ELi64ELi4ELb0ELb0EN7cutlass6half_tE19Flash_kernel_traitsILi192ELi64ELi64ELi4ES3_EELb1ELb0ELb0ELb0ELb0ELb0ELb0ELb1EEEvNS_16Flash_fwd_paramsE,"a",@progbits
	.sectionflags	@""
	.align	4
.nv.constant0._ZN5flash16flash_fwd_kernelI23Flash_fwd_kernel_traitsILi192ELi64ELi64ELi4ELb0ELb0EN7cutlass6half_tE19Flash_kernel_traitsILi192ELi64ELi64ELi4ES3_EELb1ELb0ELb0ELb0ELb0ELb0ELb0ELb1EEEvNS_16Flash_fwd_paramsE:
	.zero		1360


//--------------------- .nv.constant0._ZN5flash16flash_fwd_kernelI23Flash_fwd_kernel_traitsILi192ELi64ELi64ELi4ELb0ELb0EN7cutlass6half_tE19Flash_kernel_traitsILi192ELi64ELi64ELi4ES3_EELb0ELb0ELb0ELb0ELb0ELb0ELb1ELb0EEEvNS_16Flash_fwd_paramsE --------------------------
	.section	.nv.constant0._ZN5flash16flash_fwd_kernelI23Flash_fwd_kernel_traitsILi192ELi64ELi64ELi4ELb0ELb0EN7cutlass6half_tE19Flash_kernel_traitsILi192ELi64ELi64ELi4ES3_EELb0ELb0ELb0ELb0ELb0ELb0ELb1ELb0EEEvNS_16Flash_fwd_paramsE,"a",@progbits
	.sectionflags	@""
	.align	4
.nv.constant0._ZN5flash16flash_fwd_kernelI23Flash_fwd_kernel_traitsILi192ELi64ELi64ELi4ELb0ELb0EN7cutlass6half_tE19Flash_kernel_traitsILi192ELi64ELi64ELi4ES3_EELb0ELb0ELb0ELb0ELb0ELb0ELb1ELb0EEEvNS_16Flash_fwd_paramsE:
	.zero		1360


//--------------------- .nv.constant0._ZN5flash16flash_fwd_kernelI23Flash_fwd_kernel_traitsILi192ELi64ELi64ELi4ELb0ELb0EN7cutlass6half_tE19Flash_kernel_traitsILi192ELi64ELi64ELi4ES3_EELb1ELb0ELb0ELb1ELb0ELb0ELb0ELb1EEEvNS_16Flash_fwd_paramsE --------------------------
	.section	.nv.constant0._ZN5flash16flash_fwd_kernelI23Flash_fwd_kernel_traitsILi192ELi64ELi64ELi4ELb0ELb0EN7cutlass6half_tE19Flash_kernel_traitsILi192ELi64ELi64ELi4ES3_EELb1ELb0ELb0ELb1ELb0ELb0ELb0ELb1EEEvNS_16Flash_fwd_paramsE,"a",@progbits
	.sectionflags	@""
	.align	4
.nv.constant0._ZN5flash16flash_fwd_kernelI23Flash_fwd_kernel_traitsILi192ELi64ELi64ELi4ELb0ELb0EN7cutlass6half_tE19Flash_kernel_traitsILi192ELi64ELi64ELi4ES3_EELb1ELb0ELb0ELb1ELb0ELb0ELb0ELb1EEEvNS_16Flash_fwd_paramsE:
	.zero		1360


//--------------------- .nv.constant0._ZN5flash16flash_fwd_kernelI23Flash_fwd_kernel_traitsILi192ELi64ELi64ELi4ELb0ELb0EN7cutlass6half_tE19Flash_kernel_traitsILi192ELi64ELi64ELi4ES3_EELb0ELb0ELb0ELb1ELb0ELb0ELb1ELb0EEEvNS_16Flash_fwd_paramsE --------------------------
	.section	.nv.constant0._ZN5flash16flash_fwd_kernelI23Flash_fwd_kernel_traitsILi192ELi64ELi64ELi4ELb0ELb0EN7cutlass6half_tE19Flash_kernel_traitsILi192ELi64ELi64ELi4ES3_EELb0ELb0ELb0ELb1ELb0ELb0ELb1ELb0EEEvNS_16Flash_fwd_paramsE,"a",@progbits
	.sectionflags	@""
	.align	4
.nv.constant0._ZN5flash16flash_fwd_kernelI23Flash_fwd_kernel_traitsILi192ELi64ELi64ELi4ELb0ELb0EN7cutlass6half_tE19Flash_kernel_traitsILi192ELi64ELi64ELi4ES3_EELb0ELb0ELb0ELb1ELb0ELb0ELb1ELb0EEEvNS_16Flash_fwd_paramsE:
	.zero		1360


//--------------------- .nv.constant0._ZN5flash16flash_fwd_kernelI23Flash_fwd_kernel_traitsILi192ELi64ELi64ELi4ELb0ELb0EN7cutlass6half_tE19Flash_kernel_traitsILi192ELi64ELi64ELi4ES3_EELb1ELb0ELb1ELb0ELb0ELb1ELb0ELb0EEEvNS_16Flash_fwd_paramsE --------------------------
	.section	.nv.constant0._ZN5flash16flash_fwd_kernelI23Flash_fwd_kernel_traitsILi192ELi64ELi64ELi4ELb0ELb0EN7cutlass6half_tE19Flash_kernel_traitsILi192ELi64ELi64ELi4ES3_EELb1ELb0ELb1ELb0ELb0ELb1ELb0ELb0EEEvNS_16Flash_fwd_paramsE,"a",@progbits
	.sectionflags	@""
	.align	4
.nv.constant0._ZN5flash16flash_fwd_kernelI23Flash_fwd_kernel_traitsILi192ELi64ELi64ELi4ELb0ELb0EN7cutlass6half_tE19Flash_kernel_traitsILi192ELi64ELi64ELi4ES3_EELb1ELb0ELb1ELb0ELb0ELb1ELb0ELb0EEEvNS_16Flash_fwd_paramsE:
	.zero		1360


//--------------------- .nv.constant0._ZN5flash16flash_fwd_kernelI23Flash_fwd_kernel_traitsILi192ELi64ELi64ELi4ELb0ELb0EN7cutlass6half_tE19Flash_kernel_traitsILi192ELi64ELi64ELi4ES3_EELb0ELb0ELb1ELb0ELb0ELb1ELb1ELb0EEEvNS_16Flash_fwd_paramsE --------------------------
	.section	.nv.constant0._ZN5flash16flash_fwd_kernelI23Flash_fwd_kernel_traitsILi192ELi64ELi64ELi4ELb0ELb0EN7cutlass6half_tE19Flash_kernel_traitsILi192ELi64ELi64ELi4ES3_EELb0ELb0ELb1ELb0ELb0ELb1ELb1ELb0EEEvNS_16Flash_fwd_paramsE,"a",@progbits
	.sectionflags	@""
	.align	4
.nv.constant0._ZN5flash16flash_fwd_kernelI23Flash_fwd_kernel_traitsILi192ELi64ELi64ELi4ELb0ELb0EN7cutlass6half_tE19Flash_kernel_traitsILi192ELi64ELi64ELi4ES3_EELb0ELb0ELb1ELb0ELb0ELb1ELb1ELb0EEEvNS_16Flash_fwd_paramsE:
	.zero		1360


//--------------------- .nv.constant0._ZN5flash16flash_fwd_kernelI23Flash_fwd_kernel_traitsILi192ELi64ELi64ELi4ELb0ELb0EN7cutlass6half_tE19Flash_kernel_traitsILi192ELi64ELi64ELi4ES3_EELb1ELb0ELb1ELb1ELb0ELb0ELb0ELb0EEEvNS_16Flash_fwd_paramsE --------------------------
	.section	.nv.constant0._ZN5flash16flash_fwd_kernelI23Flash_fwd_kernel_traitsILi192ELi64ELi64ELi4ELb0ELb0EN7cutlass6half_tE19Flash_kernel_traitsILi192ELi64ELi64ELi4ES3_EELb1ELb0ELb1ELb1ELb0ELb0ELb0ELb0EEEvNS_16Flash_fwd_paramsE,"a",@progbits
	.sectionflags	@""
	.align	4
.nv.constant0._ZN5flash16flash_fwd_kernelI23Flash_fwd_kernel_traitsILi192ELi64ELi64ELi4ELb0ELb0EN7cutlass6half_tE19Flash_kernel_traitsILi192ELi64ELi64ELi4ES3_EELb1ELb0ELb1ELb1ELb0ELb0ELb0ELb0EEEvNS_16Flash_fwd_paramsE:
	.zero		1360


//--------------------- .nv.constant0._ZN5flash16flash_fwd_kernelI23Flash_fwd_kernel_traitsILi192ELi64ELi64ELi4ELb0ELb0EN7cutlass6half_tE19Flash_kernel_traitsILi192ELi64ELi64ELi4ES3_EELb1ELb0ELb1ELb0ELb0ELb0ELb0ELb1EEEvNS_16Flash_fwd_paramsE --------------------------
	.section	.nv.constant0._ZN5flash16flash_fwd_kernelI23Flash_fwd_kernel_traitsILi192ELi64ELi64ELi4ELb0ELb0EN7cutlass6half_tE19Flash_kernel_traitsILi192ELi64ELi64ELi4ES3_EELb1ELb0ELb1ELb0ELb0ELb0ELb0ELb1EEEvNS_16Flash_fwd_paramsE,"a",@progbits
	.sectionflags	@""
	.align	4
.nv.constant0._ZN5flash16flash_fwd_kernelI23Flash_fwd_kernel_traitsILi192ELi64ELi64ELi4ELb0ELb0EN7cutlass6half_tE19Flash_kernel_traitsILi192ELi64ELi64ELi4ES3_EELb1ELb0ELb1ELb0ELb0ELb0ELb0ELb1EEEvNS_16Flash_fwd_paramsE:
	.zero		1360


//--------------------- .nv.constant0._ZN5flash16flash_fwd_kernelI23Flash_fwd_kernel_traitsILi192ELi64ELi64ELi4ELb0ELb0EN7cutlass6half_tE19Flash_kernel_traitsILi192ELi64ELi64ELi4ES3_EELb0ELb0ELb1ELb0ELb0ELb0ELb1ELb0EEEvNS_16Flash_fwd_paramsE --------------------------
	.section	.nv.constant0._ZN5flash16flash_fwd_kernelI23Flash_fwd_kernel_traitsILi192ELi64ELi64ELi4ELb0ELb0EN7cutlass6half_tE19Flash_kernel_traitsILi192ELi64ELi64ELi4ES3_EELb0ELb0ELb1ELb0ELb0ELb0ELb1ELb0EEEvNS_16Flash_fwd_paramsE,"a",@progbits
	.sectionflags	@""
	.align	4
.nv.constant0._ZN5flash16flash_fwd_kernelI23Flash_fwd_kernel_traitsILi192ELi64ELi64ELi4ELb0ELb0EN7cutlass6half_tE19Flash_kernel_traitsILi192ELi64ELi64ELi4ES3_EELb0ELb0ELb1ELb0ELb0ELb0ELb1ELb0EEEvNS_16Flash_fwd_paramsE:
	.zero		1360


//--------------------- .nv.constant0._ZN5flash16flash_fwd_kernelI23Flash_fwd_kernel_traitsILi192ELi64ELi64ELi4ELb0ELb0EN7cutlass6half_tE19Flash_kernel_traitsILi192ELi64ELi64ELi4ES3_EELb1ELb0ELb1ELb1ELb0ELb0ELb0ELb1EEEvNS_16Flash_fwd_paramsE --------------------------
	.section	.nv.constant0._ZN5flash16flash_fwd_kernelI23Flash_fwd_kernel_traitsILi192ELi64ELi64ELi4ELb0ELb0EN7cutlass6half_tE19Flash_kernel_traitsILi192ELi64ELi64ELi4ES3_EELb1ELb0ELb1ELb1ELb0ELb0ELb0ELb1EEEvNS_16Flash_fwd_paramsE,"a",@progbits
	.sectionflags	@""
	.align	4
.nv.constant0._ZN5flash16flash_fwd_kernelI23Flash_fwd_kernel_traitsILi192ELi64ELi64ELi4ELb0ELb0EN7cutlass6half_tE19Flash_kernel_traitsILi192ELi64ELi64ELi4ES3_EELb1ELb0ELb1ELb1ELb0ELb0ELb0ELb1EEEvNS_16Flash_fwd_paramsE:
	.zero		1360


//--------------------- .nv.constant0._ZN5flash16flash_fwd_kernelI23Flash_fwd_kernel_traitsILi192ELi64ELi64ELi4ELb0ELb0EN7cutlass6half_tE19Flash_kernel_traitsILi192ELi64ELi64ELi4ES3_EELb0ELb0ELb1ELb1ELb0ELb0ELb1ELb0EEEvNS_16Flash_fwd_paramsE --------------------------
	.section	.nv.constant0._ZN5flash16flash_fwd_kernelI23Flash_fwd_kernel_traitsILi192ELi64ELi64ELi4ELb0ELb0EN7cutlass6half_tE19Flash_kernel_traitsILi192ELi64ELi64ELi4ES3_EELb0ELb0ELb1ELb1ELb0ELb0ELb1ELb0EEEvNS_16Flash_fwd_paramsE,"a",@progbits
	.sectionflags	@""
	.align	4
.nv.constant0._ZN5flash16flash_fwd_kernelI23Flash_fwd_kernel_traitsILi192ELi64ELi64ELi4ELb0ELb0EN7cutlass6half_tE19Flash_kernel_traitsILi192ELi64ELi64ELi4ES3_EELb0ELb0ELb1ELb1ELb0ELb0ELb1ELb0EEEvNS_16Flash_fwd_paramsE:
	.zero		1360


//--------------------- SYMBOLS --------------------------

	.type		.nv.reservedSmem.offset0,@object
	.size		.nv.reservedSmem.offset0,0x4
	.type		.nv.reservedSmem.cap,@object
	.size		.nv.reservedSmem.cap,0x4
